#include "gn_cuda_host_template.cuh"

namespace group_norm_v2 {

GN_CUDA_INST_DEFINE(256, 1920)

}  // namespace group_norm_v2


// ===== COMPILED SASS (sm_90a) =====

	.target	sm_90a

	.elftype	@"ET_EXEC"


//--------------------- .note.nv.tkinfo           --------------------------
	.section	.note.nv.tkinfo,"",@"SHT_NOTE"
	.sectionflags	@"SHF_NOTE_NV_TKINFO"
	.tkinfo
        /*0018*/ 	.word	0x00000002
        /*0030*/ 	.string	""
        /*0030*/ 	.string	"ptxas"
        /*0030*/ 	.string	"Cuda compilation tools, release 13.0, V13.0.88"
        /*0030*/ 	.string	"Build cuda_13.0.r13.0/compiler.36424714_0"
        /*0030*/ 	.string	"-arch sm_90a -m 64 "



//--------------------- .note.nv.cuinfo           --------------------------
	.section	.note.nv.cuinfo,"",@"SHT_NOTE"
	.sectionflags	@"SHF_NOTE_NV_CUINFO"
        /*0018*/ 	.short	0x0002
        /*001a*/ 	.short	0x005a
        /*001c*/ 	.short	0x0082
	.zero		2


//--------------------- .nv.info                  --------------------------
	.section	.nv.info,"",@"SHT_CUDA_INFO"
	.align	4


	//----- nvinfo : EIATTR_REGCOUNT
	.align		4
        /*0000*/ 	.byte	0x04, 0x2f
        /*0002*/ 	.short	(.L_1 - .L_0)
	.align		4
.L_0:
        /*0004*/ 	.word	index@(_ZN13group_norm_v214gn_cuda_kernelI6__halfLi480ELi1ELi16ELi120ELi256ELb1ELi64ELi960ELi960ELi4ELb1ELi37ELb0ELb0ENS_16CompileConditionILi900EEEEEvPT_PKS4_S7_S7_flPfS8_Pj)
        /*0008*/ 	.word	0x00000080


	//----- nvinfo : EIATTR_FRAME_SIZE
	.align		4
.L_1:
        /*000c*/ 	.byte	0x04, 0x11
        /*000e*/ 	.short	(.L_3 - .L_2)
	.align		4
.L_2:
        /*0010*/ 	.word	index@(_ZN13group_norm_v214gn_cuda_kernelI6__halfLi480ELi1ELi16ELi120ELi256ELb1ELi64ELi960ELi960ELi4ELb1ELi37ELb0ELb0ENS_16CompileConditionILi900EEEEEvPT_PKS4_S7_S7_flPfS8_Pj)
        /*0014*/ 	.word	0x00000298


	//----- nvinfo : EIATTR_REGCOUNT
	.align		4
.L_3:
        /*0018*/ 	.byte	0x04, 0x2f
        /*001a*/ 	.short	(.L_5 - .L_4)
	.align		4
.L_4:
        /*001c*/ 	.word	index@(_ZN13group_norm_v214gn_cuda_kernelI6__halfLi480ELi2ELi16ELi120ELi256ELb1ELi32ELi960ELi960ELi4ELb1ELi29ELb0ELb0ENS_16CompileConditionILi900EEEEEvPT_PKS4_S7_S7_flPfS8_Pj)
        /*0020*/ 	.word	0x00000040


	//----- nvinfo : EIATTR_FRAME_SIZE
	.align		4
.L_5:
        /*0024*/ 	.byte	0x04, 0x11
        /*0026*/ 	.short	(.L_7 - .L_6)
	.align		4
.L_6:
        /*0028*/ 	.word	index@(_ZN13group_norm_v214gn_cuda_kernelI6__halfLi480ELi2ELi16ELi120ELi256ELb1ELi32ELi960ELi960ELi4ELb1ELi29ELb0ELb0ENS_16CompileConditionILi900EEEEEvPT_PKS4_S7_S7_flPfS8_Pj)
        /*002c*/ 	.word	0x00000158


	//----- nvinfo : EIATTR_REGCOUNT
	.align		4
.L_7:
        /*0030*/ 	.byte	0x04, 0x2f
        /*0032*/ 	.short	(.L_9 - .L_8)
	.align		4
.L_8:
        /*0034*/ 	.word	index@(_ZN13group_norm_v214gn_cuda_kernelI6__halfLi480ELi1ELi16ELi120ELi256ELb1ELi32ELi960ELi960ELi4ELb1ELi18ELb0ELb0ENS_16CompileConditionILi900EEEEEvPT_PKS4_S7_S7_flPfS8_Pj)
        /*0038*/ 	.word	0x00000080


	//----- nvinfo : EIATTR_FRAME_SIZE
	.align		4
.L_9:
        /*003c*/ 	.byte	0x04, 0x11
        /*003e*/ 	.short	(.L_11 - .L_10)
	.align		4
.L_10:
        /*0040*/ 	.word	index@(_ZN13group_norm_v214gn_cuda_kernelI6__halfLi480ELi1ELi16ELi120ELi256ELb1ELi32ELi960ELi960ELi4ELb1ELi18ELb0ELb0ENS_16CompileConditionILi900EEEEEvPT_PKS4_S7_S7_flPfS8_Pj)
        /*0044*/ 	.word	0x00000058


	//----- nvinfo : EIATTR_REGCOUNT
	.align		4
.L_11:
        /*0048*/ 	.byte	0x04, 0x2f
        /*004a*/ 	.short	(.L_13 - .L_12)
	.align		4
.L_12:
        /*004c*/ 	.word	index@(_ZN13group_norm_v214gn_cuda_kernelI6__halfLi480ELi3ELi16ELi120ELi256ELb1ELi16ELi960ELi960ELi4ELb1ELi21ELb0ELb0ENS_16CompileConditionILi900EEEEEvPT_PKS4_S7_S7_flPfS8_Pj)
        /*0050*/ 	.word	0x00000028


	//----- nvinfo : EIATTR_FRAME_SIZE
	.align		4
.L_13:
        /*0054*/ 	.byte	0x04, 0x11
        /*0056*/ 	.short	(.L_15 - .L_14)
	.align		4
.L_14:
        /*0058*/ 	.word	index@(_ZN13group_norm_v214gn_cuda_kernelI6__halfLi480ELi3ELi16ELi120ELi256ELb1ELi16ELi960ELi960ELi4ELb1ELi21ELb0ELb0ENS_16CompileConditionILi900EEEEEvPT_PKS4_S7_S7_flPfS8_Pj)
        /*005c*/ 	.word	0x000000a0


	//----- nvinfo : EIATTR_REGCOUNT
	.align		4
.L_15:
        /*0060*/ 	.byte	0x04, 0x2f
        /*0062*/ 	.short	(.L_17 - .L_16)
	.align		4
.L_16:
        /*0064*/ 	.word	index@(_ZN13group_norm_v214gn_cuda_kernelI6__halfLi480ELi1ELi16ELi120ELi256ELb1ELi16ELi960ELi960ELi4ELb1ELi9ELb0ELb0ENS_16CompileConditionILi900EEEEEvPT_PKS4_S7_S7_flPfS8_Pj)
        /*0068*/ 	.word	0x00000080


	//----- nvinfo : EIATTR_FRAME_SIZE
	.align		4
.L_17:
        /*006c*/ 	.byte	0x04, 0x11
        /*006e*/ 	.short	(.L_19 - .L_18)
	.align		4
.L_18:
        /*0070*/ 	.word	index@(_ZN13group_norm_v214gn_cuda_kernelI6__halfLi480ELi1ELi16ELi120ELi256ELb1ELi16ELi960ELi960ELi4ELb1ELi9ELb0ELb0ENS_16CompileConditionILi900EEEEEvPT_PKS4_S7_S7_flPfS8_Pj)
        /*0074*/ 	.word	0x00000000


	//----- nvinfo : EIATTR_REGCOUNT
	.align		4
.L_19:
        /*0078*/ 	.byte	0x04, 0x2f
        /*007a*/ 	.short	(.L_21 - .L_20)
	.align		4
.L_20:
        /*007c*/ 	.word	index@(_ZN13group_norm_v214gn_cuda_kernelI6__halfLi480ELi3ELi16ELi120ELi256ELb1ELi8ELi960ELi960ELi4ELb1ELi10ELb0ELb0ENS_16CompileConditionILi900EEEEEvPT_PKS4_S7_S7_flPfS8_Pj)
        /*0080*/ 	.word	0x00000028


	//----- nvinfo : EIATTR_FRAME_SIZE
	.align		4
.L_21:
        /*0084*/ 	.byte	0x04, 0x11
        /*0086*/ 	.short	(.L_23 - .L_22)
	.align		4
.L_22:
        /*0088*/ 	.word	index@(_ZN13group_norm_v214gn_cuda_kernelI6__halfLi480ELi3ELi16ELi120ELi256ELb1ELi8ELi960ELi960ELi4ELb1ELi10ELb0ELb0ENS_16CompileConditionILi900EEEEEvPT_PKS4_S7_S7_flPfS8_Pj)
        /*008c*/ 	.word	0x00000088


	//----- nvinfo : EIATTR_REGCOUNT
	.align		4
.L_23:
        /*0090*/ 	.byte	0x04, 0x2f
        /*0092*/ 	.short	(.L_25 - .L_24)
	.align		4
.L_24:
        /*0094*/ 	.word	index@(_ZN13group_norm_v214gn_cuda_kernelI6__halfLi480ELi1ELi16ELi120ELi256ELb1ELi8ELi960ELi960ELi4ELb1ELi4ELb0ELb0ENS_16CompileConditionILi900EEEEEvPT_PKS4_S7_S7_flPfS8_Pj)
        /*0098*/ 	.word	0x0000006d


	//----- nvinfo : EIATTR_FRAME_SIZE
	.align		4
.L_25:
        /*009c*/ 	.byte	0x04, 0x11
        /*009e*/ 	.short	(.L_27 - .L_26)
	.align		4
.L_26:
        /*00a0*/ 	.word	index@(_ZN13group_norm_v214gn_cuda_kernelI6__halfLi480ELi1ELi16ELi120ELi256ELb1ELi8ELi960ELi960ELi4ELb1ELi4ELb0ELb0ENS_16CompileConditionILi900EEEEEvPT_PKS4_S7_S7_flPfS8_Pj)
        /*00a4*/ 	.word	0x00000000


	//----- nvinfo : EIATTR_REGCOUNT
	.align		4
.L_27:
        /*00a8*/ 	.byte	0x04, 0x2f
        /*00aa*/ 	.short	(.L_29 - .L_28)
	.align		4
.L_28:
        /*00ac*/ 	.word	index@(_ZN13group_norm_v214gn_cuda_kernelI6__halfLi480ELi3ELi16ELi120ELi256ELb1ELi4ELi960ELi960ELi4ELb1ELi5ELb0ELb0ENS_16CompileConditionILi900EEEEEvPT_PKS4_S7_S7_flPfS8_Pj)
        /*00b0*/ 	.word	0x00000028


	//----- nvinfo : EIATTR_FRAME_SIZE
	.align		4
.L_29:
        /*00b4*/ 	.byte	0x04, 0x11
        /*00b6*/ 	.short	(.L_31 - .L_30)
	.align		4
.L_30:
        /*00b8*/ 	.word	index@(_ZN13group_norm_v214gn_cuda_kernelI6__halfLi480ELi3ELi16ELi120ELi256ELb1ELi4ELi960ELi960ELi4ELb1ELi5ELb0ELb0ENS_16CompileConditionILi900EEEEEvPT_PKS4_S7_S7_flPfS8_Pj)
        /*00bc*/ 	.word	0x00000000


	//----- nvinfo : EIATTR_REGCOUNT
	.align		4
.L_31:
        /*00c0*/ 	.byte	0x04, 0x2f
        /*00c2*/ 	.short	(.L_33 - .L_32)
	.align		4
.L_32:
        /*00c4*/ 	.word	index@(_ZN13group_norm_v214gn_cuda_kernelI6__halfLi480ELi1ELi16ELi120ELi256ELb1ELi4ELi960ELi960ELi4ELb1ELi2ELb0ELb0ENS_16CompileConditionILi900EEEEEvPT_PKS4_S7_S7_flPfS8_Pj)
        /*00c8*/ 	.word	0x00000050


	//----- nvinfo : EIATTR_FRAME_SIZE
	.align		4
.L_33:
        /*00cc*/ 	.byte	0x04, 0x11
        /*00ce*/ 	.short	(.L_35 - .L_34)
	.align		4
.L_34:
        /*00d0*/ 	.word	index@(_ZN13group_norm_v214gn_cuda_kernelI6__halfLi480ELi1ELi16ELi120ELi256ELb1ELi4ELi960ELi960ELi4ELb1ELi2ELb0ELb0ENS_16CompileConditionILi900EEEEEvPT_PKS4_S7_S7_flPfS8_Pj)
        /*00d4*/ 	.word	0x00000000


	//----- nvinfo : EIATTR_REGCOUNT
	.align		4
.L_35:
        /*00d8*/ 	.byte	0x04, 0x2f
        /*00da*/ 	.short	(.L_37 - .L_36)
	.align		4
.L_36:
        /*00dc*/ 	.word	index@(_ZN13group_norm_v214gn_cuda_kernelI6__halfLi480ELi3ELi16ELi120ELi256ELb1ELi2ELi960ELi960ELi4ELb1ELi2ELb0ELb0ENS_16CompileConditionILi900EEEEEvPT_PKS4_S7_S7_flPfS8_Pj)
        /*00e0*/ 	.word	0x00000028


	//----- nvinfo : EIATTR_FRAME_SIZE
	.align		4
.L_37:
        /*00e4*/ 	.byte	0x04, 0x11
        /*00e6*/ 	.short	(.L_39 - .L_38)
	.align		4
.L_38:
        /*00e8*/ 	.word	index@(_ZN13group_norm_v214gn_cuda_kernelI6__halfLi480ELi3ELi16ELi120ELi256ELb1ELi2ELi960ELi960ELi4ELb1ELi2ELb0ELb0ENS_16CompileConditionILi900EEEEEvPT_PKS4_S7_S7_flPfS8_Pj)
        /*00ec*/ 	.word	0x00000050


	//----- nvinfo : EIATTR_REGCOUNT
	.align		4
.L_39:
        /*00f0*/ 	.byte	0x04, 0x2f
        /*00f2*/ 	.short	(.L_41 - .L_40)
	.align		4
.L_40:
        /*00f4*/ 	.word	index@(_ZN13group_norm_v214gn_cuda_kernelI6__halfLi480ELi1ELi32ELi60ELi256ELb0ELi64ELi960ELi960ELi4ELb1ELi37ELb0ELb0ENS_16CompileConditionILi900EEEEEvPT_PKS4_S7_S7_flPfS8_Pj)
        /*00f8*/ 	.word	0x00000080


	//----- nvinfo : EIATTR_FRAME_SIZE
	.align		4
.L_41:
        /*00fc*/ 	.byte	0x04, 0x11
        /*00fe*/ 	.short	(.L_43 - .L_42)
	.align		4
.L_42:
        /*0100*/ 	.word	index@(_ZN13group_norm_v214gn_cuda_kernelI6__halfLi480ELi1ELi32ELi60ELi256ELb0ELi64ELi960ELi960ELi4ELb1ELi37ELb0ELb0ENS_16CompileConditionILi900EEEEEvPT_PKS4_S7_S7_flPfS8_Pj)
        /*0104*/ 	.word	0x00000238


	//----- nvinfo : EIATTR_REGCOUNT
	.align		4
.L_43:
        /*0108*/ 	.byte	0x04, 0x2f
        /*010a*/ 	.short	(.L_45 - .L_44)
	.align		4
.L_44:
        /*010c*/ 	.word	index@(_ZN13group_norm_v214gn_cuda_kernelI6__halfLi480ELi2ELi32ELi60ELi256ELb0ELi32ELi960ELi960ELi4ELb1ELi29ELb0ELb0ENS_16CompileConditionILi900EEEEEvPT_PKS4_S7_S7_flPfS8_Pj)
        /*0110*/ 	.word	0x00000040


	//----- nvinfo : EIATTR_FRAME_SIZE
	.align		4
.L_45:
        /*0114*/ 	.byte	0x04, 0x11
        /*0116*/ 	.short	(.L_47 - .L_46)
	.align		4
.L_46:
        /*0118*/ 	.word	index@(_ZN13group_norm_v214gn_cuda_kernelI6__halfLi480ELi2ELi32ELi60ELi256ELb0ELi32ELi960ELi960ELi4ELb1ELi29ELb0ELb0ENS_16CompileConditionILi900EEEEEvPT_PKS4_S7_S7_flPfS8_Pj)
        /*011c*/ 	.word	0x00000168


	//----- nvinfo : EIATTR_REGCOUNT
	.align		4
.L_47:
        /*0120*/ 	.byte	0x04, 0x2f
        /*0122*/ 	.short	(.L_49 - .L_48)
	.align		4
.L_48:
        /*0124*/ 	.word	index@(_ZN13group_norm_v214gn_cuda_kernelI6__halfLi480ELi1ELi32ELi60ELi256ELb0ELi32ELi960ELi960ELi4ELb1ELi18ELb0ELb0ENS_16CompileConditionILi900EEEEEvPT_PKS4_S7_S7_flPfS8_Pj)
        /*0128*/ 	.word	0x00000080


	//----- nvinfo : EIATTR_FRAME_SIZE
	.align		4
.L_49:
        /*012c*/ 	.byte	0x04, 0x11
        /*012e*/ 	.short	(.L_51 - .L_50)
	.align		4
.L_50:
        /*0130*/ 	.word	index@(_ZN13group_norm_v214gn_cuda_kernelI6__halfLi480ELi1ELi32ELi60ELi256ELb0ELi32ELi960ELi960ELi4ELb1ELi18ELb0ELb0ENS_16CompileConditionILi900EEEEEvPT_PKS4_S7_S7_flPfS8_Pj)
        /*0134*/ 	.word	0x00000010


	//----- nvinfo : EIATTR_REGCOUNT
	.align		4
.L_51:
        /*0138*/ 	.byte	0x04, 0x2f
        /*013a*/ 	.short	(.L_53 - .L_52)
	.align		4
.L_52:
        /*013c*/ 	.word	index@(_ZN13group_norm_v214gn_cuda_kernelI6__halfLi480ELi3ELi32ELi60ELi256ELb0ELi16ELi960ELi960ELi4ELb1ELi21ELb0ELb0ENS_16CompileConditionILi900EEEEEvPT_PKS4_S7_S7_flPfS8_Pj)
        /*0140*/ 	.word	0x00000028


	//----- nvinfo : EIATTR_FRAME_SIZE
	.align		4
.L_53:
        /*0144*/ 	.byte	0x04, 0x11
        /*0146*/ 	.short	(.L_55 - .L_54)
	.align		4
.L_54:
        /*0148*/ 	.word	index@(_ZN13group_norm_v214gn_cuda_kernelI6__halfLi480ELi3ELi32ELi60ELi256ELb0ELi16ELi960ELi960ELi4ELb1ELi21ELb0ELb0ENS_16CompileConditionILi900EEEEEvPT_PKS4_S7_S7_flPfS8_Pj)
        /*014c*/ 	.word	0x00000098


	//----- nvinfo : EIATTR_REGCOUNT
	.align		4
.L_55:
        /*0150*/ 	.byte	0x04, 0x2f
        /*0152*/ 	.short	(.L_57 - .L_56)
	.align		4
.L_56:
        /*0154*/ 	.word	index@(_ZN13group_norm_v214gn_cuda_kernelI6__halfLi480ELi1ELi32ELi60ELi256ELb0ELi16ELi960ELi960ELi4ELb1ELi9ELb0ELb0ENS_16CompileConditionILi900EEEEEvPT_PKS4_S7_S7_flPfS8_Pj)
        /*0158*/ 	.word	0x00000080


	//----- nvinfo : EIATTR_FRAME_SIZE
	.align		4
.L_57:
        /*015c*/ 	.byte	0x04, 0x11
        /*015e*/ 	.short	(.L_59 - .L_58)
	.align		4
.L_58:
        /*0160*/ 	.word	index@(_ZN13group_norm_v214gn_cuda_kernelI6__halfLi480ELi1ELi32ELi60ELi256ELb0ELi16ELi960ELi960ELi4ELb1ELi9ELb0ELb0ENS_16CompileConditionILi900EEEEEvPT_PKS4_S7_S7_flPfS8_Pj)
        /*0164*/ 	.word	0x00000000


	//----- nvinfo : EIATTR_REGCOUNT
	.align		4
.L_59:
        /*0168*/ 	.byte	0x04, 0x2f
        /*016a*/ 	.short	(.L_61 - .L_60)
	.align		4
.L_60:
        /*016c*/ 	.word	index@(_ZN13group_norm_v214gn_cuda_kernelI6__halfLi480ELi3ELi32ELi60ELi256ELb0ELi8ELi960ELi960ELi4ELb1ELi10ELb0ELb0ENS_16CompileConditionILi900EEEEEvPT_PKS4_S7_S7_flPfS8_Pj)
        /*0170*/ 	.word	0x00000028


	//----- nvinfo : EIATTR_FRAME_SIZE
	.align		4
.L_61:
        /*0174*/ 	.byte	0x04, 0x11
        /*0176*/ 	.short	(.L_63 - .L_62)
	.align		4
.L_62:
        /*0178*/ 	.word	index@(_ZN13group_norm_v214gn_cuda_kernelI6__halfLi480ELi3ELi32ELi60ELi256ELb0ELi8ELi960ELi960ELi4ELb1ELi10ELb0ELb0ENS_16CompileConditionILi900EEEEEvPT_PKS4_S7_S7_flPfS8_Pj)
        /*017c*/ 	.word	0x00000050


	//----- nvinfo : EIATTR_REGCOUNT
	.align		4
.L_63:
        /*0180*/ 	.byte	0x04, 0x2f
        /*0182*/ 	.short	(.L_65 - .L_64)
	.align		4
.L_64:
        /*0184*/ 	.word	index@(_ZN13group_norm_v214gn_cuda_kernelI6__halfLi480ELi1ELi32ELi60ELi256ELb0ELi8ELi960ELi960ELi4ELb1ELi4ELb0ELb0ENS_16CompileConditionILi900EEEEEvPT_PKS4_S7_S7_flPfS8_Pj)
        /*0188*/ 	.word	0x00000060


	//----- nvinfo : EIATTR_FRAME_SIZE
	.align		4
.L_65:
        /*018c*/ 	.byte	0x04, 0x11
        /*018e*/ 	.short	(.L_67 - .L_66)
	.align		4
.L_66:
        /*0190*/ 	.word	index@(_ZN13group_norm_v214gn_cuda_kernelI6__halfLi480ELi1ELi32ELi60ELi256ELb0ELi8ELi960ELi960ELi4ELb1ELi4ELb0ELb0ENS_16CompileConditionILi900EEEEEvPT_PKS4_S7_S7_flPfS8_Pj)
        /*0194*/ 	.word	0x00000000


	//----- nvinfo : EIATTR_REGCOUNT
	.align		4
.L_67:
        /*0198*/ 	.byte	0x04, 0x2f
        /*019a*/ 	.short	(.L_69 - .L_68)
	.align		4
.L_68:
        /*019c*/ 	.word	index@(_ZN13group_norm_v214gn_cuda_kernelI6__halfLi480ELi3ELi32ELi60ELi256ELb0ELi4ELi960ELi960ELi4ELb1ELi5ELb0ELb0ENS_16CompileConditionILi900EEEEEvPT_PKS4_S7_S7_flPfS8_Pj)
        /*01a0*/ 	.word	0x00000028


	//----- nvinfo : EIATTR_FRAME_SIZE
	.align		4
.L_69:
        /*01a4*/ 	.byte	0x04, 0x11
        /*01a6*/ 	.short	(.L_71 - .L_70)
	.align		4
.L_70:
        /*01a8*/ 	.word	index@(_ZN13group_norm_v214gn_cuda_kernelI6__halfLi480ELi3ELi32ELi60ELi256ELb0ELi4ELi960ELi960ELi4ELb1ELi5ELb0ELb0ENS_16CompileConditionILi900EEEEEvPT_PKS4_S7_S7_flPfS8_Pj)
        /*01ac*/ 	.word	0x00000000


	//----- nvinfo : EIATTR_REGCOUNT
	.align		4
.L_71:
        /*01b0*/ 	.byte	0x04, 0x2f
        /*01b2*/ 	.short	(.L_73 - .L_72)
	.align		4
.L_72:
        /*01b4*/ 	.word	index@(_ZN13group_norm_v214gn_cuda_kernelI6__halfLi480ELi1ELi32ELi60ELi256ELb0ELi4ELi960ELi960ELi4ELb1ELi2ELb0ELb0ENS_16CompileConditionILi900EEEEEvPT_PKS4_S7_S7_flPfS8_Pj)
        /*01b8*/ 	.word	0x00000048


	//----- nvinfo : EIATTR_FRAME_SIZE
	.align		4
.L_73:
        /*01bc*/ 	.byte	0x04, 0x11
        /*01be*/ 	.short	(.L_75 - .L_74)
	.align		4
.L_74:
        /*01c0*/ 	.word	index@(_ZN13group_norm_v214gn_cuda_kernelI6__halfLi480ELi1ELi32ELi60ELi256ELb0ELi4ELi960ELi960ELi4ELb1ELi2ELb0ELb0ENS_16CompileConditionILi900EEEEEvPT_PKS4_S7_S7_flPfS8_Pj)
        /*01c4*/ 	.word	0x00000000


	//----- nvinfo : EIATTR_REGCOUNT
	.align		4
.L_75:
        /*01c8*/ 	.byte	0x04, 0x2f
        /*01ca*/ 	.short	(.L_77 - .L_76)
	.align		4
.L_76:
        /*01cc*/ 	.word	index@(_ZN13group_norm_v214gn_cuda_kernelI6__halfLi480ELi3ELi32ELi60ELi256ELb0ELi2ELi960ELi960ELi4ELb1ELi2ELb0ELb0ENS_16CompileConditionILi900EEEEEvPT_PKS4_S7_S7_flPfS8_Pj)
        /*01d0*/ 	.word	0x00000028


	//----- nvinfo : EIATTR_FRAME_SIZE
	.align		4
.L_77:
        /*01d4*/ 	.byte	0x04, 0x11
        /*01d6*/ 	.short	(.L_79 - .L_78)
	.align		4
.L_78:
        /*01d8*/ 	.word	index@(_ZN13group_norm_v214gn_cuda_kernelI6__halfLi480ELi3ELi32ELi60ELi256ELb0ELi2ELi960ELi960ELi4ELb1ELi2ELb0ELb0ENS_16CompileConditionILi900EEEEEvPT_PKS4_S7_S7_flPfS8_Pj)
        /*01dc*/ 	.word	0x00000010


	//----- nvinfo : EIATTR_REGCOUNT
	.align		4
.L_79:
        /*01e0*/ 	.byte	0x04, 0x2f
        /*01e2*/ 	.short	(.L_81 - .L_80)
	.align		4
.L_80:
        /*01e4*/ 	.word	index@(_ZN13group_norm_v218gn_bwd_cuda_kernelI6__halfLi480ELi2ELi16ELi120ELi256ELb1ELb1ELi16ELi960ELi960ELi4ELb1ELi18ELb0ELb0ELNS_15WgradSyncMethodE3ENS_16CompileConditionILi900EEEEEvPT_S6_S6_PKS5_S8_S8_S8_PKfflPfPj)
        /*01e8*/ 	.word	0x00000040


	//----- nvinfo : EIATTR_FRAME_SIZE
	.align		4
.L_81:
        /*01ec*/ 	.byte	0x04, 0x11
        /*01ee*/ 	.short	(.L_83 - .L_82)
	.align		4
.L_82:
        /*01f0*/ 	.word	index@(_ZN13group_norm_v218gn_bwd_cuda_kernelI6__halfLi480ELi2ELi16ELi120ELi256ELb1ELb1ELi16ELi960ELi960ELi4ELb1ELi18ELb0ELb0ELNS_15WgradSyncMethodE3ENS_16CompileConditionILi900EEEEEvPT_S6_S6_PKS5_S8_S8_S8_PKfflPfPj)
        /*01f4*/ 	.word	0x00000128


	//----- nvinfo : EIATTR_REGCOUNT
	.align		4
.L_83:
        /*01f8*/ 	.byte	0x04, 0x2f
        /*01fa*/ 	.short	(.L_85 - .L_84)
	.align		4
.L_84:
        /*01fc*/ 	.word	index@(_ZN13group_norm_v218gn_bwd_cuda_kernelI6__halfLi480ELi2ELi16ELi120ELi256ELb1ELb1ELi16ELi960ELi960ELi4ELb1ELi14ELb0ELb0ELNS_15WgradSyncMethodE3ENS_16CompileConditionILi900EEEEEvPT_S6_S6_PKS5_S8_S8_S8_PKfflPfPj)
        /*0200*/ 	.word	0x00000040


	//----- nvinfo : EIATTR_FRAME_SIZE
	.align		4
.L_85:
        /*0204*/ 	.byte	0x04, 0x11
        /*0206*/ 	.short	(.L_87 - .L_86)
	.align		4
.L_86:
        /*0208*/ 	.word	index@(_ZN13group_norm_v218gn_bwd_cuda_kernelI6__halfLi480ELi2ELi16ELi120ELi256ELb1ELb1ELi16ELi960ELi960ELi4ELb1ELi14ELb0ELb0ELNS_15WgradSyncMethodE3ENS_16CompileConditionILi900EEEEEvPT_S6_S6_PKS5_S8_S8_S8_PKfflPfPj)
        /*020c*/ 	.word	0x00000128


	//----- nvinfo : EIATTR_REGCOUNT
	.align		4
.L_87:
        /*0210*/ 	.byte	0x04, 0x2f
        /*0212*/ 	.short	(.L_89 - .L_88)
	.align		4
.L_88:
        /*0214*/ 	.word	index@(_ZN13group_norm_v218gn_bwd_cuda_kernelI6__halfLi480ELi1ELi16ELi120ELi256ELb1ELb1ELi32ELi960ELi960ELi4ELb1ELi18ELb0ELb0ELNS_15WgradSyncMethodE3ENS_16CompileConditionILi900EEEEEvPT_S6_S6_PKS5_S8_S8_S8_PKfflPfPj)
        /*0218*/ 	.word	0x00000080


	//----- nvinfo : EIATTR_FRAME_SIZE
	.align		4
.L_89:
        /*021c*/ 	.byte	0x04, 0x11
        /*021e*/ 	.short	(.L_91 - .L_90)
	.align		4
.L_90:
        /*0220*/ 	.word	index@(_ZN13group_norm_v218gn_bwd_cuda_kernelI6__halfLi480ELi1ELi16ELi120ELi256ELb1ELb1ELi32ELi960ELi960ELi4ELb1ELi18ELb0ELb0ELNS_15WgradSyncMethodE3ENS_16CompileConditionILi900EEEEEvPT_S6_S6_PKS5_S8_S8_S8_PKfflPfPj)
        /*0224*/ 	.word	0x00000178


	//----- nvinfo : EIATTR_REGCOUNT
	.align		4
.L_91:
        /*0228*/ 	.byte	0x04, 0x2f
        /*022a*/ 	.short	(.L_93 - .L_92)
	.align		4
.L_92:
        /*022c*/ 	.word	index@(_ZN13group_norm_v218gn_bwd_cuda_kernelI6__halfLi480ELi1ELi16ELi120ELi256ELb1ELb1ELi16ELi960ELi960ELi4ELb1ELi8ELb0ELb0ELNS_15WgradSyncMethodE3ENS_16CompileConditionILi900EEEEEvPT_S6_S6_PKS5_S8_S8_S8_PKfflPfPj)
        /*0230*/ 	.word	0x00000080


	//----- nvinfo : EIATTR_FRAME_SIZE
	.align		4
.L_93:
        /*0234*/ 	.byte	0x04, 0x11
        /*0236*/ 	.short	(.L_95 - .L_94)
	.align		4
.L_94:
        /*0238*/ 	.word	index@(_ZN13group_norm_v218gn_bwd_cuda_kernelI6__halfLi480ELi1ELi16ELi120ELi256ELb1ELb1ELi16ELi960ELi960ELi4ELb1ELi8ELb0ELb0ELNS_15WgradSyncMethodE3ENS_16CompileConditionILi900EEEEEvPT_S6_S6_PKS5_S8_S8_S8_PKfflPfPj)
        /*023c*/ 	.word	0x00000000


	//----- nvinfo : EIATTR_REGCOUNT
	.align		4
.L_95:
        /*0240*/ 	.byte	0x04, 0x2f
        /*0242*/ 	.short	(.L_97 - .L_96)
	.align		4
.L_96:
        /*0244*/ 	.word	index@(_ZN13group_norm_v218gn_bwd_cuda_kernelI6__halfLi480ELi3ELi16ELi120ELi256ELb1ELb1ELi8ELi960ELi960ELi4ELb1ELi10ELb0ELb0ELNS_15WgradSyncMethodE3ENS_16CompileConditionILi900EEEEEvPT_S6_S6_PKS5_S8_S8_S8_PKfflPfPj)
        /*0248*/ 	.word	0x00000028


	//----- nvinfo : EIATTR_FRAME_SIZE
	.align		4
.L_97:
        /*024c*/ 	.byte	0x04, 0x11
        /*024e*/ 	.short	(.L_99 - .L_98)
	.align		4
.L_98:
        /*0250*/ 	.word	index@(_ZN13group_norm_v218gn_bwd_cuda_kernelI6__halfLi480ELi3ELi16ELi120ELi256ELb1ELb1ELi8ELi960ELi960ELi4ELb1ELi10ELb0ELb0ELNS_15WgradSyncMethodE3ENS_16CompileConditionILi900EEEEEvPT_S6_S6_PKS5_S8_S8_S8_PKfflPfPj)
        /*0254*/ 	.word	0x000000c8


	//----- nvinfo : EIATTR_REGCOUNT
	.align		4
.L_99:
        /*0258*/ 	.byte	0x04, 0x2f
        /*025a*/ 	.short	(.L_101 - .L_100)
	.align		4
.L_100:
        /*025c*/ 	.word	index@(_ZN13group_norm_v218gn_bwd_cuda_kernelI6__halfLi480ELi1ELi16ELi120ELi256ELb1ELb1ELi8ELi960ELi960ELi4ELb1ELi4ELb0ELb0ELNS_15WgradSyncMethodE3ENS_16CompileConditionILi900EEEEEvPT_S6_S6_PKS5_S8_S8_S8_PKfflPfPj)
        /*0260*/ 	.word	0x00000071


	//----- nvinfo : EIATTR_FRAME_SIZE
	.align		4
.L_101:
        /*0264*/ 	.byte	0x04, 0x11
        /*0266*/ 	.short	(.L_103 - .L_102)
	.align		4
.L_102:
        /*0268*/ 	.word	index@(_ZN13group_norm_v218gn_bwd_cuda_kernelI6__halfLi480ELi1ELi16ELi120ELi256ELb1ELb1ELi8ELi960ELi960ELi4ELb1ELi4ELb0ELb0ELNS_15WgradSyncMethodE3ENS_16CompileConditionILi900EEEEEvPT_S6_S6_PKS5_S8_S8_S8_PKfflPfPj)
        /*026c*/ 	.word	0x00000000


	//----- nvinfo : EIATTR_REGCOUNT
	.align		4
.L_103:
        /*0270*/ 	.byte	0x04, 0x2f
        /*0272*/ 	.short	(.L_105 - .L_104)
	.align		4
.L_104:
        /*0274*/ 	.word	index@(_ZN13group_norm_v218gn_bwd_cuda_kernelI6__halfLi480ELi3ELi16ELi120ELi256ELb1ELb1ELi4ELi960ELi960ELi4ELb1ELi4ELb0ELb0ELNS_15WgradSyncMethodE3ENS_16CompileConditionILi900EEEEEvPT_S6_S6_PKS5_S8_S8_S8_PKfflPfPj)
        /*0278*/ 	.word	0x00000028


	//----- nvinfo : EIATTR_FRAME_SIZE
	.align		4
.L_105:
        /*027c*/ 	.byte	0x04, 0x11
        /*027e*/ 	.short	(.L_107 - .L_106)
	.align		4
.L_106:
        /*0280*/ 	.word	index@(_ZN13group_norm_v218gn_bwd_cuda_kernelI6__halfLi480ELi3ELi16ELi120ELi256ELb1ELb1ELi4ELi960ELi960ELi4ELb1ELi4ELb0ELb0ELNS_15WgradSyncMethodE3ENS_16CompileConditionILi900EEEEEvPT_S6_S6_PKS5_S8_S8_S8_PKfflPfPj)
        /*0284*/ 	.word	0x00000030


	//----- nvinfo : EIATTR_REGCOUNT
	.align		4
.L_107:
        /*0288*/ 	.byte	0x04, 0x2f
        /*028a*/ 	.short	(.L_109 - .L_108)
	.align		4
.L_108:
        /*028c*/ 	.word	index@(_ZN13group_norm_v218gn_bwd_cuda_kernelI6__halfLi480ELi1ELi16ELi120ELi256ELb1ELb1ELi4ELi960ELi960ELi4ELb1ELi2ELb0ELb0ELNS_15WgradSyncMethodE3ENS_16CompileConditionILi900EEEEEvPT_S6_S6_PKS5_S8_S8_S8_PKfflPfPj)
        /*0290*/ 	.word	0x0000005f


	//----- nvinfo : EIATTR_FRAME_SIZE
	.align		4
.L_109:
        /*0294*/ 	.byte	0x04, 0x11
        /*0296*/ 	.short	(.L_111 - .L_110)
	.align		4
.L_110:
        /*0298*/ 	.word	index@(_ZN13group_norm_v218gn_bwd_cuda_kernelI6__halfLi480ELi1ELi16ELi120ELi256ELb1ELb1ELi4ELi960ELi960ELi4ELb1ELi2ELb0ELb0ELNS_15WgradSyncMethodE3ENS_16CompileConditionILi900EEEEEvPT_S6_S6_PKS5_S8_S8_S8_PKfflPfPj)
        /*029c*/ 	.word	0x00000000


	//----- nvinfo : EIATTR_REGCOUNT
	.align		4
.L_111:
        /*02a0*/ 	.byte	0x04, 0x2f
        /*02a2*/ 	.short	(.L_113 - .L_112)
	.align		4
.L_112:
        /*02a4*/ 	.word	index@(_ZN13group_norm_v218gn_bwd_cuda_kernelI6__halfLi480ELi3ELi16ELi120ELi256ELb1ELb1ELi2ELi960ELi960ELi4ELb1ELi2ELb0ELb0ELNS_15WgradSyncMethodE3ENS_16CompileConditionILi900EEEEEvPT_S6_S6_PKS5_S8_S8_S8_PKfflPfPj)
        /*02a8*/ 	.word	0x00000028


	//----- nvinfo : EIATTR_FRAME_SIZE
	.align		4
.L_113:
        /*02ac*/ 	.byte	0x04, 0x11
        /*02ae*/ 	.short	(.L_115 - .L_114)
	.align		4
.L_114:
        /*02b0*/ 	.word	index@(_ZN13group_norm_v218gn_bwd_cuda_kernelI6__halfLi480ELi3ELi16ELi120ELi256ELb1ELb1ELi2ELi960ELi960ELi4ELb1ELi2ELb0ELb0ELNS_15WgradSyncMethodE3ENS_16CompileConditionILi900EEEEEvPT_S6_S6_PKS5_S8_S8_S8_PKfflPfPj)
        /*02b4*/ 	.word	0x00000018


	//----- nvinfo : EIATTR_REGCOUNT
	.align		4
.L_115:
        /*02b8*/ 	.byte	0x04, 0x2f
        /*02ba*/ 	.short	(.L_117 - .L_116)
	.align		4
.L_116:
        /*02bc*/ 	.word	index@(_ZN13group_norm_v218gn_bwd_cuda_kernelI6__halfLi480ELi2ELi32ELi60ELi256ELb0ELb1ELi16ELi960ELi960ELi4ELb1ELi18ELb0ELb0ELNS_15WgradSyncMethodE3ENS_16CompileConditionILi900EEEEEvPT_S6_S6_PKS5_S8_S8_S8_PKfflPfPj)
        /*02c0*/ 	.word	0x00000040


	//----- nvinfo : EIATTR_FRAME_SIZE
	.align		4
.L_117:
        /*02c4*/ 	.byte	0x04, 0x11
        /*02c6*/ 	.short	(.L_119 - .L_118)
	.align		4
.L_118:
        /*02c8*/ 	.word	index@(_ZN13group_norm_v218gn_bwd_cuda_kernelI6__halfLi480ELi2ELi32ELi60ELi256ELb0ELb1ELi16ELi960ELi960ELi4ELb1ELi18ELb0ELb0ELNS_15WgradSyncMethodE3ENS_16CompileConditionILi900EEEEEvPT_S6_S6_PKS5_S8_S8_S8_PKfflPfPj)
        /*02cc*/ 	.word	0x000000e0


	//----- nvinfo : EIATTR_REGCOUNT
	.align		4
.L_119:
        /*02d0*/ 	.byte	0x04, 0x2f
        /*02d2*/ 	.short	(.L_121 - .L_120)
	.align		4
.L_120:
        /*02d4*/ 	.word	index@(_ZN13group_norm_v218gn_bwd_cuda_kernelI6__halfLi480ELi2ELi32ELi60ELi256ELb0ELb1ELi16ELi960ELi960ELi4ELb1ELi14ELb0ELb0ELNS_15WgradSyncMethodE3ENS_16CompileConditionILi900EEEEEvPT_S6_S6_PKS5_S8_S8_S8_PKfflPfPj)
        /*02d8*/ 	.word	0x00000040


	//----- nvinfo : EIATTR_FRAME_SIZE
	.align		4
.L_121:
        /*02dc*/ 	.byte	0x04, 0x11
        /*02de*/ 	.short	(.L_123 - .L_122)
	.align		4
.L_122:
        /*02e0*/ 	.word	index@(_ZN13group_norm_v218gn_bwd_cuda_kernelI6__halfLi480ELi2ELi32ELi60ELi256ELb0ELb1ELi16ELi960ELi960ELi4ELb1ELi14ELb0ELb0ELNS_15WgradSyncMethodE3ENS_16CompileConditionILi900EEEEEvPT_S6_S6_PKS5_S8_S8_S8_PKfflPfPj)
        /*02e4*/ 	.word	0x000000e0


	//----- nvinfo : EIATTR_REGCOUNT
	.align		4
.L_123:
        /*02e8*/ 	.byte	0x04, 0x2f
        /*02ea*/ 	.short	(.L_125 - .L_124)
	.align		4
.L_124:
        /*02ec*/ 	.word	index@(_ZN13group_norm_v218gn_bwd_cuda_kernelI6__halfLi480ELi1ELi32ELi60ELi256ELb0ELb1ELi32ELi960ELi960ELi4ELb1ELi18ELb0ELb0ELNS_15WgradSyncMethodE3ENS_16CompileConditionILi900EEEEEvPT_S6_S6_PKS5_S8_S8_S8_PKfflPfPj)
        /*02f0*/ 	.word	0x00000080


	//----- nvinfo : EIATTR_FRAME_SIZE
	.align		4
.L_125:
        /*02f4*/ 	.byte	0x04, 0x11
        /*02f6*/ 	.short	(.L_127 - .L_126)
	.align		4
.L_126:
        /*02f8*/ 	.word	index@(_ZN13group_norm_v218gn_bwd_cuda_kernelI6__halfLi480ELi1ELi32ELi60ELi256ELb0ELb1ELi32ELi960ELi960ELi4ELb1ELi18ELb0ELb0ELNS_15WgradSyncMethodE3ENS_16CompileConditionILi900EEEEEvPT_S6_S6_PKS5_S8_S8_S8_PKfflPfPj)
        /*02fc*/ 	.word	0x00000130


	//----- nvinfo : EIATTR_REGCOUNT
	.align		4
.L_127:
        /*0300*/ 	.byte	0x04, 0x2f
        /*0302*/ 	.short	(.L_129 - .L_128)
	.align		4
.L_128:
        /*0304*/ 	.word	index@(_ZN13group_norm_v218gn_bwd_cuda_kernelI6__halfLi480ELi1ELi32ELi60ELi256ELb0ELb1ELi16ELi960ELi960ELi4ELb1ELi8ELb0ELb0ELNS_15WgradSyncMethodE3ENS_16CompileConditionILi900EEEEEvPT_S6_S6_PKS5_S8_S8_S8_PKfflPfPj)
        /*0308*/ 	.word	0x00000080


	//----- nvinfo : EIATTR_FRAME_SIZE
	.align		4
.L_129:
        /*030c*/ 	.byte	0x04, 0x11
        /*030e*/ 	.short	(.L_131 - .L_130)
	.align		4
.L_130:
        /*0310*/ 	.word	index@(_ZN13group_norm_v218gn_bwd_cuda_kernelI6__halfLi480ELi1ELi32ELi60ELi256ELb0ELb1ELi16ELi960ELi960ELi4ELb1ELi8ELb0ELb0ELNS_15WgradSyncMethodE3ENS_16CompileConditionILi900EEEEEvPT_S6_S6_PKS5_S8_S8_S8_PKfflPfPj)
        /*0314*/ 	.word	0x00000000


	//----- nvinfo : EIATTR_REGCOUNT
	.align		4
.L_131:
        /*0318*/ 	.byte	0x04, 0x2f
        /*031a*/ 	.short	(.L_133 - .L_132)
	.align		4
.L_132:
        /*031c*/ 	.word	index@(_ZN13group_norm_v218gn_bwd_cuda_kernelI6__halfLi480ELi3ELi32ELi60ELi256ELb0ELb1ELi8ELi960ELi960ELi4ELb1ELi10ELb0ELb0ELNS_15WgradSyncMethodE3ENS_16CompileConditionILi900EEEEEvPT_S6_S6_PKS5_S8_S8_S8_PKfflPfPj)
        /*0320*/ 	.word	0x00000028


	//----- nvinfo : EIATTR_FRAME_SIZE
	.align		4
.L_133:
        /*0324*/ 	.byte	0x04, 0x11
        /*0326*/ 	.short	(.L_135 - .L_134)
	.align		4
.L_134:
        /*0328*/ 	.word	index@(_ZN13group_norm_v218gn_bwd_cuda_kernelI6__halfLi480ELi3ELi32ELi60ELi256ELb0ELb1ELi8ELi960ELi960ELi4ELb1ELi10ELb0ELb0ELNS_15WgradSyncMethodE3ENS_16CompileConditionILi900EEEEEvPT_S6_S6_PKS5_S8_S8_S8_PKfflPfPj)
        /*032c*/ 	.word	0x00000098


	//----- nvinfo : EIATTR_REGCOUNT
	.align		4
.L_135:
        /*0330*/ 	.byte	0x04, 0x2f
        /*0332*/ 	.short	(.L_137 - .L_136)
	.align		4
.L_136:
        /*0334*/ 	.word	index@(_ZN13group_norm_v218gn_bwd_cuda_kernelI6__halfLi480ELi1ELi32ELi60ELi256ELb0ELb1ELi8ELi960ELi960ELi4ELb1ELi4ELb0ELb0ELNS_15WgradSyncMethodE3ENS_16CompileConditionILi900EEEEEvPT_S6_S6_PKS5_S8_S8_S8_PKfflPfPj)
        /*0338*/ 	.word	0x00000067


	//----- nvinfo : EIATTR_FRAME_SIZE
	.align		4
.L_137:
        /*033c*/ 	.byte	0x04, 0x11
        /*033e*/ 	.short	(.L_139 - .L_138)
	.align		4
.L_138:
        /*0340*/ 	.word	index@(_ZN13group_norm_v218gn_bwd_cuda_kernelI6__halfLi480ELi1ELi32ELi60ELi256ELb0ELb1ELi8ELi960ELi960ELi4ELb1ELi4ELb0ELb0ELNS_15WgradSyncMethodE3ENS_16CompileConditionILi900EEEEEvPT_S6_S6_PKS5_S8_S8_S8_PKfflPfPj)
        /*0344*/ 	.word	0x00000000


	//----- nvinfo : EIATTR_REGCOUNT
	.align		4
.L_139:
        /*0348*/ 	.byte	0x04, 0x2f
        /*034a*/ 	.short	(.L_141 - .L_140)
	.align		4
.L_140:
        /*034c*/ 	.word	index@(_ZN13group_norm_v218gn_bwd_cuda_kernelI6__halfLi480ELi3ELi32ELi60ELi256ELb0ELb1ELi4ELi960ELi960ELi4ELb1ELi4ELb0ELb0ELNS_15WgradSyncMethodE3ENS_16CompileConditionILi900EEEEEvPT_S6_S6_PKS5_S8_S8_S8_PKfflPfPj)
        /*0350*/ 	.word	0x00000028


	//----- nvinfo : EIATTR_FRAME_SIZE
	.align		4
.L_141:
        /*0354*/ 	.byte	0x04, 0x11
        /*0356*/ 	.short	(.L_143 - .L_142)
	.align		4
.L_142:
        /*0358*/ 	.word	index@(_ZN13group_norm_v218gn_bwd_cuda_kernelI6__halfLi480ELi3ELi32ELi60ELi256ELb0ELb1ELi4ELi960ELi960ELi4ELb1ELi4ELb0ELb0ELNS_15WgradSyncMethodE3ENS_16CompileConditionILi900EEEEEvPT_S6_S6_PKS5_S8_S8_S8_PKfflPfPj)
        /*035c*/ 	.word	0x00000030


	//----- nvinfo : EIATTR_REGCOUNT
	.align		4
.L_143:
        /*0360*/ 	.byte	0x04, 0x2f
        /*0362*/ 	.short	(.L_145 - .L_144)
	.align		4
.L_144:
        /*0364*/ 	.word	index@(_ZN13group_norm_v218gn_bwd_cuda_kernelI6__halfLi480ELi1ELi32ELi60ELi256ELb0ELb1ELi4ELi960ELi960ELi4ELb1ELi2ELb0ELb0ELNS_15WgradSyncMethodE3ENS_16CompileConditionILi900EEEEEvPT_S6_S6_PKS5_S8_S8_S8_PKfflPfPj)
        /*0368*/ 	.word	0x0000005d


	//----- nvinfo : EIATTR_FRAME_SIZE
	.align		4
.L_145:
        /*036c*/ 	.byte	0x04, 0x11
        /*036e*/ 	.short	(.L_147 - .L_146)
	.align		4
.L_146:
        /*0370*/ 	.word	index@(_ZN13group_norm_v218gn_bwd_cuda_kernelI6__halfLi480ELi1ELi32ELi60ELi256ELb0ELb1ELi4ELi960ELi960ELi4ELb1ELi2ELb0ELb0ELNS_15WgradSyncMethodE3ENS_16CompileConditionILi900EEEEEvPT_S6_S6_PKS5_S8_S8_S8_PKfflPfPj)
        /*0374*/ 	.word	0x00000000


	//----- nvinfo : EIATTR_REGCOUNT
	.align		4
.L_147:
        /*0378*/ 	.byte	0x04, 0x2f
        /*037a*/ 	.short	(.L_149 - .L_148)
	.align		4
.L_148:
        /*037c*/ 	.word	index@(_ZN13group_norm_v218gn_bwd_cuda_kernelI6__halfLi480ELi3ELi32ELi60ELi256ELb0ELb1ELi2ELi960ELi960ELi4ELb1ELi2ELb0ELb0ELNS_15WgradSyncMethodE3ENS_16CompileConditionILi900EEEEEvPT_S6_S6_PKS5_S8_S8_S8_PKfflPfPj)
        /*0380*/ 	.word	0x00000028


	//----- nvinfo : EIATTR_FRAME_SIZE
	.align		4
.L_149:
        /*0384*/ 	.byte	0x04, 0x11
        /*0386*/ 	.short	(.L_151 - .L_150)
	.align		4
.L_150:
        /*0388*/ 	.word	index@(_ZN13group_norm_v218gn_bwd_cuda_kernelI6__halfLi480ELi3ELi32ELi60ELi256ELb0ELb1ELi2ELi960ELi960ELi4ELb1ELi2ELb0ELb0ELNS_15WgradSyncMethodE3ENS_16CompileConditionILi900EEEEEvPT_S6_S6_PKS5_S8_S8_S8_PKfflPfPj)
        /*038c*/ 	.word	0x00000020


	//----- nvinfo : EIATTR_REGCOUNT
	.align		4
.L_151:
        /*0390*/ 	.byte	0x04, 0x2f
        /*0392*/ 	.short	(.L_153 - .L_152)
	.align		4
.L_152:
        /*0394*/ 	.word	index@(_ZN13group_norm_v214gn_cuda_kernelI13__nv_bfloat16Li480ELi1ELi16ELi120ELi256ELb1ELi64ELi960ELi960ELi4ELb1ELi37ELb0ELb0ENS_16CompileConditionILi900EEEEEvPT_PKS4_S7_S7_flPfS8_Pj)
        /*0398*/ 	.word	0x00000080


	//----- nvinfo : EIATTR_FRAME_SIZE
	.align		4
.L_153:
        /*039c*/ 	.byte	0x04, 0x11
        /*039e*/ 	.short	(.L_155 - .L_154)
	.align		4
.L_154:
        /*03a0*/ 	.word	index@(_ZN13group_norm_v214gn_cuda_kernelI13__nv_bfloat16Li480ELi1ELi16ELi120ELi256ELb1ELi64ELi960ELi960ELi4ELb1ELi37ELb0ELb0ENS_16CompileConditionILi900EEEEEvPT_PKS4_S7_S7_flPfS8_Pj)
        /*03a4*/ 	.word	0x00000270


	//----- nvinfo : EIATTR_REGCOUNT
	.align		4
.L_155:
        /*03a8*/ 	.byte	0x04, 0x2f
        /*03aa*/ 	.short	(.L_157 - .L_156)
	.align		4
.L_156:
        /*03ac*/ 	.word	index@(_ZN13group_norm_v214gn_cuda_kernelI13__nv_bfloat16Li480ELi2ELi16ELi120ELi256ELb1ELi32ELi960ELi960ELi4ELb1ELi29ELb0ELb0ENS_16CompileConditionILi900EEEEEvPT_PKS4_S7_S7_flPfS8_Pj)
        /*03b0*/ 	.word	0x00000040


	//----- nvinfo : EIATTR_FRAME_SIZE
	.align		4
.L_157:
        /*03b4*/ 	.byte	0x04, 0x11
        /*03b6*/ 	.short	(.L_159 - .L_158)
	.align		4
.L_158:
        /*03b8*/ 	.word	index@(_ZN13group_norm_v214gn_cuda_kernelI13__nv_bfloat16Li480ELi2ELi16ELi120ELi256ELb1ELi32ELi960ELi960ELi4ELb1ELi29ELb0ELb0ENS_16CompileConditionILi900EEEEEvPT_PKS4_S7_S7_flPfS8_Pj)
        /*03bc*/ 	.word	0x00000158


	//----- nvinfo : EIATTR_REGCOUNT
	.align		4
.L_159:
        /*03c0*/ 	.byte	0x04, 0x2f
        /*03c2*/ 	.short	(.L_161 - .L_160)
	.align		4
.L_160:
        /*03c4*/ 	.word	index@(_ZN13group_norm_v214gn_cuda_kernelI13__nv_bfloat16Li480ELi1ELi16ELi120ELi256ELb1ELi32ELi960ELi960ELi4ELb1ELi18ELb0ELb0ENS_16CompileConditionILi900EEEEEvPT_PKS4_S7_S7_flPfS8_Pj)
        /*03c8*/ 	.word	0x00000080


	//----- nvinfo : EIATTR_FRAME_SIZE
	.align		4
.L_161:
        /*03cc*/ 	.byte	0x04, 0x11
        /*03ce*/ 	.short	(.L_163 - .L_162)
	.align		4
.L_162:
        /*03d0*/ 	.word	index@(_ZN13group_norm_v214gn_cuda_kernelI13__nv_bfloat16Li480ELi1ELi16ELi120ELi256ELb1ELi32ELi960ELi960ELi4ELb1ELi18ELb0ELb0ENS_16CompileConditionILi900EEEEEvPT_PKS4_S7_S7_flPfS8_Pj)
        /*03d4*/ 	.word	0x00000050


	//----- nvinfo : EIATTR_REGCOUNT
	.align		4
.L_163:
        /*03d8*/ 	.byte	0x04, 0x2f
        /*03da*/ 	.short	(.L_165 - .L_164)
	.align		4
.L_164:
        /*03dc*/ 	.word	index@(_ZN13group_norm_v214gn_cuda_kernelI13__nv_bfloat16Li480ELi3ELi16ELi120ELi256ELb1ELi16ELi960ELi960ELi4ELb1ELi21ELb0ELb0ENS_16CompileConditionILi900EEEEEvPT_PKS4_S7_S7_flPfS8_Pj)
        /*03e0*/ 	.word	0x00000028


	//----- nvinfo : EIATTR_FRAME_SIZE
	.align		4
.L_165:
        /*03e4*/ 	.byte	0x04, 0x11
        /*03e6*/ 	.short	(.L_167 - .L_166)
	.align		4
.L_166:
        /*03e8*/ 	.word	index@(_ZN13group_norm_v214gn_cuda_kernelI13__nv_bfloat16Li480ELi3ELi16ELi120ELi256ELb1ELi16ELi960ELi960ELi4ELb1ELi21ELb0ELb0ENS_16CompileConditionILi900EEEEEvPT_PKS4_S7_S7_flPfS8_Pj)
        /*03ec*/ 	.word	0x000000c0


	//----- nvinfo : EIATTR_REGCOUNT
	.align		4
.L_167:
        /*03f0*/ 	.byte	0x04, 0x2f
        /*03f2*/ 	.short	(.L_169 - .L_168)
	.align		4
.L_168:
        /*03f4*/ 	.word	index@(_ZN13group_norm_v214gn_cuda_kernelI13__nv_bfloat16Li480ELi1ELi16ELi120ELi256ELb1ELi16ELi960ELi960ELi4ELb1ELi9ELb0ELb0ENS_16CompileConditionILi900EEEEEvPT_PKS4_S7_S7_flPfS8_Pj)
        /*03f8*/ 	.word	0x00000080


	//----- nvinfo : EIATTR_FRAME_SIZE
	.align		4
.L_169:
        /*03fc*/ 	.byte	0x04, 0x11
        /*03fe*/ 	.short	(.L_171 - .L_170)
	.align		4
.L_170:
        /*0400*/ 	.word	index@(_ZN13group_norm_v214gn_cuda_kernelI13__nv_bfloat16Li480ELi1ELi16ELi120ELi256ELb1ELi16ELi960ELi960ELi4ELb1ELi9ELb0ELb0ENS_16CompileConditionILi900EEEEEvPT_PKS4_S7_S7_flPfS8_Pj)
        /*0404*/ 	.word	0x00000000


	//----- nvinfo : EIATTR_REGCOUNT
	.align		4
.L_171:
        /*0408*/ 	.byte	0x04, 0x2f
        /*040a*/ 	.short	(.L_173 - .L_172)
	.align		4
.L_172:
        /*040c*/ 	.word	index@(_ZN13group_norm_v214gn_cuda_kernelI13__nv_bfloat16Li480ELi3ELi16ELi120ELi256ELb1ELi8ELi960ELi960ELi4ELb1ELi10ELb0ELb0ENS_16CompileConditionILi900EEEEEvPT_PKS4_S7_S7_flPfS8_Pj)
        /*0410*/ 	.word	0x00000028


	//----- nvinfo : EIATTR_FRAME_SIZE
	.align		4
.L_173:
        /*0414*/ 	.byte	0x04, 0x11
        /*0416*/ 	.short	(.L_175 - .L_174)
	.align		4
.L_174:
        /*0418*/ 	.word	index@(_ZN13group_norm_v214gn_cuda_kernelI13__nv_bfloat16Li480ELi3ELi16ELi120ELi256ELb1ELi8ELi960ELi960ELi4ELb1ELi10ELb0ELb0ENS_16CompileConditionILi900EEEEEvPT_PKS4_S7_S7_flPfS8_Pj)
        /*041c*/ 	.word	0x00000088


	//----- nvinfo : EIATTR_REGCOUNT
	.align		4
.L_175:
        /*0420*/ 	.byte	0x04, 0x2f
        /*0422*/ 	.short	(.L_177 - .L_176)
	.align		4
.L_176:
        /*0424*/ 	.word	index@(_ZN13group_norm_v214gn_cuda_kernelI13__nv_bfloat16Li480ELi1ELi16ELi120ELi256ELb1ELi8ELi960ELi960ELi4ELb1ELi4ELb0ELb0ENS_16CompileConditionILi900EEEEEvPT_PKS4_S7_S7_flPfS8_Pj)
        /*0428*/ 	.word	0x00000067


	//----- nvinfo : EIATTR_FRAME_SIZE
	.align		4
.L_177:
        /*042c*/ 	.byte	0x04, 0x11
        /*042e*/ 	.short	(.L_179 - .L_178)
	.align		4
.L_178:
        /*0430*/ 	.word	index@(_ZN13group_norm_v214gn_cuda_kernelI13__nv_bfloat16Li480ELi1ELi16ELi120ELi256ELb1ELi8ELi960ELi960ELi4ELb1ELi4ELb0ELb0ENS_16CompileConditionILi900EEEEEvPT_PKS4_S7_S7_flPfS8_Pj)
        /*0434*/ 	.word	0x00000000


	//----- nvinfo : EIATTR_REGCOUNT
	.align		4
.L_179:
        /*0438*/ 	.byte	0x04, 0x2f
        /*043a*/ 	.short	(.L_181 - .L_180)
	.align		4
.L_180:
        /*043c*/ 	.word	index@(_ZN13group_norm_v214gn_cuda_kernelI13__nv_bfloat16Li480ELi3ELi16ELi120ELi256ELb1ELi4ELi960ELi960ELi4ELb1ELi5ELb0ELb0ENS_16CompileConditionILi900EEEEEvPT_PKS4_S7_S7_flPfS8_Pj)
        /*0440*/ 	.word	0x00000028


	//----- nvinfo : EIATTR_FRAME_SIZE
	.align		4
.L_181:
        /*0444*/ 	.byte	0x04, 0x11
        /*0446*/ 	.short	(.L_183 - .L_182)
	.align		4
.L_182:
        /*0448*/ 	.word	index@(_ZN13group_norm_v214gn_cuda_kernelI13__nv_bfloat16Li480ELi3ELi16ELi120ELi256ELb1ELi4ELi960ELi960ELi4ELb1ELi5ELb0ELb0ENS_16CompileConditionILi900EEEEEvPT_PKS4_S7_S7_flPfS8_Pj)
        /*044c*/ 	.word	0x00000000


	//----- nvinfo : EIATTR_REGCOUNT
	.align		4
.L_183:
        /*0450*/ 	.byte	0x04, 0x2f
        /*0452*/ 	.short	(.L_185 - .L_184)
	.align		4
.L_184:
        /*0454*/ 	.word	index@(_ZN13group_norm_v214gn_cuda_kernelI13__nv_bfloat16Li480ELi1ELi16ELi120ELi256ELb1ELi4ELi960ELi960ELi4ELb1ELi2ELb0ELb0ENS_16CompileConditionILi900EEEEEvPT_PKS4_S7_S7_flPfS8_Pj)
        /*0458*/ 	.word	0x00000050


	//----- nvinfo : EIATTR_FRAME_SIZE
	.align		4
.L_185:
        /*045c*/ 	.byte	0x04, 0x11
        /*045e*/ 	.short	(.L_187 - .L_186)
	.align		4
.L_186:
        /*0460*/ 	.word	index@(_ZN13group_norm_v214gn_cuda_kernelI13__nv_bfloat16Li480ELi1ELi16ELi120ELi256ELb1ELi4ELi960ELi960ELi4ELb1ELi2ELb0ELb0ENS_16CompileConditionILi900EEEEEvPT_PKS4_S7_S7_flPfS8_Pj)
        /*0464*/ 	.word	0x00000000


	//----- nvinfo : EIATTR_REGCOUNT
	.align		4
.L_187:
        /*0468*/ 	.byte	0x04, 0x2f
        /*046a*/ 	.short	(.L_189 - .L_188)
	.align		4
.L_188:
        /*046c*/ 	.word	index@(_ZN13group_norm_v214gn_cuda_kernelI13__nv_bfloat16Li480ELi3ELi16ELi120ELi256ELb1ELi2ELi960ELi960ELi4ELb1ELi2ELb0ELb0ENS_16CompileConditionILi900EEEEEvPT_PKS4_S7_S7_flPfS8_Pj)
        /*0470*/ 	.word	0x00000028


	//----- nvinfo : EIATTR_FRAME_SIZE
	.align		4
.L_189:
        /*0474*/ 	.byte	0x04, 0x11
        /*0476*/ 	.short	(.L_191 - .L_190)
	.align		4
.L_190:
        /*0478*/ 	.word	index@(_ZN13group_norm_v214gn_cuda_kernelI13__nv_bfloat16Li480ELi3ELi16ELi120ELi256ELb1ELi2ELi960ELi960ELi4ELb1ELi2ELb0ELb0ENS_16CompileConditionILi900EEEEEvPT_PKS4_S7_S7_flPfS8_Pj)
        /*047c*/ 	.word	0x00000050


	//----- nvinfo : EIATTR_REGCOUNT
	.align		4
.L_191:
        /*0480*/ 	.byte	0x04, 0x2f
        /*0482*/ 	.short	(.L_193 - .L_192)
	.align		4
.L_192:
        /*0484*/ 	.word	index@(_ZN13group_norm_v214gn_cuda_kernelI13__nv_bfloat16Li480ELi1ELi32ELi60ELi256ELb0ELi64ELi960ELi960ELi4ELb1ELi37ELb0ELb0ENS_16CompileConditionILi900EEEEEvPT_PKS4_S7_S7_flPfS8_Pj)
        /*0488*/ 	.word	0x00000080


	//----- nvinfo : EIATTR_FRAME_SIZE
	.align		4
.L_193:
        /*048c*/ 	.byte	0x04, 0x11
        /*048e*/ 	.short	(.L_195 - .L_194)
	.align		4
.L_194:
        /*0490*/ 	.word	index@(_ZN13group_norm_v214gn_cuda_kernelI13__nv_bfloat16Li480ELi1ELi32ELi60ELi256ELb0ELi64ELi960ELi960ELi4ELb1ELi37ELb0ELb0ENS_16CompileConditionILi900EEEEEvPT_PKS4_S7_S7_flPfS8_Pj)
        /*0494*/ 	.word	0x00000218


	//----- nvinfo : EIATTR_REGCOUNT
	.align		4
.L_195:
        /*0498*/ 	.byte	0x04, 0x2f
        /*049a*/ 	.short	(.L_197 - .L_196)
	.align		4
.L_196:
        /*049c*/ 	.word	index@(_ZN13group_norm_v214gn_cuda_kernelI13__nv_bfloat16Li480ELi2ELi32ELi60ELi256ELb0ELi32ELi960ELi960ELi4ELb1ELi29ELb0ELb0ENS_16CompileConditionILi900EEEEEvPT_PKS4_S7_S7_flPfS8_Pj)
        /*04a0*/ 	.word	0x00000040


	//----- nvinfo : EIATTR_FRAME_SIZE
	.align		4
.L_197:
        /*04a4*/ 	.byte	0x04, 0x11
        /*04a6*/ 	.short	(.L_199 - .L_198)
	.align		4
.L_198:
        /*04a8*/ 	.word	index@(_ZN13group_norm_v214gn_cuda_kernelI13__nv_bfloat16Li480ELi2ELi32ELi60ELi256ELb0ELi32ELi960ELi960ELi4ELb1ELi29ELb0ELb0ENS_16CompileConditionILi900EEEEEvPT_PKS4_S7_S7_flPfS8_Pj)
        /*04ac*/ 	.word	0x00000170


	//----- nvinfo : EIATTR_REGCOUNT
	.align		4
.L_199:
        /*04b0*/ 	.byte	0x04, 0x2f
        /*04b2*/ 	.short	(.L_201 - .L_200)
	.align		4
.L_200:
        /*04b4*/ 	.word	index@(_ZN13group_norm_v214gn_cuda_kernelI13__nv_bfloat16Li480ELi1ELi32ELi60ELi256ELb0ELi32ELi960ELi960ELi4ELb1ELi18ELb0ELb0ENS_16CompileConditionILi900EEEEEvPT_PKS4_S7_S7_flPfS8_Pj)
        /*04b8*/ 	.word	0x00000080


	//----- nvinfo : EIATTR_FRAME_SIZE
	.align		4
.L_201:
        /*04bc*/ 	.byte	0x04, 0x11
        /*04be*/ 	.short	(.L_203 - .L_202)
	.align		4
.L_202:
        /*04c0*/ 	.word	index@(_ZN13group_norm_v214gn_cuda_kernelI13__nv_bfloat16Li480ELi1ELi32ELi60ELi256ELb0ELi32ELi960ELi960ELi4ELb1ELi18ELb0ELb0ENS_16CompileConditionILi900EEEEEvPT_PKS4_S7_S7_flPfS8_Pj)
        /*04c4*/ 	.word	0x00000018


	//----- nvinfo : EIATTR_REGCOUNT
	.align		4
.L_203:
        /*04c8*/ 	.byte	0x04, 0x2f
        /*04ca*/ 	.short	(.L_205 - .L_204)
	.align		4
.L_204:
        /*04cc*/ 	.word	index@(_ZN13group_norm_v214gn_cuda_kernelI13__nv_bfloat16Li480ELi3ELi32ELi60ELi256ELb0ELi16ELi960ELi960ELi4ELb1ELi21ELb0ELb0ENS_16CompileConditionILi900EEEEEvPT_PKS4_S7_S7_flPfS8_Pj)
        /*04d0*/ 	.word	0x00000028


	//----- nvinfo : EIATTR_FRAME_SIZE
	.align		4
.L_205:
        /*04d4*/ 	.byte	0x04, 0x11
        /*04d6*/ 	.short	(.L_207 - .L_206)
	.align		4
.L_206:
        /*04d8*/ 	.word	index@(_ZN13group_norm_v214gn_cuda_kernelI13__nv_bfloat16Li480ELi3ELi32ELi60ELi256ELb0ELi16ELi960ELi960ELi4ELb1ELi21ELb0ELb0ENS_16CompileConditionILi900EEEEEvPT_PKS4_S7_S7_flPfS8_Pj)
        /*04dc*/ 	.word	0x000000a8


	//----- nvinfo : EIATTR_REGCOUNT
	.align		4
.L_207:
        /*04e0*/ 	.byte	0x04, 0x2f
        /*04e2*/ 	.short	(.L_209 - .L_208)
	.align		4
.L_208:
        /*04e4*/ 	.word	index@(_ZN13group_norm_v214gn_cuda_kernelI13__nv_bfloat16Li480ELi1ELi32ELi60ELi256ELb0ELi16ELi960ELi960ELi4ELb1ELi9ELb0ELb0ENS_16CompileConditionILi900EEEEEvPT_PKS4_S7_S7_flPfS8_Pj)
        /*04e8*/ 	.word	0x00000080


	//----- nvinfo : EIATTR_FRAME_SIZE
	.align		4
.L_209:
        /*04ec*/ 	.byte	0x04, 0x11
        /*04ee*/ 	.short	(.L_211 - .L_210)
	.align		4
.L_210:
        /*04f0*/ 	.word	index@(_ZN13group_norm_v214gn_cuda_kernelI13__nv_bfloat16Li480ELi1ELi32ELi60ELi256ELb0ELi16ELi960ELi960ELi4ELb1ELi9ELb0ELb0ENS_16CompileConditionILi900EEEEEvPT_PKS4_S7_S7_flPfS8_Pj)
        /*04f4*/ 	.word	0x00000000


	//----- nvinfo : EIATTR_REGCOUNT
	.align		4
.L_211:
        /*04f8*/ 	.byte	0x04, 0x2f
        /*04fa*/ 	.short	(.L_213 - .L_212)
	.align		4
.L_212:
        /*04fc*/ 	.word	index@(_ZN13group_norm_v214gn_cuda_kernelI13__nv_bfloat16Li480ELi3ELi32ELi60ELi256ELb0ELi8ELi960ELi960ELi4ELb1ELi10ELb0ELb0ENS_16CompileConditionILi900EEEEEvPT_PKS4_S7_S7_flPfS8_Pj)
        /*0500*/ 	.word	0x00000028


	//----- nvinfo : EIATTR_FRAME_SIZE
	.align		4
.L_213:
        /*0504*/ 	.byte	0x04, 0x11
        /*0506*/ 	.short	(.L_215 - .L_214)
	.align		4
.L_214:
        /*0508*/ 	.word	index@(_ZN13group_norm_v214gn_cuda_kernelI13__nv_bfloat16Li480ELi3ELi32ELi60ELi256ELb0ELi8ELi960ELi960ELi4ELb1ELi10ELb0ELb0ENS_16CompileConditionILi900EEEEEvPT_PKS4_S7_S7_flPfS8_Pj)
        /*050c*/ 	.word	0x00000060


	//----- nvinfo : EIATTR_REGCOUNT
	.align		4
.L_215:
        /*0510*/ 	.byte	0x04, 0x2f
        /*0512*/ 	.short	(.L_217 - .L_216)
	.align		4
.L_216:
        /*0514*/ 	.word	index@(_ZN13group_norm_v214gn_cuda_kernelI13__nv_bfloat16Li480ELi1ELi32ELi60ELi256ELb0ELi8ELi960ELi960ELi4ELb1ELi4ELb0ELb0ENS_16CompileConditionILi900EEEEEvPT_PKS4_S7_S7_flPfS8_Pj)
        /*0518*/ 	.word	0x0000005e


	//----- nvinfo : EIATTR_FRAME_SIZE
	.align		4
.L_217:
        /*051c*/ 	.byte	0x04, 0x11
        /*051e*/ 	.short	(.L_219 - .L_218)
	.align		4
.L_218:
        /*0520*/ 	.word	index@(_ZN13group_norm_v214gn_cuda_kernelI13__nv_bfloat16Li480ELi1ELi32ELi60ELi256ELb0ELi8ELi960ELi960ELi4ELb1ELi4ELb0ELb0ENS_16CompileConditionILi900EEEEEvPT_PKS4_S7_S7_flPfS8_Pj)
        /*0524*/ 	.word	0x00000000


	//----- nvinfo : EIATTR_REGCOUNT
	.align		4
.L_219:
        /*0528*/ 	.byte	0x04, 0x2f
        /*052a*/ 	.short	(.L_221 - .L_220)
	.align		4
.L_220:
        /*052c*/ 	.word	index@(_ZN13group_norm_v214gn_cuda_kernelI13__nv_bfloat16Li480ELi3ELi32ELi60ELi256ELb0ELi4ELi960ELi960ELi4ELb1ELi5ELb0ELb0ENS_16CompileConditionILi900EEEEEvPT_PKS4_S7_S7_flPfS8_Pj)
        /*0530*/ 	.word	0x00000028


	//----- nvinfo : EIATTR_FRAME_SIZE
	.align		4
.L_221:
        /*0534*/ 	.byte	0x04, 0x11
        /*0536*/ 	.short	(.L_223 - .L_222)
	.align		4
.L_222:
        /*0538*/ 	.word	index@(_ZN13group_norm_v214gn_cuda_kernelI13__nv_bfloat16Li480ELi3ELi32ELi60ELi256ELb0ELi4ELi960ELi960ELi4ELb1ELi5ELb0ELb0ENS_16CompileConditionILi900EEEEEvPT_PKS4_S7_S7_flPfS8_Pj)
        /*053c*/ 	.word	0x00000000


	//----- nvinfo : EIATTR_REGCOUNT
	.align		4
.L_223:
        /*0540*/ 	.byte	0x04, 0x2f
        /*0542*/ 	.short	(.L_225 - .L_224)
	.align		4
.L_224:
        /*0544*/ 	.word	index@(_ZN13group_norm_v214gn_cuda_kernelI13__nv_bfloat16Li480ELi1ELi32ELi60ELi256ELb0ELi4ELi960ELi960ELi4ELb1ELi2ELb0ELb0ENS_16CompileConditionILi900EEEEEvPT_PKS4_S7_S7_flPfS8_Pj)
        /*0548*/ 	.word	0x00000048


	//----- nvinfo : EIATTR_FRAME_SIZE
	.align		4
.L_225:
        /*054c*/ 	.byte	0x04, 0x11
        /*054e*/ 	.short	(.L_227 - .L_226)
	.align		4
.L_226:
        /*0550*/ 	.word	index@(_ZN13group_norm_v214gn_cuda_kernelI13__nv_bfloat16Li480ELi1ELi32ELi60ELi256ELb0ELi4ELi960ELi960ELi4ELb1ELi2ELb0ELb0ENS_16CompileConditionILi900EEEEEvPT_PKS4_S7_S7_flPfS8_Pj)
        /*0554*/ 	.word	0x00000000


	//----- nvinfo : EIATTR_REGCOUNT
	.align		4
.L_227:
        /*0558*/ 	.byte	0x04, 0x2f
        /*055a*/ 	.short	(.L_229 - .L_228)
	.align		4
.L_228:
        /*055c*/ 	.word	index@(_ZN13group_norm_v214gn_cuda_kernelI13__nv_bfloat16Li480ELi3ELi32ELi60ELi256ELb0ELi2ELi960ELi960ELi4ELb1ELi2ELb0ELb0ENS_16CompileConditionILi900EEEEEvPT_PKS4_S7_S7_flPfS8_Pj)
        /*0560*/ 	.word	0x00000028


	//----- nvinfo : EIATTR_FRAME_SIZE
	.align		4
.L_229:
        /*0564*/ 	.byte	0x04, 0x11
        /*0566*/ 	.short	(.L_231 - .L_230)
	.align		4
.L_230:
        /*0568*/ 	.word	index@(_ZN13group_norm_v214gn_cuda_kernelI13__nv_bfloat16Li480ELi3ELi32ELi60ELi256ELb0ELi2ELi960ELi960ELi4ELb1ELi2ELb0ELb0ENS_16CompileConditionILi900EEEEEvPT_PKS4_S7_S7_flPfS8_Pj)
        /*056c*/ 	.word	0x00000010


	//----- nvinfo : EIATTR_REGCOUNT
	.align		4
.L_231:
        /*0570*/ 	.byte	0x04, 0x2f
        /*0572*/ 	.short	(.L_233 - .L_232)
	.align		4
.L_232:
        /*0574*/ 	.word	index@(_ZN13group_norm_v218gn_bwd_cuda_kernelI13__nv_bfloat16Li480ELi2ELi16ELi120ELi256ELb1ELb1ELi16ELi960ELi960ELi4ELb1ELi18ELb0ELb0ELNS_15WgradSyncMethodE3ENS_16CompileConditionILi900EEEEEvPT_S6_S6_PKS5_S8_S8_S8_PKfflPfPj)
        /*0578*/ 	.word	0x00000040


	//----- nvinfo : EIATTR_FRAME_SIZE
	.align		4
.L_233:
        /*057c*/ 	.byte	0x04, 0x11
        /*057e*/ 	.short	(.L_235 - .L_234)
	.align		4
.L_234:
        /*0580*/ 	.word	index@(_ZN13group_norm_v218gn_bwd_cuda_kernelI13__nv_bfloat16Li480ELi2ELi16ELi120ELi256ELb1ELb1ELi16ELi960ELi960ELi4ELb1ELi18ELb0ELb0ELNS_15WgradSyncMethodE3ENS_16CompileConditionILi900EEEEEvPT_S6_S6_PKS5_S8_S8_S8_PKfflPfPj)
        /*0584*/ 	.word	0x00000140


	//----- nvinfo : EIATTR_REGCOUNT
	.align		4
.L_235:
        /*0588*/ 	.byte	0x04, 0x2f
        /*058a*/ 	.short	(.L_237 - .L_236)
	.align		4
.L_236:
        /*058c*/ 	.word	index@(_ZN13group_norm_v218gn_bwd_cuda_kernelI13__nv_bfloat16Li480ELi2ELi16ELi120ELi256ELb1ELb1ELi16ELi960ELi960ELi4ELb1ELi14ELb0ELb0ELNS_15WgradSyncMethodE3ENS_16CompileConditionILi900EEEEEvPT_S6_S6_PKS5_S8_S8_S8_PKfflPfPj)
        /*0590*/ 	.word	0x00000040


	//----- nvinfo : EIATTR_FRAME_SIZE
	.align		4
.L_237:
        /*0594*/ 	.byte	0x04, 0x11
        /*0596*/ 	.short	(.L_239 - .L_238)
	.align		4
.L_238:
        /*0598*/ 	.word	index@(_ZN13group_norm_v218gn_bwd_cuda_kernelI13__nv_bfloat16Li480ELi2ELi16ELi120ELi256ELb1ELb1ELi16ELi960ELi960ELi4ELb1ELi14ELb0ELb0ELNS_15WgradSyncMethodE3ENS_16CompileConditionILi900EEEEEvPT_S6_S6_PKS5_S8_S8_S8_PKfflPfPj)
        /*059c*/ 	.word	0x00000140


	//----- nvinfo : EIATTR_REGCOUNT
	.align		4
.L_239:
        /*05a0*/ 	.byte	0x04, 0x2f
        /*05a2*/ 	.short	(.L_241 - .L_240)
	.align		4
.L_240:
        /*05a4*/ 	.word	index@(_ZN13group_norm_v218gn_bwd_cuda_kernelI13__nv_bfloat16Li480ELi1ELi16ELi120ELi256ELb1ELb1ELi32ELi960ELi960ELi4ELb1ELi18ELb0ELb0ELNS_15WgradSyncMethodE3ENS_16CompileConditionILi900EEEEEvPT_S6_S6_PKS5_S8_S8_S8_PKfflPfPj)
        /*05a8*/ 	.word	0x00000080


	//----- nvinfo : EIATTR_FRAME_SIZE
	.align		4
.L_241:
        /*05ac*/ 	.byte	0x04, 0x11
        /*05ae*/ 	.short	(.L_243 - .L_242)
	.align		4
.L_242:
        /*05b0*/ 	.word	index@(_ZN13group_norm_v218gn_bwd_cuda_kernelI13__nv_bfloat16Li480ELi1ELi16ELi120ELi256ELb1ELb1ELi32ELi960ELi960ELi4ELb1ELi18ELb0ELb0ELNS_15WgradSyncMethodE3ENS_16CompileConditionILi900EEEEEvPT_S6_S6_PKS5_S8_S8_S8_PKfflPfPj)
        /*05b4*/ 	.word	0x00000180


	//----- nvinfo : EIATTR_REGCOUNT
	.align		4
.L_243:
        /*05b8*/ 	.byte	0x04, 0x2f
        /*05ba*/ 	.short	(.L_245 - .L_244)
	.align		4
.L_244:
        /*05bc*/ 	.word	index@(_ZN13group_norm_v218gn_bwd_cuda_kernelI13__nv_bfloat16Li480ELi1ELi16ELi120ELi256ELb1ELb1ELi16ELi960ELi960ELi4ELb1ELi8ELb0ELb0ELNS_15WgradSyncMethodE3ENS_16CompileConditionILi900EEEEEvPT_S6_S6_PKS5_S8_S8_S8_PKfflPfPj)
        /*05c0*/ 	.word	0x00000080


	//----- nvinfo : EIATTR_FRAME_SIZE
	.align		4
.L_245:
        /*05c4*/ 	.byte	0x04, 0x11
        /*05c6*/ 	.short	(.L_247 - .L_246)
	.align		4
.L_246:
        /*05c8*/ 	.word	index@(_ZN13group_norm_v218gn_bwd_cuda_kernelI13__nv_bfloat16Li480ELi1ELi16ELi120ELi256ELb1ELb1ELi16ELi960ELi960ELi4ELb1ELi8ELb0ELb0ELNS_15WgradSyncMethodE3ENS_16CompileConditionILi900EEEEEvPT_S6_S6_PKS5_S8_S8_S8_PKfflPfPj)
        /*05cc*/ 	.word	0x00000000


	//----- nvinfo : EIATTR_REGCOUNT
	.align		4
.L_247:
        /*05d0*/ 	.byte	0x04, 0x2f
        /*05d2*/ 	.short	(.L_249 - .L_248)
	.align		4
.L_248:
        /*05d4*/ 	.word	index@(_ZN13group_norm_v218gn_bwd_cuda_kernelI13__nv_bfloat16Li480ELi3ELi16ELi120ELi256ELb1ELb1ELi8ELi960ELi960ELi4ELb1ELi10ELb0ELb0ELNS_15WgradSyncMethodE3ENS_16CompileConditionILi900EEEEEvPT_S6_S6_PKS5_S8_S8_S8_PKfflPfPj)
        /*05d8*/ 	.word	0x00000028


	//----- nvinfo : EIATTR_FRAME_SIZE
	.align		4
.L_249:
        /*05dc*/ 	.byte	0x04, 0x11
        /*05de*/ 	.short	(.L_251 - .L_250)
	.align		4
.L_250:
        /*05e0*/ 	.word	index@(_ZN13group_norm_v218gn_bwd_cuda_kernelI13__nv_bfloat16Li480ELi3ELi16ELi120ELi256ELb1ELb1ELi8ELi960ELi960ELi4ELb1ELi10ELb0ELb0ELNS_15WgradSyncMethodE3ENS_16CompileConditionILi900EEEEEvPT_S6_S6_PKS5_S8_S8_S8_PKfflPfPj)
        /*05e4*/ 	.word	0x00000108


	//----- nvinfo : EIATTR_REGCOUNT
	.align		4
.L_251:
        /*05e8*/ 	.byte	0x04, 0x2f
        /*05ea*/ 	.short	(.L_253 - .L_252)
	.align		4
.L_252:
        /*05ec*/ 	.word	index@(_ZN13group_norm_v218gn_bwd_cuda_kernelI13__nv_bfloat16Li480ELi1ELi16ELi120ELi256ELb1ELb1ELi8ELi960ELi960ELi4ELb1ELi4ELb0ELb0ELNS_15WgradSyncMethodE3ENS_16CompileConditionILi900EEEEEvPT_S6_S6_PKS5_S8_S8_S8_PKfflPfPj)
        /*05f0*/ 	.word	0x00000070


	//----- nvinfo : EIATTR_FRAME_SIZE
	.align		4
.L_253:
        /*05f4*/ 	.byte	0x04, 0x11
        /*05f6*/ 	.short	(.L_255 - .L_254)
	.align		4
.L_254:
        /*05f8*/ 	.word	index@(_ZN13group_norm_v218gn_bwd_cuda_kernelI13__nv_bfloat16Li480ELi1ELi16ELi120ELi256ELb1ELb1ELi8ELi960ELi960ELi4ELb1ELi4ELb0ELb0ELNS_15WgradSyncMethodE3ENS_16CompileConditionILi900EEEEEvPT_S6_S6_PKS5_S8_S8_S8_PKfflPfPj)
        /*05fc*/ 	.word	0x00000000


	//----- nvinfo : EIATTR_REGCOUNT
	.align		4
.L_255:
        /*0600*/ 	.byte	0x04, 0x2f
        /*0602*/ 	.short	(.L_257 - .L_256)
	.align		4
.L_256:
        /*0604*/ 	.word	index@(_ZN13group_norm_v218gn_bwd_cuda_kernelI13__nv_bfloat16Li480ELi3ELi16ELi120ELi256ELb1ELb1ELi4ELi960ELi960ELi4ELb1ELi4ELb0ELb0ELNS_15WgradSyncMethodE3ENS_16CompileConditionILi900EEEEEvPT_S6_S6_PKS5_S8_S8_S8_PKfflPfPj)
        /*0608*/ 	.word	0x00000028


	//----- nvinfo : EIATTR_FRAME_SIZE
	.align		4
.L_257:
        /*060c*/ 	.byte	0x04, 0x11
        /*060e*/ 	.short	(.L_259 - .L_258)
	.align		4
.L_258:
        /*0610*/ 	.word	index@(_ZN13group_norm_v218gn_bwd_cuda_kernelI13__nv_bfloat16Li480ELi3ELi16ELi120ELi256ELb1ELb1ELi4ELi960ELi960ELi4ELb1ELi4ELb0ELb0ELNS_15WgradSyncMethodE3ENS_16CompileConditionILi900EEEEEvPT_S6_S6_PKS5_S8_S8_S8_PKfflPfPj)
        /*0614*/ 	.word	0x00000058


	//----- nvinfo : EIATTR_REGCOUNT
	.align		4
.L_259:
        /*0618*/ 	.byte	0x04, 0x2f
        /*061a*/ 	.short	(.L_261 - .L_260)
	.align		4
.L_260:
        /*061c*/ 	.word	index@(_ZN13group_norm_v218gn_bwd_cuda_kernelI13__nv_bfloat16Li480ELi1ELi16ELi120ELi256ELb1ELb1ELi4ELi960ELi960ELi4ELb1ELi2ELb0ELb0ELNS_15WgradSyncMethodE3ENS_16CompileConditionILi900EEEEEvPT_S6_S6_PKS5_S8_S8_S8_PKfflPfPj)
        /*0620*/ 	.word	0x00000060


	//----- nvinfo : EIATTR_FRAME_SIZE
	.align		4
.L_261:
        /*0624*/ 	.byte	0x04, 0x11
        /*0626*/ 	.short	(.L_263 - .L_262)
	.align		4
.L_262:
        /*0628*/ 	.word	index@(_ZN13group_norm_v218gn_bwd_cuda_kernelI13__nv_bfloat16Li480ELi1ELi16ELi120ELi256ELb1ELb1ELi4ELi960ELi960ELi4ELb1ELi2ELb0ELb0ELNS_15WgradSyncMethodE3ENS_16CompileConditionILi900EEEEEvPT_S6_S6_PKS5_S8_S8_S8_PKfflPfPj)
        /*062c*/ 	.word	0x00000000


	//----- nvinfo : EIATTR_REGCOUNT
	.align		4
.L_263:
        /*0630*/ 	.byte	0x04, 0x2f
        /*0632*/ 	.short	(.L_265 - .L_264)
	.align		4
.L_264:
        /*0634*/ 	.word	index@(_ZN13group_norm_v218gn_bwd_cuda_kernelI13__nv_bfloat16Li480ELi3ELi16ELi120ELi256ELb1ELb1ELi2ELi960ELi960ELi4ELb1ELi2ELb0ELb0ELNS_15WgradSyncMethodE3ENS_16CompileConditionILi900EEEEEvPT_S6_S6_PKS5_S8_S8_S8_PKfflPfPj)
        /*0638*/ 	.word	0x00000028


	//----- nvinfo : EIATTR_FRAME_SIZE
	.align		4
.L_265:
        /*063c*/ 	.byte	0x04, 0x11
        /*063e*/ 	.short	(.L_267 - .L_266)
	.align		4
.L_266:
        /*0640*/ 	.word	index@(_ZN13group_norm_v218gn_bwd_cuda_kernelI13__nv_bfloat16Li480ELi3ELi16ELi120ELi256ELb1ELb1ELi2ELi960ELi960ELi4ELb1ELi2ELb0ELb0ELNS_15WgradSyncMethodE3ENS_16CompileConditionILi900EEEEEvPT_S6_S6_PKS5_S8_S8_S8_PKfflPfPj)
        /*0644*/ 	.word	0x00000018


	//----- nvinfo : EIATTR_REGCOUNT
	.align		4
.L_267:
        /*0648*/ 	.byte	0x04, 0x2f
        /*064a*/ 	.short	(.L_269 - .L_268)
	.align		4
.L_268:
        /*064c*/ 	.word	index@(_ZN13group_norm_v218gn_bwd_cuda_kernelI13__nv_bfloat16Li480ELi2ELi32ELi60ELi256ELb0ELb1ELi16ELi960ELi960ELi4ELb1ELi18ELb0ELb0ELNS_15WgradSyncMethodE3ENS_16CompileConditionILi900EEEEEvPT_S6_S6_PKS5_S8_S8_S8_PKfflPfPj)
        /*0650*/ 	.word	0x00000040


	//----- nvinfo : EIATTR_FRAME_SIZE
	.align		4
.L_269:
        /*0654*/ 	.byte	0x04, 0x11
        /*0656*/ 	.short	(.L_271 - .L_270)
	.align		4
.L_270:
        /*0658*/ 	.word	index@(_ZN13group_norm_v218gn_bwd_cuda_kernelI13__nv_bfloat16Li480ELi2ELi32ELi60ELi256ELb0ELb1ELi16ELi960ELi960ELi4ELb1ELi18ELb0ELb0ELNS_15WgradSyncMethodE3ENS_16CompileConditionILi900EEEEEvPT_S6_S6_PKS5_S8_S8_S8_PKfflPfPj)
        /*065c*/ 	.word	0x00000128


	//----- nvinfo : EIATTR_REGCOUNT
	.align		4
.L_271:
        /*0660*/ 	.byte	0x04, 0x2f
        /*0662*/ 	.short	(.L_273 - .L_272)
	.align		4
.L_272:
        /*0664*/ 	.word	index@(_ZN13group_norm_v218gn_bwd_cuda_kernelI13__nv_bfloat16Li480ELi2ELi32ELi60ELi256ELb0ELb1ELi16ELi960ELi960ELi4ELb1ELi14ELb0ELb0ELNS_15WgradSyncMethodE3ENS_16CompileConditionILi900EEEEEvPT_S6_S6_PKS5_S8_S8_S8_PKfflPfPj)
        /*0668*/ 	.word	0x00000040


	//----- nvinfo : EIATTR_FRAME_SIZE
	.align		4
.L_273:
        /*066c*/ 	.byte	0x04, 0x11
        /*066e*/ 	.short	(.L_275 - .L_274)
	.align		4
.L_274:
        /*0670*/ 	.word	index@(_ZN13group_norm_v218gn_bwd_cuda_kernelI13__nv_bfloat16Li480ELi2ELi32ELi60ELi256ELb0ELb1ELi16ELi960ELi960ELi4ELb1ELi14ELb0ELb0ELNS_15WgradSyncMethodE3ENS_16CompileConditionILi900EEEEEvPT_S6_S6_PKS5_S8_S8_S8_PKfflPfPj)
        /*0674*/ 	.word	0x00000128


	//----- nvinfo : EIATTR_REGCOUNT
	.align		4
.L_275:
        /*0678*/ 	.byte	0x04, 0x2f
        /*067a*/ 	.short	(.L_277 - .L_276)
	.align		4
.L_276:
        /*067c*/ 	.word	index@(_ZN13group_norm_v218gn_bwd_cuda_kernelI13__nv_bfloat16Li480ELi1ELi32ELi60ELi256ELb0ELb1ELi32ELi960ELi960ELi4ELb1ELi18ELb0ELb0ELNS_15WgradSyncMethodE3ENS_16CompileConditionILi900EEEEEvPT_S6_S6_PKS5_S8_S8_S8_PKfflPfPj)
        /*0680*/ 	.word	0x00000080


	//----- nvinfo : EIATTR_FRAME_SIZE
	.align		4
.L_277:
        /*0684*/ 	.byte	0x04, 0x11
        /*0686*/ 	.short	(.L_279 - .L_278)
	.align		4
.L_278:
        /*0688*/ 	.word	index@(_ZN13group_norm_v218gn_bwd_cuda_kernelI13__nv_bfloat16Li480ELi1ELi32ELi60ELi256ELb0ELb1ELi32ELi960ELi960ELi4ELb1ELi18ELb0ELb0ELNS_15WgradSyncMethodE3ENS_16CompileConditionILi900EEEEEvPT_S6_S6_PKS5_S8_S8_S8_PKfflPfPj)
        /*068c*/ 	.word	0x00000170


	//----- nvinfo : EIATTR_REGCOUNT
	.align		4
.L_279:
        /*0690*/ 	.byte	0x04, 0x2f
        /*0692*/ 	.short	(.L_281 - .L_280)
	.align		4
.L_280:
        /*0694*/ 	.word	index@(_ZN13group_norm_v218gn_bwd_cuda_kernelI13__nv_bfloat16Li480ELi1ELi32ELi60ELi256ELb0ELb1ELi16ELi960ELi960ELi4ELb1ELi8ELb0ELb0ELNS_15WgradSyncMethodE3ENS_16CompileConditionILi900EEEEEvPT_S6_S6_PKS5_S8_S8_S8_PKfflPfPj)
        /*0698*/ 	.word	0x00000080


	//----- nvinfo : EIATTR_FRAME_SIZE
	.align		4
.L_281:
        /*069c*/ 	.byte	0x04, 0x11
        /*069e*/ 	.short	(.L_283 - .L_282)
	.align		4
.L_282:
        /*06a0*/ 	.word	index@(_ZN13group_norm_v218gn_bwd_cuda_kernelI13__nv_bfloat16Li480ELi1ELi32ELi60ELi256ELb0ELb1ELi16ELi960ELi960ELi4ELb1ELi8ELb0ELb0ELNS_15WgradSyncMethodE3ENS_16CompileConditionILi900EEEEEvPT_S6_S6_PKS5_S8_S8_S8_PKfflPfPj)
        /*06a4*/ 	.word	0x00000000


	//----- nvinfo : EIATTR_REGCOUNT
	.align		4
.L_283:
        /*06a8*/ 	.byte	0x04, 0x2f
        /*06aa*/ 	.short	(.L_285 - .L_284)
	.align		4
.L_284:
        /*06ac*/ 	.word	index@(_ZN13group_norm_v218gn_bwd_cuda_kernelI13__nv_bfloat16Li480ELi3ELi32ELi60ELi256ELb0ELb1ELi8ELi960ELi960ELi4ELb1ELi10ELb0ELb0ELNS_15WgradSyncMethodE3ENS_16CompileConditionILi900EEEEEvPT_S6_S6_PKS5_S8_S8_S8_PKfflPfPj)
        /*06b0*/ 	.word	0x00000028


	//----- nvinfo : EIATTR_FRAME_SIZE
	.align		4
.L_285:
        /*06b4*/ 	.byte	0x04, 0x11
        /*06b6*/ 	.short	(.L_287 - .L_286)
	.align		4
.L_286:
        /*06b8*/ 	.word	index@(_ZN13group_norm_v218gn_bwd_cuda_kernelI13__nv_bfloat16Li480ELi3ELi32ELi60ELi256ELb0ELb1ELi8ELi960ELi960ELi4ELb1ELi10ELb0ELb0ELNS_15WgradSyncMethodE3ENS_16CompileConditionILi900EEEEEvPT_S6_S6_PKS5_S8_S8_S8_PKfflPfPj)
        /*06bc*/ 	.word	0x000000c0


	//----- nvinfo : EIATTR_REGCOUNT
	.align		4
.L_287:
        /*06c0*/ 	.byte	0x04, 0x2f
        /*06c2*/ 	.short	(.L_289 - .L_288)
	.align		4
.L_288:
        /*06c4*/ 	.word	index@(_ZN13group_norm_v218gn_bwd_cuda_kernelI13__nv_bfloat16Li480ELi1ELi32ELi60ELi256ELb0ELb1ELi8ELi960ELi960ELi4ELb1ELi4ELb0ELb0ELNS_15WgradSyncMethodE3ENS_16CompileConditionILi900EEEEEvPT_S6_S6_PKS5_S8_S8_S8_PKfflPfPj)
        /*06c8*/ 	.word	0x0000006a


	//----- nvinfo : EIATTR_FRAME_SIZE
	.align		4
.L_289:
        /*06cc*/ 	.byte	0x04, 0x11
        /*06ce*/ 	.short	(.L_291 - .L_290)
	.align		4
.L_290:
        /*06d0*/ 	.word	index@(_ZN13group_norm_v218gn_bwd_cuda_kernelI13__nv_bfloat16Li480ELi1ELi32ELi60ELi256ELb0ELb1ELi8ELi960ELi960ELi4ELb1ELi4ELb0ELb0ELNS_15WgradSyncMethodE3ENS_16CompileConditionILi900EEEEEvPT_S6_S6_PKS5_S8_S8_S8_PKfflPfPj)
        /*06d4*/ 	.word	0x00000000


	//----- nvinfo : EIATTR_REGCOUNT
	.align		4
.L_291:
        /*06d8*/ 	.byte	0x04, 0x2f
        /*06da*/ 	.short	(.L_293 - .L_292)
	.align		4
.L_292:
        /*06dc*/ 	.word	index@(_ZN13group_norm_v218gn_bwd_cuda_kernelI13__nv_bfloat16Li480ELi3ELi32ELi60ELi256ELb0ELb1ELi4ELi960ELi960ELi4ELb1ELi4ELb0ELb0ELNS_15WgradSyncMethodE3ENS_16CompileConditionILi900EEEEEvPT_S6_S6_PKS5_S8_S8_S8_PKfflPfPj)
        /*06e0*/ 	.word	0x00000028


	//----- nvinfo : EIATTR_FRAME_SIZE
	.align		4
.L_293:
        /*06e4*/ 	.byte	0x04, 0x11
        /*06e6*/ 	.short	(.L_295 - .L_294)
	.align		4
.L_294:
        /*06e8*/ 	.word	index@(_ZN13group_norm_v218gn_bwd_cuda_kernelI13__nv_bfloat16Li480ELi3ELi32ELi60ELi256ELb0ELb1ELi4ELi960ELi960ELi4ELb1ELi4ELb0ELb0ELNS_15WgradSyncMethodE3ENS_16CompileConditionILi900EEEEEvPT_S6_S6_PKS5_S8_S8_S8_PKfflPfPj)
        /*06ec*/ 	.word	0x00000038


	//----- nvinfo : EIATTR_REGCOUNT
	.align		4
.L_295:
        /*06f0*/ 	.byte	0x04, 0x2f
        /*06f2*/ 	.short	(.L_297 - .L_296)
	.align		4
.L_296:
        /*06f4*/ 	.word	index@(_ZN13group_norm_v218gn_bwd_cuda_kernelI13__nv_bfloat16Li480ELi1ELi32ELi60ELi256ELb0ELb1ELi4ELi960ELi960ELi4ELb1ELi2ELb0ELb0ELNS_15WgradSyncMethodE3ENS_16CompileConditionILi900EEEEEvPT_S6_S6_PKS5_S8_S8_S8_PKfflPfPj)
        /*06f8*/ 	.word	0x0000005f


	//----- nvinfo : EIATTR_FRAME_SIZE
	.align		4
.L_297:
        /*06fc*/ 	.byte	0x04, 0x11
        /*06fe*/ 	.short	(.L_299 - .L_298)
	.align		4
.L_298:
        /*0700*/ 	.word	index@(_ZN13group_norm_v218gn_bwd_cuda_kernelI13__nv_bfloat16Li480ELi1ELi32ELi60ELi256ELb0ELb1ELi4ELi960ELi960ELi4ELb1ELi2ELb0ELb0ELNS_15WgradSyncMethodE3ENS_16CompileConditionILi900EEEEEvPT_S6_S6_PKS5_S8_S8_S8_PKfflPfPj)
        /*0704*/ 	.word	0x00000000


	//----- nvinfo : EIATTR_REGCOUNT
	.align		4
.L_299:
        /*0708*/ 	.byte	0x04, 0x2f
        /*070a*/ 	.short	(.L_301 - .L_300)
	.align		4
.L_300:
        /*070c*/ 	.word	index@(_ZN13group_norm_v218gn_bwd_cuda_kernelI13__nv_bfloat16Li480ELi3ELi32ELi60ELi256ELb0ELb1ELi2ELi960ELi960ELi4ELb1ELi2ELb0ELb0ELNS_15WgradSyncMethodE3ENS_16CompileConditionILi900EEEEEvPT_S6_S6_PKS5_S8_S8_S8_PKfflPfPj)
        /*0710*/ 	.word	0x00000028


	//----- nvinfo : EIATTR_FRAME_SIZE
	.align		4
.L_301:
        /*0714*/ 	.byte	0x04, 0x11
        /*0716*/ 	.short	(.L_303 - .L_302)
	.align		4
.L_302:
        /*0718*/ 	.word	index@(_ZN13group_norm_v218gn_bwd_cuda_kernelI13__nv_bfloat16Li480ELi3ELi32ELi60ELi256ELb0ELb1ELi2ELi960ELi960ELi4ELb1ELi2ELb0ELb0ELNS_15WgradSyncMethodE3ENS_16CompileConditionILi900EEEEEvPT_S6_S6_PKS5_S8_S8_S8_PKfflPfPj)
        /*071c*/ 	.word	0x00000020


	//----- nvinfo : EIATTR_MIN_STACK_SIZE
	.align		4
.L_303:
        /*0720*/ 	.byte	0x04, 0x12
        /*0722*/ 	.short	(.L_305 - .L_304)
	.align		4
.L_304:
        /*0724*/ 	.word	index@(_ZN13group_norm_v218gn_bwd_cuda_kernelI13__nv_bfloat16Li480ELi3ELi32ELi60ELi256ELb0ELb1ELi2ELi960ELi960ELi4ELb1ELi2ELb0ELb0ELNS_15WgradSyncMethodE3ENS_16CompileConditionILi900EEEEEvPT_S6_S6_PKS5_S8_S8_S8_PKfflPfPj)
        /*0728*/ 	.word	0x00000020


	//----- nvinfo : EIATTR_MIN_STACK_SIZE
	.align		4
.L_305:
        /*072c*/ 	.byte	0x04, 0x12
        /*072e*/ 	.short	(.L_307 - .L_306)
	.align		4
.L_306:
        /*0730*/ 	.word	index@(_ZN13group_norm_v218gn_bwd_cuda_kernelI13__nv_bfloat16Li480ELi1ELi32ELi60ELi256ELb0ELb1ELi4ELi960ELi960ELi4ELb1ELi2ELb0ELb0ELNS_15WgradSyncMethodE3ENS_16CompileConditionILi900EEEEEvPT_S6_S6_PKS5_S8_S8_S8_PKfflPfPj)
        /*0734*/ 	.word	0x00000000


	//----- nvinfo : EIATTR_MIN_STACK_SIZE
	.align		4
.L_307:
        /*0738*/ 	.byte	0x04, 0x12
        /*073a*/ 	.short	(.L_309 - .L_308)
	.align		4
.L_308:
        /*073c*/ 	.word	index@(_ZN13group_norm_v218gn_bwd_cuda_kernelI13__nv_bfloat16Li480ELi3ELi32ELi60ELi256ELb0ELb1ELi4ELi960ELi960ELi4ELb1ELi4ELb0ELb0ELNS_15WgradSyncMethodE3ENS_16CompileConditionILi900EEEEEvPT_S6_S6_PKS5_S8_S8_S8_PKfflPfPj)
        /*0740*/ 	.word	0x00000038


	//----- nvinfo : EIATTR_MIN_STACK_SIZE
	.align		4
.L_309:
        /*0744*/ 	.byte	0x04, 0x12
        /*0746*/ 	.short	(.L_311 - .L_310)
	.align		4
.L_310:
        /*0748*/ 	.word	index@(_ZN13group_norm_v218gn_bwd_cuda_kernelI13__nv_bfloat16Li480ELi1ELi32ELi60ELi256ELb0ELb1ELi8ELi960ELi960ELi4ELb1ELi4ELb0ELb0ELNS_15WgradSyncMethodE3ENS_16CompileConditionILi900EEEEEvPT_S6_S6_PKS5_S8_S8_S8_PKfflPfPj)
        /*074c*/ 	.word	0x00000000


	//----- nvinfo : EIATTR_MIN_STACK_SIZE
	.align		4
.L_311:
        /*0750*/ 	.byte	0x04, 0x12
        /*0752*/ 	.short	(.L_313 - .L_312)
	.align		4
.L_312:
        /*0754*/ 	.word	index@(_ZN13group_norm_v218gn_bwd_cuda_kernelI13__nv_bfloat16Li480ELi3ELi32ELi60ELi256ELb0ELb1ELi8ELi960ELi960ELi4ELb1ELi10ELb0ELb0ELNS_15WgradSyncMethodE3ENS_16CompileConditionILi900EEEEEvPT_S6_S6_PKS5_S8_S8_S8_PKfflPfPj)
        /*0758*/ 	.word	0x000000c0


	//----- nvinfo : EIATTR_MIN_STACK_SIZE
	.align		4
.L_313:
        /*075c*/ 	.byte	0x04, 0x12
        /*075e*/ 	.short	(.L_315 - .L_314)
	.align		4
.L_314:
        /*0760*/ 	.word	index@(_ZN13group_norm_v218gn_bwd_cuda_kernelI13__nv_bfloat16Li480ELi1ELi32ELi60ELi256ELb0ELb1ELi16ELi960ELi960ELi4ELb1ELi8ELb0ELb0ELNS_15WgradSyncMethodE3ENS_16CompileConditionILi900EEEEEvPT_S6_S6_PKS5_S8_S8_S8_PKfflPfPj)
        /*0764*/ 	.word	0x00000000


	//----- nvinfo : EIATTR_MIN_STACK_SIZE
	.align		4
.L_315:
        /*0768*/ 	.byte	0x04, 0x12
        /*076a*/ 	.short	(.L_317 - .L_316)
	.align		4
.L_316:
        /*076c*/ 	.word	index@(_ZN13group_norm_v218gn_bwd_cuda_kernelI13__nv_bfloat16Li480ELi1ELi32ELi60ELi256ELb0ELb1ELi32ELi960ELi960ELi4ELb1ELi18ELb0ELb0ELNS_15WgradSyncMethodE3ENS_16CompileConditionILi900EEEEEvPT_S6_S6_PKS5_S8_S8_S8_PKfflPfPj)
        /*0770*/ 	.word	0x00000170


	//----- nvinfo : EIATTR_MIN_STACK_SIZE
	.align		4
.L_317:
        /*0774*/ 	.byte	0x04, 0x12
        /*0776*/ 	.short	(.L_319 - .L_318)
	.align		4
.L_318:
        /*0778*/ 	.word	index@(_ZN13group_norm_v218gn_bwd_cuda_kernelI13__nv_bfloat16Li480ELi2ELi32ELi60ELi256ELb0ELb1ELi16ELi960ELi960ELi4ELb1ELi14ELb0ELb0ELNS_15WgradSyncMethodE3ENS_16CompileConditionILi900EEEEEvPT_S6_S6_PKS5_S8_S8_S8_PKfflPfPj)
        /*077c*/ 	.word	0x00000128


	//----- nvinfo : EIATTR_MIN_STACK_SIZE
	.align		4
.L_319:
        /*0780*/ 	.byte	0x04, 0x12
        /*0782*/ 	.short	(.L_321 - .L_320)
	.align		4
.L_320:
        /*0784*/ 	.word	index@(_ZN13group_norm_v218gn_bwd_cuda_kernelI13__nv_bfloat16Li480ELi2ELi32ELi60ELi256ELb0ELb1ELi16ELi960ELi960ELi4ELb1ELi18ELb0ELb0ELNS_15WgradSyncMethodE3ENS_16CompileConditionILi900EEEEEvPT_S6_S6_PKS5_S8_S8_S8_PKfflPfPj)
        /*0788*/ 	.word	0x00000128


	//----- nvinfo : EIATTR_MIN_STACK_SIZE
	.align		4
.L_321:
        /*078c*/ 	.byte	0x04, 0x12
        /*078e*/ 	.short	(.L_323 - .L_322)
	.align		4
.L_322:
        /*0790*/ 	.word	index@(_ZN13group_norm_v218gn_bwd_cuda_kernelI13__nv_bfloat16Li480ELi3ELi16ELi120ELi256ELb1ELb1ELi2ELi960ELi960ELi4ELb1ELi2ELb0ELb0ELNS_15WgradSyncMethodE3ENS_16CompileConditionILi900EEEEEvPT_S6_S6_PKS5_S8_S8_S8_PKfflPfPj)
        /*0794*/ 	.word	0x00000018


	//----- nvinfo : EIATTR_MIN_STACK_SIZE
	.align		4
.L_323:
        /*0798*/ 	.byte	0x04, 0x12
        /*079a*/ 	.short	(.L_325 - .L_324)
	.align		4
.L_324:
        /*079c*/ 	.word	index@(_ZN13group_norm_v218gn_bwd_cuda_kernelI13__nv_bfloat16Li480ELi1ELi16ELi120ELi256ELb1ELb1ELi4ELi960ELi960ELi4ELb1ELi2ELb0ELb0ELNS_15WgradSyncMethodE3ENS_16CompileConditionILi900EEEEEvPT_S6_S6_PKS5_S8_S8_S8_PKfflPfPj)
        /*07a0*/ 	.word	0x00000000


	//----- nvinfo : EIATTR_MIN_STACK_SIZE
	.align		4
.L_325:
        /*07a4*/ 	.byte	0x04, 0x12
        /*07a6*/ 	.short	(.L_327 - .L_326)
	.align		4
.L_326:
        /*07a8*/ 	.word	index@(_ZN13group_norm_v218gn_bwd_cuda_kernelI13__nv_bfloat16Li480ELi3ELi16ELi120ELi256ELb1ELb1ELi4ELi960ELi960ELi4ELb1ELi4ELb0ELb0ELNS_15WgradSyncMethodE3ENS_16CompileConditionILi900EEEEEvPT_S6_S6_PKS5_S8_S8_S8_PKfflPfPj)
        /*07ac*/ 	.word	0x00000058


	//----- nvinfo : EIATTR_MIN_STACK_SIZE
	.align		4
.L_327:
        /*07b0*/ 	.byte	0x04, 0x12
        /*07b2*/ 	.short	(.L_329 - .L_328)
	.align		4
.L_328:
        /*07b4*/ 	.word	index@(_ZN13group_norm_v218gn_bwd_cuda_kernelI13__nv_bfloat16Li480ELi1ELi16ELi120ELi256ELb1ELb1ELi8ELi960ELi960ELi4ELb1ELi4ELb0ELb0ELNS_15WgradSyncMethodE3ENS_16CompileConditionILi900EEEEEvPT_S6_S6_PKS5_S8_S8_S8_PKfflPfPj)
        /*07b8*/ 	.word	0x00000000


	//----- nvinfo : EIATTR_MIN_STACK_SIZE
	.align		4
.L_329:
        /*07bc*/ 	.byte	0x04, 0x12
        /*07be*/ 	.short	(.L_331 - .L_330)
	.align		4
.L_330:
        /*07c0*/ 	.word	index@(_ZN13group_norm_v218gn_bwd_cuda_kernelI13__nv_bfloat16Li480ELi3ELi16ELi120ELi256ELb1ELb1ELi8ELi960ELi960ELi4ELb1ELi10ELb0ELb0ELNS_15WgradSyncMethodE3ENS_16CompileConditionILi900EEEEEvPT_S6_S6_PKS5_S8_S8_S8_PKfflPfPj)
        /*07c4*/ 	.word	0x00000108


	//----- nvinfo : EIATTR_MIN_STACK_SIZE
	.align		4
.L_331:
        /*07c8*/ 	.byte	0x04, 0x12
        /*07ca*/ 	.short	(.L_333 - .L_332)
	.align		4
.L_332:
        /*07cc*/ 	.word	index@(_ZN13group_norm_v218gn_bwd_cuda_kernelI13__nv_bfloat16Li480ELi1ELi16ELi120ELi256ELb1ELb1ELi16ELi960ELi960ELi4ELb1ELi8ELb0ELb0ELNS_15WgradSyncMethodE3ENS_16CompileConditionILi900EEEEEvPT_S6_S6_PKS5_S8_S8_S8_PKfflPfPj)
        /*07d0*/ 	.word	0x00000000


	//----- nvinfo : EIATTR_MIN_STACK_SIZE
	.align		4
.L_333:
        /*07d4*/ 	.byte	0x04, 0x12
        /*07d6*/ 	.short	(.L_335 - .L_334)
	.align		4
.L_334:
        /*07d8*/ 	.word	index@(_ZN13group_norm_v218gn_bwd_cuda_kernelI13__nv_bfloat16Li480ELi1ELi16ELi120ELi256ELb1ELb1ELi32ELi960ELi960ELi4ELb1ELi18ELb0ELb0ELNS_15WgradSyncMethodE3ENS_16CompileConditionILi900EEEEEvPT_S6_S6_PKS5_S8_S8_S8_PKfflPfPj)
        /*07dc*/ 	.word	0x00000180


	//----- nvinfo : EIATTR_MIN_STACK_SIZE
	.align		4
.L_335:
        /*07e0*/ 	.byte	0x04, 0x12
        /*07e2*/ 	.short	(.L_337 - .L_336)
	.align		4
.L_336:
        /*07e4*/ 	.word	index@(_ZN13group_norm_v218gn_bwd_cuda_kernelI13__nv_bfloat16Li480ELi2ELi16ELi120ELi256ELb1ELb1ELi16ELi960ELi960ELi4ELb1ELi14ELb0ELb0ELNS_15WgradSyncMethodE3ENS_16CompileConditionILi900EEEEEvPT_S6_S6_PKS5_S8_S8_S8_PKfflPfPj)
        /*07e8*/ 	.word	0x00000140


	//----- nvinfo : EIATTR_MIN_STACK_SIZE
	.align		4
.L_337:
        /*07ec*/ 	.byte	0x04, 0x12
        /*07ee*/ 	.short	(.L_339 - .L_338)
	.align		4
.L_338:
        /*07f0*/ 	.word	index@(_ZN13group_norm_v218gn_bwd_cuda_kernelI13__nv_bfloat16Li480ELi2ELi16ELi120ELi256ELb1ELb1ELi16ELi960ELi960ELi4ELb1ELi18ELb0ELb0ELNS_15WgradSyncMethodE3ENS_16CompileConditionILi900EEEEEvPT_S6_S6_PKS5_S8_S8_S8_PKfflPfPj)
        /*07f4*/ 	.word	0x00000140


	//----- nvinfo : EIATTR_MIN_STACK_SIZE
	.align		4
.L_339:
        /*07f8*/ 	.byte	0x04, 0x12
        /*07fa*/ 	.short	(.L_341 - .L_340)
	.align		4
.L_340:
        /*07fc*/ 	.word	index@(_ZN13group_norm_v214gn_cuda_kernelI13__nv_bfloat16Li480ELi3ELi32ELi60ELi256ELb0ELi2ELi960ELi960ELi4ELb1ELi2ELb0ELb0ENS_16CompileConditionILi900EEEEEvPT_PKS4_S7_S7_flPfS8_Pj)
        /*0800*/ 	.word	0x00000010


	//----- nvinfo : EIATTR_MIN_STACK_SIZE
	.align		4
.L_341:
        /*0804*/ 	.byte	0x04, 0x12
        /*0806*/ 	.short	(.L_343 - .L_342)
	.align		4
.L_342:
        /*0808*/ 	.word	index@(_ZN13group_norm_v214gn_cuda_kernelI13__nv_bfloat16Li480ELi1ELi32ELi60ELi256ELb0ELi4ELi960ELi960ELi4ELb1ELi2ELb0ELb0ENS_16CompileConditionILi900EEEEEvPT_PKS4_S7_S7_flPfS8_Pj)
        /*080c*/ 	.word	0x00000000


	//----- nvinfo : EIATTR_MIN_STACK_SIZE
	.align		4
.L_343:
        /*0810*/ 	.byte	0x04, 0x12
        /*0812*/ 	.short	(.L_345 - .L_344)
	.align		4
.L_344:
        /*0814*/ 	.word	index@(_ZN13group_norm_v214gn_cuda_kernelI13__nv_bfloat16Li480ELi3ELi32ELi60ELi256ELb0ELi4ELi960ELi960ELi4ELb1ELi5ELb0ELb0ENS_16CompileConditionILi900EEEEEvPT_PKS4_S7_S7_flPfS8_Pj)
        /*0818*/ 	.word	0x00000000


	//----- nvinfo : EIATTR_MIN_STACK_SIZE
	.align		4
.L_345:
        /*081c*/ 	.byte	0x04, 0x12
        /*081e*/ 	.short	(.L_347 - .L_346)
	.align		4
.L_346:
        /*0820*/ 	.word	index@(_ZN13group_norm_v214gn_cuda_kernelI13__nv_bfloat16Li480ELi1ELi32ELi60ELi256ELb0ELi8ELi960ELi960ELi4ELb1ELi4ELb0ELb0ENS_16CompileConditionILi900EEEEEvPT_PKS4_S7_S7_flPfS8_Pj)
        /*0824*/ 	.word	0x00000000


	//----- nvinfo : EIATTR_MIN_STACK_SIZE
	.align		4
.L_347:
        /*0828*/ 	.byte	0x04, 0x12
        /*082a*/ 	.short	(.L_349 - .L_348)
	.align		4
.L_348:
        /*082c*/ 	.word	index@(_ZN13group_norm_v214gn_cuda_kernelI13__nv_bfloat16Li480ELi3ELi32ELi60ELi256ELb0ELi8ELi960ELi960ELi4ELb1ELi10ELb0ELb0ENS_16CompileConditionILi900EEEEEvPT_PKS4_S7_S7_flPfS8_Pj)
        /*0830*/ 	.word	0x00000060


	//----- nvinfo : EIATTR_MIN_STACK_SIZE
	.align		4
.L_349:
        /*0834*/ 	.byte	0x04, 0x12
        /*0836*/ 	.short	(.L_351 - .L_350)
	.align		4
.L_350:
        /*0838*/ 	.word	index@(_ZN13group_norm_v214gn_cuda_kernelI13__nv_bfloat16Li480ELi1ELi32ELi60ELi256ELb0ELi16ELi960ELi960ELi4ELb1ELi9ELb0ELb0ENS_16CompileConditionILi900EEEEEvPT_PKS4_S7_S7_flPfS8_Pj)
        /*083c*/ 	.word	0x00000000


	//----- nvinfo : EIATTR_MIN_STACK_SIZE
	.align		4
.L_351:
        /*0840*/ 	.byte	0x04, 0x12
        /*0842*/ 	.short	(.L_353 - .L_352)
	.align		4
.L_352:
        /*0844*/ 	.word	index@(_ZN13group_norm_v214gn_cuda_kernelI13__nv_bfloat16Li480ELi3ELi32ELi60ELi256ELb0ELi16ELi960ELi960ELi4ELb1ELi21ELb0ELb0ENS_16CompileConditionILi900EEEEEvPT_PKS4_S7_S7_flPfS8_Pj)
        /*0848*/ 	.word	0x000000a8


	//----- nvinfo : EIATTR_MIN_STACK_SIZE
	.align		4
.L_353:
        /*084c*/ 	.byte	0x04, 0x12
        /*084e*/ 	.short	(.L_355 - .L_354)
	.align		4
.L_354:
        /*0850*/ 	.word	index@(_ZN13group_norm_v214gn_cuda_kernelI13__nv_bfloat16Li480ELi1ELi32ELi60ELi256ELb0ELi32ELi960ELi960ELi4ELb1ELi18ELb0ELb0ENS_16CompileConditionILi900EEEEEvPT_PKS4_S7_S7_flPfS8_Pj)
        /*0854*/ 	.word	0x00000018


	//----- nvinfo : EIATTR_MIN_STACK_SIZE
	.align		4
.L_355:
        /*0858*/ 	.byte	0x04, 0x12
        /*085a*/ 	.short	(.L_357 - .L_356)
	.align		4
.L_356:
        /*085c*/ 	.word	index@(_ZN13group_norm_v214gn_cuda_kernelI13__nv_bfloat16Li480ELi2ELi32ELi60ELi256ELb0ELi32ELi960ELi960ELi4ELb1ELi29ELb0ELb0ENS_16CompileConditionILi900EEEEEvPT_PKS4_S7_S7_flPfS8_Pj)
        /*0860*/ 	.word	0x00000170


	//----- nvinfo : EIATTR_MIN_STACK_SIZE
	.align		4
.L_357:
        /*0864*/ 	.byte	0x04, 0x12
        /*0866*/ 	.short	(.L_359 - .L_358)
	.align		4
.L_358:
        /*0868*/ 	.word	index@(_ZN13group_norm_v214gn_cuda_kernelI13__nv_bfloat16Li480ELi1ELi32ELi60ELi256ELb0ELi64ELi960ELi960ELi4ELb1ELi37ELb0ELb0ENS_16CompileConditionILi900EEEEEvPT_PKS4_S7_S7_flPfS8_Pj)
        /*086c*/ 	.word	0x00000218


	//----- nvinfo : EIATTR_MIN_STACK_SIZE
	.align		4
.L_359:
        /*0870*/ 	.byte	0x04, 0x12
        /*0872*/ 	.short	(.L_361 - .L_360)
	.align		4
.L_360:
        /*0874*/ 	.word	index@(_ZN13group_norm_v214gn_cuda_kernelI13__nv_bfloat16Li480ELi3ELi16ELi120ELi256ELb1ELi2ELi960ELi960ELi4ELb1ELi2ELb0ELb0ENS_16CompileConditionILi900EEEEEvPT_PKS4_S7_S7_flPfS8_Pj)
        /*0878*/ 	.word	0x00000050


	//----- nvinfo : EIATTR_MIN_STACK_SIZE
	.align		4
.L_361:
        /*087c*/ 	.byte	0x04, 0x12
        /*087e*/ 	.short	(.L_363 - .L_362)
	.align		4
.L_362:
        /*0880*/ 	.word	index@(_ZN13group_norm_v214gn_cuda_kernelI13__nv_bfloat16Li480ELi1ELi16ELi120ELi256ELb1ELi4ELi960ELi960ELi4ELb1ELi2ELb0ELb0ENS_16CompileConditionILi900EEEEEvPT_PKS4_S7_S7_flPfS8_Pj)
        /*0884*/ 	.word	0x00000000


	//----- nvinfo : EIATTR_MIN_STACK_SIZE
	.align		4
.L_363:
        /*0888*/ 	.byte	0x04, 0x12
        /*088a*/ 	.short	(.L_365 - .L_364)
	.align		4
.L_364:
        /*088c*/ 	.word	index@(_ZN13group_norm_v214gn_cuda_kernelI13__nv_bfloat16Li480ELi3ELi16ELi120ELi256ELb1ELi4ELi960ELi960ELi4ELb1ELi5ELb0ELb0ENS_16CompileConditionILi900EEEEEvPT_PKS4_S7_S7_flPfS8_Pj)
        /*0890*/ 	.word	0x00000000


	//----- nvinfo : EIATTR_MIN_STACK_SIZE
	.align		4
.L_365:
        /*0894*/ 	.byte	0x04, 0x12
        /*0896*/ 	.short	(.L_367 - .L_366)
	.align		4
.L_366:
        /*0898*/ 	.word	index@(_ZN13group_norm_v214gn_cuda_kernelI13__nv_bfloat16Li480ELi1ELi16ELi120ELi256ELb1ELi8ELi960ELi960ELi4ELb1ELi4ELb0ELb0ENS_16CompileConditionILi900EEEEEvPT_PKS4_S7_S7_flPfS8_Pj)
        /*089c*/ 	.word	0x00000000


	//----- nvinfo : EIATTR_MIN_STACK_SIZE
	.align		4
.L_367:
        /*08a0*/ 	.byte	0x04, 0x12
        /*08a2*/ 	.short	(.L_369 - .L_368)
	.align		4
.L_368:
        /*08a4*/ 	.word	index@(_ZN13group_norm_v214gn_cuda_kernelI13__nv_bfloat16Li480ELi3ELi16ELi120ELi256ELb1ELi8ELi960ELi960ELi4ELb1ELi10ELb0ELb0ENS_16CompileConditionILi900EEEEEvPT_PKS4_S7_S7_flPfS8_Pj)
        /*08a8*/ 	.word	0x00000088


	//----- nvinfo : EIATTR_MIN_STACK_SIZE
	.align		4
.L_369:
        /*08ac*/ 	.byte	0x04, 0x12
        /*08ae*/ 	.short	(.L_371 - .L_370)
	.align		4
.L_370:
        /*08b0*/ 	.word	index@(_ZN13group_norm_v214gn_cuda_kernelI13__nv_bfloat16Li480ELi1ELi16ELi120ELi256ELb1ELi16ELi960ELi960ELi4ELb1ELi9ELb0ELb0ENS_16CompileConditionILi900EEEEEvPT_PKS4_S7_S7_flPfS8_Pj)
        /*08b4*/ 	.word	0x00000000


	//----- nvinfo : EIATTR_MIN_STACK_SIZE
	.align		4
.L_371:
        /*08b8*/ 	.byte	0x04, 0x12
        /*08ba*/ 	.short	(.L_373 - .L_372)
	.align		4
.L_372:
        /*08bc*/ 	.word	index@(_ZN13group_norm_v214gn_cuda_kernelI13__nv_bfloat16Li480ELi3ELi16ELi120ELi256ELb1ELi16ELi960ELi960ELi4ELb1ELi21ELb0ELb0ENS_16CompileConditionILi900EEEEEvPT_PKS4_S7_S7_flPfS8_Pj)
        /*08c0*/ 	.word	0x000000c0


	//----- nvinfo : EIATTR_MIN_STACK_SIZE
	.align		4
.L_373:
        /*08c4*/ 	.byte	0x04, 0x12
        /*08c6*/ 	.short	(.L_375 - .L_374)
	.align		4
.L_374:
        /*08c8*/ 	.word	index@(_ZN13group_norm_v214gn_cuda_kernelI13__nv_bfloat16Li480ELi1ELi16ELi120ELi256ELb1ELi32ELi960ELi960ELi4ELb1ELi18ELb0ELb0ENS_16CompileConditionILi900EEEEEvPT_PKS4_S7_S7_flPfS8_Pj)
        /*08cc*/ 	.word	0x00000050


	//----- nvinfo : EIATTR_MIN_STACK_SIZE
	.align		4
.L_375:
        /*08d0*/ 	.byte	0x04, 0x12
        /*08d2*/ 	.short	(.L_377 - .L_376)
	.align		4
.L_376:
        /*08d4*/ 	.word	index@(_ZN13group_norm_v214gn_cuda_kernelI13__nv_bfloat16Li480ELi2ELi16ELi120ELi256ELb1ELi32ELi960ELi960ELi4ELb1ELi29ELb0ELb0ENS_16CompileConditionILi900EEEEEvPT_PKS4_S7_S7_flPfS8_Pj)
        /*08d8*/ 	.word	0x00000158


	//----- nvinfo : EIATTR_MIN_STACK_SIZE
	.align		4
.L_377:
        /*08dc*/ 	.byte	0x04, 0x12
        /*08de*/ 	.short	(.L_379 - .L_378)
	.align		4
.L_378:
        /*08e0*/ 	.word	index@(_ZN13group_norm_v214gn_cuda_kernelI13__nv_bfloat16Li480ELi1ELi16ELi120ELi256ELb1ELi64ELi960ELi960ELi4ELb1ELi37ELb0ELb0ENS_16CompileConditionILi900EEEEEvPT_PKS4_S7_S7_flPfS8_Pj)
        /*08e4*/ 	.word	0x00000270


	//----- nvinfo : EIATTR_MIN_STACK_SIZE
	.align		4
.L_379:
        /*08e8*/ 	.byte	0x04, 0x12
        /*08ea*/ 	.short	(.L_381 - .L_380)
	.align		4
.L_380:
        /*08ec*/ 	.word	index@(_ZN13group_norm_v218gn_bwd_cuda_kernelI6__halfLi480ELi3ELi32ELi60ELi256ELb0ELb1ELi2ELi960ELi960ELi4ELb1ELi2ELb0ELb0ELNS_15WgradSyncMethodE3ENS_16CompileConditionILi900EEEEEvPT_S6_S6_PKS5_S8_S8_S8_PKfflPfPj)
        /*08f0*/ 	.word	0x00000020


	//----- nvinfo : EIATTR_MIN_STACK_SIZE
	.align		4
.L_381:
        /*08f4*/ 	.byte	0x04, 0x12
        /*08f6*/ 	.short	(.L_383 - .L_382)
	.align		4
.L_382:
        /*08f8*/ 	.word	index@(_ZN13group_norm_v218gn_bwd_cuda_kernelI6__halfLi480ELi1ELi32ELi60ELi256ELb0ELb1ELi4ELi960ELi960ELi4ELb1ELi2ELb0ELb0ELNS_15WgradSyncMethodE3ENS_16CompileConditionILi900EEEEEvPT_S6_S6_PKS5_S8_S8_S8_PKfflPfPj)
        /*08fc*/ 	.word	0x00000000


	//----- nvinfo : EIATTR_MIN_STACK_SIZE
	.align		4
.L_383:
        /*0900*/ 	.byte	0x04, 0x12
        /*0902*/ 	.short	(.L_385 - .L_384)
	.align		4
.L_384:
        /*0904*/ 	.word	index@(_ZN13group_norm_v218gn_bwd_cuda_kernelI6__halfLi480ELi3ELi32ELi60ELi256ELb0ELb1ELi4ELi960ELi960ELi4ELb1ELi4ELb0ELb0ELNS_15WgradSyncMethodE3ENS_16CompileConditionILi900EEEEEvPT_S6_S6_PKS5_S8_S8_S8_PKfflPfPj)
        /*0908*/ 	.word	0x00000030


	//----- nvinfo : EIATTR_MIN_STACK_SIZE
	.align		4
.L_385:
        /*090c*/ 	.byte	0x04, 0x12
        /*090e*/ 	.short	(.L_387 - .L_386)
	.align		4
.L_386:
        /*0910*/ 	.word	index@(_ZN13group_norm_v218gn_bwd_cuda_kernelI6__halfLi480ELi1ELi32ELi60ELi256ELb0ELb1ELi8ELi960ELi960ELi4ELb1ELi4ELb0ELb0ELNS_15WgradSyncMethodE3ENS_16CompileConditionILi900EEEEEvPT_S6_S6_PKS5_S8_S8_S8_PKfflPfPj)
        /*0914*/ 	.word	0x00000000


	//----- nvinfo : EIATTR_MIN_STACK_SIZE
	.align		4
.L_387:
        /*0918*/ 	.byte	0x04, 0x12
        /*091a*/ 	.short	(.L_389 - .L_388)
	.align		4
.L_388:
        /*091c*/ 	.word	index@(_ZN13group_norm_v218gn_bwd_cuda_kernelI6__halfLi480ELi3ELi32ELi60ELi256ELb0ELb1ELi8ELi960ELi960ELi4ELb1ELi10ELb0ELb0ELNS_15WgradSyncMethodE3ENS_16CompileConditionILi900EEEEEvPT_S6_S6_PKS5_S8_S8_S8_PKfflPfPj)
        /*0920*/ 	.word	0x00000098


	//----- nvinfo : EIATTR_MIN_STACK_SIZE
	.align		4
.L_389:
        /*0924*/ 	.byte	0x04, 0x12
        /*0926*/ 	.short	(.L_391 - .L_390)
	.align		4
.L_390:
        /*0928*/ 	.word	index@(_ZN13group_norm_v218gn_bwd_cuda_kernelI6__halfLi480ELi1ELi32ELi60ELi256ELb0ELb1ELi16ELi960ELi960ELi4ELb1ELi8ELb0ELb0ELNS_15WgradSyncMethodE3ENS_16CompileConditionILi900EEEEEvPT_S6_S6_PKS5_S8_S8_S8_PKfflPfPj)
        /*092c*/ 	.word	0x00000000


	//----- nvinfo : EIATTR_MIN_STACK_SIZE
	.align		4
.L_391:
        /*0930*/ 	.byte	0x04, 0x12
        /*0932*/ 	.short	(.L_393 - .L_392)
	.align		4
.L_392:
        /*0934*/ 	.word	index@(_ZN13group_norm_v218gn_bwd_cuda_kernelI6__halfLi480ELi1ELi32ELi60ELi256ELb0ELb1ELi32ELi960ELi960ELi4ELb1ELi18ELb0ELb0ELNS_15WgradSyncMethodE3ENS_16CompileConditionILi900EEEEEvPT_S6_S6_PKS5_S8_S8_S8_PKfflPfPj)
        /*0938*/ 	.word	0x00000130


	//----- nvinfo : EIATTR_MIN_STACK_SIZE
	.align		4
.L_393:
        /*093c*/ 	.byte	0x04, 0x12
        /*093e*/ 	.short	(.L_395 - .L_394)
	.align		4
.L_394:
        /*0940*/ 	.word	index@(_ZN13group_norm_v218gn_bwd_cuda_kernelI6__halfLi480ELi2ELi32ELi60ELi256ELb0ELb1ELi16ELi960ELi960ELi4ELb1ELi14ELb0ELb0ELNS_15WgradSyncMethodE3ENS_16CompileConditionILi900EEEEEvPT_S6_S6_PKS5_S8_S8_S8_PKfflPfPj)
        /*0944*/ 	.word	0x000000e0


	//----- nvinfo : EIATTR_MIN_STACK_SIZE
	.align		4
.L_395:
        /*0948*/ 	.byte	0x04, 0x12
        /*094a*/ 	.short	(.L_397 - .L_396)
	.align		4
.L_396:
        /*094c*/ 	.word	index@(_ZN13group_norm_v218gn_bwd_cuda_kernelI6__halfLi480ELi2ELi32ELi60ELi256ELb0ELb1ELi16ELi960ELi960ELi4ELb1ELi18ELb0ELb0ELNS_15WgradSyncMethodE3ENS_16CompileConditionILi900EEEEEvPT_S6_S6_PKS5_S8_S8_S8_PKfflPfPj)
        /*0950*/ 	.word	0x000000e0


	//----- nvinfo : EIATTR_MIN_STACK_SIZE
	.align		4
.L_397:
        /*0954*/ 	.byte	0x04, 0x12
        /*0956*/ 	.short	(.L_399 - .L_398)
	.align		4
.L_398:
        /*0958*/ 	.word	index@(_ZN13group_norm_v218gn_bwd_cuda_kernelI6__halfLi480ELi3ELi16ELi120ELi256ELb1ELb1ELi2ELi960ELi960ELi4ELb1ELi2ELb0ELb0ELNS_15WgradSyncMethodE3ENS_16CompileConditionILi900EEEEEvPT_S6_S6_PKS5_S8_S8_S8_PKfflPfPj)
        /*095c*/ 	.word	0x00000018


	//----- nvinfo : EIATTR_MIN_STACK_SIZE
	.align		4
.L_399:
        /*0960*/ 	.byte	0x04, 0x12
        /*0962*/ 	.short	(.L_401 - .L_400)
	.align		4
.L_400:
        /*0964*/ 	.word	index@(_ZN13group_norm_v218gn_bwd_cuda_kernelI6__halfLi480ELi1ELi16ELi120ELi256ELb1ELb1ELi4ELi960ELi960ELi4ELb1ELi2ELb0ELb0ELNS_15WgradSyncMethodE3ENS_16CompileConditionILi900EEEEEvPT_S6_S6_PKS5_S8_S8_S8_PKfflPfPj)
        /*0968*/ 	.word	0x00000000


	//----- nvinfo : EIATTR_MIN_STACK_SIZE
	.align		4
.L_401:
        /*096c*/ 	.byte	0x04, 0x12
        /*096e*/ 	.short	(.L_403 - .L_402)
	.align		4
.L_402:
        /*0970*/ 	.word	index@(_ZN13group_norm_v218gn_bwd_cuda_kernelI6__halfLi480ELi3ELi16ELi120ELi256ELb1ELb1ELi4ELi960ELi960ELi4ELb1ELi4ELb0ELb0ELNS_15WgradSyncMethodE3ENS_16CompileConditionILi900EEEEEvPT_S6_S6_PKS5_S8_S8_S8_PKfflPfPj)
        /*0974*/ 	.word	0x00000030


	//----- nvinfo : EIATTR_MIN_STACK_SIZE
	.align		4
.L_403:
        /*0978*/ 	.byte	0x04, 0x12
        /*097a*/ 	.short	(.L_405 - .L_404)
	.align		4
.L_404:
        /*097c*/ 	.word	index@(_ZN13group_norm_v218gn_bwd_cuda_kernelI6__halfLi480ELi1ELi16ELi120ELi256ELb1ELb1ELi8ELi960ELi960ELi4ELb1ELi4ELb0ELb0ELNS_15WgradSyncMethodE3ENS_16CompileConditionILi900EEEEEvPT_S6_S6_PKS5_S8_S8_S8_PKfflPfPj)
        /*0980*/ 	.word	0x00000000


	//----- nvinfo : EIATTR_MIN_STACK_SIZE
	.align		4
.L_405:
        /*0984*/ 	.byte	0x04, 0x12
        /*0986*/ 	.short	(.L_407 - .L_406)
	.align		4
.L_406:
        /*0988*/ 	.word	index@(_ZN13group_norm_v218gn_bwd_cuda_kernelI6__halfLi480ELi3ELi16ELi120ELi256ELb1ELb1ELi8ELi960ELi960ELi4ELb1ELi10ELb0ELb0ELNS_15WgradSyncMethodE3ENS_16CompileConditionILi900EEEEEvPT_S6_S6_PKS5_S8_S8_S8_PKfflPfPj)
        /*098c*/ 	.word	0x000000c8


	//----- nvinfo : EIATTR_MIN_STACK_SIZE
	.align		4
.L_407:
        /*0990*/ 	.byte	0x04, 0x12
        /*0992*/ 	.short	(.L_409 - .L_408)
	.align		4
.L_408:
        /*0994*/ 	.word	index@(_ZN13group_norm_v218gn_bwd_cuda_kernelI6__halfLi480ELi1ELi16ELi120ELi256ELb1ELb1ELi16ELi960ELi960ELi4ELb1ELi8ELb0ELb0ELNS_15WgradSyncMethodE3ENS_16CompileConditionILi900EEEEEvPT_S6_S6_PKS5_S8_S8_S8_PKfflPfPj)
        /*0998*/ 	.word	0x00000000


	//----- nvinfo : EIATTR_MIN_STACK_SIZE
	.align		4
.L_409:
        /*099c*/ 	.byte	0x04, 0x12
        /*099e*/ 	.short	(.L_411 - .L_410)
	.align		4
.L_410:
        /*09a0*/ 	.word	index@(_ZN13group_norm_v218gn_bwd_cuda_kernelI6__halfLi480ELi1ELi16ELi120ELi256ELb1ELb1ELi32ELi960ELi960ELi4ELb1ELi18ELb0ELb0ELNS_15WgradSyncMethodE3ENS_16CompileConditionILi900EEEEEvPT_S6_S6_PKS5_S8_S8_S8_PKfflPfPj)
        /*09a4*/ 	.word	0x00000178


	//----- nvinfo : EIATTR_MIN_STACK_SIZE
	.align		4
.L_411:
        /*09a8*/ 	.byte	0x04, 0x12
        /*09aa*/ 	.short	(.L_413 - .L_412)
	.align		4
.L_412:
        /*09ac*/ 	.word	index@(_ZN13group_norm_v218gn_bwd_cuda_kernelI6__halfLi480ELi2ELi16ELi120ELi256ELb1ELb1ELi16ELi960ELi960ELi4ELb1ELi14ELb0ELb0ELNS_15WgradSyncMethodE3ENS_16CompileConditionILi900EEEEEvPT_S6_S6_PKS5_S8_S8_S8_PKfflPfPj)
        /*09b0*/ 	.word	0x00000128


	//----- nvinfo : EIATTR_MIN_STACK_SIZE
	.align		4
.L_413:
        /*09b4*/ 	.byte	0x04, 0x12
        /*09b6*/ 	.short	(.L_415 - .L_414)
	.align		4
.L_414:
        /*09b8*/ 	.word	index@(_ZN13group_norm_v218gn_bwd_cuda_kernelI6__halfLi480ELi2ELi16ELi120ELi256ELb1ELb1ELi16ELi960ELi960ELi4ELb1ELi18ELb0ELb0ELNS_15WgradSyncMethodE3ENS_16CompileConditionILi900EEEEEvPT_S6_S6_PKS5_S8_S8_S8_PKfflPfPj)
        /*09bc*/ 	.word	0x00000128


	//----- nvinfo : EIATTR_MIN_STACK_SIZE
	.align		4
.L_415:
        /*09c0*/ 	.byte	0x04, 0x12
        /*09c2*/ 	.short	(.L_417 - .L_416)
	.align		4
.L_416:
        /*09c4*/ 	.word	index@(_ZN13group_norm_v214gn_cuda_kernelI6__halfLi480ELi3ELi32ELi60ELi256ELb0ELi2ELi960ELi960ELi4ELb1ELi2ELb0ELb0ENS_16CompileConditionILi900EEEEEvPT_PKS4_S7_S7_flPfS8_Pj)
        /*09c8*/ 	.word	0x00000010


	//----- nvinfo : EIATTR_MIN_STACK_SIZE
	.align		4
.L_417:
        /*09cc*/ 	.byte	0x04, 0x12
        /*09ce*/ 	.short	(.L_419 - .L_418)
	.align		4
.L_418:
        /*09d0*/ 	.word	index@(_ZN13group_norm_v214gn_cuda_kernelI6__halfLi480ELi1ELi32ELi60ELi256ELb0ELi4ELi960ELi960ELi4ELb1ELi2ELb0ELb0ENS_16CompileConditionILi900EEEEEvPT_PKS4_S7_S7_flPfS8_Pj)
        /*09d4*/ 	.word	0x00000000


	//----- nvinfo : EIATTR_MIN_STACK_SIZE
	.align		4
.L_419:
        /*09d8*/ 	.byte	0x04, 0x12
        /*09da*/ 	.short	(.L_421 - .L_420)
	.align		4
.L_420:
        /*09dc*/ 	.word	index@(_ZN13group_norm_v214gn_cuda_kernelI6__halfLi480ELi3ELi32ELi60ELi256ELb0ELi4ELi960ELi960ELi4ELb1ELi5ELb0ELb0ENS_16CompileConditionILi900EEEEEvPT_PKS4_S7_S7_flPfS8_Pj)
        /*09e0*/ 	.word	0x00000000


	//----- nvinfo : EIATTR_MIN_STACK_SIZE
	.align		4
.L_421:
        /*09e4*/ 	.byte	0x04, 0x12
        /*09e6*/ 	.short	(.L_423 - .L_422)
	.align		4
.L_422:
        /*09e8*/ 	.word	index@(_ZN13group_norm_v214gn_cuda_kernelI6__halfLi480ELi1ELi32ELi60ELi256ELb0ELi8ELi960ELi960ELi4ELb1ELi4ELb0ELb0ENS_16CompileConditionILi900EEEEEvPT_PKS4_S7_S7_flPfS8_Pj)
        /*09ec*/ 	.word	0x00000000


	//----- nvinfo : EIATTR_MIN_STACK_SIZE
	.align		4
.L_423:
        /*09f0*/ 	.byte	0x04, 0x12
        /*09f2*/ 	.short	(.L_425 - .L_424)
	.align		4
.L_424:
        /*09f4*/ 	.word	index@(_ZN13group_norm_v214gn_cuda_kernelI6__halfLi480ELi3ELi32ELi60ELi256ELb0ELi8ELi960ELi960ELi4ELb1ELi10ELb0ELb0ENS_16CompileConditionILi900EEEEEvPT_PKS4_S7_S7_flPfS8_Pj)
        /*09f8*/ 	.word	0x00000050


	//----- nvinfo : EIATTR_MIN_STACK_SIZE
	.align		4
.L_425:
        /*09fc*/ 	.byte	0x04, 0x12
        /*09fe*/ 	.short	(.L_427 - .L_426)
	.align		4
.L_426:
        /*0a00*/ 	.word	index@(_ZN13group_norm_v214gn_cuda_kernelI6__halfLi480ELi1ELi32ELi60ELi256ELb0ELi16ELi960ELi960ELi4ELb1ELi9ELb0ELb0ENS_16CompileConditionILi900EEEEEvPT_PKS4_S7_S7_flPfS8_Pj)
        /*0a04*/ 	.word	0x00000000


	//----- nvinfo : EIATTR_MIN_STACK_SIZE
	.align		4
.L_427:
        /*0a08*/ 	.byte	0x04, 0x12
        /*0a0a*/ 	.short	(.L_429 - .L_428)
	.align		4
.L_428:
        /*0a0c*/ 	.word	index@(_ZN13group_norm_v214gn_cuda_kernelI6__halfLi480ELi3ELi32ELi60ELi256ELb0ELi16ELi960ELi960ELi4ELb1ELi21ELb0ELb0ENS_16CompileConditionILi900EEEEEvPT_PKS4_S7_S7_flPfS8_Pj)
        /*0a10*/ 	.word	0x00000098


	//----- nvinfo : EIATTR_MIN_STACK_SIZE
	.align		4
.L_429:
        /*0a14*/ 	.byte	0x04, 0x12
        /*0a16*/ 	.short	(.L_431 - .L_430)
	.align		4
.L_430:
        /*0a18*/ 	.word	index@(_ZN13group_norm_v214gn_cuda_kernelI6__halfLi480ELi1ELi32ELi60ELi256ELb0ELi32ELi960ELi960ELi4ELb1ELi18ELb0ELb0ENS_16CompileConditionILi900EEEEEvPT_PKS4_S7_S7_flPfS8_Pj)
        /*0a1c*/ 	.word	0x00000010


	//----- nvinfo : EIATTR_MIN_STACK_SIZE
	.align		4
.L_431:
        /*0a20*/ 	.byte	0x04, 0x12
        /*0a22*/ 	.short	(.L_433 - .L_432)
	.align		4
.L_432:
        /*0a24*/ 	.word	index@(_ZN13group_norm_v214gn_cuda_kernelI6__halfLi480ELi2ELi32ELi60ELi256ELb0ELi32ELi960ELi960ELi4ELb1ELi29ELb0ELb0ENS_16CompileConditionILi900EEEEEvPT_PKS4_S7_S7_flPfS8_Pj)
        /*0a28*/ 	.word	0x00000168


	//----- nvinfo : EIATTR_MIN_STACK_SIZE
	.align		4
.L_433:
        /*0a2c*/ 	.byte	0x04, 0x12
        /*0a2e*/ 	.short	(.L_435 - .L_434)
	.align		4
.L_434:
        /*0a30*/ 	.word	index@(_ZN13group_norm_v214gn_cuda_kernelI6__halfLi480ELi1ELi32ELi60ELi256ELb0ELi64ELi960ELi960ELi4ELb1ELi37ELb0ELb0ENS_16CompileConditionILi900EEEEEvPT_PKS4_S7_S7_flPfS8_Pj)
        /*0a34*/ 	.word	0x00000238


	//----- nvinfo : EIATTR_MIN_STACK_SIZE
	.align		4
.L_435:
        /*0a38*/ 	.byte	0x04, 0x12
        /*0a3a*/ 	.short	(.L_437 - .L_436)
	.align		4
.L_436:
        /*0a3c*/ 	.word	index@(_ZN13group_norm_v214gn_cuda_kernelI6__halfLi480ELi3ELi16ELi120ELi256ELb1ELi2ELi960ELi960ELi4ELb1ELi2ELb0ELb0ENS_16CompileConditionILi900EEEEEvPT_PKS4_S7_S7_flPfS8_Pj)
        /*0a40*/ 	.word	0x00000050


	//----- nvinfo : EIATTR_MIN_STACK_SIZE
	.align		4
.L_437:
        /*0a44*/ 	.byte	0x04, 0x12
        /*0a46*/ 	.short	(.L_439 - .L_438)
	.align		4
.L_438:
        /*0a48*/ 	.word	index@(_ZN13group_norm_v214gn_cuda_kernelI6__halfLi480ELi1ELi16ELi120ELi256ELb1ELi4ELi960ELi960ELi4ELb1ELi2ELb0ELb0ENS_16CompileConditionILi900EEEEEvPT_PKS4_S7_S7_flPfS8_Pj)
        /*0a4c*/ 	.word	0x00000000


	//----- nvinfo : EIATTR_MIN_STACK_SIZE
	.align		4
.L_439:
        /*0a50*/ 	.byte	0x04, 0x12
        /*0a52*/ 	.short	(.L_441 - .L_440)
	.align		4
.L_440:
        /*0a54*/ 	.word	index@(_ZN13group_norm_v214gn_cuda_kernelI6__halfLi480ELi3ELi16ELi120ELi256ELb1ELi4ELi960ELi960ELi4ELb1ELi5ELb0ELb0ENS_16CompileConditionILi900EEEEEvPT_PKS4_S7_S7_flPfS8_Pj)
        /*0a58*/ 	.word	0x00000000


	//----- nvinfo : EIATTR_MIN_STACK_SIZE
	.align		4
.L_441:
        /*0a5c*/ 	.byte	0x04, 0x12
        /*0a5e*/ 	.short	(.L_443 - .L_442)
	.align		4
.L_442:
        /*0a60*/ 	.word	index@(_ZN13group_norm_v214gn_cuda_kernelI6__halfLi480ELi1ELi16ELi120ELi256ELb1ELi8ELi960ELi960ELi4ELb1ELi4ELb0ELb0ENS_16CompileConditionILi900EEEEEvPT_PKS4_S7_S7_flPfS8_Pj)
        /*0a64*/ 	.word	0x00000000


	//----- nvinfo : EIATTR_MIN_STACK_SIZE
	.align		4
.L_443:
        /*0a68*/ 	.byte	0x04, 0x12
        /*0a6a*/ 	.short	(.L_445 - .L_444)
	.align		4
.L_444:
        /*0a6c*/ 	.word	index@(_ZN13group_norm_v214gn_cuda_kernelI6__halfLi480ELi3ELi16ELi120ELi256ELb1ELi8ELi960ELi960ELi4ELb1ELi10ELb0ELb0ENS_16CompileConditionILi900EEEEEvPT_PKS4_S7_S7_flPfS8_Pj)
        /*0a70*/ 	.word	0x00000088


	//----- nvinfo : EIATTR_MIN_STACK_SIZE
	.align		4
.L_445:
        /*0a74*/ 	.byte	0x04, 0x12
        /*0a76*/ 	.short	(.L_447 - .L_446)
	.align		4
.L_446:
        /*0a78*/ 	.word	index@(_ZN13group_norm_v214gn_cuda_kernelI6__halfLi480ELi1ELi16ELi120ELi256ELb1ELi16ELi960ELi960ELi4ELb1ELi9ELb0ELb0ENS_16CompileConditionILi900EEEEEvPT_PKS4_S7_S7_flPfS8_Pj)
        /*0a7c*/ 	.word	0x00000000


	//----- nvinfo : EIATTR_MIN_STACK_SIZE
	.align		4
.L_447:
        /*0a80*/ 	.byte	0x04, 0x12
        /*0a82*/ 	.short	(.L_449 - .L_448)
	.align		4
.L_448:
        /*0a84*/ 	.word	index@(_ZN13group_norm_v214gn_cuda_kernelI6__halfLi480ELi3ELi16ELi120ELi256ELb1ELi16ELi960ELi960ELi4ELb1ELi21ELb0ELb0ENS_16CompileConditionILi900EEEEEvPT_PKS4_S7_S7_flPfS8_Pj)
        /*0a88*/ 	.word	0x000000a0


	//----- nvinfo : EIATTR_MIN_STACK_SIZE
	.align		4
.L_449:
        /*0a8c*/ 	.byte	0x04, 0x12
        /*0a8e*/ 	.short	(.L_451 - .L_450)
	.align		4
.L_450:
        /*0a90*/ 	.word	index@(_ZN13group_norm_v214gn_cuda_kernelI6__halfLi480ELi1ELi16ELi120ELi256ELb1ELi32ELi960ELi960ELi4ELb1ELi18ELb0ELb0ENS_16CompileConditionILi900EEEEEvPT_PKS4_S7_S7_flPfS8_Pj)
        /*0a94*/ 	.word	0x00000058


	//----- nvinfo : EIATTR_MIN_STACK_SIZE
	.align		4
.L_451:
        /*0a98*/ 	.byte	0x04, 0x12
        /*0a9a*/ 	.short	(.L_453 - .L_452)
	.align		4
.L_452:
        /*0a9c*/ 	.word	index@(_ZN13group_norm_v214gn_cuda_kernelI6__halfLi480ELi2ELi16ELi120ELi256ELb1ELi32ELi960ELi960ELi4ELb1ELi29ELb0ELb0ENS_16CompileConditionILi900EEEEEvPT_PKS4_S7_S7_flPfS8_Pj)
        /*0aa0*/ 	.word	0x00000158


	//----- nvinfo : EIATTR_MIN_STACK_SIZE
	.align		4
.L_453:
        /*0aa4*/ 	.byte	0x04, 0x12
        /*0aa6*/ 	.short	(.L_455 - .L_454)
	.align		4
.L_454:
        /*0aa8*/ 	.word	index@(_ZN13group_norm_v214gn_cuda_kernelI6__halfLi480ELi1ELi16ELi120ELi256ELb1ELi64ELi960ELi960ELi4ELb1ELi37ELb0ELb0ENS_16CompileConditionILi900EEEEEvPT_PKS4_S7_S7_flPfS8_Pj)
        /*0aac*/ 	.word	0x00000298
.L_455:


//--------------------- .nv.compat                --------------------------
	.section	.nv.compat,"",@"SHT_CUDA_COMPAT_INFO"
	.align	4
        /*0000*/ 	.byte	0x02, 0x09, 0x01, 0x00, 0x02, 0x02, 0x01, 0x00, 0x02, 0x05, 0x05, 0x00, 0x03, 0x07, 0x01, 0x01
        /*0010*/ 	.byte	0x02, 0x03, 0x00, 0x00, 0x02, 0x06, 0x01, 0x00, 0x04, 0x0b, 0x08, 0x00, 0x00, 0x00, 0x00, 0x00
        /*0020*/ 	.byte	0x00, 0x00, 0x00, 0x00


//--------------------- .nv.info._ZN13group_norm_v218gn_bwd_cuda_kernelI13__nv_bfloat16Li480ELi3ELi32ELi60ELi256ELb0ELb1ELi2ELi960ELi960ELi4ELb1ELi2ELb0ELb0ELNS_15WgradSyncMethodE3ENS_16CompileConditionILi900EEEEEvPT_S6_S6_PKS5_S8_S8_S8_PKfflPfPj --------------------------
	.section	.nv.info._ZN13group_norm_v218gn_bwd_cuda_kernelI13__nv_bfloat16Li480ELi3ELi32ELi60ELi256ELb0ELb1ELi2ELi960ELi960ELi4ELb1ELi2ELb0ELb0ELNS_15WgradSyncMethodE3ENS_16CompileConditionILi900EEEEEvPT_S6_S6_PKS5_S8_S8_S8_PKfflPfPj,"",@"SHT_CUDA_INFO"
	.sectionflags	@""
	.align	4


	//----- nvinfo : EIATTR_CUDA_API_VERSION
	.align		4
        /*0000*/ 	.byte	0x04, 0x37
        /*0002*/ 	.short	(.L_457 - .L_456)
.L_456:
        /*0004*/ 	.word	0x00000082


	//----- nvinfo : EIATTR_KPARAM_INFO
	.align		4
.L_457:
        /*0008*/ 	.byte	0x04, 0x17
        /*000a*/ 	.short	(.L_459 - .L_458)
.L_458:
        /*000c*/ 	.word	0x00000000
        /*0010*/ 	.short	0x000b
        /*0012*/ 	.short	0x0058
        /*0014*/ 	.byte	0x00, 0xf0, 0x21, 0x00


	//----- nvinfo : EIATTR_KPARAM_INFO
	.align		4
.L_459:
        /*0018*/ 	.byte	0x04, 0x17
        /*001a*/ 	.short	(.L_461 - .L_460)
.L_460:
        /*001c*/ 	.word	0x00000000
        /*0020*/ 	.short	0x000a
        /*0022*/ 	.short	0x0050
        /*0024*/ 	.byte	0x00, 0xf0, 0x21, 0x00


	//----- nvinfo : EIATTR_KPARAM_INFO
	.align		4
.L_461:
        /*0028*/ 	.byte	0x04, 0x17
        /*002a*/ 	.short	(.L_463 - .L_462)
.L_462:
        /*002c*/ 	.word	0x00000000
        /*0030*/ 	.short	0x0009
        /*0032*/ 	.short	0x0048
        /*0034*/ 	.byte	0x00, 0xf0, 0x21, 0x00


	//----- nvinfo : EIATTR_KPARAM_INFO
	.align		4
.L_463:
        /*0038*/ 	.byte	0x04, 0x17
        /*003a*/ 	.short	(.L_465 - .L_464)
.L_464:
        /*003c*/ 	.word	0x00000000
        /*0040*/ 	.short	0x0008
        /*0042*/ 	.short	0x0040
        /*0044*/ 	.byte	0x00, 0xf0, 0x11, 0x00


	//----- nvinfo : EIATTR_KPARAM_INFO
	.align		4
.L_465:
        /*0048*/ 	.byte	0x04, 0x17
        /*004a*/ 	.short	(.L_467 - .L_466)
.L_466:
        /*004c*/ 	.word	0x00000000
        /*0050*/ 	.short	0x0007
        /*0052*/ 	.short	0x0038
        /*0054*/ 	.byte	0x00, 0xf0, 0x21, 0x00


	//----- nvinfo : EIATTR_KPARAM_INFO
	.align		4
.L_467:
        /*0058*/ 	.byte	0x04, 0x17
        /*005a*/ 	.short	(.L_469 - .L_468)
.L_468:
        /*005c*/ 	.word	0x00000000
        /*0060*/ 	.short	0x0006
        /*0062*/ 	.short	0x0030
        /*0064*/ 	.byte	0x00, 0xf0, 0x21, 0x00


	//----- nvinfo : EIATTR_KPARAM_INFO
	.align		4
.L_469:
        /*0068*/ 	.byte	0x04, 0x17
        /*006a*/ 	.short	(.L_471 - .L_470)
.L_470:
        /*006c*/ 	.word	0x00000000
        /*0070*/ 	.short	0x0005
        /*0072*/ 	.short	0x0028
        /*0074*/ 	.byte	0x00, 0xf0, 0x21, 0x00


	//----- nvinfo : EIATTR_KPARAM_INFO
	.align		4
.L_471:
        /*0078*/ 	.byte	0x04, 0x17
        /*007a*/ 	.short	(.L_473 - .L_472)
.L_472:
        /*007c*/ 	.word	0x00000000
        /*0080*/ 	.short	0x0004
        /*0082*/ 	.short	0x0020
        /*0084*/ 	.byte	0x00, 0xf0, 0x21, 0x00


	//----- nvinfo : EIATTR_KPARAM_INFO
	.align		4
.L_473:
        /*0088*/ 	.byte	0x04, 0x17
        /*008a*/ 	.short	(.L_475 - .L_474)
.L_474:
        /*008c*/ 	.word	0x00000000
        /*0090*/ 	.short	0x0003
        /*0092*/ 	.short	0x0018
        /*0094*/ 	.byte	0x00, 0xf0, 0x21, 0x00


	//----- nvinfo : EIATTR_KPARAM_INFO
	.align		4
.L_475:
        /*0098*/ 	.byte	0x04, 0x17
        /*009a*/ 	.short	(.L_477 - .L_476)
.L_476:
        /*009c*/ 	.word	0x00000000
        /*00a0*/ 	.short	0x0002
        /*00a2*/ 	.short	0x0010
        /*00a4*/ 	.byte	0x00, 0xf0, 0x21, 0x00


	//----- nvinfo : EIATTR_KPARAM_INFO
	.align		4
.L_477:
        /*00a8*/ 	.byte	0x04, 0x17
        /*00aa*/ 	.short	(.L_479 - .L_478)
.L_478:
        /*00ac*/ 	.word	0x00000000
        /*00b0*/ 	.short	0x0001
        /*00b2*/ 	.short	0x0008
        /*00b4*/ 	.byte	0x00, 0xf0, 0x21, 0x00


	//----- nvinfo : EIATTR_KPARAM_INFO
	.align		4
.L_479:
        /*00b8*/ 	.byte	0x04, 0x17
        /*00ba*/ 	.short	(.L_481 - .L_480)
.L_480:
        /*00bc*/ 	.word	0x00000000
        /*00c0*/ 	.short	0x0000
        /*00c2*/ 	.short	0x0000
        /*00c4*/ 	.byte	0x00, 0xf0, 0x21, 0x00


	//----- nvinfo : EIATTR_SPARSE_MMA_MASK
	.align		4
.L_481:
        /*00c8*/ 	.byte	0x03, 0x50
        /*00ca*/ 	.short	0x0000


	//----- nvinfo : EIATTR_MAXREG_COUNT
	.align		4
        /*00cc*/ 	.byte	0x03, 0x1b
        /*00ce*/ 	.short	0x0028


	//----- nvinfo : EIATTR_NUM_BARRIERS
	.align		4
        /*00d0*/ 	.byte	0x02, 0x4c
        /*00d2*/ 	.byte	0x01
	.zero		1


	//----- nvinfo : EIATTR_ANNOTATIONS
	.align		4
        /*00d4*/ 	.byte	0x04, 0x55
        /*00d6*/ 	.short	(.L_483 - .L_482)


	//   ....[0]....
.L_482:
        /*00d8*/ 	.word	0x00000001
        /*00dc*/ 	.byte	0xf0, 0x03, 0x00, 0x00, 0x01, 0x00, 0x00, 0x00, 0xc0, 0x04, 0x00, 0x00, 0x01, 0x00, 0x00, 0x00
        /*00ec*/ 	.byte	0xf0, 0x04, 0x00, 0x00, 0x01, 0x00, 0x00, 0x00, 0x00, 0x05, 0x00, 0x00, 0x01, 0x00, 0x00, 0x00
        /*00fc*/ 	.byte	0x20, 0x05, 0x00, 0x00, 0x01, 0x00, 0x00, 0x00, 0xb0, 0x0b, 0x00, 0x00, 0x01, 0x00, 0x00, 0x00
        /*010c*/ 	.byte	0xc0, 0x0b, 0x00, 0x00, 0x01, 0x00, 0x00, 0x00, 0x20, 0x0d, 0x00, 0x00, 0x01, 0x00, 0x00, 0x00
        /*011c*/ 	.byte	0xb0, 0x0d, 0x00, 0x00, 0x01, 0x00, 0x00, 0x00, 0x30, 0x0e, 0x00, 0x00, 0x01, 0x00, 0x00, 0x00
        /*012c*/ 	.byte	0x60, 0x1e, 0x00, 0x00, 0x01, 0x00, 0x00, 0x00, 0xe0, 0x20, 0x00, 0x00


	//----- nvinfo : EIATTR_MERCURY_ISA_VERSION
	.align		4
.L_483:
        /*0138*/ 	.byte	0x03, 0x5f
        /*013a*/ 	.short	0x0101


	//----- nvinfo : EIATTR_COOP_GROUP_MASK_REGIDS
	.align		4
        /*013c*/ 	.byte	0x04, 0x29
        /*013e*/ 	.short	(.L_485 - .L_484)


	//   ....[0]....
.L_484:
        /*0140*/ 	.word	0xffffffff


	//   ....[1]....
        /*0144*/ 	.word	0xffffffff


	//   ....[2]....
        /*0148*/ 	.word	0xffffffff


	//   ....[3]....
        /*014c*/ 	.word	0xffffffff


	//   ....[4]....
        /*0150*/ 	.word	0xffffffff


	//   ....[5]....
        /*0154*/ 	.word	0xffffffff


	//   ....[6]....
        /*0158*/ 	.word	0xffffffff


	//   ....[7]....
        /*015c*/ 	.word	0xffffffff


	//   ....[8]....
        /*0160*/ 	.word	0xffffffff


	//   ....[9]....
        /*0164*/ 	.word	0xffffffff


	//   ....[10]....
        /*0168*/ 	.word	0x05000011


	//   ....[11]....
        /*016c*/ 	.word	0x05000013


	//   ....[12]....
        /*0170*/ 	.word	0x05000010


	//   ....[13]....
        /*0174*/ 	.word	0x05000012


	//   ....[14]....
        /*0178*/ 	.word	0x05000015


	//   ....[15]....
        /*017c*/ 	.word	0x05000021


	//   ....[16]....
        /*0180*/ 	.word	0x0500000a


	//   ....[17]....
        /*0184*/ 	.word	0x05000010


	//   ....[18]....
        /*0188*/ 	.word	0x05000013


	//   ....[19]....
        /*018c*/ 	.word	0x05000015


	//   ....[20]....
        /*0190*/ 	.word	0x05000010


	//   ....[21]....
        /*0194*/ 	.word	0x05000021


	//   ....[22]....
        /*0198*/ 	.word	0x05000012


	//   ....[23]....
        /*019c*/ 	.word	0x05000013


	//   ....[24]....
        /*01a0*/ 	.word	0x05000020


	//   ....[25]....
        /*01a4*/ 	.word	0x05000011


	//   ....[26]....
        /*01a8*/ 	.word	0x05000013


	//   ....[27]....
        /*01ac*/ 	.word	0x05000015


	//   ....[28]....
        /*01b0*/ 	.word	0x05000010


	//   ....[29]....
        /*01b4*/ 	.word	0x05000021


	//   ....[30]....
        /*01b8*/ 	.word	0x05000012


	//   ....[31]....
        /*01bc*/ 	.word	0x05000013


	//   ....[32]....
        /*01c0*/ 	.word	0x05000020


	//   ....[33]....
        /*01c4*/ 	.word	0x05000011


	//   ....[34]....
        /*01c8*/ 	.word	0x05000010


	//   ....[35]....
        /*01cc*/ 	.word	0x0500000f


	//   ....[36]....
        /*01d0*/ 	.word	0x05000019


	//   ....[37]....
        /*01d4*/ 	.word	0x05000013


	//   ....[38]....
        /*01d8*/ 	.word	0x05000010


	//   ....[39]....
        /*01dc*/ 	.word	0x05000021


	//   ....[40]....
        /*01e0*/ 	.word	0x05000013


	//   ....[41]....
        /*01e4*/ 	.word	0x05000012


	//   ....[42]....
        /*01e8*/ 	.word	0x05000021


	//   ....[43]....
        /*01ec*/ 	.word	0x05000019


	//   ....[44]....
        /*01f0*/ 	.word	0x05000022


	//   ....[45]....
        /*01f4*/ 	.word	0x05000011


	//   ....[46]....
        /*01f8*/ 	.word	0x05000020


	//   ....[47]....
        /*01fc*/ 	.word	0x05000019


	//   ....[48]....
        /*0200*/ 	.word	0x05000017


	//   ....[49]....
        /*0204*/ 	.word	0x0500000c


	//   ....[50]....
        /*0208*/ 	.word	0x05000012


	//   ....[51]....
        /*020c*/ 	.word	0x05000013


	//   ....[52]....
        /*0210*/ 	.word	0x05000020


	//   ....[53]....
        /*0214*/ 	.word	0x05000014


	//   ....[54]....
        /*0218*/ 	.word	0x0500000f


	//   ....[55]....
        /*021c*/ 	.word	0x05000015


	//   ....[56]....
        /*0220*/ 	.word	0x05000013


	//   ....[57]....
        /*0224*/ 	.word	0x05000021


	//   ....[58]....
        /*0228*/ 	.word	0x05000010


	//   ....[59]....
        /*022c*/ 	.word	0x05000017


	//   ....[60]....
        /*0230*/ 	.word	0x05000016


	//   ....[61]....
        /*0234*/ 	.word	0x05000015


	//   ....[62]....
        /*0238*/ 	.word	0x05000013


	//   ....[63]....
        /*023c*/ 	.word	0x05000020


	//   ....[64]....
        /*0240*/ 	.word	0x05000013


	//   ....[65]....
        /*0244*/ 	.word	0x05000018


	//   ....[66]....
        /*0248*/ 	.word	0x05000010


	//   ....[67]....
        /*024c*/ 	.word	0x05000010


	//   ....[68]....
        /*0250*/ 	.word	0x05000010


	//   ....[69]....
        /*0254*/ 	.word	0x05000010


	//   ....[70]....
        /*0258*/ 	.word	0x05000010


	//   ....[71]....
        /*025c*/ 	.word	0x05000010


	//   ....[72]....
        /*0260*/ 	.word	0x05000010


	//   ....[73]....
        /*0264*/ 	.word	0x05000010


	//   ....[74]....
        /*0268*/ 	.word	0x05000010


	//   ....[75]....
        /*026c*/ 	.word	0x05000010


	//   ....[76]....
        /*0270*/ 	.word	0x05000010


	//   ....[77]....
        /*0274*/ 	.word	0x05000010


	//   ....[78]....
        /*0278*/ 	.word	0x05000010


	//   ....[79]....
        /*027c*/ 	.word	0x05000010


	//   ....[80]....
        /*0280*/ 	.word	0x05000010


	//   ....[81]....
        /*0284*/ 	.word	0x05000010


	//   ....[82]....
        /*0288*/ 	.word	0x05000010


	//   ....[83]....
        /*028c*/ 	.word	0x05000010


	//   ....[84]....
        /*0290*/ 	.word	0x05000010


	//   ....[85]....
        /*0294*/ 	.word	0x05000010


	//   ....[86]....
        /*0298*/ 	.word	0x05000010


	//   ....[87]....
        /*029c*/ 	.word	0x05000010


	//   ....[88]....
        /*02a0*/ 	.word	0x05000010


	//   ....[89]....
        /*02a4*/ 	.word	0x05000010


	//   ....[90]....
        /*02a8*/ 	.word	0x05000010


	//   ....[91]....
        /*02ac*/ 	.word	0x05000010


	//   ....[92]....
        /*02b0*/ 	.word	0x05000010


	//   ....[93]....
        /*02b4*/ 	.word	0x05000010


	//   ....[94]....
        /*02b8*/ 	.word	0x05000010


	//   ....[95]....
        /*02bc*/ 	.word	0x05000010


	//   ....[96]....
        /*02c0*/ 	.word	0x05000010


	//   ....[97]....
        /*02c4*/ 	.word	0x05000010


	//   ....[98]....
        /*02c8*/ 	.word	0x05000010


	//   ....[99]....
        /*02cc*/ 	.word	0x05000010


	//   ....[100]....
        /*02d0*/ 	.word	0x05000010


	//   ....[101]....
        /*02d4*/ 	.word	0x05000010


	//   ....[102]....
        /*02d8*/ 	.word	0x05000010


	//   ....[103]....
        /*02dc*/ 	.word	0x05000010


	//   ....[104]....
        /*02e0*/ 	.word	0x05000010


	//   ....[105]....
        /*02e4*/ 	.word	0x05000010


	//   ....[106]....
        /*02e8*/ 	.word	0x05000010


	//   ....[107]....
        /*02ec*/ 	.word	0x05000010


	//   ....[108]....
        /*02f0*/ 	.word	0x05000010


	//   ....[109]....
        /*02f4*/ 	.word	0x05000010


	//   ....[110]....
        /*02f8*/ 	.word	0x05000010


	//   ....[111]....
        /*02fc*/ 	.word	0x05000010


	//   ....[112]....
        /*0300*/ 	.word	0x05000010


	//   ....[113]....
        /*0304*/ 	.word	0x05000010


	//   ....[114]....
        /*0308*/ 	.word	0x05000010


	//   ....[115]....
        /*030c*/ 	.word	0x05000010


	//   ....[116]....
        /*0310*/ 	.word	0x05000010


	//   ....[117]....
        /*0314*/ 	.word	0x05000010


	//   ....[118]....
        /*0318*/ 	.word	0x05000010


	//   ....[119]....
        /*031c*/ 	.word	0x05000010


	//   ....[120]....
        /*0320*/ 	.word	0x05000010


	//   ....[121]....
        /*0324*/ 	.word	0x05000010


	//----- nvinfo : EIATTR_COOP_GROUP_INSTR_OFFSETS
	.align		4
.L_485:
        /*0328*/ 	.byte	0x04, 0x28
        /*032a*/ 	.short	(.L_487 - .L_486)


	//   ....[0]....
.L_486:
        /*032c*/ 	.word	0x00001920


	//   ....[1]....
        /*0330*/ 	.word	0x00001930


	//   ....[2]....
        /*0334*/ 	.word	0x00002190


	//   ....[3]....
        /*0338*/ 	.word	0x000021b0


	//   ....[4]....
        /*033c*/ 	.word	0x000021f0


	//   ....[5]....
        /*0340*/ 	.word	0x00002200


	//   ....[6]....
        /*0344*/ 	.word	0x00002240


	//   ....[7]....
        /*0348*/ 	.word	0x00002250


	//   ....[8]....
        /*034c*/ 	.word	0x00002280


	//   ....[9]....
        /*0350*/ 	.word	0x00002290


	//   ....[10]....
        /*0354*/ 	.word	0x000036b0


	//   ....[11]....
        /*0358*/ 	.word	0x000036d0


	//   ....[12]....
        /*035c*/ 	.word	0x00003700


	//   ....[13]....
        /*0360*/ 	.word	0x00003720


	//   ....[14]....
        /*0364*/ 	.word	0x00003750


	//   ....[15]....
        /*0368*/ 	.word	0x00003760


	//   ....[16]....
        /*036c*/ 	.word	0x00003790


	//   ....[17]....
        /*0370*/ 	.word	0x000037a0


	//   ....[18]....
        /*0374*/ 	.word	0x000039a0


	//   ....[19]....
        /*0378*/ 	.word	0x000039c0


	//   ....[20]....
        /*037c*/ 	.word	0x000039f0


	//   ....[21]....
        /*0380*/ 	.word	0x00003a00


	//   ....[22]....
        /*0384*/ 	.word	0x00003a40


	//   ....[23]....
        /*0388*/ 	.word	0x00003a50


	//   ....[24]....
        /*038c*/ 	.word	0x00003a80


	//   ....[25]....
        /*0390*/ 	.word	0x00003a90


	//   ....[26]....
        /*0394*/ 	.word	0x00003c30


	//   ....[27]....
        /*0398*/ 	.word	0x00003c50


	//   ....[28]....
        /*039c*/ 	.word	0x00003c80


	//   ....[29]....
        /*03a0*/ 	.word	0x00003c90


	//   ....[30]....
        /*03a4*/ 	.word	0x00003cd0


	//   ....[31]....
        /*03a8*/ 	.word	0x00003ce0


	//   ....[32]....
        /*03ac*/ 	.word	0x00003d10


	//   ....[33]....
        /*03b0*/ 	.word	0x00003d20


	//   ....[34]....
        /*03b4*/ 	.word	0x00003ee0


	//   ....[35]....
        /*03b8*/ 	.word	0x00003f20


	//   ....[36]....
        /*03bc*/ 	.word	0x00003fc0


	//   ....[37]....
        /*03c0*/ 	.word	0x00003fe0


	//   ....[38]....
        /*03c4*/ 	.word	0x00004080


	//   ....[39]....
        /*03c8*/ 	.word	0x000040c0


	//   ....[40]....
        /*03cc*/ 	.word	0x000040d0


	//   ....[41]....
        /*03d0*/ 	.word	0x00004100


	//   ....[42]....
        /*03d4*/ 	.word	0x000041c0


	//   ....[43]....
        /*03d8*/ 	.word	0x00004200


	//   ....[44]....
        /*03dc*/ 	.word	0x00004270


	//   ....[45]....
        /*03e0*/ 	.word	0x00004280


	//   ....[46]....
        /*03e4*/ 	.word	0x000042a0


	//   ....[47]....
        /*03e8*/ 	.word	0x000042f0


	//   ....[48]....
        /*03ec*/ 	.word	0x00004350


	//   ....[49]....
        /*03f0*/ 	.word	0x000043c0


	//   ....[50]....
        /*03f4*/ 	.word	0x000043e0


	//   ....[51]....
        /*03f8*/ 	.word	0x00004410


	//   ....[52]....
        /*03fc*/ 	.word	0x00004420


	//   ....[53]....
        /*0400*/ 	.word	0x00004440


	//   ....[54]....
        /*0404*/ 	.word	0x000044f0


	//   ....[55]....
        /*0408*/ 	.word	0x00004520


	//   ....[56]....
        /*040c*/ 	.word	0x00004540


	//   ....[57]....
        /*0410*/ 	.word	0x00004550


	//   ....[58]....
        /*0414*/ 	.word	0x00004560


	//   ....[59]....
        /*0418*/ 	.word	0x00004570


	//   ....[60]....
        /*041c*/ 	.word	0x000045d0


	//   ....[61]....
        /*0420*/ 	.word	0x00004640


	//   ....[62]....
        /*0424*/ 	.word	0x00004670


	//   ....[63]....
        /*0428*/ 	.word	0x00004680


	//   ....[64]....
        /*042c*/ 	.word	0x00004780


	//   ....[65]....
        /*0430*/ 	.word	0x00004790


	//   ....[66]....
        /*0434*/ 	.word	0x00004950


	//   ....[67]....
        /*0438*/ 	.word	0x000049a0


	//   ....[68]....
        /*043c*/ 	.word	0x00004a10


	//   ....[69]....
        /*0440*/ 	.word	0x00004a70


	//   ....[70]....
        /*0444*/ 	.word	0x00004ae0


	//   ....[71]....
        /*0448*/ 	.word	0x00004b40


	//   ....[72]....
        /*044c*/ 	.word	0x00004bb0


	//   ....[73]....
        /*0450*/ 	.word	0x00004c10


	//   ....[74]....
        /*0454*/ 	.word	0x00004cb0


	//   ....[75]....
        /*0458*/ 	.word	0x00004d40


	//   ....[76]....
        /*045c*/ 	.word	0x00004db0


	//   ....[77]....
        /*0460*/ 	.word	0x00004e00


	//   ....[78]....
        /*0464*/ 	.word	0x00004e70


	//   ....[79]....
        /*0468*/ 	.word	0x00004ec0


	//   ....[80]....
        /*046c*/ 	.word	0x00004f30


	//   ....[81]....
        /*0470*/ 	.word	0x00004f80


	//   ....[82]....
        /*0474*/ 	.word	0x00005020


	//   ....[83]....
        /*0478*/ 	.word	0x000050b0


	//   ....[84]....
        /*047c*/ 	.word	0x00005120


	//   ....[85]....
        /*0480*/ 	.word	0x00005170


	//   ....[86]....
        /*0484*/ 	.word	0x000051e0


	//   ....[87]....
        /*0488*/ 	.word	0x00005230


	//   ....[88]....
        /*048c*/ 	.word	0x000052a0


	//   ....[89]....
        /*0490*/ 	.word	0x000052f0


	//   ....[90]....
        /*0494*/ 	.word	0x00005390


	//   ....[91]....
        /*0498*/ 	.word	0x00005430


	//   ....[92]....
        /*049c*/ 	.word	0x000054a0


	//   ....[93]....
        /*04a0*/ 	.word	0x00005500


	//   ....[94]....
        /*04a4*/ 	.word	0x00005570


	//   ....[95]....
        /*04a8*/ 	.word	0x000055f0


	//   ....[96]....
        /*04ac*/ 	.word	0x00005670


	//   ....[97]....
        /*04b0*/ 	.word	0x00005750


	//   ....[98]....
        /*04b4*/ 	.word	0x00005830


	//   ....[99]....
        /*04b8*/ 	.word	0x000058c0


	//   ....[100]....
        /*04bc*/ 	.word	0x00005940


	//   ....[101]....
        /*04c0*/ 	.word	0x00005a10


	//   ....[102]....
        /*04c4*/ 	.word	0x00005a80


	//   ....[103]....
        /*04c8*/ 	.word	0x00005b00


	//   ....[104]....
        /*04cc*/ 	.word	0x00005b60


	//   ....[105]....
        /*04d0*/ 	.word	0x00005c00


	//   ....[106]....
        /*04d4*/ 	.word	0x00005cb0


	//   ....[107]....
        /*04d8*/ 	.word	0x00005d50


	//   ....[108]....
        /*04dc*/ 	.word	0x00005df0


	//   ....[109]....
        /*04e0*/ 	.word	0x00005e80


	//   ....[110]....
        /*04e4*/ 	.word	0x00005ee0


	//   ....[111]....
        /*04e8*/ 	.word	0x00005f60


	//   ....[112]....
        /*04ec*/ 	.word	0x00005fc0


	//   ....[113]....
        /*04f0*/ 	.word	0x00006100


	//   ....[114]....
        /*04f4*/ 	.word	0x00006160


	//   ....[115]....
        /*04f8*/ 	.word	0x000061c0


	//   ....[116]....
        /*04fc*/ 	.word	0x00006250


	//   ....[117]....
        /*0500*/ 	.word	0x000062b0


	//   ....[118]....
        /*0504*/ 	.word	0x00006340


	//   ....[119]....
        /*0508*/ 	.word	0x00006390


	//   ....[120]....
        /*050c*/ 	.word	0x00006450


	//   ....[121]....
        /*0510*/ 	.word	0x000064a0


	//----- nvinfo : EIATTR_EXIT_INSTR_OFFSETS
	.align		4
.L_487:
        /*0514*/ 	.byte	0x04, 0x1c
        /*0516*/ 	.short	(.L_489 - .L_488)


	//   ....[0]....
.L_488:
        /*0518*/ 	.word	0x000026d0


	//   ....[1]....
        /*051c*/ 	.word	0x000048f0


	//----- nvinfo : EIATTR_MAX_THREADS
	.align		4
.L_489:
        /*0520*/ 	.byte	0x04, 0x05
        /*0522*/ 	.short	(.L_491 - .L_490)
.L_490:
        /*0524*/ 	.word	0x000001e0
        /*0528*/ 	.word	0x00000001
        /*052c*/ 	.word	0x00000001


	//----- nvinfo : EIATTR_CRS_STACK_SIZE
	.align		4
.L_491:
        /*0530*/ 	.byte	0x04, 0x1e
        /*0532*/ 	.short	(.L_493 - .L_492)
.L_492:
        /*0534*/ 	.word	0x00000000


	//----- nvinfo : EIATTR_CBANK_PARAM_SIZE
	.align		4
.L_493:
        /*0538*/ 	.byte	0x03, 0x19
        /*053a*/ 	.short	0x0060


	//----- nvinfo : EIATTR_PARAM_CBANK
	.align		4
        /*053c*/ 	.byte	0x04, 0x0a
        /*053e*/ 	.short	(.L_495 - .L_494)
	.align		4
.L_494:
        /*0540*/ 	.word	index@(.nv.constant0._ZN13group_norm_v218gn_bwd_cuda_kernelI13__nv_bfloat16Li480ELi3ELi32ELi60ELi256ELb0ELb1ELi2ELi960ELi960ELi4ELb1ELi2ELb0ELb0ELNS_15WgradSyncMethodE3ENS_16CompileConditionILi900EEEEEvPT_S6_S6_PKS5_S8_S8_S8_PKfflPfPj)
        /*0544*/ 	.short	0x0210
        /*0546*/ 	.short	0x0060


	//----- nvinfo : EIATTR_SW_WAR
	.align		4
.L_495:
        /*0548*/ 	.byte	0x04, 0x36
        /*054a*/ 	.short	(.L_497 - .L_496)
.L_496:
        /*054c*/ 	.word	0x00000008
.L_497:


//--------------------- .nv.info._ZN13group_norm_v218gn_bwd_cuda_kernelI13__nv_bfloat16Li480ELi1ELi32ELi60ELi256ELb0ELb1ELi4ELi960ELi960ELi4ELb1ELi2ELb0ELb0ELNS_15WgradSyncMethodE3ENS_16CompileConditionILi900EEEEEvPT_S6_S6_PKS5_S8_S8_S8_PKfflPfPj --------------------------
	.section	.nv.info._ZN13group_norm_v218gn_bwd_cuda_kernelI13__nv_bfloat16Li480ELi1ELi32ELi60ELi256ELb0ELb1ELi4ELi960ELi960ELi4ELb1ELi2ELb0ELb0ELNS_15WgradSyncMethodE3ENS_16CompileConditionILi900EEEEEvPT_S6_S6_PKS5_S8_S8_S8_PKfflPfPj,"",@"SHT_CUDA_INFO"
	.sectionflags	@""
	.align	4


	//----- nvinfo : EIATTR_CUDA_API_VERSION
	.align		4
        /*0000*/ 	.byte	0x04, 0x37
        /*0002*/ 	.short	(.L_499 - .L_498)
.L_498:
        /*0004*/ 	.word	0x00000082


	//----- nvinfo : EIATTR_KPARAM_INFO
	.align		4
.L_499:
        /*0008*/ 	.byte	0x04, 0x17
        /*000a*/ 	.short	(.L_501 - .L_500)
.L_500:
        /*000c*/ 	.word	0x00000000
        /*0010*/ 	.short	0x000b
        /*0012*/ 	.short	0x0058
        /*0014*/ 	.byte	0x00, 0xf0, 0x21, 0x00


	//----- nvinfo : EIATTR_KPARAM_INFO
	.align		4
.L_501:
        /*0018*/ 	.byte	0x04, 0x17
        /*001a*/ 	.short	(.L_503 - .L_502)
.L_502:
        /*001c*/ 	.word	0x00000000
        /*0020*/ 	.short	0x000a
        /*0022*/ 	.short	0x0050
        /*0024*/ 	.byte	0x00, 0xf0, 0x21, 0x00


	//----- nvinfo : EIATTR_KPARAM_INFO
	.align		4
.L_503:
        /*0028*/ 	.byte	0x04, 0x17
        /*002a*/ 	.short	(.L_505 - .L_504)
.L_504:
        /*002c*/ 	.word	0x00000000
        /*0030*/ 	.short	0x0009
        /*0032*/ 	.short	0x0048
        /*0034*/ 	.byte	0x00, 0xf0, 0x21, 0x00


	//----- nvinfo : EIATTR_KPARAM_INFO
	.align		4
.L_505:
        /*0038*/ 	.byte	0x04, 0x17
        /*003a*/ 	.short	(.L_507 - .L_506)
.L_506:
        /*003c*/ 	.word	0x00000000
        /*0040*/ 	.short	0x0008
        /*0042*/ 	.short	0x0040
        /*0044*/ 	.byte	0x00, 0xf0, 0x11, 0x00


	//----- nvinfo : EIATTR_KPARAM_INFO
	.align		4
.L_507:
        /*0048*/ 	.byte	0x04, 0x17
        /*004a*/ 	.short	(.L_509 - .L_508)
.L_508:
        /*004c*/ 	.word	0x00000000
        /*0050*/ 	.short	0x0007
        /*0052*/ 	.short	0x0038
        /*0054*/ 	.byte	0x00, 0xf0, 0x21, 0x00


	//----- nvinfo : EIATTR_KPARAM_INFO
	.align		4
.L_509:
        /*0058*/ 	.byte	0x04, 0x17
        /*005a*/ 	.short	(.L_511 - .L_510)
.L_510:
        /*005c*/ 	.word	0x00000000
        /*0060*/ 	.short	0x0006
        /*0062*/ 	.short	0x0030
        /*0064*/ 	.byte	0x00, 0xf0, 0x21, 0x00


	//----- nvinfo : EIATTR_KPARAM_INFO
	.align		4
.L_511:
        /*0068*/ 	.byte	0x04, 0x17
        /*006a*/ 	.short	(.L_513 - .L_512)
.L_512:
        /*006c*/ 	.word	0x00000000
        /*0070*/ 	.short	0x0005
        /*0072*/ 	.short	0x0028
        /*0074*/ 	.byte	0x00, 0xf0, 0x21, 0x00


	//----- nvinfo : EIATTR_KPARAM_INFO
	.align		4
.L_513:
        /*0078*/ 	.byte	0x04, 0x17
        /*007a*/ 	.short	(.L_515 - .L_514)
.L_514:
        /*007c*/ 	.word	0x00000000
        /*0080*/ 	.short	0x0004
        /*0082*/ 	.short	0x0020
        /*0084*/ 	.byte	0x00, 0xf0, 0x21, 0x00


	//----- nvinfo : EIATTR_KPARAM_INFO
	.align		4
.L_515:
        /*0088*/ 	.byte	0x04, 0x17
        /*008a*/ 	.short	(.L_517 - .L_516)
.L_516:
        /*008c*/ 	.word	0x00000000
        /*0090*/ 	.short	0x0003
        /*0092*/ 	.short	0x0018
        /*0094*/ 	.byte	0x00, 0xf0, 0x21, 0x00


	//----- nvinfo : EIATTR_KPARAM_INFO
	.align		4
.L_517:
        /*0098*/ 	.byte	0x04, 0x17
        /*009a*/ 	.short	(.L_519 - .L_518)
.L_518:
        /*009c*/ 	.word	0x00000000
        /*00a0*/ 	.short	0x0002
        /*00a2*/ 	.short	0x0010
        /*00a4*/ 	.byte	0x00, 0xf0, 0x21, 0x00


	//----- nvinfo : EIATTR_KPARAM_INFO
	.align		4
.L_519:
        /*00a8*/ 	.byte	0x04, 0x17
        /*00aa*/ 	.short	(.L_521 - .L_520)
.L_520:
        /*00ac*/ 	.word	0x00000000
        /*00b0*/ 	.short	0x0001
        /*00b2*/ 	.short	0x0008
        /*00b4*/ 	.byte	0x00, 0xf0, 0x21, 0x00


	//----- nvinfo : EIATTR_KPARAM_INFO
	.align		4
.L_521:
        /*00b8*/ 	.byte	0x04, 0x17
        /*00ba*/ 	.short	(.L_523 - .L_522)
.L_522:
        /*00bc*/ 	.word	0x00000000
        /*00c0*/ 	.short	0x0000
        /*00c2*/ 	.short	0x0000
        /*00c4*/ 	.byte	0x00, 0xf0, 0x21, 0x00


	//----- nvinfo : EIATTR_SPARSE_MMA_MASK
	.align		4
.L_523:
        /*00c8*/ 	.byte	0x03, 0x50
        /*00ca*/ 	.short	0x0000


	//----- nvinfo : EIATTR_MAXREG_COUNT
	.align		4
        /*00cc*/ 	.byte	0x03, 0x1b
        /*00ce*/ 	.short	0x0080


	//----- nvinfo : EIATTR_NUM_BARRIERS
	.align		4
        /*00d0*/ 	.byte	0x02, 0x4c
        /*00d2*/ 	.byte	0x01
	.zero		1


	//----- nvinfo : EIATTR_MERCURY_ISA_VERSION
	.align		4
        /*00d4*/ 	.byte	0x03, 0x5f
        /*00d6*/ 	.short	0x0101


	//----- nvinfo : EIATTR_COOP_GROUP_MASK_REGIDS
	.align		4
        /*00d8*/ 	.byte	0x04, 0x29
        /*00da*/ 	.short	(.L_525 - .L_524)


	//   ....[0]....
.L_524:
        /*00dc*/ 	.word	0xffffffff


	//   ....[1]....
        /*00e0*/ 	.word	0xffffffff


	//   ....[2]....
        /*00e4*/ 	.word	0xffffffff


	//   ....[3]....
        /*00e8*/ 	.word	0xffffffff


	//   ....[4]....
        /*00ec*/ 	.word	0xffffffff


	//   ....[5]....
        /*00f0*/ 	.word	0xffffffff


	//   ....[6]....
        /*00f4*/ 	.word	0xffffffff


	//   ....[7]....
        /*00f8*/ 	.word	0xffffffff


	//   ....[8]....
        /*00fc*/ 	.word	0xffffffff


	//   ....[9]....
        /*0100*/ 	.word	0xffffffff


	//   ....[10]....
        /*0104*/ 	.word	0x05000007


	//   ....[11]....
        /*0108*/ 	.word	0x05000006


	//   ....[12]....
        /*010c*/ 	.word	0x05000008


	//   ....[13]....
        /*0110*/ 	.word	0x05000009


	//   ....[14]....
        /*0114*/ 	.word	0x0500000f


	//   ....[15]....
        /*0118*/ 	.word	0x05000002


	//   ....[16]....
        /*011c*/ 	.word	0x05000006


	//   ....[17]....
        /*0120*/ 	.word	0x05000003


	//   ....[18]....
        /*0124*/ 	.word	0x05000006


	//   ....[19]....
        /*0128*/ 	.word	0x05000007


	//   ....[20]....
        /*012c*/ 	.word	0x05000009


	//   ....[21]....
        /*0130*/ 	.word	0x05000008


	//   ....[22]....
        /*0134*/ 	.word	0x05000014


	//   ....[23]....
        /*0138*/ 	.word	0x05000013


	//   ....[24]....
        /*013c*/ 	.word	0x05000007


	//   ....[25]....
        /*0140*/ 	.word	0x0500000a


	//   ....[26]....
        /*0144*/ 	.word	0x05000006


	//   ....[27]....
        /*0148*/ 	.word	0x05000007


	//   ....[28]....
        /*014c*/ 	.word	0x05000009


	//   ....[29]....
        /*0150*/ 	.word	0x05000008


	//   ....[30]....
        /*0154*/ 	.word	0x05000014


	//   ....[31]....
        /*0158*/ 	.word	0x05000013


	//   ....[32]....
        /*015c*/ 	.word	0x05000007


	//   ....[33]....
        /*0160*/ 	.word	0x0500000a


	//   ....[34]....
        /*0164*/ 	.word	0x0500000a


	//   ....[35]....
        /*0168*/ 	.word	0x05000007


	//   ....[36]....
        /*016c*/ 	.word	0x0500000d


	//   ....[37]....
        /*0170*/ 	.word	0x05000009


	//   ....[38]....
        /*0174*/ 	.word	0x05000006


	//   ....[39]....
        /*0178*/ 	.word	0x0500000f


	//   ....[40]....
        /*017c*/ 	.word	0x05000007


	//   ....[41]....
        /*0180*/ 	.word	0x0500000d


	//   ....[42]....
        /*0184*/ 	.word	0x05000006


	//   ....[43]....
        /*0188*/ 	.word	0x05000014


	//   ....[44]....
        /*018c*/ 	.word	0x0500000c


	//   ....[45]....
        /*0190*/ 	.word	0x05000010


	//   ....[46]....
        /*0194*/ 	.word	0x05000008


	//   ....[47]....
        /*0198*/ 	.word	0x05000009


	//   ....[48]....
        /*019c*/ 	.word	0x0500000a


	//   ....[49]....
        /*01a0*/ 	.word	0x05000005


	//   ....[50]....
        /*01a4*/ 	.word	0x0500001a


	//   ....[51]....
        /*01a8*/ 	.word	0x05000017


	//   ....[52]....
        /*01ac*/ 	.word	0x05000006


	//   ....[53]....
        /*01b0*/ 	.word	0x0500001b


	//   ....[54]....
        /*01b4*/ 	.word	0x05000004


	//   ....[55]....
        /*01b8*/ 	.word	0x05000019


	//   ....[56]....
        /*01bc*/ 	.word	0x0500000e


	//   ....[57]....
        /*01c0*/ 	.word	0x0500000f


	//   ....[58]....
        /*01c4*/ 	.word	0x0500001d


	//   ....[59]....
        /*01c8*/ 	.word	0x05000013


	//   ....[60]....
        /*01cc*/ 	.word	0x05000017


	//   ....[61]....
        /*01d0*/ 	.word	0x05000012


	//   ....[62]....
        /*01d4*/ 	.word	0x05000019


	//   ....[63]....
        /*01d8*/ 	.word	0x05000016


	//   ....[64]....
        /*01dc*/ 	.word	0x0500000d


	//   ....[65]....
        /*01e0*/ 	.word	0x0500000a


	//   ....[66]....
        /*01e4*/ 	.word	0x05000006


	//   ....[67]....
        /*01e8*/ 	.word	0x05000006


	//   ....[68]....
        /*01ec*/ 	.word	0x05000006


	//   ....[69]....
        /*01f0*/ 	.word	0x05000006


	//   ....[70]....
        /*01f4*/ 	.word	0x05000006


	//   ....[71]....
        /*01f8*/ 	.word	0x05000006


	//   ....[72]....
        /*01fc*/ 	.word	0x05000006


	//   ....[73]....
        /*0200*/ 	.word	0x05000006


	//   ....[74]....
        /*0204*/ 	.word	0x05000006


	//   ....[75]....
        /*0208*/ 	.word	0x05000006


	//   ....[76]....
        /*020c*/ 	.word	0x05000006


	//   ....[77]....
        /*0210*/ 	.word	0x05000006


	//   ....[78]....
        /*0214*/ 	.word	0x05000006


	//   ....[79]....
        /*0218*/ 	.word	0x05000006


	//   ....[80]....
        /*021c*/ 	.word	0x05000006


	//   ....[81]....
        /*0220*/ 	.word	0x05000006


	//   ....[82]....
        /*0224*/ 	.word	0x05000006


	//   ....[83]....
        /*0228*/ 	.word	0x05000006


	//   ....[84]....
        /*022c*/ 	.word	0x05000006


	//   ....[85]....
        /*0230*/ 	.word	0x05000006


	//   ....[86]....
        /*0234*/ 	.word	0x05000006


	//   ....[87]....
        /*0238*/ 	.word	0x05000006


	//   ....[88]....
        /*023c*/ 	.word	0x05000006


	//   ....[89]....
        /*0240*/ 	.word	0x05000006


	//   ....[90]....
        /*0244*/ 	.word	0x05000006


	//   ....[91]....
        /*0248*/ 	.word	0x05000006


	//   ....[92]....
        /*024c*/ 	.word	0x05000006


	//   ....[93]....
        /*0250*/ 	.word	0x05000006


	//   ....[94]....
        /*0254*/ 	.word	0x05000006


	//   ....[95]....
        /*0258*/ 	.word	0x05000006


	//   ....[96]....
        /*025c*/ 	.word	0x05000006


	//   ....[97]....
        /*0260*/ 	.word	0x05000006


	//   ....[98]....
        /*0264*/ 	.word	0x05000006


	//   ....[99]....
        /*0268*/ 	.word	0x05000006


	//   ....[100]....
        /*026c*/ 	.word	0x05000006


	//   ....[101]....
        /*0270*/ 	.word	0x05000006


	//   ....[102]....
        /*0274*/ 	.word	0x05000006


	//   ....[103]....
        /*0278*/ 	.word	0x05000006


	//   ....[104]....
        /*027c*/ 	.word	0x05000006


	//   ....[105]....
        /*0280*/ 	.word	0x05000006


	//   ....[106]....
        /*0284*/ 	.word	0x05000006


	//   ....[107]....
        /*0288*/ 	.word	0x05000006


	//   ....[108]....
        /*028c*/ 	.word	0x05000006


	//   ....[109]....
        /*0290*/ 	.word	0x05000006


	//   ....[110]....
        /*0294*/ 	.word	0x05000006


	//   ....[111]....
        /*0298*/ 	.word	0x05000006


	//   ....[112]....
        /*029c*/ 	.word	0x05000006


	//   ....[113]....
        /*02a0*/ 	.word	0x05000006


	//   ....[114]....
        /*02a4*/ 	.word	0x05000006


	//   ....[115]....
        /*02a8*/ 	.word	0x05000006


	//   ....[116]....
        /*02ac*/ 	.word	0x05000006


	//   ....[117]....
        /*02b0*/ 	.word	0x05000006


	//   ....[118]....
        /*02b4*/ 	.word	0x05000006


	//   ....[119]....
        /*02b8*/ 	.word	0x05000006


	//   ....[120]....
        /*02bc*/ 	.word	0x05000006


	//   ....[121]....
        /*02c0*/ 	.word	0x05000006


	//----- nvinfo : EIATTR_COOP_GROUP_INSTR_OFFSETS
	.align		4
.L_525:
        /*02c4*/ 	.byte	0x04, 0x28
        /*02c6*/ 	.short	(.L_527 - .L_526)


	//   ....[0]....
.L_526:
        /*02c8*/ 	.word	0x00001b30


	//   ....[1]....
        /*02cc*/ 	.word	0x00001b60


	//   ....[2]....
        /*02d0*/ 	.word	0x000020c0


	//   ....[3]....
        /*02d4*/ 	.word	0x000020f0


	//   ....[4]....
        /*02d8*/ 	.word	0x00002120


	//   ....[5]....
        /*02dc*/ 	.word	0x00002130


	//   ....[6]....
        /*02e0*/ 	.word	0x00002160


	//   ....[7]....
        /*02e4*/ 	.word	0x00002170


	//   ....[8]....
        /*02e8*/ 	.word	0x000021a0


	//   ....[9]....
        /*02ec*/ 	.word	0x000021b0


	//   ....[10]....
        /*02f0*/ 	.word	0x00003800


	//   ....[11]....
        /*02f4*/ 	.word	0x00003810


	//   ....[12]....
        /*02f8*/ 	.word	0x00003850


	//   ....[13]....
        /*02fc*/ 	.word	0x00003870


	//   ....[14]....
        /*0300*/ 	.word	0x000038a0


	//   ....[15]....
        /*0304*/ 	.word	0x000038b0


	//   ....[16]....
        /*0308*/ 	.word	0x000038e0


	//   ....[17]....
        /*030c*/ 	.word	0x000038f0


	//   ....[18]....
        /*0310*/ 	.word	0x00003aa0


	//   ....[19]....
        /*0314*/ 	.word	0x00003ad0


	//   ....[20]....
        /*0318*/ 	.word	0x00003b00


	//   ....[21]....
        /*031c*/ 	.word	0x00003b10


	//   ....[22]....
        /*0320*/ 	.word	0x00003b40


	//   ....[23]....
        /*0324*/ 	.word	0x00003b50


	//   ....[24]....
        /*0328*/ 	.word	0x00003b80


	//   ....[25]....
        /*032c*/ 	.word	0x00003b90


	//   ....[26]....
        /*0330*/ 	.word	0x00003ce0


	//   ....[27]....
        /*0334*/ 	.word	0x00003d10


	//   ....[28]....
        /*0338*/ 	.word	0x00003d40


	//   ....[29]....
        /*033c*/ 	.word	0x00003d50


	//   ....[30]....
        /*0340*/ 	.word	0x00003d80


	//   ....[31]....
        /*0344*/ 	.word	0x00003d90


	//   ....[32]....
        /*0348*/ 	.word	0x00003dc0


	//   ....[33]....
        /*034c*/ 	.word	0x00003dd0


	//   ....[34]....
        /*0350*/ 	.word	0x000040e0


	//   ....[35]....
        /*0354*/ 	.word	0x00004100


	//   ....[36]....
        /*0358*/ 	.word	0x00004130


	//   ....[37]....
        /*035c*/ 	.word	0x00004170


	//   ....[38]....
        /*0360*/ 	.word	0x00004190


	//   ....[39]....
        /*0364*/ 	.word	0x000041b0


	//   ....[40]....
        /*0368*/ 	.word	0x000041e0


	//   ....[41]....
        /*036c*/ 	.word	0x00004210


	//   ....[42]....
        /*0370*/ 	.word	0x00004240


	//   ....[43]....
        /*0374*/ 	.word	0x00004280


	//   ....[44]....
        /*0378*/ 	.word	0x000042a0


	//   ....[45]....
        /*037c*/ 	.word	0x000042c0


	//   ....[46]....
        /*0380*/ 	.word	0x000042f0


	//   ....[47]....
        /*0384*/ 	.word	0x00004330


	//   ....[48]....
        /*0388*/ 	.word	0x00004360


	//   ....[49]....
        /*038c*/ 	.word	0x00004390


	//   ....[50]....
        /*0390*/ 	.word	0x000043c0


	//   ....[51]....
        /*0394*/ 	.word	0x000043f0


	//   ....[52]....
        /*0398*/ 	.word	0x00004420


	//   ....[53]....
        /*039c*/ 	.word	0x00004450


	//   ....[54]....
        /*03a0*/ 	.word	0x00004470


	//   ....[55]....
        /*03a4*/ 	.word	0x00004480


	//   ....[56]....
        /*03a8*/ 	.word	0x000044b0


	//   ....[57]....
        /*03ac*/ 	.word	0x000044e0


	//   ....[58]....
        /*03b0*/ 	.word	0x00004520


	//   ....[59]....
        /*03b4*/ 	.word	0x00004530


	//   ....[60]....
        /*03b8*/ 	.word	0x00004570


	//   ....[61]....
        /*03bc*/ 	.word	0x000045a0


	//   ....[62]....
        /*03c0*/ 	.word	0x000045d0


	//   ....[63]....
        /*03c4*/ 	.word	0x00004600


	//   ....[64]....
        /*03c8*/ 	.word	0x00004660


	//   ....[65]....
        /*03cc*/ 	.word	0x00004770


	//   ....[66]....
        /*03d0*/ 	.word	0x00004890


	//   ....[67]....
        /*03d4*/ 	.word	0x000048e0


	//   ....[68]....
        /*03d8*/ 	.word	0x00004950


	//   ....[69]....
        /*03dc*/ 	.word	0x000049b0


	//   ....[70]....
        /*03e0*/ 	.word	0x00004a20


	//   ....[71]....
        /*03e4*/ 	.word	0x00004a80


	//   ....[72]....
        /*03e8*/ 	.word	0x00004af0


	//   ....[73]....
        /*03ec*/ 	.word	0x00004b50


	//   ....[74]....
        /*03f0*/ 	.word	0x00004bf0


	//   ....[75]....
        /*03f4*/ 	.word	0x00004c80


	//   ....[76]....
        /*03f8*/ 	.word	0x00004cf0


	//   ....[77]....
        /*03fc*/ 	.word	0x00004d50


	//   ....[78]....
        /*0400*/ 	.word	0x00004dc0


	//   ....[79]....
        /*0404*/ 	.word	0x00004e20


	//   ....[80]....
        /*0408*/ 	.word	0x00004e90


	//   ....[81]....
        /*040c*/ 	.word	0x00004ef0


	//   ....[82]....
        /*0410*/ 	.word	0x00004f90


	//   ....[83]....
        /*0414*/ 	.word	0x00005020


	//   ....[84]....
        /*0418*/ 	.word	0x00005090


	//   ....[85]....
        /*041c*/ 	.word	0x000050f0


	//   ....[86]....
        /*0420*/ 	.word	0x00005160


	//   ....[87]....
        /*0424*/ 	.word	0x000051c0


	//   ....[88]....
        /*0428*/ 	.word	0x00005230


	//   ....[89]....
        /*042c*/ 	.word	0x00005290


	//   ....[90]....
        /*0430*/ 	.word	0x00005330


	//   ....[91]....
        /*0434*/ 	.word	0x000053f0


	//   ....[92]....
        /*0438*/ 	.word	0x000054d0


	//   ....[93]....
        /*043c*/ 	.word	0x00005520


	//   ....[94]....
        /*0440*/ 	.word	0x000055c0


	//   ....[95]....
        /*0444*/ 	.word	0x00005620


	//   ....[96]....
        /*0448*/ 	.word	0x000056d0


	//   ....[97]....
        /*044c*/ 	.word	0x00005730


	//   ....[98]....
        /*0450*/ 	.word	0x000057e0


	//   ....[99]....
        /*0454*/ 	.word	0x00005840


	//   ....[100]....
        /*0458*/ 	.word	0x000058b0


	//   ....[101]....
        /*045c*/ 	.word	0x00005910


	//   ....[102]....
        /*0460*/ 	.word	0x00005980


	//   ....[103]....
        /*0464*/ 	.word	0x000059e0


	//   ....[104]....
        /*0468*/ 	.word	0x00005a50


	//   ....[105]....
        /*046c*/ 	.word	0x00005ac0


	//   ....[106]....
        /*0470*/ 	.word	0x00005b40


	//   ....[107]....
        /*0474*/ 	.word	0x00005ba0


	//   ....[108]....
        /*0478*/ 	.word	0x00005c20


	//   ....[109]....
        /*047c*/ 	.word	0x00005c80


	//   ....[110]....
        /*0480*/ 	.word	0x00005d30


	//   ....[111]....
        /*0484*/ 	.word	0x00005da0


	//   ....[112]....
        /*0488*/ 	.word	0x00005e40


	//   ....[113]....
        /*048c*/ 	.word	0x00005eb0


	//   ....[114]....
        /*0490*/ 	.word	0x00005f10


	//   ....[115]....
        /*0494*/ 	.word	0x00005f60


	//   ....[116]....
        /*0498*/ 	.word	0x00005fd0


	//   ....[117]....
        /*049c*/ 	.word	0x00006030


	//   ....[118]....
        /*04a0*/ 	.word	0x000060a0


	//   ....[119]....
        /*04a4*/ 	.word	0x00006100


	//   ....[120]....
        /*04a8*/ 	.word	0x00006250


	//   ....[121]....
        /*04ac*/ 	.word	0x00006300


	//----- nvinfo : EIATTR_EXIT_INSTR_OFFSETS
	.align		4
.L_527:
        /*04b0*/ 	.byte	0x04, 0x1c
        /*04b2*/ 	.short	(.L_529 - .L_528)


	//   ....[0]....
.L_528:
        /*04b4*/ 	.word	0x000027d0


	//   ....[1]....
        /*04b8*/ 	.word	0x00004830


	//----- nvinfo : EIATTR_MAX_THREADS
	.align		4
.L_529:
        /*04bc*/ 	.byte	0x04, 0x05
        /*04be*/ 	.short	(.L_531 - .L_530)
.L_530:
        /*04c0*/ 	.word	0x000001e0
        /*04c4*/ 	.word	0x00000001
        /*04c8*/ 	.word	0x00000001


	//----- nvinfo : EIATTR_CRS_STACK_SIZE
	.align		4
.L_531:
        /*04cc*/ 	.byte	0x04, 0x1e
        /*04ce*/ 	.short	(.L_533 - .L_532)
.L_532:
        /*04d0*/ 	.word	0x00000000


	//----- nvinfo : EIATTR_CBANK_PARAM_SIZE
	.align		4
.L_533:
        /*04d4*/ 	.byte	0x03, 0x19
        /*04d6*/ 	.short	0x0060


	//----- nvinfo : EIATTR_PARAM_CBANK
	.align		4
        /*04d8*/ 	.byte	0x04, 0x0a
        /*04da*/ 	.short	(.L_535 - .L_534)
	.align		4
.L_534:
        /*04dc*/ 	.word	index@(.nv.constant0._ZN13group_norm_v218gn_bwd_cuda_kernelI13__nv_bfloat16Li480ELi1ELi32ELi60ELi256ELb0ELb1ELi4ELi960ELi960ELi4ELb1ELi2ELb0ELb0ELNS_15WgradSyncMethodE3ENS_16CompileConditionILi900EEEEEvPT_S6_S6_PKS5_S8_S8_S8_PKfflPfPj)
        /*04e0*/ 	.short	0x0210
        /*04e2*/ 	.short	0x0060


	//----- nvinfo : EIATTR_SW_WAR
	.align		4
.L_535:
        /*04e4*/ 	.byte	0x04, 0x36
        /*04e6*/ 	.short	(.L_537 - .L_536)
.L_536:
        /*04e8*/ 	.word	0x00000008
.L_537:


//--------------------- .nv.info._ZN13group_norm_v218gn_bwd_cuda_kernelI13__nv_bfloat16Li480ELi3ELi32ELi60ELi256ELb0ELb1ELi4ELi960ELi960ELi4ELb1ELi4ELb0ELb0ELNS_15WgradSyncMethodE3ENS_16CompileConditionILi900EEEEEvPT_S6_S6_PKS5_S8_S8_S8_PKfflPfPj --------------------------
	.section	.nv.info._ZN13group_norm_v218gn_bwd_cuda_kernelI13__nv_bfloat16Li480ELi3ELi32ELi60ELi256ELb0ELb1ELi4ELi960ELi960ELi4ELb1ELi4ELb0ELb0ELNS_15WgradSyncMethodE3ENS_16CompileConditionILi900EEEEEvPT_S6_S6_PKS5_S8_S8_S8_PKfflPfPj,"",@"SHT_CUDA_INFO"
	.sectionflags	@""
	.align	4


	//----- nvinfo : EIATTR_CUDA_API_VERSION
	.align		4
        /*0000*/ 	.byte	0x04, 0x37
        /*0002*/ 	.short	(.L_539 - .L_538)
.L_538:
        /*0004*/ 	.word	0x00000082


	//----- nvinfo : EIATTR_KPARAM_INFO
	.align		4
.L_539:
        /*0008*/ 	.byte	0x04, 0x17
        /*000a*/ 	.short	(.L_541 - .L_540)
.L_540:
        /*000c*/ 	.word	0x00000000
        /*0010*/ 	.short	0x000b
        /*0012*/ 	.short	0x0058
        /*0014*/ 	.byte	0x00, 0xf0, 0x21, 0x00


	//----- nvinfo : EIATTR_KPARAM_INFO
	.align		4
.L_541:
        /*0018*/ 	.byte	0x04, 0x17
        /*001a*/ 	.short	(.L_543 - .L_542)
.L_542:
        /*001c*/ 	.word	0x00000000
        /*0020*/ 	.short	0x000a
        /*0022*/ 	.short	0x0050
        /*0024*/ 	.byte	0x00, 0xf0, 0x21, 0x00


	//----- nvinfo : EIATTR_KPARAM_INFO
	.align		4
.L_543:
        /*0028*/ 	.byte	0x04, 0x17
        /*002a*/ 	.short	(.L_545 - .L_544)
.L_544:
        /*002c*/ 	.word	0x00000000
        /*0030*/ 	.short	0x0009
        /*0032*/ 	.short	0x0048
        /*0034*/ 	.byte	0x00, 0xf0, 0x21, 0x00


	//----- nvinfo : EIATTR_KPARAM_INFO
	.align		4
.L_545:
        /*0038*/ 	.byte	0x04, 0x17
        /*003a*/ 	.short	(.L_547 - .L_546)
.L_546:
        /*003c*/ 	.word	0x00000000
        /*0040*/ 	.short	0x0008
        /*0042*/ 	.short	0x0040
        /*0044*/ 	.byte	0x00, 0xf0, 0x11, 0x00


	//----- nvinfo : EIATTR_KPARAM_INFO
	.align		4
.L_547:
        /*0048*/ 	.byte	0x04, 0x17
        /*004a*/ 	.short	(.L_549 - .L_548)
.L_548:
        /*004c*/ 	.word	0x00000000
        /*0050*/ 	.short	0x0007
        /*0052*/ 	.short	0x0038
        /*0054*/ 	.byte	0x00, 0xf0, 0x21, 0x00


	//----- nvinfo : EIATTR_KPARAM_INFO
	.align		4
.L_549:
        /*0058*/ 	.byte	0x04, 0x17
        /*005a*/ 	.short	(.L_551 - .L_550)
.L_550:
        /*005c*/ 	.word	0x00000000
        /*0060*/ 	.short	0x0006
        /*0062*/ 	.short	0x0030
        /*0064*/ 	.byte	0x00, 0xf0, 0x21, 0x00


	//----- nvinfo : EIATTR_KPARAM_INFO
	.align		4
.L_551:
        /*0068*/ 	.byte	0x04, 0x17
        /*006a*/ 	.short	(.L_553 - .L_552)
.L_552:
        /*006c*/ 	.word	0x00000000
        /*0070*/ 	.short	0x0005
        /*0072*/ 	.short	0x0028
        /*0074*/ 	.byte	0x00, 0xf0, 0x21, 0x00


	//----- nvinfo : EIATTR_KPARAM_INFO
	.align		4
.L_553:
        /*0078*/ 	.byte	0x04, 0x17
        /*007a*/ 	.short	(.L_555 - .L_554)
.L_554:
        /*007c*/ 	.word	0x00000000
        /*0080*/ 	.short	0x0004
        /*0082*/ 	.short	0x0020
        /*0084*/ 	.byte	0x00, 0xf0, 0x21, 0x00


	//----- nvinfo : EIATTR_KPARAM_INFO
	.align		4
.L_555:
        /*0088*/ 	.byte	0x04, 0x17
        /*008a*/ 	.short	(.L_557 - .L_556)
.L_556:
        /*008c*/ 	.word	0x00000000
        /*0090*/ 	.short	0x0003
        /*0092*/ 	.short	0x0018
        /*0094*/ 	.byte	0x00, 0xf0, 0x21, 0x00


	//----- nvinfo : EIATTR_KPARAM_INFO
	.align		4
.L_557:
        /*0098*/ 	.byte	0x04, 0x17
        /*009a*/ 	.short	(.L_559 - .L_558)
.L_558:
        /*009c*/ 	.word	0x00000000
        /*00a0*/ 	.short	0x0002
        /*00a2*/ 	.short	0x0010
        /*00a4*/ 	.byte	0x00, 0xf0, 0x21, 0x00


	//----- nvinfo : EIATTR_KPARAM_INFO
	.align		4
.L_559:
        /*00a8*/ 	.byte	0x04, 0x17
        /*00aa*/ 	.short	(.L_561 - .L_560)
.L_560:
        /*00ac*/ 	.word	0x00000000
        /*00b0*/ 	.short	0x0001
        /*00b2*/ 	.short	0x0008
        /*00b4*/ 	.byte	0x00, 0xf0, 0x21, 0x00


	//----- nvinfo : EIATTR_KPARAM_INFO
	.align		4
.L_561:
        /*00b8*/ 	.byte	0x04, 0x17
        /*00ba*/ 	.short	(.L_563 - .L_562)
.L_562:
        /*00bc*/ 	.word	0x00000000
        /*00c0*/ 	.short	0x0000
        /*00c2*/ 	.short	0x0000
        /*00c4*/ 	.byte	0x00, 0xf0, 0x21, 0x00


	//----- nvinfo : EIATTR_SPARSE_MMA_MASK
	.align		4
.L_563:
        /*00c8*/ 	.byte	0x03, 0x50
        /*00ca*/ 	.short	0x0000


	//----- nvinfo : EIATTR_MAXREG_COUNT
	.align		4
        /*00cc*/ 	.byte	0x03, 0x1b
        /*00ce*/ 	.short	0x0028


	//----- nvinfo : EIATTR_NUM_BARRIERS
	.align		4
        /*00d0*/ 	.byte	0x02, 0x4c
        /*00d2*/ 	.byte	0x01
	.zero		1


	//----- nvinfo : EIATTR_ANNOTATIONS
	.align		4
        /*00d4*/ 	.byte	0x04, 0x55
        /*00d6*/ 	.short	(.L_565 - .L_564)


	//   ....[0]....
.L_564:
        /*00d8*/ 	.word	0x00000001
        /*00dc*/ 	.byte	0xf0, 0x03, 0x00, 0x00, 0x01, 0x00, 0x00, 0x00, 0xc0, 0x04, 0x00, 0x00, 0x01, 0x00, 0x00, 0x00
        /* <DEDUP_REMOVED lines=13> */
        /*01bc*/ 	.byte	0xa0, 0x27, 0x00, 0x00, 0x01, 0x00, 0x00, 0x00, 0xe0, 0x27, 0x00, 0x00


	//----- nvinfo : EIATTR_MERCURY_ISA_VERSION
	.align		4
.L_565:
        /*01c8*/ 	.byte	0x03, 0x5f
        /*01ca*/ 	.short	0x0101


	//----- nvinfo : EIATTR_COOP_GROUP_MASK_REGIDS
	.align		4
        /*01cc*/ 	.byte	0x04, 0x29
        /*01ce*/ 	.short	(.L_567 - .L_566)


	//   ....[0]....
.L_566:
        /*01d0*/ 	.word	0xffffffff


	//   ....[1]....
        /*01d4*/ 	.word	0xffffffff


	//   ....[2]....
        /*01d8*/ 	.word	0xffffffff


	//   ....[3]....
        /*01dc*/ 	.word	0xffffffff


	//   ....[4]....
        /*01e0*/ 	.word	0xffffffff


	//   ....[5]....
        /*01e4*/ 	.word	0xffffffff


	//   ....[6]....
        /*01e8*/ 	.word	0xffffffff


	//   ....[7]....
        /*01ec*/ 	.word	0xffffffff


	//   ....[8]....
        /*01f0*/ 	.word	0xffffffff


	//   ....[9]....
        /*01f4*/ 	.word	0xffffffff


	//   ....[10]....
        /*01f8*/ 	.word	0x05000011


	//   ....[11]....
        /*01fc*/ 	.word	0x05000013


	//   ....[12]....
        /*0200*/ 	.word	0x05000010


	//   ....[13]....
        /*0204*/ 	.word	0x05000012


	//   ....[14]....
        /*0208*/ 	.word	0x05000015


	//   ....[15]....
        /*020c*/ 	.word	0x05000021


	//   ....[16]....
        /*0210*/ 	.word	0x0500000a


	//   ....[17]....
        /*0214*/ 	.word	0x05000010


	//   ....[18]....
        /*0218*/ 	.word	0x05000013


	//   ....[19]....
        /*021c*/ 	.word	0x05000015


	//   ....[20]....
        /*0220*/ 	.word	0x05000010


	//   ....[21]....
        /*0224*/ 	.word	0x05000021


	//   ....[22]....
        /*0228*/ 	.word	0x05000012


	//   ....[23]....
        /*022c*/ 	.word	0x05000013


	//   ....[24]....
        /*0230*/ 	.word	0x05000020


	//   ....[25]....
        /*0234*/ 	.word	0x05000011


	//   ....[26]....
        /*0238*/ 	.word	0x05000013


	//   ....[27]....
        /*023c*/ 	.word	0x05000015


	//   ....[28]....
        /*0240*/ 	.word	0x05000010


	//   ....[29]....
        /*0244*/ 	.word	0x05000021


	//   ....[30]....
        /*0248*/ 	.word	0x05000012


	//   ....[31]....
        /*024c*/ 	.word	0x05000013


	//   ....[32]....
        /*0250*/ 	.word	0x05000020


	//   ....[33]....
        /*0254*/ 	.word	0x05000011


	//   ....[34]....
        /*0258*/ 	.word	0x05000010


	//   ....[35]....
        /*025c*/ 	.word	0x0500000f


	//   ....[36]....
        /*0260*/ 	.word	0x05000019


	//   ....[37]....
        /*0264*/ 	.word	0x05000013


	//   ....[38]....
        /*0268*/ 	.word	0x05000010


	//   ....[39]....
        /*026c*/ 	.word	0x05000013


	//   ....[40]....
        /*0270*/ 	.word	0x05000021


	//   ....[41]....
        /*0274*/ 	.word	0x05000012


	//   ....[42]....
        /*0278*/ 	.word	0x05000019


	//   ....[43]....
        /*027c*/ 	.word	0x05000021


	//   ....[44]....
        /*0280*/ 	.word	0x05000022


	//   ....[45]....
        /*0284*/ 	.word	0x05000011


	//   ....[46]....
        /*0288*/ 	.word	0x05000020


	//   ....[47]....
        /*028c*/ 	.word	0x05000019


	//   ....[48]....
        /*0290*/ 	.word	0x05000017


	//   ....[49]....
        /*0294*/ 	.word	0x0500000c


	//   ....[50]....
        /*0298*/ 	.word	0x05000012


	//   ....[51]....
        /*029c*/ 	.word	0x05000013


	//   ....[52]....
        /*02a0*/ 	.word	0x05000020


	//   ....[53]....
        /*02a4*/ 	.word	0x05000014


	//   ....[54]....
        /*02a8*/ 	.word	0x0500000f


	//   ....[55]....
        /*02ac*/ 	.word	0x05000015


	//   ....[56]....
        /*02b0*/ 	.word	0x05000013


	//   ....[57]....
        /*02b4*/ 	.word	0x05000021


	//   ....[58]....
        /*02b8*/ 	.word	0x05000010


	//   ....[59]....
        /*02bc*/ 	.word	0x05000017


	//   ....[60]....
        /*02c0*/ 	.word	0x05000016


	//   ....[61]....
        /*02c4*/ 	.word	0x05000015


	//   ....[62]....
        /*02c8*/ 	.word	0x05000013


	//   ....[63]....
        /*02cc*/ 	.word	0x05000020


	//   ....[64]....
        /*02d0*/ 	.word	0x05000013


	//   ....[65]....
        /*02d4*/ 	.word	0x05000018


	//   ....[66]....
        /*02d8*/ 	.word	0x05000010


	//   ....[67]....
        /*02dc*/ 	.word	0x05000010


	//   ....[68]....
        /*02e0*/ 	.word	0x05000010


	//   ....[69]....
        /*02e4*/ 	.word	0x05000010


	//   ....[70]....
        /*02e8*/ 	.word	0x05000010


	//   ....[71]....
        /*02ec*/ 	.word	0x05000010


	//   ....[72]....
        /*02f0*/ 	.word	0x05000010


	//   ....[73]....
        /*02f4*/ 	.word	0x05000010


	//   ....[74]....
        /*02f8*/ 	.word	0x05000010


	//   ....[75]....
        /*02fc*/ 	.word	0x05000010


	//   ....[76]....
        /*0300*/ 	.word	0x05000010


	//   ....[77]....
        /*0304*/ 	.word	0x05000010


	//   ....[78]....
        /*0308*/ 	.word	0x05000010


	//   ....[79]....
        /*030c*/ 	.word	0x05000010


	//   ....[80]....
        /*0310*/ 	.word	0x05000010


	//   ....[81]....
        /*0314*/ 	.word	0x05000010


	//   ....[82]....
        /*0318*/ 	.word	0x05000010


	//   ....[83]....
        /*031c*/ 	.word	0x05000010


	//   ....[84]....
        /*0320*/ 	.word	0x05000010


	//   ....[85]....
        /*0324*/ 	.word	0x05000010


	//   ....[86]....
        /*0328*/ 	.word	0x05000010


	//   ....[87]....
        /*032c*/ 	.word	0x05000010


	//   ....[88]....
        /*0330*/ 	.word	0x05000010


	//   ....[89]....
        /*0334*/ 	.word	0x05000010


	//   ....[90]....
        /*0338*/ 	.word	0x05000010


	//   ....[91]....
        /*033c*/ 	.word	0x05000010


	//   ....[92]....
        /*0340*/ 	.word	0x05000010


	//   ....[93]....
        /*0344*/ 	.word	0x05000010


	//   ....[94]....
        /*0348*/ 	.word	0x05000010


	//   ....[95]....
        /*034c*/ 	.word	0x05000010


	//   ....[96]....
        /*0350*/ 	.word	0x05000010


	//   ....[97]....
        /*0354*/ 	.word	0x05000010


	//   ....[98]....
        /*0358*/ 	.word	0x05000010


	//   ....[99]....
        /*035c*/ 	.word	0x05000010


	//   ....[100]....
        /*0360*/ 	.word	0x05000010


	//   ....[101]....
        /*0364*/ 	.word	0x05000010


	//   ....[102]....
        /*0368*/ 	.word	0x05000010


	//   ....[103]....
        /*036c*/ 	.word	0x05000010


	//   ....[104]....
        /*0370*/ 	.word	0x05000010


	//   ....[105]....
        /*0374*/ 	.word	0x05000010


	//   ....[106]....
        /*0378*/ 	.word	0x05000010


	//   ....[107]....
        /*037c*/ 	.word	0x05000010


	//   ....[108]....
        /*0380*/ 	.word	0x05000010


	//   ....[109]....
        /*0384*/ 	.word	0x05000010


	//   ....[110]....
        /*0388*/ 	.word	0x05000010


	//   ....[111]....
        /*038c*/ 	.word	0x05000010


	//   ....[112]....
        /*0390*/ 	.word	0x05000010


	//   ....[113]....
        /*0394*/ 	.word	0x05000010


	//   ....[114]....
        /*0398*/ 	.word	0x05000010


	//   ....[115]....
        /*039c*/ 	.word	0x05000010


	//   ....[116]....
        /*03a0*/ 	.word	0x05000010


	//   ....[117]....
        /*03a4*/ 	.word	0x05000010


	//   ....[118]....
        /*03a8*/ 	.word	0x05000010


	//   ....[119]....
        /*03ac*/ 	.word	0x05000010


	//   ....[120]....
        /*03b0*/ 	.word	0x05000010


	//   ....[121]....
        /*03b4*/ 	.word	0x05000010


	//----- nvinfo : EIATTR_COOP_GROUP_INSTR_OFFSETS
	.align		4
.L_567:
        /*03b8*/ 	.byte	0x04, 0x28
        /*03ba*/ 	.short	(.L_569 - .L_568)


	//   ....[0]....
.L_568:
        /*03bc*/ 	.word	0x00001d40


	//   ....[1]....
        /*03c0*/ 	.word	0x00001d70


	//   ....[2]....
        /*03c4*/ 	.word	0x000024b0


	//   ....[3]....
        /*03c8*/ 	.word	0x000024f0


	//   ....[4]....
        /*03cc*/ 	.word	0x00002510


	//   ....[5]....
        /*03d0*/ 	.word	0x00002530


	//   ....[6]....
        /*03d4*/ 	.word	0x00002550


	//   ....[7]....
        /*03d8*/ 	.word	0x00002570


	//   ....[8]....
        /*03dc*/ 	.word	0x00002590


	//   ....[9]....
        /*03e0*/ 	.word	0x000025b0


	//   ....[10]....
        /*03e4*/ 	.word	0x00003c40


	//   ....[11]....
        /*03e8*/ 	.word	0x00003c60


	//   ....[12]....
        /*03ec*/ 	.word	0x00003c90


	//   ....[13]....
        /*03f0*/ 	.word	0x00003cb0


	//   ....[14]....
        /*03f4*/ 	.word	0x00003ce0


	//   ....[15]....
        /*03f8*/ 	.word	0x00003cf0


	//   ....[16]....
        /*03fc*/ 	.word	0x00003d20


	//   ....[17]....
        /*0400*/ 	.word	0x00003d30


	//   ....[18]....
        /*0404*/ 	.word	0x00003f30


	//   ....[19]....
        /*0408*/ 	.word	0x00003f50


	//   ....[20]....
        /*040c*/ 	.word	0x00003f80


	//   ....[21]....
        /*0410*/ 	.word	0x00003f90


	//   ....[22]....
        /*0414*/ 	.word	0x00003fd0


	//   ....[23]....
        /*0418*/ 	.word	0x00003fe0


	//   ....[24]....
        /*041c*/ 	.word	0x00004010


	//   ....[25]....
        /*0420*/ 	.word	0x00004020


	//   ....[26]....
        /*0424*/ 	.word	0x000041c0


	//   ....[27]....
        /*0428*/ 	.word	0x000041e0


	//   ....[28]....
        /*042c*/ 	.word	0x00004210


	//   ....[29]....
        /*0430*/ 	.word	0x00004220


	//   ....[30]....
        /*0434*/ 	.word	0x00004260


	//   ....[31]....
        /*0438*/ 	.word	0x00004270


	//   ....[32]....
        /*043c*/ 	.word	0x000042a0


	//   ....[33]....
        /*0440*/ 	.word	0x000042b0


	//   ....[34]....
        /*0444*/ 	.word	0x00004470


	//   ....[35]....
        /*0448*/ 	.word	0x000044b0


	//   ....[36]....
        /*044c*/ 	.word	0x00004550


	//   ....[37]....
        /*0450*/ 	.word	0x00004570


	//   ....[38]....
        /*0454*/ 	.word	0x00004610


	//   ....[39]....
        /*0458*/ 	.word	0x00004650


	//   ....[40]....
        /*045c*/ 	.word	0x00004660


	//   ....[41]....
        /*0460*/ 	.word	0x00004690


	//   ....[42]....
        /*0464*/ 	.word	0x00004760


	//   ....[43]....
        /*0468*/ 	.word	0x000047e0


	//   ....[44]....
        /*046c*/ 	.word	0x00004800


	//   ....[45]....
        /*0470*/ 	.word	0x00004810


	//   ....[46]....
        /*0474*/ 	.word	0x00004830


	//   ....[47]....
        /*0478*/ 	.word	0x00004890


	//   ....[48]....
        /*047c*/ 	.word	0x00004940


	//   ....[49]....
        /*0480*/ 	.word	0x00004960


	//   ....[50]....
        /*0484*/ 	.word	0x00004970


	//   ....[51]....
        /*0488*/ 	.word	0x00004980


	//   ....[52]....
        /*048c*/ 	.word	0x000049c0


	//   ....[53]....
        /*0490*/ 	.word	0x000049d0


	//   ....[54]....
        /*0494*/ 	.word	0x00004a80


	//   ....[55]....
        /*0498*/ 	.word	0x00004ab0


	//   ....[56]....
        /*049c*/ 	.word	0x00004ad0


	//   ....[57]....
        /*04a0*/ 	.word	0x00004ae0


	//   ....[58]....
        /*04a4*/ 	.word	0x00004af0


	//   ....[59]....
        /*04a8*/ 	.word	0x00004b00


	//   ....[60]....
        /*04ac*/ 	.word	0x00004b60


	//   ....[61]....
        /*04b0*/ 	.word	0x00004bd0


	//   ....[62]....
        /*04b4*/ 	.word	0x00004c00


	//   ....[63]....
        /*04b8*/ 	.word	0x00004c10


	//   ....[64]....
        /*04bc*/ 	.word	0x00004d10


	//   ....[65]....
        /*04c0*/ 	.word	0x00004d20


	//   ....[66]....
        /*04c4*/ 	.word	0x00004ee0


	//   ....[67]....
        /*04c8*/ 	.word	0x00004f30


	//   ....[68]....
        /*04cc*/ 	.word	0x00004fa0


	//   ....[69]....
        /*04d0*/ 	.word	0x00005000


	//   ....[70]....
        /*04d4*/ 	.word	0x00005070


	//   ....[71]....
        /*04d8*/ 	.word	0x000050d0


	//   ....[72]....
        /*04dc*/ 	.word	0x00005140


	//   ....[73]....
        /*04e0*/ 	.word	0x000051a0


	//   ....[74]....
        /*04e4*/ 	.word	0x00005240


	//   ....[75]....
        /*04e8*/ 	.word	0x000052d0


	//   ....[76]....
        /*04ec*/ 	.word	0x00005340


	//   ....[77]....
        /*04f0*/ 	.word	0x00005390


	//   ....[78]....
        /*04f4*/ 	.word	0x00005400


	//   ....[79]....
        /*04f8*/ 	.word	0x00005450


	//   ....[80]....
        /*04fc*/ 	.word	0x000054c0


	//   ....[81]....
        /*0500*/ 	.word	0x00005510


	//   ....[82]....
        /*0504*/ 	.word	0x000055b0


	//   ....[83]....
        /*0508*/ 	.word	0x00005640


	//   ....[84]....
        /*050c*/ 	.word	0x000056b0


	//   ....[85]....
        /*0510*/ 	.word	0x00005700


	//   ....[86]....
        /*0514*/ 	.word	0x00005770


	//   ....[87]....
        /*0518*/ 	.word	0x000057c0


	//   ....[88]....
        /*051c*/ 	.word	0x00005830


	//   ....[89]....
        /*0520*/ 	.word	0x00005880


	//   ....[90]....
        /*0524*/ 	.word	0x00005920


	//   ....[91]....
        /*0528*/ 	.word	0x000059c0


	//   ....[92]....
        /*052c*/ 	.word	0x00005a30


	//   ....[93]....
        /*0530*/ 	.word	0x00005a90


	//   ....[94]....
        /*0534*/ 	.word	0x00005b00


	//   ....[95]....
        /*0538*/ 	.word	0x00005b80


	//   ....[96]....
        /*053c*/ 	.word	0x00005c00


	//   ....[97]....
        /*0540*/ 	.word	0x00005ce0


	//   ....[98]....
        /*0544*/ 	.word	0x00005dc0


	//   ....[99]....
        /*0548*/ 	.word	0x00005e50


	//   ....[100]....
        /*054c*/ 	.word	0x00005ed0


	//   ....[101]....
        /*0550*/ 	.word	0x00005fa0


	//   ....[102]....
        /*0554*/ 	.word	0x00006010


	//   ....[103]....
        /*0558*/ 	.word	0x00006090


	//   ....[104]....
        /*055c*/ 	.word	0x000060f0


	//   ....[105]....
        /*0560*/ 	.word	0x00006190


	//   ....[106]....
        /*0564*/ 	.word	0x00006240


	//   ....[107]....
        /*0568*/ 	.word	0x000062e0


	//   ....[108]....
        /*056c*/ 	.word	0x00006380


	//   ....[109]....
        /*0570*/ 	.word	0x00006410


	//   ....[110]....
        /*0574*/ 	.word	0x00006470


	//   ....[111]....
        /*0578*/ 	.word	0x000064f0


	//   ....[112]....
        /*057c*/ 	.word	0x00006550


	//   ....[113]....
        /*0580*/ 	.word	0x00006690


	//   ....[114]....
        /*0584*/ 	.word	0x000066f0


	//   ....[115]....
        /*0588*/ 	.word	0x00006750


	//   ....[116]....
        /*058c*/ 	.word	0x000067e0


	//   ....[117]....
        /*0590*/ 	.word	0x00006840


	//   ....[118]....
        /*0594*/ 	.word	0x000068d0


	//   ....[119]....
        /*0598*/ 	.word	0x00006920


	//   ....[120]....
        /*059c*/ 	.word	0x000069e0


	//   ....[121]....
        /*05a0*/ 	.word	0x00006a30


	//----- nvinfo : EIATTR_EXIT_INSTR_OFFSETS
	.align		4
.L_569:
        /*05a4*/ 	.byte	0x04, 0x1c
        /*05a6*/ 	.short	(.L_571 - .L_570)


	//   ....[0]....
.L_570:
        /*05a8*/ 	.word	0x00002c60


	//   ....[1]....
        /*05ac*/ 	.word	0x00004e80


	//----- nvinfo : EIATTR_MAX_THREADS
	.align		4
.L_571:
        /*05b0*/ 	.byte	0x04, 0x05
        /*05b2*/ 	.short	(.L_573 - .L_572)
.L_572:
        /*05b4*/ 	.word	0x000001e0
        /*05b8*/ 	.word	0x00000001
        /*05bc*/ 	.word	0x00000001


	//----- nvinfo : EIATTR_CRS_STACK_SIZE
	.align		4
.L_573:
        /*05c0*/ 	.byte	0x04, 0x1e
        /*05c2*/ 	.short	(.L_575 - .L_574)
.L_574:
        /*05c4*/ 	.word	0x00000000


	//----- nvinfo : EIATTR_CBANK_PARAM_SIZE
	.align		4
.L_575:
        /*05c8*/ 	.byte	0x03, 0x19
        /*05ca*/ 	.short	0x0060


	//----- nvinfo : EIATTR_PARAM_CBANK
	.align		4
        /*05cc*/ 	.byte	0x04, 0x0a
        /*05ce*/ 	.short	(.L_577 - .L_576)
	.align		4
.L_576:
        /*05d0*/ 	.word	index@(.nv.constant0._ZN13group_norm_v218gn_bwd_cuda_kernelI13__nv_bfloat16Li480ELi3ELi32ELi60ELi256ELb0ELb1ELi4ELi960ELi960ELi4ELb1ELi4ELb0ELb0ELNS_15WgradSyncMethodE3ENS_16CompileConditionILi900EEEEEvPT_S6_S6_PKS5_S8_S8_S8_PKfflPfPj)
        /*05d4*/ 	.short	0x0210
        /*05d6*/ 	.short	0x0060


	//----- nvinfo : EIATTR_SW_WAR
	.align		4
.L_577:
        /*05d8*/ 	.byte	0x04, 0x36
        /*05da*/ 	.short	(.L_579 - .L_578)
.L_578:
        /*05dc*/ 	.word	0x00000008
.L_579:


//--------------------- .nv.info._ZN13group_norm_v218gn_bwd_cuda_kernelI13__nv_bfloat16Li480ELi1ELi32ELi60ELi256ELb0ELb1ELi8ELi960ELi960ELi4ELb1ELi4ELb0ELb0ELNS_15WgradSyncMethodE3ENS_16CompileConditionILi900EEEEEvPT_S6_S6_PKS5_S8_S8_S8_PKfflPfPj --------------------------
	.section	.nv.info._ZN13group_norm_v218gn_bwd_cuda_kernelI13__nv_bfloat16Li480ELi1ELi32ELi60ELi256ELb0ELb1ELi8ELi960ELi960ELi4ELb1ELi4ELb0ELb0ELNS_15WgradSyncMethodE3ENS_16CompileConditionILi900EEEEEvPT_S6_S6_PKS5_S8_S8_S8_PKfflPfPj,"",@"SHT_CUDA_INFO"
	.sectionflags	@""
	.align	4


	//----- nvinfo : EIATTR_CUDA_API_VERSION
	.align		4
        /*0000*/ 	.byte	0x04, 0x37
        /*0002*/ 	.short	(.L_581 - .L_580)
.L_580:
        /*0004*/ 	.word	0x00000082


	//----- nvinfo : EIATTR_KPARAM_INFO
	.align		4
.L_581:
        /*0008*/ 	.byte	0x04, 0x17
        /*000a*/ 	.short	(.L_583 - .L_582)
.L_582:
        /*000c*/ 	.word	0x00000000
        /*0010*/ 	.short	0x000b
        /*0012*/ 	.short	0x0058
        /*0014*/ 	.byte	0x00, 0xf0, 0x21, 0x00


	//----- nvinfo : EIATTR_KPARAM_INFO
	.align		4
.L_583:
        /*0018*/ 	.byte	0x04, 0x17
        /*001a*/ 	.short	(.L_585 - .L_584)
.L_584:
        /*001c*/ 	.word	0x00000000
        /*0020*/ 	.short	0x000a
        /*0022*/ 	.short	0x0050
        /*0024*/ 	.byte	0x00, 0xf0, 0x21, 0x00


	//----- nvinfo : EIATTR_KPARAM_INFO
	.align		4
.L_585:
        /*0028*/ 	.byte	0x04, 0x17
        /*002a*/ 	.short	(.L_587 - .L_586)
.L_586:
        /*002c*/ 	.word	0x00000000
        /*0030*/ 	.short	0x0009
        /*0032*/ 	.short	0x0048
        /*0034*/ 	.byte	0x00, 0xf0, 0x21, 0x00


	//----- nvinfo : EIATTR_KPARAM_INFO
	.align		4
.L_587:
        /*0038*/ 	.byte	0x04, 0x17
        /*003a*/ 	.short	(.L_589 - .L_588)
.L_588:
        /*003c*/ 	.word	0x00000000
        /*0040*/ 	.short	0x0008
        /*0042*/ 	.short	0x0040
        /*0044*/ 	.byte	0x00, 0xf0, 0x11, 0x00


	//----- nvinfo : EIATTR_KPARAM_INFO
	.align		4
.L_589:
        /*0048*/ 	.byte	0x04, 0x17
        /*004a*/ 	.short	(.L_591 - .L_590)
.L_590:
        /*004c*/ 	.word	0x00000000
        /*0050*/ 	.short	0x0007
        /*0052*/ 	.short	0x0038
        /*0054*/ 	.byte	0x00, 0xf0, 0x21, 0x00


	//----- nvinfo : EIATTR_KPARAM_INFO
	.align		4
.L_591:
        /*0058*/ 	.byte	0x04, 0x17
        /*005a*/ 	.short	(.L_593 - .L_592)
.L_592:
        /*005c*/ 	.word	0x00000000
        /*0060*/ 	.short	0x0006
        /*0062*/ 	.short	0x0030
        /*0064*/ 	.byte	0x00, 0xf0, 0x21, 0x00


	//----- nvinfo : EIATTR_KPARAM_INFO
	.align		4
.L_593:
        /*0068*/ 	.byte	0x04, 0x17
        /*006a*/ 	.short	(.L_595 - .L_594)
.L_594:
        /*006c*/ 	.word	0x00000000
        /*0070*/ 	.short	0x0005
        /*0072*/ 	.short	0x0028
        /*0074*/ 	.byte	0x00, 0xf0, 0x21, 0x00


	//----- nvinfo : EIATTR_KPARAM_INFO
	.align		4
.L_595:
        /*0078*/ 	.byte	0x04, 0x17
        /*007a*/ 	.short	(.L_597 - .L_596)
.L_596:
        /*007c*/ 	.word	0x00000000
        /*0080*/ 	.short	0x0004
        /*0082*/ 	.short	0x0020
        /*0084*/ 	.byte	0x00, 0xf0, 0x21, 0x00


	//----- nvinfo : EIATTR_KPARAM_INFO
	.align		4
.L_597:
        /*0088*/ 	.byte	0x04, 0x17
        /*008a*/ 	.short	(.L_599 - .L_598)
.L_598:
        /*008c*/ 	.word	0x00000000
        /*0090*/ 	.short	0x0003
        /*0092*/ 	.short	0x0018
        /*0094*/ 	.byte	0x00, 0xf0, 0x21, 0x00


	//----- nvinfo : EIATTR_KPARAM_INFO
	.align		4
.L_599:
        /*0098*/ 	.byte	0x04, 0x17
        /*009a*/ 	.short	(.L_601 - .L_600)
.L_600:
        /*009c*/ 	.word	0x00000000
        /*00a0*/ 	.short	0x0002
        /*00a2*/ 	.short	0x0010
        /*00a4*/ 	.byte	0x00, 0xf0, 0x21, 0x00


	//----- nvinfo : EIATTR_KPARAM_INFO
	.align		4
.L_601:
        /*00a8*/ 	.byte	0x04, 0x17
        /*00aa*/ 	.short	(.L_603 - .L_602)
.L_602:
        /*00ac*/ 	.word	0x00000000
        /*00b0*/ 	.short	0x0001
        /*00b2*/ 	.short	0x0008
        /*00b4*/ 	.byte	0x00, 0xf0, 0x21, 0x00


	//----- nvinfo : EIATTR_KPARAM_INFO
	.align		4
.L_603:
        /*00b8*/ 	.byte	0x04, 0x17
        /*00ba*/ 	.short	(.L_605 - .L_604)
.L_604:
        /*00bc*/ 	.word	0x00000000
        /*00c0*/ 	.short	0x0000
        /*00c2*/ 	.short	0x0000
        /*00c4*/ 	.byte	0x00, 0xf0, 0x21, 0x00


	//----- nvinfo : EIATTR_SPARSE_MMA_MASK
	.align		4
.L_605:
        /*00c8*/ 	.byte	0x03, 0x50
        /*00ca*/ 	.short	0x0000


	//----- nvinfo : EIATTR_MAXREG_COUNT
	.align		4
        /*00cc*/ 	.byte	0x03, 0x1b
        /*00ce*/ 	.short	0x0080


	//----- nvinfo : EIATTR_NUM_BARRIERS
	.align		4
        /*00d0*/ 	.byte	0x02, 0x4c
        /*00d2*/ 	.byte	0x01
	.zero		1


	//----- nvinfo : EIATTR_MERCURY_ISA_VERSION
	.align		4
        /*00d4*/ 	.byte	0x03, 0x5f
        /*00d6*/ 	.short	0x0101


	//----- nvinfo : EIATTR_COOP_GROUP_MASK_REGIDS
	.align		4
        /*00d8*/ 	.byte	0x04, 0x29
        /*00da*/ 	.short	(.L_607 - .L_606)


	//   ....[0]....
.L_606:
        /*00dc*/ 	.word	0xffffffff


	//   ....[1]....
        /*00e0*/ 	.word	0xffffffff


	//   ....[2]....
        /*00e4*/ 	.word	0xffffffff


	//   ....[3]....
        /*00e8*/ 	.word	0xffffffff


	//   ....[4]....
        /*00ec*/ 	.word	0xffffffff


	//   ....[5]....
        /*00f0*/ 	.word	0xffffffff


	//   ....[6]....
        /*00f4*/ 	.word	0xffffffff


	//   ....[7]....
        /*00f8*/ 	.word	0xffffffff


	//   ....[8]....
        /*00fc*/ 	.word	0xffffffff


	//   ....[9]....
        /*0100*/ 	.word	0xffffffff


	//   ....[10]....
        /*0104*/ 	.word	0x05000017


	//   ....[11]....
        /*0108*/ 	.word	0x0500001c


	//   ....[12]....
        /*010c*/ 	.word	0x0500001e


	//   ....[13]....
        /*0110*/ 	.word	0x0500001d


	//   ....[14]....
        /*0114*/ 	.word	0x05000025


	//   ....[15]....
        /*0118*/ 	.word	0x05000018


	//   ....[16]....
        /*011c*/ 	.word	0x0500001c


	//   ....[17]....
        /*0120*/ 	.word	0x0500001e


	//   ....[18]....
        /*0124*/ 	.word	0x0500001c


	//   ....[19]....
        /*0128*/ 	.word	0x0500001e


	//   ....[20]....
        /*012c*/ 	.word	0x05000017


	//   ....[21]....
        /*0130*/ 	.word	0x0500001d


	//   ....[22]....
        /*0134*/ 	.word	0x05000020


	//   ....[23]....
        /*0138*/ 	.word	0x0500001c


	//   ....[24]....
        /*013c*/ 	.word	0x05000021


	//   ....[25]....
        /*0140*/ 	.word	0x05000017


	//   ....[26]....
        /*0144*/ 	.word	0x0500001c


	//   ....[27]....
        /*0148*/ 	.word	0x0500001e


	//   ....[28]....
        /*014c*/ 	.word	0x05000017


	//   ....[29]....
        /*0150*/ 	.word	0x0500001d


	//   ....[30]....
        /*0154*/ 	.word	0x05000020


	//   ....[31]....
        /*0158*/ 	.word	0x0500001c


	//   ....[32]....
        /*015c*/ 	.word	0x05000021


	//   ....[33]....
        /*0160*/ 	.word	0x05000017


	//   ....[34]....
        /*0164*/ 	.word	0x0500001e


	//   ....[35]....
        /*0168*/ 	.word	0x05000017


	//   ....[36]....
        /*016c*/ 	.word	0x05000017


	//   ....[37]....
        /*0170*/ 	.word	0x05000020


	//   ....[38]....
        /*0174*/ 	.word	0x0500001c


	//   ....[39]....
        /*0178*/ 	.word	0x05000026


	//   ....[40]....
        /*017c*/ 	.word	0x05000024


	//   ....[41]....
        /*0180*/ 	.word	0x0500001c


	//   ....[42]....
        /*0184*/ 	.word	0x05000020


	//   ....[43]....
        /*0188*/ 	.word	0x05000035


	//   ....[44]....
        /*018c*/ 	.word	0x0500001f


	//   ....[45]....
        /*0190*/ 	.word	0x0500001d


	//   ....[46]....
        /*0194*/ 	.word	0x05000027


	//   ....[47]....
        /*0198*/ 	.word	0x05000021


	//   ....[48]....
        /*019c*/ 	.word	0x0500001e


	//   ....[49]....
        /*01a0*/ 	.word	0x0500001b


	//   ....[50]....
        /*01a4*/ 	.word	0x0500002d


	//   ....[51]....
        /*01a8*/ 	.word	0x05000032


	//   ....[52]....
        /*01ac*/ 	.word	0x0500001a


	//   ....[53]....
        /*01b0*/ 	.word	0x0500001c


	//   ....[54]....
        /*01b4*/ 	.word	0x0500002e


	//   ....[55]....
        /*01b8*/ 	.word	0x05000020


	//   ....[56]....
        /*01bc*/ 	.word	0x05000024


	//   ....[57]....
        /*01c0*/ 	.word	0x05000026


	//   ....[58]....
        /*01c4*/ 	.word	0x05000034


	//   ....[59]....
        /*01c8*/ 	.word	0x0500002a


	//   ....[60]....
        /*01cc*/ 	.word	0x05000023


	//   ....[61]....
        /*01d0*/ 	.word	0x0500002e


	//   ....[62]....
        /*01d4*/ 	.word	0x05000025


	//   ....[63]....
        /*01d8*/ 	.word	0x05000029


	//   ....[64]....
        /*01dc*/ 	.word	0x05000022


	//   ....[65]....
        /*01e0*/ 	.word	0x0500001e


	//   ....[66]....
        /*01e4*/ 	.word	0x05000017


	//   ....[67]....
        /*01e8*/ 	.word	0x05000017


	//   ....[68]....
        /*01ec*/ 	.word	0x05000017


	//   ....[69]....
        /*01f0*/ 	.word	0x05000017


	//   ....[70]....
        /*01f4*/ 	.word	0x05000017


	//   ....[71]....
        /*01f8*/ 	.word	0x05000017


	//   ....[72]....
        /*01fc*/ 	.word	0x05000017


	//   ....[73]....
        /*0200*/ 	.word	0x05000017


	//   ....[74]....
        /*0204*/ 	.word	0x05000017


	//   ....[75]....
        /*0208*/ 	.word	0x05000017


	//   ....[76]....
        /*020c*/ 	.word	0x05000017


	//   ....[77]....
        /*0210*/ 	.word	0x05000017


	//   ....[78]....
        /*0214*/ 	.word	0x05000017


	//   ....[79]....
        /*0218*/ 	.word	0x05000017


	//   ....[80]....
        /*021c*/ 	.word	0x05000017


	//   ....[81]....
        /*0220*/ 	.word	0x05000017


	//   ....[82]....
        /*0224*/ 	.word	0x05000017


	//   ....[83]....
        /*0228*/ 	.word	0x05000017


	//   ....[84]....
        /*022c*/ 	.word	0x05000017


	//   ....[85]....
        /*0230*/ 	.word	0x05000017


	//   ....[86]....
        /*0234*/ 	.word	0x05000017


	//   ....[87]....
        /*0238*/ 	.word	0x05000017


	//   ....[88]....
        /*023c*/ 	.word	0x05000017


	//   ....[89]....
        /*0240*/ 	.word	0x05000017


	//   ....[90]....
        /*0244*/ 	.word	0x05000017


	//   ....[91]....
        /*0248*/ 	.word	0x05000017


	//   ....[92]....
        /*024c*/ 	.word	0x05000017


	//   ....[93]....
        /*0250*/ 	.word	0x05000017


	//   ....[94]....
        /*0254*/ 	.word	0x05000017


	//   ....[95]....
        /*0258*/ 	.word	0x05000017


	//   ....[96]....
        /*025c*/ 	.word	0x05000017


	//   ....[97]....
        /*0260*/ 	.word	0x05000017


	//   ....[98]....
        /*0264*/ 	.word	0x05000017


	//   ....[99]....
        /*0268*/ 	.word	0x05000017


	//   ....[100]....
        /*026c*/ 	.word	0x05000017


	//   ....[101]....
        /*0270*/ 	.word	0x05000017


	//   ....[102]....
        /*0274*/ 	.word	0x05000017


	//   ....[103]....
        /*0278*/ 	.word	0x05000017


	//   ....[104]....
        /*027c*/ 	.word	0x05000017


	//   ....[105]....
        /*0280*/ 	.word	0x05000017


	//   ....[106]....
        /*0284*/ 	.word	0x05000017


	//   ....[107]....
        /*0288*/ 	.word	0x05000017


	//   ....[108]....
        /*028c*/ 	.word	0x05000017


	//   ....[109]....
        /*0290*/ 	.word	0x05000017


	//   ....[110]....
        /*0294*/ 	.word	0x05000017


	//   ....[111]....
        /*0298*/ 	.word	0x05000017


	//   ....[112]....
        /*029c*/ 	.word	0x05000017


	//   ....[113]....
        /*02a0*/ 	.word	0x05000017


	//   ....[114]....
        /*02a4*/ 	.word	0x05000017


	//   ....[115]....
        /*02a8*/ 	.word	0x05000017


	//   ....[116]....
        /*02ac*/ 	.word	0x05000017


	//   ....[117]....
        /*02b0*/ 	.word	0x05000017


	//   ....[118]....
        /*02b4*/ 	.word	0x05000017


	//   ....[119]....
        /*02b8*/ 	.word	0x05000017


	//   ....[120]....
        /*02bc*/ 	.word	0x05000017


	//   ....[121]....
        /*02c0*/ 	.word	0x05000017


	//----- nvinfo : EIATTR_COOP_GROUP_INSTR_OFFSETS
	.align		4
.L_607:
        /*02c4*/ 	.byte	0x04, 0x28
        /*02c6*/ 	.short	(.L_609 - .L_608)


	//   ....[0]....
.L_608:
        /*02c8*/ 	.word	0x00002070


	//   ....[1]....
        /*02cc*/ 	.word	0x000020b0


	//   ....[2]....
        /*02d0*/ 	.word	0x00002880


	//   ....[3]....
        /*02d4*/ 	.word	0x00002890


	//   ....[4]....
        /*02d8*/ 	.word	0x000028c0


	//   ....[5]....
        /*02dc*/ 	.word	0x000028d0


	//   ....[6]....
        /*02e0*/ 	.word	0x00002920


	//   ....[7]....
        /*02e4*/ 	.word	0x00002940


	//   ....[8]....
        /*02e8*/ 	.word	0x000029a0


	//   ....[9]....
        /*02ec*/ 	.word	0x000029c0


	//   ....[10]....
        /*02f0*/ 	.word	0x00004170


	//   ....[11]....
        /*02f4*/ 	.word	0x00004180


	//   ....[12]....
        /*02f8*/ 	.word	0x000041c0


	//   ....[13]....
        /*02fc*/ 	.word	0x000041d0


	//   ....[14]....
        /*0300*/ 	.word	0x00004200


	//   ....[15]....
        /*0304*/ 	.word	0x00004210


	//   ....[16]....
        /*0308*/ 	.word	0x00004240


	//   ....[17]....
        /*030c*/ 	.word	0x00004250


	//   ....[18]....
        /*0310*/ 	.word	0x000043f0


	//   ....[19]....
        /*0314*/ 	.word	0x00004410


	//   ....[20]....
        /*0318*/ 	.word	0x00004440


	//   ....[21]....
        /*031c*/ 	.word	0x00004460


	//   ....[22]....
        /*0320*/ 	.word	0x00004490


	//   ....[23]....
        /*0324*/ 	.word	0x000044a0


	//   ....[24]....
        /*0328*/ 	.word	0x000044d0


	//   ....[25]....
        /*032c*/ 	.word	0x000044e0


	//   ....[26]....
        /*0330*/ 	.word	0x00004620


	//   ....[27]....
        /*0334*/ 	.word	0x00004640


	//   ....[28]....
        /*0338*/ 	.word	0x00004670


	//   ....[29]....
        /*033c*/ 	.word	0x00004690


	//   ....[30]....
        /*0340*/ 	.word	0x000046c0


	//   ....[31]....
        /*0344*/ 	.word	0x000046d0


	//   ....[32]....
        /*0348*/ 	.word	0x00004700


	//   ....[33]....
        /*034c*/ 	.word	0x00004710


	//   ....[34]....
        /*0350*/ 	.word	0x00004900


	//   ....[35]....
        /*0354*/ 	.word	0x00004aa0


	//   ....[36]....
        /*0358*/ 	.word	0x00004ac0


	//   ....[37]....
        /*035c*/ 	.word	0x00004b10


	//   ....[38]....
        /*0360*/ 	.word	0x00004b50


	//   ....[39]....
        /*0364*/ 	.word	0x00004b80


	//   ....[40]....
        /*0368*/ 	.word	0x00004bb0


	//   ....[41]....
        /*036c*/ 	.word	0x00004bf0


	//   ....[42]....
        /*0370*/ 	.word	0x00004c30


	//   ....[43]....
        /*0374*/ 	.word	0x00004c50


	//   ....[44]....
        /*0378*/ 	.word	0x00004c70


	//   ....[45]....
        /*037c*/ 	.word	0x00004c90


	//   ....[46]....
        /*0380*/ 	.word	0x00004cb0


	//   ....[47]....
        /*0384*/ 	.word	0x00004cd0


	//   ....[48]....
        /*0388*/ 	.word	0x00004d00


	//   ....[49]....
        /*038c*/ 	.word	0x00004d20


	//   ....[50]....
        /*0390*/ 	.word	0x00004d60


	//   ....[51]....
        /*0394*/ 	.word	0x00004d90


	//   ....[52]....
        /*0398*/ 	.word	0x00004dc0


	//   ....[53]....
        /*039c*/ 	.word	0x00004de0


	//   ....[54]....
        /*03a0*/ 	.word	0x00004e00


	//   ....[55]....
        /*03a4*/ 	.word	0x00004e20


	//   ....[56]....
        /*03a8*/ 	.word	0x00004e50


	//   ....[57]....
        /*03ac*/ 	.word	0x00004e70


	//   ....[58]....
        /*03b0*/ 	.word	0x00004eb0


	//   ....[59]....
        /*03b4*/ 	.word	0x00004ee0


	//   ....[60]....
        /*03b8*/ 	.word	0x00004f10


	//   ....[61]....
        /*03bc*/ 	.word	0x00004f50


	//   ....[62]....
        /*03c0*/ 	.word	0x00004f70


	//   ....[63]....
        /*03c4*/ 	.word	0x00004fa0


	//   ....[64]....
        /*03c8*/ 	.word	0x00005010


	//   ....[65]....
        /*03cc*/ 	.word	0x000050e0


	//   ....[66]....
        /*03d0*/ 	.word	0x00005220


	//   ....[67]....
        /*03d4*/ 	.word	0x00005270


	//   ....[68]....
        /*03d8*/ 	.word	0x000052e0


	//   ....[69]....
        /*03dc*/ 	.word	0x00005340


	//   ....[70]....
        /*03e0*/ 	.word	0x000053b0


	//   ....[71]....
        /*03e4*/ 	.word	0x00005410


	//   ....[72]....
        /*03e8*/ 	.word	0x00005480


	//   ....[73]....
        /*03ec*/ 	.word	0x000054e0


	//   ....[74]....
        /*03f0*/ 	.word	0x00005580


	//   ....[75]....
        /*03f4*/ 	.word	0x00005610


	//   ....[76]....
        /*03f8*/ 	.word	0x00005680


	//   ....[77]....
        /*03fc*/ 	.word	0x000056e0


	//   ....[78]....
        /*0400*/ 	.word	0x00005750


	//   ....[79]....
        /*0404*/ 	.word	0x000057b0


	//   ....[80]....
        /*0408*/ 	.word	0x00005820


	//   ....[81]....
        /*040c*/ 	.word	0x00005880


	//   ....[82]....
        /*0410*/ 	.word	0x00005920


	//   ....[83]....
        /*0414*/ 	.word	0x000059b0


	//   ....[84]....
        /*0418*/ 	.word	0x00005a20


	//   ....[85]....
        /*041c*/ 	.word	0x00005a80


	//   ....[86]....
        /*0420*/ 	.word	0x00005af0


	//   ....[87]....
        /*0424*/ 	.word	0x00005b50


	//   ....[88]....
        /*0428*/ 	.word	0x00005bc0


	//   ....[89]....
        /*042c*/ 	.word	0x00005c20


	//   ....[90]....
        /*0430*/ 	.word	0x00005cc0


	//   ....[91]....
        /*0434*/ 	.word	0x00005d80


	//   ....[92]....
        /*0438*/ 	.word	0x00005ea0


	//   ....[93]....
        /*043c*/ 	.word	0x00005ef0


	//   ....[94]....
        /*0440*/ 	.word	0x00005f90


	//   ....[95]....
        /*0444*/ 	.word	0x00005fe0


	//   ....[96]....
        /*0448*/ 	.word	0x000060a0


	//   ....[97]....
        /*044c*/ 	.word	0x00006100


	//   ....[98]....
        /*0450*/ 	.word	0x000061a0


	//   ....[99]....
        /*0454*/ 	.word	0x00006200


	//   ....[100]....
        /*0458*/ 	.word	0x00006270


	//   ....[101]....
        /*045c*/ 	.word	0x000062d0


	//   ....[102]....
        /*0460*/ 	.word	0x00006340


	//   ....[103]....
        /*0464*/ 	.word	0x000063a0


	//   ....[104]....
        /*0468*/ 	.word	0x00006420


	//   ....[105]....
        /*046c*/ 	.word	0x000064d0


	//   ....[106]....
        /*0470*/ 	.word	0x00006550


	//   ....[107]....
        /*0474*/ 	.word	0x000065e0


	//   ....[108]....
        /*0478*/ 	.word	0x00006650


	//   ....[109]....
        /*047c*/ 	.word	0x000066b0


	//   ....[110]....
        /*0480*/ 	.word	0x00006720


	//   ....[111]....
        /*0484*/ 	.word	0x00006780


	//   ....[112]....
        /*0488*/ 	.word	0x000067f0


	//   ....[113]....
        /*048c*/ 	.word	0x00006850


	//   ....[114]....
        /*0490*/ 	.word	0x000068b0


	//   ....[115]....
        /*0494*/ 	.word	0x00006900


	//   ....[116]....
        /*0498*/ 	.word	0x00006970


	//   ....[117]....
        /*049c*/ 	.word	0x000069d0


	//   ....[118]....
        /*04a0*/ 	.word	0x00006a40


	//   ....[119]....
        /*04a4*/ 	.word	0x00006ad0


	//   ....[120]....
        /*04a8*/ 	.word	0x00006c10


	//   ....[121]....
        /*04ac*/ 	.word	0x00006ce0


	//----- nvinfo : EIATTR_EXIT_INSTR_OFFSETS
	.align		4
.L_609:
        /*04b0*/ 	.byte	0x04, 0x1c
        /*04b2*/ 	.short	(.L_611 - .L_610)


	//   ....[0]....
.L_610:
        /*04b4*/ 	.word	0x00003150


	//   ....[1]....
        /*04b8*/ 	.word	0x000051c0


	//----- nvinfo : EIATTR_MAX_THREADS
	.align		4
.L_611:
        /*04bc*/ 	.byte	0x04, 0x05
        /*04be*/ 	.short	(.L_613 - .L_612)
.L_612:
        /*04c0*/ 	.word	0x000001e0
        /*04c4*/ 	.word	0x00000001
        /*04c8*/ 	.word	0x00000001


	//----- nvinfo : EIATTR_CRS_STACK_SIZE
	.align		4
.L_613:
        /*04cc*/ 	.byte	0x04, 0x1e
        /*04ce*/ 	.short	(.L_615 - .L_614)
.L_614:
        /*04d0*/ 	.word	0x00000000


	//----- nvinfo : EIATTR_CBANK_PARAM_SIZE
	.align		4
.L_615:
        /*04d4*/ 	.byte	0x03, 0x19
        /*04d6*/ 	.short	0x0060


	//----- nvinfo : EIATTR_PARAM_CBANK
	.align		4
        /*04d8*/ 	.byte	0x04, 0x0a
        /*04da*/ 	.short	(.L_617 - .L_616)
	.align		4
.L_616:
        /*04dc*/ 	.word	index@(.nv.constant0._ZN13group_norm_v218gn_bwd_cuda_kernelI13__nv_bfloat16Li480ELi1ELi32ELi60ELi256ELb0ELb1ELi8ELi960ELi960ELi4ELb1ELi4ELb0ELb0ELNS_15WgradSyncMethodE3ENS_16CompileConditionILi900EEEEEvPT_S6_S6_PKS5_S8_S8_S8_PKfflPfPj)
        /*04e0*/ 	.short	0x0210
        /*04e2*/ 	.short	0x0060


	//----- nvinfo : EIATTR_SW_WAR
	.align		4
.L_617:
        /*04e4*/ 	.byte	0x04, 0x36
        /*04e6*/ 	.short	(.L_619 - .L_618)
.L_618:
        /*04e8*/ 	.word	0x00000008
.L_619:


//--------------------- .nv.info._ZN13group_norm_v218gn_bwd_cuda_kernelI13__nv_bfloat16Li480ELi3ELi32ELi60ELi256ELb0ELb1ELi8ELi960ELi960ELi4ELb1ELi10ELb0ELb0ELNS_15WgradSyncMethodE3ENS_16CompileConditionILi900EEEEEvPT_S6_S6_PKS5_S8_S8_S8_PKfflPfPj --------------------------
	.section	.nv.info._ZN13group_norm_v218gn_bwd_cuda_kernelI13__nv_bfloat16Li480ELi3ELi32ELi60ELi256ELb0ELb1ELi8ELi960ELi960ELi4ELb1ELi10ELb0ELb0ELNS_15WgradSyncMethodE3ENS_16CompileConditionILi900EEEEEvPT_S6_S6_PKS5_S8_S8_S8_PKfflPfPj,"",@"SHT_CUDA_INFO"
	.sectionflags	@""
	.align	4


	//----- nvinfo : EIATTR_CUDA_API_VERSION
	.align		4
        /*0000*/ 	.byte	0x04, 0x37
        /*0002*/ 	.short	(.L_621 - .L_620)
.L_620:
        /*0004*/ 	.word	0x00000082


	//----- nvinfo : EIATTR_KPARAM_INFO
	.align		4
.L_621:
        /*0008*/ 	.byte	0x04, 0x17
        /*000a*/ 	.short	(.L_623 - .L_622)
.L_622:
        /*000c*/ 	.word	0x00000000
        /*0010*/ 	.short	0x000b
        /*0012*/ 	.short	0x0058
        /*0014*/ 	.byte	0x00, 0xf0, 0x21, 0x00


	//----- nvinfo : EIATTR_KPARAM_INFO
	.align		4
.L_623:
        /*0018*/ 	.byte	0x04, 0x17
        /*001a*/ 	.short	(.L_625 - .L_624)
.L_624:
        /*001c*/ 	.word	0x00000000
        /*0020*/ 	.short	0x000a
        /*0022*/ 	.short	0x0050
        /*0024*/ 	.byte	0x00, 0xf0, 0x21, 0x00


	//----- nvinfo : EIATTR_KPARAM_INFO
	.align		4
.L_625:
        /*0028*/ 	.byte	0x04, 0x17
        /*002a*/ 	.short	(.L_627 - .L_626)
.L_626:
        /*002c*/ 	.word	0x00000000
        /*0030*/ 	.short	0x0009
        /*0032*/ 	.short	0x0048
        /*0034*/ 	.byte	0x00, 0xf0, 0x21, 0x00


	//----- nvinfo : EIATTR_KPARAM_INFO
	.align		4
.L_627:
        /*0038*/ 	.byte	0x04, 0x17
        /*003a*/ 	.short	(.L_629 - .L_628)
.L_628:
        /*003c*/ 	.word	0x00000000
        /*0040*/ 	.short	0x0008
        /*0042*/ 	.short	0x0040
        /*0044*/ 	.byte	0x00, 0xf0, 0x11, 0x00


	//----- nvinfo : EIATTR_KPARAM_INFO
	.align		4
.L_629:
        /*0048*/ 	.byte	0x04, 0x17
        /*004a*/ 	.short	(.L_631 - .L_630)
.L_630:
        /*004c*/ 	.word	0x00000000
        /*0050*/ 	.short	0x0007
        /*0052*/ 	.short	0x0038
        /*0054*/ 	.byte	0x00, 0xf0, 0x21, 0x00


	//----- nvinfo : EIATTR_KPARAM_INFO
	.align		4
.L_631:
        /*0058*/ 	.byte	0x04, 0x17
        /*005a*/ 	.short	(.L_633 - .L_632)
.L_632:
        /*005c*/ 	.word	0x00000000
        /*0060*/ 	.short	0x0006
        /*0062*/ 	.short	0x0030
        /*0064*/ 	.byte	0x00, 0xf0, 0x21, 0x00


	//----- nvinfo : EIATTR_KPARAM_INFO
	.align		4
.L_633:
        /*0068*/ 	.byte	0x04, 0x17
        /*006a*/ 	.short	(.L_635 - .L_634)
.L_634:
        /*006c*/ 	.word	0x00000000
        /*0070*/ 	.short	0x0005
        /*0072*/ 	.short	0x0028
        /*0074*/ 	.byte	0x00, 0xf0, 0x21, 0x00


	//----- nvinfo : EIATTR_KPARAM_INFO
	.align		4
.L_635:
        /*0078*/ 	.byte	0x04, 0x17
        /*007a*/ 	.short	(.L_637 - .L_636)
.L_636:
        /*007c*/ 	.word	0x00000000
        /*0080*/ 	.short	0x0004
        /*0082*/ 	.short	0x0020
        /*0084*/ 	.byte	0x00, 0xf0, 0x21, 0x00


	//----- nvinfo : EIATTR_KPARAM_INFO
	.align		4
.L_637:
        /*0088*/ 	.byte	0x04, 0x17
        /*008a*/ 	.short	(.L_639 - .L_638)
.L_638:
        /*008c*/ 	.word	0x00000000
        /*0090*/ 	.short	0x0003
        /*0092*/ 	.short	0x0018
        /*0094*/ 	.byte	0x00, 0xf0, 0x21, 0x00


	//----- nvinfo : EIATTR_KPARAM_INFO
	.align		4
.L_639:
        /*0098*/ 	.byte	0x04, 0x17
        /*009a*/ 	.short	(.L_641 - .L_640)
.L_640:
        /*009c*/ 	.word	0x00000000
        /*00a0*/ 	.short	0x0002
        /*00a2*/ 	.short	0x0010
        /*00a4*/ 	.byte	0x00, 0xf0, 0x21, 0x00


	//----- nvinfo : EIATTR_KPARAM_INFO
	.align		4
.L_641:
        /*00a8*/ 	.byte	0x04, 0x17
        /*00aa*/ 	.short	(.L_643 - .L_642)
.L_642:
        /*00ac*/ 	.word	0x00000000
        /*00b0*/ 	.short	0x0001
        /*00b2*/ 	.short	0x0008
        /*00b4*/ 	.byte	0x00, 0xf0, 0x21, 0x00


	//----- nvinfo : EIATTR_KPARAM_INFO
	.align		4
.L_643:
        /*00b8*/ 	.byte	0x04, 0x17
        /*00ba*/ 	.short	(.L_645 - .L_644)
.L_644:
        /*00bc*/ 	.word	0x00000000
        /*00c0*/ 	.short	0x0000
        /*00c2*/ 	.short	0x0000
        /*00c4*/ 	.byte	0x00, 0xf0, 0x21, 0x00


	//----- nvinfo : EIATTR_SPARSE_MMA_MASK
	.align		4
.L_645:
        /*00c8*/ 	.byte	0x03, 0x50
        /*00ca*/ 	.short	0x0000


	//----- nvinfo : EIATTR_MAXREG_COUNT
	.align		4
        /*00cc*/ 	.byte	0x03, 0x1b
        /*00ce*/ 	.short	0x0028


	//----- nvinfo : EIATTR_NUM_BARRIERS
	.align		4
        /*00d0*/ 	.byte	0x02, 0x4c
        /*00d2*/ 	.byte	0x01
	.zero		1


	//----- nvinfo : EIATTR_ANNOTATIONS
	.align		4
        /*00d4*/ 	.byte	0x04, 0x55
        /*00d6*/ 	.short	(.L_647 - .L_646)


	//   ....[0]....
.L_646:
        /* <DEDUP_REMOVED lines=54> */
        /*042c*/ 	.byte	0x00, 0x36, 0x00, 0x00


	//----- nvinfo : EIATTR_MERCURY_ISA_VERSION
	.align		4
.L_647:
        /*0430*/ 	.byte	0x03, 0x5f
        /*0432*/ 	.short	0x0101


	//----- nvinfo : EIATTR_COOP_GROUP_MASK_REGIDS
	.align		4
        /*0434*/ 	.byte	0x04, 0x29
        /*0436*/ 	.short	(.L_649 - .L_648)


	//   ....[0]....
.L_648:
        /*0438*/ 	.word	0xffffffff


	//   ....[1]....
        /*043c*/ 	.word	0xffffffff


	//   ....[2]....
        /*0440*/ 	.word	0xffffffff


	//   ....[3]....
        /*0444*/ 	.word	0xffffffff


	//   ....[4]....
        /*0448*/ 	.word	0xffffffff


	//   ....[5]....
        /*044c*/ 	.word	0xffffffff


	//   ....[6]....
        /*0450*/ 	.word	0xffffffff


	//   ....[7]....
        /*0454*/ 	.word	0xffffffff


	//   ....[8]....
        /*0458*/ 	.word	0xffffffff


	//   ....[9]....
        /*045c*/ 	.word	0xffffffff


	//   ....[10]....
        /*0460*/ 	.word	0x05000011


	//   ....[11]....
        /*0464*/ 	.word	0x05000013


	//   ....[12]....
        /*0468*/ 	.word	0x05000010


	//   ....[13]....
        /*046c*/ 	.word	0x05000012


	//   ....[14]....
        /*0470*/ 	.word	0x05000015


	//   ....[15]....
        /*0474*/ 	.word	0x05000021


	//   ....[16]....
        /*0478*/ 	.word	0x0500000a


	//   ....[17]....
        /*047c*/ 	.word	0x05000010


	//   ....[18]....
        /*0480*/ 	.word	0x05000013


	//   ....[19]....
        /*0484*/ 	.word	0x05000015


	//   ....[20]....
        /*0488*/ 	.word	0x05000010


	//   ....[21]....
        /*048c*/ 	.word	0x05000021


	//   ....[22]....
        /*0490*/ 	.word	0x05000012


	//   ....[23]....
        /*0494*/ 	.word	0x05000013


	//   ....[24]....
        /*0498*/ 	.word	0x05000020


	//   ....[25]....
        /*049c*/ 	.word	0x05000011


	//   ....[26]....
        /*04a0*/ 	.word	0x05000013


	//   ....[27]....
        /*04a4*/ 	.word	0x05000015


	//   ....[28]....
        /*04a8*/ 	.word	0x05000010


	//   ....[29]....
        /*04ac*/ 	.word	0x05000021


	//   ....[30]....
        /*04b0*/ 	.word	0x05000012


	//   ....[31]....
        /*04b4*/ 	.word	0x05000013


	//   ....[32]....
        /*04b8*/ 	.word	0x05000020


	//   ....[33]....
        /*04bc*/ 	.word	0x05000011


	//   ....[34]....
        /*04c0*/ 	.word	0x05000010


	//   ....[35]....
        /*04c4*/ 	.word	0x0500000f


	//   ....[36]....
        /*04c8*/ 	.word	0x05000019


	//   ....[37]....
        /*04cc*/ 	.word	0x05000013


	//   ....[38]....
        /*04d0*/ 	.word	0x05000010


	//   ....[39]....
        /*04d4*/ 	.word	0x05000021


	//   ....[40]....
        /*04d8*/ 	.word	0x05000013


	//   ....[41]....
        /*04dc*/ 	.word	0x05000012


	//   ....[42]....
        /*04e0*/ 	.word	0x05000019


	//   ....[43]....
        /*04e4*/ 	.word	0x05000021


	//   ....[44]....
        /*04e8*/ 	.word	0x05000022


	//   ....[45]....
        /*04ec*/ 	.word	0x05000011


	//   ....[46]....
        /*04f0*/ 	.word	0x05000020


	//   ....[47]....
        /*04f4*/ 	.word	0x05000019


	//   ....[48]....
        /*04f8*/ 	.word	0x05000017


	//   ....[49]....
        /*04fc*/ 	.word	0x0500000c


	//   ....[50]....
        /*0500*/ 	.word	0x05000012


	//   ....[51]....
        /*0504*/ 	.word	0x05000013


	//   ....[52]....
        /*0508*/ 	.word	0x05000020


	//   ....[53]....
        /*050c*/ 	.word	0x05000014


	//   ....[54]....
        /*0510*/ 	.word	0x0500000f


	//   ....[55]....
        /*0514*/ 	.word	0x05000015


	//   ....[56]....
        /*0518*/ 	.word	0x05000013


	//   ....[57]....
        /*051c*/ 	.word	0x05000021


	//   ....[58]....
        /*0520*/ 	.word	0x05000010


	//   ....[59]....
        /*0524*/ 	.word	0x05000017


	//   ....[60]....
        /*0528*/ 	.word	0x05000016


	//   ....[61]....
        /*052c*/ 	.word	0x05000015


	//   ....[62]....
        /*0530*/ 	.word	0x05000013


	//   ....[63]....
        /*0534*/ 	.word	0x05000020


	//   ....[64]....
        /*0538*/ 	.word	0x05000013


	//   ....[65]....
        /*053c*/ 	.word	0x05000018


	//   ....[66]....
        /*0540*/ 	.word	0x05000010


	//   ....[67]....
        /*0544*/ 	.word	0x05000010


	//   ....[68]....
        /*0548*/ 	.word	0x05000010


	//   ....[69]....
        /*054c*/ 	.word	0x05000010


	//   ....[70]....
        /*0550*/ 	.word	0x05000010


	//   ....[71]....
        /*0554*/ 	.word	0x05000010


	//   ....[72]....
        /*0558*/ 	.word	0x05000010


	//   ....[73]....
        /*055c*/ 	.word	0x05000010


	//   ....[74]....
        /*0560*/ 	.word	0x05000010


	//   ....[75]....
        /*0564*/ 	.word	0x05000010


	//   ....[76]....
        /*0568*/ 	.word	0x05000010


	//   ....[77]....
        /*056c*/ 	.word	0x05000010


	//   ....[78]....
        /*0570*/ 	.word	0x05000010


	//   ....[79]....
        /*0574*/ 	.word	0x05000010


	//   ....[80]....
        /*0578*/ 	.word	0x05000010


	//   ....[81]....
        /*057c*/ 	.word	0x05000010


	//   ....[82]....
        /*0580*/ 	.word	0x05000010


	//   ....[83]....
        /*0584*/ 	.word	0x05000010


	//   ....[84]....
        /*0588*/ 	.word	0x05000010


	//   ....[85]....
        /*058c*/ 	.word	0x05000010


	//   ....[86]....
        /*0590*/ 	.word	0x05000010


	//   ....[87]....
        /*0594*/ 	.word	0x05000010


	//   ....[88]....
        /*0598*/ 	.word	0x05000010


	//   ....[89]....
        /*059c*/ 	.word	0x05000010


	//   ....[90]....
        /*05a0*/ 	.word	0x05000010


	//   ....[91]....
        /*05a4*/ 	.word	0x05000010


	//   ....[92]....
        /*05a8*/ 	.word	0x05000010


	//   ....[93]....
        /*05ac*/ 	.word	0x05000010


	//   ....[94]....
        /*05b0*/ 	.word	0x05000010


	//   ....[95]....
        /*05b4*/ 	.word	0x05000010


	//   ....[96]....
        /*05b8*/ 	.word	0x05000010


	//   ....[97]....
        /*05bc*/ 	.word	0x05000010


	//   ....[98]....
        /*05c0*/ 	.word	0x05000010


	//   ....[99]....
        /*05c4*/ 	.word	0x05000010


	//   ....[100]....
        /*05c8*/ 	.word	0x05000010


	//   ....[101]....
        /*05cc*/ 	.word	0x05000010


	//   ....[102]....
        /*05d0*/ 	.word	0x05000010


	//   ....[103]....
        /*05d4*/ 	.word	0x05000010


	//   ....[104]....
        /*05d8*/ 	.word	0x05000010


	//   ....[105]....
        /*05dc*/ 	.word	0x05000010


	//   ....[106]....
        /*05e0*/ 	.word	0x05000010


	//   ....[107]....
        /*05e4*/ 	.word	0x05000010


	//   ....[108]....
        /*05e8*/ 	.word	0x05000010


	//   ....[109]....
        /*05ec*/ 	.word	0x05000010


	//   ....[110]....
        /*05f0*/ 	.word	0x05000010


	//   ....[111]....
        /*05f4*/ 	.word	0x05000010


	//   ....[112]....
        /*05f8*/ 	.word	0x05000010


	//   ....[113]....
        /*05fc*/ 	.word	0x05000010


	//   ....[114]....
        /*0600*/ 	.word	0x05000010


	//   ....[115]....
        /*0604*/ 	.word	0x05000010


	//   ....[116]....
        /*0608*/ 	.word	0x05000010


	//   ....[117]....
        /*060c*/ 	.word	0x05000010


	//   ....[118]....
        /*0610*/ 	.word	0x05000010


	//   ....[119]....
        /*0614*/ 	.word	0x05000010


	//   ....[120]....
        /*0618*/ 	.word	0x05000010


	//   ....[121]....
        /*061c*/ 	.word	0x05000010


	//----- nvinfo : EIATTR_COOP_GROUP_INSTR_OFFSETS
	.align		4
.L_649:
        /*0620*/ 	.byte	0x04, 0x28
        /*0622*/ 	.short	(.L_651 - .L_650)


	//   ....[0]....
.L_650:
        /*0624*/ 	.word	0x000027c0


	//   ....[1]....
        /*0628*/ 	.word	0x00002800


	//   ....[2]....
        /*062c*/ 	.word	0x00003010


	//   ....[3]....
        /*0630*/ 	.word	0x00003050


	//   ....[4]....
        /*0634*/ 	.word	0x000030c0


	//   ....[5]....
        /*0638*/ 	.word	0x000030d0


	//   ....[6]....
        /*063c*/ 	.word	0x00003100


	//   ....[7]....
        /*0640*/ 	.word	0x00003110


	//   ....[8]....
        /*0644*/ 	.word	0x00003140


	//   ....[9]....
        /*0648*/ 	.word	0x00003150


	//   ....[10]....
        /*064c*/ 	.word	0x00004a90


	//   ....[11]....
        /*0650*/ 	.word	0x00004ac0


	//   ....[12]....
        /*0654*/ 	.word	0x00004af0


	//   ....[13]....
        /*0658*/ 	.word	0x00004b10


	//   ....[14]....
        /*065c*/ 	.word	0x00004b40


	//   ....[15]....
        /*0660*/ 	.word	0x00004b50


	//   ....[16]....
        /*0664*/ 	.word	0x00004b80


	//   ....[17]....
        /*0668*/ 	.word	0x00004b90


	//   ....[18]....
        /*066c*/ 	.word	0x00004d90


	//   ....[19]....
        /*0670*/ 	.word	0x00004db0


	//   ....[20]....
        /*0674*/ 	.word	0x00004de0


	//   ....[21]....
        /*0678*/ 	.word	0x00004df0


	//   ....[22]....
        /*067c*/ 	.word	0x00004e30


	//   ....[23]....
        /*0680*/ 	.word	0x00004e40


	//   ....[24]....
        /*0684*/ 	.word	0x00004e70


	//   ....[25]....
        /*0688*/ 	.word	0x00004e80


	//   ....[26]....
        /*068c*/ 	.word	0x00005020


	//   ....[27]....
        /*0690*/ 	.word	0x00005040


	//   ....[28]....
        /*0694*/ 	.word	0x00005070


	//   ....[29]....
        /*0698*/ 	.word	0x00005080


	//   ....[30]....
        /*069c*/ 	.word	0x000050c0


	//   ....[31]....
        /*06a0*/ 	.word	0x000050d0


	//   ....[32]....
        /*06a4*/ 	.word	0x00005100


	//   ....[33]....
        /*06a8*/ 	.word	0x00005110


	//   ....[34]....
        /*06ac*/ 	.word	0x000052d0


	//   ....[35]....
        /*06b0*/ 	.word	0x00005310


	//   ....[36]....
        /*06b4*/ 	.word	0x000053b0


	//   ....[37]....
        /*06b8*/ 	.word	0x000053d0


	//   ....[38]....
        /*06bc*/ 	.word	0x00005470


	//   ....[39]....
        /*06c0*/ 	.word	0x000054b0


	//   ....[40]....
        /*06c4*/ 	.word	0x000054c0


	//   ....[41]....
        /*06c8*/ 	.word	0x000054f0


	//   ....[42]....
        /*06cc*/ 	.word	0x000055b0


	//   ....[43]....
        /*06d0*/ 	.word	0x00005640


	//   ....[44]....
        /*06d4*/ 	.word	0x00005660


	//   ....[45]....
        /*06d8*/ 	.word	0x00005670


	//   ....[46]....
        /*06dc*/ 	.word	0x00005690


	//   ....[47]....
        /*06e0*/ 	.word	0x000056f0


	//   ....[48]....
        /*06e4*/ 	.word	0x000057a0


	//   ....[49]....
        /*06e8*/ 	.word	0x000057c0


	//   ....[50]....
        /*06ec*/ 	.word	0x000057d0


	//   ....[51]....
        /*06f0*/ 	.word	0x000057e0


	//   ....[52]....
        /*06f4*/ 	.word	0x00005820


	//   ....[53]....
        /*06f8*/ 	.word	0x00005830


	//   ....[54]....
        /*06fc*/ 	.word	0x000058e0


	//   ....[55]....
        /*0700*/ 	.word	0x00005910


	//   ....[56]....
        /*0704*/ 	.word	0x00005930


	//   ....[57]....
        /*0708*/ 	.word	0x00005940


	//   ....[58]....
        /*070c*/ 	.word	0x00005950


	//   ....[59]....
        /*0710*/ 	.word	0x00005960


	//   ....[60]....
        /*0714*/ 	.word	0x000059c0


	//   ....[61]....
        /*0718*/ 	.word	0x00005a30


	//   ....[62]....
        /*071c*/ 	.word	0x00005a60


	//   ....[63]....
        /*0720*/ 	.word	0x00005a70


	//   ....[64]....
        /*0724*/ 	.word	0x00005b70


	//   ....[65]....
        /*0728*/ 	.word	0x00005b80


	//   ....[66]....
        /*072c*/ 	.word	0x00005d40


	//   ....[67]....
        /*0730*/ 	.word	0x00005d90


	//   ....[68]....
        /*0734*/ 	.word	0x00005e00


	//   ....[69]....
        /*0738*/ 	.word	0x00005e60


	//   ....[70]....
        /*073c*/ 	.word	0x00005ed0


	//   ....[71]....
        /*0740*/ 	.word	0x00005f30


	//   ....[72]....
        /*0744*/ 	.word	0x00005fa0


	//   ....[73]....
        /*0748*/ 	.word	0x00006000


	//   ....[74]....
        /*074c*/ 	.word	0x000060a0


	//   ....[75]....
        /*0750*/ 	.word	0x00006130


	//   ....[76]....
        /*0754*/ 	.word	0x000061a0


	//   ....[77]....
        /*0758*/ 	.word	0x000061f0


	//   ....[78]....
        /*075c*/ 	.word	0x00006260


	//   ....[79]....
        /*0760*/ 	.word	0x000062b0


	//   ....[80]....
        /*0764*/ 	.word	0x00006320


	//   ....[81]....
        /*0768*/ 	.word	0x00006370


	//   ....[82]....
        /*076c*/ 	.word	0x00006410


	//   ....[83]....
        /*0770*/ 	.word	0x000064a0


	//   ....[84]....
        /*0774*/ 	.word	0x00006510


	//   ....[85]....
        /*0778*/ 	.word	0x00006560


	//   ....[86]....
        /*077c*/ 	.word	0x000065d0


	//   ....[87]....
        /*0780*/ 	.word	0x00006620


	//   ....[88]....
        /*0784*/ 	.word	0x00006690


	//   ....[89]....
        /*0788*/ 	.word	0x000066e0


	//   ....[90]....
        /*078c*/ 	.word	0x00006780


	//   ....[91]....
        /*0790*/ 	.word	0x00006820


	//   ....[92]....
        /*0794*/ 	.word	0x00006890


	//   ....[93]....
        /*0798*/ 	.word	0x000068f0


	//   ....[94]....
        /*079c*/ 	.word	0x00006960


	//   ....[95]....
        /*07a0*/ 	.word	0x000069e0


	//   ....[96]....
        /*07a4*/ 	.word	0x00006a60


	//   ....[97]....
        /*07a8*/ 	.word	0x00006b40


	//   ....[98]....
        /*07ac*/ 	.word	0x00006c20


	//   ....[99]....
        /*07b0*/ 	.word	0x00006cb0


	//   ....[100]....
        /*07b4*/ 	.word	0x00006d30


	//   ....[101]....
        /*07b8*/ 	.word	0x00006e00


	//   ....[102]....
        /*07bc*/ 	.word	0x00006e70


	//   ....[103]....
        /*07c0*/ 	.word	0x00006ef0


	//   ....[104]....
        /*07c4*/ 	.word	0x00006f50


	//   ....[105]....
        /*07c8*/ 	.word	0x00006ff0


	//   ....[106]....
        /*07cc*/ 	.word	0x000070a0


	//   ....[107]....
        /*07d0*/ 	.word	0x00007140


	//   ....[108]....
        /*07d4*/ 	.word	0x000071e0


	//   ....[109]....
        /*07d8*/ 	.word	0x00007270


	//   ....[110]....
        /*07dc*/ 	.word	0x000072d0


	//   ....[111]....
        /*07e0*/ 	.word	0x00007350


	//   ....[112]....
        /*07e4*/ 	.word	0x000073b0


	//   ....[113]....
        /*07e8*/ 	.word	0x000074f0


	//   ....[114]....
        /*07ec*/ 	.word	0x00007550


	//   ....[115]....
        /*07f0*/ 	.word	0x000075b0


	//   ....[116]....
        /*07f4*/ 	.word	0x00007640


	//   ....[117]....
        /*07f8*/ 	.word	0x000076a0


	//   ....[118]....
        /*07fc*/ 	.word	0x00007730


	//   ....[119]....
        /*0800*/ 	.word	0x00007780


	//   ....[120]....
        /*0804*/ 	.word	0x00007840


	//   ....[121]....
        /*0808*/ 	.word	0x00007890


	//----- nvinfo : EIATTR_EXIT_INSTR_OFFSETS
	.align		4
.L_651:
        /*080c*/ 	.byte	0x04, 0x1c
        /*080e*/ 	.short	(.L_653 - .L_652)


	//   ....[0]....
.L_652:
        /*0810*/ 	.word	0x00003ac0


	//   ....[1]....
        /*0814*/ 	.word	0x00005ce0


	//----- nvinfo : EIATTR_MAX_THREADS
	.align		4
.L_653:
        /*0818*/ 	.byte	0x04, 0x05
        /*081a*/ 	.short	(.L_655 - .L_654)
.L_654:
        /*081c*/ 	.word	0x000001e0
        /*0820*/ 	.word	0x00000001
        /*0824*/ 	.word	0x00000001


	//----- nvinfo : EIATTR_CRS_STACK_SIZE
	.align		4
.L_655:
        /*0828*/ 	.byte	0x04, 0x1e
        /*082a*/ 	.short	(.L_657 - .L_656)
.L_656:
        /*082c*/ 	.word	0x00000000


	//----- nvinfo : EIATTR_CBANK_PARAM_SIZE
	.align		4
.L_657:
        /*0830*/ 	.byte	0x03, 0x19
        /*0832*/ 	.short	0x0060


	//----- nvinfo : EIATTR_PARAM_CBANK
	.align		4
        /*0834*/ 	.byte	0x04, 0x0a
        /*0836*/ 	.short	(.L_659 - .L_658)
	.align		4
.L_658:
        /*0838*/ 	.word	index@(.nv.constant0._ZN13group_norm_v218gn_bwd_cuda_kernelI13__nv_bfloat16Li480ELi3ELi32ELi60ELi256ELb0ELb1ELi8ELi960ELi960ELi4ELb1ELi10ELb0ELb0ELNS_15WgradSyncMethodE3ENS_16CompileConditionILi900EEEEEvPT_S6_S6_PKS5_S8_S8_S8_PKfflPfPj)
        /*083c*/ 	.short	0x0210
        /*083e*/ 	.short	0x0060


	//----- nvinfo : EIATTR_SW_WAR
	.align		4
.L_659:
        /*0840*/ 	.byte	0x04, 0x36
        /*0842*/ 	.short	(.L_661 - .L_660)
.L_660:
        /*0844*/ 	.word	0x00000008
.L_661:


//--------------------- .nv.info._ZN13group_norm_v218gn_bwd_cuda_kernelI13__nv_bfloat16Li480ELi1ELi32ELi60ELi256ELb0ELb1ELi16ELi960ELi960ELi4ELb1ELi8ELb0ELb0ELNS_15WgradSyncMethodE3ENS_16CompileConditionILi900EEEEEvPT_S6_S6_PKS5_S8_S8_S8_PKfflPfPj --------------------------
	.section	.nv.info._ZN13group_norm_v218gn_bwd_cuda_kernelI13__nv_bfloat16Li480ELi1ELi32ELi60ELi256ELb0ELb1ELi16ELi960ELi960ELi4ELb1ELi8ELb0ELb0ELNS_15WgradSyncMethodE3ENS_16CompileConditionILi900EEEEEvPT_S6_S6_PKS5_S8_S8_S8_PKfflPfPj,"",@"SHT_CUDA_INFO"
	.sectionflags	@""
	.align	4


	//----- nvinfo : EIATTR_CUDA_API_VERSION
	.align		4
        /*0000*/ 	.byte	0x04, 0x37
        /*0002*/ 	.short	(.L_663 - .L_662)
.L_662:
        /*0004*/ 	.word	0x00000082


	//----- nvinfo : EIATTR_KPARAM_INFO
	.align		4
.L_663:
        /*0008*/ 	.byte	0x04, 0x17
        /*000a*/ 	.short	(.L_665 - .L_664)
.L_664:
        /*000c*/ 	.word	0x00000000
        /*0010*/ 	.short	0x000b
        /*0012*/ 	.short	0x0058
        /*0014*/ 	.byte	0x00, 0xf0, 0x21, 0x00


	//----- nvinfo : EIATTR_KPARAM_INFO
	.align		4
.L_665:
        /*0018*/ 	.byte	0x04, 0x17
        /*001a*/ 	.short	(.L_667 - .L_666)
.L_666:
        /*001c*/ 	.word	0x00000000
        /*0020*/ 	.short	0x000a
        /*0022*/ 	.short	0x0050
        /*0024*/ 	.byte	0x00, 0xf0, 0x21, 0x00


	//----- nvinfo : EIATTR_KPARAM_INFO
	.align		4
.L_667:
        /*0028*/ 	.byte	0x04, 0x17
        /*002a*/ 	.short	(.L_669 - .L_668)
.L_668:
        /*002c*/ 	.word	0x00000000
        /*0030*/ 	.short	0x0009
        /*0032*/ 	.short	0x0048
        /*0034*/ 	.byte	0x00, 0xf0, 0x21, 0x00


	//----- nvinfo : EIATTR_KPARAM_INFO
	.align		4
.L_669:
        /*0038*/ 	.byte	0x04, 0x17
        /*003a*/ 	.short	(.L_671 - .L_670)
.L_670:
        /*003c*/ 	.word	0x00000000
        /*0040*/ 	.short	0x0008
        /*0042*/ 	.short	0x0040
        /*0044*/ 	.byte	0x00, 0xf0, 0x11, 0x00


	//----- nvinfo : EIATTR_KPARAM_INFO
	.align		4
.L_671:
        /*0048*/ 	.byte	0x04, 0x17
        /*004a*/ 	.short	(.L_673 - .L_672)
.L_672:
        /*004c*/ 	.word	0x00000000
        /*0050*/ 	.short	0x0007
        /*0052*/ 	.short	0x0038
        /*0054*/ 	.byte	0x00, 0xf0, 0x21, 0x00


	//----- nvinfo : EIATTR_KPARAM_INFO
	.align		4
.L_673:
        /*0058*/ 	.byte	0x04, 0x17
        /*005a*/ 	.short	(.L_675 - .L_674)
.L_674:
        /*005c*/ 	.word	0x00000000
        /*0060*/ 	.short	0x0006
        /*0062*/ 	.short	0x0030
        /*0064*/ 	.byte	0x00, 0xf0, 0x21, 0x00


	//----- nvinfo : EIATTR_KPARAM_INFO
	.align		4
.L_675:
        /*0068*/ 	.byte	0x04, 0x17
        /*006a*/ 	.short	(.L_677 - .L_676)
.L_676:
        /*006c*/ 	.word	0x00000000
        /*0070*/ 	.short	0x0005
        /*0072*/ 	.short	0x0028
        /*0074*/ 	.byte	0x00, 0xf0, 0x21, 0x00


	//----- nvinfo : EIATTR_KPARAM_INFO
	.align		4
.L_677:
        /*0078*/ 	.byte	0x04, 0x17
        /*007a*/ 	.short	(.L_679 - .L_678)
.L_678:
        /*007c*/ 	.word	0x00000000
        /*0080*/ 	.short	0x0004
        /*0082*/ 	.short	0x0020
        /*0084*/ 	.byte	0x00, 0xf0, 0x21, 0x00


	//----- nvinfo : EIATTR_KPARAM_INFO
	.align		4
.L_679:
        /*0088*/ 	.byte	0x04, 0x17
        /*008a*/ 	.short	(.L_681 - .L_680)
.L_680:
        /*008c*/ 	.word	0x00000000
        /*0090*/ 	.short	0x0003
        /*0092*/ 	.short	0x0018
        /*0094*/ 	.byte	0x00, 0xf0, 0x21, 0x00


	//----- nvinfo : EIATTR_KPARAM_INFO
	.align		4
.L_681:
        /*0098*/ 	.byte	0x04, 0x17
        /*009a*/ 	.short	(.L_683 - .L_682)
.L_682:
        /*009c*/ 	.word	0x00000000
        /*00a0*/ 	.short	0x0002
        /*00a2*/ 	.short	0x0010
        /*00a4*/ 	.byte	0x00, 0xf0, 0x21, 0x00


	//----- nvinfo : EIATTR_KPARAM_INFO
	.align		4
.L_683:
        /*00a8*/ 	.byte	0x04, 0x17
        /*00aa*/ 	.short	(.L_685 - .L_684)
.L_684:
        /*00ac*/ 	.word	0x00000000
        /*00b0*/ 	.short	0x0001
        /*00b2*/ 	.short	0x0008
        /*00b4*/ 	.byte	0x00, 0xf0, 0x21, 0x00


	//----- nvinfo : EIATTR_KPARAM_INFO
	.align		4
.L_685:
        /*00b8*/ 	.byte	0x04, 0x17
        /*00ba*/ 	.short	(.L_687 - .L_686)
.L_686:
        /*00bc*/ 	.word	0x00000000
        /*00c0*/ 	.short	0x0000
        /*00c2*/ 	.short	0x0000
        /*00c4*/ 	.byte	0x00, 0xf0, 0x21, 0x00


	//----- nvinfo : EIATTR_SPARSE_MMA_MASK
	.align		4
.L_687:
        /*00c8*/ 	.byte	0x03, 0x50
        /*00ca*/ 	.short	0x0000


	//----- nvinfo : EIATTR_MAXREG_COUNT
	.align		4
        /*00cc*/ 	.byte	0x03, 0x1b
        /*00ce*/ 	.short	0x0080


	//----- nvinfo : EIATTR_NUM_BARRIERS
	.align		4
        /*00d0*/ 	.byte	0x02, 0x4c
        /*00d2*/ 	.byte	0x01
	.zero		1


	//----- nvinfo : EIATTR_MERCURY_ISA_VERSION
	.align		4
        /*00d4*/ 	.byte	0x03, 0x5f
        /*00d6*/ 	.short	0x0101


	//----- nvinfo : EIATTR_COOP_GROUP_MASK_REGIDS
	.align		4
        /*00d8*/ 	.byte	0x04, 0x29
        /*00da*/ 	.short	(.L_689 - .L_688)


	//   ....[0]....
.L_688:
        /*00dc*/ 	.word	0xffffffff


	//   ....[1]....
        /*00e0*/ 	.word	0xffffffff


	//   ....[2]....
        /*00e4*/ 	.word	0xffffffff


	//   ....[3]....
        /*00e8*/ 	.word	0xffffffff


	//   ....[4]....
        /*00ec*/ 	.word	0xffffffff


	//   ....[5]....
        /*00f0*/ 	.word	0xffffffff


	//   ....[6]....
        /*00f4*/ 	.word	0xffffffff


	//   ....[7]....
        /*00f8*/ 	.word	0xffffffff


	//   ....[8]....
        /*00fc*/ 	.word	0xffffffff


	//   ....[9]....
        /*0100*/ 	.word	0xffffffff


	//   ....[10]....
        /*0104*/ 	.word	0x05000019


	//   ....[11]....
        /*0108*/ 	.word	0x0500001e


	//   ....[12]....
        /*010c*/ 	.word	0x05000020


	//   ....[13]....
        /*0110*/ 	.word	0x0500001f


	//   ....[14]....
        /*0114*/ 	.word	0x05000027


	//   ....[15]....
        /*0118*/ 	.word	0x0500001a


	//   ....[16]....
        /*011c*/ 	.word	0x0500001e


	//   ....[17]....
        /*0120*/ 	.word	0x05000020


	//   ....[18]....
        /*0124*/ 	.word	0x0500001e


	//   ....[19]....
        /*0128*/ 	.word	0x05000020


	//   ....[20]....
        /*012c*/ 	.word	0x05000019


	//   ....[21]....
        /*0130*/ 	.word	0x0500001f


	//   ....[22]....
        /*0134*/ 	.word	0x05000022


	//   ....[23]....
        /*0138*/ 	.word	0x0500001e


	//   ....[24]....
        /*013c*/ 	.word	0x05000023


	//   ....[25]....
        /*0140*/ 	.word	0x05000019


	//   ....[26]....
        /*0144*/ 	.word	0x0500001e


	//   ....[27]....
        /*0148*/ 	.word	0x05000020


	//   ....[28]....
        /*014c*/ 	.word	0x05000019


	//   ....[29]....
        /*0150*/ 	.word	0x0500001f


	//   ....[30]....
        /*0154*/ 	.word	0x05000022


	//   ....[31]....
        /*0158*/ 	.word	0x0500001e


	//   ....[32]....
        /*015c*/ 	.word	0x05000023


	//   ....[33]....
        /*0160*/ 	.word	0x05000019


	//   ....[34]....
        /*0164*/ 	.word	0x05000020


	//   ....[35]....
        /*0168*/ 	.word	0x05000019


	//   ....[36]....
        /*016c*/ 	.word	0x0500001f


	//   ....[37]....
        /*0170*/ 	.word	0x0500001e


	//   ....[38]....
        /*0174*/ 	.word	0x05000022


	//   ....[39]....
        /*0178*/ 	.word	0x05000023


	//   ....[40]....
        /*017c*/ 	.word	0x05000019


	//   ....[41]....
        /*0180*/ 	.word	0x0500001e


	//   ....[42]....
        /*0184*/ 	.word	0x05000025


	//   ....[43]....
        /*0188*/ 	.word	0x05000022


	//   ....[44]....
        /*018c*/ 	.word	0x0500001f


	//   ....[45]....
        /*0190*/ 	.word	0x05000023


	//   ....[46]....
        /*0194*/ 	.word	0x05000024


	//   ....[47]....
        /*0198*/ 	.word	0x0500002b


	//   ....[48]....
        /*019c*/ 	.word	0x05000020


	//   ....[49]....
        /*01a0*/ 	.word	0x0500001d


	//   ....[50]....
        /*01a4*/ 	.word	0x05000019


	//   ....[51]....
        /*01a8*/ 	.word	0x0500001c


	//   ....[52]....
        /*01ac*/ 	.word	0x05000030


	//   ....[53]....
        /*01b0*/ 	.word	0x0500001f


	//   ....[54]....
        /*01b4*/ 	.word	0x0500002e


	//   ....[55]....
        /*01b8*/ 	.word	0x05000032


	//   ....[56]....
        /*01bc*/ 	.word	0x05000025


	//   ....[57]....
        /*01c0*/ 	.word	0x05000026


	//   ....[58]....
        /*01c4*/ 	.word	0x05000028


	//   ....[59]....
        /*01c8*/ 	.word	0x0500002a


	//   ....[60]....
        /*01cc*/ 	.word	0x05000027


	//   ....[61]....
        /*01d0*/ 	.word	0x0500002c


	//   ....[62]....
        /*01d4*/ 	.word	0x0500002e


	//   ....[63]....
        /*01d8*/ 	.word	0x05000037


	//   ....[64]....
        /*01dc*/ 	.word	0x05000024


	//   ....[65]....
        /*01e0*/ 	.word	0x05000019


	//   ....[66]....
        /*01e4*/ 	.word	0x05000019


	//   ....[67]....
        /*01e8*/ 	.word	0x05000019


	//   ....[68]....
        /*01ec*/ 	.word	0x05000019


	//   ....[69]....
        /*01f0*/ 	.word	0x05000019


	//   ....[70]....
        /*01f4*/ 	.word	0x05000019


	//   ....[71]....
        /*01f8*/ 	.word	0x05000019


	//   ....[72]....
        /*01fc*/ 	.word	0x05000019


	//   ....[73]....
        /*0200*/ 	.word	0x05000019


	//   ....[74]....
        /*0204*/ 	.word	0x05000019


	//   ....[75]....
        /*0208*/ 	.word	0x05000019


	//   ....[76]....
        /*020c*/ 	.word	0x05000019


	//   ....[77]....
        /*0210*/ 	.word	0x05000019


	//   ....[78]....
        /*0214*/ 	.word	0x05000019


	//   ....[79]....
        /*0218*/ 	.word	0x05000019


	//   ....[80]....
        /*021c*/ 	.word	0x05000019


	//   ....[81]....
        /*0220*/ 	.word	0x05000019


	//   ....[82]....
        /*0224*/ 	.word	0x05000019


	//   ....[83]....
        /*0228*/ 	.word	0x05000019


	//   ....[84]....
        /*022c*/ 	.word	0x05000019


	//   ....[85]....
        /*0230*/ 	.word	0x05000019


	//   ....[86]....
        /*0234*/ 	.word	0x05000019


	//   ....[87]....
        /*0238*/ 	.word	0x05000019


	//   ....[88]....
        /*023c*/ 	.word	0x05000019


	//   ....[89]....
        /*0240*/ 	.word	0x05000019


	//   ....[90]....
        /*0244*/ 	.word	0x05000019


	//   ....[91]....
        /*0248*/ 	.word	0x05000019


	//   ....[92]....
        /*024c*/ 	.word	0x05000019


	//   ....[93]....
        /*0250*/ 	.word	0x05000019


	//   ....[94]....
        /*0254*/ 	.word	0x05000019


	//   ....[95]....
        /*0258*/ 	.word	0x05000019


	//   ....[96]....
        /*025c*/ 	.word	0x05000019


	//   ....[97]....
        /*0260*/ 	.word	0x05000019


	//   ....[98]....
        /*0264*/ 	.word	0x05000019


	//   ....[99]....
        /*0268*/ 	.word	0x05000019


	//   ....[100]....
        /*026c*/ 	.word	0x05000019


	//   ....[101]....
        /*0270*/ 	.word	0x05000019


	//   ....[102]....
        /*0274*/ 	.word	0x05000019


	//   ....[103]....
        /*0278*/ 	.word	0x05000019


	//   ....[104]....
        /*027c*/ 	.word	0x05000019


	//   ....[105]....
        /*0280*/ 	.word	0x05000019


	//   ....[106]....
        /*0284*/ 	.word	0x05000019


	//   ....[107]....
        /*0288*/ 	.word	0x05000019


	//   ....[108]....
        /*028c*/ 	.word	0x05000019


	//   ....[109]....
        /*0290*/ 	.word	0x05000019


	//   ....[110]....
        /*0294*/ 	.word	0x05000019


	//   ....[111]....
        /*0298*/ 	.word	0x05000019


	//   ....[112]....
        /*029c*/ 	.word	0x05000019


	//   ....[113]....
        /*02a0*/ 	.word	0x05000019


	//   ....[114]....
        /*02a4*/ 	.word	0x05000019


	//   ....[115]....
        /*02a8*/ 	.word	0x05000019


	//   ....[116]....
        /*02ac*/ 	.word	0x05000019


	//   ....[117]....
        /*02b0*/ 	.word	0x05000019


	//   ....[118]....
        /*02b4*/ 	.word	0x05000019


	//   ....[119]....
        /*02b8*/ 	.word	0x05000019


	//   ....[120]....
        /*02bc*/ 	.word	0x05000019


	//   ....[121]....
        /*02c0*/ 	.word	0x05000019


	//----- nvinfo : EIATTR_COOP_GROUP_INSTR_OFFSETS
	.align		4
.L_689:
        /*02c4*/ 	.byte	0x04, 0x28
        /*02c6*/ 	.short	(.L_691 - .L_690)


	//   ....[0]....
.L_690:
        /*02c8*/ 	.word	0x00002ea0


	//   ....[1]....
        /*02cc*/ 	.word	0x00002ee0


	//   ....[2]....
        /*02d0*/ 	.word	0x000037a0


	//   ....[3]....
        /*02d4*/ 	.word	0x000037b0


	//   ....[4]....
        /*02d8*/ 	.word	0x000037e0


	//   ....[5]....
        /*02dc*/ 	.word	0x000037f0


	//   ....[6]....
        /*02e0*/ 	.word	0x00003850


	//   ....[7]....
        /*02e4*/ 	.word	0x00003870


	//   ....[8]....
        /*02e8*/ 	.word	0x000038c0


	//   ....[9]....
        /*02ec*/ 	.word	0x000038f0


	//   ....[10]....
        /*02f0*/ 	.word	0x00005740


	//   ....[11]....
        /*02f4*/ 	.word	0x00005760


	//   ....[12]....
        /*02f8*/ 	.word	0x000057a0


	//   ....[13]....
        /*02fc*/ 	.word	0x000057b0


	//   ....[14]....
        /*0300*/ 	.word	0x000057e0


	//   ....[15]....
        /*0304*/ 	.word	0x000057f0


	//   ....[16]....
        /*0308*/ 	.word	0x00005820


	//   ....[17]....
        /*030c*/ 	.word	0x00005830


	//   ....[18]....
        /*0310*/ 	.word	0x000059d0


	//   ....[19]....
        /*0314*/ 	.word	0x000059f0


	//   ....[20]....
        /*0318*/ 	.word	0x00005a20


	//   ....[21]....
        /*031c*/ 	.word	0x00005a40


	//   ....[22]....
        /*0320*/ 	.word	0x00005a70


	//   ....[23]....
        /*0324*/ 	.word	0x00005a80


	//   ....[24]....
        /*0328*/ 	.word	0x00005ab0


	//   ....[25]....
        /*032c*/ 	.word	0x00005ac0


	//   ....[26]....
        /*0330*/ 	.word	0x00005c00


	//   ....[27]....
        /*0334*/ 	.word	0x00005c20


	//   ....[28]....
        /*0338*/ 	.word	0x00005c50


	//   ....[29]....
        /*033c*/ 	.word	0x00005c70


	//   ....[30]....
        /*0340*/ 	.word	0x00005ca0


	//   ....[31]....
        /*0344*/ 	.word	0x00005cb0


	//   ....[32]....
        /*0348*/ 	.word	0x00005ce0


	//   ....[33]....
        /*034c*/ 	.word	0x00005cf0


	//   ....[34]....
        /*0350*/ 	.word	0x00005ff0


	//   ....[35]....
        /*0354*/ 	.word	0x00006010


	//   ....[36]....
        /*0358*/ 	.word	0x00006050


	//   ....[37]....
        /*035c*/ 	.word	0x00006090


	//   ....[38]....
        /*0360*/ 	.word	0x000060d0


	//   ....[39]....
        /*0364*/ 	.word	0x000060f0


	//   ....[40]....
        /*0368*/ 	.word	0x00006100


	//   ....[41]....
        /*036c*/ 	.word	0x00006120


	//   ....[42]....
        /*0370*/ 	.word	0x00006150


	//   ....[43]....
        /*0374*/ 	.word	0x00006170


	//   ....[44]....
        /*0378*/ 	.word	0x00006190


	//   ....[45]....
        /*037c*/ 	.word	0x000061b0


	//   ....[46]....
        /*0380*/ 	.word	0x000061d0


	//   ....[47]....
        /*0384*/ 	.word	0x00006210


	//   ....[48]....
        /*0388*/ 	.word	0x00006240


	//   ....[49]....
        /*038c*/ 	.word	0x00006270


	//   ....[50]....
        /*0390*/ 	.word	0x00006290


	//   ....[51]....
        /*0394*/ 	.word	0x000062d0


	//   ....[52]....
        /*0398*/ 	.word	0x000062f0


	//   ....[53]....
        /*039c*/ 	.word	0x00006330


	//   ....[54]....
        /*03a0*/ 	.word	0x00006350


	//   ....[55]....
        /*03a4*/ 	.word	0x00006370


	//   ....[56]....
        /*03a8*/ 	.word	0x000063a0


	//   ....[57]....
        /*03ac*/ 	.word	0x000063d0


	//   ....[58]....
        /*03b0*/ 	.word	0x00006410


	//   ....[59]....
        /*03b4*/ 	.word	0x00006450


	//   ....[60]....
        /*03b8*/ 	.word	0x00006480


	//   ....[61]....
        /*03bc*/ 	.word	0x000064b0


	//   ....[62]....
        /*03c0*/ 	.word	0x000064d0


	//   ....[63]....
        /*03c4*/ 	.word	0x000064f0


	//   ....[64]....
        /*03c8*/ 	.word	0x000065d0


	//   ....[65]....
        /*03cc*/ 	.word	0x00006680


	//   ....[66]....
        /*03d0*/ 	.word	0x000067a0


	//   ....[67]....
        /*03d4*/ 	.word	0x000067f0


	//   ....[68]....
        /*03d8*/ 	.word	0x00006860


	//   ....[69]....
        /*03dc*/ 	.word	0x000068c0


	//   ....[70]....
        /*03e0*/ 	.word	0x00006930


	//   ....[71]....
        /*03e4*/ 	.word	0x00006990


	//   ....[72]....
        /*03e8*/ 	.word	0x00006a00


	//   ....[73]....
        /*03ec*/ 	.word	0x00006a60


	//   ....[74]....
        /*03f0*/ 	.word	0x00006b00


	//   ....[75]....
        /*03f4*/ 	.word	0x00006b90


	//   ....[76]....
        /*03f8*/ 	.word	0x00006c00


	//   ....[77]....
        /*03fc*/ 	.word	0x00006c60


	//   ....[78]....
        /*0400*/ 	.word	0x00006cd0


	//   ....[79]....
        /*0404*/ 	.word	0x00006d30


	//   ....[80]....
        /*0408*/ 	.word	0x00006da0


	//   ....[81]....
        /*040c*/ 	.word	0x00006e00


	//   ....[82]....
        /*0410*/ 	.word	0x00006ea0


	//   ....[83]....
        /*0414*/ 	.word	0x00006f30


	//   ....[84]....
        /*0418*/ 	.word	0x00006fa0


	//   ....[85]....
        /*041c*/ 	.word	0x00007000


	//   ....[86]....
        /*0420*/ 	.word	0x00007070


	//   ....[87]....
        /*0424*/ 	.word	0x000070d0


	//   ....[88]....
        /*0428*/ 	.word	0x00007140


	//   ....[89]....
        /*042c*/ 	.word	0x000071a0


	//   ....[90]....
        /*0430*/ 	.word	0x00007240


	//   ....[91]....
        /*0434*/ 	.word	0x00007300


	//   ....[92]....
        /*0438*/ 	.word	0x000073e0


	//   ....[93]....
        /*043c*/ 	.word	0x00007430


	//   ....[94]....
        /*0440*/ 	.word	0x000074d0


	//   ....[95]....
        /*0444*/ 	.word	0x00007520


	//   ....[96]....
        /*0448*/ 	.word	0x000075e0


	//   ....[97]....
        /*044c*/ 	.word	0x00007640


	//   ....[98]....
        /*0450*/ 	.word	0x000076e0


	//   ....[99]....
        /*0454*/ 	.word	0x00007760


	//   ....[100]....
        /*0458*/ 	.word	0x000077d0


	//   ....[101]....
        /*045c*/ 	.word	0x00007830


	//   ....[102]....
        /*0460*/ 	.word	0x000078a0


	//   ....[103]....
        /*0464*/ 	.word	0x00007900


	//   ....[104]....
        /*0468*/ 	.word	0x000079d0


	//   ....[105]....
        /*046c*/ 	.word	0x00007a40


	//   ....[106]....
        /*0470*/ 	.word	0x00007b00


	//   ....[107]....
        /*0474*/ 	.word	0x00007b60


	//   ....[108]....
        /*0478*/ 	.word	0x00007bd0


	//   ....[109]....
        /*047c*/ 	.word	0x00007c30


	//   ....[110]....
        /*0480*/ 	.word	0x00007ca0


	//   ....[111]....
        /*0484*/ 	.word	0x00007d00


	//   ....[112]....
        /*0488*/ 	.word	0x00007d70


	//   ....[113]....
        /*048c*/ 	.word	0x00007dd0


	//   ....[114]....
        /*0490*/ 	.word	0x00007e30


	//   ....[115]....
        /*0494*/ 	.word	0x00007e80


	//   ....[116]....
        /*0498*/ 	.word	0x00007ef0


	//   ....[117]....
        /*049c*/ 	.word	0x00007f50


	//   ....[118]....
        /*04a0*/ 	.word	0x00007fc0


	//   ....[119]....
        /*04a4*/ 	.word	0x00008020


	//   ....[120]....
        /*04a8*/ 	.word	0x00008170


	//   ....[121]....
        /*04ac*/ 	.word	0x00008220


	//----- nvinfo : EIATTR_EXIT_INSTR_OFFSETS
	.align		4
.L_691:
        /*04b0*/ 	.byte	0x04, 0x1c
        /*04b2*/ 	.short	(.L_693 - .L_692)


	//   ....[0]....
.L_692:
        /*04b4*/ 	.word	0x00004710


	//   ....[1]....
        /*04b8*/ 	.word	0x00006740


	//----- nvinfo : EIATTR_MAX_THREADS
	.align		4
.L_693:
        /*04bc*/ 	.byte	0x04, 0x05
        /*04be*/ 	.short	(.L_695 - .L_694)
.L_694:
        /*04c0*/ 	.word	0x000001e0
        /*04c4*/ 	.word	0x00000001
        /*04c8*/ 	.word	0x00000001


	//----- nvinfo : EIATTR_CRS_STACK_SIZE
	.align		4
.L_695:
        /*04cc*/ 	.byte	0x04, 0x1e
        /*04ce*/ 	.short	(.L_697 - .L_696)
.L_696:
        /*04d0*/ 	.word	0x00000000


	//----- nvinfo : EIATTR_CBANK_PARAM_SIZE
	.align		4
.L_697:
        /*04d4*/ 	.byte	0x03, 0x19
        /*04d6*/ 	.short	0x0060


	//----- nvinfo : EIATTR_PARAM_CBANK
	.align		4
        /*04d8*/ 	.byte	0x04, 0x0a
        /*04da*/ 	.short	(.L_699 - .L_698)
	.align		4
.L_698:
        /*04dc*/ 	.word	index@(.nv.constant0._ZN13group_norm_v218gn_bwd_cuda_kernelI13__nv_bfloat16Li480ELi1ELi32ELi60ELi256ELb0ELb1ELi16ELi960ELi960ELi4ELb1ELi8ELb0ELb0ELNS_15WgradSyncMethodE3ENS_16CompileConditionILi900EEEEEvPT_S6_S6_PKS5_S8_S8_S8_PKfflPfPj)
        /*04e0*/ 	.short	0x0210
        /*04e2*/ 	.short	0x0060


	//----- nvinfo : EIATTR_SW_WAR
	.align		4
.L_699:
        /*04e4*/ 	.byte	0x04, 0x36
        /*04e6*/ 	.short	(.L_701 - .L_700)
.L_700:
        /*04e8*/ 	.word	0x00000008
.L_701:


//--------------------- .nv.info._ZN13group_norm_v218gn_bwd_cuda_kernelI13__nv_bfloat16Li480ELi1ELi32ELi60ELi256ELb0ELb1ELi32ELi960ELi960ELi4ELb1ELi18ELb0ELb0ELNS_15WgradSyncMethodE3ENS_16CompileConditionILi900EEEEEvPT_S6_S6_PKS5_S8_S8_S8_PKfflPfPj --------------------------
	.section	.nv.info._ZN13group_norm_v218gn_bwd_cuda_kernelI13__nv_bfloat16Li480ELi1ELi32ELi60ELi256ELb0ELb1ELi32ELi960ELi960ELi4ELb1ELi18ELb0ELb0ELNS_15WgradSyncMethodE3ENS_16CompileConditionILi900EEEEEvPT_S6_S6_PKS5_S8_S8_S8_PKfflPfPj,"",@"SHT_CUDA_INFO"
	.sectionflags	@""
	.align	4


	//----- nvinfo : EIATTR_CUDA_API_VERSION
	.align		4
        /*0000*/ 	.byte	0x04, 0x37
        /*0002*/ 	.short	(.L_703 - .L_702)
.L_702:
        /*0004*/ 	.word	0x00000082


	//----- nvinfo : EIATTR_KPARAM_INFO
	.align		4
.L_703:
        /*0008*/ 	.byte	0x04, 0x17
        /*000a*/ 	.short	(.L_705 - .L_704)
.L_704:
        /*000c*/ 	.word	0x00000000
        /*0010*/ 	.short	0x000b
        /*0012*/ 	.short	0x0058
        /*0014*/ 	.byte	0x00, 0xf0, 0x21, 0x00


	//----- nvinfo : EIATTR_KPARAM_INFO
	.align		4
.L_705:
        /*0018*/ 	.byte	0x04, 0x17
        /*001a*/ 	.short	(.L_707 - .L_706)
.L_706:
        /*001c*/ 	.word	0x00000000
        /*0020*/ 	.short	0x000a
        /*0022*/ 	.short	0x0050
        /*0024*/ 	.byte	0x00, 0xf0, 0x21, 0x00


	//----- nvinfo : EIATTR_KPARAM_INFO
	.align		4
.L_707:
        /*0028*/ 	.byte	0x04, 0x17
        /*002a*/ 	.short	(.L_709 - .L_708)
.L_708:
        /*002c*/ 	.word	0x00000000
        /*0030*/ 	.short	0x0009
        /*0032*/ 	.short	0x0048
        /*0034*/ 	.byte	0x00, 0xf0, 0x21, 0x00


	//----- nvinfo : EIATTR_KPARAM_INFO
	.align		4
.L_709:
        /*0038*/ 	.byte	0x04, 0x17
        /*003a*/ 	.short	(.L_711 - .L_710)
.L_710:
        /*003c*/ 	.word	0x00000000
        /*0040*/ 	.short	0x0008
        /*0042*/ 	.short	0x0040
        /*0044*/ 	.byte	0x00, 0xf0, 0x11, 0x00


	//----- nvinfo : EIATTR_KPARAM_INFO
	.align		4
.L_711:
        /*0048*/ 	.byte	0x04, 0x17
        /*004a*/ 	.short	(.L_713 - .L_712)
.L_712:
        /*004c*/ 	.word	0x00000000
        /*0050*/ 	.short	0x0007
        /*0052*/ 	.short	0x0038
        /*0054*/ 	.byte	0x00, 0xf0, 0x21, 0x00


	//----- nvinfo : EIATTR_KPARAM_INFO
	.align		4
.L_713:
        /*0058*/ 	.byte	0x04, 0x17
        /*005a*/ 	.short	(.L_715 - .L_714)
.L_714:
        /*005c*/ 	.word	0x00000000
        /*0060*/ 	.short	0x0006
        /*0062*/ 	.short	0x0030
        /*0064*/ 	.byte	0x00, 0xf0, 0x21, 0x00


	//----- nvinfo : EIATTR_KPARAM_INFO
	.align		4
.L_715:
        /*0068*/ 	.byte	0x04, 0x17
        /*006a*/ 	.short	(.L_717 - .L_716)
.L_716:
        /*006c*/ 	.word	0x00000000
        /*0070*/ 	.short	0x0005
        /*0072*/ 	.short	0x0028
        /*0074*/ 	.byte	0x00, 0xf0, 0x21, 0x00


	//----- nvinfo : EIATTR_KPARAM_INFO
	.align		4
.L_717:
        /*0078*/ 	.byte	0x04, 0x17
        /*007a*/ 	.short	(.L_719 - .L_718)
.L_718:
        /*007c*/ 	.word	0x00000000
        /*0080*/ 	.short	0x0004
        /*0082*/ 	.short	0x0020
        /*0084*/ 	.byte	0x00, 0xf0, 0x21, 0x00


	//----- nvinfo : EIATTR_KPARAM_INFO
	.align		4
.L_719:
        /*0088*/ 	.byte	0x04, 0x17
        /*008a*/ 	.short	(.L_721 - .L_720)
.L_720:
        /*008c*/ 	.word	0x00000000
        /*0090*/ 	.short	0x0003
        /*0092*/ 	.short	0x0018
        /*0094*/ 	.byte	0x00, 0xf0, 0x21, 0x00


	//----- nvinfo : EIATTR_KPARAM_INFO
	.align		4
.L_721:
        /*0098*/ 	.byte	0x04, 0x17
        /*009a*/ 	.short	(.L_723 - .L_722)
.L_722:
        /*009c*/ 	.word	0x00000000
        /*00a0*/ 	.short	0x0002
        /*00a2*/ 	.short	0x0010
        /*00a4*/ 	.byte	0x00, 0xf0, 0x21, 0x00


	//----- nvinfo : EIATTR_KPARAM_INFO
	.align		4
.L_723:
        /*00a8*/ 	.byte	0x04, 0x17
        /*00aa*/ 	.short	(.L_725 - .L_724)
.L_724:
        /*00ac*/ 	.word	0x00000000
        /*00b0*/ 	.short	0x0001
        /*00b2*/ 	.short	0x0008
        /*00b4*/ 	.byte	0x00, 0xf0, 0x21, 0x00


	//----- nvinfo : EIATTR_KPARAM_INFO
	.align		4
.L_725:
        /*00b8*/ 	.byte	0x04, 0x17
        /*00ba*/ 	.short	(.L_727 - .L_726)
.L_726:
        /*00bc*/ 	.word	0x00000000
        /*00c0*/ 	.short	0x0000
        /*00c2*/ 	.short	0x0000
        /*00c4*/ 	.byte	0x00, 0xf0, 0x21, 0x00


	//----- nvinfo : EIATTR_SPARSE_MMA_MASK
	.align		4
.L_727:
        /*00c8*/ 	.byte	0x03, 0x50
        /*00ca*/ 	.short	0x0000


	//----- nvinfo : EIATTR_MAXREG_COUNT
	.align		4
        /*00cc*/ 	.byte	0x03, 0x1b
        /*00ce*/ 	.short	0x0080


	//----- nvinfo : EIATTR_NUM_BARRIERS
	.align		4
        /*00d0*/ 	.byte	0x02, 0x4c
        /*00d2*/ 	.byte	0x01
	.zero		1


	//----- nvinfo : EIATTR_ANNOTATIONS
	.align		4
        /*00d4*/ 	.byte	0x04, 0x55
        /*00d6*/ 	.short	(.L_729 - .L_728)


	//   ....[0]....
.L_728:
        /* <DEDUP_REMOVED lines=96> */


	//----- nvinfo : EIATTR_MERCURY_ISA_VERSION
	.align		4
.L_729:
        /*06c8*/ 	.byte	0x03, 0x5f
        /*06ca*/ 	.short	0x0101


	//----- nvinfo : EIATTR_INT_WARP_WIDE_INSTR_OFFSETS
	.align		4
        /*06cc*/ 	.byte	0x04, 0x31
        /*06ce*/ 	.short	(.L_731 - .L_730)


	//   ....[0]....
.L_730:
        /*06d0*/ 	.word	0x00005c30


	//----- nvinfo : EIATTR_COOP_GROUP_MASK_REGIDS
	.align		4
.L_731:
        /*06d4*/ 	.byte	0x04, 0x29
        /*06d6*/ 	.short	(.L_733 - .L_732)


	//   ....[0]....
.L_732:
        /*06d8*/ 	.word	0xffffffff


	//   ....[1]....
        /*06dc*/ 	.word	0xffffffff


	//   ....[2]....
        /*06e0*/ 	.word	0xffffffff


	//   ....[3]....
        /*06e4*/ 	.word	0xffffffff


	//   ....[4]....
        /*06e8*/ 	.word	0xffffffff


	//   ....[5]....
        /*06ec*/ 	.word	0xffffffff


	//   ....[6]....
        /*06f0*/ 	.word	0xffffffff


	//   ....[7]....
        /*06f4*/ 	.word	0xffffffff


	//   ....[8]....
        /*06f8*/ 	.word	0x05000019


	//   ....[9]....
        /*06fc*/ 	.word	0x0500001e


	//   ....[10]....
        /*0700*/ 	.word	0x05000020


	//   ....[11]....
        /*0704*/ 	.word	0x0500001f


	//   ....[12]....
        /*0708*/ 	.word	0x05000027


	//   ....[13]....
        /*070c*/ 	.word	0x0500001a


	//   ....[14]....
        /*0710*/ 	.word	0x0500001e


	//   ....[15]....
        /*0714*/ 	.word	0x05000020


	//   ....[16]....
        /*0718*/ 	.word	0x0500001e


	//   ....[17]....
        /*071c*/ 	.word	0x05000020


	//   ....[18]....
        /*0720*/ 	.word	0x05000019


	//   ....[19]....
        /*0724*/ 	.word	0x0500001f


	//   ....[20]....
        /*0728*/ 	.word	0x05000022


	//   ....[21]....
        /*072c*/ 	.word	0x0500001e


	//   ....[22]....
        /*0730*/ 	.word	0x05000023


	//   ....[23]....
        /*0734*/ 	.word	0x05000019


	//   ....[24]....
        /*0738*/ 	.word	0x0500001e


	//   ....[25]....
        /*073c*/ 	.word	0x05000020


	//   ....[26]....
        /*0740*/ 	.word	0x05000019


	//   ....[27]....
        /*0744*/ 	.word	0x0500001f


	//   ....[28]....
        /*0748*/ 	.word	0x05000022


	//   ....[29]....
        /*074c*/ 	.word	0x0500001e


	//   ....[30]....
        /*0750*/ 	.word	0x05000023


	//   ....[31]....
        /*0754*/ 	.word	0x05000019


	//   ....[32]....
        /*0758*/ 	.word	0x05000020


	//   ....[33]....
        /*075c*/ 	.word	0x05000019


	//   ....[34]....
        /*0760*/ 	.word	0x05000019


	//   ....[35]....
        /*0764*/ 	.word	0x0500001f


	//   ....[36]....
        /*0768*/ 	.word	0x0500001e


	//   ....[37]....
        /*076c*/ 	.word	0x05000022


	//   ....[38]....
        /*0770*/ 	.word	0x05000023


	//   ....[39]....
        /*0774*/ 	.word	0x0500001e


	//   ....[40]....
        /*0778*/ 	.word	0x05000025


	//   ....[41]....
        /*077c*/ 	.word	0x0500002b


	//   ....[42]....
        /*0780*/ 	.word	0x05000022


	//   ....[43]....
        /*0784*/ 	.word	0x0500001f


	//   ....[44]....
        /*0788*/ 	.word	0x05000023


	//   ....[45]....
        /*078c*/ 	.word	0x05000024


	//   ....[46]....
        /*0790*/ 	.word	0x05000020


	//   ....[47]....
        /*0794*/ 	.word	0x0500001d


	//   ....[48]....
        /*0798*/ 	.word	0x05000030


	//   ....[49]....
        /*079c*/ 	.word	0x05000019


	//   ....[50]....
        /*07a0*/ 	.word	0x0500001c


	//   ....[51]....
        /*07a4*/ 	.word	0x05000032


	//   ....[52]....
        /*07a8*/ 	.word	0x0500001f


	//   ....[53]....
        /*07ac*/ 	.word	0x0500002e


	//   ....[54]....
        /*07b0*/ 	.word	0x05000025


	//   ....[55]....
        /*07b4*/ 	.word	0x05000026


	//   ....[56]....
        /*07b8*/ 	.word	0x0500002a


	//   ....[57]....
        /*07bc*/ 	.word	0x05000028


	//   ....[58]....
        /*07c0*/ 	.word	0x05000027


	//   ....[59]....
        /*07c4*/ 	.word	0x0500002c


	//   ....[60]....
        /*07c8*/ 	.word	0x0500002e


	//   ....[61]....
        /*07cc*/ 	.word	0x05000037


	//   ....[62]....
        /*07d0*/ 	.word	0x05000024


	//   ....[63]....
        /*07d4*/ 	.word	0x05000019


	//   ....[64]....
        /*07d8*/ 	.word	0x05000019


	//   ....[65]....
        /*07dc*/ 	.word	0x05000019


	//   ....[66]....
        /*07e0*/ 	.word	0x05000019


	//   ....[67]....
        /*07e4*/ 	.word	0x05000019


	//   ....[68]....
        /*07e8*/ 	.word	0x05000019


	//   ....[69]....
        /*07ec*/ 	.word	0x05000019


	//   ....[70]....
        /*07f0*/ 	.word	0x05000019


	//   ....[71]....
        /*07f4*/ 	.word	0x05000019


	//   ....[72]....
        /*07f8*/ 	.word	0x05000019


	//   ....[73]....
        /*07fc*/ 	.word	0x05000019


	//   ....[74]....
        /*0800*/ 	.word	0x05000019


	//   ....[75]....
        /*0804*/ 	.word	0x05000019


	//   ....[76]....
        /*0808*/ 	.word	0x05000019


	//   ....[77]....
        /*080c*/ 	.word	0x05000019


	//   ....[78]....
        /*0810*/ 	.word	0x05000019


	//   ....[79]....
        /*0814*/ 	.word	0x05000019


	//   ....[80]....
        /*0818*/ 	.word	0x05000019


	//   ....[81]....
        /*081c*/ 	.word	0x05000019


	//   ....[82]....
        /*0820*/ 	.word	0x05000019


	//   ....[83]....
        /*0824*/ 	.word	0x05000019


	//   ....[84]....
        /*0828*/ 	.word	0x05000019


	//   ....[85]....
        /*082c*/ 	.word	0x05000019


	//   ....[86]....
        /*0830*/ 	.word	0x05000019


	//   ....[87]....
        /*0834*/ 	.word	0x05000019


	//   ....[88]....
        /*0838*/ 	.word	0x05000019


	//   ....[89]....
        /*083c*/ 	.word	0x05000019


	//   ....[90]....
        /*0840*/ 	.word	0x05000019


	//   ....[91]....
        /*0844*/ 	.word	0x05000019


	//   ....[92]....
        /*0848*/ 	.word	0x05000019


	//   ....[93]....
        /*084c*/ 	.word	0x05000019


	//   ....[94]....
        /*0850*/ 	.word	0x05000019


	//   ....[95]....
        /*0854*/ 	.word	0x05000019


	//   ....[96]....
        /*0858*/ 	.word	0x05000019


	//   ....[97]....
        /*085c*/ 	.word	0x05000019


	//   ....[98]....
        /*0860*/ 	.word	0x05000019


	//   ....[99]....
        /*0864*/ 	.word	0x05000019


	//   ....[100]....
        /*0868*/ 	.word	0x05000019


	//   ....[101]....
        /*086c*/ 	.word	0x05000019


	//   ....[102]....
        /*0870*/ 	.word	0x05000019


	//   ....[103]....
        /*0874*/ 	.word	0x05000019


	//   ....[104]....
        /*0878*/ 	.word	0x05000019


	//   ....[105]....
        /*087c*/ 	.word	0x05000019


	//   ....[106]....
        /*0880*/ 	.word	0x05000019


	//   ....[107]....
        /*0884*/ 	.word	0x05000019


	//   ....[108]....
        /*0888*/ 	.word	0x05000019


	//   ....[109]....
        /*088c*/ 	.word	0x05000019


	//   ....[110]....
        /*0890*/ 	.word	0x05000019


	//   ....[111]....
        /*0894*/ 	.word	0x05000019


	//   ....[112]....
        /*0898*/ 	.word	0x05000019


	//   ....[113]....
        /*089c*/ 	.word	0x05000019


	//   ....[114]....
        /*08a0*/ 	.word	0x05000019


	//   ....[115]....
        /*08a4*/ 	.word	0x05000019


	//   ....[116]....
        /*08a8*/ 	.word	0x05000019


	//   ....[117]....
        /*08ac*/ 	.word	0x05000019


	//   ....[118]....
        /*08b0*/ 	.word	0x05000019


	//   ....[119]....
        /*08b4*/ 	.word	0x05000019


	//----- nvinfo : EIATTR_COOP_GROUP_INSTR_OFFSETS
	.align		4
.L_733:
        /*08b8*/ 	.byte	0x04, 0x28
        /*08ba*/ 	.short	(.L_735 - .L_734)


	//   ....[0]....
.L_734:
        /*08bc*/ 	.word	0x00005270


	//   ....[1]....
        /*08c0*/ 	.word	0x00005280


	//   ....[2]....
        /*08c4*/ 	.word	0x00005ed0


	//   ....[3]....
        /*08c8*/ 	.word	0x00005ef0


	//   ....[4]....
        /*08cc*/ 	.word	0x00005f10


	//   ....[5]....
        /*08d0*/ 	.word	0x00005f30


	//   ....[6]....
        /*08d4*/ 	.word	0x00005f50


	//   ....[7]....
        /*08d8*/ 	.word	0x00005f70


	//   ....[8]....
        /*08dc*/ 	.word	0x00009000


	//   ....[9]....
        /*08e0*/ 	.word	0x00009020


	//   ....[10]....
        /*08e4*/ 	.word	0x00009060


	//   ....[11]....
        /*08e8*/ 	.word	0x00009070


	//   ....[12]....
        /*08ec*/ 	.word	0x000090a0


	//   ....[13]....
        /*08f0*/ 	.word	0x000090b0


	//   ....[14]....
        /*08f4*/ 	.word	0x000090e0


	//   ....[15]....
        /*08f8*/ 	.word	0x000090f0


	//   ....[16]....
        /*08fc*/ 	.word	0x00009280


	//   ....[17]....
        /*0900*/ 	.word	0x000092b0


	//   ....[18]....
        /*0904*/ 	.word	0x000092e0


	//   ....[19]....
        /*0908*/ 	.word	0x00009300


	//   ....[20]....
        /*090c*/ 	.word	0x00009330


	//   ....[21]....
        /*0910*/ 	.word	0x00009340


	//   ....[22]....
        /*0914*/ 	.word	0x00009370


	//   ....[23]....
        /*0918*/ 	.word	0x00009380


	//   ....[24]....
        /*091c*/ 	.word	0x000094c0


	//   ....[25]....
        /*0920*/ 	.word	0x000094e0


	//   ....[26]....
        /*0924*/ 	.word	0x00009510


	//   ....[27]....
        /*0928*/ 	.word	0x00009530


	//   ....[28]....
        /*092c*/ 	.word	0x00009560


	//   ....[29]....
        /*0930*/ 	.word	0x00009570


	//   ....[30]....
        /*0934*/ 	.word	0x000095a0


	//   ....[31]....
        /*0938*/ 	.word	0x000095b0


	//   ....[32]....
        /*093c*/ 	.word	0x00009780


	//   ....[33]....
        /*0940*/ 	.word	0x000098d0


	//   ....[34]....
        /*0944*/ 	.word	0x000098f0


	//   ....[35]....
        /*0948*/ 	.word	0x00009930


	//   ....[36]....
        /*094c*/ 	.word	0x00009960


	//   ....[37]....
        /*0950*/ 	.word	0x000099a0


	//   ....[38]....
        /*0954*/ 	.word	0x000099c0


	//   ....[39]....
        /*0958*/ 	.word	0x000099f0


	//   ....[40]....
        /*095c*/ 	.word	0x00009a20


	//   ....[41]....
        /*0960*/ 	.word	0x00009a50


	//   ....[42]....
        /*0964*/ 	.word	0x00009a70


	//   ....[43]....
        /*0968*/ 	.word	0x00009a90


	//   ....[44]....
        /*096c*/ 	.word	0x00009ab0


	//   ....[45]....
        /*0970*/ 	.word	0x00009ad0


	//   ....[46]....
        /*0974*/ 	.word	0x00009b00


	//   ....[47]....
        /*0978*/ 	.word	0x00009b30


	//   ....[48]....
        /*097c*/ 	.word	0x00009b60


	//   ....[49]....
        /*0980*/ 	.word	0x00009b80


	//   ....[50]....
        /*0984*/ 	.word	0x00009bc0


	//   ....[51]....
        /*0988*/ 	.word	0x00009be0


	//   ....[52]....
        /*098c*/ 	.word	0x00009c10


	//   ....[53]....
        /*0990*/ 	.word	0x00009c30


	//   ....[54]....
        /*0994*/ 	.word	0x00009c70


	//   ....[55]....
        /*0998*/ 	.word	0x00009ca0


	//   ....[56]....
        /*099c*/ 	.word	0x00009ce0


	//   ....[57]....
        /*09a0*/ 	.word	0x00009d00


	//   ....[58]....
        /*09a4*/ 	.word	0x00009d30


	//   ....[59]....
        /*09a8*/ 	.word	0x00009d70


	//   ....[60]....
        /*09ac*/ 	.word	0x00009d90


	//   ....[61]....
        /*09b0*/ 	.word	0x00009dc0


	//   ....[62]....
        /*09b4*/ 	.word	0x00009e90


	//   ....[63]....
        /*09b8*/ 	.word	0x00009f40


	//   ....[64]....
        /*09bc*/ 	.word	0x0000a060


	//   ....[65]....
        /*09c0*/ 	.word	0x0000a0b0


	//   ....[66]....
        /*09c4*/ 	.word	0x0000a120


	//   ....[67]....
        /*09c8*/ 	.word	0x0000a180


	//   ....[68]....
        /*09cc*/ 	.word	0x0000a1f0


	//   ....[69]....
        /*09d0*/ 	.word	0x0000a250


	//   ....[70]....
        /*09d4*/ 	.word	0x0000a2c0


	//   ....[71]....
        /*09d8*/ 	.word	0x0000a320


	//   ....[72]....
        /*09dc*/ 	.word	0x0000a3c0


	//   ....[73]....
        /*09e0*/ 	.word	0x0000a460


	//   ....[74]....
        /*09e4*/ 	.word	0x0000a4c0


	//   ....[75]....
        /*09e8*/ 	.word	0x0000a520


	//   ....[76]....
        /*09ec*/ 	.word	0x0000a590


	//   ....[77]....
        /*09f0*/ 	.word	0x0000a5f0


	//   ....[78]....
        /*09f4*/ 	.word	0x0000a660


	//   ....[79]....
        /*09f8*/ 	.word	0x0000a6c0


	//   ....[80]....
        /*09fc*/ 	.word	0x0000a760


	//   ....[81]....
        /*0a00*/ 	.word	0x0000a800


	//   ....[82]....
        /*0a04*/ 	.word	0x0000a860


	//   ....[83]....
        /*0a08*/ 	.word	0x0000a8c0


	//   ....[84]....
        /*0a0c*/ 	.word	0x0000a930


	//   ....[85]....
        /*0a10*/ 	.word	0x0000a990


	//   ....[86]....
        /*0a14*/ 	.word	0x0000aa00


	//   ....[87]....
        /*0a18*/ 	.word	0x0000aa60


	//   ....[88]....
        /*0a1c*/ 	.word	0x0000ab00


	//   ....[89]....
        /*0a20*/ 	.word	0x0000abe0


	//   ....[90]....
        /*0a24*/ 	.word	0x0000aca0


	//   ....[91]....
        /*0a28*/ 	.word	0x0000ad00


	//   ....[92]....
        /*0a2c*/ 	.word	0x0000ad90


	//   ....[93]....
        /*0a30*/ 	.word	0x0000ade0


	//   ....[94]....
        /*0a34*/ 	.word	0x0000aea0


	//   ....[95]....
        /*0a38*/ 	.word	0x0000af00


	//   ....[96]....
        /*0a3c*/ 	.word	0x0000afa0


	//   ....[97]....
        /*0a40*/ 	.word	0x0000b020


	//   ....[98]....
        /*0a44*/ 	.word	0x0000b090


	//   ....[99]....
        /*0a48*/ 	.word	0x0000b0f0


	//   ....[100]....
        /*0a4c*/ 	.word	0x0000b160


	//   ....[101]....
        /*0a50*/ 	.word	0x0000b1c0


	//   ....[102]....
        /*0a54*/ 	.word	0x0000b290


	//   ....[103]....
        /*0a58*/ 	.word	0x0000b300


	//   ....[104]....
        /*0a5c*/ 	.word	0x0000b3b0


	//   ....[105]....
        /*0a60*/ 	.word	0x0000b420


	//   ....[106]....
        /*0a64*/ 	.word	0x0000b490


	//   ....[107]....
        /*0a68*/ 	.word	0x0000b4f0


	//   ....[108]....
        /*0a6c*/ 	.word	0x0000b560


	//   ....[109]....
        /*0a70*/ 	.word	0x0000b5c0


	//   ....[110]....
        /*0a74*/ 	.word	0x0000b630


	//   ....[111]....
        /*0a78*/ 	.word	0x0000b690


	//   ....[112]....
        /*0a7c*/ 	.word	0x0000b6f0


	//   ....[113]....
        /*0a80*/ 	.word	0x0000b740


	//   ....[114]....
        /*0a84*/ 	.word	0x0000b7b0


	//   ....[115]....
        /*0a88*/ 	.word	0x0000b810


	//   ....[116]....
        /*0a8c*/ 	.word	0x0000b880


	//   ....[117]....
        /*0a90*/ 	.word	0x0000b8e0


	//   ....[118]....
        /*0a94*/ 	.word	0x0000ba30


	//   ....[119]....
        /*0a98*/ 	.word	0x0000bae0


	//----- nvinfo : EIATTR_EXIT_INSTR_OFFSETS
	.align		4
.L_735:
        /*0a9c*/ 	.byte	0x04, 0x1c
        /*0a9e*/ 	.short	(.L_737 - .L_736)


	//   ....[0]....
.L_736:
        /*0aa0*/ 	.word	0x00007fd0


	//   ....[1]....
        /*0aa4*/ 	.word	0x0000a000


	//----- nvinfo : EIATTR_MAX_THREADS
	.align		4
.L_737:
        /*0aa8*/ 	.byte	0x04, 0x05
        /*0aaa*/ 	.short	(.L_739 - .L_738)
.L_738:
        /*0aac*/ 	.word	0x000001e0
        /*0ab0*/ 	.word	0x00000001
        /*0ab4*/ 	.word	0x00000001


	//----- nvinfo : EIATTR_CRS_STACK_SIZE
	.align		4
.L_739:
        /*0ab8*/ 	.byte	0x04, 0x1e
        /*0aba*/ 	.short	(.L_741 - .L_740)
.L_740:
        /*0abc*/ 	.word	0x00000000


	//----- nvinfo : EIATTR_CBANK_PARAM_SIZE
	.align		4
.L_741:
        /*0ac0*/ 	.byte	0x03, 0x19
        /*0ac2*/ 	.short	0x0060


	//----- nvinfo : EIATTR_PARAM_CBANK
	.align		4
        /*0ac4*/ 	.byte	0x04, 0x0a
        /*0ac6*/ 	.short	(.L_743 - .L_742)
	.align		4
.L_742:
        /*0ac8*/ 	.word	index@(.nv.constant0._ZN13group_norm_v218gn_bwd_cuda_kernelI13__nv_bfloat16Li480ELi1ELi32ELi60ELi256ELb0ELb1ELi32ELi960ELi960ELi4ELb1ELi18ELb0ELb0ELNS_15WgradSyncMethodE3ENS_16CompileConditionILi900EEEEEvPT_S6_S6_PKS5_S8_S8_S8_PKfflPfPj)
        /*0acc*/ 	.short	0x0210
        /*0ace*/ 	.short	0x0060


	//----- nvinfo : EIATTR_SW_WAR
	.align		4
.L_743:
        /*0ad0*/ 	.byte	0x04, 0x36
        /*0ad2*/ 	.short	(.L_745 - .L_744)
.L_744:
        /*0ad4*/ 	.word	0x00000008
.L_745:


//--------------------- .nv.info._ZN13group_norm_v218gn_bwd_cuda_kernelI13__nv_bfloat16Li480ELi2ELi32ELi60ELi256ELb0ELb1ELi16ELi960ELi960ELi4ELb1ELi14ELb0ELb0ELNS_15WgradSyncMethodE3ENS_16CompileConditionILi900EEEEEvPT_S6_S6_PKS5_S8_S8_S8_PKfflPfPj --------------------------
	.section	.nv.info._ZN13group_norm_v218gn_bwd_cuda_kernelI13__nv_bfloat16Li480ELi2ELi32ELi60ELi256ELb0ELb1ELi16ELi960ELi960ELi4ELb1ELi14ELb0ELb0ELNS_15WgradSyncMethodE3ENS_16CompileConditionILi900EEEEEvPT_S6_S6_PKS5_S8_S8_S8_PKfflPfPj,"",@"SHT_CUDA_INFO"
	.sectionflags	@""
	.align	4


	//----- nvinfo : EIATTR_CUDA_API_VERSION
	.align		4
        /*0000*/ 	.byte	0x04, 0x37
        /*0002*/ 	.short	(.L_747 - .L_746)
.L_746:
        /*0004*/ 	.word	0x00000082


	//----- nvinfo : EIATTR_KPARAM_INFO
	.align		4
.L_747:
        /*0008*/ 	.byte	0x04, 0x17
        /*000a*/ 	.short	(.L_749 - .L_748)
.L_748:
        /*000c*/ 	.word	0x00000000
        /*0010*/ 	.short	0x000b
        /*0012*/ 	.short	0x0058
        /*0014*/ 	.byte	0x00, 0xf0, 0x21, 0x00


	//----- nvinfo : EIATTR_KPARAM_INFO
	.align		4
.L_749:
        /*0018*/ 	.byte	0x04, 0x17
        /*001a*/ 	.short	(.L_751 - .L_750)
.L_750:
        /*001c*/ 	.word	0x00000000
        /*0020*/ 	.short	0x000a
        /*0022*/ 	.short	0x0050
        /*0024*/ 	.byte	0x00, 0xf0, 0x21, 0x00


	//----- nvinfo : EIATTR_KPARAM_INFO
	.align		4
.L_751:
        /*0028*/ 	.byte	0x04, 0x17
        /*002a*/ 	.short	(.L_753 - .L_752)
.L_752:
        /*002c*/ 	.word	0x00000000
        /*0030*/ 	.short	0x0009
        /*0032*/ 	.short	0x0048
        /*0034*/ 	.byte	0x00, 0xf0, 0x21, 0x00


	//----- nvinfo : EIATTR_KPARAM_INFO
	.align		4
.L_753:
        /*0038*/ 	.byte	0x04, 0x17
        /*003a*/ 	.short	(.L_755 - .L_754)
.L_754:
        /*003c*/ 	.word	0x00000000
        /*0040*/ 	.short	0x0008
        /*0042*/ 	.short	0x0040
        /*0044*/ 	.byte	0x00, 0xf0, 0x11, 0x00


	//----- nvinfo : EIATTR_KPARAM_INFO
	.align		4
.L_755:
        /*0048*/ 	.byte	0x04, 0x17
        /*004a*/ 	.short	(.L_757 - .L_756)
.L_756:
        /*004c*/ 	.word	0x00000000
        /*0050*/ 	.short	0x0007
        /*0052*/ 	.short	0x0038
        /*0054*/ 	.byte	0x00, 0xf0, 0x21, 0x00


	//----- nvinfo : EIATTR_KPARAM_INFO
	.align		4
.L_757:
        /*0058*/ 	.byte	0x04, 0x17
        /*005a*/ 	.short	(.L_759 - .L_758)
.L_758:
        /*005c*/ 	.word	0x00000000
        /*0060*/ 	.short	0x0006
        /*0062*/ 	.short	0x0030
        /*0064*/ 	.byte	0x00, 0xf0, 0x21, 0x00


	//----- nvinfo : EIATTR_KPARAM_INFO
	.align		4
.L_759:
        /*0068*/ 	.byte	0x04, 0x17
        /*006a*/ 	.short	(.L_761 - .L_760)
.L_760:
        /*006c*/ 	.word	0x00000000
        /*0070*/ 	.short	0x0005
        /*0072*/ 	.short	0x0028
        /*0074*/ 	.byte	0x00, 0xf0, 0x21, 0x00


	//----- nvinfo : EIATTR_KPARAM_INFO
	.align		4
.L_761:
        /*0078*/ 	.byte	0x04, 0x17
        /*007a*/ 	.short	(.L_763 - .L_762)
.L_762:
        /*007c*/ 	.word	0x00000000
        /*0080*/ 	.short	0x0004
        /*0082*/ 	.short	0x0020
        /*0084*/ 	.byte	0x00, 0xf0, 0x21, 0x00


	//----- nvinfo : EIATTR_KPARAM_INFO
	.align		4
.L_763:
        /*0088*/ 	.byte	0x04, 0x17
        /*008a*/ 	.short	(.L_765 - .L_764)
.L_764:
        /*008c*/ 	.word	0x00000000
        /*0090*/ 	.short	0x0003
        /*0092*/ 	.short	0x0018
        /*0094*/ 	.byte	0x00, 0xf0, 0x21, 0x00


	//----- nvinfo : EIATTR_KPARAM_INFO
	.align		4
.L_765:
        /*0098*/ 	.byte	0x04, 0x17
        /*009a*/ 	.short	(.L_767 - .L_766)
.L_766:
        /*009c*/ 	.word	0x00000000
        /*00a0*/ 	.short	0x0002
        /*00a2*/ 	.short	0x0010
        /*00a4*/ 	.byte	0x00, 0xf0, 0x21, 0x00


	//----- nvinfo : EIATTR_KPARAM_INFO
	.align		4
.L_767:
        /*00a8*/ 	.byte	0x04, 0x17
        /*00aa*/ 	.short	(.L_769 - .L_768)
.L_768:
        /*00ac*/ 	.word	0x00000000
        /*00b0*/ 	.short	0x0001
        /*00b2*/ 	.short	0x0008
        /*00b4*/ 	.byte	0x00, 0xf0, 0x21, 0x00


	//----- nvinfo : EIATTR_KPARAM_INFO
	.align		4
.L_769:
        /*00b8*/ 	.byte	0x04, 0x17
        /*00ba*/ 	.short	(.L_771 - .L_770)
.L_770:
        /*00bc*/ 	.word	0x00000000
        /*00c0*/ 	.short	0x0000
        /*00c2*/ 	.short	0x0000
        /*00c4*/ 	.byte	0x00, 0xf0, 0x21, 0x00


	//----- nvinfo : EIATTR_SPARSE_MMA_MASK
	.align		4
.L_771:
        /*00c8*/ 	.byte	0x03, 0x50
        /*00ca*/ 	.short	0x0000


	//----- nvinfo : EIATTR_MAXREG_COUNT
	.align		4
        /*00cc*/ 	.byte	0x03, 0x1b
        /*00ce*/ 	.short	0x0040


	//----- nvinfo : EIATTR_NUM_BARRIERS
	.align		4
        /*00d0*/ 	.byte	0x02, 0x4c
        /*00d2*/ 	.byte	0x01
	.zero		1


	//----- nvinfo : EIATTR_ANNOTATIONS
	.align		4
        /*00d4*/ 	.byte	0x04, 0x55
        /*00d6*/ 	.short	(.L_773 - .L_772)


	//   ....[0]....
.L_772:
        /* <DEDUP_REMOVED lines=83> */


	//----- nvinfo : EIATTR_MERCURY_ISA_VERSION
	.align		4
.L_773:
        /*05f0*/ 	.byte	0x03, 0x5f
        /*05f2*/ 	.short	0x0101


	//----- nvinfo : EIATTR_COOP_GROUP_MASK_REGIDS
	.align		4
        /*05f4*/ 	.byte	0x04, 0x29
        /*05f6*/ 	.short	(.L_775 - .L_774)


	//   ....[0]....
.L_774:
        /*05f8*/ 	.word	0xffffffff


	//   ....[1]....
        /*05fc*/ 	.word	0xffffffff


	//   ....[2]....
        /*0600*/ 	.word	0xffffffff


	//   ....[3]....
        /*0604*/ 	.word	0xffffffff


	//   ....[4]....
        /*0608*/ 	.word	0xffffffff


	//   ....[5]....
        /*060c*/ 	.word	0xffffffff


	//   ....[6]....
        /*0610*/ 	.word	0xffffffff


	//   ....[7]....
        /*0614*/ 	.word	0xffffffff


	//   ....[8]....
        /*0618*/ 	.word	0xffffffff


	//   ....[9]....
        /*061c*/ 	.word	0xffffffff


	//   ....[10]....
        /*0620*/ 	.word	0x05000019


	//   ....[11]....
        /*0624*/ 	.word	0x05000018


	//   ....[12]....
        /*0628*/ 	.word	0x0500001a


	//   ....[13]....
        /*062c*/ 	.word	0x0500001b


	//   ....[14]....
        /*0630*/ 	.word	0x0500001d


	//   ....[15]....
        /*0634*/ 	.word	0x05000012


	//   ....[16]....
        /*0638*/ 	.word	0x0500001c


	//   ....[17]....
        /*063c*/ 	.word	0x05000013


	//   ....[18]....
        /*0640*/ 	.word	0x0500001d


	//   ....[19]....
        /*0644*/ 	.word	0x0500001c


	//   ....[20]....
        /*0648*/ 	.word	0x0500001e


	//   ....[21]....
        /*064c*/ 	.word	0x0500001f


	//   ....[22]....
        /*0650*/ 	.word	0x05000021


	//   ....[23]....
        /*0654*/ 	.word	0x05000020


	//   ....[24]....
        /*0658*/ 	.word	0x05000022


	//   ....[25]....
        /*065c*/ 	.word	0x05000017


	//   ....[26]....
        /*0660*/ 	.word	0x0500001d


	//   ....[27]....
        /*0664*/ 	.word	0x0500001c


	//   ....[28]....
        /*0668*/ 	.word	0x0500001e


	//   ....[29]....
        /*066c*/ 	.word	0x0500001f


	//   ....[30]....
        /*0670*/ 	.word	0x05000021


	//   ....[31]....
        /*0674*/ 	.word	0x05000020


	//   ....[32]....
        /*0678*/ 	.word	0x05000022


	//   ....[33]....
        /*067c*/ 	.word	0x05000017


	//   ....[34]....
        /*0680*/ 	.word	0x05000021


	//   ....[35]....
        /*0684*/ 	.word	0x0500001e


	//   ....[36]....
        /*0688*/ 	.word	0x05000023


	//   ....[37]....
        /*068c*/ 	.word	0x0500001c


	//   ....[38]....
        /*0690*/ 	.word	0x05000020


	//   ....[39]....
        /*0694*/ 	.word	0x0500002b


	//   ....[40]....
        /*0698*/ 	.word	0x05000020


	//   ....[41]....
        /*069c*/ 	.word	0x0500001e


	//   ....[42]....
        /*06a0*/ 	.word	0x0500002a


	//   ....[43]....
        /*06a4*/ 	.word	0x05000014


	//   ....[44]....
        /*06a8*/ 	.word	0x0500002b


	//   ....[45]....
        /*06ac*/ 	.word	0x05000021


	//   ....[46]....
        /*06b0*/ 	.word	0x05000026


	//   ....[47]....
        /*06b4*/ 	.word	0x05000023


	//   ....[48]....
        /*06b8*/ 	.word	0x0500001d


	//   ....[49]....
        /*06bc*/ 	.word	0x05000014


	//   ....[50]....
        /*06c0*/ 	.word	0x05000013


	//   ....[51]....
        /*06c4*/ 	.word	0x05000021


	//   ....[52]....
        /*06c8*/ 	.word	0x05000016


	//   ....[53]....
        /*06cc*/ 	.word	0x05000017


	//   ....[54]....
        /*06d0*/ 	.word	0x05000012


	//   ....[55]....
        /*06d4*/ 	.word	0x0500002b


	//   ....[56]....
        /*06d8*/ 	.word	0x05000024


	//   ....[57]....
        /*06dc*/ 	.word	0x0500001b


	//   ....[58]....
        /*06e0*/ 	.word	0x0500001a


	//   ....[59]....
        /*06e4*/ 	.word	0x05000022


	//   ....[60]....
        /*06e8*/ 	.word	0x05000016


	//   ....[61]....
        /*06ec*/ 	.word	0x05000017


	//   ....[62]....
        /*06f0*/ 	.word	0x05000029


	//   ....[63]....
        /*06f4*/ 	.word	0x0500002b


	//   ....[64]....
        /*06f8*/ 	.word	0x0500001d


	//   ....[65]....
        /*06fc*/ 	.word	0x05000017


	//   ....[66]....
        /*0700*/ 	.word	0x0500001e


	//   ....[67]....
        /*0704*/ 	.word	0x0500001e


	//   ....[68]....
        /*0708*/ 	.word	0x0500001e


	//   ....[69]....
        /*070c*/ 	.word	0x0500001e


	//   ....[70]....
        /*0710*/ 	.word	0x0500001e


	//   ....[71]....
        /*0714*/ 	.word	0x0500001e


	//   ....[72]....
        /*0718*/ 	.word	0x0500001e


	//   ....[73]....
        /*071c*/ 	.word	0x0500001e


	//   ....[74]....
        /*0720*/ 	.word	0x0500001e


	//   ....[75]....
        /*0724*/ 	.word	0x0500001e


	//   ....[76]....
        /*0728*/ 	.word	0x0500001e


	//   ....[77]....
        /*072c*/ 	.word	0x0500001e


	//   ....[78]....
        /*0730*/ 	.word	0x0500001e


	//   ....[79]....
        /*0734*/ 	.word	0x0500001e


	//   ....[80]....
        /*0738*/ 	.word	0x0500001e


	//   ....[81]....
        /*073c*/ 	.word	0x0500001e


	//   ....[82]....
        /*0740*/ 	.word	0x0500001e


	//   ....[83]....
        /*0744*/ 	.word	0x0500001e


	//   ....[84]....
        /*0748*/ 	.word	0x0500001e


	//   ....[85]....
        /*074c*/ 	.word	0x0500001e


	//   ....[86]....
        /*0750*/ 	.word	0x0500001e


	//   ....[87]....
        /*0754*/ 	.word	0x0500001e


	//   ....[88]....
        /*0758*/ 	.word	0x0500001e


	//   ....[89]....
        /*075c*/ 	.word	0x0500001e


	//   ....[90]....
        /*0760*/ 	.word	0x0500001e


	//   ....[91]....
        /*0764*/ 	.word	0x0500001e


	//   ....[92]....
        /*0768*/ 	.word	0x0500001e


	//   ....[93]....
        /*076c*/ 	.word	0x0500001e


	//   ....[94]....
        /*0770*/ 	.word	0x0500001e


	//   ....[95]....
        /*0774*/ 	.word	0x0500001e


	//   ....[96]....
        /*0778*/ 	.word	0x0500001e


	//   ....[97]....
        /*077c*/ 	.word	0x0500001e


	//   ....[98]....
        /*0780*/ 	.word	0x0500001e


	//   ....[99]....
        /*0784*/ 	.word	0x0500001e


	//   ....[100]....
        /*0788*/ 	.word	0x0500001e


	//   ....[101]....
        /*078c*/ 	.word	0x0500001e


	//   ....[102]....
        /*0790*/ 	.word	0x0500001e


	//   ....[103]....
        /*0794*/ 	.word	0x0500001e


	//   ....[104]....
        /*0798*/ 	.word	0x0500001e


	//   ....[105]....
        /*079c*/ 	.word	0x0500001e


	//   ....[106]....
        /*07a0*/ 	.word	0x0500001e


	//   ....[107]....
        /*07a4*/ 	.word	0x0500001e


	//   ....[108]....
        /*07a8*/ 	.word	0x0500001e


	//   ....[109]....
        /*07ac*/ 	.word	0x0500001e


	//   ....[110]....
        /*07b0*/ 	.word	0x0500001e


	//   ....[111]....
        /*07b4*/ 	.word	0x0500001e


	//   ....[112]....
        /*07b8*/ 	.word	0x0500001e


	//   ....[113]....
        /*07bc*/ 	.word	0x0500001e


	//   ....[114]....
        /*07c0*/ 	.word	0x0500001e


	//   ....[115]....
        /*07c4*/ 	.word	0x0500001e


	//   ....[116]....
        /*07c8*/ 	.word	0x0500001e


	//   ....[117]....
        /*07cc*/ 	.word	0x0500001e


	//   ....[118]....
        /*07d0*/ 	.word	0x0500001e


	//   ....[119]....
        /*07d4*/ 	.word	0x0500001e


	//   ....[120]....
        /*07d8*/ 	.word	0x0500001e


	//   ....[121]....
        /*07dc*/ 	.word	0x0500001e


	//----- nvinfo : EIATTR_COOP_GROUP_INSTR_OFFSETS
	.align		4
.L_775:
        /*07e0*/ 	.byte	0x04, 0x28
        /*07e2*/ 	.short	(.L_777 - .L_776)


	//   ....[0]....
.L_776:
        /*07e4*/ 	.word	0x000036f0


	//   ....[1]....
        /*07e8*/ 	.word	0x00003700


	//   ....[2]....
        /*07ec*/ 	.word	0x000040d0


	//   ....[3]....
        /*07f0*/ 	.word	0x00004170


	//   ....[4]....
        /*07f4*/ 	.word	0x00004190


	//   ....[5]....
        /*07f8*/ 	.word	0x000041b0


	//   ....[6]....
        /*07fc*/ 	.word	0x000041d0


	//   ....[7]....
        /*0800*/ 	.word	0x000041f0


	//   ....[8]....
        /*0804*/ 	.word	0x00004210


	//   ....[9]....
        /*0808*/ 	.word	0x00004230


	//   ....[10]....
        /*080c*/ 	.word	0x00006320


	//   ....[11]....
        /*0810*/ 	.word	0x00006350


	//   ....[12]....
        /*0814*/ 	.word	0x00006390


	//   ....[13]....
        /*0818*/ 	.word	0x000063b0


	//   ....[14]....
        /*081c*/ 	.word	0x000063e0


	//   ....[15]....
        /*0820*/ 	.word	0x000063f0


	//   ....[16]....
        /*0824*/ 	.word	0x00006420


	//   ....[17]....
        /*0828*/ 	.word	0x00006430


	//   ....[18]....
        /*082c*/ 	.word	0x000065d0


	//   ....[19]....
        /*0830*/ 	.word	0x00006600


	//   ....[20]....
        /*0834*/ 	.word	0x00006630


	//   ....[21]....
        /*0838*/ 	.word	0x00006650


	//   ....[22]....
        /*083c*/ 	.word	0x00006680


	//   ....[23]....
        /*0840*/ 	.word	0x00006690


	//   ....[24]....
        /*0844*/ 	.word	0x000066c0


	//   ....[25]....
        /*0848*/ 	.word	0x000066d0


	//   ....[26]....
        /*084c*/ 	.word	0x00006800


	//   ....[27]....
        /*0850*/ 	.word	0x00006830


	//   ....[28]....
        /*0854*/ 	.word	0x00006870


	//   ....[29]....
        /*0858*/ 	.word	0x00006890


	//   ....[30]....
        /*085c*/ 	.word	0x000068c0


	//   ....[31]....
        /*0860*/ 	.word	0x000068d0


	//   ....[32]....
        /*0864*/ 	.word	0x00006900


	//   ....[33]....
        /*0868*/ 	.word	0x00006910


	//   ....[34]....
        /*086c*/ 	.word	0x00006c10


	//   ....[35]....
        /*0870*/ 	.word	0x00006c70


	//   ....[36]....
        /*0874*/ 	.word	0x00006cb0


	//   ....[37]....
        /*0878*/ 	.word	0x00006cd0


	//   ....[38]....
        /*087c*/ 	.word	0x00006ce0


	//   ....[39]....
        /*0880*/ 	.word	0x00006cf0


	//   ....[40]....
        /*0884*/ 	.word	0x00006d00


	//   ....[41]....
        /*0888*/ 	.word	0x00006dc0


	//   ....[42]....
        /*088c*/ 	.word	0x00006e00


	//   ....[43]....
        /*0890*/ 	.word	0x00006e10


	//   ....[44]....
        /*0894*/ 	.word	0x00006e20


	//   ....[45]....
        /*0898*/ 	.word	0x00006e30


	//   ....[46]....
        /*089c*/ 	.word	0x00006e40


	//   ....[47]....
        /*08a0*/ 	.word	0x00006e50


	//   ....[48]....
        /*08a4*/ 	.word	0x00006e90


	//   ....[49]....
        /*08a8*/ 	.word	0x00006ef0


	//   ....[50]....
        /*08ac*/ 	.word	0x00006f20


	//   ....[51]....
        /*08b0*/ 	.word	0x00006f50


	//   ....[52]....
        /*08b4*/ 	.word	0x00006f80


	//   ....[53]....
        /*08b8*/ 	.word	0x00006fa0


	//   ....[54]....
        /*08bc*/ 	.word	0x00006fb0


	//   ....[55]....
        /*08c0*/ 	.word	0x00006fc0


	//   ....[56]....
        /*08c4*/ 	.word	0x00006ff0


	//   ....[57]....
        /*08c8*/ 	.word	0x00007050


	//   ....[58]....
        /*08cc*/ 	.word	0x00007080


	//   ....[59]....
        /*08d0*/ 	.word	0x000070a0


	//   ....[60]....
        /*08d4*/ 	.word	0x000070e0


	//   ....[61]....
        /*08d8*/ 	.word	0x00007100


	//   ....[62]....
        /*08dc*/ 	.word	0x00007120


	//   ....[63]....
        /*08e0*/ 	.word	0x00007130


	//   ....[64]....
        /*08e4*/ 	.word	0x00007290


	//   ....[65]....
        /*08e8*/ 	.word	0x000072d0


	//   ....[66]....
        /*08ec*/ 	.word	0x00007400


	//   ....[67]....
        /*08f0*/ 	.word	0x00007450


	//   ....[68]....
        /*08f4*/ 	.word	0x000074c0


	//   ....[69]....
        /*08f8*/ 	.word	0x00007520


	//   ....[70]....
        /*08fc*/ 	.word	0x00007590


	//   ....[71]....
        /*0900*/ 	.word	0x000075f0


	//   ....[72]....
        /*0904*/ 	.word	0x00007660


	//   ....[73]....
        /*0908*/ 	.word	0x000076c0


	//   ....[74]....
        /*090c*/ 	.word	0x00007760


	//   ....[75]....
        /*0910*/ 	.word	0x000077f0


	//   ....[76]....
        /*0914*/ 	.word	0x00007860


	//   ....[77]....
        /*0918*/ 	.word	0x000078c0


	//   ....[78]....
        /*091c*/ 	.word	0x00007930


	//   ....[79]....
        /*0920*/ 	.word	0x00007990


	//   ....[80]....
        /*0924*/ 	.word	0x00007a00


	//   ....[81]....
        /*0928*/ 	.word	0x00007a60


	//   ....[82]....
        /*092c*/ 	.word	0x00007b00


	//   ....[83]....
        /*0930*/ 	.word	0x00007b90


	//   ....[84]....
        /*0934*/ 	.word	0x00007c00


	//   ....[85]....
        /*0938*/ 	.word	0x00007c60


	//   ....[86]....
        /*093c*/ 	.word	0x00007cd0


	//   ....[87]....
        /*0940*/ 	.word	0x00007d30


	//   ....[88]....
        /*0944*/ 	.word	0x00007da0


	//   ....[89]....
        /*0948*/ 	.word	0x00007e00


	//   ....[90]....
        /*094c*/ 	.word	0x00007ea0


	//   ....[91]....
        /*0950*/ 	.word	0x00007f60


	//   ....[92]....
        /*0954*/ 	.word	0x00008020


	//   ....[93]....
        /*0958*/ 	.word	0x00008070


	//   ....[94]....
        /*095c*/ 	.word	0x00008100


	//   ....[95]....
        /*0960*/ 	.word	0x00008160


	//   ....[96]....
        /*0964*/ 	.word	0x000081f0


	//   ....[97]....
        /*0968*/ 	.word	0x00008240


	//   ....[98]....
        /*096c*/ 	.word	0x000082b0


	//   ....[99]....
        /*0970*/ 	.word	0x00008310


	//   ....[100]....
        /*0974*/ 	.word	0x000083d0


	//   ....[101]....
        /*0978*/ 	.word	0x00008430


	//   ....[102]....
        /*097c*/ 	.word	0x000084c0


	//   ....[103]....
        /*0980*/ 	.word	0x00008550


	//   ....[104]....
        /*0984*/ 	.word	0x000085d0


	//   ....[105]....
        /*0988*/ 	.word	0x00008630


	//   ....[106]....
        /*098c*/ 	.word	0x000086a0


	//   ....[107]....
        /*0990*/ 	.word	0x00008700


	//   ....[108]....
        /*0994*/ 	.word	0x000087b0


	//   ....[109]....
        /*0998*/ 	.word	0x00008810


	//   ....[110]....
        /*099c*/ 	.word	0x000088d0


	//   ....[111]....
        /*09a0*/ 	.word	0x00008920


	//   ....[112]....
        /*09a4*/ 	.word	0x00008990


	//   ....[113]....
        /*09a8*/ 	.word	0x000089f0


	//   ....[114]....
        /*09ac*/ 	.word	0x00008a80


	//   ....[115]....
        /*09b0*/ 	.word	0x00008b10


	//   ....[116]....
        /*09b4*/ 	.word	0x00008b80


	//   ....[117]....
        /*09b8*/ 	.word	0x00008be0


	//   ....[118]....
        /*09bc*/ 	.word	0x00008c70


	//   ....[119]....
        /*09c0*/ 	.word	0x00008d40


	//   ....[120]....
        /*09c4*/ 	.word	0x00008dc0


	//   ....[121]....
        /*09c8*/ 	.word	0x00008e20


	//----- nvinfo : EIATTR_EXIT_INSTR_OFFSETS
	.align		4
.L_777:
        /*09cc*/ 	.byte	0x04, 0x1c
        /*09ce*/ 	.short	(.L_779 - .L_778)


	//   ....[0]....
.L_778:
        /*09d0*/ 	.word	0x00005310


	//   ....[1]....
        /*09d4*/ 	.word	0x000073a0


	//----- nvinfo : EIATTR_MAX_THREADS
	.align		4
.L_779:
        /*09d8*/ 	.byte	0x04, 0x05
        /*09da*/ 	.short	(.L_781 - .L_780)
.L_780:
        /*09dc*/ 	.word	0x000001e0
        /*09e0*/ 	.word	0x00000001
        /*09e4*/ 	.word	0x00000001


	//----- nvinfo : EIATTR_CRS_STACK_SIZE
	.align		4
.L_781:
        /*09e8*/ 	.byte	0x04, 0x1e
        /*09ea*/ 	.short	(.L_783 - .L_782)
.L_782:
        /*09ec*/ 	.word	0x00000000


	//----- nvinfo : EIATTR_CBANK_PARAM_SIZE
	.align		4
.L_783:
        /*09f0*/ 	.byte	0x03, 0x19
        /*09f2*/ 	.short	0x0060


	//----- nvinfo : EIATTR_PARAM_CBANK
	.align		4
        /*09f4*/ 	.byte	0x04, 0x0a
        /*09f6*/ 	.short	(.L_785 - .L_784)
	.align		4
.L_784:
        /*09f8*/ 	.word	index@(.nv.constant0._ZN13group_norm_v218gn_bwd_cuda_kernelI13__nv_bfloat16Li480ELi2ELi32ELi60ELi256ELb0ELb1ELi16ELi960ELi960ELi4ELb1ELi14ELb0ELb0ELNS_15WgradSyncMethodE3ENS_16CompileConditionILi900EEEEEvPT_S6_S6_PKS5_S8_S8_S8_PKfflPfPj)
        /*09fc*/ 	.short	0x0210
        /*09fe*/ 	.short	0x0060


	//----- nvinfo : EIATTR_SW_WAR
	.align		4
.L_785:
        /*0a00*/ 	.byte	0x04, 0x36
        /*0a02*/ 	.short	(.L_787 - .L_786)
.L_786:
        /*0a04*/ 	.word	0x00000008
.L_787:


//--------------------- .nv.info._ZN13group_norm_v218gn_bwd_cuda_kernelI13__nv_bfloat16Li480ELi2ELi32ELi60ELi256ELb0ELb1ELi16ELi960ELi960ELi4ELb1ELi18ELb0ELb0ELNS_15WgradSyncMethodE3ENS_16CompileConditionILi900EEEEEvPT_S6_S6_PKS5_S8_S8_S8_PKfflPfPj --------------------------
	.section	.nv.info._ZN13group_norm_v218gn_bwd_cuda_kernelI13__nv_bfloat16Li480ELi2ELi32ELi60ELi256ELb0ELb1ELi16ELi960ELi960ELi4ELb1ELi18ELb0ELb0ELNS_15WgradSyncMethodE3ENS_16CompileConditionILi900EEEEEvPT_S6_S6_PKS5_S8_S8_S8_PKfflPfPj,"",@"SHT_CUDA_INFO"
	.sectionflags	@""
	.align	4


	//----- nvinfo : EIATTR_CUDA_API_VERSION
	.align		4
        /*0000*/ 	.byte	0x04, 0x37
        /*0002*/ 	.short	(.L_789 - .L_788)
.L_788:
        /*0004*/ 	.word	0x00000082


	//----- nvinfo : EIATTR_KPARAM_INFO
	.align		4
.L_789:
        /*0008*/ 	.byte	0x04, 0x17
        /*000a*/ 	.short	(.L_791 - .L_790)
.L_790:
        /*000c*/ 	.word	0x00000000
        /*0010*/ 	.short	0x000b
        /*0012*/ 	.short	0x0058
        /*0014*/ 	.byte	0x00, 0xf0, 0x21, 0x00


	//----- nvinfo : EIATTR_KPARAM_INFO
	.align		4
.L_791:
        /*0018*/ 	.byte	0x04, 0x17
        /*001a*/ 	.short	(.L_793 - .L_792)
.L_792:
        /*001c*/ 	.word	0x00000000
        /*0020*/ 	.short	0x000a
        /*0022*/ 	.short	0x0050
        /*0024*/ 	.byte	0x00, 0xf0, 0x21, 0x00


	//----- nvinfo : EIATTR_KPARAM_INFO
	.align		4
.L_793:
        /*0028*/ 	.byte	0x04, 0x17
        /*002a*/ 	.short	(.L_795 - .L_794)
.L_794:
        /*002c*/ 	.word	0x00000000
        /*0030*/ 	.short	0x0009
        /*0032*/ 	.short	0x0048
        /*0034*/ 	.byte	0x00, 0xf0, 0x21, 0x00


	//----- nvinfo : EIATTR_KPARAM_INFO
	.align		4
.L_795:
        /*0038*/ 	.byte	0x04, 0x17
        /*003a*/ 	.short	(.L_797 - .L_796)
.L_796:
        /*003c*/ 	.word	0x00000000
        /*0040*/ 	.short	0x0008
        /*0042*/ 	.short	0x0040
        /*0044*/ 	.byte	0x00, 0xf0, 0x11, 0x00


	//----- nvinfo : EIATTR_KPARAM_INFO
	.align		4
.L_797:
        /*0048*/ 	.byte	0x04, 0x17
        /*004a*/ 	.short	(.L_799 - .L_798)
.L_798:
        /*004c*/ 	.word	0x00000000
        /*0050*/ 	.short	0x0007
        /*0052*/ 	.short	0x0038
        /*0054*/ 	.byte	0x00, 0xf0, 0x21, 0x00


	//----- nvinfo : EIATTR_KPARAM_INFO
	.align		4
.L_799:
        /*0058*/ 	.byte	0x04, 0x17
        /*005a*/ 	.short	(.L_801 - .L_800)
.L_800:
        /*005c*/ 	.word	0x00000000
        /*0060*/ 	.short	0x0006
        /*0062*/ 	.short	0x0030
        /*0064*/ 	.byte	0x00, 0xf0, 0x21, 0x00


	//----- nvinfo : EIATTR_KPARAM_INFO
	.align		4
.L_801:
        /*0068*/ 	.byte	0x04, 0x17
        /*006a*/ 	.short	(.L_803 - .L_802)
.L_802:
        /*006c*/ 	.word	0x00000000
        /*0070*/ 	.short	0x0005
        /*0072*/ 	.short	0x0028
        /*0074*/ 	.byte	0x00, 0xf0, 0x21, 0x00


	//----- nvinfo : EIATTR_KPARAM_INFO
	.align		4
.L_803:
        /*0078*/ 	.byte	0x04, 0x17
        /*007a*/ 	.short	(.L_805 - .L_804)
.L_804:
        /*007c*/ 	.word	0x00000000
        /*0080*/ 	.short	0x0004
        /*0082*/ 	.short	0x0020
        /*0084*/ 	.byte	0x00, 0xf0, 0x21, 0x00


	//----- nvinfo : EIATTR_KPARAM_INFO
	.align		4
.L_805:
        /*0088*/ 	.byte	0x04, 0x17
        /*008a*/ 	.short	(.L_807 - .L_806)
.L_806:
        /*008c*/ 	.word	0x00000000
        /*0090*/ 	.short	0x0003
        /*0092*/ 	.short	0x0018
        /*0094*/ 	.byte	0x00, 0xf0, 0x21, 0x00


	//----- nvinfo : EIATTR_KPARAM_INFO
	.align		4
.L_807:
        /*0098*/ 	.byte	0x04, 0x17
        /*009a*/ 	.short	(.L_809 - .L_808)
.L_808:
        /*009c*/ 	.word	0x00000000
        /*00a0*/ 	.short	0x0002
        /*00a2*/ 	.short	0x0010
        /*00a4*/ 	.byte	0x00, 0xf0, 0x21, 0x00


	//----- nvinfo : EIATTR_KPARAM_INFO
	.align		4
.L_809:
        /*00a8*/ 	.byte	0x04, 0x17
        /*00aa*/ 	.short	(.L_811 - .L_810)
.L_810:
        /*00ac*/ 	.word	0x00000000
        /*00b0*/ 	.short	0x0001
        /*00b2*/ 	.short	0x0008
        /*00b4*/ 	.byte	0x00, 0xf0, 0x21, 0x00


	//----- nvinfo : EIATTR_KPARAM_INFO
	.align		4
.L_811:
        /*00b8*/ 	.byte	0x04, 0x17
        /*00ba*/ 	.short	(.L_813 - .L_812)
.L_812:
        /*00bc*/ 	.word	0x00000000
        /*00c0*/ 	.short	0x0000
        /*00c2*/ 	.short	0x0000
        /*00c4*/ 	.byte	0x00, 0xf0, 0x21, 0x00


	//----- nvinfo : EIATTR_SPARSE_MMA_MASK
	.align		4
.L_813:
        /*00c8*/ 	.byte	0x03, 0x50
        /*00ca*/ 	.short	0x0000


	//----- nvinfo : EIATTR_MAXREG_COUNT
	.align		4
        /*00cc*/ 	.byte	0x03, 0x1b
        /*00ce*/ 	.short	0x0040


	//----- nvinfo : EIATTR_NUM_BARRIERS
	.align		4
        /*00d0*/ 	.byte	0x02, 0x4c
        /*00d2*/ 	.byte	0x01
	.zero		1


	//----- nvinfo : EIATTR_ANNOTATIONS
	.align		4
        /*00d4*/ 	.byte	0x04, 0x55
        /*00d6*/ 	.short	(.L_815 - .L_814)


	//   ....[0]....
.L_814:
        /* <DEDUP_REMOVED lines=83> */


	//----- nvinfo : EIATTR_MERCURY_ISA_VERSION
	.align		4
.L_815:
        /*05f0*/ 	.byte	0x03, 0x5f
        /*05f2*/ 	.short	0x0101


	//----- nvinfo : EIATTR_COOP_GROUP_MASK_REGIDS
	.align		4
        /*05f4*/ 	.byte	0x04, 0x29
        /*05f6*/ 	.short	(.L_817 - .L_816)


	//   ....[0]....
.L_816:
        /*05f8*/ 	.word	0xffffffff


	//   ....[1]....
        /*05fc*/ 	.word	0xffffffff


	//   ....[2]....
        /*0600*/ 	.word	0xffffffff


	//   ....[3]....
        /*0604*/ 	.word	0xffffffff


	//   ....[4]....
        /*0608*/ 	.word	0xffffffff


	//   ....[5]....
        /*060c*/ 	.word	0xffffffff


	//   ....[6]....
        /*0610*/ 	.word	0xffffffff


	//   ....[7]....
        /*0614*/ 	.word	0xffffffff


	//   ....[8]....
        /*0618*/ 	.word	0xffffffff


	//   ....[9]....
        /*061c*/ 	.word	0xffffffff


	//   ....[10]....
        /*0620*/ 	.word	0x05000019


	//   ....[11]....
        /*0624*/ 	.word	0x05000018


	//   ....[12]....
        /*0628*/ 	.word	0x0500001a


	//   ....[13]....
        /*062c*/ 	.word	0x0500001b


	//   ....[14]....
        /*0630*/ 	.word	0x0500001d


	//   ....[15]....
        /*0634*/ 	.word	0x05000012


	//   ....[16]....
        /*0638*/ 	.word	0x0500001c


	//   ....[17]....
        /*063c*/ 	.word	0x05000013


	//   ....[18]....
        /*0640*/ 	.word	0x0500001d


	//   ....[19]....
        /*0644*/ 	.word	0x0500001c


	//   ....[20]....
        /*0648*/ 	.word	0x0500001e


	//   ....[21]....
        /*064c*/ 	.word	0x0500001f


	//   ....[22]....
        /*0650*/ 	.word	0x05000021


	//   ....[23]....
        /*0654*/ 	.word	0x05000020


	//   ....[24]....
        /*0658*/ 	.word	0x05000022


	//   ....[25]....
        /*065c*/ 	.word	0x05000017


	//   ....[26]....
        /*0660*/ 	.word	0x0500001d


	//   ....[27]....
        /*0664*/ 	.word	0x0500001c


	//   ....[28]....
        /*0668*/ 	.word	0x0500001e


	//   ....[29]....
        /*066c*/ 	.word	0x0500001f


	//   ....[30]....
        /*0670*/ 	.word	0x05000021


	//   ....[31]....
        /*0674*/ 	.word	0x05000020


	//   ....[32]....
        /*0678*/ 	.word	0x05000022


	//   ....[33]....
        /*067c*/ 	.word	0x05000017


	//   ....[34]....
        /*0680*/ 	.word	0x05000021


	//   ....[35]....
        /*0684*/ 	.word	0x0500001e


	//   ....[36]....
        /*0688*/ 	.word	0x05000023


	//   ....[37]....
        /*068c*/ 	.word	0x0500001c


	//   ....[38]....
        /*0690*/ 	.word	0x05000020


	//   ....[39]....
        /*0694*/ 	.word	0x0500002b


	//   ....[40]....
        /*0698*/ 	.word	0x05000020


	//   ....[41]....
        /*069c*/ 	.word	0x0500001e


	//   ....[42]....
        /*06a0*/ 	.word	0x0500002a


	//   ....[43]....
        /*06a4*/ 	.word	0x05000014


	//   ....[44]....
        /*06a8*/ 	.word	0x0500002b


	//   ....[45]....
        /*06ac*/ 	.word	0x05000021


	//   ....[46]....
        /*06b0*/ 	.word	0x05000026


	//   ....[47]....
        /*06b4*/ 	.word	0x05000023


	//   ....[48]....
        /*06b8*/ 	.word	0x0500001d


	//   ....[49]....
        /*06bc*/ 	.word	0x05000014


	//   ....[50]....
        /*06c0*/ 	.word	0x05000013


	//   ....[51]....
        /*06c4*/ 	.word	0x05000021


	//   ....[52]....
        /*06c8*/ 	.word	0x05000016


	//   ....[53]....
        /*06cc*/ 	.word	0x05000017


	//   ....[54]....
        /*06d0*/ 	.word	0x05000012


	//   ....[55]....
        /*06d4*/ 	.word	0x0500002b


	//   ....[56]....
        /*06d8*/ 	.word	0x05000024


	//   ....[57]....
        /*06dc*/ 	.word	0x0500001b


	//   ....[58]....
        /*06e0*/ 	.word	0x0500001a


	//   ....[59]....
        /*06e4*/ 	.word	0x05000022


	//   ....[60]....
        /*06e8*/ 	.word	0x05000016


	//   ....[61]....
        /*06ec*/ 	.word	0x05000017


	//   ....[62]....
        /*06f0*/ 	.word	0x05000029


	//   ....[63]....
        /*06f4*/ 	.word	0x0500002b


	//   ....[64]....
        /*06f8*/ 	.word	0x0500001d


	//   ....[65]....
        /*06fc*/ 	.word	0x05000017


	//   ....[66]....
        /*0700*/ 	.word	0x0500001e


	//   ....[67]....
        /*0704*/ 	.word	0x0500001e


	//   ....[68]....
        /*0708*/ 	.word	0x0500001e


	//   ....[69]....
        /*070c*/ 	.word	0x0500001e


	//   ....[70]....
        /*0710*/ 	.word	0x0500001e


	//   ....[71]....
        /*0714*/ 	.word	0x0500001e


	//   ....[72]....
        /*0718*/ 	.word	0x0500001e


	//   ....[73]....
        /*071c*/ 	.word	0x0500001e


	//   ....[74]....
        /*0720*/ 	.word	0x0500001e


	//   ....[75]....
        /*0724*/ 	.word	0x0500001e


	//   ....[76]....
        /*0728*/ 	.word	0x0500001e


	//   ....[77]....
        /*072c*/ 	.word	0x0500001e


	//   ....[78]....
        /*0730*/ 	.word	0x0500001e


	//   ....[79]....
        /*0734*/ 	.word	0x0500001e


	//   ....[80]....
        /*0738*/ 	.word	0x0500001e


	//   ....[81]....
        /*073c*/ 	.word	0x0500001e


	//   ....[82]....
        /*0740*/ 	.word	0x0500001e


	//   ....[83]....
        /*0744*/ 	.word	0x0500001e


	//   ....[84]....
        /*0748*/ 	.word	0x0500001e


	//   ....[85]....
        /*074c*/ 	.word	0x0500001e


	//   ....[86]....
        /*0750*/ 	.word	0x0500001e


	//   ....[87]....
        /*0754*/ 	.word	0x0500001e


	//   ....[88]....
        /*0758*/ 	.word	0x0500001e


	//   ....[89]....
        /*075c*/ 	.word	0x0500001e


	//   ....[90]....
        /*0760*/ 	.word	0x0500001e


	//   ....[91]....
        /*0764*/ 	.word	0x0500001e


	//   ....[92]....
        /*0768*/ 	.word	0x0500001e


	//   ....[93]....
        /*076c*/ 	.word	0x0500001e


	//   ....[94]....
        /*0770*/ 	.word	0x0500001e


	//   ....[95]....
        /*0774*/ 	.word	0x0500001e


	//   ....[96]....
        /*0778*/ 	.word	0x0500001e


	//   ....[97]....
        /*077c*/ 	.word	0x0500001e


	//   ....[98]....
        /*0780*/ 	.word	0x0500001e


	//   ....[99]....
        /*0784*/ 	.word	0x0500001e


	//   ....[100]....
        /*0788*/ 	.word	0x0500001e


	//   ....[101]....
        /*078c*/ 	.word	0x0500001e


	//   ....[102]....
        /*0790*/ 	.word	0x0500001e


	//   ....[103]....
        /*0794*/ 	.word	0x0500001e


	//   ....[104]....
        /*0798*/ 	.word	0x0500001e


	//   ....[105]....
        /*079c*/ 	.word	0x0500001e


	//   ....[106]....
        /*07a0*/ 	.word	0x0500001e


	//   ....[107]....
        /*07a4*/ 	.word	0x0500001e


	//   ....[108]....
        /*07a8*/ 	.word	0x0500001e


	//   ....[109]....
        /*07ac*/ 	.word	0x0500001e


	//   ....[110]....
        /*07b0*/ 	.word	0x0500001e


	//   ....[111]....
        /*07b4*/ 	.word	0x0500001e


	//   ....[112]....
        /*07b8*/ 	.word	0x0500001e


	//   ....[113]....
        /*07bc*/ 	.word	0x0500001e


	//   ....[114]....
        /*07c0*/ 	.word	0x0500001e


	//   ....[115]....
        /*07c4*/ 	.word	0x0500001e


	//   ....[116]....
        /*07c8*/ 	.word	0x0500001e


	//   ....[117]....
        /*07cc*/ 	.word	0x0500001e


	//   ....[118]....
        /*07d0*/ 	.word	0x0500001e


	//   ....[119]....
        /*07d4*/ 	.word	0x0500001e


	//   ....[120]....
        /*07d8*/ 	.word	0x0500001e


	//   ....[121]....
        /*07dc*/ 	.word	0x0500001e


	//----- nvinfo : EIATTR_COOP_GROUP_INSTR_OFFSETS
	.align		4
.L_817:
        /*07e0*/ 	.byte	0x04, 0x28
        /*07e2*/ 	.short	(.L_819 - .L_818)


	//   ....[0]....
.L_818:
        /*07e4*/ 	.word	0x000036f0


	//   ....[1]....
        /*07e8*/ 	.word	0x00003700


	//   ....[2]....
        /*07ec*/ 	.word	0x000040d0


	//   ....[3]....
        /*07f0*/ 	.word	0x00004170


	//   ....[4]....
        /*07f4*/ 	.word	0x00004190


	//   ....[5]....
        /*07f8*/ 	.word	0x000041b0


	//   ....[6]....
        /*07fc*/ 	.word	0x000041d0


	//   ....[7]....
        /*0800*/ 	.word	0x000041f0


	//   ....[8]....
        /*0804*/ 	.word	0x00004210


	//   ....[9]....
        /*0808*/ 	.word	0x00004230


	//   ....[10]....
        /*080c*/ 	.word	0x00006320


	//   ....[11]....
        /*0810*/ 	.word	0x00006350


	//   ....[12]....
        /*0814*/ 	.word	0x00006390


	//   ....[13]....
        /*0818*/ 	.word	0x000063b0


	//   ....[14]....
        /*081c*/ 	.word	0x000063e0


	//   ....[15]....
        /*0820*/ 	.word	0x000063f0


	//   ....[16]....
        /*0824*/ 	.word	0x00006420


	//   ....[17]....
        /*0828*/ 	.word	0x00006430


	//   ....[18]....
        /*082c*/ 	.word	0x000065d0


	//   ....[19]....
        /*0830*/ 	.word	0x00006600


	//   ....[20]....
        /*0834*/ 	.word	0x00006630


	//   ....[21]....
        /*0838*/ 	.word	0x00006650


	//   ....[22]....
        /*083c*/ 	.word	0x00006680


	//   ....[23]....
        /*0840*/ 	.word	0x00006690


	//   ....[24]....
        /*0844*/ 	.word	0x000066c0


	//   ....[25]....
        /*0848*/ 	.word	0x000066d0


	//   ....[26]....
        /*084c*/ 	.word	0x00006800


	//   ....[27]....
        /*0850*/ 	.word	0x00006830


	//   ....[28]....
        /*0854*/ 	.word	0x00006870


	//   ....[29]....
        /*0858*/ 	.word	0x00006890


	//   ....[30]....
        /*085c*/ 	.word	0x000068c0


	//   ....[31]....
        /*0860*/ 	.word	0x000068d0


	//   ....[32]....
        /*0864*/ 	.word	0x00006900


	//   ....[33]....
        /*0868*/ 	.word	0x00006910


	//   ....[34]....
        /*086c*/ 	.word	0x00006c10


	//   ....[35]....
        /*0870*/ 	.word	0x00006c70


	//   ....[36]....
        /*0874*/ 	.word	0x00006cb0


	//   ....[37]....
        /*0878*/ 	.word	0x00006cd0


	//   ....[38]....
        /*087c*/ 	.word	0x00006ce0


	//   ....[39]....
        /*0880*/ 	.word	0x00006cf0


	//   ....[40]....
        /*0884*/ 	.word	0x00006d00


	//   ....[41]....
        /*0888*/ 	.word	0x00006dc0


	//   ....[42]....
        /*088c*/ 	.word	0x00006e00


	//   ....[43]....
        /*0890*/ 	.word	0x00006e10


	//   ....[44]....
        /*0894*/ 	.word	0x00006e20


	//   ....[45]....
        /*0898*/ 	.word	0x00006e30


	//   ....[46]....
        /*089c*/ 	.word	0x00006e40


	//   ....[47]....
        /*08a0*/ 	.word	0x00006e50


	//   ....[48]....
        /*08a4*/ 	.word	0x00006e90


	//   ....[49]....
        /*08a8*/ 	.word	0x00006ef0


	//   ....[50]....
        /*08ac*/ 	.word	0x00006f20


	//   ....[51]....
        /*08b0*/ 	.word	0x00006f50


	//   ....[52]....
        /*08b4*/ 	.word	0x00006f80


	//   ....[53]....
        /*08b8*/ 	.word	0x00006fa0


	//   ....[54]....
        /*08bc*/ 	.word	0x00006fb0


	//   ....[55]....
        /*08c0*/ 	.word	0x00006fc0


	//   ....[56]....
        /*08c4*/ 	.word	0x00006ff0


	//   ....[57]....
        /*08c8*/ 	.word	0x00007050


	//   ....[58]....
        /*08cc*/ 	.word	0x00007080


	//   ....[59]....
        /*08d0*/ 	.word	0x000070a0


	//   ....[60]....
        /*08d4*/ 	.word	0x000070e0


	//   ....[61]....
        /*08d8*/ 	.word	0x00007100


	//   ....[62]....
        /*08dc*/ 	.word	0x00007120


	//   ....[63]....
        /*08e0*/ 	.word	0x00007130


	//   ....[64]....
        /*08e4*/ 	.word	0x00007290


	//   ....[65]....
        /*08e8*/ 	.word	0x000072d0


	//   ....[66]....
        /*08ec*/ 	.word	0x00007400


	//   ....[67]....
        /*08f0*/ 	.word	0x00007450


	//   ....[68]....
        /*08f4*/ 	.word	0x000074c0


	//   ....[69]....
        /*08f8*/ 	.word	0x00007520


	//   ....[70]....
        /*08fc*/ 	.word	0x00007590


	//   ....[71]....
        /*0900*/ 	.word	0x000075f0


	//   ....[72]....
        /*0904*/ 	.word	0x00007660


	//   ....[73]....
        /*0908*/ 	.word	0x000076c0


	//   ....[74]....
        /*090c*/ 	.word	0x00007760


	//   ....[75]....
        /*0910*/ 	.word	0x000077f0


	//   ....[76]....
        /*0914*/ 	.word	0x00007860


	//   ....[77]....
        /*0918*/ 	.word	0x000078c0


	//   ....[78]....
        /*091c*/ 	.word	0x00007930


	//   ....[79]....
        /*0920*/ 	.word	0x00007990


	//   ....[80]....
        /*0924*/ 	.word	0x00007a00


	//   ....[81]....
        /*0928*/ 	.word	0x00007a60


	//   ....[82]....
        /*092c*/ 	.word	0x00007b00


	//   ....[83]....
        /*0930*/ 	.word	0x00007b90


	//   ....[84]....
        /*0934*/ 	.word	0x00007c00


	//   ....[85]....
        /*0938*/ 	.word	0x00007c60


	//   ....[86]....
        /*093c*/ 	.word	0x00007cd0


	//   ....[87]....
        /*0940*/ 	.word	0x00007d30


	//   ....[88]....
        /*0944*/ 	.word	0x00007da0


	//   ....[89]....
        /*0948*/ 	.word	0x00007e00


	//   ....[90]....
        /*094c*/ 	.word	0x00007ea0


	//   ....[91]....
        /*0950*/ 	.word	0x00007f60


	//   ....[92]....
        /*0954*/ 	.word	0x00008020


	//   ....[93]....
        /*0958*/ 	.word	0x00008070


	//   ....[94]....
        /*095c*/ 	.word	0x00008100


	//   ....[95]....
        /*0960*/ 	.word	0x00008160


	//   ....[96]....
        /*0964*/ 	.word	0x000081f0


	//   ....[97]....
        /*0968*/ 	.word	0x00008240


	//   ....[98]....
        /*096c*/ 	.word	0x000082b0


	//   ....[99]....
        /*0970*/ 	.word	0x00008310


	//   ....[100]....
        /*0974*/ 	.word	0x000083d0


	//   ....[101]....
        /*0978*/ 	.word	0x00008430


	//   ....[102]....
        /*097c*/ 	.word	0x000084c0


	//   ....[103]....
        /*0980*/ 	.word	0x00008550


	//   ....[104]....
        /*0984*/ 	.word	0x000085d0


	//   ....[105]....
        /*0988*/ 	.word	0x00008630


	//   ....[106]....
        /*098c*/ 	.word	0x000086a0


	//   ....[107]....
        /*0990*/ 	.word	0x00008700


	//   ....[108]....
        /*0994*/ 	.word	0x000087b0


	//   ....[109]....
        /*0998*/ 	.word	0x00008810


	//   ....[110]....
        /*099c*/ 	.word	0x000088d0


	//   ....[111]....
        /*09a0*/ 	.word	0x00008920


	//   ....[112]....
        /*09a4*/ 	.word	0x00008990


	//   ....[113]....
        /*09a8*/ 	.word	0x000089f0


	//   ....[114]....
        /*09ac*/ 	.word	0x00008a80


	//   ....[115]....
        /*09b0*/ 	.word	0x00008b10


	//   ....[116]....
        /*09b4*/ 	.word	0x00008b80


	//   ....[117]....
        /*09b8*/ 	.word	0x00008be0


	//   ....[118]....
        /*09bc*/ 	.word	0x00008c70


	//   ....[119]....
        /*09c0*/ 	.word	0x00008d40


	//   ....[120]....
        /*09c4*/ 	.word	0x00008dc0


	//   ....[121]....
        /*09c8*/ 	.word	0x00008e20


	//----- nvinfo : EIATTR_EXIT_INSTR_OFFSETS
	.align		4
.L_819:
        /*09cc*/ 	.byte	0x04, 0x1c
        /*09ce*/ 	.short	(.L_821 - .L_820)


	//   ....[0]....
.L_820:
        /*09d0*/ 	.word	0x00005310


	//   ....[1]....
        /*09d4*/ 	.word	0x000073a0


	//----- nvinfo : EIATTR_MAX_THREADS
	.align		4
.L_821:
        /*09d8*/ 	.byte	0x04, 0x05
        /*09da*/ 	.short	(.L_823 - .L_822)
.L_822:
        /*09dc*/ 	.word	0x000001e0
        /*09e0*/ 	.word	0x00000001
        /*09e4*/ 	.word	0x00000001


	//----- nvinfo : EIATTR_CRS_STACK_SIZE
	.align		4
.L_823:
        /*09e8*/ 	.byte	0x04, 0x1e
        /*09ea*/ 	.short	(.L_825 - .L_824)
.L_824:
        /*09ec*/ 	.word	0x00000000


	//----- nvinfo : EIATTR_CBANK_PARAM_SIZE
	.align		4
.L_825:
        /*09f0*/ 	.byte	0x03, 0x19
        /*09f2*/ 	.short	0x0060


	//----- nvinfo : EIATTR_PARAM_CBANK
	.align		4
        /*09f4*/ 	.byte	0x04, 0x0a
        /*09f6*/ 	.short	(.L_827 - .L_826)
	.align		4
.L_826:
        /*09f8*/ 	.word	index@(.nv.constant0._ZN13group_norm_v218gn_bwd_cuda_kernelI13__nv_bfloat16Li480ELi2ELi32ELi60ELi256ELb0ELb1ELi16ELi960ELi960ELi4ELb1ELi18ELb0ELb0ELNS_15WgradSyncMethodE3ENS_16CompileConditionILi900EEEEEvPT_S6_S6_PKS5_S8_S8_S8_PKfflPfPj)
        /*09fc*/ 	.short	0x0210
        /*09fe*/ 	.short	0x0060


	//----- nvinfo : EIATTR_SW_WAR
	.align		4
.L_827:
        /*0a00*/ 	.byte	0x04, 0x36
        /*0a02*/ 	.short	(.L_829 - .L_828)
.L_828:
        /*0a04*/ 	.word	0x00000008
.L_829:


//--------------------- .nv.info._ZN13group_norm_v218gn_bwd_cuda_kernelI13__nv_bfloat16Li480ELi3ELi16ELi120ELi256ELb1ELb1ELi2ELi960ELi960ELi4ELb1ELi2ELb0ELb0ELNS_15WgradSyncMethodE3ENS_16CompileConditionILi900EEEEEvPT_S6_S6_PKS5_S8_S8_S8_PKfflPfPj --------------------------
	.section	.nv.info._ZN13group_norm_v218gn_bwd_cuda_kernelI13__nv_bfloat16Li480ELi3ELi16ELi120ELi256ELb1ELb1ELi2ELi960ELi960ELi4ELb1ELi2ELb0ELb0ELNS_15WgradSyncMethodE3ENS_16CompileConditionILi900EEEEEvPT_S6_S6_PKS5_S8_S8_S8_PKfflPfPj,"",@"SHT_CUDA_INFO"
	.sectionflags	@""
	.align	4


	//----- nvinfo : EIATTR_CUDA_API_VERSION
	.align		4
        /*0000*/ 	.byte	0x04, 0x37
        /*0002*/ 	.short	(.L_831 - .L_830)
.L_830:
        /*0004*/ 	.word	0x00000082


	//----- nvinfo : EIATTR_KPARAM_INFO
	.align		4
.L_831:
        /*0008*/ 	.byte	0x04, 0x17
        /*000a*/ 	.short	(.L_833 - .L_832)
.L_832:
        /*000c*/ 	.word	0x00000000
        /*0010*/ 	.short	0x000b
        /*0012*/ 	.short	0x0058
        /*0014*/ 	.byte	0x00, 0xf0, 0x21, 0x00


	//----- nvinfo : EIATTR_KPARAM_INFO
	.align		4
.L_833:
        /*0018*/ 	.byte	0x04, 0x17
        /*001a*/ 	.short	(.L_835 - .L_834)
.L_834:
        /*001c*/ 	.word	0x00000000
        /*0020*/ 	.short	0x000a
        /*0022*/ 	.short	0x0050
        /*0024*/ 	.byte	0x00, 0xf0, 0x21, 0x00


	//----- nvinfo : EIATTR_KPARAM_INFO
	.align		4
.L_835:
        /*0028*/ 	.byte	0x04, 0x17
        /*002a*/ 	.short	(.L_837 - .L_836)
.L_836:
        /*002c*/ 	.word	0x00000000
        /*0030*/ 	.short	0x0009
        /*0032*/ 	.short	0x0048
        /*0034*/ 	.byte	0x00, 0xf0, 0x21, 0x00


	//----- nvinfo : EIATTR_KPARAM_INFO
	.align		4
.L_837:
        /*0038*/ 	.byte	0x04, 0x17
        /*003a*/ 	.short	(.L_839 - .L_838)
.L_838:
        /*003c*/ 	.word	0x00000000
        /*0040*/ 	.short	0x0008
        /*0042*/ 	.short	0x0040
        /*0044*/ 	.byte	0x00, 0xf0, 0x11, 0x00


	//----- nvinfo : EIATTR_KPARAM_INFO
	.align		4
.L_839:
        /*0048*/ 	.byte	0x04, 0x17
        /*004a*/ 	.short	(.L_841 - .L_840)
.L_840:
        /*004c*/ 	.word	0x00000000
        /*0050*/ 	.short	0x0007
        /*0052*/ 	.short	0x0038
        /*0054*/ 	.byte	0x00, 0xf0, 0x21, 0x00


	//----- nvinfo : EIATTR_KPARAM_INFO
	.align		4
.L_841:
        /*0058*/ 	.byte	0x04, 0x17
        /*005a*/ 	.short	(.L_843 - .L_842)
.L_842:
        /*005c*/ 	.word	0x00000000
        /*0060*/ 	.short	0x0006
        /*0062*/ 	.short	0x0030
        /*0064*/ 	.byte	0x00, 0xf0, 0x21, 0x00


	//----- nvinfo : EIATTR_KPARAM_INFO
	.align		4
.L_843:
        /*0068*/ 	.byte	0x04, 0x17
        /*006a*/ 	.short	(.L_845 - .L_844)
.L_844:
        /*006c*/ 	.word	0x00000000
        /*0070*/ 	.short	0x0005
        /*0072*/ 	.short	0x0028
        /*0074*/ 	.byte	0x00, 0xf0, 0x21, 0x00


	//----- nvinfo : EIATTR_KPARAM_INFO
	.align		4
.L_845:
        /*0078*/ 	.byte	0x04, 0x17
        /*007a*/ 	.short	(.L_847 - .L_846)
.L_846:
        /*007c*/ 	.word	0x00000000
        /*0080*/ 	.short	0x0004
        /*0082*/ 	.short	0x0020
        /*0084*/ 	.byte	0x00, 0xf0, 0x21, 0x00


	//----- nvinfo : EIATTR_KPARAM_INFO
	.align		4
.L_847:
        /*0088*/ 	.byte	0x04, 0x17
        /*008a*/ 	.short	(.L_849 - .L_848)
.L_848:
        /*008c*/ 	.word	0x00000000
        /*0090*/ 	.short	0x0003
        /*0092*/ 	.short	0x0018
        /*0094*/ 	.byte	0x00, 0xf0, 0x21, 0x00


	//----- nvinfo : EIATTR_KPARAM_INFO
	.align		4
.L_849:
        /*0098*/ 	.byte	0x04, 0x17
        /*009a*/ 	.short	(.L_851 - .L_850)
.L_850:
        /*009c*/ 	.word	0x00000000
        /*00a0*/ 	.short	0x0002
        /*00a2*/ 	.short	0x0010
        /*00a4*/ 	.byte	0x00, 0xf0, 0x21, 0x00


	//----- nvinfo : EIATTR_KPARAM_INFO
	.align		4
.L_851:
        /*00a8*/ 	.byte	0x04, 0x17
        /*00aa*/ 	.short	(.L_853 - .L_852)
.L_852:
        /*00ac*/ 	.word	0x00000000
        /*00b0*/ 	.short	0x0001
        /*00b2*/ 	.short	0x0008
        /*00b4*/ 	.byte	0x00, 0xf0, 0x21, 0x00


	//----- nvinfo : EIATTR_KPARAM_INFO
	.align		4
.L_853:
        /*00b8*/ 	.byte	0x04, 0x17
        /*00ba*/ 	.short	(.L_855 - .L_854)
.L_854:
        /*00bc*/ 	.word	0x00000000
        /*00c0*/ 	.short	0x0000
        /*00c2*/ 	.short	0x0000
        /*00c4*/ 	.byte	0x00, 0xf0, 0x21, 0x00


	//----- nvinfo : EIATTR_SPARSE_MMA_MASK
	.align		4
.L_855:
        /*00c8*/ 	.byte	0x03, 0x50
        /*00ca*/ 	.short	0x0000


	//----- nvinfo : EIATTR_MAXREG_COUNT
	.align		4
        /*00cc*/ 	.byte	0x03, 0x1b
        /*00ce*/ 	.short	0x0028


	//----- nvinfo : EIATTR_NUM_BARRIERS
	.align		4
        /*00d0*/ 	.byte	0x02, 0x4c
        /*00d2*/ 	.byte	0x01
	.zero		1


	//----- nvinfo : EIATTR_ANNOTATIONS
	.align		4
        /*00d4*/ 	.byte	0x04, 0x55
        /*00d6*/ 	.short	(.L_857 - .L_856)


	//   ....[0]....
.L_856:
        /*00d8*/ 	.word	0x00000001
        /*00dc*/ 	.byte	0xd0, 0x03, 0x00, 0x00, 0x01, 0x00, 0x00, 0x00, 0xc0, 0x04, 0x00, 0x00, 0x01, 0x00, 0x00, 0x00
        /*00ec*/ 	.byte	0xf0, 0x04, 0x00, 0x00, 0x01, 0x00, 0x00, 0x00, 0x10, 0x05, 0x00, 0x00, 0x01, 0x00, 0x00, 0x00
        /*00fc*/ 	.byte	0x20, 0x05, 0x00, 0x00, 0x01, 0x00, 0x00, 0x00, 0xa0, 0x06, 0x00, 0x00, 0x01, 0x00, 0x00, 0x00
        /*010c*/ 	.byte	0xa0, 0x0e, 0x00, 0x00, 0x01, 0x00, 0x00, 0x00, 0xb0, 0x0e, 0x00, 0x00, 0x01, 0x00, 0x00, 0x00
        /*011c*/ 	.byte	0x10, 0x0f, 0x00, 0x00, 0x01, 0x00, 0x00, 0x00, 0xf0, 0x10, 0x00, 0x00, 0x01, 0x00, 0x00, 0x00
        /*012c*/ 	.byte	0x60, 0x11, 0x00, 0x00, 0x01, 0x00, 0x00, 0x00, 0x00, 0x2d, 0x00, 0x00


	//----- nvinfo : EIATTR_MERCURY_ISA_VERSION
	.align		4
.L_857:
        /*0138*/ 	.byte	0x03, 0x5f
        /*013a*/ 	.short	0x0101


	//----- nvinfo : EIATTR_COOP_GROUP_MASK_REGIDS
	.align		4
        /*013c*/ 	.byte	0x04, 0x29
        /*013e*/ 	.short	(.L_859 - .L_858)


	//   ....[0]....
.L_858:
        /*0140*/ 	.word	0xffffffff


	//   ....[1]....
        /*0144*/ 	.word	0xffffffff


	//   ....[2]....
        /*0148*/ 	.word	0xffffffff


	//   ....[3]....
        /*014c*/ 	.word	0xffffffff


	//   ....[4]....
        /*0150*/ 	.word	0xffffffff


	//   ....[5]....
        /*0154*/ 	.word	0xffffffff


	//   ....[6]....
        /*0158*/ 	.word	0xffffffff


	//   ....[7]....
        /*015c*/ 	.word	0xffffffff


	//   ....[8]....
        /*0160*/ 	.word	0xffffffff


	//   ....[9]....
        /*0164*/ 	.word	0xffffffff


	//   ....[10]....
        /*0168*/ 	.word	0xffffffff


	//   ....[11]....
        /*016c*/ 	.word	0xffffffff


	//   ....[12]....
        /*0170*/ 	.word	0x05000011


	//   ....[13]....
        /*0174*/ 	.word	0x05000013


	//   ....[14]....
        /*0178*/ 	.word	0x05000010


	//   ....[15]....
        /*017c*/ 	.word	0x05000012


	//   ....[16]....
        /*0180*/ 	.word	0x05000015


	//   ....[17]....
        /*0184*/ 	.word	0x05000021


	//   ....[18]....
        /*0188*/ 	.word	0x0500000a


	//   ....[19]....
        /*018c*/ 	.word	0x05000010


	//   ....[20]....
        /*0190*/ 	.word	0x05000013


	//   ....[21]....
        /*0194*/ 	.word	0x05000015


	//   ....[22]....
        /*0198*/ 	.word	0x05000010


	//   ....[23]....
        /*019c*/ 	.word	0x05000021


	//   ....[24]....
        /*01a0*/ 	.word	0x05000012


	//   ....[25]....
        /*01a4*/ 	.word	0x05000013


	//   ....[26]....
        /*01a8*/ 	.word	0x05000020


	//   ....[27]....
        /*01ac*/ 	.word	0x05000011


	//   ....[28]....
        /*01b0*/ 	.word	0x05000013


	//   ....[29]....
        /*01b4*/ 	.word	0x05000015


	//   ....[30]....
        /*01b8*/ 	.word	0x05000010


	//   ....[31]....
        /*01bc*/ 	.word	0x05000021


	//   ....[32]....
        /*01c0*/ 	.word	0x05000012


	//   ....[33]....
        /*01c4*/ 	.word	0x05000013


	//   ....[34]....
        /*01c8*/ 	.word	0x05000020


	//   ....[35]....
        /*01cc*/ 	.word	0x05000011


	//   ....[36]....
        /*01d0*/ 	.word	0x05000010


	//   ....[37]....
        /*01d4*/ 	.word	0x0500000f


	//   ....[38]....
        /*01d8*/ 	.word	0x05000019


	//   ....[39]....
        /*01dc*/ 	.word	0x05000013


	//   ....[40]....
        /*01e0*/ 	.word	0x05000010


	//   ....[41]....
        /*01e4*/ 	.word	0x05000021


	//   ....[42]....
        /*01e8*/ 	.word	0x05000013


	//   ....[43]....
        /*01ec*/ 	.word	0x05000012


	//   ....[44]....
        /*01f0*/ 	.word	0x05000019


	//   ....[45]....
        /*01f4*/ 	.word	0x05000021


	//   ....[46]....
        /*01f8*/ 	.word	0x05000022


	//   ....[47]....
        /*01fc*/ 	.word	0x05000011


	//   ....[48]....
        /*0200*/ 	.word	0x05000020


	//   ....[49]....
        /*0204*/ 	.word	0x05000019


	//   ....[50]....
        /*0208*/ 	.word	0x05000017


	//   ....[51]....
        /*020c*/ 	.word	0x0500000c


	//   ....[52]....
        /*0210*/ 	.word	0x05000012


	//   ....[53]....
        /*0214*/ 	.word	0x05000013


	//   ....[54]....
        /*0218*/ 	.word	0x05000020


	//   ....[55]....
        /*021c*/ 	.word	0x05000014


	//   ....[56]....
        /*0220*/ 	.word	0x0500000f


	//   ....[57]....
        /*0224*/ 	.word	0x05000015


	//   ....[58]....
        /*0228*/ 	.word	0x05000013


	//   ....[59]....
        /*022c*/ 	.word	0x05000021


	//   ....[60]....
        /*0230*/ 	.word	0x05000010


	//   ....[61]....
        /*0234*/ 	.word	0x05000017


	//   ....[62]....
        /*0238*/ 	.word	0x05000016


	//   ....[63]....
        /*023c*/ 	.word	0x05000015


	//   ....[64]....
        /*0240*/ 	.word	0x05000013


	//   ....[65]....
        /*0244*/ 	.word	0x05000020


	//   ....[66]....
        /*0248*/ 	.word	0x05000013


	//   ....[67]....
        /*024c*/ 	.word	0x05000018


	//   ....[68]....
        /*0250*/ 	.word	0x05000010


	//   ....[69]....
        /*0254*/ 	.word	0x05000010


	//   ....[70]....
        /*0258*/ 	.word	0x05000010


	//   ....[71]....
        /*025c*/ 	.word	0x05000010


	//   ....[72]....
        /*0260*/ 	.word	0x05000010


	//   ....[73]....
        /*0264*/ 	.word	0x05000010


	//   ....[74]....
        /*0268*/ 	.word	0x05000010


	//   ....[75]....
        /*026c*/ 	.word	0x05000010


	//   ....[76]....
        /*0270*/ 	.word	0x05000010


	//   ....[77]....
        /*0274*/ 	.word	0x05000010


	//   ....[78]....
        /*0278*/ 	.word	0x05000010


	//   ....[79]....
        /*027c*/ 	.word	0x05000010


	//   ....[80]....
        /*0280*/ 	.word	0x05000010


	//   ....[81]....
        /*0284*/ 	.word	0x05000010


	//   ....[82]....
        /*0288*/ 	.word	0x05000010


	//   ....[83]....
        /*028c*/ 	.word	0x05000010


	//   ....[84]....
        /*0290*/ 	.word	0x05000010


	//   ....[85]....
        /*0294*/ 	.word	0x05000010


	//   ....[86]....
        /*0298*/ 	.word	0x05000010


	//   ....[87]....
        /*029c*/ 	.word	0x05000010


	//   ....[88]....
        /*02a0*/ 	.word	0x05000010


	//   ....[89]....
        /*02a4*/ 	.word	0x05000010


	//   ....[90]....
        /*02a8*/ 	.word	0x05000010


	//   ....[91]....
        /*02ac*/ 	.word	0x05000010


	//   ....[92]....
        /*02b0*/ 	.word	0x05000010


	//   ....[93]....
        /*02b4*/ 	.word	0x05000010


	//   ....[94]....
        /*02b8*/ 	.word	0x05000010


	//   ....[95]....
        /*02bc*/ 	.word	0x05000010


	//   ....[96]....
        /*02c0*/ 	.word	0x05000010


	//   ....[97]....
        /*02c4*/ 	.word	0x05000010


	//   ....[98]....
        /*02c8*/ 	.word	0x05000010


	//   ....[99]....
        /*02cc*/ 	.word	0x05000010


	//   ....[100]....
        /*02d0*/ 	.word	0x05000010


	//   ....[101]....
        /*02d4*/ 	.word	0x05000010


	//   ....[102]....
        /*02d8*/ 	.word	0x05000010


	//   ....[103]....
        /*02dc*/ 	.word	0x05000010


	//   ....[104]....
        /*02e0*/ 	.word	0x05000010


	//   ....[105]....
        /*02e4*/ 	.word	0x05000010


	//   ....[106]....
        /*02e8*/ 	.word	0x05000010


	//   ....[107]....
        /*02ec*/ 	.word	0x05000010


	//   ....[108]....
        /*02f0*/ 	.word	0x05000010


	//   ....[109]....
        /*02f4*/ 	.word	0x05000010


	//   ....[110]....
        /*02f8*/ 	.word	0x05000010


	//   ....[111]....
        /*02fc*/ 	.word	0x05000010


	//   ....[112]....
        /*0300*/ 	.word	0x05000010


	//   ....[113]....
        /*0304*/ 	.word	0x05000010


	//   ....[114]....
        /*0308*/ 	.word	0x05000010


	//   ....[115]....
        /*030c*/ 	.word	0x05000010


	//   ....[116]....
        /*0310*/ 	.word	0x05000010


	//   ....[117]....
        /*0314*/ 	.word	0x05000010


	//   ....[118]....
        /*0318*/ 	.word	0x05000010


	//   ....[119]....
        /*031c*/ 	.word	0x05000010


	//   ....[120]....
        /*0320*/ 	.word	0x05000010


	//   ....[121]....
        /*0324*/ 	.word	0x05000010


	//   ....[122]....
        /*0328*/ 	.word	0x05000010


	//   ....[123]....
        /*032c*/ 	.word	0x05000010


	//----- nvinfo : EIATTR_COOP_GROUP_INSTR_OFFSETS
	.align		4
.L_859:
        /*0330*/ 	.byte	0x04, 0x28
        /*0332*/ 	.short	(.L_861 - .L_860)


	//   ....[0]....
.L_860:
        /*0334*/ 	.word	0x000023b0


	//   ....[1]....
        /*0338*/ 	.word	0x000023e0


	//   ....[2]....
        /*033c*/ 	.word	0x00002ae0


	//   ....[3]....
        /*0340*/ 	.word	0x00002b20


	//   ....[4]....
        /*0344*/ 	.word	0x00002b50


	//   ....[5]....
        /*0348*/ 	.word	0x00002b70


	//   ....[6]....
        /*034c*/ 	.word	0x00002b90


	//   ....[7]....
        /*0350*/ 	.word	0x00002bb0


	//   ....[8]....
        /*0354*/ 	.word	0x00002bd0


	//   ....[9]....
        /*0358*/ 	.word	0x00002bf0


	//   ....[10]....
        /*035c*/ 	.word	0x00002c10


	//   ....[11]....
        /*0360*/ 	.word	0x00002c30


	//   ....[12]....
        /*0364*/ 	.word	0x000041b0


	//   ....[13]....
        /*0368*/ 	.word	0x000041d0


	//   ....[14]....
        /*036c*/ 	.word	0x00004200


	//   ....[15]....
        /*0370*/ 	.word	0x00004220


	//   ....[16]....
        /*0374*/ 	.word	0x00004250


	//   ....[17]....
        /*0378*/ 	.word	0x00004260


	//   ....[18]....
        /*037c*/ 	.word	0x00004290


	//   ....[19]....
        /*0380*/ 	.word	0x000042a0


	//   ....[20]....
        /*0384*/ 	.word	0x000044a0


	//   ....[21]....
        /*0388*/ 	.word	0x000044c0


	//   ....[22]....
        /*038c*/ 	.word	0x000044f0


	//   ....[23]....
        /*0390*/ 	.word	0x00004500


	//   ....[24]....
        /*0394*/ 	.word	0x00004540


	//   ....[25]....
        /*0398*/ 	.word	0x00004550


	//   ....[26]....
        /*039c*/ 	.word	0x00004580


	//   ....[27]....
        /*03a0*/ 	.word	0x00004590


	//   ....[28]....
        /*03a4*/ 	.word	0x00004730


	//   ....[29]....
        /*03a8*/ 	.word	0x00004750


	//   ....[30]....
        /*03ac*/ 	.word	0x00004780


	//   ....[31]....
        /*03b0*/ 	.word	0x00004790


	//   ....[32]....
        /*03b4*/ 	.word	0x000047d0


	//   ....[33]....
        /*03b8*/ 	.word	0x000047e0


	//   ....[34]....
        /*03bc*/ 	.word	0x00004810


	//   ....[35]....
        /*03c0*/ 	.word	0x00004820


	//   ....[36]....
        /*03c4*/ 	.word	0x000049e0


	//   ....[37]....
        /*03c8*/ 	.word	0x00004a20


	//   ....[38]....
        /*03cc*/ 	.word	0x00004ac0


	//   ....[39]....
        /*03d0*/ 	.word	0x00004ae0


	//   ....[40]....
        /*03d4*/ 	.word	0x00004b80


	//   ....[41]....
        /*03d8*/ 	.word	0x00004bc0


	//   ....[42]....
        /*03dc*/ 	.word	0x00004bd0


	//   ....[43]....
        /*03e0*/ 	.word	0x00004c00


	//   ....[44]....
        /*03e4*/ 	.word	0x00004cc0


	//   ....[45]....
        /*03e8*/ 	.word	0x00004d50


	//   ....[46]....
        /*03ec*/ 	.word	0x00004d70


	//   ....[47]....
        /*03f0*/ 	.word	0x00004d80


	//   ....[48]....
        /*03f4*/ 	.word	0x00004da0


	//   ....[49]....
        /*03f8*/ 	.word	0x00004e00


	//   ....[50]....
        /*03fc*/ 	.word	0x00004eb0


	//   ....[51]....
        /*0400*/ 	.word	0x00004ed0


	//   ....[52]....
        /*0404*/ 	.word	0x00004ee0


	//   ....[53]....
        /*0408*/ 	.word	0x00004ef0


	//   ....[54]....
        /*040c*/ 	.word	0x00004f30


	//   ....[55]....
        /*0410*/ 	.word	0x00004f40


	//   ....[56]....
        /*0414*/ 	.word	0x00004ff0


	//   ....[57]....
        /*0418*/ 	.word	0x00005020


	//   ....[58]....
        /*041c*/ 	.word	0x00005040


	//   ....[59]....
        /*0420*/ 	.word	0x00005050


	//   ....[60]....
        /*0424*/ 	.word	0x00005060


	//   ....[61]....
        /*0428*/ 	.word	0x00005070


	//   ....[62]....
        /*042c*/ 	.word	0x000050d0


	//   ....[63]....
        /*0430*/ 	.word	0x00005140


	//   ....[64]....
        /*0434*/ 	.word	0x00005170


	//   ....[65]....
        /*0438*/ 	.word	0x00005180


	//   ....[66]....
        /*043c*/ 	.word	0x00005280


	//   ....[67]....
        /*0440*/ 	.word	0x00005290


	//   ....[68]....
        /*0444*/ 	.word	0x00005450


	//   ....[69]....
        /*0448*/ 	.word	0x000054a0


	//   ....[70]....
        /*044c*/ 	.word	0x00005510


	//   ....[71]....
        /*0450*/ 	.word	0x00005570


	//   ....[72]....
        /*0454*/ 	.word	0x000055e0


	//   ....[73]....
        /*0458*/ 	.word	0x00005640


	//   ....[74]....
        /*045c*/ 	.word	0x000056b0


	//   ....[75]....
        /*0460*/ 	.word	0x00005710


	//   ....[76]....
        /*0464*/ 	.word	0x000057b0


	//   ....[77]....
        /*0468*/ 	.word	0x00005840


	//   ....[78]....
        /*046c*/ 	.word	0x000058b0


	//   ....[79]....
        /*0470*/ 	.word	0x00005900


	//   ....[80]....
        /*0474*/ 	.word	0x00005970


	//   ....[81]....
        /*0478*/ 	.word	0x000059c0


	//   ....[82]....
        /*047c*/ 	.word	0x00005a30


	//   ....[83]....
        /*0480*/ 	.word	0x00005a80


	//   ....[84]....
        /*0484*/ 	.word	0x00005b20


	//   ....[85]....
        /*0488*/ 	.word	0x00005bb0


	//   ....[86]....
        /*048c*/ 	.word	0x00005c20


	//   ....[87]....
        /*0490*/ 	.word	0x00005c70


	//   ....[88]....
        /*0494*/ 	.word	0x00005ce0


	//   ....[89]....
        /*0498*/ 	.word	0x00005d30


	//   ....[90]....
        /*049c*/ 	.word	0x00005da0


	//   ....[91]....
        /*04a0*/ 	.word	0x00005df0


	//   ....[92]....
        /*04a4*/ 	.word	0x00005e90


	//   ....[93]....
        /*04a8*/ 	.word	0x00005f30


	//   ....[94]....
        /*04ac*/ 	.word	0x00005fa0


	//   ....[95]....
        /*04b0*/ 	.word	0x00006000


	//   ....[96]....
        /*04b4*/ 	.word	0x00006070


	//   ....[97]....
        /*04b8*/ 	.word	0x000060f0


	//   ....[98]....
        /*04bc*/ 	.word	0x00006170


	//   ....[99]....
        /*04c0*/ 	.word	0x00006250


	//   ....[100]....
        /*04c4*/ 	.word	0x00006330


	//   ....[101]....
        /*04c8*/ 	.word	0x000063c0


	//   ....[102]....
        /*04cc*/ 	.word	0x00006440


	//   ....[103]....
        /*04d0*/ 	.word	0x00006510


	//   ....[104]....
        /*04d4*/ 	.word	0x00006580


	//   ....[105]....
        /*04d8*/ 	.word	0x00006600


	//   ....[106]....
        /*04dc*/ 	.word	0x00006660


	//   ....[107]....
        /*04e0*/ 	.word	0x00006700


	//   ....[108]....
        /*04e4*/ 	.word	0x000067b0


	//   ....[109]....
        /*04e8*/ 	.word	0x00006850


	//   ....[110]....
        /*04ec*/ 	.word	0x000068f0


	//   ....[111]....
        /*04f0*/ 	.word	0x00006980


	//   ....[112]....
        /*04f4*/ 	.word	0x000069e0


	//   ....[113]....
        /*04f8*/ 	.word	0x00006a60


	//   ....[114]....
        /*04fc*/ 	.word	0x00006ac0


	//   ....[115]....
        /*0500*/ 	.word	0x00006c00


	//   ....[116]....
        /*0504*/ 	.word	0x00006c60


	//   ....[117]....
        /*0508*/ 	.word	0x00006cc0


	//   ....[118]....
        /*050c*/ 	.word	0x00006d50


	//   ....[119]....
        /*0510*/ 	.word	0x00006db0


	//   ....[120]....
        /*0514*/ 	.word	0x00006e40


	//   ....[121]....
        /*0518*/ 	.word	0x00006e90


	//   ....[122]....
        /*051c*/ 	.word	0x00006f50


	//   ....[123]....
        /*0520*/ 	.word	0x00006fa0


	//----- nvinfo : EIATTR_EXIT_INSTR_OFFSETS
	.align		4
.L_861:
        /*0524*/ 	.byte	0x04, 0x1c
        /*0526*/ 	.short	(.L_863 - .L_862)


	//   ....[0]....
.L_862:
        /*0528*/ 	.word	0x000031d0


	//   ....[1]....
        /*052c*/ 	.word	0x000053f0


	//----- nvinfo : EIATTR_MAX_THREADS
	.align		4
.L_863:
        /*0530*/ 	.byte	0x04, 0x05
        /*0532*/ 	.short	(.L_865 - .L_864)
.L_864:
        /*0534*/ 	.word	0x000001e0
        /*0538*/ 	.word	0x00000001
        /*053c*/ 	.word	0x00000001


	//----- nvinfo : EIATTR_CRS_STACK_SIZE
	.align		4
.L_865:
        /*0540*/ 	.byte	0x04, 0x1e
        /*0542*/ 	.short	(.L_867 - .L_866)
.L_866:
        /*0544*/ 	.word	0x00000000


	//----- nvinfo : EIATTR_CBANK_PARAM_SIZE
	.align		4
.L_867:
        /*0548*/ 	.byte	0x03, 0x19
        /*054a*/ 	.short	0x0060


	//----- nvinfo : EIATTR_PARAM_CBANK
	.align		4
        /*054c*/ 	.byte	0x04, 0x0a
        /*054e*/ 	.short	(.L_869 - .L_868)
	.align		4
.L_868:
        /*0550*/ 	.word	index@(.nv.constant0._ZN13group_norm_v218gn_bwd_cuda_kernelI13__nv_bfloat16Li480ELi3ELi16ELi120ELi256ELb1ELb1ELi2ELi960ELi960ELi4ELb1ELi2ELb0ELb0ELNS_15WgradSyncMethodE3ENS_16CompileConditionILi900EEEEEvPT_S6_S6_PKS5_S8_S8_S8_PKfflPfPj)
        /*0554*/ 	.short	0x0210
        /*0556*/ 	.short	0x0060


	//----- nvinfo : EIATTR_SW_WAR
	.align		4
.L_869:
        /*0558*/ 	.byte	0x04, 0x36
        /*055a*/ 	.short	(.L_871 - .L_870)
.L_870:
        /*055c*/ 	.word	0x00000008
.L_871:


//--------------------- .nv.info._ZN13group_norm_v218gn_bwd_cuda_kernelI13__nv_bfloat16Li480ELi1ELi16ELi120ELi256ELb1ELb1ELi4ELi960ELi960ELi4ELb1ELi2ELb0ELb0ELNS_15WgradSyncMethodE3ENS_16CompileConditionILi900EEEEEvPT_S6_S6_PKS5_S8_S8_S8_PKfflPfPj --------------------------
	.section	.nv.info._ZN13group_norm_v218gn_bwd_cuda_kernelI13__nv_bfloat16Li480ELi1ELi16ELi120ELi256ELb1ELb1ELi4ELi960ELi960ELi4ELb1ELi2ELb0ELb0ELNS_15WgradSyncMethodE3ENS_16CompileConditionILi900EEEEEvPT_S6_S6_PKS5_S8_S8_S8_PKfflPfPj,"",@"SHT_CUDA_INFO"
	.sectionflags	@""
	.align	4


	//----- nvinfo : EIATTR_CUDA_API_VERSION
	.align		4
        /*0000*/ 	.byte	0x04, 0x37
        /*0002*/ 	.short	(.L_873 - .L_872)
.L_872:
        /*0004*/ 	.word	0x00000082


	//----- nvinfo : EIATTR_KPARAM_INFO
	.align		4
.L_873:
        /*0008*/ 	.byte	0x04, 0x17
        /*000a*/ 	.short	(.L_875 - .L_874)
.L_874:
        /*000c*/ 	.word	0x00000000
        /*0010*/ 	.short	0x000b
        /*0012*/ 	.short	0x0058
        /*0014*/ 	.byte	0x00, 0xf0, 0x21, 0x00


	//----- nvinfo : EIATTR_KPARAM_INFO
	.align		4
.L_875:
        /*0018*/ 	.byte	0x04, 0x17
        /*001a*/ 	.short	(.L_877 - .L_876)
.L_876:
        /*001c*/ 	.word	0x00000000
        /*0020*/ 	.short	0x000a
        /*0022*/ 	.short	0x0050
        /*0024*/ 	.byte	0x00, 0xf0, 0x21, 0x00


	//----- nvinfo : EIATTR_KPARAM_INFO
	.align		4
.L_877:
        /*0028*/ 	.byte	0x04, 0x17
        /*002a*/ 	.short	(.L_879 - .L_878)
.L_878:
        /*002c*/ 	.word	0x00000000
        /*0030*/ 	.short	0x0009
        /*0032*/ 	.short	0x0048
        /*0034*/ 	.byte	0x00, 0xf0, 0x21, 0x00


	//----- nvinfo : EIATTR_KPARAM_INFO
	.align		4
.L_879:
        /*0038*/ 	.byte	0x04, 0x17
        /*003a*/ 	.short	(.L_881 - .L_880)
.L_880:
        /*003c*/ 	.word	0x00000000
        /*0040*/ 	.short	0x0008
        /*0042*/ 	.short	0x0040
        /*0044*/ 	.byte	0x00, 0xf0, 0x11, 0x00


	//----- nvinfo : EIATTR_KPARAM_INFO
	.align		4
.L_881:
        /*0048*/ 	.byte	0x04, 0x17
        /*004a*/ 	.short	(.L_883 - .L_882)
.L_882:
        /*004c*/ 	.word	0x00000000
        /*0050*/ 	.short	0x0007
        /*0052*/ 	.short	0x0038
        /*0054*/ 	.byte	0x00, 0xf0, 0x21, 0x00


	//----- nvinfo : EIATTR_KPARAM_INFO
	.align		4
.L_883:
        /*0058*/ 	.byte	0x04, 0x17
        /*005a*/ 	.short	(.L_885 - .L_884)
.L_884:
        /*005c*/ 	.word	0x00000000
        /*0060*/ 	.short	0x0006
        /*0062*/ 	.short	0x0030
        /*0064*/ 	.byte	0x00, 0xf0, 0x21, 0x00


	//----- nvinfo : EIATTR_KPARAM_INFO
	.align		4
.L_885:
        /*0068*/ 	.byte	0x04, 0x17
        /*006a*/ 	.short	(.L_887 - .L_886)
.L_886:
        /*006c*/ 	.word	0x00000000
        /*0070*/ 	.short	0x0005
        /*0072*/ 	.short	0x0028
        /*0074*/ 	.byte	0x00, 0xf0, 0x21, 0x00


	//----- nvinfo : EIATTR_KPARAM_INFO
	.align		4
.L_887:
        /*0078*/ 	.byte	0x04, 0x17
        /*007a*/ 	.short	(.L_889 - .L_888)
.L_888:
        /*007c*/ 	.word	0x00000000
        /*0080*/ 	.short	0x0004
        /*0082*/ 	.short	0x0020
        /*0084*/ 	.byte	0x00, 0xf0, 0x21, 0x00


	//----- nvinfo : EIATTR_KPARAM_INFO
	.align		4
.L_889:
        /*0088*/ 	.byte	0x04, 0x17
        /*008a*/ 	.short	(.L_891 - .L_890)
.L_890:
        /*008c*/ 	.word	0x00000000
        /*0090*/ 	.short	0x0003
        /*0092*/ 	.short	0x0018
        /*0094*/ 	.byte	0x00, 0xf0, 0x21, 0x00


	//----- nvinfo : EIATTR_KPARAM_INFO
	.align		4
.L_891:
        /*0098*/ 	.byte	0x04, 0x17
        /*009a*/ 	.short	(.L_893 - .L_892)
.L_892:
        /*009c*/ 	.word	0x00000000
        /*00a0*/ 	.short	0x0002
        /*00a2*/ 	.short	0x0010
        /*00a4*/ 	.byte	0x00, 0xf0, 0x21, 0x00


	//----- nvinfo : EIATTR_KPARAM_INFO
	.align		4
.L_893:
        /*00a8*/ 	.byte	0x04, 0x17
        /*00aa*/ 	.short	(.L_895 - .L_894)
.L_894:
        /*00ac*/ 	.word	0x00000000
        /*00b0*/ 	.short	0x0001
        /*00b2*/ 	.short	0x0008
        /*00b4*/ 	.byte	0x00, 0xf0, 0x21, 0x00


	//----- nvinfo : EIATTR_KPARAM_INFO
	.align		4
.L_895:
        /*00b8*/ 	.byte	0x04, 0x17
        /*00ba*/ 	.short	(.L_897 - .L_896)
.L_896:
        /*00bc*/ 	.word	0x00000000
        /*00c0*/ 	.short	0x0000
        /*00c2*/ 	.short	0x0000
        /*00c4*/ 	.byte	0x00, 0xf0, 0x21, 0x00


	//----- nvinfo : EIATTR_SPARSE_MMA_MASK
	.align		4
.L_897:
        /*00c8*/ 	.byte	0x03, 0x50
        /*00ca*/ 	.short	0x0000


	//----- nvinfo : EIATTR_MAXREG_COUNT
	.align		4
        /*00cc*/ 	.byte	0x03, 0x1b
        /*00ce*/ 	.short	0x0080


	//----- nvinfo : EIATTR_NUM_BARRIERS
	.align		4
        /*00d0*/ 	.byte	0x02, 0x4c
        /*00d2*/ 	.byte	0x01
	.zero		1


	//----- nvinfo : EIATTR_MERCURY_ISA_VERSION
	.align		4
        /*00d4*/ 	.byte	0x03, 0x5f
        /*00d6*/ 	.short	0x0101


	//----- nvinfo : EIATTR_COOP_GROUP_MASK_REGIDS
	.align		4
        /*00d8*/ 	.byte	0x04, 0x29
        /*00da*/ 	.short	(.L_899 - .L_898)


	//   ....[0]....
.L_898:
        /*00dc*/ 	.word	0xffffffff


	//   ....[1]....
        /*00e0*/ 	.word	0xffffffff


	//   ....[2]....
        /*00e4*/ 	.word	0xffffffff


	//   ....[3]....
        /*00e8*/ 	.word	0xffffffff


	//   ....[4]....
        /*00ec*/ 	.word	0xffffffff


	//   ....[5]....
        /*00f0*/ 	.word	0xffffffff


	//   ....[6]....
        /*00f4*/ 	.word	0xffffffff


	//   ....[7]....
        /*00f8*/ 	.word	0xffffffff


	//   ....[8]....
        /*00fc*/ 	.word	0xffffffff


	//   ....[9]....
        /*0100*/ 	.word	0xffffffff


	//   ....[10]....
        /*0104*/ 	.word	0xffffffff


	//   ....[11]....
        /*0108*/ 	.word	0xffffffff


	//   ....[12]....
        /*010c*/ 	.word	0x05000007


	//   ....[13]....
        /*0110*/ 	.word	0x05000006


	//   ....[14]....
        /*0114*/ 	.word	0x05000008


	//   ....[15]....
        /*0118*/ 	.word	0x05000009


	//   ....[16]....
        /*011c*/ 	.word	0x0500000f


	//   ....[17]....
        /*0120*/ 	.word	0x05000002


	//   ....[18]....
        /*0124*/ 	.word	0x05000006


	//   ....[19]....
        /*0128*/ 	.word	0x05000003


	//   ....[20]....
        /*012c*/ 	.word	0x05000006


	//   ....[21]....
        /*0130*/ 	.word	0x05000007


	//   ....[22]....
        /*0134*/ 	.word	0x05000009


	//   ....[23]....
        /*0138*/ 	.word	0x05000008


	//   ....[24]....
        /*013c*/ 	.word	0x05000014


	//   ....[25]....
        /*0140*/ 	.word	0x05000013


	//   ....[26]....
        /*0144*/ 	.word	0x05000007


	//   ....[27]....
        /*0148*/ 	.word	0x0500000a


	//   ....[28]....
        /*014c*/ 	.word	0x05000006


	//   ....[29]....
        /*0150*/ 	.word	0x05000007


	//   ....[30]....
        /*0154*/ 	.word	0x05000009


	//   ....[31]....
        /*0158*/ 	.word	0x05000008


	//   ....[32]....
        /*015c*/ 	.word	0x05000014


	//   ....[33]....
        /*0160*/ 	.word	0x05000013


	//   ....[34]....
        /*0164*/ 	.word	0x05000007


	//   ....[35]....
        /*0168*/ 	.word	0x0500000a


	//   ....[36]....
        /*016c*/ 	.word	0x0500000a


	//   ....[37]....
        /*0170*/ 	.word	0x05000007


	//   ....[38]....
        /*0174*/ 	.word	0x0500000d


	//   ....[39]....
        /*0178*/ 	.word	0x05000009


	//   ....[40]....
        /*017c*/ 	.word	0x05000006


	//   ....[41]....
        /*0180*/ 	.word	0x0500000f


	//   ....[42]....
        /*0184*/ 	.word	0x05000007


	//   ....[43]....
        /*0188*/ 	.word	0x0500000d


	//   ....[44]....
        /*018c*/ 	.word	0x05000006


	//   ....[45]....
        /*0190*/ 	.word	0x0500000c


	//   ....[46]....
        /*0194*/ 	.word	0x05000014


	//   ....[47]....
        /*0198*/ 	.word	0x05000010


	//   ....[48]....
        /*019c*/ 	.word	0x05000008


	//   ....[49]....
        /*01a0*/ 	.word	0x05000009


	//   ....[50]....
        /*01a4*/ 	.word	0x0500000a


	//   ....[51]....
        /*01a8*/ 	.word	0x0500001a


	//   ....[52]....
        /*01ac*/ 	.word	0x05000005


	//   ....[53]....
        /*01b0*/ 	.word	0x0500001b


	//   ....[54]....
        /*01b4*/ 	.word	0x05000006


	//   ....[55]....
        /*01b8*/ 	.word	0x05000017


	//   ....[56]....
        /*01bc*/ 	.word	0x05000004


	//   ....[57]....
        /*01c0*/ 	.word	0x05000019


	//   ....[58]....
        /*01c4*/ 	.word	0x0500000e


	//   ....[59]....
        /*01c8*/ 	.word	0x0500000f


	//   ....[60]....
        /*01cc*/ 	.word	0x0500001d


	//   ....[61]....
        /*01d0*/ 	.word	0x05000013


	//   ....[62]....
        /*01d4*/ 	.word	0x05000017


	//   ....[63]....
        /*01d8*/ 	.word	0x05000012


	//   ....[64]....
        /*01dc*/ 	.word	0x05000019


	//   ....[65]....
        /*01e0*/ 	.word	0x05000016


	//   ....[66]....
        /*01e4*/ 	.word	0x0500000d


	//   ....[67]....
        /*01e8*/ 	.word	0x0500000a


	//   ....[68]....
        /*01ec*/ 	.word	0x05000006


	//   ....[69]....
        /*01f0*/ 	.word	0x05000006


	//   ....[70]....
        /*01f4*/ 	.word	0x05000006


	//   ....[71]....
        /*01f8*/ 	.word	0x05000006


	//   ....[72]....
        /*01fc*/ 	.word	0x05000006


	//   ....[73]....
        /*0200*/ 	.word	0x05000006


	//   ....[74]....
        /*0204*/ 	.word	0x05000006


	//   ....[75]....
        /*0208*/ 	.word	0x05000006


	//   ....[76]....
        /*020c*/ 	.word	0x05000006


	//   ....[77]....
        /*0210*/ 	.word	0x05000006


	//   ....[78]....
        /*0214*/ 	.word	0x05000006


	//   ....[79]....
        /*0218*/ 	.word	0x05000006


	//   ....[80]....
        /*021c*/ 	.word	0x05000006


	//   ....[81]....
        /*0220*/ 	.word	0x05000006


	//   ....[82]....
        /*0224*/ 	.word	0x05000006


	//   ....[83]....
        /*0228*/ 	.word	0x05000006


	//   ....[84]....
        /*022c*/ 	.word	0x05000006


	//   ....[85]....
        /*0230*/ 	.word	0x05000006


	//   ....[86]....
        /*0234*/ 	.word	0x05000006


	//   ....[87]....
        /*0238*/ 	.word	0x05000006


	//   ....[88]....
        /*023c*/ 	.word	0x05000006


	//   ....[89]....
        /*0240*/ 	.word	0x05000006


	//   ....[90]....
        /*0244*/ 	.word	0x05000006


	//   ....[91]....
        /*0248*/ 	.word	0x05000006


	//   ....[92]....
        /*024c*/ 	.word	0x05000006


	//   ....[93]....
        /*0250*/ 	.word	0x05000006


	//   ....[94]....
        /*0254*/ 	.word	0x05000006


	//   ....[95]....
        /*0258*/ 	.word	0x05000006


	//   ....[96]....
        /*025c*/ 	.word	0x05000006


	//   ....[97]....
        /*0260*/ 	.word	0x05000006


	//   ....[98]....
        /*0264*/ 	.word	0x05000006


	//   ....[99]....
        /*0268*/ 	.word	0x05000006


	//   ....[100]....
        /*026c*/ 	.word	0x05000006


	//   ....[101]....
        /*0270*/ 	.word	0x05000006


	//   ....[102]....
        /*0274*/ 	.word	0x05000006


	//   ....[103]....
        /*0278*/ 	.word	0x05000006


	//   ....[104]....
        /*027c*/ 	.word	0x05000006


	//   ....[105]....
        /*0280*/ 	.word	0x05000006


	//   ....[106]....
        /*0284*/ 	.word	0x05000006


	//   ....[107]....
        /*0288*/ 	.word	0x05000006


	//   ....[108]....
        /*028c*/ 	.word	0x05000006


	//   ....[109]....
        /*0290*/ 	.word	0x05000006


	//   ....[110]....
        /*0294*/ 	.word	0x05000006


	//   ....[111]....
        /*0298*/ 	.word	0x05000006


	//   ....[112]....
        /*029c*/ 	.word	0x05000006


	//   ....[113]....
        /*02a0*/ 	.word	0x05000006


	//   ....[114]....
        /*02a4*/ 	.word	0x05000006


	//   ....[115]....
        /*02a8*/ 	.word	0x05000006


	//   ....[116]....
        /*02ac*/ 	.word	0x05000006


	//   ....[117]....
        /*02b0*/ 	.word	0x05000006


	//   ....[118]....
        /*02b4*/ 	.word	0x05000006


	//   ....[119]....
        /*02b8*/ 	.word	0x05000006


	//   ....[120]....
        /*02bc*/ 	.word	0x05000006


	//   ....[121]....
        /*02c0*/ 	.word	0x05000006


	//   ....[122]....
        /*02c4*/ 	.word	0x05000006


	//   ....[123]....
        /*02c8*/ 	.word	0x05000006


	//----- nvinfo : EIATTR_COOP_GROUP_INSTR_OFFSETS
	.align		4
.L_899:
        /*02cc*/ 	.byte	0x04, 0x28
        /*02ce*/ 	.short	(.L_901 - .L_900)


	//   ....[0]....
.L_900:
        /*02d0*/ 	.word	0x000027c0


	//   ....[1]....
        /*02d4*/ 	.word	0x00002800


	//   ....[2]....
        /*02d8*/ 	.word	0x00002ed0


	//   ....[3]....
        /*02dc*/ 	.word	0x00002ee0


	//   ....[4]....
        /*02e0*/ 	.word	0x00002f30


	//   ....[5]....
        /*02e4*/ 	.word	0x00002f70


	//   ....[6]....
        /*02e8*/ 	.word	0x00002ff0


	//   ....[7]....
        /*02ec*/ 	.word	0x00003020


	//   ....[8]....
        /*02f0*/ 	.word	0x000030a0


	//   ....[9]....
        /*02f4*/ 	.word	0x000030d0


	//   ....[10]....
        /*02f8*/ 	.word	0x00003150


	//   ....[11]....
        /*02fc*/ 	.word	0x00003180


	//   ....[12]....
        /*0300*/ 	.word	0x00004720


	//   ....[13]....
        /*0304*/ 	.word	0x00004740


	//   ....[14]....
        /*0308*/ 	.word	0x00004780


	//   ....[15]....
        /*030c*/ 	.word	0x000047a0


	//   ....[16]....
        /*0310*/ 	.word	0x000047d0


	//   ....[17]....
        /*0314*/ 	.word	0x000047e0


	//   ....[18]....
        /*0318*/ 	.word	0x00004810


	//   ....[19]....
        /*031c*/ 	.word	0x00004820


	//   ....[20]....
        /*0320*/ 	.word	0x000049d0


	//   ....[21]....
        /*0324*/ 	.word	0x00004a00


	//   ....[22]....
        /*0328*/ 	.word	0x00004a30


	//   ....[23]....
        /*032c*/ 	.word	0x00004a40


	//   ....[24]....
        /*0330*/ 	.word	0x00004a70


	//   ....[25]....
        /*0334*/ 	.word	0x00004a80


	//   ....[26]....
        /*0338*/ 	.word	0x00004ab0


	//   ....[27]....
        /*033c*/ 	.word	0x00004ac0


	//   ....[28]....
        /*0340*/ 	.word	0x00004c10


	//   ....[29]....
        /*0344*/ 	.word	0x00004c40


	//   ....[30]....
        /*0348*/ 	.word	0x00004c70


	//   ....[31]....
        /*034c*/ 	.word	0x00004c80


	//   ....[32]....
        /*0350*/ 	.word	0x00004cb0


	//   ....[33]....
        /*0354*/ 	.word	0x00004cc0


	//   ....[34]....
        /*0358*/ 	.word	0x00004cf0


	//   ....[35]....
        /*035c*/ 	.word	0x00004d00


	//   ....[36]....
        /*0360*/ 	.word	0x00005010


	//   ....[37]....
        /*0364*/ 	.word	0x00005030


	//   ....[38]....
        /*0368*/ 	.word	0x00005060


	//   ....[39]....
        /*036c*/ 	.word	0x00005090


	//   ....[40]....
        /*0370*/ 	.word	0x000050c0


	//   ....[41]....
        /*0374*/ 	.word	0x000050e0


	//   ....[42]....
        /*0378*/ 	.word	0x00005100


	//   ....[43]....
        /*037c*/ 	.word	0x00005140


	//   ....[44]....
        /*0380*/ 	.word	0x00005170


	//   ....[45]....
        /*0384*/ 	.word	0x000051b0


	//   ....[46]....
        /*0388*/ 	.word	0x000051d0


	//   ....[47]....
        /*038c*/ 	.word	0x000051f0


	//   ....[48]....
        /*0390*/ 	.word	0x00005220


	//   ....[49]....
        /*0394*/ 	.word	0x00005250


	//   ....[50]....
        /*0398*/ 	.word	0x00005290


	//   ....[51]....
        /*039c*/ 	.word	0x000052c0


	//   ....[52]....
        /*03a0*/ 	.word	0x000052f0


	//   ....[53]....
        /*03a4*/ 	.word	0x00005320


	//   ....[54]....
        /*03a8*/ 	.word	0x00005350


	//   ....[55]....
        /*03ac*/ 	.word	0x00005380


	//   ....[56]....
        /*03b0*/ 	.word	0x00005390


	//   ....[57]....
        /*03b4*/ 	.word	0x000053b0


	//   ....[58]....
        /*03b8*/ 	.word	0x000053e0


	//   ....[59]....
        /*03bc*/ 	.word	0x00005400


	//   ....[60]....
        /*03c0*/ 	.word	0x00005420


	//   ....[61]....
        /*03c4*/ 	.word	0x00005450


	//   ....[62]....
        /*03c8*/ 	.word	0x000054a0


	//   ....[63]....
        /*03cc*/ 	.word	0x000054d0


	//   ....[64]....
        /*03d0*/ 	.word	0x00005500


	//   ....[65]....
        /*03d4*/ 	.word	0x00005530


	//   ....[66]....
        /*03d8*/ 	.word	0x00005590


	//   ....[67]....
        /*03dc*/ 	.word	0x000056a0


	//   ....[68]....
        /*03e0*/ 	.word	0x000057c0


	//   ....[69]....
        /*03e4*/ 	.word	0x00005810


	//   ....[70]....
        /*03e8*/ 	.word	0x00005880


	//   ....[71]....
        /*03ec*/ 	.word	0x000058e0


	//   ....[72]....
        /*03f0*/ 	.word	0x00005950


	//   ....[73]....
        /*03f4*/ 	.word	0x000059b0


	//   ....[74]....
        /*03f8*/ 	.word	0x00005a20


	//   ....[75]....
        /*03fc*/ 	.word	0x00005a80


	//   ....[76]....
        /*0400*/ 	.word	0x00005b20


	//   ....[77]....
        /*0404*/ 	.word	0x00005bb0


	//   ....[78]....
        /*0408*/ 	.word	0x00005c20


	//   ....[79]....
        /*040c*/ 	.word	0x00005c80


	//   ....[80]....
        /*0410*/ 	.word	0x00005cf0


	//   ....[81]....
        /*0414*/ 	.word	0x00005d50


	//   ....[82]....
        /*0418*/ 	.word	0x00005dc0


	//   ....[83]....
        /*041c*/ 	.word	0x00005e20


	//   ....[84]....
        /*0420*/ 	.word	0x00005ec0


	//   ....[85]....
        /*0424*/ 	.word	0x00005f50


	//   ....[86]....
        /*0428*/ 	.word	0x00005fc0


	//   ....[87]....
        /*042c*/ 	.word	0x00006020


	//   ....[88]....
        /*0430*/ 	.word	0x00006090


	//   ....[89]....
        /*0434*/ 	.word	0x000060f0


	//   ....[90]....
        /*0438*/ 	.word	0x00006160


	//   ....[91]....
        /*043c*/ 	.word	0x000061c0


	//   ....[92]....
        /*0440*/ 	.word	0x00006260


	//   ....[93]....
        /*0444*/ 	.word	0x00006320


	//   ....[94]....
        /*0448*/ 	.word	0x00006400


	//   ....[95]....
        /*044c*/ 	.word	0x00006450


	//   ....[96]....
        /*0450*/ 	.word	0x000064f0


	//   ....[97]....
        /*0454*/ 	.word	0x00006550


	//   ....[98]....
        /*0458*/ 	.word	0x00006600


	//   ....[99]....
        /*045c*/ 	.word	0x00006660


	//   ....[100]....
        /*0460*/ 	.word	0x00006710


	//   ....[101]....
        /*0464*/ 	.word	0x00006770


	//   ....[102]....
        /*0468*/ 	.word	0x000067e0


	//   ....[103]....
        /*046c*/ 	.word	0x00006840


	//   ....[104]....
        /*0470*/ 	.word	0x000068b0


	//   ....[105]....
        /*0474*/ 	.word	0x00006910


	//   ....[106]....
        /*0478*/ 	.word	0x00006980


	//   ....[107]....
        /*047c*/ 	.word	0x000069f0


	//   ....[108]....
        /*0480*/ 	.word	0x00006a70


	//   ....[109]....
        /*0484*/ 	.word	0x00006ad0


	//   ....[110]....
        /*0488*/ 	.word	0x00006b50


	//   ....[111]....
        /*048c*/ 	.word	0x00006bb0


	//   ....[112]....
        /*0490*/ 	.word	0x00006c60


	//   ....[113]....
        /*0494*/ 	.word	0x00006cd0


	//   ....[114]....
        /*0498*/ 	.word	0x00006d70


	//   ....[115]....
        /*049c*/ 	.word	0x00006de0


	//   ....[116]....
        /*04a0*/ 	.word	0x00006e40


	//   ....[117]....
        /*04a4*/ 	.word	0x00006e90


	//   ....[118]....
        /*04a8*/ 	.word	0x00006f00


	//   ....[119]....
        /*04ac*/ 	.word	0x00006f60


	//   ....[120]....
        /*04b0*/ 	.word	0x00006fd0


	//   ....[121]....
        /*04b4*/ 	.word	0x00007030


	//   ....[122]....
        /*04b8*/ 	.word	0x00007180


	//   ....[123]....
        /*04bc*/ 	.word	0x00007230


	//----- nvinfo : EIATTR_EXIT_INSTR_OFFSETS
	.align		4
.L_901:
        /*04c0*/ 	.byte	0x04, 0x1c
        /*04c2*/ 	.short	(.L_903 - .L_902)


	//   ....[0]....
.L_902:
        /*04c4*/ 	.word	0x00003700


	//   ....[1]....
        /*04c8*/ 	.word	0x00005760


	//----- nvinfo : EIATTR_MAX_THREADS
	.align		4
.L_903:
        /*04cc*/ 	.byte	0x04, 0x05
        /*04ce*/ 	.short	(.L_905 - .L_904)
.L_904:
        /*04d0*/ 	.word	0x000001e0
        /*04d4*/ 	.word	0x00000001
        /*04d8*/ 	.word	0x00000001


	//----- nvinfo : EIATTR_CRS_STACK_SIZE
	.align		4
.L_905:
        /*04dc*/ 	.byte	0x04, 0x1e
        /*04de*/ 	.short	(.L_907 - .L_906)
.L_906:
        /*04e0*/ 	.word	0x00000000


	//----- nvinfo : EIATTR_CBANK_PARAM_SIZE
	.align		4
.L_907:
        /*04e4*/ 	.byte	0x03, 0x19
        /*04e6*/ 	.short	0x0060


	//----- nvinfo : EIATTR_PARAM_CBANK
	.align		4
        /*04e8*/ 	.byte	0x04, 0x0a
        /*04ea*/ 	.short	(.L_909 - .L_908)
	.align		4
.L_908:
        /*04ec*/ 	.word	index@(.nv.constant0._ZN13group_norm_v218gn_bwd_cuda_kernelI13__nv_bfloat16Li480ELi1ELi16ELi120ELi256ELb1ELb1ELi4ELi960ELi960ELi4ELb1ELi2ELb0ELb0ELNS_15WgradSyncMethodE3ENS_16CompileConditionILi900EEEEEvPT_S6_S6_PKS5_S8_S8_S8_PKfflPfPj)
        /*04f0*/ 	.short	0x0210
        /*04f2*/ 	.short	0x0060


	//----- nvinfo : EIATTR_SW_WAR
	.align		4
.L_909:
        /*04f4*/ 	.byte	0x04, 0x36
        /*04f6*/ 	.short	(.L_911 - .L_910)
.L_910:
        /*04f8*/ 	.word	0x00000008
.L_911:


//--------------------- .nv.info._ZN13group_norm_v218gn_bwd_cuda_kernelI13__nv_bfloat16Li480ELi3ELi16ELi120ELi256ELb1ELb1ELi4ELi960ELi960ELi4ELb1ELi4ELb0ELb0ELNS_15WgradSyncMethodE3ENS_16CompileConditionILi900EEEEEvPT_S6_S6_PKS5_S8_S8_S8_PKfflPfPj --------------------------
	.section	.nv.info._ZN13group_norm_v218gn_bwd_cuda_kernelI13__nv_bfloat16Li480ELi3ELi16ELi120ELi256ELb1ELb1ELi4ELi960ELi960ELi4ELb1ELi4ELb0ELb0ELNS_15WgradSyncMethodE3ENS_16CompileConditionILi900EEEEEvPT_S6_S6_PKS5_S8_S8_S8_PKfflPfPj,"",@"SHT_CUDA_INFO"
	.sectionflags	@""
	.align	4


	//----- nvinfo : EIATTR_CUDA_API_VERSION
	.align		4
        /*0000*/ 	.byte	0x04, 0x37
        /*0002*/ 	.short	(.L_913 - .L_912)
.L_912:
        /*0004*/ 	.word	0x00000082


	//----- nvinfo : EIATTR_KPARAM_INFO
	.align		4
.L_913:
        /*0008*/ 	.byte	0x04, 0x17
        /*000a*/ 	.short	(.L_915 - .L_914)
.L_914:
        /*000c*/ 	.word	0x00000000
        /*0010*/ 	.short	0x000b
        /*0012*/ 	.short	0x0058
        /*0014*/ 	.byte	0x00, 0xf0, 0x21, 0x00


	//----- nvinfo : EIATTR_KPARAM_INFO
	.align		4
.L_915:
        /*0018*/ 	.byte	0x04, 0x17
        /*001a*/ 	.short	(.L_917 - .L_916)
.L_916:
        /*001c*/ 	.word	0x00000000
        /*0020*/ 	.short	0x000a
        /*0022*/ 	.short	0x0050
        /*0024*/ 	.byte	0x00, 0xf0, 0x21, 0x00


	//----- nvinfo : EIATTR_KPARAM_INFO
	.align		4
.L_917:
        /*0028*/ 	.byte	0x04, 0x17
        /*002a*/ 	.short	(.L_919 - .L_918)
.L_918:
        /*002c*/ 	.word	0x00000000
        /*0030*/ 	.short	0x0009
        /*0032*/ 	.short	0x0048
        /*0034*/ 	.byte	0x00, 0xf0, 0x21, 0x00


	//----- nvinfo : EIATTR_KPARAM_INFO
	.align		4
.L_919:
        /*0038*/ 	.byte	0x04, 0x17
        /*003a*/ 	.short	(.L_921 - .L_920)
.L_920:
        /*003c*/ 	.word	0x00000000
        /*0040*/ 	.short	0x0008
        /*0042*/ 	.short	0x0040
        /*0044*/ 	.byte	0x00, 0xf0, 0x11, 0x00


	//----- nvinfo : EIATTR_KPARAM_INFO
	.align		4
.L_921:
        /*0048*/ 	.byte	0x04, 0x17
        /*004a*/ 	.short	(.L_923 - .L_922)
.L_922:
        /*004c*/ 	.word	0x00000000
        /*0050*/ 	.short	0x0007
        /*0052*/ 	.short	0x0038
        /*0054*/ 	.byte	0x00, 0xf0, 0x21, 0x00


	//----- nvinfo : EIATTR_KPARAM_INFO
	.align		4
.L_923:
        /*0058*/ 	.byte	0x04, 0x17
        /*005a*/ 	.short	(.L_925 - .L_924)
.L_924:
        /*005c*/ 	.word	0x00000000
        /*0060*/ 	.short	0x0006
        /*0062*/ 	.short	0x0030
        /*0064*/ 	.byte	0x00, 0xf0, 0x21, 0x00


	//----- nvinfo : EIATTR_KPARAM_INFO
	.align		4
.L_925:
        /*0068*/ 	.byte	0x04, 0x17
        /*006a*/ 	.short	(.L_927 - .L_926)
.L_926:
        /*006c*/ 	.word	0x00000000
        /*0070*/ 	.short	0x0005
        /*0072*/ 	.short	0x0028
        /*0074*/ 	.byte	0x00, 0xf0, 0x21, 0x00


	//----- nvinfo : EIATTR_KPARAM_INFO
	.align		4
.L_927:
        /*0078*/ 	.byte	0x04, 0x17
        /*007a*/ 	.short	(.L_929 - .L_928)
.L_928:
        /*007c*/ 	.word	0x00000000
        /*0080*/ 	.short	0x0004
        /*0082*/ 	.short	0x0020
        /*0084*/ 	.byte	0x00, 0xf0, 0x21, 0x00


	//----- nvinfo : EIATTR_KPARAM_INFO
	.align		4
.L_929:
        /*0088*/ 	.byte	0x04, 0x17
        /*008a*/ 	.short	(.L_931 - .L_930)
.L_930:
        /*008c*/ 	.word	0x00000000
        /*0090*/ 	.short	0x0003
        /*0092*/ 	.short	0x0018
        /*0094*/ 	.byte	0x00, 0xf0, 0x21, 0x00


	//----- nvinfo : EIATTR_KPARAM_INFO
	.align		4
.L_931:
        /*0098*/ 	.byte	0x04, 0x17
        /*009a*/ 	.short	(.L_933 - .L_932)
.L_932:
        /*009c*/ 	.word	0x00000000
        /*00a0*/ 	.short	0x0002
        /*00a2*/ 	.short	0x0010
        /*00a4*/ 	.byte	0x00, 0xf0, 0x21, 0x00


	//----- nvinfo : EIATTR_KPARAM_INFO
	.align		4
.L_933:
        /*00a8*/ 	.byte	0x04, 0x17
        /*00aa*/ 	.short	(.L_935 - .L_934)
.L_934:
        /*00ac*/ 	.word	0x00000000
        /*00b0*/ 	.short	0x0001
        /*00b2*/ 	.short	0x0008
        /*00b4*/ 	.byte	0x00, 0xf0, 0x21, 0x00


	//----- nvinfo : EIATTR_KPARAM_INFO
	.align		4
.L_935:
        /*00b8*/ 	.byte	0x04, 0x17
        /*00ba*/ 	.short	(.L_937 - .L_936)
.L_936:
        /*00bc*/ 	.word	0x00000000
        /*00c0*/ 	.short	0x0000
        /*00c2*/ 	.short	0x0000
        /*00c4*/ 	.byte	0x00, 0xf0, 0x21, 0x00


	//----- nvinfo : EIATTR_SPARSE_MMA_MASK
	.align		4
.L_937:
        /*00c8*/ 	.byte	0x03, 0x50
        /*00ca*/ 	.short	0x0000


	//----- nvinfo : EIATTR_MAXREG_COUNT
	.align		4
        /*00cc*/ 	.byte	0x03, 0x1b
        /*00ce*/ 	.short	0x0028


	//----- nvinfo : EIATTR_NUM_BARRIERS
	.align		4
        /*00d0*/ 	.byte	0x02, 0x4c
        /*00d2*/ 	.byte	0x01
	.zero		1


	//----- nvinfo : EIATTR_ANNOTATIONS
	.align		4
        /*00d4*/ 	.byte	0x04, 0x55
        /*00d6*/ 	.short	(.L_939 - .L_938)


	//   ....[0]....
.L_938:
        /* <DEDUP_REMOVED lines=27> */


	//----- nvinfo : EIATTR_MERCURY_ISA_VERSION
	.align		4
.L_939:
        /*0270*/ 	.byte	0x03, 0x5f
        /*0272*/ 	.short	0x0101


	//----- nvinfo : EIATTR_COOP_GROUP_MASK_REGIDS
	.align		4
        /*0274*/ 	.byte	0x04, 0x29
        /*0276*/ 	.short	(.L_941 - .L_940)


	//   ....[0]....
.L_940:
        /*0278*/ 	.word	0xffffffff


	//   ....[1]....
        /*027c*/ 	.word	0xffffffff


	//   ....[2]....
        /*0280*/ 	.word	0xffffffff


	//   ....[3]....
        /*0284*/ 	.word	0xffffffff


	//   ....[4]....
        /*0288*/ 	.word	0xffffffff


	//   ....[5]....
        /*028c*/ 	.word	0xffffffff


	//   ....[6]....
        /*0290*/ 	.word	0xffffffff


	//   ....[7]....
        /*0294*/ 	.word	0xffffffff


	//   ....[8]....
        /*0298*/ 	.word	0xffffffff


	//   ....[9]....
        /*029c*/ 	.word	0xffffffff


	//   ....[10]....
        /*02a0*/ 	.word	0xffffffff


	//   ....[11]....
        /*02a4*/ 	.word	0xffffffff


	//   ....[12]....
        /*02a8*/ 	.word	0x05000011


	//   ....[13]....
        /*02ac*/ 	.word	0x05000013


	//   ....[14]....
        /*02b0*/ 	.word	0x05000010


	//   ....[15]....
        /*02b4*/ 	.word	0x05000012


	//   ....[16]....
        /*02b8*/ 	.word	0x05000015


	//   ....[17]....
        /*02bc*/ 	.word	0x05000021


	//   ....[18]....
        /*02c0*/ 	.word	0x0500000a


	//   ....[19]....
        /*02c4*/ 	.word	0x05000010


	//   ....[20]....
        /*02c8*/ 	.word	0x05000013


	//   ....[21]....
        /*02cc*/ 	.word	0x05000015


	//   ....[22]....
        /*02d0*/ 	.word	0x05000010


	//   ....[23]....
        /*02d4*/ 	.word	0x05000021


	//   ....[24]....
        /*02d8*/ 	.word	0x05000012


	//   ....[25]....
        /*02dc*/ 	.word	0x05000013


	//   ....[26]....
        /*02e0*/ 	.word	0x05000020


	//   ....[27]....
        /*02e4*/ 	.word	0x05000011


	//   ....[28]....
        /*02e8*/ 	.word	0x05000013


	//   ....[29]....
        /*02ec*/ 	.word	0x05000015


	//   ....[30]....
        /*02f0*/ 	.word	0x05000010


	//   ....[31]....
        /*02f4*/ 	.word	0x05000021


	//   ....[32]....
        /*02f8*/ 	.word	0x05000012


	//   ....[33]....
        /*02fc*/ 	.word	0x05000013


	//   ....[34]....
        /*0300*/ 	.word	0x05000020


	//   ....[35]....
        /*0304*/ 	.word	0x05000011


	//   ....[36]....
        /*0308*/ 	.word	0x05000010


	//   ....[37]....
        /*030c*/ 	.word	0x0500000f


	//   ....[38]....
        /*0310*/ 	.word	0x05000019


	//   ....[39]....
        /*0314*/ 	.word	0x05000013


	//   ....[40]....
        /*0318*/ 	.word	0x05000010


	//   ....[41]....
        /*031c*/ 	.word	0x05000021


	//   ....[42]....
        /*0320*/ 	.word	0x05000013


	//   ....[43]....
        /*0324*/ 	.word	0x05000012


	//   ....[44]....
        /*0328*/ 	.word	0x05000019


	//   ....[45]....
        /*032c*/ 	.word	0x05000021


	//   ....[46]....
        /*0330*/ 	.word	0x05000022


	//   ....[47]....
        /*0334*/ 	.word	0x05000011


	//   ....[48]....
        /*0338*/ 	.word	0x05000020


	//   ....[49]....
        /*033c*/ 	.word	0x05000019


	//   ....[50]....
        /*0340*/ 	.word	0x05000017


	//   ....[51]....
        /*0344*/ 	.word	0x0500000c


	//   ....[52]....
        /*0348*/ 	.word	0x05000012


	//   ....[53]....
        /*034c*/ 	.word	0x05000013


	//   ....[54]....
        /*0350*/ 	.word	0x05000020


	//   ....[55]....
        /*0354*/ 	.word	0x05000014


	//   ....[56]....
        /*0358*/ 	.word	0x0500000f


	//   ....[57]....
        /*035c*/ 	.word	0x05000015


	//   ....[58]....
        /*0360*/ 	.word	0x05000013


	//   ....[59]....
        /*0364*/ 	.word	0x05000021


	//   ....[60]....
        /*0368*/ 	.word	0x05000010


	//   ....[61]....
        /*036c*/ 	.word	0x05000017


	//   ....[62]....
        /*0370*/ 	.word	0x05000016


	//   ....[63]....
        /*0374*/ 	.word	0x05000015


	//   ....[64]....
        /*0378*/ 	.word	0x05000013


	//   ....[65]....
        /*037c*/ 	.word	0x05000020


	//   ....[66]....
        /*0380*/ 	.word	0x05000013


	//   ....[67]....
        /*0384*/ 	.word	0x05000018


	//   ....[68]....
        /*0388*/ 	.word	0x05000010


	//   ....[69]....
        /*038c*/ 	.word	0x05000010


	//   ....[70]....
        /*0390*/ 	.word	0x05000010


	//   ....[71]....
        /*0394*/ 	.word	0x05000010


	//   ....[72]....
        /*0398*/ 	.word	0x05000010


	//   ....[73]....
        /*039c*/ 	.word	0x05000010


	//   ....[74]....
        /*03a0*/ 	.word	0x05000010


	//   ....[75]....
        /*03a4*/ 	.word	0x05000010


	//   ....[76]....
        /*03a8*/ 	.word	0x05000010


	//   ....[77]....
        /*03ac*/ 	.word	0x05000010


	//   ....[78]....
        /*03b0*/ 	.word	0x05000010


	//   ....[79]....
        /*03b4*/ 	.word	0x05000010


	//   ....[80]....
        /*03b8*/ 	.word	0x05000010


	//   ....[81]....
        /*03bc*/ 	.word	0x05000010


	//   ....[82]....
        /*03c0*/ 	.word	0x05000010


	//   ....[83]....
        /*03c4*/ 	.word	0x05000010


	//   ....[84]....
        /*03c8*/ 	.word	0x05000010


	//   ....[85]....
        /*03cc*/ 	.word	0x05000010


	//   ....[86]....
        /*03d0*/ 	.word	0x05000010


	//   ....[87]....
        /*03d4*/ 	.word	0x05000010


	//   ....[88]....
        /*03d8*/ 	.word	0x05000010


	//   ....[89]....
        /*03dc*/ 	.word	0x05000010


	//   ....[90]....
        /*03e0*/ 	.word	0x05000010


	//   ....[91]....
        /*03e4*/ 	.word	0x05000010


	//   ....[92]....
        /*03e8*/ 	.word	0x05000010


	//   ....[93]....
        /*03ec*/ 	.word	0x05000010


	//   ....[94]....
        /*03f0*/ 	.word	0x05000010


	//   ....[95]....
        /*03f4*/ 	.word	0x05000010


	//   ....[96]....
        /*03f8*/ 	.word	0x05000010


	//   ....[97]....
        /*03fc*/ 	.word	0x05000010


	//   ....[98]....
        /*0400*/ 	.word	0x05000010


	//   ....[99]....
        /*0404*/ 	.word	0x05000010


	//   ....[100]....
        /*0408*/ 	.word	0x05000010


	//   ....[101]....
        /*040c*/ 	.word	0x05000010


	//   ....[102]....
        /*0410*/ 	.word	0x05000010


	//   ....[103]....
        /*0414*/ 	.word	0x05000010


	//   ....[104]....
        /*0418*/ 	.word	0x05000010


	//   ....[105]....
        /*041c*/ 	.word	0x05000010


	//   ....[106]....
        /*0420*/ 	.word	0x05000010


	//   ....[107]....
        /*0424*/ 	.word	0x05000010


	//   ....[108]....
        /*0428*/ 	.word	0x05000010


	//   ....[109]....
        /*042c*/ 	.word	0x05000010


	//   ....[110]....
        /*0430*/ 	.word	0x05000010


	//   ....[111]....
        /*0434*/ 	.word	0x05000010


	//   ....[112]....
        /*0438*/ 	.word	0x05000010


	//   ....[113]....
        /*043c*/ 	.word	0x05000010


	//   ....[114]....
        /*0440*/ 	.word	0x05000010


	//   ....[115]....
        /*0444*/ 	.word	0x05000010


	//   ....[116]....
        /*0448*/ 	.word	0x05000010


	//   ....[117]....
        /*044c*/ 	.word	0x05000010


	//   ....[118]....
        /*0450*/ 	.word	0x05000010


	//   ....[119]....
        /*0454*/ 	.word	0x05000010


	//   ....[120]....
        /*0458*/ 	.word	0x05000010


	//   ....[121]....
        /*045c*/ 	.word	0x05000010


	//   ....[122]....
        /*0460*/ 	.word	0x05000010


	//   ....[123]....
        /*0464*/ 	.word	0x05000010


	//----- nvinfo : EIATTR_COOP_GROUP_INSTR_OFFSETS
	.align		4
.L_941:
        /*0468*/ 	.byte	0x04, 0x28
        /*046a*/ 	.short	(.L_943 - .L_942)


	//   ....[0]....
.L_942:
        /*046c*/ 	.word	0x00002b30


	//   ....[1]....
        /*0470*/ 	.word	0x00002b60


	//   ....[2]....
        /*0474*/ 	.word	0x00003320


	//   ....[3]....
        /*0478*/ 	.word	0x00003330


	//   ....[4]....
        /*047c*/ 	.word	0x00003360


	//   ....[5]....
        /*0480*/ 	.word	0x00003370


	//   ....[6]....
        /*0484*/ 	.word	0x000033a0


	//   ....[7]....
        /*0488*/ 	.word	0x000033b0


	//   ....[8]....
        /*048c*/ 	.word	0x000033e0


	//   ....[9]....
        /*0490*/ 	.word	0x000033f0


	//   ....[10]....
        /*0494*/ 	.word	0x00003420


	//   ....[11]....
        /*0498*/ 	.word	0x00003430


	//   ....[12]....
        /*049c*/ 	.word	0x00004b90


	//   ....[13]....
        /*04a0*/ 	.word	0x00004bc0


	//   ....[14]....
        /*04a4*/ 	.word	0x00004bf0


	//   ....[15]....
        /*04a8*/ 	.word	0x00004c10


	//   ....[16]....
        /*04ac*/ 	.word	0x00004c40


	//   ....[17]....
        /*04b0*/ 	.word	0x00004c50


	//   ....[18]....
        /*04b4*/ 	.word	0x00004c80


	//   ....[19]....
        /*04b8*/ 	.word	0x00004c90


	//   ....[20]....
        /*04bc*/ 	.word	0x00004e90


	//   ....[21]....
        /*04c0*/ 	.word	0x00004eb0


	//   ....[22]....
        /*04c4*/ 	.word	0x00004ee0


	//   ....[23]....
        /*04c8*/ 	.word	0x00004ef0


	//   ....[24]....
        /*04cc*/ 	.word	0x00004f30


	//   ....[25]....
        /*04d0*/ 	.word	0x00004f40


	//   ....[26]....
        /*04d4*/ 	.word	0x00004f70


	//   ....[27]....
        /*04d8*/ 	.word	0x00004f80


	//   ....[28]....
        /*04dc*/ 	.word	0x00005120


	//   ....[29]....
        /*04e0*/ 	.word	0x00005140


	//   ....[30]....
        /*04e4*/ 	.word	0x00005170


	//   ....[31]....
        /*04e8*/ 	.word	0x00005180


	//   ....[32]....
        /*04ec*/ 	.word	0x000051c0


	//   ....[33]....
        /*04f0*/ 	.word	0x000051d0


	//   ....[34]....
        /*04f4*/ 	.word	0x00005200


	//   ....[35]....
        /*04f8*/ 	.word	0x00005210


	//   ....[36]....
        /*04fc*/ 	.word	0x000053d0


	//   ....[37]....
        /*0500*/ 	.word	0x00005410


	//   ....[38]....
        /*0504*/ 	.word	0x000054b0


	//   ....[39]....
        /*0508*/ 	.word	0x000054d0


	//   ....[40]....
        /*050c*/ 	.word	0x00005570


	//   ....[41]....
        /*0510*/ 	.word	0x000055b0


	//   ....[42]....
        /*0514*/ 	.word	0x000055c0


	//   ....[43]....
        /*0518*/ 	.word	0x000055f0


	//   ....[44]....
        /*051c*/ 	.word	0x000056b0


	//   ....[45]....
        /*0520*/ 	.word	0x00005740


	//   ....[46]....
        /*0524*/ 	.word	0x00005760


	//   ....[47]....
        /*0528*/ 	.word	0x00005770


	//   ....[48]....
        /*052c*/ 	.word	0x00005790


	//   ....[49]....
        /*0530*/ 	.word	0x000057f0


	//   ....[50]....
        /*0534*/ 	.word	0x000058a0


	//   ....[51]....
        /*0538*/ 	.word	0x000058c0


	//   ....[52]....
        /*053c*/ 	.word	0x000058d0


	//   ....[53]....
        /*0540*/ 	.word	0x000058e0


	//   ....[54]....
        /*0544*/ 	.word	0x00005920


	//   ....[55]....
        /*0548*/ 	.word	0x00005930


	//   ....[56]....
        /*054c*/ 	.word	0x000059e0


	//   ....[57]....
        /*0550*/ 	.word	0x00005a10


	//   ....[58]....
        /*0554*/ 	.word	0x00005a30


	//   ....[59]....
        /*0558*/ 	.word	0x00005a40


	//   ....[60]....
        /*055c*/ 	.word	0x00005a50


	//   ....[61]....
        /*0560*/ 	.word	0x00005a60


	//   ....[62]....
        /*0564*/ 	.word	0x00005ac0


	//   ....[63]....
        /*0568*/ 	.word	0x00005b30


	//   ....[64]....
        /*056c*/ 	.word	0x00005b60


	//   ....[65]....
        /*0570*/ 	.word	0x00005b70


	//   ....[66]....
        /*0574*/ 	.word	0x00005c70


	//   ....[67]....
        /*0578*/ 	.word	0x00005c80


	//   ....[68]....
        /*057c*/ 	.word	0x00005e40


	//   ....[69]....
        /*0580*/ 	.word	0x00005e90


	//   ....[70]....
        /*0584*/ 	.word	0x00005f00


	//   ....[71]....
        /*0588*/ 	.word	0x00005f60


	//   ....[72]....
        /*058c*/ 	.word	0x00005fd0


	//   ....[73]....
        /*0590*/ 	.word	0x00006030


	//   ....[74]....
        /*0594*/ 	.word	0x000060a0


	//   ....[75]....
        /*0598*/ 	.word	0x00006100


	//   ....[76]....
        /*059c*/ 	.word	0x000061a0


	//   ....[77]....
        /*05a0*/ 	.word	0x00006230


	//   ....[78]....
        /*05a4*/ 	.word	0x000062a0


	//   ....[79]....
        /*05a8*/ 	.word	0x000062f0


	//   ....[80]....
        /*05ac*/ 	.word	0x00006360


	//   ....[81]....
        /*05b0*/ 	.word	0x000063b0


	//   ....[82]....
        /*05b4*/ 	.word	0x00006420


	//   ....[83]....
        /*05b8*/ 	.word	0x00006470


	//   ....[84]....
        /*05bc*/ 	.word	0x00006510


	//   ....[85]....
        /*05c0*/ 	.word	0x000065a0


	//   ....[86]....
        /*05c4*/ 	.word	0x00006610


	//   ....[87]....
        /*05c8*/ 	.word	0x00006660


	//   ....[88]....
        /*05cc*/ 	.word	0x000066d0


	//   ....[89]....
        /*05d0*/ 	.word	0x00006720


	//   ....[90]....
        /*05d4*/ 	.word	0x00006790


	//   ....[91]....
        /*05d8*/ 	.word	0x000067e0


	//   ....[92]....
        /*05dc*/ 	.word	0x00006880


	//   ....[93]....
        /*05e0*/ 	.word	0x00006920


	//   ....[94]....
        /*05e4*/ 	.word	0x00006990


	//   ....[95]....
        /*05e8*/ 	.word	0x000069f0


	//   ....[96]....
        /*05ec*/ 	.word	0x00006a60


	//   ....[97]....
        /*05f0*/ 	.word	0x00006ae0


	//   ....[98]....
        /*05f4*/ 	.word	0x00006b60


	//   ....[99]....
        /*05f8*/ 	.word	0x00006c40


	//   ....[100]....
        /*05fc*/ 	.word	0x00006d20


	//   ....[101]....
        /*0600*/ 	.word	0x00006db0


	//   ....[102]....
        /*0604*/ 	.word	0x00006e30


	//   ....[103]....
        /*0608*/ 	.word	0x00006f00


	//   ....[104]....
        /*060c*/ 	.word	0x00006f70


	//   ....[105]....
        /*0610*/ 	.word	0x00006ff0


	//   ....[106]....
        /*0614*/ 	.word	0x00007050


	//   ....[107]....
        /*0618*/ 	.word	0x000070f0


	//   ....[108]....
        /*061c*/ 	.word	0x000071a0


	//   ....[109]....
        /*0620*/ 	.word	0x00007240


	//   ....[110]....
        /*0624*/ 	.word	0x000072e0


	//   ....[111]....
        /*0628*/ 	.word	0x00007370


	//   ....[112]....
        /*062c*/ 	.word	0x000073d0


	//   ....[113]....
        /*0630*/ 	.word	0x00007450


	//   ....[114]....
        /*0634*/ 	.word	0x000074b0


	//   ....[115]....
        /*0638*/ 	.word	0x000075f0


	//   ....[116]....
        /*063c*/ 	.word	0x00007650


	//   ....[117]....
        /*0640*/ 	.word	0x000076b0


	//   ....[118]....
        /*0644*/ 	.word	0x00007740


	//   ....[119]....
        /*0648*/ 	.word	0x000077a0


	//   ....[120]....
        /*064c*/ 	.word	0x00007830


	//   ....[121]....
        /*0650*/ 	.word	0x00007880


	//   ....[122]....
        /*0654*/ 	.word	0x00007940


	//   ....[123]....
        /*0658*/ 	.word	0x00007990


	//----- nvinfo : EIATTR_EXIT_INSTR_OFFSETS
	.align		4
.L_943:
        /*065c*/ 	.byte	0x04, 0x1c
        /*065e*/ 	.short	(.L_945 - .L_944)


	//   ....[0]....
.L_944:
        /*0660*/ 	.word	0x00003bc0


	//   ....[1]....
        /*0664*/ 	.word	0x00005de0


	//----- nvinfo : EIATTR_MAX_THREADS
	.align		4
.L_945:
        /*0668*/ 	.byte	0x04, 0x05
        /*066a*/ 	.short	(.L_947 - .L_946)
.L_946:
        /*066c*/ 	.word	0x000001e0
        /*0670*/ 	.word	0x00000001
        /*0674*/ 	.word	0x00000001


	//----- nvinfo : EIATTR_CRS_STACK_SIZE
	.align		4
.L_947:
        /*0678*/ 	.byte	0x04, 0x1e
        /*067a*/ 	.short	(.L_949 - .L_948)
.L_948:
        /*067c*/ 	.word	0x00000000


	//----- nvinfo : EIATTR_CBANK_PARAM_SIZE
	.align		4
.L_949:
        /*0680*/ 	.byte	0x03, 0x19
        /*0682*/ 	.short	0x0060


	//----- nvinfo : EIATTR_PARAM_CBANK
	.align		4
        /*0684*/ 	.byte	0x04, 0x0a
        /*0686*/ 	.short	(.L_951 - .L_950)
	.align		4
.L_950:
        /*0688*/ 	.word	index@(.nv.constant0._ZN13group_norm_v218gn_bwd_cuda_kernelI13__nv_bfloat16Li480ELi3ELi16ELi120ELi256ELb1ELb1ELi4ELi960ELi960ELi4ELb1ELi4ELb0ELb0ELNS_15WgradSyncMethodE3ENS_16CompileConditionILi900EEEEEvPT_S6_S6_PKS5_S8_S8_S8_PKfflPfPj)
        /*068c*/ 	.short	0x0210
        /*068e*/ 	.short	0x0060


	//----- nvinfo : EIATTR_SW_WAR
	.align		4
.L_951:
        /*0690*/ 	.byte	0x04, 0x36
        /*0692*/ 	.short	(.L_953 - .L_952)
.L_952:
        /*0694*/ 	.word	0x00000008
.L_953:


//--------------------- .nv.info._ZN13group_norm_v218gn_bwd_cuda_kernelI13__nv_bfloat16Li480ELi1ELi16ELi120ELi256ELb1ELb1ELi8ELi960ELi960ELi4ELb1ELi4ELb0ELb0ELNS_15WgradSyncMethodE3ENS_16CompileConditionILi900EEEEEvPT_S6_S6_PKS5_S8_S8_S8_PKfflPfPj --------------------------
	.section	.nv.info._ZN13group_norm_v218gn_bwd_cuda_kernelI13__nv_bfloat16Li480ELi1ELi16ELi120ELi256ELb1ELb1ELi8ELi960ELi960ELi4ELb1ELi4ELb0ELb0ELNS_15WgradSyncMethodE3ENS_16CompileConditionILi900EEEEEvPT_S6_S6_PKS5_S8_S8_S8_PKfflPfPj,"",@"SHT_CUDA_INFO"
	.sectionflags	@""
	.align	4


	//----- nvinfo : EIATTR_CUDA_API_VERSION
	.align		4
        /*0000*/ 	.byte	0x04, 0x37
        /*0002*/ 	.short	(.L_955 - .L_954)
.L_954:
        /*0004*/ 	.word	0x00000082


	//----- nvinfo : EIATTR_KPARAM_INFO
	.align		4
.L_955:
        /*0008*/ 	.byte	0x04, 0x17
        /*000a*/ 	.short	(.L_957 - .L_956)
.L_956:
        /*000c*/ 	.word	0x00000000
        /*0010*/ 	.short	0x000b
        /*0012*/ 	.short	0x0058
        /*0014*/ 	.byte	0x00, 0xf0, 0x21, 0x00


	//----- nvinfo : EIATTR_KPARAM_INFO
	.align		4
.L_957:
        /*0018*/ 	.byte	0x04, 0x17
        /*001a*/ 	.short	(.L_959 - .L_958)
.L_958:
        /*001c*/ 	.word	0x00000000
        /*0020*/ 	.short	0x000a
        /*0022*/ 	.short	0x0050
        /*0024*/ 	.byte	0x00, 0xf0, 0x21, 0x00


	//----- nvinfo : EIATTR_KPARAM_INFO
	.align		4
.L_959:
        /*0028*/ 	.byte	0x04, 0x17
        /*002a*/ 	.short	(.L_961 - .L_960)
.L_960:
        /*002c*/ 	.word	0x00000000
        /*0030*/ 	.short	0x0009
        /*0032*/ 	.short	0x0048
        /*0034*/ 	.byte	0x00, 0xf0, 0x21, 0x00


	//----- nvinfo : EIATTR_KPARAM_INFO
	.align		4
.L_961:
        /*0038*/ 	.byte	0x04, 0x17
        /*003a*/ 	.short	(.L_963 - .L_962)
.L_962:
        /*003c*/ 	.word	0x00000000
        /*0040*/ 	.short	0x0008
        /*0042*/ 	.short	0x0040
        /*0044*/ 	.byte	0x00, 0xf0, 0x11, 0x00


	//----- nvinfo : EIATTR_KPARAM_INFO
	.align		4
.L_963:
        /*0048*/ 	.byte	0x04, 0x17
        /*004a*/ 	.short	(.L_965 - .L_964)
.L_964:
        /*004c*/ 	.word	0x00000000
        /*0050*/ 	.short	0x0007
        /*0052*/ 	.short	0x0038
        /*0054*/ 	.byte	0x00, 0xf0, 0x21, 0x00


	//----- nvinfo : EIATTR_KPARAM_INFO
	.align		4
.L_965:
        /*0058*/ 	.byte	0x04, 0x17
        /*005a*/ 	.short	(.L_967 - .L_966)
.L_966:
        /*005c*/ 	.word	0x00000000
        /*0060*/ 	.short	0x0006
        /*0062*/ 	.short	0x0030
        /*0064*/ 	.byte	0x00, 0xf0, 0x21, 0x00


	//----- nvinfo : EIATTR_KPARAM_INFO
	.align		4
.L_967:
        /*0068*/ 	.byte	0x04, 0x17
        /*006a*/ 	.short	(.L_969 - .L_968)
.L_968:
        /*006c*/ 	.word	0x00000000
        /*0070*/ 	.short	0x0005
        /*0072*/ 	.short	0x0028
        /*0074*/ 	.byte	0x00, 0xf0, 0x21, 0x00


	//----- nvinfo : EIATTR_KPARAM_INFO
	.align		4
.L_969:
        /*0078*/ 	.byte	0x04, 0x17
        /*007a*/ 	.short	(.L_971 - .L_970)
.L_970:
        /*007c*/ 	.word	0x00000000
        /*0080*/ 	.short	0x0004
        /*0082*/ 	.short	0x0020
        /*0084*/ 	.byte	0x00, 0xf0, 0x21, 0x00


	//----- nvinfo : EIATTR_KPARAM_INFO
	.align		4
.L_971:
        /*0088*/ 	.byte	0x04, 0x17
        /*008a*/ 	.short	(.L_973 - .L_972)
.L_972:
        /*008c*/ 	.word	0x00000000
        /*0090*/ 	.short	0x0003
        /*0092*/ 	.short	0x0018
        /*0094*/ 	.byte	0x00, 0xf0, 0x21, 0x00


	//----- nvinfo : EIATTR_KPARAM_INFO
	.align		4
.L_973:
        /*0098*/ 	.byte	0x04, 0x17
        /*009a*/ 	.short	(.L_975 - .L_974)
.L_974:
        /*009c*/ 	.word	0x00000000
        /*00a0*/ 	.short	0x0002
        /*00a2*/ 	.short	0x0010
        /*00a4*/ 	.byte	0x00, 0xf0, 0x21, 0x00


	//----- nvinfo : EIATTR_KPARAM_INFO
	.align		4
.L_975:
        /*00a8*/ 	.byte	0x04, 0x17
        /*00aa*/ 	.short	(.L_977 - .L_976)
.L_976:
        /*00ac*/ 	.word	0x00000000
        /*00b0*/ 	.short	0x0001
        /*00b2*/ 	.short	0x0008
        /*00b4*/ 	.byte	0x00, 0xf0, 0x21, 0x00


	//----- nvinfo : EIATTR_KPARAM_INFO
	.align		4
.L_977:
        /*00b8*/ 	.byte	0x04, 0x17
        /*00ba*/ 	.short	(.L_979 - .L_978)
.L_978:
        /*00bc*/ 	.word	0x00000000
        /*00c0*/ 	.short	0x0000
        /*00c2*/ 	.short	0x0000
        /*00c4*/ 	.byte	0x00, 0xf0, 0x21, 0x00


	//----- nvinfo : EIATTR_SPARSE_MMA_MASK
	.align		4
.L_979:
        /*00c8*/ 	.byte	0x03, 0x50
        /*00ca*/ 	.short	0x0000


	//----- nvinfo : EIATTR_MAXREG_COUNT
	.align		4
        /*00cc*/ 	.byte	0x03, 0x1b
        /*00ce*/ 	.short	0x0080


	//----- nvinfo : EIATTR_NUM_BARRIERS
	.align		4
        /*00d0*/ 	.byte	0x02, 0x4c
        /*00d2*/ 	.byte	0x01
	.zero		1


	//----- nvinfo : EIATTR_MERCURY_ISA_VERSION
	.align		4
        /*00d4*/ 	.byte	0x03, 0x5f
        /*00d6*/ 	.short	0x0101


	//----- nvinfo : EIATTR_COOP_GROUP_MASK_REGIDS
	.align		4
        /*00d8*/ 	.byte	0x04, 0x29
        /*00da*/ 	.short	(.L_981 - .L_980)


	//   ....[0]....
.L_980:
        /*00dc*/ 	.word	0xffffffff


	//   ....[1]....
        /*00e0*/ 	.word	0xffffffff


	//   ....[2]....
        /*00e4*/ 	.word	0xffffffff


	//   ....[3]....
        /*00e8*/ 	.word	0xffffffff


	//   ....[4]....
        /*00ec*/ 	.word	0xffffffff


	//   ....[5]....
        /*00f0*/ 	.word	0xffffffff


	//   ....[6]....
        /*00f4*/ 	.word	0xffffffff


	//   ....[7]....
        /*00f8*/ 	.word	0xffffffff


	//   ....[8]....
        /*00fc*/ 	.word	0xffffffff


	//   ....[9]....
        /*0100*/ 	.word	0xffffffff


	//   ....[10]....
        /*0104*/ 	.word	0xffffffff


	//   ....[11]....
        /*0108*/ 	.word	0xffffffff


	//   ....[12]....
        /*010c*/ 	.word	0x05000019


	//   ....[13]....
        /*0110*/ 	.word	0x05000016


	//   ....[14]....
        /*0114*/ 	.word	0x05000018


	//   ....[15]....
        /*0118*/ 	.word	0x0500001b


	//   ....[16]....
        /*011c*/ 	.word	0x05000021


	//   ....[17]....
        /*0120*/ 	.word	0x05000012


	//   ....[18]....
        /*0124*/ 	.word	0x05000016


	//   ....[19]....
        /*0128*/ 	.word	0x05000013


	//   ....[20]....
        /*012c*/ 	.word	0x05000019


	//   ....[21]....
        /*0130*/ 	.word	0x05000016


	//   ....[22]....
        /*0134*/ 	.word	0x05000018


	//   ....[23]....
        /*0138*/ 	.word	0x0500001b


	//   ....[24]....
        /*013c*/ 	.word	0x05000025


	//   ....[25]....
        /*0140*/ 	.word	0x05000024


	//   ....[26]....
        /*0144*/ 	.word	0x05000016


	//   ....[27]....
        /*0148*/ 	.word	0x05000019


	//   ....[28]....
        /*014c*/ 	.word	0x05000019


	//   ....[29]....
        /*0150*/ 	.word	0x05000016


	//   ....[30]....
        /*0154*/ 	.word	0x05000018


	//   ....[31]....
        /*0158*/ 	.word	0x0500001b


	//   ....[32]....
        /*015c*/ 	.word	0x05000025


	//   ....[33]....
        /*0160*/ 	.word	0x05000024


	//   ....[34]....
        /*0164*/ 	.word	0x05000016


	//   ....[35]....
        /*0168*/ 	.word	0x05000019


	//   ....[36]....
        /*016c*/ 	.word	0x0500001a


	//   ....[37]....
        /*0170*/ 	.word	0x05000019


	//   ....[38]....
        /*0174*/ 	.word	0x0500001b


	//   ....[39]....
        /*0178*/ 	.word	0x05000016


	//   ....[40]....
        /*017c*/ 	.word	0x05000018


	//   ....[41]....
        /*0180*/ 	.word	0x0500001d


	//   ....[42]....
        /*0184*/ 	.word	0x05000019


	//   ....[43]....
        /*0188*/ 	.word	0x05000016


	//   ....[44]....
        /*018c*/ 	.word	0x05000020


	//   ....[45]....
        /*0190*/ 	.word	0x05000018


	//   ....[46]....
        /*0194*/ 	.word	0x0500001b


	//   ....[47]....
        /*0198*/ 	.word	0x0500001d


	//   ....[48]....
        /*019c*/ 	.word	0x0500001e


	//   ....[49]....
        /*01a0*/ 	.word	0x0500001f


	//   ....[50]....
        /*01a4*/ 	.word	0x0500001a


	//   ....[51]....
        /*01a8*/ 	.word	0x05000015


	//   ....[52]....
        /*01ac*/ 	.word	0x05000019


	//   ....[53]....
        /*01b0*/ 	.word	0x05000014


	//   ....[54]....
        /*01b4*/ 	.word	0x05000016


	//   ....[55]....
        /*01b8*/ 	.word	0x0500002d


	//   ....[56]....
        /*01bc*/ 	.word	0x0500002b


	//   ....[57]....
        /*01c0*/ 	.word	0x0500002e


	//   ....[58]....
        /*01c4*/ 	.word	0x0500001f


	//   ....[59]....
        /*01c8*/ 	.word	0x05000020


	//   ....[60]....
        /*01cc*/ 	.word	0x05000022


	//   ....[61]....
        /*01d0*/ 	.word	0x05000024


	//   ....[62]....
        /*01d4*/ 	.word	0x05000021


	//   ....[63]....
        /*01d8*/ 	.word	0x05000027


	//   ....[64]....
        /*01dc*/ 	.word	0x05000030


	//   ....[65]....
        /*01e0*/ 	.word	0x0500002b


	//   ....[66]....
        /*01e4*/ 	.word	0x0500001e


	//   ....[67]....
        /*01e8*/ 	.word	0x0500001a


	//   ....[68]....
        /*01ec*/ 	.word	0x05000016


	//   ....[69]....
        /*01f0*/ 	.word	0x05000016


	//   ....[70]....
        /*01f4*/ 	.word	0x05000016


	//   ....[71]....
        /*01f8*/ 	.word	0x05000016


	//   ....[72]....
        /*01fc*/ 	.word	0x05000016


	//   ....[73]....
        /*0200*/ 	.word	0x05000016


	//   ....[74]....
        /*0204*/ 	.word	0x05000016


	//   ....[75]....
        /*0208*/ 	.word	0x05000016


	//   ....[76]....
        /*020c*/ 	.word	0x05000016


	//   ....[77]....
        /*0210*/ 	.word	0x05000016


	//   ....[78]....
        /*0214*/ 	.word	0x05000016


	//   ....[79]....
        /*0218*/ 	.word	0x05000016


	//   ....[80]....
        /*021c*/ 	.word	0x05000016


	//   ....[81]....
        /*0220*/ 	.word	0x05000016


	//   ....[82]....
        /*0224*/ 	.word	0x05000016


	//   ....[83]....
        /*0228*/ 	.word	0x05000016


	//   ....[84]....
        /*022c*/ 	.word	0x05000016


	//   ....[85]....
        /*0230*/ 	.word	0x05000016


	//   ....[86]....
        /*0234*/ 	.word	0x05000016


	//   ....[87]....
        /*0238*/ 	.word	0x05000016


	//   ....[88]....
        /*023c*/ 	.word	0x05000016


	//   ....[89]....
        /*0240*/ 	.word	0x05000016


	//   ....[90]....
        /*0244*/ 	.word	0x05000016


	//   ....[91]....
        /*0248*/ 	.word	0x05000016


	//   ....[92]....
        /*024c*/ 	.word	0x05000016


	//   ....[93]....
        /*0250*/ 	.word	0x05000016


	//   ....[94]....
        /*0254*/ 	.word	0x05000016


	//   ....[95]....
        /*0258*/ 	.word	0x05000016


	//   ....[96]....
        /*025c*/ 	.word	0x05000016


	//   ....[97]....
        /*0260*/ 	.word	0x05000016


	//   ....[98]....
        /*0264*/ 	.word	0x05000016


	//   ....[99]....
        /*0268*/ 	.word	0x05000016


	//   ....[100]....
        /*026c*/ 	.word	0x05000016


	//   ....[101]....
        /*0270*/ 	.word	0x05000016


	//   ....[102]....
        /*0274*/ 	.word	0x05000016


	//   ....[103]....
        /*0278*/ 	.word	0x05000016


	//   ....[104]....
        /*027c*/ 	.word	0x05000016


	//   ....[105]....
        /*0280*/ 	.word	0x05000016


	//   ....[106]....
        /*0284*/ 	.word	0x05000016


	//   ....[107]....
        /*0288*/ 	.word	0x05000016


	//   ....[108]....
        /*028c*/ 	.word	0x05000016


	//   ....[109]....
        /*0290*/ 	.word	0x05000016


	//   ....[110]....
        /*0294*/ 	.word	0x05000016


	//   ....[111]....
        /*0298*/ 	.word	0x05000016


	//   ....[112]....
        /*029c*/ 	.word	0x05000016


	//   ....[113]....
        /*02a0*/ 	.word	0x05000016


	//   ....[114]....
        /*02a4*/ 	.word	0x05000016


	//   ....[115]....
        /*02a8*/ 	.word	0x05000016


	//   ....[116]....
        /*02ac*/ 	.word	0x05000016


	//   ....[117]....
        /*02b0*/ 	.word	0x05000016


	//   ....[118]....
        /*02b4*/ 	.word	0x05000016


	//   ....[119]....
        /*02b8*/ 	.word	0x05000016


	//   ....[120]....
        /*02bc*/ 	.word	0x05000016


	//   ....[121]....
        /*02c0*/ 	.word	0x05000016


	//   ....[122]....
        /*02c4*/ 	.word	0x05000016


	//   ....[123]....
        /*02c8*/ 	.word	0x05000016


	//----- nvinfo : EIATTR_COOP_GROUP_INSTR_OFFSETS
	.align		4
.L_981:
        /*02cc*/ 	.byte	0x04, 0x28
        /*02ce*/ 	.short	(.L_983 - .L_982)


	//   ....[0]....
.L_982:
        /*02d0*/ 	.word	0x00003280


	//   ....[1]....
        /*02d4*/ 	.word	0x000032c0


	//   ....[2]....
        /*02d8*/ 	.word	0x00003ac0


	//   ....[3]....
        /*02dc*/ 	.word	0x00003ad0


	//   ....[4]....
        /*02e0*/ 	.word	0x00003b30


	//   ....[5]....
        /*02e4*/ 	.word	0x00003b70


	//   ....[6]....
        /*02e8*/ 	.word	0x00003c60


	//   ....[7]....
        /*02ec*/ 	.word	0x00003ca0


	//   ....[8]....
        /*02f0*/ 	.word	0x00003d90


	//   ....[9]....
        /*02f4*/ 	.word	0x00003dd0


	//   ....[10]....
        /*02f8*/ 	.word	0x00003eb0


	//   ....[11]....
        /*02fc*/ 	.word	0x00003ee0


	//   ....[12]....
        /*0300*/ 	.word	0x000057c0


	//   ....[13]....
        /*0304*/ 	.word	0x000057e0


	//   ....[14]....
        /*0308*/ 	.word	0x00005820


	//   ....[15]....
        /*030c*/ 	.word	0x00005840


	//   ....[16]....
        /*0310*/ 	.word	0x00005870


	//   ....[17]....
        /*0314*/ 	.word	0x00005880


	//   ....[18]....
        /*0318*/ 	.word	0x000058b0


	//   ....[19]....
        /*031c*/ 	.word	0x000058c0


	//   ....[20]....
        /*0320*/ 	.word	0x00005a90


	//   ....[21]....
        /*0324*/ 	.word	0x00005ac0


	//   ....[22]....
        /*0328*/ 	.word	0x00005af0


	//   ....[23]....
        /*032c*/ 	.word	0x00005b00


	//   ....[24]....
        /*0330*/ 	.word	0x00005b30


	//   ....[25]....
        /*0334*/ 	.word	0x00005b40


	//   ....[26]....
        /*0338*/ 	.word	0x00005b70


	//   ....[27]....
        /*033c*/ 	.word	0x00005b80


	//   ....[28]....
        /*0340*/ 	.word	0x00005cf0


	//   ....[29]....
        /*0344*/ 	.word	0x00005d20


	//   ....[30]....
        /*0348*/ 	.word	0x00005d50


	//   ....[31]....
        /*034c*/ 	.word	0x00005d60


	//   ....[32]....
        /*0350*/ 	.word	0x00005d90


	//   ....[33]....
        /*0354*/ 	.word	0x00005da0


	//   ....[34]....
        /*0358*/ 	.word	0x00005dd0


	//   ....[35]....
        /*035c*/ 	.word	0x00005de0


	//   ....[36]....
        /*0360*/ 	.word	0x00006150


	//   ....[37]....
        /*0364*/ 	.word	0x00006160


	//   ....[38]....
        /*0368*/ 	.word	0x000061a0


	//   ....[39]....
        /*036c*/ 	.word	0x000061d0


	//   ....[40]....
        /*0370*/ 	.word	0x00006210


	//   ....[41]....
        /*0374*/ 	.word	0x00006230


	//   ....[42]....
        /*0378*/ 	.word	0x00006260


	//   ....[43]....
        /*037c*/ 	.word	0x00006280


	//   ....[44]....
        /*0380*/ 	.word	0x000062a0


	//   ....[45]....
        /*0384*/ 	.word	0x000062c0


	//   ....[46]....
        /*0388*/ 	.word	0x000062e0


	//   ....[47]....
        /*038c*/ 	.word	0x00006300


	//   ....[48]....
        /*0390*/ 	.word	0x00006320


	//   ....[49]....
        /*0394*/ 	.word	0x00006360


	//   ....[50]....
        /*0398*/ 	.word	0x00006390


	//   ....[51]....
        /*039c*/ 	.word	0x000063c0


	//   ....[52]....
        /*03a0*/ 	.word	0x000063e0


	//   ....[53]....
        /*03a4*/ 	.word	0x00006410


	//   ....[54]....
        /*03a8*/ 	.word	0x00006440


	//   ....[55]....
        /*03ac*/ 	.word	0x00006480


	//   ....[56]....
        /*03b0*/ 	.word	0x000064a0


	//   ....[57]....
        /*03b4*/ 	.word	0x000064c0


	//   ....[58]....
        /*03b8*/ 	.word	0x000064f0


	//   ....[59]....
        /*03bc*/ 	.word	0x00006520


	//   ....[60]....
        /*03c0*/ 	.word	0x00006570


	//   ....[61]....
        /*03c4*/ 	.word	0x00006590


	//   ....[62]....
        /*03c8*/ 	.word	0x000065c0


	//   ....[63]....
        /*03cc*/ 	.word	0x000065f0


	//   ....[64]....
        /*03d0*/ 	.word	0x00006610


	//   ....[65]....
        /*03d4*/ 	.word	0x00006640


	//   ....[66]....
        /*03d8*/ 	.word	0x00006780


	//   ....[67]....
        /*03dc*/ 	.word	0x000067a0


	//   ....[68]....
        /*03e0*/ 	.word	0x000068f0


	//   ....[69]....
        /*03e4*/ 	.word	0x00006940


	//   ....[70]....
        /*03e8*/ 	.word	0x000069b0


	//   ....[71]....
        /*03ec*/ 	.word	0x00006a10


	//   ....[72]....
        /*03f0*/ 	.word	0x00006a80


	//   ....[73]....
        /*03f4*/ 	.word	0x00006ae0


	//   ....[74]....
        /*03f8*/ 	.word	0x00006b50


	//   ....[75]....
        /*03fc*/ 	.word	0x00006bb0


	//   ....[76]....
        /*0400*/ 	.word	0x00006c50


	//   ....[77]....
        /*0404*/ 	.word	0x00006ce0


	//   ....[78]....
        /*0408*/ 	.word	0x00006d50


	//   ....[79]....
        /*040c*/ 	.word	0x00006db0


	//   ....[80]....
        /*0410*/ 	.word	0x00006e20


	//   ....[81]....
        /*0414*/ 	.word	0x00006e80


	//   ....[82]....
        /*0418*/ 	.word	0x00006ef0


	//   ....[83]....
        /*041c*/ 	.word	0x00006f50


	//   ....[84]....
        /*0420*/ 	.word	0x00006ff0


	//   ....[85]....
        /*0424*/ 	.word	0x00007090


	//   ....[86]....
        /*0428*/ 	.word	0x000070f0


	//   ....[87]....
        /*042c*/ 	.word	0x00007150


	//   ....[88]....
        /*0430*/ 	.word	0x000071c0


	//   ....[89]....
        /*0434*/ 	.word	0x00007220


	//   ....[90]....
        /*0438*/ 	.word	0x00007290


	//   ....[91]....
        /*043c*/ 	.word	0x000072f0


	//   ....[92]....
        /*0440*/ 	.word	0x00007390


	//   ....[93]....
        /*0444*/ 	.word	0x00007460


	//   ....[94]....
        /*0448*/ 	.word	0x00007570


	//   ....[95]....
        /*044c*/ 	.word	0x000075c0


	//   ....[96]....
        /*0450*/ 	.word	0x00007660


	//   ....[97]....
        /*0454*/ 	.word	0x000076b0


	//   ....[98]....
        /*0458*/ 	.word	0x00007770


	//   ....[99]....
        /*045c*/ 	.word	0x000077d0


	//   ....[100]....
        /*0460*/ 	.word	0x00007860


	//   ....[101]....
        /*0464*/ 	.word	0x000078e0


	//   ....[102]....
        /*0468*/ 	.word	0x00007950


	//   ....[103]....
        /*046c*/ 	.word	0x000079b0


	//   ....[104]....
        /*0470*/ 	.word	0x00007a20


	//   ....[105]....
        /*0474*/ 	.word	0x00007a80


	//   ....[106]....
        /*0478*/ 	.word	0x00007b50


	//   ....[107]....
        /*047c*/ 	.word	0x00007bd0


	//   ....[108]....
        /*0480*/ 	.word	0x00007c80


	//   ....[109]....
        /*0484*/ 	.word	0x00007cf0


	//   ....[110]....
        /*0488*/ 	.word	0x00007d60


	//   ....[111]....
        /*048c*/ 	.word	0x00007dc0


	//   ....[112]....
        /*0490*/ 	.word	0x00007e30


	//   ....[113]....
        /*0494*/ 	.word	0x00007e90


	//   ....[114]....
        /*0498*/ 	.word	0x00007f00


	//   ....[115]....
        /*049c*/ 	.word	0x00007f60


	//   ....[116]....
        /*04a0*/ 	.word	0x00007fc0


	//   ....[117]....
        /*04a4*/ 	.word	0x00008010


	//   ....[118]....
        /*04a8*/ 	.word	0x00008080


	//   ....[119]....
        /*04ac*/ 	.word	0x000080e0


	//   ....[120]....
        /*04b0*/ 	.word	0x00008150


	//   ....[121]....
        /*04b4*/ 	.word	0x000081b0


	//   ....[122]....
        /*04b8*/ 	.word	0x00008300


	//   ....[123]....
        /*04bc*/ 	.word	0x000083b0


	//----- nvinfo : EIATTR_EXIT_INSTR_OFFSETS
	.align		4
.L_983:
        /*04c0*/ 	.byte	0x04, 0x1c
        /*04c2*/ 	.short	(.L_985 - .L_984)


	//   ....[0]....
.L_984:
        /*04c4*/ 	.word	0x00004800


	//   ....[1]....
        /*04c8*/ 	.word	0x00006890


	//----- nvinfo : EIATTR_MAX_THREADS
	.align		4
.L_985:
        /*04cc*/ 	.byte	0x04, 0x05
        /*04ce*/ 	.short	(.L_987 - .L_986)
.L_986:
        /*04d0*/ 	.word	0x000001e0
        /*04d4*/ 	.word	0x00000001
        /*04d8*/ 	.word	0x00000001


	//----- nvinfo : EIATTR_CRS_STACK_SIZE
	.align		4
.L_987:
        /*04dc*/ 	.byte	0x04, 0x1e
        /*04de*/ 	.short	(.L_989 - .L_988)
.L_988:
        /*04e0*/ 	.word	0x00000000


	//----- nvinfo : EIATTR_CBANK_PARAM_SIZE
	.align		4
.L_989:
        /*04e4*/ 	.byte	0x03, 0x19
        /*04e6*/ 	.short	0x0060


	//----- nvinfo : EIATTR_PARAM_CBANK
	.align		4
        /*04e8*/ 	.byte	0x04, 0x0a
        /*04ea*/ 	.short	(.L_991 - .L_990)
	.align		4
.L_990:
        /*04ec*/ 	.word	index@(.nv.constant0._ZN13group_norm_v218gn_bwd_cuda_kernelI13__nv_bfloat16Li480ELi1ELi16ELi120ELi256ELb1ELb1ELi8ELi960ELi960ELi4ELb1ELi4ELb0ELb0ELNS_15WgradSyncMethodE3ENS_16CompileConditionILi900EEEEEvPT_S6_S6_PKS5_S8_S8_S8_PKfflPfPj)
        /*04f0*/ 	.short	0x0210
        /*04f2*/ 	.short	0x0060


	//----- nvinfo : EIATTR_SW_WAR
	.align		4
.L_991:
        /*04f4*/ 	.byte	0x04, 0x36
        /*04f6*/ 	.short	(.L_993 - .L_992)
.L_992:
        /*04f8*/ 	.word	0x00000008
.L_993:


//--------------------- .nv.info._ZN13group_norm_v218gn_bwd_cuda_kernelI13__nv_bfloat16Li480ELi3ELi16ELi120ELi256ELb1ELb1ELi8ELi960ELi960ELi4ELb1ELi10ELb0ELb0ELNS_15WgradSyncMethodE3ENS_16CompileConditionILi900EEEEEvPT_S6_S6_PKS5_S8_S8_S8_PKfflPfPj --------------------------
	.section	.nv.info._ZN13group_norm_v218gn_bwd_cuda_kernelI13__nv_bfloat16Li480ELi3ELi16ELi120ELi256ELb1ELb1ELi8ELi960ELi960ELi4ELb1ELi10ELb0ELb0ELNS_15WgradSyncMethodE3ENS_16CompileConditionILi900EEEEEvPT_S6_S6_PKS5_S8_S8_S8_PKfflPfPj,"",@"SHT_CUDA_INFO"
	.sectionflags	@""
	.align	4


	//----- nvinfo : EIATTR_CUDA_API_VERSION
	.align		4
        /*0000*/ 	.byte	0x04, 0x37
        /*0002*/ 	.short	(.L_995 - .L_994)
.L_994:
        /*0004*/ 	.word	0x00000082


	//----- nvinfo : EIATTR_KPARAM_INFO
	.align		4
.L_995:
        /*0008*/ 	.byte	0x04, 0x17
        /*000a*/ 	.short	(.L_997 - .L_996)
.L_996:
        /*000c*/ 	.word	0x00000000
        /*0010*/ 	.short	0x000b
        /*0012*/ 	.short	0x0058
        /*0014*/ 	.byte	0x00, 0xf0, 0x21, 0x00


	//----- nvinfo : EIATTR_KPARAM_INFO
	.align		4
.L_997:
        /*0018*/ 	.byte	0x04, 0x17
        /*001a*/ 	.short	(.L_999 - .L_998)
.L_998:
        /*001c*/ 	.word	0x00000000
        /*0020*/ 	.short	0x000a
        /*0022*/ 	.short	0x0050
        /*0024*/ 	.byte	0x00, 0xf0, 0x21, 0x00


	//----- nvinfo : EIATTR_KPARAM_INFO
	.align		4
.L_999:
        /*0028*/ 	.byte	0x04, 0x17
        /*002a*/ 	.short	(.L_1001 - .L_1000)
.L_1000:
        /*002c*/ 	.word	0x00000000
        /*0030*/ 	.short	0x0009
        /*0032*/ 	.short	0x0048
        /*0034*/ 	.byte	0x00, 0xf0, 0x21, 0x00


	//----- nvinfo : EIATTR_KPARAM_INFO
	.align		4
.L_1001:
        /*0038*/ 	.byte	0x04, 0x17
        /*003a*/ 	.short	(.L_1003 - .L_1002)
.L_1002:
        /*003c*/ 	.word	0x00000000
        /*0040*/ 	.short	0x0008
        /*0042*/ 	.short	0x0040
        /*0044*/ 	.byte	0x00, 0xf0, 0x11, 0x00


	//----- nvinfo : EIATTR_KPARAM_INFO
	.align		4
.L_1003:
        /*0048*/ 	.byte	0x04, 0x17
        /*004a*/ 	.short	(.L_1005 - .L_1004)
.L_1004:
        /*004c*/ 	.word	0x00000000
        /*0050*/ 	.short	0x0007
        /*0052*/ 	.short	0x0038
        /*0054*/ 	.byte	0x00, 0xf0, 0x21, 0x00


	//----- nvinfo : EIATTR_KPARAM_INFO
	.align		4
.L_1005:
        /*0058*/ 	.byte	0x04, 0x17
        /*005a*/ 	.short	(.L_1007 - .L_1006)
.L_1006:
        /*005c*/ 	.word	0x00000000
        /*0060*/ 	.short	0x0006
        /*0062*/ 	.short	0x0030
        /*0064*/ 	.byte	0x00, 0xf0, 0x21, 0x00


	//----- nvinfo : EIATTR_KPARAM_INFO
	.align		4
.L_1007:
        /*0068*/ 	.byte	0x04, 0x17
        /*006a*/ 	.short	(.L_1009 - .L_1008)
.L_1008:
        /*006c*/ 	.word	0x00000000
        /*0070*/ 	.short	0x0005
        /*0072*/ 	.short	0x0028
        /*0074*/ 	.byte	0x00, 0xf0, 0x21, 0x00


	//----- nvinfo : EIATTR_KPARAM_INFO
	.align		4
.L_1009:
        /*0078*/ 	.byte	0x04, 0x17
        /*007a*/ 	.short	(.L_1011 - .L_1010)
.L_1010:
        /*007c*/ 	.word	0x00000000
        /*0080*/ 	.short	0x0004
        /*0082*/ 	.short	0x0020
        /*0084*/ 	.byte	0x00, 0xf0, 0x21, 0x00


	//----- nvinfo : EIATTR_KPARAM_INFO
	.align		4
.L_1011:
        /*0088*/ 	.byte	0x04, 0x17
        /*008a*/ 	.short	(.L_1013 - .L_1012)
.L_1012:
        /*008c*/ 	.word	0x00000000
        /*0090*/ 	.short	0x0003
        /*0092*/ 	.short	0x0018
        /*0094*/ 	.byte	0x00, 0xf0, 0x21, 0x00


	//----- nvinfo : EIATTR_KPARAM_INFO
	.align		4
.L_1013:
        /*0098*/ 	.byte	0x04, 0x17
        /*009a*/ 	.short	(.L_1015 - .L_1014)
.L_1014:
        /*009c*/ 	.word	0x00000000
        /*00a0*/ 	.short	0x0002
        /*00a2*/ 	.short	0x0010
        /*00a4*/ 	.byte	0x00, 0xf0, 0x21, 0x00


	//----- nvinfo : EIATTR_KPARAM_INFO
	.align		4
.L_1015:
        /*00a8*/ 	.byte	0x04, 0x17
        /*00aa*/ 	.short	(.L_1017 - .L_1016)
.L_1016:
        /*00ac*/ 	.word	0x00000000
        /*00b0*/ 	.short	0x0001
        /*00b2*/ 	.short	0x0008
        /*00b4*/ 	.byte	0x00, 0xf0, 0x21, 0x00


	//----- nvinfo : EIATTR_KPARAM_INFO
	.align		4
.L_1017:
        /*00b8*/ 	.byte	0x04, 0x17
        /*00ba*/ 	.short	(.L_1019 - .L_1018)
.L_1018:
        /*00bc*/ 	.word	0x00000000
        /*00c0*/ 	.short	0x0000
        /*00c2*/ 	.short	0x0000
        /*00c4*/ 	.byte	0x00, 0xf0, 0x21, 0x00


	//----- nvinfo : EIATTR_SPARSE_MMA_MASK
	.align		4
.L_1019:
        /*00c8*/ 	.byte	0x03, 0x50
        /*00ca*/ 	.short	0x0000


	//----- nvinfo : EIATTR_MAXREG_COUNT
	.align		4
        /*00cc*/ 	.byte	0x03, 0x1b
        /*00ce*/ 	.short	0x0028


	//----- nvinfo : EIATTR_NUM_BARRIERS
	.align		4
        /*00d0*/ 	.byte	0x02, 0x4c
        /*00d2*/ 	.byte	0x01
	.zero		1


	//----- nvinfo : EIATTR_ANNOTATIONS
	.align		4
        /*00d4*/ 	.byte	0x04, 0x55
        /*00d6*/ 	.short	(.L_1021 - .L_1020)


	//   ....[0]....
.L_1020:
        /* <DEDUP_REMOVED lines=74> */


	//----- nvinfo : EIATTR_MERCURY_ISA_VERSION
	.align		4
.L_1021:
        /*0560*/ 	.byte	0x03, 0x5f
        /*0562*/ 	.short	0x0101


	//----- nvinfo : EIATTR_COOP_GROUP_MASK_REGIDS
	.align		4
        /*0564*/ 	.byte	0x04, 0x29
        /*0566*/ 	.short	(.L_1023 - .L_1022)


	//   ....[0]....
.L_1022:
        /*0568*/ 	.word	0xffffffff


	//   ....[1]....
        /*056c*/ 	.word	0xffffffff


	//   ....[2]....
        /*0570*/ 	.word	0xffffffff


	//   ....[3]....
        /*0574*/ 	.word	0xffffffff


	//   ....[4]....
        /*0578*/ 	.word	0xffffffff


	//   ....[5]....
        /*057c*/ 	.word	0xffffffff


	//   ....[6]....
        /*0580*/ 	.word	0xffffffff


	//   ....[7]....
        /*0584*/ 	.word	0xffffffff


	//   ....[8]....
        /*0588*/ 	.word	0xffffffff


	//   ....[9]....
        /*058c*/ 	.word	0xffffffff


	//   ....[10]....
        /*0590*/ 	.word	0xffffffff


	//   ....[11]....
        /*0594*/ 	.word	0xffffffff


	//   ....[12]....
        /*0598*/ 	.word	0x05000011


	//   ....[13]....
        /*059c*/ 	.word	0x05000013


	//   ....[14]....
        /*05a0*/ 	.word	0x05000010


	//   ....[15]....
        /*05a4*/ 	.word	0x05000012


	//   ....[16]....
        /*05a8*/ 	.word	0x05000015


	//   ....[17]....
        /*05ac*/ 	.word	0x05000021


	//   ....[18]....
        /*05b0*/ 	.word	0x0500000a


	//   ....[19]....
        /*05b4*/ 	.word	0x05000010


	//   ....[20]....
        /*05b8*/ 	.word	0x05000013


	//   ....[21]....
        /*05bc*/ 	.word	0x05000015


	//   ....[22]....
        /*05c0*/ 	.word	0x05000010


	//   ....[23]....
        /*05c4*/ 	.word	0x05000021


	//   ....[24]....
        /*05c8*/ 	.word	0x05000012


	//   ....[25]....
        /*05cc*/ 	.word	0x05000013


	//   ....[26]....
        /*05d0*/ 	.word	0x05000020


	//   ....[27]....
        /*05d4*/ 	.word	0x05000011


	//   ....[28]....
        /*05d8*/ 	.word	0x05000013


	//   ....[29]....
        /*05dc*/ 	.word	0x05000015


	//   ....[30]....
        /*05e0*/ 	.word	0x05000010


	//   ....[31]....
        /*05e4*/ 	.word	0x05000021


	//   ....[32]....
        /*05e8*/ 	.word	0x05000012


	//   ....[33]....
        /*05ec*/ 	.word	0x05000013


	//   ....[34]....
        /*05f0*/ 	.word	0x05000020


	//   ....[35]....
        /*05f4*/ 	.word	0x05000011


	//   ....[36]....
        /*05f8*/ 	.word	0x05000010


	//   ....[37]....
        /*05fc*/ 	.word	0x0500000f


	//   ....[38]....
        /*0600*/ 	.word	0x05000019


	//   ....[39]....
        /*0604*/ 	.word	0x05000013


	//   ....[40]....
        /*0608*/ 	.word	0x05000010


	//   ....[41]....
        /*060c*/ 	.word	0x05000021


	//   ....[42]....
        /*0610*/ 	.word	0x05000013


	//   ....[43]....
        /*0614*/ 	.word	0x05000012


	//   ....[44]....
        /*0618*/ 	.word	0x05000019


	//   ....[45]....
        /*061c*/ 	.word	0x05000021


	//   ....[46]....
        /*0620*/ 	.word	0x05000022


	//   ....[47]....
        /*0624*/ 	.word	0x05000011


	//   ....[48]....
        /*0628*/ 	.word	0x05000020


	//   ....[49]....
        /*062c*/ 	.word	0x05000019


	//   ....[50]....
        /*0630*/ 	.word	0x05000017


	//   ....[51]....
        /*0634*/ 	.word	0x0500000c


	//   ....[52]....
        /*0638*/ 	.word	0x05000012


	//   ....[53]....
        /*063c*/ 	.word	0x05000013


	//   ....[54]....
        /*0640*/ 	.word	0x05000020


	//   ....[55]....
        /*0644*/ 	.word	0x05000014


	//   ....[56]....
        /*0648*/ 	.word	0x05000010


	//   ....[57]....
        /*064c*/ 	.word	0x0500000f


	//   ....[58]....
        /*0650*/ 	.word	0x05000015


	//   ....[59]....
        /*0654*/ 	.word	0x05000013


	//   ....[60]....
        /*0658*/ 	.word	0x05000021


	//   ....[61]....
        /*065c*/ 	.word	0x05000017


	//   ....[62]....
        /*0660*/ 	.word	0x05000016


	//   ....[63]....
        /*0664*/ 	.word	0x05000013


	//   ....[64]....
        /*0668*/ 	.word	0x05000015


	//   ....[65]....
        /*066c*/ 	.word	0x05000020


	//   ....[66]....
        /*0670*/ 	.word	0x05000018


	//   ....[67]....
        /*0674*/ 	.word	0x05000013


	//   ....[68]....
        /*0678*/ 	.word	0x05000010


	//   ....[69]....
        /*067c*/ 	.word	0x05000010


	//   ....[70]....
        /*0680*/ 	.word	0x05000010


	//   ....[71]....
        /*0684*/ 	.word	0x05000010


	//   ....[72]....
        /*0688*/ 	.word	0x05000010


	//   ....[73]....
        /*068c*/ 	.word	0x05000010


	//   ....[74]....
        /*0690*/ 	.word	0x05000010


	//   ....[75]....
        /*0694*/ 	.word	0x05000010


	//   ....[76]....
        /*0698*/ 	.word	0x05000010


	//   ....[77]....
        /*069c*/ 	.word	0x05000010


	//   ....[78]....
        /*06a0*/ 	.word	0x05000010


	//   ....[79]....
        /*06a4*/ 	.word	0x05000010


	//   ....[80]....
        /*06a8*/ 	.word	0x05000010


	//   ....[81]....
        /*06ac*/ 	.word	0x05000010


	//   ....[82]....
        /*06b0*/ 	.word	0x05000010


	//   ....[83]....
        /*06b4*/ 	.word	0x05000010


	//   ....[84]....
        /*06b8*/ 	.word	0x05000010


	//   ....[85]....
        /*06bc*/ 	.word	0x05000010


	//   ....[86]....
        /*06c0*/ 	.word	0x05000010


	//   ....[87]....
        /*06c4*/ 	.word	0x05000010


	//   ....[88]....
        /*06c8*/ 	.word	0x05000010


	//   ....[89]....
        /*06cc*/ 	.word	0x05000010


	//   ....[90]....
        /*06d0*/ 	.word	0x05000010


	//   ....[91]....
        /*06d4*/ 	.word	0x05000010


	//   ....[92]....
        /*06d8*/ 	.word	0x05000010


	//   ....[93]....
        /*06dc*/ 	.word	0x05000010


	//   ....[94]....
        /*06e0*/ 	.word	0x05000010


	//   ....[95]....
        /*06e4*/ 	.word	0x05000010


	//   ....[96]....
        /*06e8*/ 	.word	0x05000010


	//   ....[97]....
        /*06ec*/ 	.word	0x05000010


	//   ....[98]....
        /*06f0*/ 	.word	0x05000010


	//   ....[99]....
        /*06f4*/ 	.word	0x05000010


	//   ....[100]....
        /*06f8*/ 	.word	0x05000010


	//   ....[101]....
        /*06fc*/ 	.word	0x05000010


	//   ....[102]....
        /*0700*/ 	.word	0x05000010


	//   ....[103]....
        /*0704*/ 	.word	0x05000010


	//   ....[104]....
        /*0708*/ 	.word	0x05000010


	//   ....[105]....
        /*070c*/ 	.word	0x05000010


	//   ....[106]....
        /*0710*/ 	.word	0x05000010


	//   ....[107]....
        /*0714*/ 	.word	0x05000010


	//   ....[108]....
        /*0718*/ 	.word	0x05000010


	//   ....[109]....
        /*071c*/ 	.word	0x05000010


	//   ....[110]....
        /*0720*/ 	.word	0x05000010


	//   ....[111]....
        /*0724*/ 	.word	0x05000010


	//   ....[112]....
        /*0728*/ 	.word	0x05000010


	//   ....[113]....
        /*072c*/ 	.word	0x05000010


	//   ....[114]....
        /*0730*/ 	.word	0x05000010


	//   ....[115]....
        /*0734*/ 	.word	0x05000010


	//   ....[116]....
        /*0738*/ 	.word	0x05000010


	//   ....[117]....
        /*073c*/ 	.word	0x05000010


	//   ....[118]....
        /*0740*/ 	.word	0x05000010


	//   ....[119]....
        /*0744*/ 	.word	0x05000010


	//   ....[120]....
        /*0748*/ 	.word	0x05000010


	//   ....[121]....
        /*074c*/ 	.word	0x05000010


	//   ....[122]....
        /*0750*/ 	.word	0x05000010


	//   ....[123]....
        /*0754*/ 	.word	0x05000010


	//----- nvinfo : EIATTR_COOP_GROUP_INSTR_OFFSETS
	.align		4
.L_1023:
        /*0758*/ 	.byte	0x04, 0x28
        /*075a*/ 	.short	(.L_1025 - .L_1024)


	//   ....[0]....
.L_1024:
        /*075c*/ 	.word	0x00003bc0


	//   ....[1]....
        /*0760*/ 	.word	0x00003bd0


	//   ....[2]....
        /*0764*/ 	.word	0x00004440


	//   ....[3]....
        /*0768*/ 	.word	0x00004460


	//   ....[4]....
        /*076c*/ 	.word	0x00004480


	//   ....[5]....
        /*0770*/ 	.word	0x000044a0


	//   ....[6]....
        /*0774*/ 	.word	0x000044c0


	//   ....[7]....
        /*0778*/ 	.word	0x000044e0


	//   ....[8]....
        /*077c*/ 	.word	0x00004500


	//   ....[9]....
        /*0780*/ 	.word	0x00004520


	//   ....[10]....
        /*0784*/ 	.word	0x00004540


	//   ....[11]....
        /*0788*/ 	.word	0x00004560


	//   ....[12]....
        /*078c*/ 	.word	0x00006310


	//   ....[13]....
        /*0790*/ 	.word	0x00006340


	//   ....[14]....
        /*0794*/ 	.word	0x00006370


	//   ....[15]....
        /*0798*/ 	.word	0x00006390


	//   ....[16]....
        /*079c*/ 	.word	0x000063c0


	//   ....[17]....
        /*07a0*/ 	.word	0x000063d0


	//   ....[18]....
        /*07a4*/ 	.word	0x00006400


	//   ....[19]....
        /*07a8*/ 	.word	0x00006410


	//   ....[20]....
        /*07ac*/ 	.word	0x00006600


	//   ....[21]....
        /*07b0*/ 	.word	0x00006630


	//   ....[22]....
        /*07b4*/ 	.word	0x00006660


	//   ....[23]....
        /*07b8*/ 	.word	0x00006670


	//   ....[24]....
        /*07bc*/ 	.word	0x000066b0


	//   ....[25]....
        /*07c0*/ 	.word	0x000066c0


	//   ....[26]....
        /*07c4*/ 	.word	0x000066f0


	//   ....[27]....
        /*07c8*/ 	.word	0x00006700


	//   ....[28]....
        /*07cc*/ 	.word	0x00006890


	//   ....[29]....
        /*07d0*/ 	.word	0x000068c0


	//   ....[30]....
        /*07d4*/ 	.word	0x000068f0


	//   ....[31]....
        /*07d8*/ 	.word	0x00006900


	//   ....[32]....
        /*07dc*/ 	.word	0x00006940


	//   ....[33]....
        /*07e0*/ 	.word	0x00006950


	//   ....[34]....
        /*07e4*/ 	.word	0x00006980


	//   ....[35]....
        /*07e8*/ 	.word	0x00006990


	//   ....[36]....
        /*07ec*/ 	.word	0x00006b50


	//   ....[37]....
        /*07f0*/ 	.word	0x00006b80


	//   ....[38]....
        /*07f4*/ 	.word	0x00006c30


	//   ....[39]....
        /*07f8*/ 	.word	0x00006c50


	//   ....[40]....
        /*07fc*/ 	.word	0x00006cf0


	//   ....[41]....
        /*0800*/ 	.word	0x00006d30


	//   ....[42]....
        /*0804*/ 	.word	0x00006d40


	//   ....[43]....
        /*0808*/ 	.word	0x00006d70


	//   ....[44]....
        /*080c*/ 	.word	0x00006e30


	//   ....[45]....
        /*0810*/ 	.word	0x00006ec0


	//   ....[46]....
        /*0814*/ 	.word	0x00006ee0


	//   ....[47]....
        /*0818*/ 	.word	0x00006ef0


	//   ....[48]....
        /*081c*/ 	.word	0x00006f10


	//   ....[49]....
        /*0820*/ 	.word	0x00006f70


	//   ....[50]....
        /*0824*/ 	.word	0x00006ff0


	//   ....[51]....
        /*0828*/ 	.word	0x00007020


	//   ....[52]....
        /*082c*/ 	.word	0x00007050


	//   ....[53]....
        /*0830*/ 	.word	0x00007060


	//   ....[54]....
        /*0834*/ 	.word	0x00007080


	//   ....[55]....
        /*0838*/ 	.word	0x000070b0


	//   ....[56]....
        /*083c*/ 	.word	0x00007150


	//   ....[57]....
        /*0840*/ 	.word	0x00007190


	//   ....[58]....
        /*0844*/ 	.word	0x000071a0


	//   ....[59]....
        /*0848*/ 	.word	0x000071c0


	//   ....[60]....
        /*084c*/ 	.word	0x000071d0


	//   ....[61]....
        /*0850*/ 	.word	0x000071e0


	//   ....[62]....
        /*0854*/ 	.word	0x00007250


	//   ....[63]....
        /*0858*/ 	.word	0x000072c0


	//   ....[64]....
        /*085c*/ 	.word	0x000072f0


	//   ....[65]....
        /*0860*/ 	.word	0x00007310


	//   ....[66]....
        /*0864*/ 	.word	0x000073f0


	//   ....[67]....
        /*0868*/ 	.word	0x00007400


	//   ....[68]....
        /*086c*/ 	.word	0x000075c0


	//   ....[69]....
        /*0870*/ 	.word	0x00007610


	//   ....[70]....
        /*0874*/ 	.word	0x00007680


	//   ....[71]....
        /*0878*/ 	.word	0x000076e0


	//   ....[72]....
        /*087c*/ 	.word	0x00007750


	//   ....[73]....
        /*0880*/ 	.word	0x000077b0


	//   ....[74]....
        /*0884*/ 	.word	0x00007820


	//   ....[75]....
        /*0888*/ 	.word	0x00007880


	//   ....[76]....
        /*088c*/ 	.word	0x00007920


	//   ....[77]....
        /*0890*/ 	.word	0x000079b0


	//   ....[78]....
        /*0894*/ 	.word	0x00007a20


	//   ....[79]....
        /*0898*/ 	.word	0x00007a70


	//   ....[80]....
        /*089c*/ 	.word	0x00007ae0


	//   ....[81]....
        /*08a0*/ 	.word	0x00007b30


	//   ....[82]....
        /*08a4*/ 	.word	0x00007ba0


	//   ....[83]....
        /*08a8*/ 	.word	0x00007bf0


	//   ....[84]....
        /*08ac*/ 	.word	0x00007c90


	//   ....[85]....
        /*08b0*/ 	.word	0x00007d20


	//   ....[86]....
        /*08b4*/ 	.word	0x00007d90


	//   ....[87]....
        /*08b8*/ 	.word	0x00007de0


	//   ....[88]....
        /*08bc*/ 	.word	0x00007e50


	//   ....[89]....
        /*08c0*/ 	.word	0x00007ea0


	//   ....[90]....
        /*08c4*/ 	.word	0x00007f10


	//   ....[91]....
        /*08c8*/ 	.word	0x00007f60


	//   ....[92]....
        /*08cc*/ 	.word	0x00008000


	//   ....[93]....
        /*08d0*/ 	.word	0x000080a0


	//   ....[94]....
        /*08d4*/ 	.word	0x00008110


	//   ....[95]....
        /*08d8*/ 	.word	0x00008170


	//   ....[96]....
        /*08dc*/ 	.word	0x000081e0


	//   ....[97]....
        /*08e0*/ 	.word	0x00008260


	//   ....[98]....
        /*08e4*/ 	.word	0x000082e0


	//   ....[99]....
        /*08e8*/ 	.word	0x000083d0


	//   ....[100]....
        /*08ec*/ 	.word	0x000084a0


	//   ....[101]....
        /*08f0*/ 	.word	0x00008530


	//   ....[102]....
        /*08f4*/ 	.word	0x000085b0


	//   ....[103]....
        /*08f8*/ 	.word	0x00008680


	//   ....[104]....
        /*08fc*/ 	.word	0x000086f0


	//   ....[105]....
        /*0900*/ 	.word	0x00008770


	//   ....[106]....
        /*0904*/ 	.word	0x000087d0


	//   ....[107]....
        /*0908*/ 	.word	0x00008870


	//   ....[108]....
        /*090c*/ 	.word	0x00008920


	//   ....[109]....
        /*0910*/ 	.word	0x000089c0


	//   ....[110]....
        /*0914*/ 	.word	0x00008a60


	//   ....[111]....
        /*0918*/ 	.word	0x00008af0


	//   ....[112]....
        /*091c*/ 	.word	0x00008b50


	//   ....[113]....
        /*0920*/ 	.word	0x00008bd0


	//   ....[114]....
        /*0924*/ 	.word	0x00008c30


	//   ....[115]....
        /*0928*/ 	.word	0x00008d70


	//   ....[116]....
        /*092c*/ 	.word	0x00008dd0


	//   ....[117]....
        /*0930*/ 	.word	0x00008e30


	//   ....[118]....
        /*0934*/ 	.word	0x00008ec0


	//   ....[119]....
        /*0938*/ 	.word	0x00008f20


	//   ....[120]....
        /*093c*/ 	.word	0x00008fb0


	//   ....[121]....
        /*0940*/ 	.word	0x00009000


	//   ....[122]....
        /*0944*/ 	.word	0x000090c0


	//   ....[123]....
        /*0948*/ 	.word	0x00009110


	//----- nvinfo : EIATTR_EXIT_INSTR_OFFSETS
	.align		4
.L_1025:
        /*094c*/ 	.byte	0x04, 0x1c
        /*094e*/ 	.short	(.L_1027 - .L_1026)


	//   ....[0]....
.L_1026:
        /*0950*/ 	.word	0x00005340


	//   ....[1]....
        /*0954*/ 	.word	0x00007560


	//----- nvinfo : EIATTR_MAX_THREADS
	.align		4
.L_1027:
        /*0958*/ 	.byte	0x04, 0x05
        /*095a*/ 	.short	(.L_1029 - .L_1028)
.L_1028:
        /*095c*/ 	.word	0x000001e0
        /*0960*/ 	.word	0x00000001
        /*0964*/ 	.word	0x00000001


	//----- nvinfo : EIATTR_CRS_STACK_SIZE
	.align		4
.L_1029:
        /*0968*/ 	.byte	0x04, 0x1e
        /*096a*/ 	.short	(.L_1031 - .L_1030)
.L_1030:
        /*096c*/ 	.word	0x00000000


	//----- nvinfo : EIATTR_CBANK_PARAM_SIZE
	.align		4
.L_1031:
        /*0970*/ 	.byte	0x03, 0x19
        /*0972*/ 	.short	0x0060


	//----- nvinfo : EIATTR_PARAM_CBANK
	.align		4
        /*0974*/ 	.byte	0x04, 0x0a
        /*0976*/ 	.short	(.L_1033 - .L_1032)
	.align		4
.L_1032:
        /*0978*/ 	.word	index@(.nv.constant0._ZN13group_norm_v218gn_bwd_cuda_kernelI13__nv_bfloat16Li480ELi3ELi16ELi120ELi256ELb1ELb1ELi8ELi960ELi960ELi4ELb1ELi10ELb0ELb0ELNS_15WgradSyncMethodE3ENS_16CompileConditionILi900EEEEEvPT_S6_S6_PKS5_S8_S8_S8_PKfflPfPj)
        /*097c*/ 	.short	0x0210
        /*097e*/ 	.short	0x0060


	//----- nvinfo : EIATTR_SW_WAR
	.align		4
.L_1033:
        /*0980*/ 	.byte	0x04, 0x36
        /*0982*/ 	.short	(.L_1035 - .L_1034)
.L_1034:
        /*0984*/ 	.word	0x00000008
.L_1035:


//--------------------- .nv.info._ZN13group_norm_v218gn_bwd_cuda_kernelI13__nv_bfloat16Li480ELi1ELi16ELi120ELi256ELb1ELb1ELi16ELi960ELi960ELi4ELb1ELi8ELb0ELb0ELNS_15WgradSyncMethodE3ENS_16CompileConditionILi900EEEEEvPT_S6_S6_PKS5_S8_S8_S8_PKfflPfPj --------------------------
	.section	.nv.info._ZN13group_norm_v218gn_bwd_cuda_kernelI13__nv_bfloat16Li480ELi1ELi16ELi120ELi256ELb1ELb1ELi16ELi960ELi960ELi4ELb1ELi8ELb0ELb0ELNS_15WgradSyncMethodE3ENS_16CompileConditionILi900EEEEEvPT_S6_S6_PKS5_S8_S8_S8_PKfflPfPj,"",@"SHT_CUDA_INFO"
	.sectionflags	@""
	.align	4


	//----- nvinfo : EIATTR_CUDA_API_VERSION
	.align		4
        /*0000*/ 	.byte	0x04, 0x37
        /*0002*/ 	.short	(.L_1037 - .L_1036)
.L_1036:
        /*0004*/ 	.word	0x00000082


	//----- nvinfo : EIATTR_KPARAM_INFO
	.align		4
.L_1037:
        /*0008*/ 	.byte	0x04, 0x17
        /*000a*/ 	.short	(.L_1039 - .L_1038)
.L_1038:
        /*000c*/ 	.word	0x00000000
        /*0010*/ 	.short	0x000b
        /*0012*/ 	.short	0x0058
        /*0014*/ 	.byte	0x00, 0xf0, 0x21, 0x00


	//----- nvinfo : EIATTR_KPARAM_INFO
	.align		4
.L_1039:
        /*0018*/ 	.byte	0x04, 0x17
        /*001a*/ 	.short	(.L_1041 - .L_1040)
.L_1040:
        /*001c*/ 	.word	0x00000000
        /*0020*/ 	.short	0x000a
        /*0022*/ 	.short	0x0050
        /*0024*/ 	.byte	0x00, 0xf0, 0x21, 0x00


	//----- nvinfo : EIATTR_KPARAM_INFO
	.align		4
.L_1041:
        /*0028*/ 	.byte	0x04, 0x17
        /*002a*/ 	.short	(.L_1043 - .L_1042)
.L_1042:
        /*002c*/ 	.word	0x00000000
        /*0030*/ 	.short	0x0009
        /*0032*/ 	.short	0x0048
        /*0034*/ 	.byte	0x00, 0xf0, 0x21, 0x00


	//----- nvinfo : EIATTR_KPARAM_INFO
	.align		4
.L_1043:
        /*0038*/ 	.byte	0x04, 0x17
        /*003a*/ 	.short	(.L_1045 - .L_1044)
.L_1044:
        /*003c*/ 	.word	0x00000000
        /*0040*/ 	.short	0x0008
        /*0042*/ 	.short	0x0040
        /*0044*/ 	.byte	0x00, 0xf0, 0x11, 0x00


	//----- nvinfo : EIATTR_KPARAM_INFO
	.align		4
.L_1045:
        /*0048*/ 	.byte	0x04, 0x17
        /*004a*/ 	.short	(.L_1047 - .L_1046)
.L_1046:
        /*004c*/ 	.word	0x00000000
        /*0050*/ 	.short	0x0007
        /*0052*/ 	.short	0x0038
        /*0054*/ 	.byte	0x00, 0xf0, 0x21, 0x00


	//----- nvinfo : EIATTR_KPARAM_INFO
	.align		4
.L_1047:
        /*0058*/ 	.byte	0x04, 0x17
        /*005a*/ 	.short	(.L_1049 - .L_1048)
.L_1048:
        /*005c*/ 	.word	0x00000000
        /*0060*/ 	.short	0x0006
        /*0062*/ 	.short	0x0030
        /*0064*/ 	.byte	0x00, 0xf0, 0x21, 0x00


	//----- nvinfo : EIATTR_KPARAM_INFO
	.align		4
.L_1049:
        /*0068*/ 	.byte	0x04, 0x17
        /*006a*/ 	.short	(.L_1051 - .L_1050)
.L_1050:
        /*006c*/ 	.word	0x00000000
        /*0070*/ 	.short	0x0005
        /*0072*/ 	.short	0x0028
        /*0074*/ 	.byte	0x00, 0xf0, 0x21, 0x00


	//----- nvinfo : EIATTR_KPARAM_INFO
	.align		4
.L_1051:
        /*0078*/ 	.byte	0x04, 0x17
        /*007a*/ 	.short	(.L_1053 - .L_1052)
.L_1052:
        /*007c*/ 	.word	0x00000000
        /*0080*/ 	.short	0x0004
        /*0082*/ 	.short	0x0020
        /*0084*/ 	.byte	0x00, 0xf0, 0x21, 0x00


	//----- nvinfo : EIATTR_KPARAM_INFO
	.align		4
.L_1053:
        /*0088*/ 	.byte	0x04, 0x17
        /*008a*/ 	.short	(.L_1055 - .L_1054)
.L_1054:
        /*008c*/ 	.word	0x00000000
        /*0090*/ 	.short	0x0003
        /*0092*/ 	.short	0x0018
        /*0094*/ 	.byte	0x00, 0xf0, 0x21, 0x00


	//----- nvinfo : EIATTR_KPARAM_INFO
	.align		4
.L_1055:
        /*0098*/ 	.byte	0x04, 0x17
        /*009a*/ 	.short	(.L_1057 - .L_1056)
.L_1056:
        /*009c*/ 	.word	0x00000000
        /*00a0*/ 	.short	0x0002
        /*00a2*/ 	.short	0x0010
        /*00a4*/ 	.byte	0x00, 0xf0, 0x21, 0x00


	//----- nvinfo : EIATTR_KPARAM_INFO
	.align		4
.L_1057:
        /*00a8*/ 	.byte	0x04, 0x17
        /*00aa*/ 	.short	(.L_1059 - .L_1058)
.L_1058:
        /*00ac*/ 	.word	0x00000000
        /*00b0*/ 	.short	0x0001
        /*00b2*/ 	.short	0x0008
        /*00b4*/ 	.byte	0x00, 0xf0, 0x21, 0x00


	//----- nvinfo : EIATTR_KPARAM_INFO
	.align		4
.L_1059:
        /*00b8*/ 	.byte	0x04, 0x17
        /*00ba*/ 	.short	(.L_1061 - .L_1060)
.L_1060:
        /*00bc*/ 	.word	0x00000000
        /*00c0*/ 	.short	0x0000
        /*00c2*/ 	.short	0x0000
        /*00c4*/ 	.byte	0x00, 0xf0, 0x21, 0x00


	//----- nvinfo : EIATTR_SPARSE_MMA_MASK
	.align		4
.L_1061:
        /*00c8*/ 	.byte	0x03, 0x50
        /*00ca*/ 	.short	0x0000


	//----- nvinfo : EIATTR_MAXREG_COUNT
	.align		4
        /*00cc*/ 	.byte	0x03, 0x1b
        /*00ce*/ 	.short	0x0080


	//----- nvinfo : EIATTR_NUM_BARRIERS
	.align		4
        /*00d0*/ 	.byte	0x02, 0x4c
        /*00d2*/ 	.byte	0x01
	.zero		1


	//----- nvinfo : EIATTR_MERCURY_ISA_VERSION
	.align		4
        /*00d4*/ 	.byte	0x03, 0x5f
        /*00d6*/ 	.short	0x0101


	//----- nvinfo : EIATTR_COOP_GROUP_MASK_REGIDS
	.align		4
        /*00d8*/ 	.byte	0x04, 0x29
        /*00da*/ 	.short	(.L_1063 - .L_1062)


	//   ....[0]....
.L_1062:
        /*00dc*/ 	.word	0xffffffff


	//   ....[1]....
        /*00e0*/ 	.word	0xffffffff


	//   ....[2]....
        /*00e4*/ 	.word	0xffffffff


	//   ....[3]....
        /*00e8*/ 	.word	0xffffffff


	//   ....[4]....
        /*00ec*/ 	.word	0xffffffff


	//   ....[5]....
        /*00f0*/ 	.word	0xffffffff


	//   ....[6]....
        /*00f4*/ 	.word	0xffffffff


	//   ....[7]....
        /*00f8*/ 	.word	0xffffffff


	//   ....[8]....
        /*00fc*/ 	.word	0xffffffff


	//   ....[9]....
        /*0100*/ 	.word	0xffffffff


	//   ....[10]....
        /*0104*/ 	.word	0x05000019


	//   ....[11]....
        /*0108*/ 	.word	0x0500001e


	//   ....[12]....
        /*010c*/ 	.word	0x05000020


	//   ....[13]....
        /*0110*/ 	.word	0x0500001f


	//   ....[14]....
        /*0114*/ 	.word	0x05000027


	//   ....[15]....
        /*0118*/ 	.word	0x0500001a


	//   ....[16]....
        /*011c*/ 	.word	0x0500001e


	//   ....[17]....
        /*0120*/ 	.word	0x05000020


	//   ....[18]....
        /*0124*/ 	.word	0x0500001e


	//   ....[19]....
        /*0128*/ 	.word	0x05000020


	//   ....[20]....
        /*012c*/ 	.word	0x05000019


	//   ....[21]....
        /*0130*/ 	.word	0x0500001f


	//   ....[22]....
        /*0134*/ 	.word	0x05000022


	//   ....[23]....
        /*0138*/ 	.word	0x0500001e


	//   ....[24]....
        /*013c*/ 	.word	0x05000023


	//   ....[25]....
        /*0140*/ 	.word	0x05000019


	//   ....[26]....
        /*0144*/ 	.word	0x0500001e


	//   ....[27]....
        /*0148*/ 	.word	0x05000020


	//   ....[28]....
        /*014c*/ 	.word	0x05000019


	//   ....[29]....
        /*0150*/ 	.word	0x0500001f


	//   ....[30]....
        /*0154*/ 	.word	0x05000022


	//   ....[31]....
        /*0158*/ 	.word	0x0500001e


	//   ....[32]....
        /*015c*/ 	.word	0x05000023


	//   ....[33]....
        /*0160*/ 	.word	0x05000019


	//   ....[34]....
        /*0164*/ 	.word	0x05000020


	//   ....[35]....
        /*0168*/ 	.word	0x05000019


	//   ....[36]....
        /*016c*/ 	.word	0x0500001f


	//   ....[37]....
        /*0170*/ 	.word	0x0500001e


	//   ....[38]....
        /*0174*/ 	.word	0x05000022


	//   ....[39]....
        /*0178*/ 	.word	0x05000023


	//   ....[40]....
        /*017c*/ 	.word	0x05000019


	//   ....[41]....
        /*0180*/ 	.word	0x0500001e


	//   ....[42]....
        /*0184*/ 	.word	0x05000025


	//   ....[43]....
        /*0188*/ 	.word	0x05000022


	//   ....[44]....
        /*018c*/ 	.word	0x0500001f


	//   ....[45]....
        /*0190*/ 	.word	0x05000023


	//   ....[46]....
        /*0194*/ 	.word	0x05000024


	//   ....[47]....
        /*0198*/ 	.word	0x0500002b


	//   ....[48]....
        /*019c*/ 	.word	0x05000020


	//   ....[49]....
        /*01a0*/ 	.word	0x0500001d


	//   ....[50]....
        /*01a4*/ 	.word	0x05000019


	//   ....[51]....
        /*01a8*/ 	.word	0x0500001c


	//   ....[52]....
        /*01ac*/ 	.word	0x05000030


	//   ....[53]....
        /*01b0*/ 	.word	0x0500001f


	//   ....[54]....
        /*01b4*/ 	.word	0x0500002e


	//   ....[55]....
        /*01b8*/ 	.word	0x05000032


	//   ....[56]....
        /*01bc*/ 	.word	0x05000025


	//   ....[57]....
        /*01c0*/ 	.word	0x05000026


	//   ....[58]....
        /*01c4*/ 	.word	0x05000028


	//   ....[59]....
        /*01c8*/ 	.word	0x0500002a


	//   ....[60]....
        /*01cc*/ 	.word	0x05000027


	//   ....[61]....
        /*01d0*/ 	.word	0x0500002c


	//   ....[62]....
        /*01d4*/ 	.word	0x0500002e


	//   ....[63]....
        /*01d8*/ 	.word	0x05000037


	//   ....[64]....
        /*01dc*/ 	.word	0x05000024


	//   ....[65]....
        /*01e0*/ 	.word	0x05000019


	//   ....[66]....
        /*01e4*/ 	.word	0x05000019


	//   ....[67]....
        /*01e8*/ 	.word	0x05000019


	//   ....[68]....
        /*01ec*/ 	.word	0x05000019


	//   ....[69]....
        /*01f0*/ 	.word	0x05000019


	//   ....[70]....
        /*01f4*/ 	.word	0x05000019


	//   ....[71]....
        /*01f8*/ 	.word	0x05000019


	//   ....[72]....
        /*01fc*/ 	.word	0x05000019


	//   ....[73]....
        /*0200*/ 	.word	0x05000019


	//   ....[74]....
        /*0204*/ 	.word	0x05000019


	//   ....[75]....
        /*0208*/ 	.word	0x05000019


	//   ....[76]....
        /*020c*/ 	.word	0x05000019


	//   ....[77]....
        /*0210*/ 	.word	0x05000019


	//   ....[78]....
        /*0214*/ 	.word	0x05000019


	//   ....[79]....
        /*0218*/ 	.word	0x05000019


	//   ....[80]....
        /*021c*/ 	.word	0x05000019


	//   ....[81]....
        /*0220*/ 	.word	0x05000019


	//   ....[82]....
        /*0224*/ 	.word	0x05000019


	//   ....[83]....
        /*0228*/ 	.word	0x05000019


	//   ....[84]....
        /*022c*/ 	.word	0x05000019


	//   ....[85]....
        /*0230*/ 	.word	0x05000019


	//   ....[86]....
        /*0234*/ 	.word	0x05000019


	//   ....[87]....
        /*0238*/ 	.word	0x05000019


	//   ....[88]....
        /*023c*/ 	.word	0x05000019


	//   ....[89]....
        /*0240*/ 	.word	0x05000019


	//   ....[90]....
        /*0244*/ 	.word	0x05000019


	//   ....[91]....
        /*0248*/ 	.word	0x05000019


	//   ....[92]....
        /*024c*/ 	.word	0x05000019


	//   ....[93]....
        /*0250*/ 	.word	0x05000019


	//   ....[94]....
        /*0254*/ 	.word	0x05000019


	//   ....[95]....
        /*0258*/ 	.word	0x05000019


	//   ....[96]....
        /*025c*/ 	.word	0x05000019


	//   ....[97]....
        /*0260*/ 	.word	0x05000019


	//   ....[98]....
        /*0264*/ 	.word	0x05000019


	//   ....[99]....
        /*0268*/ 	.word	0x05000019


	//   ....[100]....
        /*026c*/ 	.word	0x05000019


	//   ....[101]....
        /*0270*/ 	.word	0x05000019


	//   ....[102]....
        /*0274*/ 	.word	0x05000019


	//   ....[103]....
        /*0278*/ 	.word	0x05000019


	//   ....[104]....
        /*027c*/ 	.word	0x05000019


	//   ....[105]....
        /*0280*/ 	.word	0x05000019


	//   ....[106]....
        /*0284*/ 	.word	0x05000019


	//   ....[107]....
        /*0288*/ 	.word	0x05000019


	//   ....[108]....
        /*028c*/ 	.word	0x05000019


	//   ....[109]....
        /*0290*/ 	.word	0x05000019


	//   ....[110]....
        /*0294*/ 	.word	0x05000019


	//   ....[111]....
        /*0298*/ 	.word	0x05000019


	//   ....[112]....
        /*029c*/ 	.word	0x05000019


	//   ....[113]....
        /*02a0*/ 	.word	0x05000019


	//   ....[114]....
        /*02a4*/ 	.word	0x05000019


	//   ....[115]....
        /*02a8*/ 	.word	0x05000019


	//   ....[116]....
        /*02ac*/ 	.word	0x05000019


	//   ....[117]....
        /*02b0*/ 	.word	0x05000019


	//   ....[118]....
        /*02b4*/ 	.word	0x05000019


	//   ....[119]....
        /*02b8*/ 	.word	0x05000019


	//   ....[120]....
        /*02bc*/ 	.word	0x05000019


	//   ....[121]....
        /*02c0*/ 	.word	0x05000019


	//----- nvinfo : EIATTR_COOP_GROUP_INSTR_OFFSETS
	.align		4
.L_1063:
        /*02c4*/ 	.byte	0x04, 0x28
        /*02c6*/ 	.short	(.L_1065 - .L_1064)


	//   ....[0]....
.L_1064:
        /*02c8*/ 	.word	0x00004990


	//   ....[1]....
        /*02cc*/ 	.word	0x000049d0


	//   ....[2]....
        /*02d0*/ 	.word	0x000052a0


	//   ....[3]....
        /*02d4*/ 	.word	0x000052b0


	//   ....[4]....
        /*02d8*/ 	.word	0x00005310


	//   ....[5]....
        /*02dc*/ 	.word	0x00005340


	//   ....[6]....
        /*02e0*/ 	.word	0x00005380


	//   ....[7]....
        /*02e4*/ 	.word	0x000053a0


	//   ....[8]....
        /*02e8*/ 	.word	0x000053d0


	//   ....[9]....
        /*02ec*/ 	.word	0x00005400


	//   ....[10]....
        /*02f0*/ 	.word	0x00007e90


	//   ....[11]....
        /*02f4*/ 	.word	0x00007ec0


	//   ....[12]....
        /*02f8*/ 	.word	0x00007f00


	//   ....[13]....
        /*02fc*/ 	.word	0x00007f10


	//   ....[14]....
        /*0300*/ 	.word	0x00007f40


	//   ....[15]....
        /*0304*/ 	.word	0x00007f50


	//   ....[16]....
        /*0308*/ 	.word	0x00007f80


	//   ....[17]....
        /*030c*/ 	.word	0x00007f90


	//   ....[18]....
        /*0310*/ 	.word	0x00008120


	//   ....[19]....
        /*0314*/ 	.word	0x00008150


	//   ....[20]....
        /*0318*/ 	.word	0x00008180


	//   ....[21]....
        /*031c*/ 	.word	0x000081a0


	//   ....[22]....
        /*0320*/ 	.word	0x000081d0


	//   ....[23]....
        /*0324*/ 	.word	0x000081e0


	//   ....[24]....
        /*0328*/ 	.word	0x00008210


	//   ....[25]....
        /*032c*/ 	.word	0x00008220


	//   ....[26]....
        /*0330*/ 	.word	0x00008350


	//   ....[27]....
        /*0334*/ 	.word	0x00008380


	//   ....[28]....
        /*0338*/ 	.word	0x000083b0


	//   ....[29]....
        /*033c*/ 	.word	0x000083d0


	//   ....[30]....
        /*0340*/ 	.word	0x00008400


	//   ....[31]....
        /*0344*/ 	.word	0x00008410


	//   ....[32]....
        /*0348*/ 	.word	0x00008440


	//   ....[33]....
        /*034c*/ 	.word	0x00008450


	//   ....[34]....
        /*0350*/ 	.word	0x00008710


	//   ....[35]....
        /*0354*/ 	.word	0x00008770


	//   ....[36]....
        /*0358*/ 	.word	0x000087b0


	//   ....[37]....
        /*035c*/ 	.word	0x000087f0


	//   ....[38]....
        /*0360*/ 	.word	0x00008830


	//   ....[39]....
        /*0364*/ 	.word	0x00008850


	//   ....[40]....
        /*0368*/ 	.word	0x00008860


	//   ....[41]....
        /*036c*/ 	.word	0x00008880


	//   ....[42]....
        /*0370*/ 	.word	0x000088b0


	//   ....[43]....
        /*0374*/ 	.word	0x000088d0


	//   ....[44]....
        /*0378*/ 	.word	0x000088f0


	//   ....[45]....
        /*037c*/ 	.word	0x00008910


	//   ....[46]....
        /*0380*/ 	.word	0x00008930


	//   ....[47]....
        /*0384*/ 	.word	0x00008960


	//   ....[48]....
        /*0388*/ 	.word	0x00008990


	//   ....[49]....
        /*038c*/ 	.word	0x000089d0


	//   ....[50]....
        /*0390*/ 	.word	0x000089f0


	//   ....[51]....
        /*0394*/ 	.word	0x00008a30


	//   ....[52]....
        /*0398*/ 	.word	0x00008a50


	//   ....[53]....
        /*039c*/ 	.word	0x00008a90


	//   ....[54]....
        /*03a0*/ 	.word	0x00008ab0


	//   ....[55]....
        /*03a4*/ 	.word	0x00008ad0


	//   ....[56]....
        /*03a8*/ 	.word	0x00008b00


	//   ....[57]....
        /*03ac*/ 	.word	0x00008b30


	//   ....[58]....
        /*03b0*/ 	.word	0x00008b70


	//   ....[59]....
        /*03b4*/ 	.word	0x00008bb0


	//   ....[60]....
        /*03b8*/ 	.word	0x00008be0


	//   ....[61]....
        /*03bc*/ 	.word	0x00008c10


	//   ....[62]....
        /*03c0*/ 	.word	0x00008c30


	//   ....[63]....
        /*03c4*/ 	.word	0x00008c50


	//   ....[64]....
        /*03c8*/ 	.word	0x00008d30


	//   ....[65]....
        /*03cc*/ 	.word	0x00008de0


	//   ....[66]....
        /*03d0*/ 	.word	0x00008f00


	//   ....[67]....
        /*03d4*/ 	.word	0x00008f50


	//   ....[68]....
        /*03d8*/ 	.word	0x00008fc0


	//   ....[69]....
        /*03dc*/ 	.word	0x00009020


	//   ....[70]....
        /*03e0*/ 	.word	0x00009090


	//   ....[71]....
        /*03e4*/ 	.word	0x000090f0


	//   ....[72]....
        /*03e8*/ 	.word	0x00009160


	//   ....[73]....
        /*03ec*/ 	.word	0x000091c0


	//   ....[74]....
        /*03f0*/ 	.word	0x00009260


	//   ....[75]....
        /*03f4*/ 	.word	0x000092f0


	//   ....[76]....
        /*03f8*/ 	.word	0x00009360


	//   ....[77]....
        /*03fc*/ 	.word	0x000093c0


	//   ....[78]....
        /*0400*/ 	.word	0x00009430


	//   ....[79]....
        /*0404*/ 	.word	0x00009490


	//   ....[80]....
        /*0408*/ 	.word	0x00009500


	//   ....[81]....
        /*040c*/ 	.word	0x00009560


	//   ....[82]....
        /*0410*/ 	.word	0x00009600


	//   ....[83]....
        /*0414*/ 	.word	0x00009690


	//   ....[84]....
        /*0418*/ 	.word	0x00009700


	//   ....[85]....
        /*041c*/ 	.word	0x00009760


	//   ....[86]....
        /*0420*/ 	.word	0x000097d0


	//   ....[87]....
        /*0424*/ 	.word	0x00009830


	//   ....[88]....
        /*0428*/ 	.word	0x000098a0


	//   ....[89]....
        /*042c*/ 	.word	0x00009900


	//   ....[90]....
        /*0430*/ 	.word	0x000099a0


	//   ....[91]....
        /*0434*/ 	.word	0x00009a70


	//   ....[92]....
        /*0438*/ 	.word	0x00009b40


	//   ....[93]....
        /*043c*/ 	.word	0x00009b90


	//   ....[94]....
        /*0440*/ 	.word	0x00009c30


	//   ....[95]....
        /*0444*/ 	.word	0x00009c80


	//   ....[96]....
        /*0448*/ 	.word	0x00009d40


	//   ....[97]....
        /*044c*/ 	.word	0x00009da0


	//   ....[98]....
        /*0450*/ 	.word	0x00009e40


	//   ....[99]....
        /*0454*/ 	.word	0x00009ec0


	//   ....[100]....
        /*0458*/ 	.word	0x00009f30


	//   ....[101]....
        /*045c*/ 	.word	0x00009f90


	//   ....[102]....
        /*0460*/ 	.word	0x0000a000


	//   ....[103]....
        /*0464*/ 	.word	0x0000a060


	//   ....[104]....
        /*0468*/ 	.word	0x0000a130


	//   ....[105]....
        /*046c*/ 	.word	0x0000a1a0


	//   ....[106]....
        /*0470*/ 	.word	0x0000a250


	//   ....[107]....
        /*0474*/ 	.word	0x0000a2c0


	//   ....[108]....
        /*0478*/ 	.word	0x0000a330


	//   ....[109]....
        /*047c*/ 	.word	0x0000a390


	//   ....[110]....
        /*0480*/ 	.word	0x0000a400


	//   ....[111]....
        /*0484*/ 	.word	0x0000a460


	//   ....[112]....
        /*0488*/ 	.word	0x0000a4d0


	//   ....[113]....
        /*048c*/ 	.word	0x0000a530


	//   ....[114]....
        /*0490*/ 	.word	0x0000a590


	//   ....[115]....
        /*0494*/ 	.word	0x0000a5e0


	//   ....[116]....
        /*0498*/ 	.word	0x0000a650


	//   ....[117]....
        /*049c*/ 	.word	0x0000a6b0


	//   ....[118]....
        /*04a0*/ 	.word	0x0000a720


	//   ....[119]....
        /*04a4*/ 	.word	0x0000a780


	//   ....[120]....
        /*04a8*/ 	.word	0x0000a8d0


	//   ....[121]....
        /*04ac*/ 	.word	0x0000a980


	//----- nvinfo : EIATTR_EXIT_INSTR_OFFSETS
	.align		4
.L_1065:
        /*04b0*/ 	.byte	0x04, 0x1c
        /*04b2*/ 	.short	(.L_1067 - .L_1066)


	//   ....[0]....
.L_1066:
        /*04b4*/ 	.word	0x00006e70


	//   ....[1]....
        /*04b8*/ 	.word	0x00008ea0


	//----- nvinfo : EIATTR_MAX_THREADS
	.align		4
.L_1067:
        /*04bc*/ 	.byte	0x04, 0x05
        /*04be*/ 	.short	(.L_1069 - .L_1068)
.L_1068:
        /*04c0*/ 	.word	0x000001e0
        /*04c4*/ 	.word	0x00000001
        /*04c8*/ 	.word	0x00000001


	//----- nvinfo : EIATTR_CRS_STACK_SIZE
	.align		4
.L_1069:
        /*04cc*/ 	.byte	0x04, 0x1e
        /*04ce*/ 	.short	(.L_1071 - .L_1070)
.L_1070:
        /*04d0*/ 	.word	0x00000000


	//----- nvinfo : EIATTR_CBANK_PARAM_SIZE
	.align		4
.L_1071:
        /*04d4*/ 	.byte	0x03, 0x19
        /*04d6*/ 	.short	0x0060


	//----- nvinfo : EIATTR_PARAM_CBANK
	.align		4
        /*04d8*/ 	.byte	0x04, 0x0a
        /*04da*/ 	.short	(.L_1073 - .L_1072)
	.align		4
.L_1072:
        /*04dc*/ 	.word	index@(.nv.constant0._ZN13group_norm_v218gn_bwd_cuda_kernelI13__nv_bfloat16Li480ELi1ELi16ELi120ELi256ELb1ELb1ELi16ELi960ELi960ELi4ELb1ELi8ELb0ELb0ELNS_15WgradSyncMethodE3ENS_16CompileConditionILi900EEEEEvPT_S6_S6_PKS5_S8_S8_S8_PKfflPfPj)
        /*04e0*/ 	.short	0x0210
        /*04e2*/ 	.short	0x0060


	//----- nvinfo : EIATTR_SW_WAR
	.align		4
.L_1073:
        /*04e4*/ 	.byte	0x04, 0x36
        /*04e6*/ 	.short	(.L_1075 - .L_1074)
.L_1074:
        /*04e8*/ 	.word	0x00000008
.L_1075:


//--------------------- .nv.info._ZN13group_norm_v218gn_bwd_cuda_kernelI13__nv_bfloat16Li480ELi1ELi16ELi120ELi256ELb1ELb1ELi32ELi960ELi960ELi4ELb1ELi18ELb0ELb0ELNS_15WgradSyncMethodE3ENS_16CompileConditionILi900EEEEEvPT_S6_S6_PKS5_S8_S8_S8_PKfflPfPj --------------------------
	.section	.nv.info._ZN13group_norm_v218gn_bwd_cuda_kernelI13__nv_bfloat16Li480ELi1ELi16ELi120ELi256ELb1ELb1ELi32ELi960ELi960ELi4ELb1ELi18ELb0ELb0ELNS_15WgradSyncMethodE3ENS_16CompileConditionILi900EEEEEvPT_S6_S6_PKS5_S8_S8_S8_PKfflPfPj,"",@"SHT_CUDA_INFO"
	.sectionflags	@""
	.align	4


	//----- nvinfo : EIATTR_CUDA_API_VERSION
	.align		4
        /*0000*/ 	.byte	0x04, 0x37
        /*0002*/ 	.short	(.L_1077 - .L_1076)
.L_1076:
        /*0004*/ 	.word	0x00000082


	//----- nvinfo : EIATTR_KPARAM_INFO
	.align		4
.L_1077:
        /*0008*/ 	.byte	0x04, 0x17
        /*000a*/ 	.short	(.L_1079 - .L_1078)
.L_1078:
        /*000c*/ 	.word	0x00000000
        /*0010*/ 	.short	0x000b
        /*0012*/ 	.short	0x0058
        /*0014*/ 	.byte	0x00, 0xf0, 0x21, 0x00


	//----- nvinfo : EIATTR_KPARAM_INFO
	.align		4
.L_1079:
        /*0018*/ 	.byte	0x04, 0x17
        /*001a*/ 	.short	(.L_1081 - .L_1080)
.L_1080:
        /*001c*/ 	.word	0x00000000
        /*0020*/ 	.short	0x000a
        /*0022*/ 	.short	0x0050
        /*0024*/ 	.byte	0x00, 0xf0, 0x21, 0x00


	//----- nvinfo : EIATTR_KPARAM_INFO
	.align		4
.L_1081:
        /*0028*/ 	.byte	0x04, 0x17
        /*002a*/ 	.short	(.L_1083 - .L_1082)
.L_1082:
        /*002c*/ 	.word	0x00000000
        /*0030*/ 	.short	0x0009
        /*0032*/ 	.short	0x0048
        /*0034*/ 	.byte	0x00, 0xf0, 0x21, 0x00


	//----- nvinfo : EIATTR_KPARAM_INFO
	.align		4
.L_1083:
        /*0038*/ 	.byte	0x04, 0x17
        /*003a*/ 	.short	(.L_1085 - .L_1084)
.L_1084:
        /*003c*/ 	.word	0x00000000
        /*0040*/ 	.short	0x0008
        /*0042*/ 	.short	0x0040
        /*0044*/ 	.byte	0x00, 0xf0, 0x11, 0x00


	//----- nvinfo : EIATTR_KPARAM_INFO
	.align		4
.L_1085:
        /*0048*/ 	.byte	0x04, 0x17
        /*004a*/ 	.short	(.L_1087 - .L_1086)
.L_1086:
        /*004c*/ 	.word	0x00000000
        /*0050*/ 	.short	0x0007
        /*0052*/ 	.short	0x0038
        /*0054*/ 	.byte	0x00, 0xf0, 0x21, 0x00


	//----- nvinfo : EIATTR_KPARAM_INFO
	.align		4
.L_1087:
        /*0058*/ 	.byte	0x04, 0x17
        /*005a*/ 	.short	(.L_1089 - .L_1088)
.L_1088:
        /*005c*/ 	.word	0x00000000
        /*0060*/ 	.short	0x0006
        /*0062*/ 	.short	0x0030
        /*0064*/ 	.byte	0x00, 0xf0, 0x21, 0x00


	//----- nvinfo : EIATTR_KPARAM_INFO
	.align		4
.L_1089:
        /*0068*/ 	.byte	0x04, 0x17
        /*006a*/ 	.short	(.L_1091 - .L_1090)
.L_1090:
        /*006c*/ 	.word	0x00000000
        /*0070*/ 	.short	0x0005
        /*0072*/ 	.short	0x0028
        /*0074*/ 	.byte	0x00, 0xf0, 0x21, 0x00


	//----- nvinfo : EIATTR_KPARAM_INFO
	.align		4
.L_1091:
        /*0078*/ 	.byte	0x04, 0x17
        /*007a*/ 	.short	(.L_1093 - .L_1092)
.L_1092:
        /*007c*/ 	.word	0x00000000
        /*0080*/ 	.short	0x0004
        /*0082*/ 	.short	0x0020
        /*0084*/ 	.byte	0x00, 0xf0, 0x21, 0x00


	//----- nvinfo : EIATTR_KPARAM_INFO
	.align		4
.L_1093:
        /*0088*/ 	.byte	0x04, 0x17
        /*008a*/ 	.short	(.L_1095 - .L_1094)
.L_1094:
        /*008c*/ 	.word	0x00000000
        /*0090*/ 	.short	0x0003
        /*0092*/ 	.short	0x0018
        /*0094*/ 	.byte	0x00, 0xf0, 0x21, 0x00


	//----- nvinfo : EIATTR_KPARAM_INFO
	.align		4
.L_1095:
        /*0098*/ 	.byte	0x04, 0x17
        /*009a*/ 	.short	(.L_1097 - .L_1096)
.L_1096:
        /*009c*/ 	.word	0x00000000
        /*00a0*/ 	.short	0x0002
        /*00a2*/ 	.short	0x0010
        /*00a4*/ 	.byte	0x00, 0xf0, 0x21, 0x00


	//----- nvinfo : EIATTR_KPARAM_INFO
	.align		4
.L_1097:
        /*00a8*/ 	.byte	0x04, 0x17
        /*00aa*/ 	.short	(.L_1099 - .L_1098)
.L_1098:
        /*00ac*/ 	.word	0x00000000
        /*00b0*/ 	.short	0x0001
        /*00b2*/ 	.short	0x0008
        /*00b4*/ 	.byte	0x00, 0xf0, 0x21, 0x00


	//----- nvinfo : EIATTR_KPARAM_INFO
	.align		4
.L_1099:
        /*00b8*/ 	.byte	0x04, 0x17
        /*00ba*/ 	.short	(.L_1101 - .L_1100)
.L_1100:
        /*00bc*/ 	.word	0x00000000
        /*00c0*/ 	.short	0x0000
        /*00c2*/ 	.short	0x0000
        /*00c4*/ 	.byte	0x00, 0xf0, 0x21, 0x00


	//----- nvinfo : EIATTR_SPARSE_MMA_MASK
	.align		4
.L_1101:
        /*00c8*/ 	.byte	0x03, 0x50
        /*00ca*/ 	.short	0x0000


	//----- nvinfo : EIATTR_MAXREG_COUNT
	.align		4
        /*00cc*/ 	.byte	0x03, 0x1b
        /*00ce*/ 	.short	0x0080


	//----- nvinfo : EIATTR_NUM_BARRIERS
	.align		4
        /*00d0*/ 	.byte	0x02, 0x4c
        /*00d2*/ 	.byte	0x01
	.zero		1


	//----- nvinfo : EIATTR_ANNOTATIONS
	.align		4
        /*00d4*/ 	.byte	0x04, 0x55
        /*00d6*/ 	.short	(.L_1103 - .L_1102)


	//   ....[0]....
.L_1102:
        /* <DEDUP_REMOVED lines=102> */


	//----- nvinfo : EIATTR_MERCURY_ISA_VERSION
	.align		4
.L_1103:
        /*0720*/ 	.byte	0x03, 0x5f
        /*0722*/ 	.short	0x0101


	//----- nvinfo : EIATTR_INT_WARP_WIDE_INSTR_OFFSETS
	.align		4
        /*0724*/ 	.byte	0x04, 0x31
        /*0726*/ 	.short	(.L_1105 - .L_1104)


	//   ....[0]....
.L_1104:
        /*0728*/ 	.word	0x000089b0


	//----- nvinfo : EIATTR_COOP_GROUP_MASK_REGIDS
	.align		4
.L_1105:
        /*072c*/ 	.byte	0x04, 0x29
        /*072e*/ 	.short	(.L_1107 - .L_1106)


	//   ....[0]....
.L_1106:
        /*0730*/ 	.word	0xffffffff


	//   ....[1]....
        /*0734*/ 	.word	0xffffffff


	//   ....[2]....
        /*0738*/ 	.word	0xffffffff


	//   ....[3]....
        /*073c*/ 	.word	0xffffffff


	//   ....[4]....
        /*0740*/ 	.word	0xffffffff


	//   ....[5]....
        /*0744*/ 	.word	0xffffffff


	//   ....[6]....
        /*0748*/ 	.word	0xffffffff


	//   ....[7]....
        /*074c*/ 	.word	0xffffffff


	//   ....[8]....
        /*0750*/ 	.word	0x05000019


	//   ....[9]....
        /*0754*/ 	.word	0x0500001e


	//   ....[10]....
        /*0758*/ 	.word	0x05000020


	//   ....[11]....
        /*075c*/ 	.word	0x0500001f


	//   ....[12]....
        /*0760*/ 	.word	0x05000027


	//   ....[13]....
        /*0764*/ 	.word	0x0500001a


	//   ....[14]....
        /*0768*/ 	.word	0x0500001e


	//   ....[15]....
        /*076c*/ 	.word	0x05000020


	//   ....[16]....
        /*0770*/ 	.word	0x0500001e


	//   ....[17]....
        /*0774*/ 	.word	0x05000020


	//   ....[18]....
        /*0778*/ 	.word	0x05000019


	//   ....[19]....
        /*077c*/ 	.word	0x0500001f


	//   ....[20]....
        /*0780*/ 	.word	0x05000022


	//   ....[21]....
        /*0784*/ 	.word	0x0500001e


	//   ....[22]....
        /*0788*/ 	.word	0x05000023


	//   ....[23]....
        /*078c*/ 	.word	0x05000019


	//   ....[24]....
        /*0790*/ 	.word	0x0500001e


	//   ....[25]....
        /*0794*/ 	.word	0x05000020


	//   ....[26]....
        /*0798*/ 	.word	0x05000019


	//   ....[27]....
        /*079c*/ 	.word	0x0500001f


	//   ....[28]....
        /*07a0*/ 	.word	0x05000022


	//   ....[29]....
        /*07a4*/ 	.word	0x0500001e


	//   ....[30]....
        /*07a8*/ 	.word	0x05000023


	//   ....[31]....
        /*07ac*/ 	.word	0x05000019


	//   ....[32]....
        /*07b0*/ 	.word	0x05000020


	//   ....[33]....
        /*07b4*/ 	.word	0x05000019


	//   ....[34]....
        /*07b8*/ 	.word	0x0500001f


	//   ....[35]....
        /*07bc*/ 	.word	0x0500001e


	//   ....[36]....
        /*07c0*/ 	.word	0x05000022


	//   ....[37]....
        /*07c4*/ 	.word	0x05000023


	//   ....[38]....
        /*07c8*/ 	.word	0x05000019


	//   ....[39]....
        /*07cc*/ 	.word	0x0500001e


	//   ....[40]....
        /*07d0*/ 	.word	0x05000025


	//   ....[41]....
        /*07d4*/ 	.word	0x05000022


	//   ....[42]....
        /*07d8*/ 	.word	0x0500001f


	//   ....[43]....
        /*07dc*/ 	.word	0x05000023


	//   ....[44]....
        /*07e0*/ 	.word	0x05000024


	//   ....[45]....
        /*07e4*/ 	.word	0x0500002b


	//   ....[46]....
        /*07e8*/ 	.word	0x05000020


	//   ....[47]....
        /*07ec*/ 	.word	0x0500001d


	//   ....[48]....
        /*07f0*/ 	.word	0x05000019


	//   ....[49]....
        /*07f4*/ 	.word	0x0500001c


	//   ....[50]....
        /*07f8*/ 	.word	0x05000030


	//   ....[51]....
        /*07fc*/ 	.word	0x0500001f


	//   ....[52]....
        /*0800*/ 	.word	0x0500002e


	//   ....[53]....
        /*0804*/ 	.word	0x05000032


	//   ....[54]....
        /*0808*/ 	.word	0x05000025


	//   ....[55]....
        /*080c*/ 	.word	0x05000026


	//   ....[56]....
        /*0810*/ 	.word	0x05000028


	//   ....[57]....
        /*0814*/ 	.word	0x0500002a


	//   ....[58]....
        /*0818*/ 	.word	0x05000027


	//   ....[59]....
        /*081c*/ 	.word	0x0500002c


	//   ....[60]....
        /*0820*/ 	.word	0x0500002e


	//   ....[61]....
        /*0824*/ 	.word	0x05000037


	//   ....[62]....
        /*0828*/ 	.word	0x05000024


	//   ....[63]....
        /*082c*/ 	.word	0x05000019


	//   ....[64]....
        /*0830*/ 	.word	0x05000019


	//   ....[65]....
        /*0834*/ 	.word	0x05000019


	//   ....[66]....
        /*0838*/ 	.word	0x05000019


	//   ....[67]....
        /*083c*/ 	.word	0x05000019


	//   ....[68]....
        /*0840*/ 	.word	0x05000019


	//   ....[69]....
        /*0844*/ 	.word	0x05000019


	//   ....[70]....
        /*0848*/ 	.word	0x05000019


	//   ....[71]....
        /*084c*/ 	.word	0x05000019


	//   ....[72]....
        /*0850*/ 	.word	0x05000019


	//   ....[73]....
        /*0854*/ 	.word	0x05000019


	//   ....[74]....
        /*0858*/ 	.word	0x05000019


	//   ....[75]....
        /*085c*/ 	.word	0x05000019


	//   ....[76]....
        /*0860*/ 	.word	0x05000019


	//   ....[77]....
        /*0864*/ 	.word	0x05000019


	//   ....[78]....
        /*0868*/ 	.word	0x05000019


	//   ....[79]....
        /*086c*/ 	.word	0x05000019


	//   ....[80]....
        /*0870*/ 	.word	0x05000019


	//   ....[81]....
        /*0874*/ 	.word	0x05000019


	//   ....[82]....
        /*0878*/ 	.word	0x05000019


	//   ....[83]....
        /*087c*/ 	.word	0x05000019


	//   ....[84]....
        /*0880*/ 	.word	0x05000019


	//   ....[85]....
        /*0884*/ 	.word	0x05000019


	//   ....[86]....
        /*0888*/ 	.word	0x05000019


	//   ....[87]....
        /*088c*/ 	.word	0x05000019


	//   ....[88]....
        /*0890*/ 	.word	0x05000019


	//   ....[89]....
        /*0894*/ 	.word	0x05000019


	//   ....[90]....
        /*0898*/ 	.word	0x05000019


	//   ....[91]....
        /*089c*/ 	.word	0x05000019


	//   ....[92]....
        /*08a0*/ 	.word	0x05000019


	//   ....[93]....
        /*08a4*/ 	.word	0x05000019


	//   ....[94]....
        /*08a8*/ 	.word	0x05000019


	//   ....[95]....
        /*08ac*/ 	.word	0x05000019


	//   ....[96]....
        /*08b0*/ 	.word	0x05000019


	//   ....[97]....
        /*08b4*/ 	.word	0x05000019


	//   ....[98]....
        /*08b8*/ 	.word	0x05000019


	//   ....[99]....
        /*08bc*/ 	.word	0x05000019


	//   ....[100]....
        /*08c0*/ 	.word	0x05000019


	//   ....[101]....
        /*08c4*/ 	.word	0x05000019


	//   ....[102]....
        /*08c8*/ 	.word	0x05000019


	//   ....[103]....
        /*08cc*/ 	.word	0x05000019


	//   ....[104]....
        /*08d0*/ 	.word	0x05000019


	//   ....[105]....
        /*08d4*/ 	.word	0x05000019


	//   ....[106]....
        /*08d8*/ 	.word	0x05000019


	//   ....[107]....
        /*08dc*/ 	.word	0x05000019


	//   ....[108]....
        /*08e0*/ 	.word	0x05000019


	//   ....[109]....
        /*08e4*/ 	.word	0x05000019


	//   ....[110]....
        /*08e8*/ 	.word	0x05000019


	//   ....[111]....
        /*08ec*/ 	.word	0x05000019


	//   ....[112]....
        /*08f0*/ 	.word	0x05000019


	//   ....[113]....
        /*08f4*/ 	.word	0x05000019


	//   ....[114]....
        /*08f8*/ 	.word	0x05000019


	//   ....[115]....
        /*08fc*/ 	.word	0x05000019


	//   ....[116]....
        /*0900*/ 	.word	0x05000019


	//   ....[117]....
        /*0904*/ 	.word	0x05000019


	//   ....[118]....
        /*0908*/ 	.word	0x05000019


	//   ....[119]....
        /*090c*/ 	.word	0x05000019


	//----- nvinfo : EIATTR_COOP_GROUP_INSTR_OFFSETS
	.align		4
.L_1107:
        /*0910*/ 	.byte	0x04, 0x28
        /*0912*/ 	.short	(.L_1109 - .L_1108)


	//   ....[0]....
.L_1108:
        /*0914*/ 	.word	0x00008130


	//   ....[1]....
        /*0918*/ 	.word	0x00008160


	//   ....[2]....
        /*091c*/ 	.word	0x00008b00


	//   ....[3]....
        /*0920*/ 	.word	0x00008b20


	//   ....[4]....
        /*0924*/ 	.word	0x00008b40


	//   ....[5]....
        /*0928*/ 	.word	0x00008b60


	//   ....[6]....
        /*092c*/ 	.word	0x00008b80


	//   ....[7]....
        /*0930*/ 	.word	0x00008ba0


	//   ....[8]....
        /*0934*/ 	.word	0x0000d0c0


	//   ....[9]....
        /*0938*/ 	.word	0x0000d0f0


	//   ....[10]....
        /*093c*/ 	.word	0x0000d130


	//   ....[11]....
        /*0940*/ 	.word	0x0000d140


	//   ....[12]....
        /*0944*/ 	.word	0x0000d170


	//   ....[13]....
        /*0948*/ 	.word	0x0000d180


	//   ....[14]....
        /*094c*/ 	.word	0x0000d1b0


	//   ....[15]....
        /*0950*/ 	.word	0x0000d1c0


	//   ....[16]....
        /*0954*/ 	.word	0x0000d350


	//   ....[17]....
        /*0958*/ 	.word	0x0000d380


	//   ....[18]....
        /*095c*/ 	.word	0x0000d3b0


	//   ....[19]....
        /*0960*/ 	.word	0x0000d3d0


	//   ....[20]....
        /*0964*/ 	.word	0x0000d400


	//   ....[21]....
        /*0968*/ 	.word	0x0000d410


	//   ....[22]....
        /*096c*/ 	.word	0x0000d440


	//   ....[23]....
        /*0970*/ 	.word	0x0000d450


	//   ....[24]....
        /*0974*/ 	.word	0x0000d580


	//   ....[25]....
        /*0978*/ 	.word	0x0000d5b0


	//   ....[26]....
        /*097c*/ 	.word	0x0000d5e0


	//   ....[27]....
        /*0980*/ 	.word	0x0000d600


	//   ....[28]....
        /*0984*/ 	.word	0x0000d630


	//   ....[29]....
        /*0988*/ 	.word	0x0000d640


	//   ....[30]....
        /*098c*/ 	.word	0x0000d670


	//   ....[31]....
        /*0990*/ 	.word	0x0000d680


	//   ....[32]....
        /*0994*/ 	.word	0x0000d940


	//   ....[33]....
        /*0998*/ 	.word	0x0000d9a0


	//   ....[34]....
        /*099c*/ 	.word	0x0000d9e0


	//   ....[35]....
        /*09a0*/ 	.word	0x0000da20


	//   ....[36]....
        /*09a4*/ 	.word	0x0000da60


	//   ....[37]....
        /*09a8*/ 	.word	0x0000da80


	//   ....[38]....
        /*09ac*/ 	.word	0x0000da90


	//   ....[39]....
        /*09b0*/ 	.word	0x0000dab0


	//   ....[40]....
        /*09b4*/ 	.word	0x0000dae0


	//   ....[41]....
        /*09b8*/ 	.word	0x0000db00


	//   ....[42]....
        /*09bc*/ 	.word	0x0000db20


	//   ....[43]....
        /*09c0*/ 	.word	0x0000db40


	//   ....[44]....
        /*09c4*/ 	.word	0x0000db60


	//   ....[45]....
        /*09c8*/ 	.word	0x0000db90


	//   ....[46]....
        /*09cc*/ 	.word	0x0000dbc0


	//   ....[47]....
        /*09d0*/ 	.word	0x0000dc00


	//   ....[48]....
        /*09d4*/ 	.word	0x0000dc20


	//   ....[49]....
        /*09d8*/ 	.word	0x0000dc60


	//   ....[50]....
        /*09dc*/ 	.word	0x0000dc80


	//   ....[51]....
        /*09e0*/ 	.word	0x0000dcc0


	//   ....[52]....
        /*09e4*/ 	.word	0x0000dce0


	//   ....[53]....
        /*09e8*/ 	.word	0x0000dd00


	//   ....[54]....
        /*09ec*/ 	.word	0x0000dd30


	//   ....[55]....
        /*09f0*/ 	.word	0x0000dd60


	//   ....[56]....
        /*09f4*/ 	.word	0x0000dda0


	//   ....[57]....
        /*09f8*/ 	.word	0x0000dde0


	//   ....[58]....
        /*09fc*/ 	.word	0x0000de10


	//   ....[59]....
        /*0a00*/ 	.word	0x0000de40


	//   ....[60]....
        /*0a04*/ 	.word	0x0000de60


	//   ....[61]....
        /*0a08*/ 	.word	0x0000de80


	//   ....[62]....
        /*0a0c*/ 	.word	0x0000df60


	//   ....[63]....
        /*0a10*/ 	.word	0x0000e010


	//   ....[64]....
        /*0a14*/ 	.word	0x0000e130


	//   ....[65]....
        /*0a18*/ 	.word	0x0000e180


	//   ....[66]....
        /*0a1c*/ 	.word	0x0000e1f0


	//   ....[67]....
        /*0a20*/ 	.word	0x0000e250


	//   ....[68]....
        /*0a24*/ 	.word	0x0000e2c0


	//   ....[69]....
        /*0a28*/ 	.word	0x0000e320


	//   ....[70]....
        /*0a2c*/ 	.word	0x0000e390


	//   ....[71]....
        /*0a30*/ 	.word	0x0000e3f0


	//   ....[72]....
        /*0a34*/ 	.word	0x0000e490


	//   ....[73]....
        /*0a38*/ 	.word	0x0000e520


	//   ....[74]....
        /*0a3c*/ 	.word	0x0000e590


	//   ....[75]....
        /*0a40*/ 	.word	0x0000e5f0


	//   ....[76]....
        /*0a44*/ 	.word	0x0000e660


	//   ....[77]....
        /*0a48*/ 	.word	0x0000e6c0


	//   ....[78]....
        /*0a4c*/ 	.word	0x0000e730


	//   ....[79]....
        /*0a50*/ 	.word	0x0000e790


	//   ....[80]....
        /*0a54*/ 	.word	0x0000e830


	//   ....[81]....
        /*0a58*/ 	.word	0x0000e8c0


	//   ....[82]....
        /*0a5c*/ 	.word	0x0000e930


	//   ....[83]....
        /*0a60*/ 	.word	0x0000e990


	//   ....[84]....
        /*0a64*/ 	.word	0x0000ea00


	//   ....[85]....
        /*0a68*/ 	.word	0x0000ea60


	//   ....[86]....
        /*0a6c*/ 	.word	0x0000ead0


	//   ....[87]....
        /*0a70*/ 	.word	0x0000eb30


	//   ....[88]....
        /*0a74*/ 	.word	0x0000ebd0


	//   ....[89]....
        /*0a78*/ 	.word	0x0000eca0


	//   ....[90]....
        /*0a7c*/ 	.word	0x0000ed70


	//   ....[91]....
        /*0a80*/ 	.word	0x0000edc0


	//   ....[92]....
        /*0a84*/ 	.word	0x0000ee60


	//   ....[93]....
        /*0a88*/ 	.word	0x0000eeb0


	//   ....[94]....
        /*0a8c*/ 	.word	0x0000ef70


	//   ....[95]....
        /*0a90*/ 	.word	0x0000efd0


	//   ....[96]....
        /*0a94*/ 	.word	0x0000f070


	//   ....[97]....
        /*0a98*/ 	.word	0x0000f0f0


	//   ....[98]....
        /*0a9c*/ 	.word	0x0000f160


	//   ....[99]....
        /*0aa0*/ 	.word	0x0000f1c0


	//   ....[100]....
        /*0aa4*/ 	.word	0x0000f230


	//   ....[101]....
        /*0aa8*/ 	.word	0x0000f290


	//   ....[102]....
        /*0aac*/ 	.word	0x0000f360


	//   ....[103]....
        /*0ab0*/ 	.word	0x0000f3d0


	//   ....[104]....
        /*0ab4*/ 	.word	0x0000f480


	//   ....[105]....
        /*0ab8*/ 	.word	0x0000f4f0


	//   ....[106]....
        /*0abc*/ 	.word	0x0000f560


	//   ....[107]....
        /*0ac0*/ 	.word	0x0000f5c0


	//   ....[108]....
        /*0ac4*/ 	.word	0x0000f630


	//   ....[109]....
        /*0ac8*/ 	.word	0x0000f690


	//   ....[110]....
        /*0acc*/ 	.word	0x0000f700


	//   ....[111]....
        /*0ad0*/ 	.word	0x0000f760


	//   ....[112]....
        /*0ad4*/ 	.word	0x0000f7c0


	//   ....[113]....
        /*0ad8*/ 	.word	0x0000f810


	//   ....[114]....
        /*0adc*/ 	.word	0x0000f880


	//   ....[115]....
        /*0ae0*/ 	.word	0x0000f8e0


	//   ....[116]....
        /*0ae4*/ 	.word	0x0000f950


	//   ....[117]....
        /*0ae8*/ 	.word	0x0000f9b0


	//   ....[118]....
        /*0aec*/ 	.word	0x0000fb00


	//   ....[119]....
        /*0af0*/ 	.word	0x0000fbb0


	//----- nvinfo : EIATTR_EXIT_INSTR_OFFSETS
	.align		4
.L_1109:
        /*0af4*/ 	.byte	0x04, 0x1c
        /*0af6*/ 	.short	(.L_1111 - .L_1110)


	//   ....[0]....
.L_1110:
        /*0af8*/ 	.word	0x0000c0a0


	//   ....[1]....
        /*0afc*/ 	.word	0x0000e0d0


	//----- nvinfo : EIATTR_MAX_THREADS
	.align		4
.L_1111:
        /*0b00*/ 	.byte	0x04, 0x05
        /*0b02*/ 	.short	(.L_1113 - .L_1112)
.L_1112:
        /*0b04*/ 	.word	0x000001e0
        /*0b08*/ 	.word	0x00000001
        /*0b0c*/ 	.word	0x00000001


	//----- nvinfo : EIATTR_CRS_STACK_SIZE
	.align		4
.L_1113:
        /*0b10*/ 	.byte	0x04, 0x1e
        /*0b12*/ 	.short	(.L_1115 - .L_1114)
.L_1114:
        /*0b14*/ 	.word	0x00000000


	//----- nvinfo : EIATTR_CBANK_PARAM_SIZE
	.align		4
.L_1115:
        /*0b18*/ 	.byte	0x03, 0x19
        /*0b1a*/ 	.short	0x0060


	//----- nvinfo : EIATTR_PARAM_CBANK
	.align		4
        /*0b1c*/ 	.byte	0x04, 0x0a
        /*0b1e*/ 	.short	(.L_1117 - .L_1116)
	.align		4
.L_1116:
        /*0b20*/ 	.word	index@(.nv.constant0._ZN13group_norm_v218gn_bwd_cuda_kernelI13__nv_bfloat16Li480ELi1ELi16ELi120ELi256ELb1ELb1ELi32ELi960ELi960ELi4ELb1ELi18ELb0ELb0ELNS_15WgradSyncMethodE3ENS_16CompileConditionILi900EEEEEvPT_S6_S6_PKS5_S8_S8_S8_PKfflPfPj)
        /*0b24*/ 	.short	0x0210
        /*0b26*/ 	.short	0x0060


	//----- nvinfo : EIATTR_SW_WAR
	.align		4
.L_1117:
        /*0b28*/ 	.byte	0x04, 0x36
        /*0b2a*/ 	.short	(.L_1119 - .L_1118)
.L_1118:
        /*0b2c*/ 	.word	0x00000008
.L_1119:


//--------------------- .nv.info._ZN13group_norm_v218gn_bwd_cuda_kernelI13__nv_bfloat16Li480ELi2ELi16ELi120ELi256ELb1ELb1ELi16ELi960ELi960ELi4ELb1ELi14ELb0ELb0ELNS_15WgradSyncMethodE3ENS_16CompileConditionILi900EEEEEvPT_S6_S6_PKS5_S8_S8_S8_PKfflPfPj --------------------------
	.section	.nv.info._ZN13group_norm_v218gn_bwd_cuda_kernelI13__nv_bfloat16Li480ELi2ELi16ELi120ELi256ELb1ELb1ELi16ELi960ELi960ELi4ELb1ELi14ELb0ELb0ELNS_15WgradSyncMethodE3ENS_16CompileConditionILi900EEEEEvPT_S6_S6_PKS5_S8_S8_S8_PKfflPfPj,"",@"SHT_CUDA_INFO"
	.sectionflags	@""
	.align	4


	//----- nvinfo : EIATTR_CUDA_API_VERSION
	.align		4
        /*0000*/ 	.byte	0x04, 0x37
        /*0002*/ 	.short	(.L_1121 - .L_1120)
.L_1120:
        /*0004*/ 	.word	0x00000082


	//----- nvinfo : EIATTR_KPARAM_INFO
	.align		4
.L_1121:
        /*0008*/ 	.byte	0x04, 0x17
        /*000a*/ 	.short	(.L_1123 - .L_1122)
.L_1122:
        /*000c*/ 	.word	0x00000000
        /*0010*/ 	.short	0x000b
        /*0012*/ 	.short	0x0058
        /*0014*/ 	.byte	0x00, 0xf0, 0x21, 0x00


	//----- nvinfo : EIATTR_KPARAM_INFO
	.align		4
.L_1123:
        /*0018*/ 	.byte	0x04, 0x17
        /*001a*/ 	.short	(.L_1125 - .L_1124)
.L_1124:
        /*001c*/ 	.word	0x00000000
        /*0020*/ 	.short	0x000a
        /*0022*/ 	.short	0x0050
        /*0024*/ 	.byte	0x00, 0xf0, 0x21, 0x00


	//----- nvinfo : EIATTR_KPARAM_INFO
	.align		4
.L_1125:
        /*0028*/ 	.byte	0x04, 0x17
        /*002a*/ 	.short	(.L_1127 - .L_1126)
.L_1126:
        /*002c*/ 	.word	0x00000000
        /*0030*/ 	.short	0x0009
        /*0032*/ 	.short	0x0048
        /*0034*/ 	.byte	0x00, 0xf0, 0x21, 0x00


	//----- nvinfo : EIATTR_KPARAM_INFO
	.align		4
.L_1127:
        /*0038*/ 	.byte	0x04, 0x17
        /*003a*/ 	.short	(.L_1129 - .L_1128)
.L_1128:
        /*003c*/ 	.word	0x00000000
        /*0040*/ 	.short	0x0008
        /*0042*/ 	.short	0x0040
        /*0044*/ 	.byte	0x00, 0xf0, 0x11, 0x00


	//----- nvinfo : EIATTR_KPARAM_INFO
	.align		4
.L_1129:
        /*0048*/ 	.byte	0x04, 0x17
        /*004a*/ 	.short	(.L_1131 - .L_1130)
.L_1130:
        /*004c*/ 	.word	0x00000000
        /*0050*/ 	.short	0x0007
        /*0052*/ 	.short	0x0038
        /*0054*/ 	.byte	0x00, 0xf0, 0x21, 0x00


	//----- nvinfo : EIATTR_KPARAM_INFO
	.align		4
.L_1131:
        /*0058*/ 	.byte	0x04, 0x17
        /*005a*/ 	.short	(.L_1133 - .L_1132)
.L_1132:
        /*005c*/ 	.word	0x00000000
        /*0060*/ 	.short	0x0006
        /*0062*/ 	.short	0x0030
        /*0064*/ 	.byte	0x00, 0xf0, 0x21, 0x00


	//----- nvinfo : EIATTR_KPARAM_INFO
	.align		4
.L_1133:
        /*0068*/ 	.byte	0x04, 0x17
        /*006a*/ 	.short	(.L_1135 - .L_1134)
.L_1134:
        /*006c*/ 	.word	0x00000000
        /*0070*/ 	.short	0x0005
        /*0072*/ 	.short	0x0028
        /*0074*/ 	.byte	0x00, 0xf0, 0x21, 0x00


	//----- nvinfo : EIATTR_KPARAM_INFO
	.align		4
.L_1135:
        /*0078*/ 	.byte	0x04, 0x17
        /*007a*/ 	.short	(.L_1137 - .L_1136)
.L_1136:
        /*007c*/ 	.word	0x00000000
        /*0080*/ 	.short	0x0004
        /*0082*/ 	.short	0x0020
        /*0084*/ 	.byte	0x00, 0xf0, 0x21, 0x00


	//----- nvinfo : EIATTR_KPARAM_INFO
	.align		4
.L_1137:
        /*0088*/ 	.byte	0x04, 0x17
        /*008a*/ 	.short	(.L_1139 - .L_1138)
.L_1138:
        /*008c*/ 	.word	0x00000000
        /*0090*/ 	.short	0x0003
        /*0092*/ 	.short	0x0018
        /*0094*/ 	.byte	0x00, 0xf0, 0x21, 0x00


	//----- nvinfo : EIATTR_KPARAM_INFO
	.align		4
.L_1139:
        /*0098*/ 	.byte	0x04, 0x17
        /*009a*/ 	.short	(.L_1141 - .L_1140)
.L_1140:
        /*009c*/ 	.word	0x00000000
        /*00a0*/ 	.short	0x0002
        /*00a2*/ 	.short	0x0010
        /*00a4*/ 	.byte	0x00, 0xf0, 0x21, 0x00


	//----- nvinfo : EIATTR_KPARAM_INFO
	.align		4
.L_1141:
        /*00a8*/ 	.byte	0x04, 0x17
        /*00aa*/ 	.short	(.L_1143 - .L_1142)
.L_1142:
        /*00ac*/ 	.word	0x00000000
        /*00b0*/ 	.short	0x0001
        /*00b2*/ 	.short	0x0008
        /*00b4*/ 	.byte	0x00, 0xf0, 0x21, 0x00


	//----- nvinfo : EIATTR_KPARAM_INFO
	.align		4
.L_1143:
        /*00b8*/ 	.byte	0x04, 0x17
        /*00ba*/ 	.short	(.L_1145 - .L_1144)
.L_1144:
        /*00bc*/ 	.word	0x00000000
        /*00c0*/ 	.short	0x0000
        /*00c2*/ 	.short	0x0000
        /*00c4*/ 	.byte	0x00, 0xf0, 0x21, 0x00


	//----- nvinfo : EIATTR_SPARSE_MMA_MASK
	.align		4
.L_1145:
        /*00c8*/ 	.byte	0x03, 0x50
        /*00ca*/ 	.short	0x0000


	//----- nvinfo : EIATTR_MAXREG_COUNT
	.align		4
        /*00cc*/ 	.byte	0x03, 0x1b
        /*00ce*/ 	.short	0x0040


	//----- nvinfo : EIATTR_NUM_BARRIERS
	.align		4
        /*00d0*/ 	.byte	0x02, 0x4c
        /*00d2*/ 	.byte	0x01
	.zero		1


	//----- nvinfo : EIATTR_ANNOTATIONS
	.align		4
        /*00d4*/ 	.byte	0x04, 0x55
        /*00d6*/ 	.short	(.L_1147 - .L_1146)


	//   ....[0]....
.L_1146:
        /* <DEDUP_REMOVED lines=85> */


	//----- nvinfo : EIATTR_MERCURY_ISA_VERSION
	.align		4
.L_1147:
        /*0618*/ 	.byte	0x03, 0x5f
        /*061a*/ 	.short	0x0101


	//----- nvinfo : EIATTR_COOP_GROUP_MASK_REGIDS
	.align		4
        /*061c*/ 	.byte	0x04, 0x29
        /*061e*/ 	.short	(.L_1149 - .L_1148)


	//   ....[0]....
.L_1148:
        /*0620*/ 	.word	0xffffffff


	//   ....[1]....
        /*0624*/ 	.word	0xffffffff


	//   ....[2]....
        /*0628*/ 	.word	0xffffffff


	//   ....[3]....
        /*062c*/ 	.word	0xffffffff


	//   ....[4]....
        /*0630*/ 	.word	0xffffffff


	//   ....[5]....
        /*0634*/ 	.word	0xffffffff


	//   ....[6]....
        /*0638*/ 	.word	0xffffffff


	//   ....[7]....
        /*063c*/ 	.word	0xffffffff


	//   ....[8]....
        /*0640*/ 	.word	0xffffffff


	//   ....[9]....
        /*0644*/ 	.word	0xffffffff


	//   ....[10]....
        /*0648*/ 	.word	0x05000019


	//   ....[11]....
        /*064c*/ 	.word	0x05000018


	//   ....[12]....
        /*0650*/ 	.word	0x0500001a


	//   ....[13]....
        /*0654*/ 	.word	0x0500001b


	//   ....[14]....
        /*0658*/ 	.word	0x0500001d


	//   ....[15]....
        /*065c*/ 	.word	0x05000012


	//   ....[16]....
        /*0660*/ 	.word	0x0500001c


	//   ....[17]....
        /*0664*/ 	.word	0x05000013


	//   ....[18]....
        /*0668*/ 	.word	0x0500001d


	//   ....[19]....
        /*066c*/ 	.word	0x0500001c


	//   ....[20]....
        /*0670*/ 	.word	0x0500001e


	//   ....[21]....
        /*0674*/ 	.word	0x0500001f


	//   ....[22]....
        /*0678*/ 	.word	0x05000021


	//   ....[23]....
        /*067c*/ 	.word	0x05000020


	//   ....[24]....
        /*0680*/ 	.word	0x05000022


	//   ....[25]....
        /*0684*/ 	.word	0x05000017


	//   ....[26]....
        /*0688*/ 	.word	0x0500001d


	//   ....[27]....
        /*068c*/ 	.word	0x0500001c


	//   ....[28]....
        /*0690*/ 	.word	0x0500001e


	//   ....[29]....
        /*0694*/ 	.word	0x0500001f


	//   ....[30]....
        /*0698*/ 	.word	0x05000021


	//   ....[31]....
        /*069c*/ 	.word	0x05000020


	//   ....[32]....
        /*06a0*/ 	.word	0x05000022


	//   ....[33]....
        /*06a4*/ 	.word	0x05000017


	//   ....[34]....
        /*06a8*/ 	.word	0x05000021


	//   ....[35]....
        /*06ac*/ 	.word	0x0500001e


	//   ....[36]....
        /*06b0*/ 	.word	0x05000023


	//   ....[37]....
        /*06b4*/ 	.word	0x0500001c


	//   ....[38]....
        /*06b8*/ 	.word	0x05000020


	//   ....[39]....
        /*06bc*/ 	.word	0x0500002b


	//   ....[40]....
        /*06c0*/ 	.word	0x05000020


	//   ....[41]....
        /*06c4*/ 	.word	0x0500001e


	//   ....[42]....
        /*06c8*/ 	.word	0x0500002a


	//   ....[43]....
        /*06cc*/ 	.word	0x05000014


	//   ....[44]....
        /*06d0*/ 	.word	0x0500002b


	//   ....[45]....
        /*06d4*/ 	.word	0x05000021


	//   ....[46]....
        /*06d8*/ 	.word	0x05000026


	//   ....[47]....
        /*06dc*/ 	.word	0x05000023


	//   ....[48]....
        /*06e0*/ 	.word	0x0500001d


	//   ....[49]....
        /*06e4*/ 	.word	0x05000014


	//   ....[50]....
        /*06e8*/ 	.word	0x05000013


	//   ....[51]....
        /*06ec*/ 	.word	0x05000021


	//   ....[52]....
        /*06f0*/ 	.word	0x05000016


	//   ....[53]....
        /*06f4*/ 	.word	0x05000017


	//   ....[54]....
        /*06f8*/ 	.word	0x05000012


	//   ....[55]....
        /*06fc*/ 	.word	0x0500002b


	//   ....[56]....
        /*0700*/ 	.word	0x05000024


	//   ....[57]....
        /*0704*/ 	.word	0x0500001b


	//   ....[58]....
        /*0708*/ 	.word	0x0500001a


	//   ....[59]....
        /*070c*/ 	.word	0x05000022


	//   ....[60]....
        /*0710*/ 	.word	0x05000016


	//   ....[61]....
        /*0714*/ 	.word	0x05000017


	//   ....[62]....
        /*0718*/ 	.word	0x05000029


	//   ....[63]....
        /*071c*/ 	.word	0x0500002b


	//   ....[64]....
        /*0720*/ 	.word	0x0500001d


	//   ....[65]....
        /*0724*/ 	.word	0x05000017


	//   ....[66]....
        /*0728*/ 	.word	0x0500001e


	//   ....[67]....
        /*072c*/ 	.word	0x0500001e


	//   ....[68]....
        /*0730*/ 	.word	0x0500001e


	//   ....[69]....
        /*0734*/ 	.word	0x0500001e


	//   ....[70]....
        /*0738*/ 	.word	0x0500001e


	//   ....[71]....
        /*073c*/ 	.word	0x0500001e


	//   ....[72]....
        /*0740*/ 	.word	0x0500001e


	//   ....[73]....
        /*0744*/ 	.word	0x0500001e


	//   ....[74]....
        /*0748*/ 	.word	0x0500001e


	//   ....[75]....
        /*074c*/ 	.word	0x0500001e


	//   ....[76]....
        /*0750*/ 	.word	0x0500001e


	//   ....[77]....
        /*0754*/ 	.word	0x0500001e


	//   ....[78]....
        /*0758*/ 	.word	0x0500001e


	//   ....[79]....
        /*075c*/ 	.word	0x0500001e


	//   ....[80]....
        /*0760*/ 	.word	0x0500001e


	//   ....[81]....
        /*0764*/ 	.word	0x0500001e


	//   ....[82]....
        /*0768*/ 	.word	0x0500001e


	//   ....[83]....
        /*076c*/ 	.word	0x0500001e


	//   ....[84]....
        /*0770*/ 	.word	0x0500001e


	//   ....[85]....
        /*0774*/ 	.word	0x0500001e


	//   ....[86]....
        /*0778*/ 	.word	0x0500001e


	//   ....[87]....
        /*077c*/ 	.word	0x0500001e


	//   ....[88]....
        /*0780*/ 	.word	0x0500001e


	//   ....[89]....
        /*0784*/ 	.word	0x0500001e


	//   ....[90]....
        /*0788*/ 	.word	0x0500001e


	//   ....[91]....
        /*078c*/ 	.word	0x0500001e


	//   ....[92]....
        /*0790*/ 	.word	0x0500001e


	//   ....[93]....
        /*0794*/ 	.word	0x0500001e


	//   ....[94]....
        /*0798*/ 	.word	0x0500001e


	//   ....[95]....
        /*079c*/ 	.word	0x0500001e


	//   ....[96]....
        /*07a0*/ 	.word	0x0500001e


	//   ....[97]....
        /*07a4*/ 	.word	0x0500001e


	//   ....[98]....
        /*07a8*/ 	.word	0x0500001e


	//   ....[99]....
        /*07ac*/ 	.word	0x0500001e


	//   ....[100]....
        /*07b0*/ 	.word	0x0500001e


	//   ....[101]....
        /*07b4*/ 	.word	0x0500001e


	//   ....[102]....
        /*07b8*/ 	.word	0x0500001e


	//   ....[103]....
        /*07bc*/ 	.word	0x0500001e


	//   ....[104]....
        /*07c0*/ 	.word	0x0500001e


	//   ....[105]....
        /*07c4*/ 	.word	0x0500001e


	//   ....[106]....
        /*07c8*/ 	.word	0x0500001e


	//   ....[107]....
        /*07cc*/ 	.word	0x0500001e


	//   ....[108]....
        /*07d0*/ 	.word	0x0500001e


	//   ....[109]....
        /*07d4*/ 	.word	0x0500001e


	//   ....[110]....
        /*07d8*/ 	.word	0x0500001e


	//   ....[111]....
        /*07dc*/ 	.word	0x0500001e


	//   ....[112]....
        /*07e0*/ 	.word	0x0500001e


	//   ....[113]....
        /*07e4*/ 	.word	0x0500001e


	//   ....[114]....
        /*07e8*/ 	.word	0x0500001e


	//   ....[115]....
        /*07ec*/ 	.word	0x0500001e


	//   ....[116]....
        /*07f0*/ 	.word	0x0500001e


	//   ....[117]....
        /*07f4*/ 	.word	0x0500001e


	//   ....[118]....
        /*07f8*/ 	.word	0x0500001e


	//   ....[119]....
        /*07fc*/ 	.word	0x0500001e


	//   ....[120]....
        /*0800*/ 	.word	0x0500001e


	//   ....[121]....
        /*0804*/ 	.word	0x0500001e


	//----- nvinfo : EIATTR_COOP_GROUP_INSTR_OFFSETS
	.align		4
.L_1149:
        /*0808*/ 	.byte	0x04, 0x28
        /*080a*/ 	.short	(.L_1151 - .L_1150)


	//   ....[0]....
.L_1150:
        /*080c*/ 	.word	0x00005180


	//   ....[1]....
        /*0810*/ 	.word	0x00005190


	//   ....[2]....
        /*0814*/ 	.word	0x00005a40


	//   ....[3]....
        /*0818*/ 	.word	0x00005a60


	//   ....[4]....
        /*081c*/ 	.word	0x00005a80


	//   ....[5]....
        /*0820*/ 	.word	0x00005aa0


	//   ....[6]....
        /*0824*/ 	.word	0x00005ac0


	//   ....[7]....
        /*0828*/ 	.word	0x00005ae0


	//   ....[8]....
        /*082c*/ 	.word	0x00005b00


	//   ....[9]....
        /*0830*/ 	.word	0x00005b20


	//   ....[10]....
        /*0834*/ 	.word	0x00008700


	//   ....[11]....
        /*0838*/ 	.word	0x00008730


	//   ....[12]....
        /*083c*/ 	.word	0x00008780


	//   ....[13]....
        /*0840*/ 	.word	0x000087a0


	//   ....[14]....
        /*0844*/ 	.word	0x000087d0


	//   ....[15]....
        /*0848*/ 	.word	0x000087e0


	//   ....[16]....
        /*084c*/ 	.word	0x00008810


	//   ....[17]....
        /*0850*/ 	.word	0x00008820


	//   ....[18]....
        /*0854*/ 	.word	0x000089a0


	//   ....[19]....
        /*0858*/ 	.word	0x000089d0


	//   ....[20]....
        /*085c*/ 	.word	0x00008a20


	//   ....[21]....
        /*0860*/ 	.word	0x00008a40


	//   ....[22]....
        /*0864*/ 	.word	0x00008a70


	//   ....[23]....
        /*0868*/ 	.word	0x00008a80


	//   ....[24]....
        /*086c*/ 	.word	0x00008ab0


	//   ....[25]....
        /*0870*/ 	.word	0x00008ac0


	//   ....[26]....
        /*0874*/ 	.word	0x00008be0


	//   ....[27]....
        /*0878*/ 	.word	0x00008c10


	//   ....[28]....
        /*087c*/ 	.word	0x00008c60


	//   ....[29]....
        /*0880*/ 	.word	0x00008c80


	//   ....[30]....
        /*0884*/ 	.word	0x00008cb0


	//   ....[31]....
        /*0888*/ 	.word	0x00008cc0


	//   ....[32]....
        /*088c*/ 	.word	0x00008cf0


	//   ....[33]....
        /*0890*/ 	.word	0x00008d00


	//   ....[34]....
        /*0894*/ 	.word	0x00008fc0


	//   ....[35]....
        /*0898*/ 	.word	0x00009060


	//   ....[36]....
        /*089c*/ 	.word	0x00009090


	//   ....[37]....
        /*08a0*/ 	.word	0x000090c0


	//   ....[38]....
        /*08a4*/ 	.word	0x000090d0


	//   ....[39]....
        /*08a8*/ 	.word	0x000090e0


	//   ....[40]....
        /*08ac*/ 	.word	0x000090f0


	//   ....[41]....
        /*08b0*/ 	.word	0x000091a0


	//   ....[42]....
        /*08b4*/ 	.word	0x000091e0


	//   ....[43]....
        /*08b8*/ 	.word	0x00009200


	//   ....[44]....
        /*08bc*/ 	.word	0x00009210


	//   ....[45]....
        /*08c0*/ 	.word	0x00009220


	//   ....[46]....
        /*08c4*/ 	.word	0x00009230


	//   ....[47]....
        /*08c8*/ 	.word	0x00009240


	//   ....[48]....
        /*08cc*/ 	.word	0x00009280


	//   ....[49]....
        /*08d0*/ 	.word	0x000092e0


	//   ....[50]....
        /*08d4*/ 	.word	0x00009310


	//   ....[51]....
        /*08d8*/ 	.word	0x00009340


	//   ....[52]....
        /*08dc*/ 	.word	0x00009370


	//   ....[53]....
        /*08e0*/ 	.word	0x00009390


	//   ....[54]....
        /*08e4*/ 	.word	0x000093a0


	//   ....[55]....
        /*08e8*/ 	.word	0x000093b0


	//   ....[56]....
        /*08ec*/ 	.word	0x000093e0


	//   ....[57]....
        /*08f0*/ 	.word	0x00009440


	//   ....[58]....
        /*08f4*/ 	.word	0x00009470


	//   ....[59]....
        /*08f8*/ 	.word	0x00009490


	//   ....[60]....
        /*08fc*/ 	.word	0x000094d0


	//   ....[61]....
        /*0900*/ 	.word	0x000094f0


	//   ....[62]....
        /*0904*/ 	.word	0x00009510


	//   ....[63]....
        /*0908*/ 	.word	0x00009520


	//   ....[64]....
        /*090c*/ 	.word	0x00009680


	//   ....[65]....
        /*0910*/ 	.word	0x000096c0


	//   ....[66]....
        /*0914*/ 	.word	0x000097f0


	//   ....[67]....
        /*0918*/ 	.word	0x00009840


	//   ....[68]....
        /*091c*/ 	.word	0x000098b0


	//   ....[69]....
        /*0920*/ 	.word	0x00009910


	//   ....[70]....
        /*0924*/ 	.word	0x00009980


	//   ....[71]....
        /*0928*/ 	.word	0x000099e0


	//   ....[72]....
        /*092c*/ 	.word	0x00009a50


	//   ....[73]....
        /*0930*/ 	.word	0x00009ab0


	//   ....[74]....
        /*0934*/ 	.word	0x00009b50


	//   ....[75]....
        /*0938*/ 	.word	0x00009be0


	//   ....[76]....
        /*093c*/ 	.word	0x00009c50


	//   ....[77]....
        /*0940*/ 	.word	0x00009cb0


	//   ....[78]....
        /*0944*/ 	.word	0x00009d20


	//   ....[79]....
        /*0948*/ 	.word	0x00009d80


	//   ....[80]....
        /*094c*/ 	.word	0x00009df0


	//   ....[81]....
        /*0950*/ 	.word	0x00009e50


	//   ....[82]....
        /*0954*/ 	.word	0x00009ef0


	//   ....[83]....
        /*0958*/ 	.word	0x00009f80


	//   ....[84]....
        /*095c*/ 	.word	0x00009ff0


	//   ....[85]....
        /*0960*/ 	.word	0x0000a050


	//   ....[86]....
        /*0964*/ 	.word	0x0000a0c0


	//   ....[87]....
        /*0968*/ 	.word	0x0000a120


	//   ....[88]....
        /*096c*/ 	.word	0x0000a190


	//   ....[89]....
        /*0970*/ 	.word	0x0000a1f0


	//   ....[90]....
        /*0974*/ 	.word	0x0000a290


	//   ....[91]....
        /*0978*/ 	.word	0x0000a340


	//   ....[92]....
        /*097c*/ 	.word	0x0000a410


	//   ....[93]....
        /*0980*/ 	.word	0x0000a460


	//   ....[94]....
        /*0984*/ 	.word	0x0000a4f0


	//   ....[95]....
        /*0988*/ 	.word	0x0000a550


	//   ....[96]....
        /*098c*/ 	.word	0x0000a5e0


	//   ....[97]....
        /*0990*/ 	.word	0x0000a630


	//   ....[98]....
        /*0994*/ 	.word	0x0000a6a0


	//   ....[99]....
        /*0998*/ 	.word	0x0000a700


	//   ....[100]....
        /*099c*/ 	.word	0x0000a7c0


	//   ....[101]....
        /*09a0*/ 	.word	0x0000a820


	//   ....[102]....
        /*09a4*/ 	.word	0x0000a8b0


	//   ....[103]....
        /*09a8*/ 	.word	0x0000a940


	//   ....[104]....
        /*09ac*/ 	.word	0x0000a9c0


	//   ....[105]....
        /*09b0*/ 	.word	0x0000aa20


	//   ....[106]....
        /*09b4*/ 	.word	0x0000aa90


	//   ....[107]....
        /*09b8*/ 	.word	0x0000aaf0


	//   ....[108]....
        /*09bc*/ 	.word	0x0000aba0


	//   ....[109]....
        /*09c0*/ 	.word	0x0000ac00


	//   ....[110]....
        /*09c4*/ 	.word	0x0000acc0


	//   ....[111]....
        /*09c8*/ 	.word	0x0000ad10


	//   ....[112]....
        /*09cc*/ 	.word	0x0000ad80


	//   ....[113]....
        /*09d0*/ 	.word	0x0000ade0


	//   ....[114]....
        /*09d4*/ 	.word	0x0000ae70


	//   ....[115]....
        /*09d8*/ 	.word	0x0000af00


	//   ....[116]....
        /*09dc*/ 	.word	0x0000af70


	//   ....[117]....
        /*09e0*/ 	.word	0x0000afd0


	//   ....[118]....
        /*09e4*/ 	.word	0x0000b060


	//   ....[119]....
        /*09e8*/ 	.word	0x0000b120


	//   ....[120]....
        /*09ec*/ 	.word	0x0000b1b0


	//   ....[121]....
        /*09f0*/ 	.word	0x0000b210


	//----- nvinfo : EIATTR_EXIT_INSTR_OFFSETS
	.align		4
.L_1151:
        /*09f4*/ 	.byte	0x04, 0x1c
        /*09f6*/ 	.short	(.L_1153 - .L_1152)


	//   ....[0]....
.L_1152:
        /*09f8*/ 	.word	0x00007700


	//   ....[1]....
        /*09fc*/ 	.word	0x00009790


	//----- nvinfo : EIATTR_MAX_THREADS
	.align		4
.L_1153:
        /*0a00*/ 	.byte	0x04, 0x05
        /*0a02*/ 	.short	(.L_1155 - .L_1154)
.L_1154:
        /*0a04*/ 	.word	0x000001e0
        /*0a08*/ 	.word	0x00000001
        /*0a0c*/ 	.word	0x00000001


	//----- nvinfo : EIATTR_CRS_STACK_SIZE
	.align		4
.L_1155:
        /*0a10*/ 	.byte	0x04, 0x1e
        /*0a12*/ 	.short	(.L_1157 - .L_1156)
.L_1156:
        /*0a14*/ 	.word	0x00000000


	//----- nvinfo : EIATTR_CBANK_PARAM_SIZE
	.align		4
.L_1157:
        /*0a18*/ 	.byte	0x03, 0x19
        /*0a1a*/ 	.short	0x0060


	//----- nvinfo : EIATTR_PARAM_CBANK
	.align		4
        /*0a1c*/ 	.byte	0x04, 0x0a
        /*0a1e*/ 	.short	(.L_1159 - .L_1158)
	.align		4
.L_1158:
        /*0a20*/ 	.word	index@(.nv.constant0._ZN13group_norm_v218gn_bwd_cuda_kernelI13__nv_bfloat16Li480ELi2ELi16ELi120ELi256ELb1ELb1ELi16ELi960ELi960ELi4ELb1ELi14ELb0ELb0ELNS_15WgradSyncMethodE3ENS_16CompileConditionILi900EEEEEvPT_S6_S6_PKS5_S8_S8_S8_PKfflPfPj)
        /*0a24*/ 	.short	0x0210
        /*0a26*/ 	.short	0x0060


	//----- nvinfo : EIATTR_SW_WAR
	.align		4
.L_1159:
        /*0a28*/ 	.byte	0x04, 0x36
        /*0a2a*/ 	.short	(.L_1161 - .L_1160)
.L_1160:
        /*0a2c*/ 	.word	0x00000008
.L_1161:


//--------------------- .nv.info._ZN13group_norm_v218gn_bwd_cuda_kernelI13__nv_bfloat16Li480ELi2ELi16ELi120ELi256ELb1ELb1ELi16ELi960ELi960ELi4ELb1ELi18ELb0ELb0ELNS_15WgradSyncMethodE3ENS_16CompileConditionILi900EEEEEvPT_S6_S6_PKS5_S8_S8_S8_PKfflPfPj --------------------------
	.section	.nv.info._ZN13group_norm_v218gn_bwd_cuda_kernelI13__nv_bfloat16Li480ELi2ELi16ELi120ELi256ELb1ELb1ELi16ELi960ELi960ELi4ELb1ELi18ELb0ELb0ELNS_15WgradSyncMethodE3ENS_16CompileConditionILi900EEEEEvPT_S6_S6_PKS5_S8_S8_S8_PKfflPfPj,"",@"SHT_CUDA_INFO"
	.sectionflags	@""
	.align	4


	//----- nvinfo : EIATTR_CUDA_API_VERSION
	.align		4
        /*0000*/ 	.byte	0x04, 0x37
        /*0002*/ 	.short	(.L_1163 - .L_1162)
.L_1162:
        /*0004*/ 	.word	0x00000082


	//----- nvinfo : EIATTR_KPARAM_INFO
	.align		4
.L_1163:
        /*0008*/ 	.byte	0x04, 0x17
        /*000a*/ 	.short	(.L_1165 - .L_1164)
.L_1164:
        /*000c*/ 	.word	0x00000000
        /*0010*/ 	.short	0x000b
        /*0012*/ 	.short	0x0058
        /*0014*/ 	.byte	0x00, 0xf0, 0x21, 0x00


	//----- nvinfo : EIATTR_KPARAM_INFO
	.align		4
.L_1165:
        /*0018*/ 	.byte	0x04, 0x17
        /*001a*/ 	.short	(.L_1167 - .L_1166)
.L_1166:
        /*001c*/ 	.word	0x00000000
        /*0020*/ 	.short	0x000a
        /*0022*/ 	.short	0x0050
        /*0024*/ 	.byte	0x00, 0xf0, 0x21, 0x00


	//----- nvinfo : EIATTR_KPARAM_INFO
	.align		4
.L_1167:
        /*0028*/ 	.byte	0x04, 0x17
        /*002a*/ 	.short	(.L_1169 - .L_1168)
.L_1168:
        /*002c*/ 	.word	0x00000000
        /*0030*/ 	.short	0x0009
        /*0032*/ 	.short	0x0048
        /*0034*/ 	.byte	0x00, 0xf0, 0x21, 0x00


	//----- nvinfo : EIATTR_KPARAM_INFO
	.align		4
.L_1169:
        /*0038*/ 	.byte	0x04, 0x17
        /*003a*/ 	.short	(.L_1171 - .L_1170)
.L_1170:
        /*003c*/ 	.word	0x00000000
        /*0040*/ 	.short	0x0008
        /*0042*/ 	.short	0x0040
        /*0044*/ 	.byte	0x00, 0xf0, 0x11, 0x00


	//----- nvinfo : EIATTR_KPARAM_INFO
	.align		4
.L_1171:
        /*0048*/ 	.byte	0x04, 0x17
        /*004a*/ 	.short	(.L_1173 - .L_1172)
.L_1172:
        /*004c*/ 	.word	0x00000000
        /*0050*/ 	.short	0x0007
        /*0052*/ 	.short	0x0038
        /*0054*/ 	.byte	0x00, 0xf0, 0x21, 0x00


	//----- nvinfo : EIATTR_KPARAM_INFO
	.align		4
.L_1173:
        /*0058*/ 	.byte	0x04, 0x17
        /*005a*/ 	.short	(.L_1175 - .L_1174)
.L_1174:
        /*005c*/ 	.word	0x00000000
        /*0060*/ 	.short	0x0006
        /*0062*/ 	.short	0x0030
        /*0064*/ 	.byte	0x00, 0xf0, 0x21, 0x00


	//----- nvinfo : EIATTR_KPARAM_INFO
	.align		4
.L_1175:
        /*0068*/ 	.byte	0x04, 0x17
        /*006a*/ 	.short	(.L_1177 - .L_1176)
.L_1176:
        /*006c*/ 	.word	0x00000000
        /*0070*/ 	.short	0x0005
        /*0072*/ 	.short	0x0028
        /*0074*/ 	.byte	0x00, 0xf0, 0x21, 0x00


	//----- nvinfo : EIATTR_KPARAM_INFO
	.align		4
.L_1177:
        /*0078*/ 	.byte	0x04, 0x17
        /*007a*/ 	.short	(.L_1179 - .L_1178)
.L_1178:
        /*007c*/ 	.word	0x00000000
        /*0080*/ 	.short	0x0004
        /*0082*/ 	.short	0x0020
        /*0084*/ 	.byte	0x00, 0xf0, 0x21, 0x00


	//----- nvinfo : EIATTR_KPARAM_INFO
	.align		4
.L_1179:
        /*0088*/ 	.byte	0x04, 0x17
        /*008a*/ 	.short	(.L_1181 - .L_1180)
.L_1180:
        /*008c*/ 	.word	0x00000000
        /*0090*/ 	.short	0x0003
        /*0092*/ 	.short	0x0018
        /*0094*/ 	.byte	0x00, 0xf0, 0x21, 0x00


	//----- nvinfo : EIATTR_KPARAM_INFO
	.align		4
.L_1181:
        /*0098*/ 	.byte	0x04, 0x17
        /*009a*/ 	.short	(.L_1183 - .L_1182)
.L_1182:
        /*009c*/ 	.word	0x00000000
        /*00a0*/ 	.short	0x0002
        /*00a2*/ 	.short	0x0010
        /*00a4*/ 	.byte	0x00, 0xf0, 0x21, 0x00


	//----- nvinfo : EIATTR_KPARAM_INFO
	.align		4
.L_1183:
        /*00a8*/ 	.byte	0x04, 0x17
        /*00aa*/ 	.short	(.L_1185 - .L_1184)
.L_1184:
        /*00ac*/ 	.word	0x00000000
        /*00b0*/ 	.short	0x0001
        /*00b2*/ 	.short	0x0008
        /*00b4*/ 	.byte	0x00, 0xf0, 0x21, 0x00


	//----- nvinfo : EIATTR_KPARAM_INFO
	.align		4
.L_1185:
        /*00b8*/ 	.byte	0x04, 0x17
        /*00ba*/ 	.short	(.L_1187 - .L_1186)
.L_1186:
        /*00bc*/ 	.word	0x00000000
        /*00c0*/ 	.short	0x0000
        /*00c2*/ 	.short	0x0000
        /*00c4*/ 	.byte	0x00, 0xf0, 0x21, 0x00


	//----- nvinfo : EIATTR_SPARSE_MMA_MASK
	.align		4
.L_1187:
        /*00c8*/ 	.byte	0x03, 0x50
        /*00ca*/ 	.short	0x0000


	//----- nvinfo : EIATTR_MAXREG_COUNT
	.align		4
        /*00cc*/ 	.byte	0x03, 0x1b
        /*00ce*/ 	.short	0x0040


	//----- nvinfo : EIATTR_NUM_BARRIERS
	.align		4
        /*00d0*/ 	.byte	0x02, 0x4c
        /*00d2*/ 	.byte	0x01
	.zero		1


	//----- nvinfo : EIATTR_ANNOTATIONS
	.align		4
        /*00d4*/ 	.byte	0x04, 0x55
        /*00d6*/ 	.short	(.L_1189 - .L_1188)


	//   ....[0]....
.L_1188:
        /* <DEDUP_REMOVED lines=85> */


	//----- nvinfo : EIATTR_MERCURY_ISA_VERSION
	.align		4
.L_1189:
        /*0618*/ 	.byte	0x03, 0x5f
        /*061a*/ 	.short	0x0101


	//----- nvinfo : EIATTR_COOP_GROUP_MASK_REGIDS
	.align		4
        /*061c*/ 	.byte	0x04, 0x29
        /*061e*/ 	.short	(.L_1191 - .L_1190)


	//   ....[0]....
.L_1190:
        /*0620*/ 	.word	0xffffffff


	//   ....[1]....
        /*0624*/ 	.word	0xffffffff


	//   ....[2]....
        /*0628*/ 	.word	0xffffffff


	//   ....[3]....
        /*062c*/ 	.word	0xffffffff


	//   ....[4]....
        /*0630*/ 	.word	0xffffffff


	//   ....[5]....
        /*0634*/ 	.word	0xffffffff


	//   ....[6]....
        /*0638*/ 	.word	0xffffffff


	//   ....[7]....
        /*063c*/ 	.word	0xffffffff


	//   ....[8]....
        /*0640*/ 	.word	0xffffffff


	//   ....[9]....
        /*0644*/ 	.word	0xffffffff


	//   ....[10]....
        /*0648*/ 	.word	0x05000019


	//   ....[11]....
        /*064c*/ 	.word	0x05000018


	//   ....[12]....
        /*0650*/ 	.word	0x0500001a


	//   ....[13]....
        /*0654*/ 	.word	0x0500001b


	//   ....[14]....
        /*0658*/ 	.word	0x0500001d


	//   ....[15]....
        /*065c*/ 	.word	0x05000012


	//   ....[16]....
        /*0660*/ 	.word	0x0500001c


	//   ....[17]....
        /*0664*/ 	.word	0x05000013


	//   ....[18]....
        /*0668*/ 	.word	0x0500001d


	//   ....[19]....
        /*066c*/ 	.word	0x0500001c


	//   ....[20]....
        /*0670*/ 	.word	0x0500001e


	//   ....[21]....
        /*0674*/ 	.word	0x0500001f


	//   ....[22]....
        /*0678*/ 	.word	0x05000021


	//   ....[23]....
        /*067c*/ 	.word	0x05000020


	//   ....[24]....
        /*0680*/ 	.word	0x05000022


	//   ....[25]....
        /*0684*/ 	.word	0x05000017


	//   ....[26]....
        /*0688*/ 	.word	0x0500001d


	//   ....[27]....
        /*068c*/ 	.word	0x0500001c


	//   ....[28]....
        /*0690*/ 	.word	0x0500001e


	//   ....[29]....
        /*0694*/ 	.word	0x0500001f


	//   ....[30]....
        /*0698*/ 	.word	0x05000021


	//   ....[31]....
        /*069c*/ 	.word	0x05000020


	//   ....[32]....
        /*06a0*/ 	.word	0x05000022


	//   ....[33]....
        /*06a4*/ 	.word	0x05000017


	//   ....[34]....
        /*06a8*/ 	.word	0x05000021


	//   ....[35]....
        /*06ac*/ 	.word	0x0500001e


	//   ....[36]....
        /*06b0*/ 	.word	0x05000023


	//   ....[37]....
        /*06b4*/ 	.word	0x0500001c


	//   ....[38]....
        /*06b8*/ 	.word	0x05000020


	//   ....[39]....
        /*06bc*/ 	.word	0x0500002b


	//   ....[40]....
        /*06c0*/ 	.word	0x05000020


	//   ....[41]....
        /*06c4*/ 	.word	0x0500001e


	//   ....[42]....
        /*06c8*/ 	.word	0x0500002a


	//   ....[43]....
        /*06cc*/ 	.word	0x05000014


	//   ....[44]....
        /*06d0*/ 	.word	0x0500002b


	//   ....[45]....
        /*06d4*/ 	.word	0x05000021


	//   ....[46]....
        /*06d8*/ 	.word	0x05000026


	//   ....[47]....
        /*06dc*/ 	.word	0x05000023


	//   ....[48]....
        /*06e0*/ 	.word	0x0500001d


	//   ....[49]....
        /*06e4*/ 	.word	0x05000014


	//   ....[50]....
        /*06e8*/ 	.word	0x05000013


	//   ....[51]....
        /*06ec*/ 	.word	0x05000021


	//   ....[52]....
        /*06f0*/ 	.word	0x05000016


	//   ....[53]....
        /*06f4*/ 	.word	0x05000017


	//   ....[54]....
        /*06f8*/ 	.word	0x05000012


	//   ....[55]....
        /*06fc*/ 	.word	0x0500002b


	//   ....[56]....
        /*0700*/ 	.word	0x05000024


	//   ....[57]....
        /*0704*/ 	.word	0x0500001b


	//   ....[58]....
        /*0708*/ 	.word	0x0500001a


	//   ....[59]....
        /*070c*/ 	.word	0x05000022


	//   ....[60]....
        /*0710*/ 	.word	0x05000016


	//   ....[61]....
        /*0714*/ 	.word	0x05000017


	//   ....[62]....
        /*0718*/ 	.word	0x05000029


	//   ....[63]....
        /*071c*/ 	.word	0x0500002b


	//   ....[64]....
        /*0720*/ 	.word	0x0500001d


	//   ....[65]....
        /*0724*/ 	.word	0x05000017


	//   ....[66]....
        /*0728*/ 	.word	0x0500001e


	//   ....[67]....
        /*072c*/ 	.word	0x0500001e


	//   ....[68]....
        /*0730*/ 	.word	0x0500001e


	//   ....[69]....
        /*0734*/ 	.word	0x0500001e


	//   ....[70]....
        /*0738*/ 	.word	0x0500001e


	//   ....[71]....
        /*073c*/ 	.word	0x0500001e


	//   ....[72]....
        /*0740*/ 	.word	0x0500001e


	//   ....[73]....
        /*0744*/ 	.word	0x0500001e


	//   ....[74]....
        /*0748*/ 	.word	0x0500001e


	//   ....[75]....
        /*074c*/ 	.word	0x0500001e


	//   ....[76]....
        /*0750*/ 	.word	0x0500001e


	//   ....[77]....
        /*0754*/ 	.word	0x0500001e


	//   ....[78]....
        /*0758*/ 	.word	0x0500001e


	//   ....[79]....
        /*075c*/ 	.word	0x0500001e


	//   ....[80]....
        /*0760*/ 	.word	0x0500001e


	//   ....[81]....
        /*0764*/ 	.word	0x0500001e


	//   ....[82]....
        /*0768*/ 	.word	0x0500001e


	//   ....[83]....
        /*076c*/ 	.word	0x0500001e


	//   ....[84]....
        /*0770*/ 	.word	0x0500001e


	//   ....[85]....
        /*0774*/ 	.word	0x0500001e


	//   ....[86]....
        /*0778*/ 	.word	0x0500001e


	//   ....[87]....
        /*077c*/ 	.word	0x0500001e


	//   ....[88]....
        /*0780*/ 	.word	0x0500001e


	//   ....[89]....
        /*0784*/ 	.word	0x0500001e


	//   ....[90]....
        /*0788*/ 	.word	0x0500001e


	//   ....[91]....
        /*078c*/ 	.word	0x0500001e


	//   ....[92]....
        /*0790*/ 	.word	0x0500001e


	//   ....[93]....
        /*0794*/ 	.word	0x0500001e


	//   ....[94]....
        /*0798*/ 	.word	0x0500001e


	//   ....[95]....
        /*079c*/ 	.word	0x0500001e


	//   ....[96]....
        /*07a0*/ 	.word	0x0500001e


	//   ....[97]....
        /*07a4*/ 	.word	0x0500001e


	//   ....[98]....
        /*07a8*/ 	.word	0x0500001e


	//   ....[99]....
        /*07ac*/ 	.word	0x0500001e


	//   ....[100]....
        /*07b0*/ 	.word	0x0500001e


	//   ....[101]....
        /*07b4*/ 	.word	0x0500001e


	//   ....[102]....
        /*07b8*/ 	.word	0x0500001e


	//   ....[103]....
        /*07bc*/ 	.word	0x0500001e


	//   ....[104]....
        /*07c0*/ 	.word	0x0500001e


	//   ....[105]....
        /*07c4*/ 	.word	0x0500001e


	//   ....[106]....
        /*07c8*/ 	.word	0x0500001e


	//   ....[107]....
        /*07cc*/ 	.word	0x0500001e


	//   ....[108]....
        /*07d0*/ 	.word	0x0500001e


	//   ....[109]....
        /*07d4*/ 	.word	0x0500001e


	//   ....[110]....
        /*07d8*/ 	.word	0x0500001e


	//   ....[111]....
        /*07dc*/ 	.word	0x0500001e


	//   ....[112]....
        /*07e0*/ 	.word	0x0500001e


	//   ....[113]....
        /*07e4*/ 	.word	0x0500001e


	//   ....[114]....
        /*07e8*/ 	.word	0x0500001e


	//   ....[115]....
        /*07ec*/ 	.word	0x0500001e


	//   ....[116]....
        /*07f0*/ 	.word	0x0500001e


	//   ....[117]....
        /*07f4*/ 	.word	0x0500001e


	//   ....[118]....
        /*07f8*/ 	.word	0x0500001e


	//   ....[119]....
        /*07fc*/ 	.word	0x0500001e


	//   ....[120]....
        /*0800*/ 	.word	0x0500001e


	//   ....[121]....
        /*0804*/ 	.word	0x0500001e


	//----- nvinfo : EIATTR_COOP_GROUP_INSTR_OFFSETS
	.align		4
.L_1191:
        /*0808*/ 	.byte	0x04, 0x28
        /*080a*/ 	.short	(.L_1193 - .L_1192)


	//   ....[0]....
.L_1192:
        /*080c*/ 	.word	0x00005180


	//   ....[1]....
        /*0810*/ 	.word	0x00005190


	//   ....[2]....
        /*0814*/ 	.word	0x00005a40


	//   ....[3]....
        /*0818*/ 	.word	0x00005a60


	//   ....[4]....
        /*081c*/ 	.word	0x00005a80


	//   ....[5]....
        /*0820*/ 	.word	0x00005aa0


	//   ....[6]....
        /*0824*/ 	.word	0x00005ac0


	//   ....[7]....
        /*0828*/ 	.word	0x00005ae0


	//   ....[8]....
        /*082c*/ 	.word	0x00005b00


	//   ....[9]....
        /*0830*/ 	.word	0x00005b20


	//   ....[10]....
        /*0834*/ 	.word	0x00008700


	//   ....[11]....
        /*0838*/ 	.word	0x00008730


	//   ....[12]....
        /*083c*/ 	.word	0x00008780


	//   ....[13]....
        /*0840*/ 	.word	0x000087a0


	//   ....[14]....
        /*0844*/ 	.word	0x000087d0


	//   ....[15]....
        /*0848*/ 	.word	0x000087e0


	//   ....[16]....
        /*084c*/ 	.word	0x00008810


	//   ....[17]....
        /*0850*/ 	.word	0x00008820


	//   ....[18]....
        /*0854*/ 	.word	0x000089a0


	//   ....[19]....
        /*0858*/ 	.word	0x000089d0


	//   ....[20]....
        /*085c*/ 	.word	0x00008a20


	//   ....[21]....
        /*0860*/ 	.word	0x00008a40


	//   ....[22]....
        /*0864*/ 	.word	0x00008a70


	//   ....[23]....
        /*0868*/ 	.word	0x00008a80


	//   ....[24]....
        /*086c*/ 	.word	0x00008ab0


	//   ....[25]....
        /*0870*/ 	.word	0x00008ac0


	//   ....[26]....
        /*0874*/ 	.word	0x00008be0


	//   ....[27]....
        /*0878*/ 	.word	0x00008c10


	//   ....[28]....
        /*087c*/ 	.word	0x00008c60


	//   ....[29]....
        /*0880*/ 	.word	0x00008c80


	//   ....[30]....
        /*0884*/ 	.word	0x00008cb0


	//   ....[31]....
        /*0888*/ 	.word	0x00008cc0


	//   ....[32]....
        /*088c*/ 	.word	0x00008cf0


	//   ....[33]....
        /*0890*/ 	.word	0x00008d00


	//   ....[34]....
        /*0894*/ 	.word	0x00008fc0


	//   ....[35]....
        /*0898*/ 	.word	0x00009060


	//   ....[36]....
        /*089c*/ 	.word	0x00009090


	//   ....[37]....
        /*08a0*/ 	.word	0x000090c0


	//   ....[38]....
        /*08a4*/ 	.word	0x000090d0


	//   ....[39]....
        /*08a8*/ 	.word	0x000090e0


	//   ....[40]....
        /*08ac*/ 	.word	0x000090f0


	//   ....[41]....
        /*08b0*/ 	.word	0x000091a0


	//   ....[42]....
        /*08b4*/ 	.word	0x000091e0


	//   ....[43]....
        /*08b8*/ 	.word	0x00009200


	//   ....[44]....
        /*08bc*/ 	.word	0x00009210


	//   ....[45]....
        /*08c0*/ 	.word	0x00009220


	//   ....[46]....
        /*08c4*/ 	.word	0x00009230


	//   ....[47]....
        /*08c8*/ 	.word	0x00009240


	//   ....[48]....
        /*08cc*/ 	.word	0x00009280


	//   ....[49]....
        /*08d0*/ 	.word	0x000092e0


	//   ....[50]....
        /*08d4*/ 	.word	0x00009310


	//   ....[51]....
        /*08d8*/ 	.word	0x00009340


	//   ....[52]....
        /*08dc*/ 	.word	0x00009370


	//   ....[53]....
        /*08e0*/ 	.word	0x00009390


	//   ....[54]....
        /*08e4*/ 	.word	0x000093a0


	//   ....[55]....
        /*08e8*/ 	.word	0x000093b0


	//   ....[56]....
        /*08ec*/ 	.word	0x000093e0


	//   ....[57]....
        /*08f0*/ 	.word	0x00009440


	//   ....[58]....
        /*08f4*/ 	.word	0x00009470


	//   ....[59]....
        /*08f8*/ 	.word	0x00009490


	//   ....[60]....
        /*08fc*/ 	.word	0x000094d0


	//   ....[61]....
        /*0900*/ 	.word	0x000094f0


	//   ....[62]....
        /*0904*/ 	.word	0x00009510


	//   ....[63]....
        /*0908*/ 	.word	0x00009520


	//   ....[64]....
        /*090c*/ 	.word	0x00009680


	//   ....[65]....
        /*0910*/ 	.word	0x000096c0


	//   ....[66]....
        /*0914*/ 	.word	0x000097f0


	//   ....[67]....
        /*0918*/ 	.word	0x00009840


	//   ....[68]....
        /*091c*/ 	.word	0x000098b0


	//   ....[69]....
        /*0920*/ 	.word	0x00009910


	//   ....[70]....
        /*0924*/ 	.word	0x00009980


	//   ....[71]....
        /*0928*/ 	.word	0x000099e0


	//   ....[72]....
        /*092c*/ 	.word	0x00009a50


	//   ....[73]....
        /*0930*/ 	.word	0x00009ab0


	//   ....[74]....
        /*0934*/ 	.word	0x00009b50


	//   ....[75]....
        /*0938*/ 	.word	0x00009be0


	//   ....[76]....
        /*093c*/ 	.word	0x00009c50


	//   ....[77]....
        /*0940*/ 	.word	0x00009cb0


	//   ....[78]....
        /*0944*/ 	.word	0x00009d20


	//   ....[79]....
        /*0948*/ 	.word	0x00009d80


	//   ....[80]....
        /*094c*/ 	.word	0x00009df0


	//   ....[81]....
        /*0950*/ 	.word	0x00009e50


	//   ....[82]....
        /*0954*/ 	.word	0x00009ef0


	//   ....[83]....
        /*0958*/ 	.word	0x00009f80


	//   ....[84]....
        /*095c*/ 	.word	0x00009ff0


	//   ....[85]....
        /*0960*/ 	.word	0x0000a050


	//   ....[86]....
        /*0964*/ 	.word	0x0000a0c0


	//   ....[87]....
        /*0968*/ 	.word	0x0000a120


	//   ....[88]....
        /*096c*/ 	.word	0x0000a190


	//   ....[89]....
        /*0970*/ 	.word	0x0000a1f0


	//   ....[90]....
        /*0974*/ 	.word	0x0000a290


	//   ....[91]....
        /*0978*/ 	.word	0x0000a340


	//   ....[92]....
        /*097c*/ 	.word	0x0000a410


	//   ....[93]....
        /*0980*/ 	.word	0x0000a460


	//   ....[94]....
        /*0984*/ 	.word	0x0000a4f0


	//   ....[95]....
        /*0988*/ 	.word	0x0000a550


	//   ....[96]....
        /*098c*/ 	.word	0x0000a5e0


	//   ....[97]....
        /*0990*/ 	.word	0x0000a630


	//   ....[98]....
        /*0994*/ 	.word	0x0000a6a0


	//   ....[99]....
        /*0998*/ 	.word	0x0000a700


	//   ....[100]....
        /*099c*/ 	.word	0x0000a7c0


	//   ....[101]....
        /*09a0*/ 	.word	0x0000a820


	//   ....[102]....
        /*09a4*/ 	.word	0x0000a8b0


	//   ....[103]....
        /*09a8*/ 	.word	0x0000a940


	//   ....[104]....
        /*09ac*/ 	.word	0x0000a9c0


	//   ....[105]....
        /*09b0*/ 	.word	0x0000aa20


	//   ....[106]....
        /*09b4*/ 	.word	0x0000aa90


	//   ....[107]....
        /*09b8*/ 	.word	0x0000aaf0


	//   ....[108]....
        /*09bc*/ 	.word	0x0000aba0


	//   ....[109]....
        /*09c0*/ 	.word	0x0000ac00


	//   ....[110]....
        /*09c4*/ 	.word	0x0000acc0


	//   ....[111]....
        /*09c8*/ 	.word	0x0000ad10


	//   ....[112]....
        /*09cc*/ 	.word	0x0000ad80


	//   ....[113]....
        /*09d0*/ 	.word	0x0000ade0


	//   ....[114]....
        /*09d4*/ 	.word	0x0000ae70


	//   ....[115]....
        /*09d8*/ 	.word	0x0000af00


	//   ....[116]....
        /*09dc*/ 	.word	0x0000af70


	//   ....[117]....
        /*09e0*/ 	.word	0x0000afd0


	//   ....[118]....
        /*09e4*/ 	.word	0x0000b060


	//   ....[119]....
        /*09e8*/ 	.word	0x0000b120


	//   ....[120]....
        /*09ec*/ 	.word	0x0000b1b0


	//   ....[121]....
        /*09f0*/ 	.word	0x0000b210


	//----- nvinfo : EIATTR_EXIT_INSTR_OFFSETS
	.align		4
.L_1193:
        /*09f4*/ 	.byte	0x04, 0x1c
        /*09f6*/ 	.short	(.L_1195 - .L_1194)


	//   ....[0]....
.L_1194:
        /*09f8*/ 	.word	0x00007700


	//   ....[1]....
        /*09fc*/ 	.word	0x00009790


	//----- nvinfo : EIATTR_MAX_THREADS
	.align		4
.L_1195:
        /*0a00*/ 	.byte	0x04, 0x05
        /*0a02*/ 	.short	(.L_1197 - .L_1196)
.L_1196:
        /*0a04*/ 	.word	0x000001e0
        /*0a08*/ 	.word	0x00000001
        /*0a0c*/ 	.word	0x00000001


	//----- nvinfo : EIATTR_CRS_STACK_SIZE
	.align		4
.L_1197:
        /*0a10*/ 	.byte	0x04, 0x1e
        /*0a12*/ 	.short	(.L_1199 - .L_1198)
.L_1198:
        /*0a14*/ 	.word	0x00000000


	//----- nvinfo : EIATTR_CBANK_PARAM_SIZE
	.align		4
.L_1199:
        /*0a18*/ 	.byte	0x03, 0x19
        /*0a1a*/ 	.short	0x0060


	//----- nvinfo : EIATTR_PARAM_CBANK
	.align		4
        /*0a1c*/ 	.byte	0x04, 0x0a
        /*0a1e*/ 	.short	(.L_1201 - .L_1200)
	.align		4
.L_1200:
        /*0a20*/ 	.word	index@(.nv.constant0._ZN13group_norm_v218gn_bwd_cuda_kernelI13__nv_bfloat16Li480ELi2ELi16ELi120ELi256ELb1ELb1ELi16ELi960ELi960ELi4ELb1ELi18ELb0ELb0ELNS_15WgradSyncMethodE3ENS_16CompileConditionILi900EEEEEvPT_S6_S6_PKS5_S8_S8_S8_PKfflPfPj)
        /*0a24*/ 	.short	0x0210
        /*0a26*/ 	.short	0x0060


	//----- nvinfo : EIATTR_SW_WAR
	.align		4
.L_1201:
        /*0a28*/ 	.byte	0x04, 0x36
        /*0a2a*/ 	.short	(.L_1203 - .L_1202)
.L_1202:
        /*0a2c*/ 	.word	0x00000008
.L_1203:


//--------------------- .nv.info._ZN13group_norm_v214gn_cuda_kernelI13__nv_bfloat16Li480ELi3ELi32ELi60ELi256ELb0ELi2ELi960ELi960ELi4ELb1ELi2ELb0ELb0ENS_16CompileConditionILi900EEEEEvPT_PKS4_S7_S7_flPfS8_Pj --------------------------
	.section	.nv.info._ZN13group_norm_v214gn_cuda_kernelI13__nv_bfloat16Li480ELi3ELi32ELi60ELi256ELb0ELi2ELi960ELi960ELi4ELb1ELi2ELb0ELb0ENS_16CompileConditionILi900EEEEEvPT_PKS4_S7_S7_flPfS8_Pj,"",@"SHT_CUDA_INFO"
	.sectionflags	@""
	.align	4


	//----- nvinfo : EIATTR_CUDA_API_VERSION
	.align		4
        /*0000*/ 	.byte	0x04, 0x37
        /*0002*/ 	.short	(.L_1205 - .L_1204)
.L_1204:
        /*0004*/ 	.word	0x00000082


	//----- nvinfo : EIATTR_KPARAM_INFO
	.align		4
.L_1205:
        /*0008*/ 	.byte	0x04, 0x17
        /*000a*/ 	.short	(.L_1207 - .L_1206)
.L_1206:
        /*000c*/ 	.word	0x00000000
        /*0010*/ 	.short	0x0008
        /*0012*/ 	.short	0x0040
        /*0014*/ 	.byte	0x00, 0xf0, 0x21, 0x00


	//----- nvinfo : EIATTR_KPARAM_INFO
	.align		4
.L_1207:
        /*0018*/ 	.byte	0x04, 0x17
        /*001a*/ 	.short	(.L_1209 - .L_1208)
.L_1208:
        /*001c*/ 	.word	0x00000000
        /*0020*/ 	.short	0x0007
        /*0022*/ 	.short	0x0038
        /*0024*/ 	.byte	0x00, 0xf0, 0x21, 0x00


	//----- nvinfo : EIATTR_KPARAM_INFO
	.align		4
.L_1209:
        /*0028*/ 	.byte	0x04, 0x17
        /*002a*/ 	.short	(.L_1211 - .L_1210)
.L_1210:
        /*002c*/ 	.word	0x00000000
        /*0030*/ 	.short	0x0006
        /*0032*/ 	.short	0x0030
        /*0034*/ 	.byte	0x00, 0xf0, 0x21, 0x00


	//----- nvinfo : EIATTR_KPARAM_INFO
	.align		4
.L_1211:
        /*0038*/ 	.byte	0x04, 0x17
        /*003a*/ 	.short	(.L_1213 - .L_1212)
.L_1212:
        /*003c*/ 	.word	0x00000000
        /*0040*/ 	.short	0x0005
        /*0042*/ 	.short	0x0028
        /*0044*/ 	.byte	0x00, 0xf0, 0x21, 0x00


	//----- nvinfo : EIATTR_KPARAM_INFO
	.align		4
.L_1213:
        /*0048*/ 	.byte	0x04, 0x17
        /*004a*/ 	.short	(.L_1215 - .L_1214)
.L_1214:
        /*004c*/ 	.word	0x00000000
        /*0050*/ 	.short	0x0004
        /*0052*/ 	.short	0x0020
        /*0054*/ 	.byte	0x00, 0xf0, 0x11, 0x00


	//----- nvinfo : EIATTR_KPARAM_INFO
	.align		4
.L_1215:
        /*0058*/ 	.byte	0x04, 0x17
        /*005a*/ 	.short	(.L_1217 - .L_1216)
.L_1216:
        /*005c*/ 	.word	0x00000000
        /*0060*/ 	.short	0x0003
        /*0062*/ 	.short	0x0018
        /*0064*/ 	.byte	0x00, 0xf0, 0x21, 0x00


	//----- nvinfo : EIATTR_KPARAM_INFO
	.align		4
.L_1217:
        /*0068*/ 	.byte	0x04, 0x17
        /*006a*/ 	.short	(.L_1219 - .L_1218)
.L_1218:
        /*006c*/ 	.word	0x00000000
        /*0070*/ 	.short	0x0002
        /*0072*/ 	.short	0x0010
        /*0074*/ 	.byte	0x00, 0xf0, 0x21, 0x00


	//----- nvinfo : EIATTR_KPARAM_INFO
	.align		4
.L_1219:
        /*0078*/ 	.byte	0x04, 0x17
        /*007a*/ 	.short	(.L_1221 - .L_1220)
.L_1220:
        /*007c*/ 	.word	0x00000000
        /*0080*/ 	.short	0x0001
        /*0082*/ 	.short	0x0008
        /*0084*/ 	.byte	0x00, 0xf0, 0x21, 0x00


	//----- nvinfo : EIATTR_KPARAM_INFO
	.align		4
.L_1221:
        /*0088*/ 	.byte	0x04, 0x17
        /*008a*/ 	.short	(.L_1223 - .L_1222)
.L_1222:
        /*008c*/ 	.word	0x00000000
        /*0090*/ 	.short	0x0000
        /*0092*/ 	.short	0x0000
        /*0094*/ 	.byte	0x00, 0xf0, 0x21, 0x00


	//----- nvinfo : EIATTR_SPARSE_MMA_MASK
	.align		4
.L_1223:
        /*0098*/ 	.byte	0x03, 0x50
        /*009a*/ 	.short	0x0000


	//----- nvinfo : EIATTR_MAXREG_COUNT
	.align		4
        /*009c*/ 	.byte	0x03, 0x1b
        /*009e*/ 	.short	0x0028


	//----- nvinfo : EIATTR_NUM_BARRIERS
	.align		4
        /*00a0*/ 	.byte	0x02, 0x4c
        /*00a2*/ 	.byte	0x01
	.zero		1


	//----- nvinfo : EIATTR_ANNOTATIONS
	.align		4
        /*00a4*/ 	.byte	0x04, 0x55
        /*00a6*/ 	.short	(.L_1225 - .L_1224)


	//   ....[0]....
.L_1224:
        /*00a8*/ 	.word	0x00000001
        /*00ac*/ 	.byte	0xd0, 0x02, 0x00, 0x00, 0x01, 0x00, 0x00, 0x00, 0x90, 0x06, 0x00, 0x00, 0x01, 0x00, 0x00, 0x00
        /*00bc*/ 	.byte	0x60, 0x0f, 0x00, 0x00, 0x01, 0x00, 0x00, 0x00, 0xd0, 0x11, 0x00, 0x00


	//----- nvinfo : EIATTR_MERCURY_ISA_VERSION
	.align		4
.L_1225:
        /*00c8*/ 	.byte	0x03, 0x5f
        /*00ca*/ 	.short	0x0101


	//----- nvinfo : EIATTR_COOP_GROUP_MASK_REGIDS
	.align		4
        /*00cc*/ 	.byte	0x04, 0x29
        /*00ce*/ 	.short	(.L_1227 - .L_1226)


	//   ....[0]....
.L_1226:
        /*00d0*/ 	.word	0xffffffff


	//   ....[1]....
        /*00d4*/ 	.word	0xffffffff


	//   ....[2]....
        /*00d8*/ 	.word	0xffffffff


	//   ....[3]....
        /*00dc*/ 	.word	0xffffffff


	//   ....[4]....
        /*00e0*/ 	.word	0xffffffff


	//   ....[5]....
        /*00e4*/ 	.word	0xffffffff


	//   ....[6]....
        /*00e8*/ 	.word	0xffffffff


	//   ....[7]....
        /*00ec*/ 	.word	0xffffffff


	//   ....[8]....
        /*00f0*/ 	.word	0xffffffff


	//   ....[9]....
        /*00f4*/ 	.word	0xffffffff


	//----- nvinfo : EIATTR_COOP_GROUP_INSTR_OFFSETS
	.align		4
.L_1227:
        /*00f8*/ 	.byte	0x04, 0x28
        /*00fa*/ 	.short	(.L_1229 - .L_1228)


	//   ....[0]....
.L_1228:
        /*00fc*/ 	.word	0x00000cd0


	//   ....[1]....
        /*0100*/ 	.word	0x00000cf0


	//   ....[2]....
        /*0104*/ 	.word	0x00001280


	//   ....[3]....
        /*0108*/ 	.word	0x000012c0


	//   ....[4]....
        /*010c*/ 	.word	0x00001310


	//   ....[5]....
        /*0110*/ 	.word	0x00001320


	//   ....[6]....
        /*0114*/ 	.word	0x00001380


	//   ....[7]....
        /*0118*/ 	.word	0x000013a0


	//   ....[8]....
        /*011c*/ 	.word	0x000013e0


	//   ....[9]....
        /*0120*/ 	.word	0x00001400


	//----- nvinfo : EIATTR_EXIT_INSTR_OFFSETS
	.align		4
.L_1229:
        /*0124*/ 	.byte	0x04, 0x1c
        /*0126*/ 	.short	(.L_1231 - .L_1230)


	//   ....[0]....
.L_1230:
        /*0128*/ 	.word	0x00000080


	//   ....[1]....
        /*012c*/ 	.word	0x000018d0


	//----- nvinfo : EIATTR_MAX_THREADS
	.align		4
.L_1231:
        /*0130*/ 	.byte	0x04, 0x05
        /*0132*/ 	.short	(.L_1233 - .L_1232)
.L_1232:
        /*0134*/ 	.word	0x000001e0
        /*0138*/ 	.word	0x00000001
        /*013c*/ 	.word	0x00000001


	//----- nvinfo : EIATTR_CRS_STACK_SIZE
	.align		4
.L_1233:
        /*0140*/ 	.byte	0x04, 0x1e
        /*0142*/ 	.short	(.L_1235 - .L_1234)
.L_1234:
        /*0144*/ 	.word	0x00000000


	//----- nvinfo : EIATTR_CBANK_PARAM_SIZE
	.align		4
.L_1235:
        /*0148*/ 	.byte	0x03, 0x19
        /*014a*/ 	.short	0x0048


	//----- nvinfo : EIATTR_PARAM_CBANK
	.align		4
        /*014c*/ 	.byte	0x04, 0x0a
        /*014e*/ 	.short	(.L_1237 - .L_1236)
	.align		4
.L_1236:
        /*0150*/ 	.word	index@(.nv.constant0._ZN13group_norm_v214gn_cuda_kernelI13__nv_bfloat16Li480ELi3ELi32ELi60ELi256ELb0ELi2ELi960ELi960ELi4ELb1ELi2ELb0ELb0ENS_16CompileConditionILi900EEEEEvPT_PKS4_S7_S7_flPfS8_Pj)
        /*0154*/ 	.short	0x0210
        /*0156*/ 	.short	0x0048


	//----- nvinfo : EIATTR_SW_WAR
	.align		4
.L_1237:
        /*0158*/ 	.byte	0x04, 0x36
        /*015a*/ 	.short	(.L_1239 - .L_1238)
.L_1238:
        /*015c*/ 	.word	0x00000008
.L_1239:


//--------------------- .nv.info._ZN13group_norm_v214gn_cuda_kernelI13__nv_bfloat16Li480ELi1ELi32ELi60ELi256ELb0ELi4ELi960ELi960ELi4ELb1ELi2ELb0ELb0ENS_16CompileConditionILi900EEEEEvPT_PKS4_S7_S7_flPfS8_Pj --------------------------
	.section	.nv.info._ZN13group_norm_v214gn_cuda_kernelI13__nv_bfloat16Li480ELi1ELi32ELi60ELi256ELb0ELi4ELi960ELi960ELi4ELb1ELi2ELb0ELb0ENS_16CompileConditionILi900EEEEEvPT_PKS4_S7_S7_flPfS8_Pj,"",@"SHT_CUDA_INFO"
	.sectionflags	@""
	.align	4


	//----- nvinfo : EIATTR_CUDA_API_VERSION
	.align		4
        /*0000*/ 	.byte	0x04, 0x37
        /*0002*/ 	.short	(.L_1241 - .L_1240)
.L_1240:
        /*0004*/ 	.word	0x00000082


	//----- nvinfo : EIATTR_KPARAM_INFO
	.align		4
.L_1241:
        /*0008*/ 	.byte	0x04, 0x17
        /*000a*/ 	.short	(.L_1243 - .L_1242)
.L_1242:
        /*000c*/ 	.word	0x00000000
        /*0010*/ 	.short	0x0008
        /*0012*/ 	.short	0x0040
        /*0014*/ 	.byte	0x00, 0xf0, 0x21, 0x00


	//----- nvinfo : EIATTR_KPARAM_INFO
	.align		4
.L_1243:
        /*0018*/ 	.byte	0x04, 0x17
        /*001a*/ 	.short	(.L_1245 - .L_1244)
.L_1244:
        /*001c*/ 	.word	0x00000000
        /*0020*/ 	.short	0x0007
        /*0022*/ 	.short	0x0038
        /*0024*/ 	.byte	0x00, 0xf0, 0x21, 0x00


	//----- nvinfo : EIATTR_KPARAM_INFO
	.align		4
.L_1245:
        /*0028*/ 	.byte	0x04, 0x17
        /*002a*/ 	.short	(.L_1247 - .L_1246)
.L_1246:
        /*002c*/ 	.word	0x00000000
        /*0030*/ 	.short	0x0006
        /*0032*/ 	.short	0x0030
        /*0034*/ 	.byte	0x00, 0xf0, 0x21, 0x00


	//----- nvinfo : EIATTR_KPARAM_INFO
	.align		4
.L_1247:
        /*0038*/ 	.byte	0x04, 0x17
        /*003a*/ 	.short	(.L_1249 - .L_1248)
.L_1248:
        /*003c*/ 	.word	0x00000000
        /*0040*/ 	.short	0x0005
        /*0042*/ 	.short	0x0028
        /*0044*/ 	.byte	0x00, 0xf0, 0x21, 0x00


	//----- nvinfo : EIATTR_KPARAM_INFO
	.align		4
.L_1249:
        /*0048*/ 	.byte	0x04, 0x17
        /*004a*/ 	.short	(.L_1251 - .L_1250)
.L_1250:
        /*004c*/ 	.word	0x00000000
        /*0050*/ 	.short	0x0004
        /*0052*/ 	.short	0x0020
        /*0054*/ 	.byte	0x00, 0xf0, 0x11, 0x00


	//----- nvinfo : EIATTR_KPARAM_INFO
	.align		4
.L_1251:
        /*0058*/ 	.byte	0x04, 0x17
        /*005a*/ 	.short	(.L_1253 - .L_1252)
.L_1252:
        /*005c*/ 	.word	0x00000000
        /*0060*/ 	.short	0x0003
        /*0062*/ 	.short	0x0018
        /*0064*/ 	.byte	0x00, 0xf0, 0x21, 0x00


	//----- nvinfo : EIATTR_KPARAM_INFO
	.align		4
.L_1253:
        /*0068*/ 	.byte	0x04, 0x17
        /*006a*/ 	.short	(.L_1255 - .L_1254)
.L_1254:
        /*006c*/ 	.word	0x00000000
        /*0070*/ 	.short	0x0002
        /*0072*/ 	.short	0x0010
        /*0074*/ 	.byte	0x00, 0xf0, 0x21, 0x00


	//----- nvinfo : EIATTR_KPARAM_INFO
	.align		4
.L_1255:
        /*0078*/ 	.byte	0x04, 0x17
        /*007a*/ 	.short	(.L_1257 - .L_1256)
.L_1256:
        /*007c*/ 	.word	0x00000000
        /*0080*/ 	.short	0x0001
        /*0082*/ 	.short	0x0008
        /*0084*/ 	.byte	0x00, 0xf0, 0x21, 0x00


	//----- nvinfo : EIATTR_KPARAM_INFO
	.align		4
.L_1257:
        /*0088*/ 	.byte	0x04, 0x17
        /*008a*/ 	.short	(.L_1259 - .L_1258)
.L_1258:
        /*008c*/ 	.word	0x00000000
        /*0090*/ 	.short	0x0000
        /*0092*/ 	.short	0x0000
        /*0094*/ 	.byte	0x00, 0xf0, 0x21, 0x00


	//----- nvinfo : EIATTR_SPARSE_MMA_MASK
	.align		4
.L_1259:
        /*0098*/ 	.byte	0x03, 0x50
        /*009a*/ 	.short	0x0000


	//----- nvinfo : EIATTR_MAXREG_COUNT
	.align		4
        /*009c*/ 	.byte	0x03, 0x1b
        /*009e*/ 	.short	0x0080


	//----- nvinfo : EIATTR_NUM_BARRIERS
	.align		4
        /*00a0*/ 	.byte	0x02, 0x4c
        /*00a2*/ 	.byte	0x01
	.zero		1


	//----- nvinfo : EIATTR_MERCURY_ISA_VERSION
	.align		4
        /*00a4*/ 	.byte	0x03, 0x5f
        /*00a6*/ 	.short	0x0101


	//----- nvinfo : EIATTR_COOP_GROUP_MASK_REGIDS
	.align		4
        /*00a8*/ 	.byte	0x04, 0x29
        /*00aa*/ 	.short	(.L_1261 - .L_1260)


	//   ....[0]....
.L_1260:
        /*00ac*/ 	.word	0xffffffff


	//   ....[1]....
        /*00b0*/ 	.word	0xffffffff


	//   ....[2]....
        /*00b4*/ 	.word	0xffffffff


	//   ....[3]....
        /*00b8*/ 	.word	0xffffffff


	//   ....[4]....
        /*00bc*/ 	.word	0xffffffff


	//   ....[5]....
        /*00c0*/ 	.word	0xffffffff


	//   ....[6]....
        /*00c4*/ 	.word	0xffffffff


	//   ....[7]....
        /*00c8*/ 	.word	0xffffffff


	//   ....[8]....
        /*00cc*/ 	.word	0xffffffff


	//   ....[9]....
        /*00d0*/ 	.word	0xffffffff


	//----- nvinfo : EIATTR_COOP_GROUP_INSTR_OFFSETS
	.align		4
.L_1261:
        /*00d4*/ 	.byte	0x04, 0x28
        /*00d6*/ 	.short	(.L_1263 - .L_1262)


	//   ....[0]....
.L_1262:
        /*00d8*/ 	.word	0x00000e50


	//   ....[1]....
        /*00dc*/ 	.word	0x00000e80


	//   ....[2]....
        /*00e0*/ 	.word	0x00001220


	//   ....[3]....
        /*00e4*/ 	.word	0x00001260


	//   ....[4]....
        /*00e8*/ 	.word	0x000012c0


	//   ....[5]....
        /*00ec*/ 	.word	0x000012d0


	//   ....[6]....
        /*00f0*/ 	.word	0x00001300


	//   ....[7]....
        /*00f4*/ 	.word	0x00001320


	//   ....[8]....
        /*00f8*/ 	.word	0x00001360


	//   ....[9]....
        /*00fc*/ 	.word	0x00001380


	//----- nvinfo : EIATTR_EXIT_INSTR_OFFSETS
	.align		4
.L_1263:
        /*0100*/ 	.byte	0x04, 0x1c
        /*0102*/ 	.short	(.L_1265 - .L_1264)


	//   ....[0]....
.L_1264:
        /*0104*/ 	.word	0x00000060


	//   ....[1]....
        /*0108*/ 	.word	0x00001920


	//----- nvinfo : EIATTR_MAX_THREADS
	.align		4
.L_1265:
        /*010c*/ 	.byte	0x04, 0x05
        /*010e*/ 	.short	(.L_1267 - .L_1266)
.L_1266:
        /*0110*/ 	.word	0x000001e0
        /*0114*/ 	.word	0x00000001
        /*0118*/ 	.word	0x00000001


	//----- nvinfo : EIATTR_CRS_STACK_SIZE
	.align		4
.L_1267:
        /*011c*/ 	.byte	0x04, 0x1e
        /*011e*/ 	.short	(.L_1269 - .L_1268)
.L_1268:
        /*0120*/ 	.word	0x00000000


	//----- nvinfo : EIATTR_CBANK_PARAM_SIZE
	.align		4
.L_1269:
        /*0124*/ 	.byte	0x03, 0x19
        /*0126*/ 	.short	0x0048


	//----- nvinfo : EIATTR_PARAM_CBANK
	.align		4
        /*0128*/ 	.byte	0x04, 0x0a
        /*012a*/ 	.short	(.L_1271 - .L_1270)
	.align		4
.L_1270:
        /*012c*/ 	.word	index@(.nv.constant0._ZN13group_norm_v214gn_cuda_kernelI13__nv_bfloat16Li480ELi1ELi32ELi60ELi256ELb0ELi4ELi960ELi960ELi4ELb1ELi2ELb0ELb0ENS_16CompileConditionILi900EEEEEvPT_PKS4_S7_S7_flPfS8_Pj)
        /*0130*/ 	.short	0x0210
        /*0132*/ 	.short	0x0048


	//----- nvinfo : EIATTR_SW_WAR
	.align		4
.L_1271:
        /*0134*/ 	.byte	0x04, 0x36
        /*0136*/ 	.short	(.L_1273 - .L_1272)
.L_1272:
        /*0138*/ 	.word	0x00000008
.L_1273:


//--------------------- .nv.info._ZN13group_norm_v214gn_cuda_kernelI13__nv_bfloat16Li480ELi3ELi32ELi60ELi256ELb0ELi4ELi960ELi960ELi4ELb1ELi5ELb0ELb0ENS_16CompileConditionILi900EEEEEvPT_PKS4_S7_S7_flPfS8_Pj --------------------------
	.section	.nv.info._ZN13group_norm_v214gn_cuda_kernelI13__nv_bfloat16Li480ELi3ELi32ELi60ELi256ELb0ELi4ELi960ELi960ELi4ELb1ELi5ELb0ELb0ENS_16CompileConditionILi900EEEEEvPT_PKS4_S7_S7_flPfS8_Pj,"",@"SHT_CUDA_INFO"
	.sectionflags	@""
	.align	4


	//----- nvinfo : EIATTR_CUDA_API_VERSION
	.align		4
        /*0000*/ 	.byte	0x04, 0x37
        /*0002*/ 	.short	(.L_1275 - .L_1274)
.L_1274:
        /*0004*/ 	.word	0x00000082


	//----- nvinfo : EIATTR_KPARAM_INFO
	.align		4
.L_1275:
        /*0008*/ 	.byte	0x04, 0x17
        /*000a*/ 	.short	(.L_1277 - .L_1276)
.L_1276:
        /*000c*/ 	.word	0x00000000
        /*0010*/ 	.short	0x0008
        /*0012*/ 	.short	0x0040
        /*0014*/ 	.byte	0x00, 0xf0, 0x21, 0x00


	//----- nvinfo : EIATTR_KPARAM_INFO
	.align		4
.L_1277:
        /*0018*/ 	.byte	0x04, 0x17
        /*001a*/ 	.short	(.L_1279 - .L_1278)
.L_1278:
        /*001c*/ 	.word	0x00000000
        /*0020*/ 	.short	0x0007
        /*0022*/ 	.short	0x0038
        /*0024*/ 	.byte	0x00, 0xf0, 0x21, 0x00


	//----- nvinfo : EIATTR_KPARAM_INFO
	.align		4
.L_1279:
        /*0028*/ 	.byte	0x04, 0x17
        /*002a*/ 	.short	(.L_1281 - .L_1280)
.L_1280:
        /*002c*/ 	.word	0x00000000
        /*0030*/ 	.short	0x0006
        /*0032*/ 	.short	0x0030
        /*0034*/ 	.byte	0x00, 0xf0, 0x21, 0x00


	//----- nvinfo : EIATTR_KPARAM_INFO
	.align		4
.L_1281:
        /*0038*/ 	.byte	0x04, 0x17
        /*003a*/ 	.short	(.L_1283 - .L_1282)
.L_1282:
        /*003c*/ 	.word	0x00000000
        /*0040*/ 	.short	0x0005
        /*0042*/ 	.short	0x0028
        /*0044*/ 	.byte	0x00, 0xf0, 0x21, 0x00


	//----- nvinfo : EIATTR_KPARAM_INFO
	.align		4
.L_1283:
        /*0048*/ 	.byte	0x04, 0x17
        /*004a*/ 	.short	(.L_1285 - .L_1284)
.L_1284:
        /*004c*/ 	.word	0x00000000
        /*0050*/ 	.short	0x0004
        /*0052*/ 	.short	0x0020
        /*0054*/ 	.byte	0x00, 0xf0, 0x11, 0x00


	//----- nvinfo : EIATTR_KPARAM_INFO
	.align		4
.L_1285:
        /*0058*/ 	.byte	0x04, 0x17
        /*005a*/ 	.short	(.L_1287 - .L_1286)
.L_1286:
        /*005c*/ 	.word	0x00000000
        /*0060*/ 	.short	0x0003
        /*0062*/ 	.short	0x0018
        /*0064*/ 	.byte	0x00, 0xf0, 0x21, 0x00


	//----- nvinfo : EIATTR_KPARAM_INFO
	.align		4
.L_1287:
        /*0068*/ 	.byte	0x04, 0x17
        /*006a*/ 	.short	(.L_1289 - .L_1288)
.L_1288:
        /*006c*/ 	.word	0x00000000
        /*0070*/ 	.short	0x0002
        /*0072*/ 	.short	0x0010
        /*0074*/ 	.byte	0x00, 0xf0, 0x21, 0x00


	//----- nvinfo : EIATTR_KPARAM_INFO
	.align		4
.L_1289:
        /*0078*/ 	.byte	0x04, 0x17
        /*007a*/ 	.short	(.L_1291 - .L_1290)
.L_1290:
        /*007c*/ 	.word	0x00000000
        /*0080*/ 	.short	0x0001
        /*0082*/ 	.short	0x0008
        /*0084*/ 	.byte	0x00, 0xf0, 0x21, 0x00


	//----- nvinfo : EIATTR_KPARAM_INFO
	.align		4
.L_1291:
        /*0088*/ 	.byte	0x04, 0x17
        /*008a*/ 	.short	(.L_1293 - .L_1292)
.L_1292:
        /*008c*/ 	.word	0x00000000
        /*0090*/ 	.short	0x0000
        /*0092*/ 	.short	0x0000
        /*0094*/ 	.byte	0x00, 0xf0, 0x21, 0x00


	//----- nvinfo : EIATTR_SPARSE_MMA_MASK
	.align		4
.L_1293:
        /*0098*/ 	.byte	0x03, 0x50
        /*009a*/ 	.short	0x0000


	//----- nvinfo : EIATTR_MAXREG_COUNT
	.align		4
        /*009c*/ 	.byte	0x03, 0x1b
        /*009e*/ 	.short	0x0028


	//----- nvinfo : EIATTR_NUM_BARRIERS
	.align		4
        /*00a0*/ 	.byte	0x02, 0x4c
        /*00a2*/ 	.byte	0x01
	.zero		1


	//----- nvinfo : EIATTR_MERCURY_ISA_VERSION
	.align		4
        /*00a4*/ 	.byte	0x03, 0x5f
        /*00a6*/ 	.short	0x0101


	//----- nvinfo : EIATTR_COOP_GROUP_MASK_REGIDS
	.align		4
        /*00a8*/ 	.byte	0x04, 0x29
        /*00aa*/ 	.short	(.L_1295 - .L_1294)


	//   ....[0]....
.L_1294:
        /*00ac*/ 	.word	0xffffffff


	//   ....[1]....
        /*00b0*/ 	.word	0xffffffff


	//   ....[2]....
        /*00b4*/ 	.word	0xffffffff


	//   ....[3]....
        /*00b8*/ 	.word	0xffffffff


	//   ....[4]....
        /*00bc*/ 	.word	0xffffffff


	//   ....[5]....
        /*00c0*/ 	.word	0xffffffff


	//   ....[6]....
        /*00c4*/ 	.word	0xffffffff


	//   ....[7]....
        /*00c8*/ 	.word	0xffffffff


	//   ....[8]....
        /*00cc*/ 	.word	0xffffffff


	//   ....[9]....
        /*00d0*/ 	.word	0xffffffff


	//----- nvinfo : EIATTR_COOP_GROUP_INSTR_OFFSETS
	.align		4
.L_1295:
        /*00d4*/ 	.byte	0x04, 0x28
        /*00d6*/ 	.short	(.L_1297 - .L_1296)


	//   ....[0]....
.L_1296:
        /*00d8*/ 	.word	0x00000ef0


	//   ....[1]....
        /*00dc*/ 	.word	0x00000f30


	//   ....[2]....
        /*00e0*/ 	.word	0x000013a0


	//   ....[3]....
        /*00e4*/ 	.word	0x000013d0


	//   ....[4]....
        /*00e8*/ 	.word	0x00001400


	//   ....[5]....
        /*00ec*/ 	.word	0x00001410


	//   ....[6]....
        /*00f0*/ 	.word	0x00001440


	//   ....[7]....
        /*00f4*/ 	.word	0x00001450


	//   ....[8]....
        /*00f8*/ 	.word	0x00001480


	//   ....[9]....
        /*00fc*/ 	.word	0x00001490


	//----- nvinfo : EIATTR_EXIT_INSTR_OFFSETS
	.align		4
.L_1297:
        /*0100*/ 	.byte	0x04, 0x1c
        /*0102*/ 	.short	(.L_1299 - .L_1298)


	//   ....[0]....
.L_1298:
        /*0104*/ 	.word	0x00000080


	//   ....[1]....
        /*0108*/ 	.word	0x00001cb0


	//----- nvinfo : EIATTR_MAX_THREADS
	.align		4
.L_1299:
        /*010c*/ 	.byte	0x04, 0x05
        /*010e*/ 	.short	(.L_1301 - .L_1300)
.L_1300:
        /*0110*/ 	.word	0x000001e0
        /*0114*/ 	.word	0x00000001
        /*0118*/ 	.word	0x00000001


	//----- nvinfo : EIATTR_CRS_STACK_SIZE
	.align		4
.L_1301:
        /*011c*/ 	.byte	0x04, 0x1e
        /*011e*/ 	.short	(.L_1303 - .L_1302)
.L_1302:
        /*0120*/ 	.word	0x00000000


	//----- nvinfo : EIATTR_CBANK_PARAM_SIZE
	.align		4
.L_1303:
        /*0124*/ 	.byte	0x03, 0x19
        /*0126*/ 	.short	0x0048


	//----- nvinfo : EIATTR_PARAM_CBANK
	.align		4
        /*0128*/ 	.byte	0x04, 0x0a
        /*012a*/ 	.short	(.L_1305 - .L_1304)
	.align		4
.L_1304:
        /*012c*/ 	.word	index@(.nv.constant0._ZN13group_norm_v214gn_cuda_kernelI13__nv_bfloat16Li480ELi3ELi32ELi60ELi256ELb0ELi4ELi960ELi960ELi4ELb1ELi5ELb0ELb0ENS_16CompileConditionILi900EEEEEvPT_PKS4_S7_S7_flPfS8_Pj)
        /*0130*/ 	.short	0x0210
        /*0132*/ 	.short	0x0048


	//----- nvinfo : EIATTR_SW_WAR
	.align		4
.L_1305:
        /*0134*/ 	.byte	0x04, 0x36
        /*0136*/ 	.short	(.L_1307 - .L_1306)
.L_1306:
        /*0138*/ 	.word	0x00000008
.L_1307:


//--------------------- .nv.info._ZN13group_norm_v214gn_cuda_kernelI13__nv_bfloat16Li480ELi1ELi32ELi60ELi256ELb0ELi8ELi960ELi960ELi4ELb1ELi4ELb0ELb0ENS_16CompileConditionILi900EEEEEvPT_PKS4_S7_S7_flPfS8_Pj --------------------------
	.section	.nv.info._ZN13group_norm_v214gn_cuda_kernelI13__nv_bfloat16Li480ELi1ELi32ELi60ELi256ELb0ELi8ELi960ELi960ELi4ELb1ELi4ELb0ELb0ENS_16CompileConditionILi900EEEEEvPT_PKS4_S7_S7_flPfS8_Pj,"",@"SHT_CUDA_INFO"
	.sectionflags	@""
	.align	4


	//----- nvinfo : EIATTR_CUDA_API_VERSION
	.align		4
        /*0000*/ 	.byte	0x04, 0x37
        /*0002*/ 	.short	(.L_1309 - .L_1308)
.L_1308:
        /*0004*/ 	.word	0x00000082


	//----- nvinfo : EIATTR_KPARAM_INFO
	.align		4
.L_1309:
        /*0008*/ 	.byte	0x04, 0x17
        /*000a*/ 	.short	(.L_1311 - .L_1310)
.L_1310:
        /*000c*/ 	.word	0x00000000
        /*0010*/ 	.short	0x0008
        /*0012*/ 	.short	0x0040
        /*0014*/ 	.byte	0x00, 0xf0, 0x21, 0x00


	//----- nvinfo : EIATTR_KPARAM_INFO
	.align		4
.L_1311:
        /*0018*/ 	.byte	0x04, 0x17
        /*001a*/ 	.short	(.L_1313 - .L_1312)
.L_1312:
        /*001c*/ 	.word	0x00000000
        /*0020*/ 	.short	0x0007
        /*0022*/ 	.short	0x0038
        /*0024*/ 	.byte	0x00, 0xf0, 0x21, 0x00


	//----- nvinfo : EIATTR_KPARAM_INFO
	.align		4
.L_1313:
        /*0028*/ 	.byte	0x04, 0x17
        /*002a*/ 	.short	(.L_1315 - .L_1314)
.L_1314:
        /*002c*/ 	.word	0x00000000
        /*0030*/ 	.short	0x0006
        /*0032*/ 	.short	0x0030
        /*0034*/ 	.byte	0x00, 0xf0, 0x21, 0x00


	//----- nvinfo : EIATTR_KPARAM_INFO
	.align		4
.L_1315:
        /*0038*/ 	.byte	0x04, 0x17
        /*003a*/ 	.short	(.L_1317 - .L_1316)
.L_1316:
        /*003c*/ 	.word	0x00000000
        /*0040*/ 	.short	0x0005
        /*0042*/ 	.short	0x0028
        /*0044*/ 	.byte	0x00, 0xf0, 0x21, 0x00


	//----- nvinfo : EIATTR_KPARAM_INFO
	.align		4
.L_1317:
        /*0048*/ 	.byte	0x04, 0x17
        /*004a*/ 	.short	(.L_1319 - .L_1318)
.L_1318:
        /*004c*/ 	.word	0x00000000
        /*0050*/ 	.short	0x0004
        /*0052*/ 	.short	0x0020
        /*0054*/ 	.byte	0x00, 0xf0, 0x11, 0x00


	//----- nvinfo : EIATTR_KPARAM_INFO
	.align		4
.L_1319:
        /*0058*/ 	.byte	0x04, 0x17
        /*005a*/ 	.short	(.L_1321 - .L_1320)
.L_1320:
        /*005c*/ 	.word	0x00000000
        /*0060*/ 	.short	0x0003
        /*0062*/ 	.short	0x0018
        /*0064*/ 	.byte	0x00, 0xf0, 0x21, 0x00


	//----- nvinfo : EIATTR_KPARAM_INFO
	.align		4
.L_1321:
        /*0068*/ 	.byte	0x04, 0x17
        /*006a*/ 	.short	(.L_1323 - .L_1322)
.L_1322:
        /*006c*/ 	.word	0x00000000
        /*0070*/ 	.short	0x0002
        /*0072*/ 	.short	0x0010
        /*0074*/ 	.byte	0x00, 0xf0, 0x21, 0x00


	//----- nvinfo : EIATTR_KPARAM_INFO
	.align		4
.L_1323:
        /*0078*/ 	.byte	0x04, 0x17
        /*007a*/ 	.short	(.L_1325 - .L_1324)
.L_1324:
        /*007c*/ 	.word	0x00000000
        /*0080*/ 	.short	0x0001
        /*0082*/ 	.short	0x0008
        /*0084*/ 	.byte	0x00, 0xf0, 0x21, 0x00


	//----- nvinfo : EIATTR_KPARAM_INFO
	.align		4
.L_1325:
        /*0088*/ 	.byte	0x04, 0x17
        /*008a*/ 	.short	(.L_1327 - .L_1326)
.L_1326:
        /*008c*/ 	.word	0x00000000
        /*0090*/ 	.short	0x0000
        /*0092*/ 	.short	0x0000
        /*0094*/ 	.byte	0x00, 0xf0, 0x21, 0x00


	//----- nvinfo : EIATTR_SPARSE_MMA_MASK
	.align		4
.L_1327:
        /*0098*/ 	.byte	0x03, 0x50
        /*009a*/ 	.short	0x0000


	//----- nvinfo : EIATTR_MAXREG_COUNT
	.align		4
        /*009c*/ 	.byte	0x03, 0x1b
        /*009e*/ 	.short	0x0080


	//----- nvinfo : EIATTR_NUM_BARRIERS
	.align		4
        /*00a0*/ 	.byte	0x02, 0x4c
        /*00a2*/ 	.byte	0x01
	.zero		1


	//----- nvinfo : EIATTR_MERCURY_ISA_VERSION
	.align		4
        /*00a4*/ 	.byte	0x03, 0x5f
        /*00a6*/ 	.short	0x0101


	//----- nvinfo : EIATTR_COOP_GROUP_MASK_REGIDS
	.align		4
        /*00a8*/ 	.byte	0x04, 0x29
        /*00aa*/ 	.short	(.L_1329 - .L_1328)


	//   ....[0]....
.L_1328:
        /*00ac*/ 	.word	0xffffffff


	//   ....[1]....
        /*00b0*/ 	.word	0xffffffff


	//   ....[2]....
        /*00b4*/ 	.word	0xffffffff


	//   ....[3]....
        /*00b8*/ 	.word	0xffffffff


	//   ....[4]....
        /*00bc*/ 	.word	0xffffffff


	//   ....[5]....
        /*00c0*/ 	.word	0xffffffff


	//   ....[6]....
        /*00c4*/ 	.word	0xffffffff


	//   ....[7]....
        /*00c8*/ 	.word	0xffffffff


	//   ....[8]....
        /*00cc*/ 	.word	0xffffffff


	//   ....[9]....
        /*00d0*/ 	.word	0xffffffff


	//----- nvinfo : EIATTR_COOP_GROUP_INSTR_OFFSETS
	.align		4
.L_1329:
        /*00d4*/ 	.byte	0x04, 0x28
        /*00d6*/ 	.short	(.L_1331 - .L_1330)


	//   ....[0]....
.L_1330:
        /*00d8*/ 	.word	0x000010a0


	//   ....[1]....
        /*00dc*/ 	.word	0x000010e0


	//   ....[2]....
        /*00e0*/ 	.word	0x000013e0


	//   ....[3]....
        /*00e4*/ 	.word	0x00001400


	//   ....[4]....
        /*00e8*/ 	.word	0x00001420


	//   ....[5]....
        /*00ec*/ 	.word	0x00001440


	//   ....[6]....
        /*00f0*/ 	.word	0x00001460


	//   ....[7]....
        /*00f4*/ 	.word	0x00001480


	//   ....[8]....
        /*00f8*/ 	.word	0x000014a0


	//   ....[9]....
        /*00fc*/ 	.word	0x000014c0


	//----- nvinfo : EIATTR_EXIT_INSTR_OFFSETS
	.align		4
.L_1331:
        /*0100*/ 	.byte	0x04, 0x1c
        /*0102*/ 	.short	(.L_1333 - .L_1332)


	//   ....[0]....
.L_1332:
        /*0104*/ 	.word	0x00000060


	//   ....[1]....
        /*0108*/ 	.word	0x00001de0


	//----- nvinfo : EIATTR_MAX_THREADS
	.align		4
.L_1333:
        /*010c*/ 	.byte	0x04, 0x05
        /*010e*/ 	.short	(.L_1335 - .L_1334)
.L_1334:
        /*0110*/ 	.word	0x000001e0
        /*0114*/ 	.word	0x00000001
        /*0118*/ 	.word	0x00000001


	//----- nvinfo : EIATTR_CRS_STACK_SIZE
	.align		4
.L_1335:
        /*011c*/ 	.byte	0x04, 0x1e
        /*011e*/ 	.short	(.L_1337 - .L_1336)
.L_1336:
        /*0120*/ 	.word	0x00000000


	//----- nvinfo : EIATTR_CBANK_PARAM_SIZE
	.align		4
.L_1337:
        /*0124*/ 	.byte	0x03, 0x19
        /*0126*/ 	.short	0x0048


	//----- nvinfo : EIATTR_PARAM_CBANK
	.align		4
        /*0128*/ 	.byte	0x04, 0x0a
        /*012a*/ 	.short	(.L_1339 - .L_1338)
	.align		4
.L_1338:
        /*012c*/ 	.word	index@(.nv.constant0._ZN13group_norm_v214gn_cuda_kernelI13__nv_bfloat16Li480ELi1ELi32ELi60ELi256ELb0ELi8ELi960ELi960ELi4ELb1ELi4ELb0ELb0ENS_16CompileConditionILi900EEEEEvPT_PKS4_S7_S7_flPfS8_Pj)
        /*0130*/ 	.short	0x0210
        /*0132*/ 	.short	0x0048


	//----- nvinfo : EIATTR_SW_WAR
	.align		4
.L_1339:
        /*0134*/ 	.byte	0x04, 0x36
        /*0136*/ 	.short	(.L_1341 - .L_1340)
.L_1340:
        /*0138*/ 	.word	0x00000008
.L_1341:


//--------------------- .nv.info._ZN13group_norm_v214gn_cuda_kernelI13__nv_bfloat16Li480ELi3ELi32ELi60ELi256ELb0ELi8ELi960ELi960ELi4ELb1ELi10ELb0ELb0ENS_16CompileConditionILi900EEEEEvPT_PKS4_S7_S7_flPfS8_Pj --------------------------
	.section	.nv.info._ZN13group_norm_v214gn_cuda_kernelI13__nv_bfloat16Li480ELi3ELi32ELi60ELi256ELb0ELi8ELi960ELi960ELi4ELb1ELi10ELb0ELb0ENS_16CompileConditionILi900EEEEEvPT_PKS4_S7_S7_flPfS8_Pj,"",@"SHT_CUDA_INFO"
	.sectionflags	@""
	.align	4


	//----- nvinfo : EIATTR_CUDA_API_VERSION
	.align		4
        /*0000*/ 	.byte	0x04, 0x37
        /*0002*/ 	.short	(.L_1343 - .L_1342)
.L_1342:
        /*0004*/ 	.word	0x00000082


	//----- nvinfo : EIATTR_KPARAM_INFO
	.align		4
.L_1343:
        /*0008*/ 	.byte	0x04, 0x17
        /*000a*/ 	.short	(.L_1345 - .L_1344)
.L_1344:
        /*000c*/ 	.word	0x00000000
        /*0010*/ 	.short	0x0008
        /*0012*/ 	.short	0x0040
        /*0014*/ 	.byte	0x00, 0xf0, 0x21, 0x00


	//----- nvinfo : EIATTR_KPARAM_INFO
	.align		4
.L_1345:
        /*0018*/ 	.byte	0x04, 0x17
        /*001a*/ 	.short	(.L_1347 - .L_1346)
.L_1346:
        /*001c*/ 	.word	0x00000000
        /*0020*/ 	.short	0x0007
        /*0022*/ 	.short	0x0038
        /*0024*/ 	.byte	0x00, 0xf0, 0x21, 0x00


	//----- nvinfo : EIATTR_KPARAM_INFO
	.align		4
.L_1347:
        /*0028*/ 	.byte	0x04, 0x17
        /*002a*/ 	.short	(.L_1349 - .L_1348)
.L_1348:
        /*002c*/ 	.word	0x00000000
        /*0030*/ 	.short	0x0006
        /*0032*/ 	.short	0x0030
        /*0034*/ 	.byte	0x00, 0xf0, 0x21, 0x00


	//----- nvinfo : EIATTR_KPARAM_INFO
	.align		4
.L_1349:
        /*0038*/ 	.byte	0x04, 0x17
        /*003a*/ 	.short	(.L_1351 - .L_1350)
.L_1350:
        /*003c*/ 	.word	0x00000000
        /*0040*/ 	.short	0x0005
        /*0042*/ 	.short	0x0028
        /*0044*/ 	.byte	0x00, 0xf0, 0x21, 0x00


	//----- nvinfo : EIATTR_KPARAM_INFO
	.align		4
.L_1351:
        /*0048*/ 	.byte	0x04, 0x17
        /*004a*/ 	.short	(.L_1353 - .L_1352)
.L_1352:
        /*004c*/ 	.word	0x00000000
        /*0050*/ 	.short	0x0004
        /*0052*/ 	.short	0x0020
        /*0054*/ 	.byte	0x00, 0xf0, 0x11, 0x00


	//----- nvinfo : EIATTR_KPARAM_INFO
	.align		4
.L_1353:
        /*0058*/ 	.byte	0x04, 0x17
        /*005a*/ 	.short	(.L_1355 - .L_1354)
.L_1354:
        /*005c*/ 	.word	0x00000000
        /*0060*/ 	.short	0x0003
        /*0062*/ 	.short	0x0018
        /*0064*/ 	.byte	0x00, 0xf0, 0x21, 0x00


	//----- nvinfo : EIATTR_KPARAM_INFO
	.align		4
.L_1355:
        /*0068*/ 	.byte	0x04, 0x17
        /*006a*/ 	.short	(.L_1357 - .L_1356)
.L_1356:
        /*006c*/ 	.word	0x00000000
        /*0070*/ 	.short	0x0002
        /*0072*/ 	.short	0x0010
        /*0074*/ 	.byte	0x00, 0xf0, 0x21, 0x00


	//----- nvinfo : EIATTR_KPARAM_INFO
	.align		4
.L_1357:
        /*0078*/ 	.byte	0x04, 0x17
        /*007a*/ 	.short	(.L_1359 - .L_1358)
.L_1358:
        /*007c*/ 	.word	0x00000000
        /*0080*/ 	.short	0x0001
        /*0082*/ 	.short	0x0008
        /*0084*/ 	.byte	0x00, 0xf0, 0x21, 0x00


	//----- nvinfo : EIATTR_KPARAM_INFO
	.align		4
.L_1359:
        /*0088*/ 	.byte	0x04, 0x17
        /*008a*/ 	.short	(.L_1361 - .L_1360)
.L_1360:
        /*008c*/ 	.word	0x00000000
        /*0090*/ 	.short	0x0000
        /*0092*/ 	.short	0x0000
        /*0094*/ 	.byte	0x00, 0xf0, 0x21, 0x00


	//----- nvinfo : EIATTR_SPARSE_MMA_MASK
	.align		4
.L_1361:
        /*0098*/ 	.byte	0x03, 0x50
        /*009a*/ 	.short	0x0000


	//----- nvinfo : EIATTR_MAXREG_COUNT
	.align		4
        /*009c*/ 	.byte	0x03, 0x1b
        /*009e*/ 	.short	0x0028


	//----- nvinfo : EIATTR_NUM_BARRIERS
	.align		4
        /*00a0*/ 	.byte	0x02, 0x4c
        /*00a2*/ 	.byte	0x01
	.zero		1


	//----- nvinfo : EIATTR_ANNOTATIONS
	.align		4
        /*00a4*/ 	.byte	0x04, 0x55
        /*00a6*/ 	.short	(.L_1363 - .L_1362)


	//   ....[0]....
.L_1362:
        /* <DEDUP_REMOVED lines=23> */


	//----- nvinfo : EIATTR_MERCURY_ISA_VERSION
	.align		4
.L_1363:
        /*0208*/ 	.byte	0x03, 0x5f
        /*020a*/ 	.short	0x0101


	//----- nvinfo : EIATTR_COOP_GROUP_MASK_REGIDS
	.align		4
        /*020c*/ 	.byte	0x04, 0x29
        /*020e*/ 	.short	(.L_1365 - .L_1364)


	//   ....[0]....
.L_1364:
        /*0210*/ 	.word	0xffffffff


	//   ....[1]....
        /*0214*/ 	.word	0xffffffff


	//   ....[2]....
        /*0218*/ 	.word	0xffffffff


	//   ....[3]....
        /*021c*/ 	.word	0xffffffff


	//   ....[4]....
        /*0220*/ 	.word	0xffffffff


	//   ....[5]....
        /*0224*/ 	.word	0xffffffff


	//   ....[6]....
        /*0228*/ 	.word	0xffffffff


	//   ....[7]....
        /*022c*/ 	.word	0xffffffff


	//   ....[8]....
        /*0230*/ 	.word	0xffffffff


	//   ....[9]....
        /*0234*/ 	.word	0xffffffff


	//----- nvinfo : EIATTR_COOP_GROUP_INSTR_OFFSETS
	.align		4
.L_1365:
        /*0238*/ 	.byte	0x04, 0x28
        /*023a*/ 	.short	(.L_1367 - .L_1366)


	//   ....[0]....
.L_1366:
        /*023c*/ 	.word	0x00001290


	//   ....[1]....
        /*0240*/ 	.word	0x000012c0


	//   ....[2]....
        /*0244*/ 	.word	0x00001760


	//   ....[3]....
        /*0248*/ 	.word	0x00001770


	//   ....[4]....
        /*024c*/ 	.word	0x000017a0


	//   ....[5]....
        /*0250*/ 	.word	0x000017c0


	//   ....[6]....
        /*0254*/ 	.word	0x000017f0


	//   ....[7]....
        /*0258*/ 	.word	0x00001800


	//   ....[8]....
        /*025c*/ 	.word	0x00001830


	//   ....[9]....
        /*0260*/ 	.word	0x00001840


	//----- nvinfo : EIATTR_EXIT_INSTR_OFFSETS
	.align		4
.L_1367:
        /*0264*/ 	.byte	0x04, 0x1c
        /*0266*/ 	.short	(.L_1369 - .L_1368)


	//   ....[0]....
.L_1368:
        /*0268*/ 	.word	0x00000070


	//   ....[1]....
        /*026c*/ 	.word	0x00002190


	//----- nvinfo : EIATTR_MAX_THREADS
	.align		4
.L_1369:
        /*0270*/ 	.byte	0x04, 0x05
        /*0272*/ 	.short	(.L_1371 - .L_1370)
.L_1370:
        /*0274*/ 	.word	0x000001e0
        /*0278*/ 	.word	0x00000001
        /*027c*/ 	.word	0x00000001


	//----- nvinfo : EIATTR_CRS_STACK_SIZE
	.align		4
.L_1371:
        /*0280*/ 	.byte	0x04, 0x1e
        /*0282*/ 	.short	(.L_1373 - .L_1372)
.L_1372:
        /*0284*/ 	.word	0x00000000


	//----- nvinfo : EIATTR_CBANK_PARAM_SIZE
	.align		4
.L_1373:
        /*0288*/ 	.byte	0x03, 0x19
        /*028a*/ 	.short	0x0048


	//----- nvinfo : EIATTR_PARAM_CBANK
	.align		4
        /*028c*/ 	.byte	0x04, 0x0a
        /*028e*/ 	.short	(.L_1375 - .L_1374)
	.align		4
.L_1374:
        /*0290*/ 	.word	index@(.nv.constant0._ZN13group_norm_v214gn_cuda_kernelI13__nv_bfloat16Li480ELi3ELi32ELi60ELi256ELb0ELi8ELi960ELi960ELi4ELb1ELi10ELb0ELb0ENS_16CompileConditionILi900EEEEEvPT_PKS4_S7_S7_flPfS8_Pj)
        /*0294*/ 	.short	0x0210
        /*0296*/ 	.short	0x0048


	//----- nvinfo : EIATTR_SW_WAR
	.align		4
.L_1375:
        /*0298*/ 	.byte	0x04, 0x36
        /*029a*/ 	.short	(.L_1377 - .L_1376)
.L_1376:
        /*029c*/ 	.word	0x00000008
.L_1377:


//--------------------- .nv.info._ZN13group_norm_v214gn_cuda_kernelI13__nv_bfloat16Li480ELi1ELi32ELi60ELi256ELb0ELi16ELi960ELi960ELi4ELb1ELi9ELb0ELb0ENS_16CompileConditionILi900EEEEEvPT_PKS4_S7_S7_flPfS8_Pj --------------------------
	.section	.nv.info._ZN13group_norm_v214gn_cuda_kernelI13__nv_bfloat16Li480ELi1ELi32ELi60ELi256ELb0ELi16ELi960ELi960ELi4ELb1ELi9ELb0ELb0ENS_16CompileConditionILi900EEEEEvPT_PKS4_S7_S7_flPfS8_Pj,"",@"SHT_CUDA_INFO"
	.sectionflags	@""
	.align	4


	//----- nvinfo : EIATTR_CUDA_API_VERSION
	.align		4
        /*0000*/ 	.byte	0x04, 0x37
        /*0002*/ 	.short	(.L_1379 - .L_1378)
.L_1378:
        /*0004*/ 	.word	0x00000082


	//----- nvinfo : EIATTR_KPARAM_INFO
	.align		4
.L_1379:
        /*0008*/ 	.byte	0x04, 0x17
        /*000a*/ 	.short	(.L_1381 - .L_1380)
.L_1380:
        /*000c*/ 	.word	0x00000000
        /*0010*/ 	.short	0x0008
        /*0012*/ 	.short	0x0040
        /*0014*/ 	.byte	0x00, 0xf0, 0x21, 0x00


	//----- nvinfo : EIATTR_KPARAM_INFO
	.align		4
.L_1381:
        /*0018*/ 	.byte	0x04, 0x17
        /*001a*/ 	.short	(.L_1383 - .L_1382)
.L_1382:
        /*001c*/ 	.word	0x00000000
        /*0020*/ 	.short	0x0007
        /*0022*/ 	.short	0x0038
        /*0024*/ 	.byte	0x00, 0xf0, 0x21, 0x00


	//----- nvinfo : EIATTR_KPARAM_INFO
	.align		4
.L_1383:
        /*0028*/ 	.byte	0x04, 0x17
        /*002a*/ 	.short	(.L_1385 - .L_1384)
.L_1384:
        /*002c*/ 	.word	0x00000000
        /*0030*/ 	.short	0x0006
        /*0032*/ 	.short	0x0030
        /*0034*/ 	.byte	0x00, 0xf0, 0x21, 0x00


	//----- nvinfo : EIATTR_KPARAM_INFO
	.align		4
.L_1385:
        /*0038*/ 	.byte	0x04, 0x17
        /*003a*/ 	.short	(.L_1387 - .L_1386)
.L_1386:
        /*003c*/ 	.word	0x00000000
        /*0040*/ 	.short	0x0005
        /*0042*/ 	.short	0x0028
        /*0044*/ 	.byte	0x00, 0xf0, 0x21, 0x00


	//----- nvinfo : EIATTR_KPARAM_INFO
	.align		4
.L_1387:
        /*0048*/ 	.byte	0x04, 0x17
        /*004a*/ 	.short	(.L_1389 - .L_1388)
.L_1388:
        /*004c*/ 	.word	0x00000000
        /*0050*/ 	.short	0x0004
        /*0052*/ 	.short	0x0020
        /*0054*/ 	.byte	0x00, 0xf0, 0x11, 0x00


	//----- nvinfo : EIATTR_KPARAM_INFO
	.align		4
.L_1389:
        /*0058*/ 	.byte	0x04, 0x17
        /*005a*/ 	.short	(.L_1391 - .L_1390)
.L_1390:
        /*005c*/ 	.word	0x00000000
        /*0060*/ 	.short	0x0003
        /*0062*/ 	.short	0x0018
        /*0064*/ 	.byte	0x00, 0xf0, 0x21, 0x00


	//----- nvinfo : EIATTR_KPARAM_INFO
	.align		4
.L_1391:
        /*0068*/ 	.byte	0x04, 0x17
        /*006a*/ 	.short	(.L_1393 - .L_1392)
.L_1392:
        /*006c*/ 	.word	0x00000000
        /*0070*/ 	.short	0x0002
        /*0072*/ 	.short	0x0010
        /*0074*/ 	.byte	0x00, 0xf0, 0x21, 0x00


	//----- nvinfo : EIATTR_KPARAM_INFO
	.align		4
.L_1393:
        /*0078*/ 	.byte	0x04, 0x17
        /*007a*/ 	.short	(.L_1395 - .L_1394)
.L_1394:
        /*007c*/ 	.word	0x00000000
        /*0080*/ 	.short	0x0001
        /*0082*/ 	.short	0x0008
        /*0084*/ 	.byte	0x00, 0xf0, 0x21, 0x00


	//----- nvinfo : EIATTR_KPARAM_INFO
	.align		4
.L_1395:
        /*0088*/ 	.byte	0x04, 0x17
        /*008a*/ 	.short	(.L_1397 - .L_1396)
.L_1396:
        /*008c*/ 	.word	0x00000000
        /*0090*/ 	.short	0x0000
        /*0092*/ 	.short	0x0000
        /*0094*/ 	.byte	0x00, 0xf0, 0x21, 0x00


	//----- nvinfo : EIATTR_SPARSE_MMA_MASK
	.align		4
.L_1397:
        /*0098*/ 	.byte	0x03, 0x50
        /*009a*/ 	.short	0x0000


	//----- nvinfo : EIATTR_MAXREG_COUNT
	.align		4
        /*009c*/ 	.byte	0x03, 0x1b
        /*009e*/ 	.short	0x0080


	//----- nvinfo : EIATTR_NUM_BARRIERS
	.align		4
        /*00a0*/ 	.byte	0x02, 0x4c
        /*00a2*/ 	.byte	0x01
	.zero		1


	//----- nvinfo : EIATTR_MERCURY_ISA_VERSION
	.align		4
        /*00a4*/ 	.byte	0x03, 0x5f
        /*00a6*/ 	.short	0x0101


	//----- nvinfo : EIATTR_COOP_GROUP_MASK_REGIDS
	.align		4
        /*00a8*/ 	.byte	0x04, 0x29
        /*00aa*/ 	.short	(.L_1399 - .L_1398)


	//   ....[0]....
.L_1398:
        /*00ac*/ 	.word	0xffffffff


	//   ....[1]....
        /*00b0*/ 	.word	0xffffffff


	//   ....[2]....
        /*00b4*/ 	.word	0xffffffff


	//   ....[3]....
        /*00b8*/ 	.word	0xffffffff


	//   ....[4]....
        /*00bc*/ 	.word	0xffffffff


	//   ....[5]....
        /*00c0*/ 	.word	0xffffffff


	//   ....[6]....
        /*00c4*/ 	.word	0xffffffff


	//   ....[7]....
        /*00c8*/ 	.word	0xffffffff


	//   ....[8]....
        /*00cc*/ 	.word	0xffffffff


	//   ....[9]....
        /*00d0*/ 	.word	0xffffffff


	//----- nvinfo : EIATTR_COOP_GROUP_INSTR_OFFSETS
	.align		4
.L_1399:
        /*00d4*/ 	.byte	0x04, 0x28
        /*00d6*/ 	.short	(.L_1401 - .L_1400)


	//   ....[0]....
.L_1400:
        /*00d8*/ 	.word	0x000018b0


	//   ....[1]....
        /*00dc*/ 	.word	0x000018d0


	//   ....[2]....
        /*00e0*/ 	.word	0x00001b70


	//   ....[3]....
        /*00e4*/ 	.word	0x00001bb0


	//   ....[4]....
        /*00e8*/ 	.word	0x00001c90


	//   ....[5]....
        /*00ec*/ 	.word	0x00001ca0


	//   ....[6]....
        /*00f0*/ 	.word	0x00001cd0


	//   ....[7]....
        /*00f4*/ 	.word	0x00001ce0


	//   ....[8]....
        /*00f8*/ 	.word	0x00001d20


	//   ....[9]....
        /*00fc*/ 	.word	0x00001d40


	//----- nvinfo : EIATTR_EXIT_INSTR_OFFSETS
	.align		4
.L_1401:
        /*0100*/ 	.byte	0x04, 0x1c
        /*0102*/ 	.short	(.L_1403 - .L_1402)


	//   ....[0]....
.L_1402:
        /*0104*/ 	.word	0x00000070


	//   ....[1]....
        /*0108*/ 	.word	0x00002cc0


	//----- nvinfo : EIATTR_MAX_THREADS
	.align		4
.L_1403:
        /*010c*/ 	.byte	0x04, 0x05
        /*010e*/ 	.short	(.L_1405 - .L_1404)
.L_1404:
        /*0110*/ 	.word	0x000001e0
        /*0114*/ 	.word	0x00000001
        /*0118*/ 	.word	0x00000001


	//----- nvinfo : EIATTR_CRS_STACK_SIZE
	.align		4
.L_1405:
        /*011c*/ 	.byte	0x04, 0x1e
        /*011e*/ 	.short	(.L_1407 - .L_1406)
.L_1406:
        /*0120*/ 	.word	0x00000000


	//----- nvinfo : EIATTR_CBANK_PARAM_SIZE
	.align		4
.L_1407:
        /*0124*/ 	.byte	0x03, 0x19
        /*0126*/ 	.short	0x0048


	//----- nvinfo : EIATTR_PARAM_CBANK
	.align		4
        /*0128*/ 	.byte	0x04, 0x0a
        /*012a*/ 	.short	(.L_1409 - .L_1408)
	.align		4
.L_1408:
        /*012c*/ 	.word	index@(.nv.constant0._ZN13group_norm_v214gn_cuda_kernelI13__nv_bfloat16Li480ELi1ELi32ELi60ELi256ELb0ELi16ELi960ELi960ELi4ELb1ELi9ELb0ELb0ENS_16CompileConditionILi900EEEEEvPT_PKS4_S7_S7_flPfS8_Pj)
        /*0130*/ 	.short	0x0210
        /*0132*/ 	.short	0x0048


	//----- nvinfo : EIATTR_SW_WAR
	.align		4
.L_1409:
        /*0134*/ 	.byte	0x04, 0x36
        /*0136*/ 	.short	(.L_1411 - .L_1410)
.L_1410:
        /*0138*/ 	.word	0x00000008
.L_1411:


//--------------------- .nv.info._ZN13group_norm_v214gn_cuda_kernelI13__nv_bfloat16Li480ELi3ELi32ELi60ELi256ELb0ELi16ELi960ELi960ELi4ELb1ELi21ELb0ELb0ENS_16CompileConditionILi900EEEEEvPT_PKS4_S7_S7_flPfS8_Pj --------------------------
	.section	.nv.info._ZN13group_norm_v214gn_cuda_kernelI13__nv_bfloat16Li480ELi3ELi32ELi60ELi256ELb0ELi16ELi960ELi960ELi4ELb1ELi21ELb0ELb0ENS_16CompileConditionILi900EEEEEvPT_PKS4_S7_S7_flPfS8_Pj,"",@"SHT_CUDA_INFO"
	.sectionflags	@""
	.align	4


	//----- nvinfo : EIATTR_CUDA_API_VERSION
	.align		4
        /*0000*/ 	.byte	0x04, 0x37
        /*0002*/ 	.short	(.L_1413 - .L_1412)
.L_1412:
        /*0004*/ 	.word	0x00000082


	//----- nvinfo : EIATTR_KPARAM_INFO
	.align		4
.L_1413:
        /*0008*/ 	.byte	0x04, 0x17
        /*000a*/ 	.short	(.L_1415 - .L_1414)
.L_1414:
        /*000c*/ 	.word	0x00000000
        /*0010*/ 	.short	0x0008
        /*0012*/ 	.short	0x0040
        /*0014*/ 	.byte	0x00, 0xf0, 0x21, 0x00


	//----- nvinfo : EIATTR_KPARAM_INFO
	.align		4
.L_1415:
        /*0018*/ 	.byte	0x04, 0x17
        /*001a*/ 	.short	(.L_1417 - .L_1416)
.L_1416:
        /*001c*/ 	.word	0x00000000
        /*0020*/ 	.short	0x0007
        /*0022*/ 	.short	0x0038
        /*0024*/ 	.byte	0x00, 0xf0, 0x21, 0x00


	//----- nvinfo : EIATTR_KPARAM_INFO
	.align		4
.L_1417:
        /*0028*/ 	.byte	0x04, 0x17
        /*002a*/ 	.short	(.L_1419 - .L_1418)
.L_1418:
        /*002c*/ 	.word	0x00000000
        /*0030*/ 	.short	0x0006
        /*0032*/ 	.short	0x0030
        /*0034*/ 	.byte	0x00, 0xf0, 0x21, 0x00


	//----- nvinfo : EIATTR_KPARAM_INFO
	.align		4
.L_1419:
        /*0038*/ 	.byte	0x04, 0x17
        /*003a*/ 	.short	(.L_1421 - .L_1420)
.L_1420:
        /*003c*/ 	.word	0x00000000
        /*0040*/ 	.short	0x0005
        /*0042*/ 	.short	0x0028
        /*0044*/ 	.byte	0x00, 0xf0, 0x21, 0x00


	//----- nvinfo : EIATTR_KPARAM_INFO
	.align		4
.L_1421:
        /*0048*/ 	.byte	0x04, 0x17
        /*004a*/ 	.short	(.L_1423 - .L_1422)
.L_1422:
        /*004c*/ 	.word	0x00000000
        /*0050*/ 	.short	0x0004
        /*0052*/ 	.short	0x0020
        /*0054*/ 	.byte	0x00, 0xf0, 0x11, 0x00


	//----- nvinfo : EIATTR_KPARAM_INFO
	.align		4
.L_1423:
        /*0058*/ 	.byte	0x04, 0x17
        /*005a*/ 	.short	(.L_1425 - .L_1424)
.L_1424:
        /*005c*/ 	.word	0x00000000
        /*0060*/ 	.short	0x0003
        /*0062*/ 	.short	0x0018
        /*0064*/ 	.byte	0x00, 0xf0, 0x21, 0x00


	//----- nvinfo : EIATTR_KPARAM_INFO
	.align		4
.L_1425:
        /*0068*/ 	.byte	0x04, 0x17
        /*006a*/ 	.short	(.L_1427 - .L_1426)
.L_1426:
        /*006c*/ 	.word	0x00000000
        /*0070*/ 	.short	0x0002
        /*0072*/ 	.short	0x0010
        /*0074*/ 	.byte	0x00, 0xf0, 0x21, 0x00


	//----- nvinfo : EIATTR_KPARAM_INFO
	.align		4
.L_1427:
        /*0078*/ 	.byte	0x04, 0x17
        /*007a*/ 	.short	(.L_1429 - .L_1428)
.L_1428:
        /*007c*/ 	.word	0x00000000
        /*0080*/ 	.short	0x0001
        /*0082*/ 	.short	0x0008
        /*0084*/ 	.byte	0x00, 0xf0, 0x21, 0x00


	//----- nvinfo : EIATTR_KPARAM_INFO
	.align		4
.L_1429:
        /*0088*/ 	.byte	0x04, 0x17
        /*008a*/ 	.short	(.L_1431 - .L_1430)
.L_1430:
        /*008c*/ 	.word	0x00000000
        /*0090*/ 	.short	0x0000
        /*0092*/ 	.short	0x0000
        /*0094*/ 	.byte	0x00, 0xf0, 0x21, 0x00


	//----- nvinfo : EIATTR_SPARSE_MMA_MASK
	.align		4
.L_1431:
        /*0098*/ 	.byte	0x03, 0x50
        /*009a*/ 	.short	0x0000


	//----- nvinfo : EIATTR_MAXREG_COUNT
	.align		4
        /*009c*/ 	.byte	0x03, 0x1b
        /*009e*/ 	.short	0x0028


	//----- nvinfo : EIATTR_NUM_BARRIERS
	.align		4
        /*00a0*/ 	.byte	0x02, 0x4c
        /*00a2*/ 	.byte	0x01
	.zero		1


	//----- nvinfo : EIATTR_ANNOTATIONS
	.align		4
        /*00a4*/ 	.byte	0x04, 0x55
        /*00a6*/ 	.short	(.L_1433 - .L_1432)


	//   ....[0]....
.L_1432:
        /* <DEDUP_REMOVED lines=54> */


	//----- nvinfo : EIATTR_MERCURY_ISA_VERSION
	.align		4
.L_1433:
        /*03f0*/ 	.byte	0x03, 0x5f
        /*03f2*/ 	.short	0x0101


	//----- nvinfo : EIATTR_COOP_GROUP_MASK_REGIDS
	.align		4
        /*03f4*/ 	.byte	0x04, 0x29
        /*03f6*/ 	.short	(.L_1435 - .L_1434)


	//   ....[0]....
.L_1434:
        /*03f8*/ 	.word	0xffffffff


	//   ....[1]....
        /*03fc*/ 	.word	0xffffffff


	//   ....[2]....
        /*0400*/ 	.word	0xffffffff


	//   ....[3]....
        /*0404*/ 	.word	0xffffffff


	//   ....[4]....
        /*0408*/ 	.word	0xffffffff


	//   ....[5]....
        /*040c*/ 	.word	0xffffffff


	//   ....[6]....
        /*0410*/ 	.word	0xffffffff


	//   ....[7]....
        /*0414*/ 	.word	0xffffffff


	//   ....[8]....
        /*0418*/ 	.word	0xffffffff


	//   ....[9]....
        /*041c*/ 	.word	0xffffffff


	//----- nvinfo : EIATTR_COOP_GROUP_INSTR_OFFSETS
	.align		4
.L_1435:
        /*0420*/ 	.byte	0x04, 0x28
        /*0422*/ 	.short	(.L_1437 - .L_1436)


	//   ....[0]....
.L_1436:
        /*0424*/ 	.word	0x000017b0


	//   ....[1]....
        /*0428*/ 	.word	0x000017c0


	//   ....[2]....
        /*042c*/ 	.word	0x00001d80


	//   ....[3]....
        /*0430*/ 	.word	0x00001da0


	//   ....[4]....
        /*0434*/ 	.word	0x00001dc0


	//   ....[5]....
        /*0438*/ 	.word	0x00001de0


	//   ....[6]....
        /*043c*/ 	.word	0x00001e00


	//   ....[7]....
        /*0440*/ 	.word	0x00001e20


	//   ....[8]....
        /*0444*/ 	.word	0x00001e40


	//   ....[9]....
        /*0448*/ 	.word	0x00001e60


	//----- nvinfo : EIATTR_EXIT_INSTR_OFFSETS
	.align		4
.L_1437:
        /*044c*/ 	.byte	0x04, 0x1c
        /*044e*/ 	.short	(.L_1439 - .L_1438)


	//   ....[0]....
.L_1438:
        /*0450*/ 	.word	0x00000090


	//   ....[1]....
        /*0454*/ 	.word	0x00003570


	//----- nvinfo : EIATTR_MAX_THREADS
	.align		4
.L_1439:
        /*0458*/ 	.byte	0x04, 0x05
        /*045a*/ 	.short	(.L_1441 - .L_1440)
.L_1440:
        /*045c*/ 	.word	0x000001e0
        /*0460*/ 	.word	0x00000001
        /*0464*/ 	.word	0x00000001


	//----- nvinfo : EIATTR_CRS_STACK_SIZE
	.align		4
.L_1441:
        /*0468*/ 	.byte	0x04, 0x1e
        /*046a*/ 	.short	(.L_1443 - .L_1442)
.L_1442:
        /*046c*/ 	.word	0x00000000


	//----- nvinfo : EIATTR_CBANK_PARAM_SIZE
	.align		4
.L_1443:
        /*0470*/ 	.byte	0x03, 0x19
        /*0472*/ 	.short	0x0048


	//----- nvinfo : EIATTR_PARAM_CBANK
	.align		4
        /*0474*/ 	.byte	0x04, 0x0a
        /*0476*/ 	.short	(.L_1445 - .L_1444)
	.align		4
.L_1444:
        /*0478*/ 	.word	index@(.nv.constant0._ZN13group_norm_v214gn_cuda_kernelI13__nv_bfloat16Li480ELi3ELi32ELi60ELi256ELb0ELi16ELi960ELi960ELi4ELb1ELi21ELb0ELb0ENS_16CompileConditionILi900EEEEEvPT_PKS4_S7_S7_flPfS8_Pj)
        /*047c*/ 	.short	0x0210
        /*047e*/ 	.short	0x0048


	//----- nvinfo : EIATTR_SW_WAR
	.align		4
.L_1445:
        /*0480*/ 	.byte	0x04, 0x36
        /*0482*/ 	.short	(.L_1447 - .L_1446)
.L_1446:
        /*0484*/ 	.word	0x00000008
.L_1447:


//--------------------- .nv.info._ZN13group_norm_v214gn_cuda_kernelI13__nv_bfloat16Li480ELi1ELi32ELi60ELi256ELb0ELi32ELi960ELi960ELi4ELb1ELi18ELb0ELb0ENS_16CompileConditionILi900EEEEEvPT_PKS4_S7_S7_flPfS8_Pj --------------------------
	.section	.nv.info._ZN13group_norm_v214gn_cuda_kernelI13__nv_bfloat16Li480ELi1ELi32ELi60ELi256ELb0ELi32ELi960ELi960ELi4ELb1ELi18ELb0ELb0ENS_16CompileConditionILi900EEEEEvPT_PKS4_S7_S7_flPfS8_Pj,"",@"SHT_CUDA_INFO"
	.sectionflags	@""
	.align	4


	//----- nvinfo : EIATTR_CUDA_API_VERSION
	.align		4
        /*0000*/ 	.byte	0x04, 0x37
        /*0002*/ 	.short	(.L_1449 - .L_1448)
.L_1448:
        /*0004*/ 	.word	0x00000082


	//----- nvinfo : EIATTR_KPARAM_INFO
	.align		4
.L_1449:
        /*0008*/ 	.byte	0x04, 0x17
        /*000a*/ 	.short	(.L_1451 - .L_1450)
.L_1450:
        /*000c*/ 	.word	0x00000000
        /*0010*/ 	.short	0x0008
        /*0012*/ 	.short	0x0040
        /*0014*/ 	.byte	0x00, 0xf0, 0x21, 0x00


	//----- nvinfo : EIATTR_KPARAM_INFO
	.align		4
.L_1451:
        /*0018*/ 	.byte	0x04, 0x17
        /*001a*/ 	.short	(.L_1453 - .L_1452)
.L_1452:
        /*001c*/ 	.word	0x00000000
        /*0020*/ 	.short	0x0007
        /*0022*/ 	.short	0x0038
        /*0024*/ 	.byte	0x00, 0xf0, 0x21, 0x00


	//----- nvinfo : EIATTR_KPARAM_INFO
	.align		4
.L_1453:
        /*0028*/ 	.byte	0x04, 0x17
        /*002a*/ 	.short	(.L_1455 - .L_1454)
.L_1454:
        /*002c*/ 	.word	0x00000000
        /*0030*/ 	.short	0x0006
        /*0032*/ 	.short	0x0030
        /*0034*/ 	.byte	0x00, 0xf0, 0x21, 0x00


	//----- nvinfo : EIATTR_KPARAM_INFO
	.align		4
.L_1455:
        /*0038*/ 	.byte	0x04, 0x17
        /*003a*/ 	.short	(.L_1457 - .L_1456)
.L_1456:
        /*003c*/ 	.word	0x00000000
        /*0040*/ 	.short	0x0005
        /*0042*/ 	.short	0x0028
        /*0044*/ 	.byte	0x00, 0xf0, 0x21, 0x00


	//----- nvinfo : EIATTR_KPARAM_INFO
	.align		4
.L_1457:
        /*0048*/ 	.byte	0x04, 0x17
        /*004a*/ 	.short	(.L_1459 - .L_1458)
.L_1458:
        /*004c*/ 	.word	0x00000000
        /*0050*/ 	.short	0x0004
        /*0052*/ 	.short	0x0020
        /*0054*/ 	.byte	0x00, 0xf0, 0x11, 0x00


	//----- nvinfo : EIATTR_KPARAM_INFO
	.align		4
.L_1459:
        /*0058*/ 	.byte	0x04, 0x17
        /*005a*/ 	.short	(.L_1461 - .L_1460)
.L_1460:
        /*005c*/ 	.word	0x00000000
        /*0060*/ 	.short	0x0003
        /*0062*/ 	.short	0x0018
        /*0064*/ 	.byte	0x00, 0xf0, 0x21, 0x00


	//----- nvinfo : EIATTR_KPARAM_INFO
	.align		4
.L_1461:
        /*0068*/ 	.byte	0x04, 0x17
        /*006a*/ 	.short	(.L_1463 - .L_1462)
.L_1462:
        /*006c*/ 	.word	0x00000000
        /*0070*/ 	.short	0x0002
        /*0072*/ 	.short	0x0010
        /*0074*/ 	.byte	0x00, 0xf0, 0x21, 0x00


	//----- nvinfo : EIATTR_KPARAM_INFO
	.align		4
.L_1463:
        /*0078*/ 	.byte	0x04, 0x17
        /*007a*/ 	.short	(.L_1465 - .L_1464)
.L_1464:
        /*007c*/ 	.word	0x00000000
        /*0080*/ 	.short	0x0001
        /*0082*/ 	.short	0x0008
        /*0084*/ 	.byte	0x00, 0xf0, 0x21, 0x00


	//----- nvinfo : EIATTR_KPARAM_INFO
	.align		4
.L_1465:
        /*0088*/ 	.byte	0x04, 0x17
        /*008a*/ 	.short	(.L_1467 - .L_1466)
.L_1466:
        /*008c*/ 	.word	0x00000000
        /*0090*/ 	.short	0x0000
        /*0092*/ 	.short	0x0000
        /*0094*/ 	.byte	0x00, 0xf0, 0x21, 0x00


	//----- nvinfo : EIATTR_SPARSE_MMA_MASK
	.align		4
.L_1467:
        /*0098*/ 	.byte	0x03, 0x50
        /*009a*/ 	.short	0x0000


	//----- nvinfo : EIATTR_MAXREG_COUNT
	.align		4
        /*009c*/ 	.byte	0x03, 0x1b
        /*009e*/ 	.short	0x0080


	//----- nvinfo : EIATTR_NUM_BARRIERS
	.align		4
        /*00a0*/ 	.byte	0x02, 0x4c
        /*00a2*/ 	.byte	0x01
	.zero		1


	//----- nvinfo : EIATTR_ANNOTATIONS
	.align		4
        /*00a4*/ 	.byte	0x04, 0x55
        /*00a6*/ 	.short	(.L_1469 - .L_1468)


	//   ....[0]....
.L_1468:
        /*00a8*/ 	.word	0x00000001
        /*00ac*/ 	.byte	0x00, 0x03, 0x00, 0x00, 0x01, 0x00, 0x00, 0x00, 0xe0, 0x04, 0x00, 0x00, 0x01, 0x00, 0x00, 0x00
        /*00bc*/ 	.byte	0x10, 0x05, 0x00, 0x00, 0x01, 0x00, 0x00, 0x00, 0x50, 0x05, 0x00, 0x00, 0x01, 0x00, 0x00, 0x00
        /*00cc*/ 	.byte	0x50, 0x06, 0x00, 0x00, 0x01, 0x00, 0x00, 0x00, 0xd0, 0x07, 0x00, 0x00, 0x01, 0x00, 0x00, 0x00
        /*00dc*/ 	.byte	0x70, 0x1d, 0x00, 0x00, 0x01, 0x00, 0x00, 0x00, 0x80, 0x1d, 0x00, 0x00, 0x01, 0x00, 0x00, 0x00
        /*00ec*/ 	.byte	0x90, 0x1d, 0x00, 0x00, 0x01, 0x00, 0x00, 0x00, 0x80, 0x28, 0x00, 0x00


	//----- nvinfo : EIATTR_MERCURY_ISA_VERSION
	.align		4
.L_1469:
        /*00f8*/ 	.byte	0x03, 0x5f
        /*00fa*/ 	.short	0x0101


	//----- nvinfo : EIATTR_COOP_GROUP_MASK_REGIDS
	.align		4
        /*00fc*/ 	.byte	0x04, 0x29
        /*00fe*/ 	.short	(.L_1471 - .L_1470)


	//   ....[0]....
.L_1470:
        /*0100*/ 	.word	0xffffffff


	//   ....[1]....
        /*0104*/ 	.word	0xffffffff


	//   ....[2]....
        /*0108*/ 	.word	0xffffffff


	//   ....[3]....
        /*010c*/ 	.word	0xffffffff


	//   ....[4]....
        /*0110*/ 	.word	0xffffffff


	//   ....[5]....
        /*0114*/ 	.word	0xffffffff


	//   ....[6]....
        /*0118*/ 	.word	0xffffffff


	//   ....[7]....
        /*011c*/ 	.word	0xffffffff


	//----- nvinfo : EIATTR_COOP_GROUP_INSTR_OFFSETS
	.align		4
.L_1471:
        /*0120*/ 	.byte	0x04, 0x28
        /*0122*/ 	.short	(.L_1473 - .L_1472)


	//   ....[0]....
.L_1472:
        /*0124*/ 	.word	0x000020b0


	//   ....[1]....
        /*0128*/ 	.word	0x000020e0


	//   ....[2]....
        /*012c*/ 	.word	0x00002480


	//   ....[3]....
        /*0130*/ 	.word	0x00002490


	//   ....[4]....
        /*0134*/ 	.word	0x000024b0


	//   ....[5]....
        /*0138*/ 	.word	0x000024d0


	//   ....[6]....
        /*013c*/ 	.word	0x000024f0


	//   ....[7]....
        /*0140*/ 	.word	0x00002510


	//----- nvinfo : EIATTR_EXIT_INSTR_OFFSETS
	.align		4
.L_1473:
        /*0144*/ 	.byte	0x04, 0x1c
        /*0146*/ 	.short	(.L_1475 - .L_1474)


	//   ....[0]....
.L_1474:
        /*0148*/ 	.word	0x00000080


	//   ....[1]....
        /*014c*/ 	.word	0x000041e0


	//----- nvinfo : EIATTR_MAX_THREADS
	.align		4
.L_1475:
        /*0150*/ 	.byte	0x04, 0x05
        /*0152*/ 	.short	(.L_1477 - .L_1476)
.L_1476:
        /*0154*/ 	.word	0x000001e0
        /*0158*/ 	.word	0x00000001
        /*015c*/ 	.word	0x00000001


	//----- nvinfo : EIATTR_CRS_STACK_SIZE
	.align		4
.L_1477:
        /*0160*/ 	.byte	0x04, 0x1e
        /*0162*/ 	.short	(.L_1479 - .L_1478)
.L_1478:
        /*0164*/ 	.word	0x00000000


	//----- nvinfo : EIATTR_CBANK_PARAM_SIZE
	.align		4
.L_1479:
        /*0168*/ 	.byte	0x03, 0x19
        /*016a*/ 	.short	0x0048


	//----- nvinfo : EIATTR_PARAM_CBANK
	.align		4
        /*016c*/ 	.byte	0x04, 0x0a
        /*016e*/ 	.short	(.L_1481 - .L_1480)
	.align		4
.L_1480:
        /*0170*/ 	.word	index@(.nv.constant0._ZN13group_norm_v214gn_cuda_kernelI13__nv_bfloat16Li480ELi1ELi32ELi60ELi256ELb0ELi32ELi960ELi960ELi4ELb1ELi18ELb0ELb0ENS_16CompileConditionILi900EEEEEvPT_PKS4_S7_S7_flPfS8_Pj)
        /*0174*/ 	.short	0x0210
        /*0176*/ 	.short	0x0048


	//----- nvinfo : EIATTR_SW_WAR
	.align		4
.L_1481:
        /*0178*/ 	.byte	0x04, 0x36
        /*017a*/ 	.short	(.L_1483 - .L_1482)
.L_1482:
        /*017c*/ 	.word	0x00000008
.L_1483:


//--------------------- .nv.info._ZN13group_norm_v214gn_cuda_kernelI13__nv_bfloat16Li480ELi2ELi32ELi60ELi256ELb0ELi32ELi960ELi960ELi4ELb1ELi29ELb0ELb0ENS_16CompileConditionILi900EEEEEvPT_PKS4_S7_S7_flPfS8_Pj --------------------------
	.section	.nv.info._ZN13group_norm_v214gn_cuda_kernelI13__nv_bfloat16Li480ELi2ELi32ELi60ELi256ELb0ELi32ELi960ELi960ELi4ELb1ELi29ELb0ELb0ENS_16CompileConditionILi900EEEEEvPT_PKS4_S7_S7_flPfS8_Pj,"",@"SHT_CUDA_INFO"
	.sectionflags	@""
	.align	4


	//----- nvinfo : EIATTR_CUDA_API_VERSION
	.align		4
        /*0000*/ 	.byte	0x04, 0x37
        /*0002*/ 	.short	(.L_1485 - .L_1484)
.L_1484:
        /*0004*/ 	.word	0x00000082


	//----- nvinfo : EIATTR_KPARAM_INFO
	.align		4
.L_1485:
        /*0008*/ 	.byte	0x04, 0x17
        /*000a*/ 	.short	(.L_1487 - .L_1486)
.L_1486:
        /*000c*/ 	.word	0x00000000
        /*0010*/ 	.short	0x0008
        /*0012*/ 	.short	0x0040
        /*0014*/ 	.byte	0x00, 0xf0, 0x21, 0x00


	//----- nvinfo : EIATTR_KPARAM_INFO
	.align		4
.L_1487:
        /*0018*/ 	.byte	0x04, 0x17
        /*001a*/ 	.short	(.L_1489 - .L_1488)
.L_1488:
        /*001c*/ 	.word	0x00000000
        /*0020*/ 	.short	0x0007
        /*0022*/ 	.short	0x0038
        /*0024*/ 	.byte	0x00, 0xf0, 0x21, 0x00


	//----- nvinfo : EIATTR_KPARAM_INFO
	.align		4
.L_1489:
        /*0028*/ 	.byte	0x04, 0x17
        /*002a*/ 	.short	(.L_1491 - .L_1490)
.L_1490:
        /*002c*/ 	.word	0x00000000
        /*0030*/ 	.short	0x0006
        /*0032*/ 	.short	0x0030
        /*0034*/ 	.byte	0x00, 0xf0, 0x21, 0x00


	//----- nvinfo : EIATTR_KPARAM_INFO
	.align		4
.L_1491:
        /*0038*/ 	.byte	0x04, 0x17
        /*003a*/ 	.short	(.L_1493 - .L_1492)
.L_1492:
        /*003c*/ 	.word	0x00000000
        /*0040*/ 	.short	0x0005
        /*0042*/ 	.short	0x0028
        /*0044*/ 	.byte	0x00, 0xf0, 0x21, 0x00


	//----- nvinfo : EIATTR_KPARAM_INFO
	.align		4
.L_1493:
        /*0048*/ 	.byte	0x04, 0x17
        /*004a*/ 	.short	(.L_1495 - .L_1494)
.L_1494:
        /*004c*/ 	.word	0x00000000
        /*0050*/ 	.short	0x0004
        /*0052*/ 	.short	0x0020
        /*0054*/ 	.byte	0x00, 0xf0, 0x11, 0x00


	//----- nvinfo : EIATTR_KPARAM_INFO
	.align		4
.L_1495:
        /*0058*/ 	.byte	0x04, 0x17
        /*005a*/ 	.short	(.L_1497 - .L_1496)
.L_1496:
        /*005c*/ 	.word	0x00000000
        /*0060*/ 	.short	0x0003
        /*0062*/ 	.short	0x0018
        /*0064*/ 	.byte	0x00, 0xf0, 0x21, 0x00


	//----- nvinfo : EIATTR_KPARAM_INFO
	.align		4
.L_1497:
        /*0068*/ 	.byte	0x04, 0x17
        /*006a*/ 	.short	(.L_1499 - .L_1498)
.L_1498:
        /*006c*/ 	.word	0x00000000
        /*0070*/ 	.short	0x0002
        /*0072*/ 	.short	0x0010
        /*0074*/ 	.byte	0x00, 0xf0, 0x21, 0x00


	//----- nvinfo : EIATTR_KPARAM_INFO
	.align		4
.L_1499:
        /*0078*/ 	.byte	0x04, 0x17
        /*007a*/ 	.short	(.L_1501 - .L_1500)
.L_1500:
        /*007c*/ 	.word	0x00000000
        /*0080*/ 	.short	0x0001
        /*0082*/ 	.short	0x0008
        /*0084*/ 	.byte	0x00, 0xf0, 0x21, 0x00


	//----- nvinfo : EIATTR_KPARAM_INFO
	.align		4
.L_1501:
        /*0088*/ 	.byte	0x04, 0x17
        /*008a*/ 	.short	(.L_1503 - .L_1502)
.L_1502:
        /*008c*/ 	.word	0x00000000
        /*0090*/ 	.short	0x0000
        /*0092*/ 	.short	0x0000
        /*0094*/ 	.byte	0x00, 0xf0, 0x21, 0x00


	//----- nvinfo : EIATTR_SPARSE_MMA_MASK
	.align		4
.L_1503:
        /*0098*/ 	.byte	0x03, 0x50
        /*009a*/ 	.short	0x0000


	//----- nvinfo : EIATTR_MAXREG_COUNT
	.align		4
        /*009c*/ 	.byte	0x03, 0x1b
        /*009e*/ 	.short	0x0040


	//----- nvinfo : EIATTR_NUM_BARRIERS
	.align		4
        /*00a0*/ 	.byte	0x02, 0x4c
        /*00a2*/ 	.byte	0x01
	.zero		1


	//----- nvinfo : EIATTR_ANNOTATIONS
	.align		4
        /*00a4*/ 	.byte	0x04, 0x55
        /*00a6*/ 	.short	(.L_1505 - .L_1504)


	//   ....[0]....
.L_1504:
        /* <DEDUP_REMOVED lines=99> */


	//----- nvinfo : EIATTR_MERCURY_ISA_VERSION
	.align		4
.L_1505:
        /*06c8*/ 	.byte	0x03, 0x5f
        /*06ca*/ 	.short	0x0101


	//----- nvinfo : EIATTR_COOP_GROUP_MASK_REGIDS
	.align		4
        /*06cc*/ 	.byte	0x04, 0x29
        /*06ce*/ 	.short	(.L_1507 - .L_1506)


	//   ....[0]....
.L_1506:
        /*06d0*/ 	.word	0xffffffff


	//   ....[1]....
        /*06d4*/ 	.word	0xffffffff


	//   ....[2]....
        /*06d8*/ 	.word	0xffffffff


	//   ....[3]....
        /*06dc*/ 	.word	0xffffffff


	//   ....[4]....
        /*06e0*/ 	.word	0xffffffff


	//   ....[5]....
        /*06e4*/ 	.word	0xffffffff


	//   ....[6]....
        /*06e8*/ 	.word	0xffffffff


	//   ....[7]....
        /*06ec*/ 	.word	0xffffffff


	//----- nvinfo : EIATTR_COOP_GROUP_INSTR_OFFSETS
	.align		4
.L_1507:
        /*06f0*/ 	.byte	0x04, 0x28
        /*06f2*/ 	.short	(.L_1509 - .L_1508)


	//   ....[0]....
.L_1508:
        /*06f4*/ 	.word	0x00002370


	//   ....[1]....
        /*06f8*/ 	.word	0x00002380


	//   ....[2]....
        /*06fc*/ 	.word	0x00002ad0


	//   ....[3]....
        /*0700*/ 	.word	0x00002af0


	//   ....[4]....
        /*0704*/ 	.word	0x00002b10


	//   ....[5]....
        /*0708*/ 	.word	0x00002b30


	//   ....[6]....
        /*070c*/ 	.word	0x00002b50


	//   ....[7]....
        /*0710*/ 	.word	0x00002b70


	//----- nvinfo : EIATTR_EXIT_INSTR_OFFSETS
	.align		4
.L_1509:
        /*0714*/ 	.byte	0x04, 0x1c
        /*0716*/ 	.short	(.L_1511 - .L_1510)


	//   ....[0]....
.L_1510:
        /*0718*/ 	.word	0x00000090


	//   ....[1]....
        /*071c*/ 	.word	0x00005350


	//----- nvinfo : EIATTR_MAX_THREADS
	.align		4
.L_1511:
        /*0720*/ 	.byte	0x04, 0x05
        /*0722*/ 	.short	(.L_1513 - .L_1512)
.L_1512:
        /*0724*/ 	.word	0x000001e0
        /*0728*/ 	.word	0x00000001
        /*072c*/ 	.word	0x00000001


	//----- nvinfo : EIATTR_CRS_STACK_SIZE
	.align		4
.L_1513:
        /*0730*/ 	.byte	0x04, 0x1e
        /*0732*/ 	.short	(.L_1515 - .L_1514)
.L_1514:
        /*0734*/ 	.word	0x00000000


	//----- nvinfo : EIATTR_CBANK_PARAM_SIZE
	.align		4
.L_1515:
        /*0738*/ 	.byte	0x03, 0x19
        /*073a*/ 	.short	0x0048


	//----- nvinfo : EIATTR_PARAM_CBANK
	.align		4
        /*073c*/ 	.byte	0x04, 0x0a
        /*073e*/ 	.short	(.L_1517 - .L_1516)
	.align		4
.L_1516:
        /*0740*/ 	.word	index@(.nv.constant0._ZN13group_norm_v214gn_cuda_kernelI13__nv_bfloat16Li480ELi2ELi32ELi60ELi256ELb0ELi32ELi960ELi960ELi4ELb1ELi29ELb0ELb0ENS_16CompileConditionILi900EEEEEvPT_PKS4_S7_S7_flPfS8_Pj)
        /*0744*/ 	.short	0x0210
        /*0746*/ 	.short	0x0048


	//----- nvinfo : EIATTR_SW_WAR
	.align		4
.L_1517:
        /*0748*/ 	.byte	0x04, 0x36
        /*074a*/ 	.short	(.L_1519 - .L_1518)
.L_1518:
        /*074c*/ 	.word	0x00000008
.L_1519:


//--------------------- .nv.info._ZN13group_norm_v214gn_cuda_kernelI13__nv_bfloat16Li480ELi1ELi32ELi60ELi256ELb0ELi64ELi960ELi960ELi4ELb1ELi37ELb0ELb0ENS_16CompileConditionILi900EEEEEvPT_PKS4_S7_S7_flPfS8_Pj --------------------------
	.section	.nv.info._ZN13group_norm_v214gn_cuda_kernelI13__nv_bfloat16Li480ELi1ELi32ELi60ELi256ELb0ELi64ELi960ELi960ELi4ELb1ELi37ELb0ELb0ENS_16CompileConditionILi900EEEEEvPT_PKS4_S7_S7_flPfS8_Pj,"",@"SHT_CUDA_INFO"
	.sectionflags	@""
	.align	4


	//----- nvinfo : EIATTR_CUDA_API_VERSION
	.align		4
        /*0000*/ 	.byte	0x04, 0x37
        /*0002*/ 	.short	(.L_1521 - .L_1520)
.L_1520:
        /*0004*/ 	.word	0x00000082


	//----- nvinfo : EIATTR_KPARAM_INFO
	.align		4
.L_1521:
        /*0008*/ 	.byte	0x04, 0x17
        /*000a*/ 	.short	(.L_1523 - .L_1522)
.L_1522:
        /*000c*/ 	.word	0x00000000
        /*0010*/ 	.short	0x0008
        /*0012*/ 	.short	0x0040
        /*0014*/ 	.byte	0x00, 0xf0, 0x21, 0x00


	//----- nvinfo : EIATTR_KPARAM_INFO
	.align		4
.L_1523:
        /*0018*/ 	.byte	0x04, 0x17
        /*001a*/ 	.short	(.L_1525 - .L_1524)
.L_1524:
        /*001c*/ 	.word	0x00000000
        /*0020*/ 	.short	0x0007
        /*0022*/ 	.short	0x0038
        /*0024*/ 	.byte	0x00, 0xf0, 0x21, 0x00


	//----- nvinfo : EIATTR_KPARAM_INFO
	.align		4
.L_1525:
        /*0028*/ 	.byte	0x04, 0x17
        /*002a*/ 	.short	(.L_1527 - .L_1526)
.L_1526:
        /*002c*/ 	.word	0x00000000
        /*0030*/ 	.short	0x0006
        /*0032*/ 	.short	0x0030
        /*0034*/ 	.byte	0x00, 0xf0, 0x21, 0x00


	//----- nvinfo : EIATTR_KPARAM_INFO
	.align		4
.L_1527:
        /*0038*/ 	.byte	0x04, 0x17
        /*003a*/ 	.short	(.L_1529 - .L_1528)
.L_1528:
        /*003c*/ 	.word	0x00000000
        /*0040*/ 	.short	0x0005
        /*0042*/ 	.short	0x0028
        /*0044*/ 	.byte	0x00, 0xf0, 0x21, 0x00


	//----- nvinfo : EIATTR_KPARAM_INFO
	.align		4
.L_1529:
        /*0048*/ 	.byte	0x04, 0x17
        /*004a*/ 	.short	(.L_1531 - .L_1530)
.L_1530:
        /*004c*/ 	.word	0x00000000
        /*0050*/ 	.short	0x0004
        /*0052*/ 	.short	0x0020
        /*0054*/ 	.byte	0x00, 0xf0, 0x11, 0x00


	//----- nvinfo : EIATTR_KPARAM_INFO
	.align		4
.L_1531:
        /*0058*/ 	.byte	0x04, 0x17
        /*005a*/ 	.short	(.L_1533 - .L_1532)
.L_1532:
        /*005c*/ 	.word	0x00000000
        /*0060*/ 	.short	0x0003
        /*0062*/ 	.short	0x0018
        /*0064*/ 	.byte	0x00, 0xf0, 0x21, 0x00


	//----- nvinfo : EIATTR_KPARAM_INFO
	.align		4
.L_1533:
        /*0068*/ 	.byte	0x04, 0x17
        /*006a*/ 	.short	(.L_1535 - .L_1534)
.L_1534:
        /*006c*/ 	.word	0x00000000
        /*0070*/ 	.short	0x0002
        /*0072*/ 	.short	0x0010
        /*0074*/ 	.byte	0x00, 0xf0, 0x21, 0x00


	//----- nvinfo : EIATTR_KPARAM_INFO
	.align		4
.L_1535:
        /*0078*/ 	.byte	0x04, 0x17
        /*007a*/ 	.short	(.L_1537 - .L_1536)
.L_1536:
        /*007c*/ 	.word	0x00000000
        /*0080*/ 	.short	0x0001
        /*0082*/ 	.short	0x0008
        /*0084*/ 	.byte	0x00, 0xf0, 0x21, 0x00


	//----- nvinfo : EIATTR_KPARAM_INFO
	.align		4
.L_1537:
        /*0088*/ 	.byte	0x04, 0x17
        /*008a*/ 	.short	(.L_1539 - .L_1538)
.L_1538:
        /*008c*/ 	.word	0x00000000
        /*0090*/ 	.short	0x0000
        /*0092*/ 	.short	0x0000
        /*0094*/ 	.byte	0x00, 0xf0, 0x21, 0x00


	//----- nvinfo : EIATTR_SPARSE_MMA_MASK
	.align		4
.L_1539:
        /*0098*/ 	.byte	0x03, 0x50
        /*009a*/ 	.short	0x0000


	//----- nvinfo : EIATTR_MAXREG_COUNT
	.align		4
        /*009c*/ 	.byte	0x03, 0x1b
        /*009e*/ 	.short	0x0080


	//----- nvinfo : EIATTR_NUM_BARRIERS
	.align		4
        /*00a0*/ 	.byte	0x02, 0x4c
        /*00a2*/ 	.byte	0x01
	.zero		1


	//----- nvinfo : EIATTR_ANNOTATIONS
	.align		4
        /*00a4*/ 	.byte	0x04, 0x55
        /*00a6*/ 	.short	(.L_1541 - .L_1540)


	//   ....[0]....
.L_1540:
        /* <DEDUP_REMOVED lines=187> */


	//----- nvinfo : EIATTR_MERCURY_ISA_VERSION
	.align		4
.L_1541:
        /*0c48*/ 	.byte	0x03, 0x5f
        /*0c4a*/ 	.short	0x0101


	//----- nvinfo : EIATTR_COOP_GROUP_MASK_REGIDS
	.align		4
        /*0c4c*/ 	.byte	0x04, 0x29
        /*0c4e*/ 	.short	(.L_1543 - .L_1542)


	//   ....[0]....
.L_1542:
        /*0c50*/ 	.word	0xffffffff


	//   ....[1]....
        /*0c54*/ 	.word	0xffffffff


	//   ....[2]....
        /*0c58*/ 	.word	0xffffffff


	//   ....[3]....
        /*0c5c*/ 	.word	0xffffffff


	//   ....[4]....
        /*0c60*/ 	.word	0xffffffff


	//   ....[5]....
        /*0c64*/ 	.word	0xffffffff


	//----- nvinfo : EIATTR_COOP_GROUP_INSTR_OFFSETS
	.align		4
.L_1543:
        /*0c68*/ 	.byte	0x04, 0x28
        /*0c6a*/ 	.short	(.L_1545 - .L_1544)


	//   ....[0]....
.L_1544:
        /*0c6c*/ 	.word	0x00003950


	//   ....[1]....
        /*0c70*/ 	.word	0x00003960


	//   ....[2]....
        /*0c74*/ 	.word	0x00003db0


	//   ....[3]....
        /*0c78*/ 	.word	0x00003dc0


	//   ....[4]....
        /*0c7c*/ 	.word	0x00003e40


	//   ....[5]....
        /*0c80*/ 	.word	0x00003e60


	//----- nvinfo : EIATTR_EXIT_INSTR_OFFSETS
	.align		4
.L_1545:
        /*0c84*/ 	.byte	0x04, 0x1c
        /*0c86*/ 	.short	(.L_1547 - .L_1546)


	//   ....[0]....
.L_1546:
        /*0c88*/ 	.word	0x00000090


	//   ....[1]....
        /*0c8c*/ 	.word	0x00009070


	//----- nvinfo : EIATTR_MAX_THREADS
	.align		4
.L_1547:
        /*0c90*/ 	.byte	0x04, 0x05
        /*0c92*/ 	.short	(.L_1549 - .L_1548)
.L_1548:
        /*0c94*/ 	.word	0x000001e0
        /*0c98*/ 	.word	0x00000001
        /*0c9c*/ 	.word	0x00000001


	//----- nvinfo : EIATTR_CRS_STACK_SIZE
	.align		4
.L_1549:
        /*0ca0*/ 	.byte	0x04, 0x1e
        /*0ca2*/ 	.short	(.L_1551 - .L_1550)
.L_1550:
        /*0ca4*/ 	.word	0x00000000


	//----- nvinfo : EIATTR_CBANK_PARAM_SIZE
	.align		4
.L_1551:
        /*0ca8*/ 	.byte	0x03, 0x19
        /*0caa*/ 	.short	0x0048


	//----- nvinfo : EIATTR_PARAM_CBANK
	.align		4
        /*0cac*/ 	.byte	0x04, 0x0a
        /*0cae*/ 	.short	(.L_1553 - .L_1552)
	.align		4
.L_1552:
        /*0cb0*/ 	.word	index@(.nv.constant0._ZN13group_norm_v214gn_cuda_kernelI13__nv_bfloat16Li480ELi1ELi32ELi60ELi256ELb0ELi64ELi960ELi960ELi4ELb1ELi37ELb0ELb0ENS_16CompileConditionILi900EEEEEvPT_PKS4_S7_S7_flPfS8_Pj)
        /*0cb4*/ 	.short	0x0210
        /*0cb6*/ 	.short	0x0048


	//----- nvinfo : EIATTR_SW_WAR
	.align		4
.L_1553:
        /*0cb8*/ 	.byte	0x04, 0x36
        /*0cba*/ 	.short	(.L_1555 - .L_1554)
.L_1554:
        /*0cbc*/ 	.word	0x00000008
.L_1555:


//--------------------- .nv.info._ZN13group_norm_v214gn_cuda_kernelI13__nv_bfloat16Li480ELi3ELi16ELi120ELi256ELb1ELi2ELi960ELi960ELi4ELb1ELi2ELb0ELb0ENS_16CompileConditionILi900EEEEEvPT_PKS4_S7_S7_flPfS8_Pj --------------------------
	.section	.nv.info._ZN13group_norm_v214gn_cuda_kernelI13__nv_bfloat16Li480ELi3ELi16ELi120ELi256ELb1ELi2ELi960ELi960ELi4ELb1ELi2ELb0ELb0ENS_16CompileConditionILi900EEEEEvPT_PKS4_S7_S7_flPfS8_Pj,"",@"SHT_CUDA_INFO"
	.sectionflags	@""
	.align	4


	//----- nvinfo : EIATTR_CUDA_API_VERSION
	.align		4
        /*0000*/ 	.byte	0x04, 0x37
        /*0002*/ 	.short	(.L_1557 - .L_1556)
.L_1556:
        /*0004*/ 	.word	0x00000082


	//----- nvinfo : EIATTR_KPARAM_INFO
	.align		4
.L_1557:
        /*0008*/ 	.byte	0x04, 0x17
        /*000a*/ 	.short	(.L_1559 - .L_1558)
.L_1558:
        /*000c*/ 	.word	0x00000000
        /*0010*/ 	.short	0x0008
        /*0012*/ 	.short	0x0040
        /*0014*/ 	.byte	0x00, 0xf0, 0x21, 0x00


	//----- nvinfo : EIATTR_KPARAM_INFO
	.align		4
.L_1559:
        /*0018*/ 	.byte	0x04, 0x17
        /*001a*/ 	.short	(.L_1561 - .L_1560)
.L_1560:
        /*001c*/ 	.word	0x00000000
        /*0020*/ 	.short	0x0007
        /*0022*/ 	.short	0x0038
        /*0024*/ 	.byte	0x00, 0xf0, 0x21, 0x00


	//----- nvinfo : EIATTR_KPARAM_INFO
	.align		4
.L_1561:
        /*0028*/ 	.byte	0x04, 0x17
        /*002a*/ 	.short	(.L_1563 - .L_1562)
.L_1562:
        /*002c*/ 	.word	0x00000000
        /*0030*/ 	.short	0x0006
        /*0032*/ 	.short	0x0030
        /*0034*/ 	.byte	0x00, 0xf0, 0x21, 0x00


	//----- nvinfo : EIATTR_KPARAM_INFO
	.align		4
.L_1563:
        /*0038*/ 	.byte	0x04, 0x17
        /*003a*/ 	.short	(.L_1565 - .L_1564)
.L_1564:
        /*003c*/ 	.word	0x00000000
        /*0040*/ 	.short	0x0005
        /*0042*/ 	.short	0x0028
        /*0044*/ 	.byte	0x00, 0xf0, 0x21, 0x00


	//----- nvinfo : EIATTR_KPARAM_INFO
	.align		4
.L_1565:
        /*0048*/ 	.byte	0x04, 0x17
        /*004a*/ 	.short	(.L_1567 - .L_1566)
.L_1566:
        /*004c*/ 	.word	0x00000000
        /*0050*/ 	.short	0x0004
        /*0052*/ 	.short	0x0020
        /*0054*/ 	.byte	0x00, 0xf0, 0x11, 0x00


	//----- nvinfo : EIATTR_KPARAM_INFO
	.align		4
.L_1567:
        /*0058*/ 	.byte	0x04, 0x17
        /*005a*/ 	.short	(.L_1569 - .L_1568)
.L_1568:
        /*005c*/ 	.word	0x00000000
        /*0060*/ 	.short	0x0003
        /*0062*/ 	.short	0x0018
        /*0064*/ 	.byte	0x00, 0xf0, 0x21, 0x00


	//----- nvinfo : EIATTR_KPARAM_INFO
	.align		4
.L_1569:
        /*0068*/ 	.byte	0x04, 0x17
        /*006a*/ 	.short	(.L_1571 - .L_1570)
.L_1570:
        /*006c*/ 	.word	0x00000000
        /*0070*/ 	.short	0x0002
        /*0072*/ 	.short	0x0010
        /*0074*/ 	.byte	0x00, 0xf0, 0x21, 0x00


	//----- nvinfo : EIATTR_KPARAM_INFO
	.align		4
.L_1571:
        /*0078*/ 	.byte	0x04, 0x17
        /*007a*/ 	.short	(.L_1573 - .L_1572)
.L_1572:
        /*007c*/ 	.word	0x00000000
        /*0080*/ 	.short	0x0001
        /*0082*/ 	.short	0x0008
        /*0084*/ 	.byte	0x00, 0xf0, 0x21, 0x00


	//----- nvinfo : EIATTR_KPARAM_INFO
	.align		4
.L_1573:
        /*0088*/ 	.byte	0x04, 0x17
        /*008a*/ 	.short	(.L_1575 - .L_1574)
.L_1574:
        /*008c*/ 	.word	0x00000000
        /*0090*/ 	.short	0x0000
        /*0092*/ 	.short	0x0000
        /*0094*/ 	.byte	0x00, 0xf0, 0x21, 0x00


	//----- nvinfo : EIATTR_SPARSE_MMA_MASK
	.align		4
.L_1575:
        /*0098*/ 	.byte	0x03, 0x50
        /*009a*/ 	.short	0x0000


	//----- nvinfo : EIATTR_MAXREG_COUNT
	.align		4
        /*009c*/ 	.byte	0x03, 0x1b
        /*009e*/ 	.short	0x0028


	//----- nvinfo : EIATTR_NUM_BARRIERS
	.align		4
        /*00a0*/ 	.byte	0x02, 0x4c
        /*00a2*/ 	.byte	0x01
	.zero		1


	//----- nvinfo : EIATTR_ANNOTATIONS
	.align		4
        /*00a4*/ 	.byte	0x04, 0x55
        /*00a6*/ 	.short	(.L_1577 - .L_1576)


	//   ....[0]....
.L_1576:
        /* <DEDUP_REMOVED lines=20> */


	//----- nvinfo : EIATTR_MERCURY_ISA_VERSION
	.align		4
.L_1577:
        /*01d8*/ 	.byte	0x03, 0x5f
        /*01da*/ 	.short	0x0101


	//----- nvinfo : EIATTR_COOP_GROUP_MASK_REGIDS
	.align		4
        /*01dc*/ 	.byte	0x04, 0x29
        /*01de*/ 	.short	(.L_1579 - .L_1578)


	//   ....[0]....
.L_1578:
        /*01e0*/ 	.word	0xffffffff


	//   ....[1]....
        /*01e4*/ 	.word	0xffffffff


	//   ....[2]....
        /*01e8*/ 	.word	0xffffffff


	//   ....[3]....
        /*01ec*/ 	.word	0xffffffff


	//   ....[4]....
        /*01f0*/ 	.word	0xffffffff


	//   ....[5]....
        /*01f4*/ 	.word	0xffffffff


	//   ....[6]....
        /*01f8*/ 	.word	0xffffffff


	//   ....[7]....
        /*01fc*/ 	.word	0xffffffff


	//   ....[8]....
        /*0200*/ 	.word	0xffffffff


	//   ....[9]....
        /*0204*/ 	.word	0xffffffff


	//   ....[10]....
        /*0208*/ 	.word	0xffffffff


	//   ....[11]....
        /*020c*/ 	.word	0xffffffff


	//----- nvinfo : EIATTR_COOP_GROUP_INSTR_OFFSETS
	.align		4
.L_1579:
        /*0210*/ 	.byte	0x04, 0x28
        /*0212*/ 	.short	(.L_1581 - .L_1580)


	//   ....[0]....
.L_1580:
        /*0214*/ 	.word	0x000014c0


	//   ....[1]....
        /*0218*/ 	.word	0x00001500


	//   ....[2]....
        /*021c*/ 	.word	0x00001950


	//   ....[3]....
        /*0220*/ 	.word	0x00001990


	//   ....[4]....
        /*0224*/ 	.word	0x00001a10


	//   ....[5]....
        /*0228*/ 	.word	0x00001a20


	//   ....[6]....
        /*022c*/ 	.word	0x00001a50


	//   ....[7]....
        /*0230*/ 	.word	0x00001a60


	//   ....[8]....
        /*0234*/ 	.word	0x00001a90


	//   ....[9]....
        /*0238*/ 	.word	0x00001aa0


	//   ....[10]....
        /*023c*/ 	.word	0x00001ad0


	//   ....[11]....
        /*0240*/ 	.word	0x00001ae0


	//----- nvinfo : EIATTR_EXIT_INSTR_OFFSETS
	.align		4
.L_1581:
        /*0244*/ 	.byte	0x04, 0x1c
        /*0246*/ 	.short	(.L_1583 - .L_1582)


	//   ....[0]....
.L_1582:
        /*0248*/ 	.word	0x00000070


	//   ....[1]....
        /*024c*/ 	.word	0x000020e0


	//----- nvinfo : EIATTR_MAX_THREADS
	.align		4
.L_1583:
        /*0250*/ 	.byte	0x04, 0x05
        /*0252*/ 	.short	(.L_1585 - .L_1584)
.L_1584:
        /*0254*/ 	.word	0x000001e0
        /*0258*/ 	.word	0x00000001
        /*025c*/ 	.word	0x00000001


	//----- nvinfo : EIATTR_CRS_STACK_SIZE
	.align		4
.L_1585:
        /*0260*/ 	.byte	0x04, 0x1e
        /*0262*/ 	.short	(.L_1587 - .L_1586)
.L_1586:
        /*0264*/ 	.word	0x00000000


	//----- nvinfo : EIATTR_CBANK_PARAM_SIZE
	.align		4
.L_1587:
        /*0268*/ 	.byte	0x03, 0x19
        /*026a*/ 	.short	0x0048


	//----- nvinfo : EIATTR_PARAM_CBANK
	.align		4
        /*026c*/ 	.byte	0x04, 0x0a
        /*026e*/ 	.short	(.L_1589 - .L_1588)
	.align		4
.L_1588:
        /*0270*/ 	.word	index@(.nv.constant0._ZN13group_norm_v214gn_cuda_kernelI13__nv_bfloat16Li480ELi3ELi16ELi120ELi256ELb1ELi2ELi960ELi960ELi4ELb1ELi2ELb0ELb0ENS_16CompileConditionILi900EEEEEvPT_PKS4_S7_S7_flPfS8_Pj)
        /*0274*/ 	.short	0x0210
        /*0276*/ 	.short	0x0048


	//----- nvinfo : EIATTR_SW_WAR
	.align		4
.L_1589:
        /*0278*/ 	.byte	0x04, 0x36
        /*027a*/ 	.short	(.L_1591 - .L_1590)
.L_1590:
        /*027c*/ 	.word	0x00000008
.L_1591:


//--------------------- .nv.info._ZN13group_norm_v214gn_cuda_kernelI13__nv_bfloat16Li480ELi1ELi16ELi120ELi256ELb1ELi4ELi960ELi960ELi4ELb1ELi2ELb0ELb0ENS_16CompileConditionILi900EEEEEvPT_PKS4_S7_S7_flPfS8_Pj --------------------------
	.section	.nv.info._ZN13group_norm_v214gn_cuda_kernelI13__nv_bfloat16Li480ELi1ELi16ELi120ELi256ELb1ELi4ELi960ELi960ELi4ELb1ELi2ELb0ELb0ENS_16CompileConditionILi900EEEEEvPT_PKS4_S7_S7_flPfS8_Pj,"",@"SHT_CUDA_INFO"
	.sectionflags	@""
	.align	4


	//----- nvinfo : EIATTR_CUDA_API_VERSION
	.align		4
        /*0000*/ 	.byte	0x04, 0x37
        /*0002*/ 	.short	(.L_1593 - .L_1592)
.L_1592:
        /*0004*/ 	.word	0x00000082


	//----- nvinfo : EIATTR_KPARAM_INFO
	.align		4
.L_1593:
        /*0008*/ 	.byte	0x04, 0x17
        /*000a*/ 	.short	(.L_1595 - .L_1594)
.L_1594:
        /*000c*/ 	.word	0x00000000
        /*0010*/ 	.short	0x0008
        /*0012*/ 	.short	0x0040
        /*0014*/ 	.byte	0x00, 0xf0, 0x21, 0x00


	//----- nvinfo : EIATTR_KPARAM_INFO
	.align		4
.L_1595:
        /*0018*/ 	.byte	0x04, 0x17
        /*001a*/ 	.short	(.L_1597 - .L_1596)
.L_1596:
        /*001c*/ 	.word	0x00000000
        /*0020*/ 	.short	0x0007
        /*0022*/ 	.short	0x0038
        /*0024*/ 	.byte	0x00, 0xf0, 0x21, 0x00


	//----- nvinfo : EIATTR_KPARAM_INFO
	.align		4
.L_1597:
        /*0028*/ 	.byte	0x04, 0x17
        /*002a*/ 	.short	(.L_1599 - .L_1598)
.L_1598:
        /*002c*/ 	.word	0x00000000
        /*0030*/ 	.short	0x0006
        /*0032*/ 	.short	0x0030
        /*0034*/ 	.byte	0x00, 0xf0, 0x21, 0x00


	//----- nvinfo : EIATTR_KPARAM_INFO
	.align		4
.L_1599:
        /*0038*/ 	.byte	0x04, 0x17
        /*003a*/ 	.short	(.L_1601 - .L_1600)
.L_1600:
        /*003c*/ 	.word	0x00000000
        /*0040*/ 	.short	0x0005
        /*0042*/ 	.short	0x0028
        /*0044*/ 	.byte	0x00, 0xf0, 0x21, 0x00


	//----- nvinfo : EIATTR_KPARAM_INFO
	.align		4
.L_1601:
        /*0048*/ 	.byte	0x04, 0x17
        /*004a*/ 	.short	(.L_1603 - .L_1602)
.L_1602:
        /*004c*/ 	.word	0x00000000
        /*0050*/ 	.short	0x0004
        /*0052*/ 	.short	0x0020
        /*0054*/ 	.byte	0x00, 0xf0, 0x11, 0x00


	//----- nvinfo : EIATTR_KPARAM_INFO
	.align		4
.L_1603:
        /*0058*/ 	.byte	0x04, 0x17
        /*005a*/ 	.short	(.L_1605 - .L_1604)
.L_1604:
        /*005c*/ 	.word	0x00000000
        /*0060*/ 	.short	0x0003
        /*0062*/ 	.short	0x0018
        /*0064*/ 	.byte	0x00, 0xf0, 0x21, 0x00


	//----- nvinfo : EIATTR_KPARAM_INFO
	.align		4
.L_1605:
        /*0068*/ 	.byte	0x04, 0x17
        /*006a*/ 	.short	(.L_1607 - .L_1606)
.L_1606:
        /*006c*/ 	.word	0x00000000
        /*0070*/ 	.short	0x0002
        /*0072*/ 	.short	0x0010
        /*0074*/ 	.byte	0x00, 0xf0, 0x21, 0x00


	//----- nvinfo : EIATTR_KPARAM_INFO
	.align		4
.L_1607:
        /*0078*/ 	.byte	0x04, 0x17
        /*007a*/ 	.short	(.L_1609 - .L_1608)
.L_1608:
        /*007c*/ 	.word	0x00000000
        /*0080*/ 	.short	0x0001
        /*0082*/ 	.short	0x0008
        /*0084*/ 	.byte	0x00, 0xf0, 0x21, 0x00


	//----- nvinfo : EIATTR_KPARAM_INFO
	.align		4
.L_1609:
        /*0088*/ 	.byte	0x04, 0x17
        /*008a*/ 	.short	(.L_1611 - .L_1610)
.L_1610:
        /*008c*/ 	.word	0x00000000
        /*0090*/ 	.short	0x0000
        /*0092*/ 	.short	0x0000
        /*0094*/ 	.byte	0x00, 0xf0, 0x21, 0x00


	//----- nvinfo : EIATTR_SPARSE_MMA_MASK
	.align		4
.L_1611:
        /*0098*/ 	.byte	0x03, 0x50
        /*009a*/ 	.short	0x0000


	//----- nvinfo : EIATTR_MAXREG_COUNT
	.align		4
        /*009c*/ 	.byte	0x03, 0x1b
        /*009e*/ 	.short	0x0080


	//----- nvinfo : EIATTR_NUM_BARRIERS
	.align		4
        /*00a0*/ 	.byte	0x02, 0x4c
        /*00a2*/ 	.byte	0x01
	.zero		1


	//----- nvinfo : EIATTR_MERCURY_ISA_VERSION
	.align		4
        /*00a4*/ 	.byte	0x03, 0x5f
        /*00a6*/ 	.short	0x0101


	//----- nvinfo : EIATTR_COOP_GROUP_MASK_REGIDS
	.align		4
        /*00a8*/ 	.byte	0x04, 0x29
        /*00aa*/ 	.short	(.L_1613 - .L_1612)


	//   ....[0]....
.L_1612:
        /*00ac*/ 	.word	0xffffffff


	//   ....[1]....
        /*00b0*/ 	.word	0xffffffff


	//   ....[2]....
        /*00b4*/ 	.word	0xffffffff


	//   ....[3]....
        /*00b8*/ 	.word	0xffffffff


	//   ....[4]....
        /*00bc*/ 	.word	0xffffffff


	//   ....[5]....
        /*00c0*/ 	.word	0xffffffff


	//   ....[6]....
        /*00c4*/ 	.word	0xffffffff


	//   ....[7]....
        /*00c8*/ 	.word	0xffffffff


	//   ....[8]....
        /*00cc*/ 	.word	0xffffffff


	//   ....[9]....
        /*00d0*/ 	.word	0xffffffff


	//   ....[10]....
        /*00d4*/ 	.word	0xffffffff


	//   ....[11]....
        /*00d8*/ 	.word	0xffffffff


	//----- nvinfo : EIATTR_COOP_GROUP_INSTR_OFFSETS
	.align		4
.L_1613:
        /*00dc*/ 	.byte	0x04, 0x28
        /*00de*/ 	.short	(.L_1615 - .L_1614)


	//   ....[0]....
.L_1614:
        /*00e0*/ 	.word	0x000013d0


	//   ....[1]....
        /*00e4*/ 	.word	0x00001400


	//   ....[2]....
        /*00e8*/ 	.word	0x00001830


	//   ....[3]....
        /*00ec*/ 	.word	0x00001840


	//   ....[4]....
        /*00f0*/ 	.word	0x00001870


	//   ....[5]....
        /*00f4*/ 	.word	0x00001880


	//   ....[6]....
        /*00f8*/ 	.word	0x000018b0


	//   ....[7]....
        /*00fc*/ 	.word	0x000018c0


	//   ....[8]....
        /*0100*/ 	.word	0x000018f0


	//   ....[9]....
        /*0104*/ 	.word	0x00001900


	//   ....[10]....
        /*0108*/ 	.word	0x00001940


	//   ....[11]....
        /*010c*/ 	.word	0x00001960


	//----- nvinfo : EIATTR_EXIT_INSTR_OFFSETS
	.align		4
.L_1615:
        /*0110*/ 	.byte	0x04, 0x1c
        /*0112*/ 	.short	(.L_1617 - .L_1616)


	//   ....[0]....
.L_1616:
        /*0114*/ 	.word	0x00000060


	//   ....[1]....
        /*0118*/ 	.word	0x00002190


	//----- nvinfo : EIATTR_MAX_THREADS
	.align		4
.L_1617:
        /*011c*/ 	.byte	0x04, 0x05
        /*011e*/ 	.short	(.L_1619 - .L_1618)
.L_1618:
        /*0120*/ 	.word	0x000001e0
        /*0124*/ 	.word	0x00000001
        /*0128*/ 	.word	0x00000001


	//----- nvinfo : EIATTR_CRS_STACK_SIZE
	.align		4
.L_1619:
        /*012c*/ 	.byte	0x04, 0x1e
        /*012e*/ 	.short	(.L_1621 - .L_1620)
.L_1620:
        /*0130*/ 	.word	0x00000000


	//----- nvinfo : EIATTR_CBANK_PARAM_SIZE
	.align		4
.L_1621:
        /*0134*/ 	.byte	0x03, 0x19
        /*0136*/ 	.short	0x0048


	//----- nvinfo : EIATTR_PARAM_CBANK
	.align		4
        /*0138*/ 	.byte	0x04, 0x0a
        /*013a*/ 	.short	(.L_1623 - .L_1622)
	.align		4
.L_1622:
        /*013c*/ 	.word	index@(.nv.constant0._ZN13group_norm_v214gn_cuda_kernelI13__nv_bfloat16Li480ELi1ELi16ELi120ELi256ELb1ELi4ELi960ELi960ELi4ELb1ELi2ELb0ELb0ENS_16CompileConditionILi900EEEEEvPT_PKS4_S7_S7_flPfS8_Pj)
        /*0140*/ 	.short	0x0210
        /*0142*/ 	.short	0x0048


	//----- nvinfo : EIATTR_SW_WAR
	.align		4
.L_1623:
        /*0144*/ 	.byte	0x04, 0x36
        /*0146*/ 	.short	(.L_1625 - .L_1624)
.L_1624:
        /*0148*/ 	.word	0x00000008
.L_1625:


//--------------------- .nv.info._ZN13group_norm_v214gn_cuda_kernelI13__nv_bfloat16Li480ELi3ELi16ELi120ELi256ELb1ELi4ELi960ELi960ELi4ELb1ELi5ELb0ELb0ENS_16CompileConditionILi900EEEEEvPT_PKS4_S7_S7_flPfS8_Pj --------------------------
	.section	.nv.info._ZN13group_norm_v214gn_cuda_kernelI13__nv_bfloat16Li480ELi3ELi16ELi120ELi256ELb1ELi4ELi960ELi960ELi4ELb1ELi5ELb0ELb0ENS_16CompileConditionILi900EEEEEvPT_PKS4_S7_S7_flPfS8_Pj,"",@"SHT_CUDA_INFO"
	.sectionflags	@""
	.align	4


	//----- nvinfo : EIATTR_CUDA_API_VERSION
	.align		4
        /*0000*/ 	.byte	0x04, 0x37
        /*0002*/ 	.short	(.L_1627 - .L_1626)
.L_1626:
        /*0004*/ 	.word	0x00000082


	//----- nvinfo : EIATTR_KPARAM_INFO
	.align		4
.L_1627:
        /*0008*/ 	.byte	0x04, 0x17
        /*000a*/ 	.short	(.L_1629 - .L_1628)
.L_1628:
        /*000c*/ 	.word	0x00000000
        /*0010*/ 	.short	0x0008
        /*0012*/ 	.short	0x0040
        /*0014*/ 	.byte	0x00, 0xf0, 0x21, 0x00


	//----- nvinfo : EIATTR_KPARAM_INFO
	.align		4
.L_1629:
        /*0018*/ 	.byte	0x04, 0x17
        /*001a*/ 	.short	(.L_1631 - .L_1630)
.L_1630:
        /*001c*/ 	.word	0x00000000
        /*0020*/ 	.short	0x0007
        /*0022*/ 	.short	0x0038
        /*0024*/ 	.byte	0x00, 0xf0, 0x21, 0x00


	//----- nvinfo : EIATTR_KPARAM_INFO
	.align		4
.L_1631:
        /*0028*/ 	.byte	0x04, 0x17
        /*002a*/ 	.short	(.L_1633 - .L_1632)
.L_1632:
        /*002c*/ 	.word	0x00000000
        /*0030*/ 	.short	0x0006
        /*0032*/ 	.short	0x0030
        /*0034*/ 	.byte	0x00, 0xf0, 0x21, 0x00


	//----- nvinfo : EIATTR_KPARAM_INFO
	.align		4
.L_1633:
        /*0038*/ 	.byte	0x04, 0x17
        /*003a*/ 	.short	(.L_1635 - .L_1634)
.L_1634:
        /*003c*/ 	.word	0x00000000
        /*0040*/ 	.short	0x0005
        /*0042*/ 	.short	0x0028
        /*0044*/ 	.byte	0x00, 0xf0, 0x21, 0x00


	//----- nvinfo : EIATTR_KPARAM_INFO
	.align		4
.L_1635:
        /*0048*/ 	.byte	0x04, 0x17
        /*004a*/ 	.short	(.L_1637 - .L_1636)
.L_1636:
        /*004c*/ 	.word	0x00000000
        /*0050*/ 	.short	0x0004
        /*0052*/ 	.short	0x0020
        /*0054*/ 	.byte	0x00, 0xf0, 0x11, 0x00


	//----- nvinfo : EIATTR_KPARAM_INFO
	.align		4
.L_1637:
        /*0058*/ 	.byte	0x04, 0x17
        /*005a*/ 	.short	(.L_1639 - .L_1638)
.L_1638:
        /*005c*/ 	.word	0x00000000
        /*0060*/ 	.short	0x0003
        /*0062*/ 	.short	0x0018
        /*0064*/ 	.byte	0x00, 0xf0, 0x21, 0x00


	//----- nvinfo : EIATTR_KPARAM_INFO
	.align		4
.L_1639:
        /*0068*/ 	.byte	0x04, 0x17
        /*006a*/ 	.short	(.L_1641 - .L_1640)
.L_1640:
        /*006c*/ 	.word	0x00000000
        /*0070*/ 	.short	0x0002
        /*0072*/ 	.short	0x0010
        /*0074*/ 	.byte	0x00, 0xf0, 0x21, 0x00


	//----- nvinfo : EIATTR_KPARAM_INFO
	.align		4
.L_1641:
        /*0078*/ 	.byte	0x04, 0x17
        /*007a*/ 	.short	(.L_1643 - .L_1642)
.L_1642:
        /*007c*/ 	.word	0x00000000
        /*0080*/ 	.short	0x0001
        /*0082*/ 	.short	0x0008
        /*0084*/ 	.byte	0x00, 0xf0, 0x21, 0x00


	//----- nvinfo : EIATTR_KPARAM_INFO
	.align		4
.L_1643:
        /*0088*/ 	.byte	0x04, 0x17
        /*008a*/ 	.short	(.L_1645 - .L_1644)
.L_1644:
        /*008c*/ 	.word	0x00000000
        /*0090*/ 	.short	0x0000
        /*0092*/ 	.short	0x0000
        /*0094*/ 	.byte	0x00, 0xf0, 0x21, 0x00


	//----- nvinfo : EIATTR_SPARSE_MMA_MASK
	.align		4
.L_1645:
        /*0098*/ 	.byte	0x03, 0x50
        /*009a*/ 	.short	0x0000


	//----- nvinfo : EIATTR_MAXREG_COUNT
	.align		4
        /*009c*/ 	.byte	0x03, 0x1b
        /*009e*/ 	.short	0x0028


	//----- nvinfo : EIATTR_NUM_BARRIERS
	.align		4
        /*00a0*/ 	.byte	0x02, 0x4c
        /*00a2*/ 	.byte	0x01
	.zero		1


	//----- nvinfo : EIATTR_MERCURY_ISA_VERSION
	.align		4
        /*00a4*/ 	.byte	0x03, 0x5f
        /*00a6*/ 	.short	0x0101


	//----- nvinfo : EIATTR_COOP_GROUP_MASK_REGIDS
	.align		4
        /*00a8*/ 	.byte	0x04, 0x29
        /*00aa*/ 	.short	(.L_1647 - .L_1646)


	//   ....[0]....
.L_1646:
        /*00ac*/ 	.word	0xffffffff


	//   ....[1]....
        /*00b0*/ 	.word	0xffffffff


	//   ....[2]....
        /*00b4*/ 	.word	0xffffffff


	//   ....[3]....
        /*00b8*/ 	.word	0xffffffff


	//   ....[4]....
        /*00bc*/ 	.word	0xffffffff


	//   ....[5]....
        /*00c0*/ 	.word	0xffffffff


	//   ....[6]....
        /*00c4*/ 	.word	0xffffffff


	//   ....[7]....
        /*00c8*/ 	.word	0xffffffff


	//   ....[8]....
        /*00cc*/ 	.word	0xffffffff


	//   ....[9]....
        /*00d0*/ 	.word	0xffffffff


	//   ....[10]....
        /*00d4*/ 	.word	0xffffffff


	//   ....[11]....
        /*00d8*/ 	.word	0xffffffff


	//----- nvinfo : EIATTR_COOP_GROUP_INSTR_OFFSETS
	.align		4
.L_1647:
        /*00dc*/ 	.byte	0x04, 0x28
        /*00de*/ 	.short	(.L_1649 - .L_1648)


	//   ....[0]....
.L_1648:
        /*00e0*/ 	.word	0x00001740


	//   ....[1]....
        /*00e4*/ 	.word	0x00001770


	//   ....[2]....
        /*00e8*/ 	.word	0x00001bd0


	//   ....[3]....
        /*00ec*/ 	.word	0x00001be0


	//   ....[4]....
        /*00f0*/ 	.word	0x00001c20


	//   ....[5]....
        /*00f4*/ 	.word	0x00001c30


	//   ....[6]....
        /*00f8*/ 	.word	0x00001c60


	//   ....[7]....
        /*00fc*/ 	.word	0x00001c80


	//   ....[8]....
        /*0100*/ 	.word	0x00001cb0


	//   ....[9]....
        /*0104*/ 	.word	0x00001cc0


	//   ....[10]....
        /*0108*/ 	.word	0x00001d00


	//   ....[11]....
        /*010c*/ 	.word	0x00001d30


	//----- nvinfo : EIATTR_EXIT_INSTR_OFFSETS
	.align		4
.L_1649:
        /*0110*/ 	.byte	0x04, 0x1c
        /*0112*/ 	.short	(.L_1651 - .L_1650)


	//   ....[0]....
.L_1650:
        /*0114*/ 	.word	0x00000080


	//   ....[1]....
        /*0118*/ 	.word	0x00002770


	//----- nvinfo : EIATTR_MAX_THREADS
	.align		4
.L_1651:
        /*011c*/ 	.byte	0x04, 0x05
        /*011e*/ 	.short	(.L_1653 - .L_1652)
.L_1652:
        /*0120*/ 	.word	0x000001e0
        /*0124*/ 	.word	0x00000001
        /*0128*/ 	.word	0x00000001


	//----- nvinfo : EIATTR_CRS_STACK_SIZE
	.align		4
.L_1653:
        /*012c*/ 	.byte	0x04, 0x1e
        /*012e*/ 	.short	(.L_1655 - .L_1654)
.L_1654:
        /*0130*/ 	.word	0x00000000


	//----- nvinfo : EIATTR_CBANK_PARAM_SIZE
	.align		4
.L_1655:
        /*0134*/ 	.byte	0x03, 0x19
        /*0136*/ 	.short	0x0048


	//----- nvinfo : EIATTR_PARAM_CBANK
	.align		4
        /*0138*/ 	.byte	0x04, 0x0a
        /*013a*/ 	.short	(.L_1657 - .L_1656)
	.align		4
.L_1656:
        /*013c*/ 	.word	index@(.nv.constant0._ZN13group_norm_v214gn_cuda_kernelI13__nv_bfloat16Li480ELi3ELi16ELi120ELi256ELb1ELi4ELi960ELi960ELi4ELb1ELi5ELb0ELb0ENS_16CompileConditionILi900EEEEEvPT_PKS4_S7_S7_flPfS8_Pj)
        /*0140*/ 	.short	0x0210
        /*0142*/ 	.short	0x0048


	//----- nvinfo : EIATTR_SW_WAR
	.align		4
.L_1657:
        /*0144*/ 	.byte	0x04, 0x36
        /*0146*/ 	.short	(.L_1659 - .L_1658)
.L_1658:
        /*0148*/ 	.word	0x00000008
.L_1659:


//--------------------- .nv.info._ZN13group_norm_v214gn_cuda_kernelI13__nv_bfloat16Li480ELi1ELi16ELi120ELi256ELb1ELi8ELi960ELi960ELi4ELb1ELi4ELb0ELb0ENS_16CompileConditionILi900EEEEEvPT_PKS4_S7_S7_flPfS8_Pj --------------------------
	.section	.nv.info._ZN13group_norm_v214gn_cuda_kernelI13__nv_bfloat16Li480ELi1ELi16ELi120ELi256ELb1ELi8ELi960ELi960ELi4ELb1ELi4ELb0ELb0ENS_16CompileConditionILi900EEEEEvPT_PKS4_S7_S7_flPfS8_Pj,"",@"SHT_CUDA_INFO"
	.sectionflags	@""
	.align	4


	//----- nvinfo : EIATTR_CUDA_API_VERSION
	.align		4
        /*0000*/ 	.byte	0x04, 0x37
        /*0002*/ 	.short	(.L_1661 - .L_1660)
.L_1660:
        /*0004*/ 	.word	0x00000082


	//----- nvinfo : EIATTR_KPARAM_INFO
	.align		4
.L_1661:
        /*0008*/ 	.byte	0x04, 0x17
        /*000a*/ 	.short	(.L_1663 - .L_1662)
.L_1662:
        /*000c*/ 	.word	0x00000000
        /*0010*/ 	.short	0x0008
        /*0012*/ 	.short	0x0040
        /*0014*/ 	.byte	0x00, 0xf0, 0x21, 0x00


	//----- nvinfo : EIATTR_KPARAM_INFO
	.align		4
.L_1663:
        /*0018*/ 	.byte	0x04, 0x17
        /*001a*/ 	.short	(.L_1665 - .L_1664)
.L_1664:
        /*001c*/ 	.word	0x00000000
        /*0020*/ 	.short	0x0007
        /*0022*/ 	.short	0x0038
        /*0024*/ 	.byte	0x00, 0xf0, 0x21, 0x00


	//----- nvinfo : EIATTR_KPARAM_INFO
	.align		4
.L_1665:
        /*0028*/ 	.byte	0x04, 0x17
        /*002a*/ 	.short	(.L_1667 - .L_1666)
.L_1666:
        /*002c*/ 	.word	0x00000000
        /*0030*/ 	.short	0x0006
        /*0032*/ 	.short	0x0030
        /*0034*/ 	.byte	0x00, 0xf0, 0x21, 0x00


	//----- nvinfo : EIATTR_KPARAM_INFO
	.align		4
.L_1667:
        /*0038*/ 	.byte	0x04, 0x17
        /*003a*/ 	.short	(.L_1669 - .L_1668)
.L_1668:
        /*003c*/ 	.word	0x00000000
        /*0040*/ 	.short	0x0005
        /*0042*/ 	.short	0x0028
        /*0044*/ 	.byte	0x00, 0xf0, 0x21, 0x00


	//----- nvinfo : EIATTR_KPARAM_INFO
	.align		4
.L_1669:
        /*0048*/ 	.byte	0x04, 0x17
        /*004a*/ 	.short	(.L_1671 - .L_1670)
.L_1670:
        /*004c*/ 	.word	0x00000000
        /*0050*/ 	.short	0x0004
        /*0052*/ 	.short	0x0020
        /*0054*/ 	.byte	0x00, 0xf0, 0x11, 0x00


	//----- nvinfo : EIATTR_KPARAM_INFO
	.align		4
.L_1671:
        /*0058*/ 	.byte	0x04, 0x17
        /*005a*/ 	.short	(.L_1673 - .L_1672)
.L_1672:
        /*005c*/ 	.word	0x00000000
        /*0060*/ 	.short	0x0003
        /*0062*/ 	.short	0x0018
        /*0064*/ 	.byte	0x00, 0xf0, 0x21, 0x00


	//----- nvinfo : EIATTR_KPARAM_INFO
	.align		4
.L_1673:
        /*0068*/ 	.byte	0x04, 0x17
        /*006a*/ 	.short	(.L_1675 - .L_1674)
.L_1674:
        /*006c*/ 	.word	0x00000000
        /*0070*/ 	.short	0x0002
        /*0072*/ 	.short	0x0010
        /*0074*/ 	.byte	0x00, 0xf0, 0x21, 0x00


	//----- nvinfo : EIATTR_KPARAM_INFO
	.align		4
.L_1675:
        /*0078*/ 	.byte	0x04, 0x17
        /*007a*/ 	.short	(.L_1677 - .L_1676)
.L_1676:
        /*007c*/ 	.word	0x00000000
        /*0080*/ 	.short	0x0001
        /*0082*/ 	.short	0x0008
        /*0084*/ 	.byte	0x00, 0xf0, 0x21, 0x00


	//----- nvinfo : EIATTR_KPARAM_INFO
	.align		4
.L_1677:
        /*0088*/ 	.byte	0x04, 0x17
        /*008a*/ 	.short	(.L_1679 - .L_1678)
.L_1678:
        /*008c*/ 	.word	0x00000000
        /*0090*/ 	.short	0x0000
        /*0092*/ 	.short	0x0000
        /*0094*/ 	.byte	0x00, 0xf0, 0x21, 0x00


	//----- nvinfo : EIATTR_SPARSE_MMA_MASK
	.align		4
.L_1679:
        /*0098*/ 	.byte	0x03, 0x50
        /*009a*/ 	.short	0x0000


	//----- nvinfo : EIATTR_MAXREG_COUNT
	.align		4
        /*009c*/ 	.byte	0x03, 0x1b
        /*009e*/ 	.short	0x0080


	//----- nvinfo : EIATTR_NUM_BARRIERS
	.align		4
        /*00a0*/ 	.byte	0x02, 0x4c
        /*00a2*/ 	.byte	0x01
	.zero		1


	//----- nvinfo : EIATTR_MERCURY_ISA_VERSION
	.align		4
        /*00a4*/ 	.byte	0x03, 0x5f
        /*00a6*/ 	.short	0x0101


	//----- nvinfo : EIATTR_COOP_GROUP_MASK_REGIDS
	.align		4
        /*00a8*/ 	.byte	0x04, 0x29
        /*00aa*/ 	.short	(.L_1681 - .L_1680)


	//   ....[0]....
.L_1680:
        /*00ac*/ 	.word	0xffffffff


	//   ....[1]....
        /*00b0*/ 	.word	0xffffffff


	//   ....[2]....
        /*00b4*/ 	.word	0xffffffff


	//   ....[3]....
        /*00b8*/ 	.word	0xffffffff


	//   ....[4]....
        /*00bc*/ 	.word	0xffffffff


	//   ....[5]....
        /*00c0*/ 	.word	0xffffffff


	//   ....[6]....
        /*00c4*/ 	.word	0xffffffff


	//   ....[7]....
        /*00c8*/ 	.word	0xffffffff


	//   ....[8]....
        /*00cc*/ 	.word	0xffffffff


	//   ....[9]....
        /*00d0*/ 	.word	0xffffffff


	//   ....[10]....
        /*00d4*/ 	.word	0xffffffff


	//   ....[11]....
        /*00d8*/ 	.word	0xffffffff


	//----- nvinfo : EIATTR_COOP_GROUP_INSTR_OFFSETS
	.align		4
.L_1681:
        /*00dc*/ 	.byte	0x04, 0x28
        /*00de*/ 	.short	(.L_1683 - .L_1682)


	//   ....[0]....
.L_1682:
        /*00e0*/ 	.word	0x000017b0


	//   ....[1]....
        /*00e4*/ 	.word	0x000017d0


	//   ....[2]....
        /*00e8*/ 	.word	0x00001a70


	//   ....[3]....
        /*00ec*/ 	.word	0x00001ab0


	//   ....[4]....
        /*00f0*/ 	.word	0x00001b40


	//   ....[5]....
        /*00f4*/ 	.word	0x00001b50


	//   ....[6]....
        /*00f8*/ 	.word	0x00001b80


	//   ....[7]....
        /*00fc*/ 	.word	0x00001b90


	//   ....[8]....
        /*0100*/ 	.word	0x00001bd0


	//   ....[9]....
        /*0104*/ 	.word	0x00001be0


	//   ....[10]....
        /*0108*/ 	.word	0x00001c10


	//   ....[11]....
        /*010c*/ 	.word	0x00001c20


	//----- nvinfo : EIATTR_EXIT_INSTR_OFFSETS
	.align		4
.L_1683:
        /*0110*/ 	.byte	0x04, 0x1c
        /*0112*/ 	.short	(.L_1685 - .L_1684)


	//   ....[0]....
.L_1684:
        /*0114*/ 	.word	0x00000060


	//   ....[1]....
        /*0118*/ 	.word	0x00002a10


	//----- nvinfo : EIATTR_MAX_THREADS
	.align		4
.L_1685:
        /*011c*/ 	.byte	0x04, 0x05
        /*011e*/ 	.short	(.L_1687 - .L_1686)
.L_1686:
        /*0120*/ 	.word	0x000001e0
        /*0124*/ 	.word	0x00000001
        /*0128*/ 	.word	0x00000001


	//----- nvinfo : EIATTR_CRS_STACK_SIZE
	.align		4
.L_1687:
        /*012c*/ 	.byte	0x04, 0x1e
        /*012e*/ 	.short	(.L_1689 - .L_1688)
.L_1688:
        /*0130*/ 	.word	0x00000000


	//----- nvinfo : EIATTR_CBANK_PARAM_SIZE
	.align		4
.L_1689:
        /*0134*/ 	.byte	0x03, 0x19
        /*0136*/ 	.short	0x0048


	//----- nvinfo : EIATTR_PARAM_CBANK
	.align		4
        /*0138*/ 	.byte	0x04, 0x0a
        /*013a*/ 	.short	(.L_1691 - .L_1690)
	.align		4
.L_1690:
        /*013c*/ 	.word	index@(.nv.constant0._ZN13group_norm_v214gn_cuda_kernelI13__nv_bfloat16Li480ELi1ELi16ELi120ELi256ELb1ELi8ELi960ELi960ELi4ELb1ELi4ELb0ELb0ENS_16CompileConditionILi900EEEEEvPT_PKS4_S7_S7_flPfS8_Pj)
        /*0140*/ 	.short	0x0210
        /*0142*/ 	.short	0x0048


	//----- nvinfo : EIATTR_SW_WAR
	.align		4
.L_1691:
        /*0144*/ 	.byte	0x04, 0x36
        /*0146*/ 	.short	(.L_1693 - .L_1692)
.L_1692:
        /*0148*/ 	.word	0x00000008
.L_1693:


//--------------------- .nv.info._ZN13group_norm_v214gn_cuda_kernelI13__nv_bfloat16Li480ELi3ELi16ELi120ELi256ELb1ELi8ELi960ELi960ELi4ELb1ELi10ELb0ELb0ENS_16CompileConditionILi900EEEEEvPT_PKS4_S7_S7_flPfS8_Pj --------------------------
	.section	.nv.info._ZN13group_norm_v214gn_cuda_kernelI13__nv_bfloat16Li480ELi3ELi16ELi120ELi256ELb1ELi8ELi960ELi960ELi4ELb1ELi10ELb0ELb0ENS_16CompileConditionILi900EEEEEvPT_PKS4_S7_S7_flPfS8_Pj,"",@"SHT_CUDA_INFO"
	.sectionflags	@""
	.align	4


	//----- nvinfo : EIATTR_CUDA_API_VERSION
	.align		4
        /*0000*/ 	.byte	0x04, 0x37
        /*0002*/ 	.short	(.L_1695 - .L_1694)
.L_1694:
        /*0004*/ 	.word	0x00000082


	//----- nvinfo : EIATTR_KPARAM_INFO
	.align		4
.L_1695:
        /*0008*/ 	.byte	0x04, 0x17
        /*000a*/ 	.short	(.L_1697 - .L_1696)
.L_1696:
        /*000c*/ 	.word	0x00000000
        /*0010*/ 	.short	0x0008
        /*0012*/ 	.short	0x0040
        /*0014*/ 	.byte	0x00, 0xf0, 0x21, 0x00


	//----- nvinfo : EIATTR_KPARAM_INFO
	.align		4
.L_1697:
        /*0018*/ 	.byte	0x04, 0x17
        /*001a*/ 	.short	(.L_1699 - .L_1698)
.L_1698:
        /*001c*/ 	.word	0x00000000
        /*0020*/ 	.short	0x0007
        /*0022*/ 	.short	0x0038
        /*0024*/ 	.byte	0x00, 0xf0, 0x21, 0x00


	//----- nvinfo : EIATTR_KPARAM_INFO
	.align		4
.L_1699:
        /*0028*/ 	.byte	0x04, 0x17
        /*002a*/ 	.short	(.L_1701 - .L_1700)
.L_1700:
        /*002c*/ 	.word	0x00000000
        /*0030*/ 	.short	0x0006
        /*0032*/ 	.short	0x0030
        /*0034*/ 	.byte	0x00, 0xf0, 0x21, 0x00


	//----- nvinfo : EIATTR_KPARAM_INFO
	.align		4
.L_1701:
        /*0038*/ 	.byte	0x04, 0x17
        /*003a*/ 	.short	(.L_1703 - .L_1702)
.L_1702:
        /*003c*/ 	.word	0x00000000
        /*0040*/ 	.short	0x0005
        /*0042*/ 	.short	0x0028
        /*0044*/ 	.byte	0x00, 0xf0, 0x21, 0x00


	//----- nvinfo : EIATTR_KPARAM_INFO
	.align		4
.L_1703:
        /*0048*/ 	.byte	0x04, 0x17
        /*004a*/ 	.short	(.L_1705 - .L_1704)
.L_1704:
        /*004c*/ 	.word	0x00000000
        /*0050*/ 	.short	0x0004
        /*0052*/ 	.short	0x0020
        /*0054*/ 	.byte	0x00, 0xf0, 0x11, 0x00


	//----- nvinfo : EIATTR_KPARAM_INFO
	.align		4
.L_1705:
        /*0058*/ 	.byte	0x04, 0x17
        /*005a*/ 	.short	(.L_1707 - .L_1706)
.L_1706:
        /*005c*/ 	.word	0x00000000
        /*0060*/ 	.short	0x0003
        /*0062*/ 	.short	0x0018
        /*0064*/ 	.byte	0x00, 0xf0, 0x21, 0x00


	//----- nvinfo : EIATTR_KPARAM_INFO
	.align		4
.L_1707:
        /*0068*/ 	.byte	0x04, 0x17
        /*006a*/ 	.short	(.L_1709 - .L_1708)
.L_1708:
        /*006c*/ 	.word	0x00000000
        /*0070*/ 	.short	0x0002
        /*0072*/ 	.short	0x0010
        /*0074*/ 	.byte	0x00, 0xf0, 0x21, 0x00


	//----- nvinfo : EIATTR_KPARAM_INFO
	.align		4
.L_1709:
        /*0078*/ 	.byte	0x04, 0x17
        /*007a*/ 	.short	(.L_1711 - .L_1710)
.L_1710:
        /*007c*/ 	.word	0x00000000
        /*0080*/ 	.short	0x0001
        /*0082*/ 	.short	0x0008
        /*0084*/ 	.byte	0x00, 0xf0, 0x21, 0x00


	//----- nvinfo : EIATTR_KPARAM_INFO
	.align		4
.L_1711:
        /*0088*/ 	.byte	0x04, 0x17
        /*008a*/ 	.short	(.L_1713 - .L_1712)
.L_1712:
        /*008c*/ 	.word	0x00000000
        /*0090*/ 	.short	0x0000
        /*0092*/ 	.short	0x0000
        /*0094*/ 	.byte	0x00, 0xf0, 0x21, 0x00


	//----- nvinfo : EIATTR_SPARSE_MMA_MASK
	.align		4
.L_1713:
        /*0098*/ 	.byte	0x03, 0x50
        /*009a*/ 	.short	0x0000


	//----- nvinfo : EIATTR_MAXREG_COUNT
	.align		4
        /*009c*/ 	.byte	0x03, 0x1b
        /*009e*/ 	.short	0x0028


	//----- nvinfo : EIATTR_NUM_BARRIERS
	.align		4
        /*00a0*/ 	.byte	0x02, 0x4c
        /*00a2*/ 	.byte	0x01
	.zero		1


	//----- nvinfo : EIATTR_ANNOTATIONS
	.align		4
        /*00a4*/ 	.byte	0x04, 0x55
        /*00a6*/ 	.short	(.L_1715 - .L_1714)


	//   ....[0]....
.L_1714:
        /* <DEDUP_REMOVED lines=34> */


	//----- nvinfo : EIATTR_MERCURY_ISA_VERSION
	.align		4
.L_1715:
        /*02b8*/ 	.byte	0x03, 0x5f
        /*02ba*/ 	.short	0x0101


	//----- nvinfo : EIATTR_COOP_GROUP_MASK_REGIDS
	.align		4
        /*02bc*/ 	.byte	0x04, 0x29
        /*02be*/ 	.short	(.L_1717 - .L_1716)


	//   ....[0]....
.L_1716:
        /*02c0*/ 	.word	0xffffffff


	//   ....[1]....
        /*02c4*/ 	.word	0xffffffff


	//   ....[2]....
        /*02c8*/ 	.word	0xffffffff


	//   ....[3]....
        /*02cc*/ 	.word	0xffffffff


	//   ....[4]....
        /*02d0*/ 	.word	0xffffffff


	//   ....[5]....
        /*02d4*/ 	.word	0xffffffff


	//   ....[6]....
        /*02d8*/ 	.word	0xffffffff


	//   ....[7]....
        /*02dc*/ 	.word	0xffffffff


	//   ....[8]....
        /*02e0*/ 	.word	0xffffffff


	//   ....[9]....
        /*02e4*/ 	.word	0xffffffff


	//   ....[10]....
        /*02e8*/ 	.word	0xffffffff


	//   ....[11]....
        /*02ec*/ 	.word	0xffffffff


	//----- nvinfo : EIATTR_COOP_GROUP_INSTR_OFFSETS
	.align		4
.L_1717:
        /*02f0*/ 	.byte	0x04, 0x28
        /*02f2*/ 	.short	(.L_1719 - .L_1718)


	//   ....[0]....
.L_1718:
        /*02f4*/ 	.word	0x00001a90


	//   ....[1]....
        /*02f8*/ 	.word	0x00001ac0


	//   ....[2]....
        /*02fc*/ 	.word	0x00001f40


	//   ....[3]....
        /*0300*/ 	.word	0x00001f60


	//   ....[4]....
        /*0304*/ 	.word	0x00001f80


	//   ....[5]....
        /*0308*/ 	.word	0x00001fa0


	//   ....[6]....
        /*030c*/ 	.word	0x00001fc0


	//   ....[7]....
        /*0310*/ 	.word	0x00001fe0


	//   ....[8]....
        /*0314*/ 	.word	0x00002000


	//   ....[9]....
        /*0318*/ 	.word	0x00002020


	//   ....[10]....
        /*031c*/ 	.word	0x00002040


	//   ....[11]....
        /*0320*/ 	.word	0x00002060


	//----- nvinfo : EIATTR_EXIT_INSTR_OFFSETS
	.align		4
.L_1719:
        /*0324*/ 	.byte	0x04, 0x1c
        /*0326*/ 	.short	(.L_1721 - .L_1720)


	//   ....[0]....
.L_1720:
        /*0328*/ 	.word	0x00000070


	//   ....[1]....
        /*032c*/ 	.word	0x00002e90


	//----- nvinfo : EIATTR_MAX_THREADS
	.align		4
.L_1721:
        /*0330*/ 	.byte	0x04, 0x05
        /*0332*/ 	.short	(.L_1723 - .L_1722)
.L_1722:
        /*0334*/ 	.word	0x000001e0
        /*0338*/ 	.word	0x00000001
        /*033c*/ 	.word	0x00000001


	//----- nvinfo : EIATTR_CRS_STACK_SIZE
	.align		4
.L_1723:
        /*0340*/ 	.byte	0x04, 0x1e
        /*0342*/ 	.short	(.L_1725 - .L_1724)
.L_1724:
        /*0344*/ 	.word	0x00000000


	//----- nvinfo : EIATTR_CBANK_PARAM_SIZE
	.align		4
.L_1725:
        /*0348*/ 	.byte	0x03, 0x19
        /*034a*/ 	.short	0x0048


	//----- nvinfo : EIATTR_PARAM_CBANK
	.align		4
        /*034c*/ 	.byte	0x04, 0x0a
        /*034e*/ 	.short	(.L_1727 - .L_1726)
	.align		4
.L_1726:
        /*0350*/ 	.word	index@(.nv.constant0._ZN13group_norm_v214gn_cuda_kernelI13__nv_bfloat16Li480ELi3ELi16ELi120ELi256ELb1ELi8ELi960ELi960ELi4ELb1ELi10ELb0ELb0ENS_16CompileConditionILi900EEEEEvPT_PKS4_S7_S7_flPfS8_Pj)
        /*0354*/ 	.short	0x0210
        /*0356*/ 	.short	0x0048


	//----- nvinfo : EIATTR_SW_WAR
	.align		4
.L_1727:
        /*0358*/ 	.byte	0x04, 0x36
        /*035a*/ 	.short	(.L_1729 - .L_1728)
.L_1728:
        /*035c*/ 	.word	0x00000008
.L_1729:


//--------------------- .nv.info._ZN13group_norm_v214gn_cuda_kernelI13__nv_bfloat16Li480ELi1ELi16ELi120ELi256ELb1ELi16ELi960ELi960ELi4ELb1ELi9ELb0ELb0ENS_16CompileConditionILi900EEEEEvPT_PKS4_S7_S7_flPfS8_Pj --------------------------
	.section	.nv.info._ZN13group_norm_v214gn_cuda_kernelI13__nv_bfloat16Li480ELi1ELi16ELi120ELi256ELb1ELi16ELi960ELi960ELi4ELb1ELi9ELb0ELb0ENS_16CompileConditionILi900EEEEEvPT_PKS4_S7_S7_flPfS8_Pj,"",@"SHT_CUDA_INFO"
	.sectionflags	@""
	.align	4


	//----- nvinfo : EIATTR_CUDA_API_VERSION
	.align		4
        /*0000*/ 	.byte	0x04, 0x37
        /*0002*/ 	.short	(.L_1731 - .L_1730)
.L_1730:
        /*0004*/ 	.word	0x00000082


	//----- nvinfo : EIATTR_KPARAM_INFO
	.align		4
.L_1731:
        /*0008*/ 	.byte	0x04, 0x17
        /*000a*/ 	.short	(.L_1733 - .L_1732)
.L_1732:
        /*000c*/ 	.word	0x00000000
        /*0010*/ 	.short	0x0008
        /*0012*/ 	.short	0x0040
        /*0014*/ 	.byte	0x00, 0xf0, 0x21, 0x00


	//----- nvinfo : EIATTR_KPARAM_INFO
	.align		4
.L_1733:
        /*0018*/ 	.byte	0x04, 0x17
        /*001a*/ 	.short	(.L_1735 - .L_1734)
.L_1734:
        /*001c*/ 	.word	0x00000000
        /*0020*/ 	.short	0x0007
        /*0022*/ 	.short	0x0038
        /*0024*/ 	.byte	0x00, 0xf0, 0x21, 0x00


	//----- nvinfo : EIATTR_KPARAM_INFO
	.align		4
.L_1735:
        /*0028*/ 	.byte	0x04, 0x17
        /*002a*/ 	.short	(.L_1737 - .L_1736)
.L_1736:
        /*002c*/ 	.word	0x00000000
        /*0030*/ 	.short	0x0006
        /*0032*/ 	.short	0x0030
        /*0034*/ 	.byte	0x00, 0xf0, 0x21, 0x00


	//----- nvinfo : EIATTR_KPARAM_INFO
	.align		4
.L_1737:
        /*0038*/ 	.byte	0x04, 0x17
        /*003a*/ 	.short	(.L_1739 - .L_1738)
.L_1738:
        /*003c*/ 	.word	0x00000000
        /*0040*/ 	.short	0x0005
        /*0042*/ 	.short	0x0028
        /*0044*/ 	.byte	0x00, 0xf0, 0x21, 0x00


	//----- nvinfo : EIATTR_KPARAM_INFO
	.align		4
.L_1739:
        /*0048*/ 	.byte	0x04, 0x17
        /*004a*/ 	.short	(.L_1741 - .L_1740)
.L_1740:
        /*004c*/ 	.word	0x00000000
        /*0050*/ 	.short	0x0004
        /*0052*/ 	.short	0x0020
        /*0054*/ 	.byte	0x00, 0xf0, 0x11, 0x00


	//----- nvinfo : EIATTR_KPARAM_INFO
	.align		4
.L_1741:
        /*0058*/ 	.byte	0x04, 0x17
        /*005a*/ 	.short	(.L_1743 - .L_1742)
.L_1742:
        /*005c*/ 	.word	0x00000000
        /*0060*/ 	.short	0x0003
        /*0062*/ 	.short	0x0018
        /*0064*/ 	.byte	0x00, 0xf0, 0x21, 0x00


	//----- nvinfo : EIATTR_KPARAM_INFO
	.align		4
.L_1743:
        /*0068*/ 	.byte	0x04, 0x17
        /*006a*/ 	.short	(.L_1745 - .L_1744)
.L_1744:
        /*006c*/ 	.word	0x00000000
        /*0070*/ 	.short	0x0002
        /*0072*/ 	.short	0x0010
        /*0074*/ 	.byte	0x00, 0xf0, 0x21, 0x00


	//----- nvinfo : EIATTR_KPARAM_INFO
	.align		4
.L_1745:
        /*0078*/ 	.byte	0x04, 0x17
        /*007a*/ 	.short	(.L_1747 - .L_1746)
.L_1746:
        /*007c*/ 	.word	0x00000000
        /*0080*/ 	.short	0x0001
        /*0082*/ 	.short	0x0008
        /*0084*/ 	.byte	0x00, 0xf0, 0x21, 0x00


	//----- nvinfo : EIATTR_KPARAM_INFO
	.align		4
.L_1747:
        /*0088*/ 	.byte	0x04, 0x17
        /*008a*/ 	.short	(.L_1749 - .L_1748)
.L_1748:
        /*008c*/ 	.word	0x00000000
        /*0090*/ 	.short	0x0000
        /*0092*/ 	.short	0x0000
        /*0094*/ 	.byte	0x00, 0xf0, 0x21, 0x00


	//----- nvinfo : EIATTR_SPARSE_MMA_MASK
	.align		4
.L_1749:
        /*0098*/ 	.byte	0x03, 0x50
        /*009a*/ 	.short	0x0000


	//----- nvinfo : EIATTR_MAXREG_COUNT
	.align		4
        /*009c*/ 	.byte	0x03, 0x1b
        /*009e*/ 	.short	0x0080


	//----- nvinfo : EIATTR_NUM_BARRIERS
	.align		4
        /*00a0*/ 	.byte	0x02, 0x4c
        /*00a2*/ 	.byte	0x01
	.zero		1


	//----- nvinfo : EIATTR_MERCURY_ISA_VERSION
	.align		4
        /*00a4*/ 	.byte	0x03, 0x5f
        /*00a6*/ 	.short	0x0101


	//----- nvinfo : EIATTR_COOP_GROUP_MASK_REGIDS
	.align		4
        /*00a8*/ 	.byte	0x04, 0x29
        /*00aa*/ 	.short	(.L_1751 - .L_1750)


	//   ....[0]....
.L_1750:
        /*00ac*/ 	.word	0xffffffff


	//   ....[1]....
        /*00b0*/ 	.word	0xffffffff


	//   ....[2]....
        /*00b4*/ 	.word	0xffffffff


	//   ....[3]....
        /*00b8*/ 	.word	0xffffffff


	//   ....[4]....
        /*00bc*/ 	.word	0xffffffff


	//   ....[5]....
        /*00c0*/ 	.word	0xffffffff


	//   ....[6]....
        /*00c4*/ 	.word	0xffffffff


	//   ....[7]....
        /*00c8*/ 	.word	0xffffffff


	//   ....[8]....
        /*00cc*/ 	.word	0xffffffff


	//   ....[9]....
        /*00d0*/ 	.word	0xffffffff


	//----- nvinfo : EIATTR_COOP_GROUP_INSTR_OFFSETS
	.align		4
.L_1751:
        /*00d4*/ 	.byte	0x04, 0x28
        /*00d6*/ 	.short	(.L_1753 - .L_1752)


	//   ....[0]....
.L_1752:
        /*00d8*/ 	.word	0x00002120


	//   ....[1]....
        /*00dc*/ 	.word	0x00002140


	//   ....[2]....
        /*00e0*/ 	.word	0x000023e0


	//   ....[3]....
        /*00e4*/ 	.word	0x00002420


	//   ....[4]....
        /*00e8*/ 	.word	0x00002510


	//   ....[5]....
        /*00ec*/ 	.word	0x00002540


	//   ....[6]....
        /*00f0*/ 	.word	0x00002570


	//   ....[7]....
        /*00f4*/ 	.word	0x00002580


	//   ....[8]....
        /*00f8*/ 	.word	0x000025d0


	//   ....[9]....
        /*00fc*/ 	.word	0x000025e0


	//----- nvinfo : EIATTR_EXIT_INSTR_OFFSETS
	.align		4
.L_1753:
        /*0100*/ 	.byte	0x04, 0x1c
        /*0102*/ 	.short	(.L_1755 - .L_1754)


	//   ....[0]....
.L_1754:
        /*0104*/ 	.word	0x00000070


	//   ....[1]....
        /*0108*/ 	.word	0x00003f30


	//----- nvinfo : EIATTR_MAX_THREADS
	.align		4
.L_1755:
        /*010c*/ 	.byte	0x04, 0x05
        /*010e*/ 	.short	(.L_1757 - .L_1756)
.L_1756:
        /*0110*/ 	.word	0x000001e0
        /*0114*/ 	.word	0x00000001
        /*0118*/ 	.word	0x00000001


	//----- nvinfo : EIATTR_CRS_STACK_SIZE
	.align		4
.L_1757:
        /*011c*/ 	.byte	0x04, 0x1e
        /*011e*/ 	.short	(.L_1759 - .L_1758)
.L_1758:
        /*0120*/ 	.word	0x00000000


	//----- nvinfo : EIATTR_CBANK_PARAM_SIZE
	.align		4
.L_1759:
        /*0124*/ 	.byte	0x03, 0x19
        /*0126*/ 	.short	0x0048


	//----- nvinfo : EIATTR_PARAM_CBANK
	.align		4
        /*0128*/ 	.byte	0x04, 0x0a
        /*012a*/ 	.short	(.L_1761 - .L_1760)
	.align		4
.L_1760:
        /*012c*/ 	.word	index@(.nv.constant0._ZN13group_norm_v214gn_cuda_kernelI13__nv_bfloat16Li480ELi1ELi16ELi120ELi256ELb1ELi16ELi960ELi960ELi4ELb1ELi9ELb0ELb0ENS_16CompileConditionILi900EEEEEvPT_PKS4_S7_S7_flPfS8_Pj)
        /*0130*/ 	.short	0x0210
        /*0132*/ 	.short	0x0048


	//----- nvinfo : EIATTR_SW_WAR
	.align		4
.L_1761:
        /*0134*/ 	.byte	0x04, 0x36
        /*0136*/ 	.short	(.L_1763 - .L_1762)
.L_1762:
        /*0138*/ 	.word	0x00000008
.L_1763:


//--------------------- .nv.info._ZN13group_norm_v214gn_cuda_kernelI13__nv_bfloat16Li480ELi3ELi16ELi120ELi256ELb1ELi16ELi960ELi960ELi4ELb1ELi21ELb0ELb0ENS_16CompileConditionILi900EEEEEvPT_PKS4_S7_S7_flPfS8_Pj --------------------------
	.section	.nv.info._ZN13group_norm_v214gn_cuda_kernelI13__nv_bfloat16Li480ELi3ELi16ELi120ELi256ELb1ELi16ELi960ELi960ELi4ELb1ELi21ELb0ELb0ENS_16CompileConditionILi900EEEEEvPT_PKS4_S7_S7_flPfS8_Pj,"",@"SHT_CUDA_INFO"
	.sectionflags	@""
	.align	4


	//----- nvinfo : EIATTR_CUDA_API_VERSION
	.align		4
        /*0000*/ 	.byte	0x04, 0x37
        /*0002*/ 	.short	(.L_1765 - .L_1764)
.L_1764:
        /*0004*/ 	.word	0x00000082


	//----- nvinfo : EIATTR_KPARAM_INFO
	.align		4
.L_1765:
        /*0008*/ 	.byte	0x04, 0x17
        /*000a*/ 	.short	(.L_1767 - .L_1766)
.L_1766:
        /*000c*/ 	.word	0x00000000
        /*0010*/ 	.short	0x0008
        /*0012*/ 	.short	0x0040
        /*0014*/ 	.byte	0x00, 0xf0, 0x21, 0x00


	//----- nvinfo : EIATTR_KPARAM_INFO
	.align		4
.L_1767:
        /*0018*/ 	.byte	0x04, 0x17
        /*001a*/ 	.short	(.L_1769 - .L_1768)
.L_1768:
        /*001c*/ 	.word	0x00000000
        /*0020*/ 	.short	0x0007
        /*0022*/ 	.short	0x0038
        /*0024*/ 	.byte	0x00, 0xf0, 0x21, 0x00


	//----- nvinfo : EIATTR_KPARAM_INFO
	.align		4
.L_1769:
        /*0028*/ 	.byte	0x04, 0x17
        /*002a*/ 	.short	(.L_1771 - .L_1770)
.L_1770:
        /*002c*/ 	.word	0x00000000
        /*0030*/ 	.short	0x0006
        /*0032*/ 	.short	0x0030
        /*0034*/ 	.byte	0x00, 0xf0, 0x21, 0x00


	//----- nvinfo : EIATTR_KPARAM_INFO
	.align		4
.L_1771:
        /*0038*/ 	.byte	0x04, 0x17
        /*003a*/ 	.short	(.L_1773 - .L_1772)
.L_1772:
        /*003c*/ 	.word	0x00000000
        /*0040*/ 	.short	0x0005
        /*0042*/ 	.short	0x0028
        /*0044*/ 	.byte	0x00, 0xf0, 0x21, 0x00


	//----- nvinfo : EIATTR_KPARAM_INFO
	.align		4
.L_1773:
        /*0048*/ 	.byte	0x04, 0x17
        /*004a*/ 	.short	(.L_1775 - .L_1774)
.L_1774:
        /*004c*/ 	.word	0x00000000
        /*0050*/ 	.short	0x0004
        /*0052*/ 	.short	0x0020
        /*0054*/ 	.byte	0x00, 0xf0, 0x11, 0x00


	//----- nvinfo : EIATTR_KPARAM_INFO
	.align		4
.L_1775:
        /*0058*/ 	.byte	0x04, 0x17
        /*005a*/ 	.short	(.L_1777 - .L_1776)
.L_1776:
        /*005c*/ 	.word	0x00000000
        /*0060*/ 	.short	0x0003
        /*0062*/ 	.short	0x0018
        /*0064*/ 	.byte	0x00, 0xf0, 0x21, 0x00


	//----- nvinfo : EIATTR_KPARAM_INFO
	.align		4
.L_1777:
        /*0068*/ 	.byte	0x04, 0x17
        /*006a*/ 	.short	(.L_1779 - .L_1778)
.L_1778:
        /*006c*/ 	.word	0x00000000
        /*0070*/ 	.short	0x0002
        /*0072*/ 	.short	0x0010
        /*0074*/ 	.byte	0x00, 0xf0, 0x21, 0x00


	//----- nvinfo : EIATTR_KPARAM_INFO
	.align		4
.L_1779:
        /*0078*/ 	.byte	0x04, 0x17
        /*007a*/ 	.short	(.L_1781 - .L_1780)
.L_1780:
        /*007c*/ 	.word	0x00000000
        /*0080*/ 	.short	0x0001
        /*0082*/ 	.short	0x0008
        /*0084*/ 	.byte	0x00, 0xf0, 0x21, 0x00


	//----- nvinfo : EIATTR_KPARAM_INFO
	.align		4
.L_1781:
        /*0088*/ 	.byte	0x04, 0x17
        /*008a*/ 	.short	(.L_1783 - .L_1782)
.L_1782:
        /*008c*/ 	.word	0x00000000
        /*0090*/ 	.short	0x0000
        /*0092*/ 	.short	0x0000
        /*0094*/ 	.byte	0x00, 0xf0, 0x21, 0x00


	//----- nvinfo : EIATTR_SPARSE_MMA_MASK
	.align		4
.L_1783:
        /*0098*/ 	.byte	0x03, 0x50
        /*009a*/ 	.short	0x0000


	//----- nvinfo : EIATTR_MAXREG_COUNT
	.align		4
        /*009c*/ 	.byte	0x03, 0x1b
        /*009e*/ 	.short	0x0028


	//----- nvinfo : EIATTR_NUM_BARRIERS
	.align		4
        /*00a0*/ 	.byte	0x02, 0x4c
        /*00a2*/ 	.byte	0x01
	.zero		1


	//----- nvinfo : EIATTR_ANNOTATIONS
	.align		4
        /*00a4*/ 	.byte	0x04, 0x55
        /*00a6*/ 	.short	(.L_1785 - .L_1784)


	//   ....[0]....
.L_1784:
        /* <DEDUP_REMOVED lines=62> */


	//----- nvinfo : EIATTR_MERCURY_ISA_VERSION
	.align		4
.L_1785:
        /*0478*/ 	.byte	0x03, 0x5f
        /*047a*/ 	.short	0x0101


	//----- nvinfo : EIATTR_COOP_GROUP_MASK_REGIDS
	.align		4
        /*047c*/ 	.byte	0x04, 0x29
        /*047e*/ 	.short	(.L_1787 - .L_1786)


	//   ....[0]....
.L_1786:
        /*0480*/ 	.word	0xffffffff


	//   ....[1]....
        /*0484*/ 	.word	0xffffffff


	//   ....[2]....
        /*0488*/ 	.word	0xffffffff


	//   ....[3]....
        /*048c*/ 	.word	0xffffffff


	//   ....[4]....
        /*0490*/ 	.word	0xffffffff


	//   ....[5]....
        /*0494*/ 	.word	0xffffffff


	//   ....[6]....
        /*0498*/ 	.word	0xffffffff


	//   ....[7]....
        /*049c*/ 	.word	0xffffffff


	//   ....[8]....
        /*04a0*/ 	.word	0xffffffff


	//   ....[9]....
        /*04a4*/ 	.word	0xffffffff


	//----- nvinfo : EIATTR_COOP_GROUP_INSTR_OFFSETS
	.align		4
.L_1787:
        /*04a8*/ 	.byte	0x04, 0x28
        /*04aa*/ 	.short	(.L_1789 - .L_1788)


	//   ....[0]....
.L_1788:
        /*04ac*/ 	.word	0x00002070


	//   ....[1]....
        /*04b0*/ 	.word	0x00002080


	//   ....[2]....
        /*04b4*/ 	.word	0x00002610


	//   ....[3]....
        /*04b8*/ 	.word	0x00002630


	//   ....[4]....
        /*04bc*/ 	.word	0x00002650


	//   ....[5]....
        /*04c0*/ 	.word	0x00002670


	//   ....[6]....
        /*04c4*/ 	.word	0x00002690


	//   ....[7]....
        /*04c8*/ 	.word	0x000026b0


	//   ....[8]....
        /*04cc*/ 	.word	0x000026d0


	//   ....[9]....
        /*04d0*/ 	.word	0x000026f0


	//----- nvinfo : EIATTR_EXIT_INSTR_OFFSETS
	.align		4
.L_1789:
        /*04d4*/ 	.byte	0x04, 0x1c
        /*04d6*/ 	.short	(.L_1791 - .L_1790)


	//   ....[0]....
.L_1790:
        /*04d8*/ 	.word	0x00000090


	//   ....[1]....
        /*04dc*/ 	.word	0x00004800


	//----- nvinfo : EIATTR_MAX_THREADS
	.align		4
.L_1791:
        /*04e0*/ 	.byte	0x04, 0x05
        /*04e2*/ 	.short	(.L_1793 - .L_1792)
.L_1792:
        /*04e4*/ 	.word	0x000001e0
        /*04e8*/ 	.word	0x00000001
        /*04ec*/ 	.word	0x00000001


	//----- nvinfo : EIATTR_CRS_STACK_SIZE
	.align		4
.L_1793:
        /*04f0*/ 	.byte	0x04, 0x1e
        /*04f2*/ 	.short	(.L_1795 - .L_1794)
.L_1794:
        /*04f4*/ 	.word	0x00000000


	//----- nvinfo : EIATTR_CBANK_PARAM_SIZE
	.align		4
.L_1795:
        /*04f8*/ 	.byte	0x03, 0x19
        /*04fa*/ 	.short	0x0048


	//----- nvinfo : EIATTR_PARAM_CBANK
	.align		4
        /*04fc*/ 	.byte	0x04, 0x0a
        /*04fe*/ 	.short	(.L_1797 - .L_1796)
	.align		4
.L_1796:
        /*0500*/ 	.word	index@(.nv.constant0._ZN13group_norm_v214gn_cuda_kernelI13__nv_bfloat16Li480ELi3ELi16ELi120ELi256ELb1ELi16ELi960ELi960ELi4ELb1ELi21ELb0ELb0ENS_16CompileConditionILi900EEEEEvPT_PKS4_S7_S7_flPfS8_Pj)
        /*0504*/ 	.short	0x0210
        /*0506*/ 	.short	0x0048


	//----- nvinfo : EIATTR_SW_WAR
	.align		4
.L_1797:
        /*0508*/ 	.byte	0x04, 0x36
        /*050a*/ 	.short	(.L_1799 - .L_1798)
.L_1798:
        /*050c*/ 	.word	0x00000008
.L_1799:


//--------------------- .nv.info._ZN13group_norm_v214gn_cuda_kernelI13__nv_bfloat16Li480ELi1ELi16ELi120ELi256ELb1ELi32ELi960ELi960ELi4ELb1ELi18ELb0ELb0ENS_16CompileConditionILi900EEEEEvPT_PKS4_S7_S7_flPfS8_Pj --------------------------
	.section	.nv.info._ZN13group_norm_v214gn_cuda_kernelI13__nv_bfloat16Li480ELi1ELi16ELi120ELi256ELb1ELi32ELi960ELi960ELi4ELb1ELi18ELb0ELb0ENS_16CompileConditionILi900EEEEEvPT_PKS4_S7_S7_flPfS8_Pj,"",@"SHT_CUDA_INFO"
	.sectionflags	@""
	.align	4


	//----- nvinfo : EIATTR_CUDA_API_VERSION
	.align		4
        /*0000*/ 	.byte	0x04, 0x37
        /*0002*/ 	.short	(.L_1801 - .L_1800)
.L_1800:
        /*0004*/ 	.word	0x00000082


	//----- nvinfo : EIATTR_KPARAM_INFO
	.align		4
.L_1801:
        /*0008*/ 	.byte	0x04, 0x17
        /*000a*/ 	.short	(.L_1803 - .L_1802)
.L_1802:
        /*000c*/ 	.word	0x00000000
        /*0010*/ 	.short	0x0008
        /*0012*/ 	.short	0x0040
        /*0014*/ 	.byte	0x00, 0xf0, 0x21, 0x00


	//----- nvinfo : EIATTR_KPARAM_INFO
	.align		4
.L_1803:
        /*0018*/ 	.byte	0x04, 0x17
        /*001a*/ 	.short	(.L_1805 - .L_1804)
.L_1804:
        /*001c*/ 	.word	0x00000000
        /*0020*/ 	.short	0x0007
        /*0022*/ 	.short	0x0038
        /*0024*/ 	.byte	0x00, 0xf0, 0x21, 0x00


	//----- nvinfo : EIATTR_KPARAM_INFO
	.align		4
.L_1805:
        /*0028*/ 	.byte	0x04, 0x17
        /*002a*/ 	.short	(.L_1807 - .L_1806)
.L_1806:
        /*002c*/ 	.word	0x00000000
        /*0030*/ 	.short	0x0006
        /*0032*/ 	.short	0x0030
        /*0034*/ 	.byte	0x00, 0xf0, 0x21, 0x00


	//----- nvinfo : EIATTR_KPARAM_INFO
	.align		4
.L_1807:
        /*0038*/ 	.byte	0x04, 0x17
        /*003a*/ 	.short	(.L_1809 - .L_1808)
.L_1808:
        /*003c*/ 	.word	0x00000000
        /*0040*/ 	.short	0x0005
        /*0042*/ 	.short	0x0028
        /*0044*/ 	.byte	0x00, 0xf0, 0x21, 0x00


	//----- nvinfo : EIATTR_KPARAM_INFO
	.align		4
.L_1809:
        /*0048*/ 	.byte	0x04, 0x17
        /*004a*/ 	.short	(.L_1811 - .L_1810)
.L_1810:
        /*004c*/ 	.word	0x00000000
        /*0050*/ 	.short	0x0004
        /*0052*/ 	.short	0x0020
        /*0054*/ 	.byte	0x00, 0xf0, 0x11, 0x00


	//----- nvinfo : EIATTR_KPARAM_INFO
	.align		4
.L_1811:
        /*0058*/ 	.byte	0x04, 0x17
        /*005a*/ 	.short	(.L_1813 - .L_1812)
.L_1812:
        /*005c*/ 	.word	0x00000000
        /*0060*/ 	.short	0x0003
        /*0062*/ 	.short	0x0018
        /*0064*/ 	.byte	0x00, 0xf0, 0x21, 0x00


	//----- nvinfo : EIATTR_KPARAM_INFO
	.align		4
.L_1813:
        /*0068*/ 	.byte	0x04, 0x17
        /*006a*/ 	.short	(.L_1815 - .L_1814)
.L_1814:
        /*006c*/ 	.word	0x00000000
        /*0070*/ 	.short	0x0002
        /*0072*/ 	.short	0x0010
        /*0074*/ 	.byte	0x00, 0xf0, 0x21, 0x00


	//----- nvinfo : EIATTR_KPARAM_INFO
	.align		4
.L_1815:
        /*0078*/ 	.byte	0x04, 0x17
        /*007a*/ 	.short	(.L_1817 - .L_1816)
.L_1816:
        /*007c*/ 	.word	0x00000000
        /*0080*/ 	.short	0x0001
        /*0082*/ 	.short	0x0008
        /*0084*/ 	.byte	0x00, 0xf0, 0x21, 0x00


	//----- nvinfo : EIATTR_KPARAM_INFO
	.align		4
.L_1817:
        /*0088*/ 	.byte	0x04, 0x17
        /*008a*/ 	.short	(.L_1819 - .L_1818)
.L_1818:
        /*008c*/ 	.word	0x00000000
        /*0090*/ 	.short	0x0000
        /*0092*/ 	.short	0x0000
        /*0094*/ 	.byte	0x00, 0xf0, 0x21, 0x00


	//----- nvinfo : EIATTR_SPARSE_MMA_MASK
	.align		4
.L_1819:
        /*0098*/ 	.byte	0x03, 0x50
        /*009a*/ 	.short	0x0000


	//----- nvinfo : EIATTR_MAXREG_COUNT
	.align		4
        /*009c*/ 	.byte	0x03, 0x1b
        /*009e*/ 	.short	0x0080


	//----- nvinfo : EIATTR_NUM_BARRIERS
	.align		4
        /*00a0*/ 	.byte	0x02, 0x4c
        /*00a2*/ 	.byte	0x01
	.zero		1


	//----- nvinfo : EIATTR_ANNOTATIONS
	.align		4
        /*00a4*/ 	.byte	0x04, 0x55
        /*00a6*/ 	.short	(.L_1821 - .L_1820)


	//   ....[0]....
.L_1820:
        /* <DEDUP_REMOVED lines=20> */


	//----- nvinfo : EIATTR_MERCURY_ISA_VERSION
	.align		4
.L_1821:
        /*01d8*/ 	.byte	0x03, 0x5f
        /*01da*/ 	.short	0x0101


	//----- nvinfo : EIATTR_COOP_GROUP_MASK_REGIDS
	.align		4
        /*01dc*/ 	.byte	0x04, 0x29
        /*01de*/ 	.short	(.L_1823 - .L_1822)


	//   ....[0]....
.L_1822:
        /*01e0*/ 	.word	0xffffffff


	//   ....[1]....
        /*01e4*/ 	.word	0xffffffff


	//   ....[2]....
        /*01e8*/ 	.word	0xffffffff


	//   ....[3]....
        /*01ec*/ 	.word	0xffffffff


	//   ....[4]....
        /*01f0*/ 	.word	0xffffffff


	//   ....[5]....
        /*01f4*/ 	.word	0xffffffff


	//   ....[6]....
        /*01f8*/ 	.word	0xffffffff


	//   ....[7]....
        /*01fc*/ 	.word	0xffffffff


	//----- nvinfo : EIATTR_COOP_GROUP_INSTR_OFFSETS
	.align		4
.L_1823:
        /*0200*/ 	.byte	0x04, 0x28
        /*0202*/ 	.short	(.L_1825 - .L_1824)


	//   ....[0]....
.L_1824:
        /*0204*/ 	.word	0x00002910


	//   ....[1]....
        /*0208*/ 	.word	0x00002930


	//   ....[2]....
        /*020c*/ 	.word	0x00002e50


	//   ....[3]....
        /*0210*/ 	.word	0x00002e60


	//   ....[4]....
        /*0214*/ 	.word	0x00002e90


	//   ....[5]....
        /*0218*/ 	.word	0x00002ea0


	//   ....[6]....
        /*021c*/ 	.word	0x00002ed0


	//   ....[7]....
        /*0220*/ 	.word	0x00002ee0


	//----- nvinfo : EIATTR_EXIT_INSTR_OFFSETS
	.align		4
.L_1825:
        /*0224*/ 	.byte	0x04, 0x1c
        /*0226*/ 	.short	(.L_1827 - .L_1826)


	//   ....[0]....
.L_1826:
        /*0228*/ 	.word	0x00000080


	//   ....[1]....
        /*022c*/ 	.word	0x00005e30


	//----- nvinfo : EIATTR_MAX_THREADS
	.align		4
.L_1827:
        /*0230*/ 	.byte	0x04, 0x05
        /*0232*/ 	.short	(.L_1829 - .L_1828)
.L_1828:
        /*0234*/ 	.word	0x000001e0
        /*0238*/ 	.word	0x00000001
        /*023c*/ 	.word	0x00000001


	//----- nvinfo : EIATTR_CRS_STACK_SIZE
	.align		4
.L_1829:
        /*0240*/ 	.byte	0x04, 0x1e
        /*0242*/ 	.short	(.L_1831 - .L_1830)
.L_1830:
        /*0244*/ 	.word	0x00000000


	//----- nvinfo : EIATTR_CBANK_PARAM_SIZE
	.align		4
.L_1831:
        /*0248*/ 	.byte	0x03, 0x19
        /*024a*/ 	.short	0x0048


	//----- nvinfo : EIATTR_PARAM_CBANK
	.align		4
        /*024c*/ 	.byte	0x04, 0x0a
        /*024e*/ 	.short	(.L_1833 - .L_1832)
	.align		4
.L_1832:
        /*0250*/ 	.word	index@(.nv.constant0._ZN13group_norm_v214gn_cuda_kernelI13__nv_bfloat16Li480ELi1ELi16ELi120ELi256ELb1ELi32ELi960ELi960ELi4ELb1ELi18ELb0ELb0ENS_16CompileConditionILi900EEEEEvPT_PKS4_S7_S7_flPfS8_Pj)
        /*0254*/ 	.short	0x0210
        /*0256*/ 	.short	0x0048


	//----- nvinfo : EIATTR_SW_WAR
	.align		4
.L_1833:
        /*0258*/ 	.byte	0x04, 0x36
        /*025a*/ 	.short	(.L_1835 - .L_1834)
.L_1834:
        /*025c*/ 	.word	0x00000008
.L_1835:


//--------------------- .nv.info._ZN13group_norm_v214gn_cuda_kernelI13__nv_bfloat16Li480ELi2ELi16ELi120ELi256ELb1ELi32ELi960ELi960ELi4ELb1ELi29ELb0ELb0ENS_16CompileConditionILi900EEEEEvPT_PKS4_S7_S7_flPfS8_Pj --------------------------
	.section	.nv.info._ZN13group_norm_v214gn_cuda_kernelI13__nv_bfloat16Li480ELi2ELi16ELi120ELi256ELb1ELi32ELi960ELi960ELi4ELb1ELi29ELb0ELb0ENS_16CompileConditionILi900EEEEEvPT_PKS4_S7_S7_flPfS8_Pj,"",@"SHT_CUDA_INFO"
	.sectionflags	@""
	.align	4


	//----- nvinfo : EIATTR_CUDA_API_VERSION
	.align		4
        /*0000*/ 	.byte	0x04, 0x37
        /*0002*/ 	.short	(.L_1837 - .L_1836)
.L_1836:
        /*0004*/ 	.word	0x00000082


	//----- nvinfo : EIATTR_KPARAM_INFO
	.align		4
.L_1837:
        /*0008*/ 	.byte	0x04, 0x17
        /*000a*/ 	.short	(.L_1839 - .L_1838)
.L_1838:
        /*000c*/ 	.word	0x00000000
        /*0010*/ 	.short	0x0008
        /*0012*/ 	.short	0x0040
        /*0014*/ 	.byte	0x00, 0xf0, 0x21, 0x00


	//----- nvinfo : EIATTR_KPARAM_INFO
	.align		4
.L_1839:
        /*0018*/ 	.byte	0x04, 0x17
        /*001a*/ 	.short	(.L_1841 - .L_1840)
.L_1840:
        /*001c*/ 	.word	0x00000000
        /*0020*/ 	.short	0x0007
        /*0022*/ 	.short	0x0038
        /*0024*/ 	.byte	0x00, 0xf0, 0x21, 0x00


	//----- nvinfo : EIATTR_KPARAM_INFO
	.align		4
.L_1841:
        /*0028*/ 	.byte	0x04, 0x17
        /*002a*/ 	.short	(.L_1843 - .L_1842)
.L_1842:
        /*002c*/ 	.word	0x00000000
        /*0030*/ 	.short	0x0006
        /*0032*/ 	.short	0x0030
        /*0034*/ 	.byte	0x00, 0xf0, 0x21, 0x00


	//----- nvinfo : EIATTR_KPARAM_INFO
	.align		4
.L_1843:
        /*0038*/ 	.byte	0x04, 0x17
        /*003a*/ 	.short	(.L_1845 - .L_1844)
.L_1844:
        /*003c*/ 	.word	0x00000000
        /*0040*/ 	.short	0x0005
        /*0042*/ 	.short	0x0028
        /*0044*/ 	.byte	0x00, 0xf0, 0x21, 0x00


	//----- nvinfo : EIATTR_KPARAM_INFO
	.align		4
.L_1845:
        /*0048*/ 	.byte	0x04, 0x17
        /*004a*/ 	.short	(.L_1847 - .L_1846)
.L_1846:
        /*004c*/ 	.word	0x00000000
        /*0050*/ 	.short	0x0004
        /*0052*/ 	.short	0x0020
        /*0054*/ 	.byte	0x00, 0xf0, 0x11, 0x00


	//----- nvinfo : EIATTR_KPARAM_INFO
	.align		4
.L_1847:
        /*0058*/ 	.byte	0x04, 0x17
        /*005a*/ 	.short	(.L_1849 - .L_1848)
.L_1848:
        /*005c*/ 	.word	0x00000000
        /*0060*/ 	.short	0x0003
        /*0062*/ 	.short	0x0018
        /*0064*/ 	.byte	0x00, 0xf0, 0x21, 0x00


	//----- nvinfo : EIATTR_KPARAM_INFO
	.align		4
.L_1849:
        /*0068*/ 	.byte	0x04, 0x17
        /*006a*/ 	.short	(.L_1851 - .L_1850)
.L_1850:
        /*006c*/ 	.word	0x00000000
        /*0070*/ 	.short	0x0002
        /*0072*/ 	.short	0x0010
        /*0074*/ 	.byte	0x00, 0xf0, 0x21, 0x00


	//----- nvinfo : EIATTR_KPARAM_INFO
	.align		4
.L_1851:
        /*0078*/ 	.byte	0x04, 0x17
        /*007a*/ 	.short	(.L_1853 - .L_1852)
.L_1852:
        /*007c*/ 	.word	0x00000000
        /*0080*/ 	.short	0x0001
        /*0082*/ 	.short	0x0008
        /*0084*/ 	.byte	0x00, 0xf0, 0x21, 0x00


	//----- nvinfo : EIATTR_KPARAM_INFO
	.align		4
.L_1853:
        /*0088*/ 	.byte	0x04, 0x17
        /*008a*/ 	.short	(.L_1855 - .L_1854)
.L_1854:
        /*008c*/ 	.word	0x00000000
        /*0090*/ 	.short	0x0000
        /*0092*/ 	.short	0x0000
        /*0094*/ 	.byte	0x00, 0xf0, 0x21, 0x00


	//----- nvinfo : EIATTR_SPARSE_MMA_MASK
	.align		4
.L_1855:
        /*0098*/ 	.byte	0x03, 0x50
        /*009a*/ 	.short	0x0000


	//----- nvinfo : EIATTR_MAXREG_COUNT
	.align		4
        /*009c*/ 	.byte	0x03, 0x1b
        /*009e*/ 	.short	0x0040


	//----- nvinfo : EIATTR_NUM_BARRIERS
	.align		4
        /*00a0*/ 	.byte	0x02, 0x4c
        /*00a2*/ 	.byte	0x01
	.zero		1


	//----- nvinfo : EIATTR_ANNOTATIONS
	.align		4
        /*00a4*/ 	.byte	0x04, 0x55
        /*00a6*/ 	.short	(.L_1857 - .L_1856)


	//   ....[0]....
.L_1856:
        /* <DEDUP_REMOVED lines=109> */


	//----- nvinfo : EIATTR_MERCURY_ISA_VERSION
	.align		4
.L_1857:
        /*0768*/ 	.byte	0x03, 0x5f
        /*076a*/ 	.short	0x0101


	//----- nvinfo : EIATTR_COOP_GROUP_MASK_REGIDS
	.align		4
        /*076c*/ 	.byte	0x04, 0x29
        /*076e*/ 	.short	(.L_1859 - .L_1858)


	//   ....[0]....
.L_1858:
        /*0770*/ 	.word	0xffffffff


	//   ....[1]....
        /*0774*/ 	.word	0xffffffff


	//   ....[2]....
        /*0778*/ 	.word	0xffffffff


	//   ....[3]....
        /*077c*/ 	.word	0xffffffff


	//   ....[4]....
        /*0780*/ 	.word	0xffffffff


	//   ....[5]....
        /*0784*/ 	.word	0xffffffff


	//   ....[6]....
        /*0788*/ 	.word	0xffffffff


	//   ....[7]....
        /*078c*/ 	.word	0xffffffff


	//----- nvinfo : EIATTR_COOP_GROUP_INSTR_OFFSETS
	.align		4
.L_1859:
        /*0790*/ 	.byte	0x04, 0x28
        /*0792*/ 	.short	(.L_1861 - .L_1860)


	//   ....[0]....
.L_1860:
        /*0794*/ 	.word	0x00002bb0


	//   ....[1]....
        /*0798*/ 	.word	0x00002bc0


	//   ....[2]....
        /*079c*/ 	.word	0x000032d0


	//   ....[3]....
        /*07a0*/ 	.word	0x000032f0


	//   ....[4]....
        /*07a4*/ 	.word	0x00003310


	//   ....[5]....
        /*07a8*/ 	.word	0x00003330


	//   ....[6]....
        /*07ac*/ 	.word	0x00003350


	//   ....[7]....
        /*07b0*/ 	.word	0x00003370


	//----- nvinfo : EIATTR_EXIT_INSTR_OFFSETS
	.align		4
.L_1861:
        /*07b4*/ 	.byte	0x04, 0x1c
        /*07b6*/ 	.short	(.L_1863 - .L_1862)


	//   ....[0]....
.L_1862:
        /*07b8*/ 	.word	0x00000090


	//   ....[1]....
        /*07bc*/ 	.word	0x00006f40


	//----- nvinfo : EIATTR_MAX_THREADS
	.align		4
.L_1863:
        /*07c0*/ 	.byte	0x04, 0x05
        /*07c2*/ 	.short	(.L_1865 - .L_1864)
.L_1864:
        /*07c4*/ 	.word	0x000001e0
        /*07c8*/ 	.word	0x00000001
        /*07cc*/ 	.word	0x00000001


	//----- nvinfo : EIATTR_CRS_STACK_SIZE
	.align		4
.L_1865:
        /*07d0*/ 	.byte	0x04, 0x1e
        /*07d2*/ 	.short	(.L_1867 - .L_1866)
.L_1866:
        /*07d4*/ 	.word	0x00000000


	//----- nvinfo : EIATTR_CBANK_PARAM_SIZE
	.align		4
.L_1867:
        /*07d8*/ 	.byte	0x03, 0x19
        /*07da*/ 	.short	0x0048


	//----- nvinfo : EIATTR_PARAM_CBANK
	.align		4
        /*07dc*/ 	.byte	0x04, 0x0a
        /*07de*/ 	.short	(.L_1869 - .L_1868)
	.align		4
.L_1868:
        /*07e0*/ 	.word	index@(.nv.constant0._ZN13group_norm_v214gn_cuda_kernelI13__nv_bfloat16Li480ELi2ELi16ELi120ELi256ELb1ELi32ELi960ELi960ELi4ELb1ELi29ELb0ELb0ENS_16CompileConditionILi900EEEEEvPT_PKS4_S7_S7_flPfS8_Pj)
        /*07e4*/ 	.short	0x0210
        /*07e6*/ 	.short	0x0048


	//----- nvinfo : EIATTR_SW_WAR
	.align		4
.L_1869:
        /*07e8*/ 	.byte	0x04, 0x36
        /*07ea*/ 	.short	(.L_1871 - .L_1870)
.L_1870:
        /*07ec*/ 	.word	0x00000008
.L_1871:


//--------------------- .nv.info._ZN13group_norm_v214gn_cuda_kernelI13__nv_bfloat16Li480ELi1ELi16ELi120ELi256ELb1ELi64ELi960ELi960ELi4ELb1ELi37ELb0ELb0ENS_16CompileConditionILi900EEEEEvPT_PKS4_S7_S7_flPfS8_Pj --------------------------
	.section	.nv.info._ZN13group_norm_v214gn_cuda_kernelI13__nv_bfloat16Li480ELi1ELi16ELi120ELi256ELb1ELi64ELi960ELi960ELi4ELb1ELi37ELb0ELb0ENS_16CompileConditionILi900EEEEEvPT_PKS4_S7_S7_flPfS8_Pj,"",@"SHT_CUDA_INFO"
	.sectionflags	@""
	.align	4


	//----- nvinfo : EIATTR_CUDA_API_VERSION
	.align		4
        /*0000*/ 	.byte	0x04, 0x37
        /*0002*/ 	.short	(.L_1873 - .L_1872)
.L_1872:
        /*0004*/ 	.word	0x00000082


	//----- nvinfo : EIATTR_KPARAM_INFO
	.align		4
.L_1873:
        /*0008*/ 	.byte	0x04, 0x17
        /*000a*/ 	.short	(.L_1875 - .L_1874)
.L_1874:
        /*000c*/ 	.word	0x00000000
        /*0010*/ 	.short	0x0008
        /*0012*/ 	.short	0x0040
        /*0014*/ 	.byte	0x00, 0xf0, 0x21, 0x00


	//----- nvinfo : EIATTR_KPARAM_INFO
	.align		4
.L_1875:
        /*0018*/ 	.byte	0x04, 0x17
        /*001a*/ 	.short	(.L_1877 - .L_1876)
.L_1876:
        /*001c*/ 	.word	0x00000000
        /*0020*/ 	.short	0x0007
        /*0022*/ 	.short	0x0038
        /*0024*/ 	.byte	0x00, 0xf0, 0x21, 0x00


	//----- nvinfo : EIATTR_KPARAM_INFO
	.align		4
.L_1877:
        /*0028*/ 	.byte	0x04, 0x17
        /*002a*/ 	.short	(.L_1879 - .L_1878)
.L_1878:
        /*002c*/ 	.word	0x00000000
        /*0030*/ 	.short	0x0006
        /*0032*/ 	.short	0x0030
        /*0034*/ 	.byte	0x00, 0xf0, 0x21, 0x00


	//----- nvinfo : EIATTR_KPARAM_INFO
	.align		4
.L_1879:
        /*0038*/ 	.byte	0x04, 0x17
        /*003a*/ 	.short	(.L_1881 - .L_1880)
.L_1880:
        /*003c*/ 	.word	0x00000000
        /*0040*/ 	.short	0x0005
        /*0042*/ 	.short	0x0028
        /*0044*/ 	.byte	0x00, 0xf0, 0x21, 0x00


	//----- nvinfo : EIATTR_KPARAM_INFO
	.align		4
.L_1881:
        /*0048*/ 	.byte	0x04, 0x17
        /*004a*/ 	.short	(.L_1883 - .L_1882)
.L_1882:
        /*004c*/ 	.word	0x00000000
        /*0050*/ 	.short	0x0004
        /*0052*/ 	.short	0x0020
        /*0054*/ 	.byte	0x00, 0xf0, 0x11, 0x00


	//----- nvinfo : EIATTR_KPARAM_INFO
	.align		4
.L_1883:
        /*0058*/ 	.byte	0x04, 0x17
        /*005a*/ 	.short	(.L_1885 - .L_1884)
.L_1884:
        /*005c*/ 	.word	0x00000000
        /*0060*/ 	.short	0x0003
        /*0062*/ 	.short	0x0018
        /*0064*/ 	.byte	0x00, 0xf0, 0x21, 0x00


	//----- nvinfo : EIATTR_KPARAM_INFO
	.align		4
.L_1885:
        /*0068*/ 	.byte	0x04, 0x17
        /*006a*/ 	.short	(.L_1887 - .L_1886)
.L_1886:
        /*006c*/ 	.word	0x00000000
        /*0070*/ 	.short	0x0002
        /*0072*/ 	.short	0x0010
        /*0074*/ 	.byte	0x00, 0xf0, 0x21, 0x00


	//----- nvinfo : EIATTR_KPARAM_INFO
	.align		4
.L_1887:
        /*0078*/ 	.byte	0x04, 0x17
        /*007a*/ 	.short	(.L_1889 - .L_1888)
.L_1888:
        /*007c*/ 	.word	0x00000000
        /*0080*/ 	.short	0x0001
        /*0082*/ 	.short	0x0008
        /*0084*/ 	.byte	0x00, 0xf0, 0x21, 0x00


	//----- nvinfo : EIATTR_KPARAM_INFO
	.align		4
.L_1889:
        /*0088*/ 	.byte	0x04, 0x17
        /*008a*/ 	.short	(.L_1891 - .L_1890)
.L_1890:
        /*008c*/ 	.word	0x00000000
        /*0090*/ 	.short	0x0000
        /*0092*/ 	.short	0x0000
        /*0094*/ 	.byte	0x00, 0xf0, 0x21, 0x00


	//----- nvinfo : EIATTR_SPARSE_MMA_MASK
	.align		4
.L_1891:
        /*0098*/ 	.byte	0x03, 0x50
        /*009a*/ 	.short	0x0000


	//----- nvinfo : EIATTR_MAXREG_COUNT
	.align		4
        /*009c*/ 	.byte	0x03, 0x1b
        /*009e*/ 	.short	0x0080


	//----- nvinfo : EIATTR_NUM_BARRIERS
	.align		4
        /*00a0*/ 	.byte	0x02, 0x4c
        /*00a2*/ 	.byte	0x01
	.zero		1


	//----- nvinfo : EIATTR_ANNOTATIONS
	.align		4
        /*00a4*/ 	.byte	0x04, 0x55
        /*00a6*/ 	.short	(.L_1893 - .L_1892)


	//   ....[0]....
.L_1892:
        /* <DEDUP_REMOVED lines=158> */


	//----- nvinfo : EIATTR_MERCURY_ISA_VERSION
	.align		4
.L_1893:
        /*0a78*/ 	.byte	0x03, 0x5f
        /*0a7a*/ 	.short	0x0101


	//----- nvinfo : EIATTR_COOP_GROUP_MASK_REGIDS
	.align		4
        /*0a7c*/ 	.byte	0x04, 0x29
        /*0a7e*/ 	.short	(.L_1895 - .L_1894)


	//   ....[0]....
.L_1894:
        /*0a80*/ 	.word	0xffffffff


	//   ....[1]....
        /*0a84*/ 	.word	0xffffffff


	//   ....[2]....
        /*0a88*/ 	.word	0xffffffff


	//   ....[3]....
        /*0a8c*/ 	.word	0xffffffff


	//   ....[4]....
        /*0a90*/ 	.word	0xffffffff


	//   ....[5]....
        /*0a94*/ 	.word	0xffffffff


	//----- nvinfo : EIATTR_COOP_GROUP_INSTR_OFFSETS
	.align		4
.L_1895:
        /*0a98*/ 	.byte	0x04, 0x28
        /*0a9a*/ 	.short	(.L_1897 - .L_1896)


	//   ....[0]....
.L_1896:
        /*0a9c*/ 	.word	0x00003f20


	//   ....[1]....
        /*0aa0*/ 	.word	0x00003f40


	//   ....[2]....
        /*0aa4*/ 	.word	0x000047d0


	//   ....[3]....
        /*0aa8*/ 	.word	0x000047e0


	//   ....[4]....
        /*0aac*/ 	.word	0x00004810


	//   ....[5]....
        /*0ab0*/ 	.word	0x00004830


	//----- nvinfo : EIATTR_EXIT_INSTR_OFFSETS
	.align		4
.L_1897:
        /*0ab4*/ 	.byte	0x04, 0x1c
        /*0ab6*/ 	.short	(.L_1899 - .L_1898)


	//   ....[0]....
.L_1898:
        /*0ab8*/ 	.word	0x00000090


	//   ....[1]....
        /*0abc*/ 	.word	0x0000bc40


	//----- nvinfo : EIATTR_MAX_THREADS
	.align		4
.L_1899:
        /*0ac0*/ 	.byte	0x04, 0x05
        /*0ac2*/ 	.short	(.L_1901 - .L_1900)
.L_1900:
        /*0ac4*/ 	.word	0x000001e0
        /*0ac8*/ 	.word	0x00000001
        /*0acc*/ 	.word	0x00000001


	//----- nvinfo : EIATTR_CRS_STACK_SIZE
	.align		4
.L_1901:
        /*0ad0*/ 	.byte	0x04, 0x1e
        /*0ad2*/ 	.short	(.L_1903 - .L_1902)
.L_1902:
        /*0ad4*/ 	.word	0x00000000


	//----- nvinfo : EIATTR_CBANK_PARAM_SIZE
	.align		4
.L_1903:
        /*0ad8*/ 	.byte	0x03, 0x19
        /*0ada*/ 	.short	0x0048


	//----- nvinfo : EIATTR_PARAM_CBANK
	.align		4
        /*0adc*/ 	.byte	0x04, 0x0a
        /*0ade*/ 	.short	(.L_1905 - .L_1904)
	.align		4
.L_1904:
        /*0ae0*/ 	.word	index@(.nv.constant0._ZN13group_norm_v214gn_cuda_kernelI13__nv_bfloat16Li480ELi1ELi16ELi120ELi256ELb1ELi64ELi960ELi960ELi4ELb1ELi37ELb0ELb0ENS_16CompileConditionILi900EEEEEvPT_PKS4_S7_S7_flPfS8_Pj)
        /*0ae4*/ 	.short	0x0210
        /*0ae6*/ 	.short	0x0048


	//----- nvinfo : EIATTR_SW_WAR
	.align		4
.L_1905:
        /*0ae8*/ 	.byte	0x04, 0x36
        /*0aea*/ 	.short	(.L_1907 - .L_1906)
.L_1906:
        /*0aec*/ 	.word	0x00000008
.L_1907:


//--------------------- .nv.info._ZN13group_norm_v218gn_bwd_cuda_kernelI6__halfLi480ELi3ELi32ELi60ELi256ELb0ELb1ELi2ELi960ELi960ELi4ELb1ELi2ELb0ELb0ELNS_15WgradSyncMethodE3ENS_16CompileConditionILi900EEEEEvPT_S6_S6_PKS5_S8_S8_S8_PKfflPfPj --------------------------
	.section	.nv.info._ZN13group_norm_v218gn_bwd_cuda_kernelI6__halfLi480ELi3ELi32ELi60ELi256ELb0ELb1ELi2ELi960ELi960ELi4ELb1ELi2ELb0ELb0ELNS_15WgradSyncMethodE3ENS_16CompileConditionILi900EEEEEvPT_S6_S6_PKS5_S8_S8_S8_PKfflPfPj,"",@"SHT_CUDA_INFO"
	.sectionflags	@""
	.align	4


	//----- nvinfo : EIATTR_CUDA_API_VERSION
	.align		4
        /*0000*/ 	.byte	0x04, 0x37
        /*0002*/ 	.short	(.L_1909 - .L_1908)
.L_1908:
        /*0004*/ 	.word	0x00000082


	//----- nvinfo : EIATTR_KPARAM_INFO
	.align		4
.L_1909:
        /*0008*/ 	.byte	0x04, 0x17
        /*000a*/ 	.short	(.L_1911 - .L_1910)
.L_1910:
        /*000c*/ 	.word	0x00000000
        /*0010*/ 	.short	0x000b
        /*0012*/ 	.short	0x0058
        /*0014*/ 	.byte	0x00, 0xf0, 0x21, 0x00


	//----- nvinfo : EIATTR_KPARAM_INFO
	.align		4
.L_1911:
        /*0018*/ 	.byte	0x04, 0x17
        /*001a*/ 	.short	(.L_1913 - .L_1912)
.L_1912:
        /*001c*/ 	.word	0x00000000
        /*0020*/ 	.short	0x000a
        /*0022*/ 	.short	0x0050
        /*0024*/ 	.byte	0x00, 0xf0, 0x21, 0x00


	//----- nvinfo : EIATTR_KPARAM_INFO
	.align		4
.L_1913:
        /*0028*/ 	.byte	0x04, 0x17
        /*002a*/ 	.short	(.L_1915 - .L_1914)
.L_1914:
        /*002c*/ 	.word	0x00000000
        /*0030*/ 	.short	0x0009
        /*0032*/ 	.short	0x0048
        /*0034*/ 	.byte	0x00, 0xf0, 0x21, 0x00


	//----- nvinfo : EIATTR_KPARAM_INFO
	.align		4
.L_1915:
        /*0038*/ 	.byte	0x04, 0x17
        /*003a*/ 	.short	(.L_1917 - .L_1916)
.L_1916:
        /*003c*/ 	.word	0x00000000
        /*0040*/ 	.short	0x0008
        /*0042*/ 	.short	0x0040
        /*0044*/ 	.byte	0x00, 0xf0, 0x11, 0x00


	//----- nvinfo : EIATTR_KPARAM_INFO
	.align		4
.L_1917:
        /*0048*/ 	.byte	0x04, 0x17
        /*004a*/ 	.short	(.L_1919 - .L_1918)
.L_1918:
        /*004c*/ 	.word	0x00000000
        /*0050*/ 	.short	0x0007
        /*0052*/ 	.short	0x0038
        /*0054*/ 	.byte	0x00, 0xf0, 0x21, 0x00


	//----- nvinfo : EIATTR_KPARAM_INFO
	.align		4
.L_1919:
        /*0058*/ 	.byte	0x04, 0x17
        /*005a*/ 	.short	(.L_1921 - .L_1920)
.L_1920:
        /*005c*/ 	.word	0x00000000
        /*0060*/ 	.short	0x0006
        /*0062*/ 	.short	0x0030
        /*0064*/ 	.byte	0x00, 0xf0, 0x21, 0x00


	//----- nvinfo : EIATTR_KPARAM_INFO
	.align		4
.L_1921:
        /*0068*/ 	.byte	0x04, 0x17
        /*006a*/ 	.short	(.L_1923 - .L_1922)
.L_1922:
        /*006c*/ 	.word	0x00000000
        /*0070*/ 	.short	0x0005
        /*0072*/ 	.short	0x0028
        /*0074*/ 	.byte	0x00, 0xf0, 0x21, 0x00


	//----- nvinfo : EIATTR_KPARAM_INFO
	.align		4
.L_1923:
        /*0078*/ 	.byte	0x04, 0x17
        /*007a*/ 	.short	(.L_1925 - .L_1924)
.L_1924:
        /*007c*/ 	.word	0x00000000
        /*0080*/ 	.short	0x0004
        /*0082*/ 	.short	0x0020
        /*0084*/ 	.byte	0x00, 0xf0, 0x21, 0x00


	//----- nvinfo : EIATTR_KPARAM_INFO
	.align		4
.L_1925:
        /*0088*/ 	.byte	0x04, 0x17
        /*008a*/ 	.short	(.L_1927 - .L_1926)
.L_1926:
        /*008c*/ 	.word	0x00000000
        /*0090*/ 	.short	0x0003
        /*0092*/ 	.short	0x0018
        /*0094*/ 	.byte	0x00, 0xf0, 0x21, 0x00


	//----- nvinfo : EIATTR_KPARAM_INFO
	.align		4
.L_1927:
        /*0098*/ 	.byte	0x04, 0x17
        /*009a*/ 	.short	(.L_1929 - .L_1928)
.L_1928:
        /*009c*/ 	.word	0x00000000
        /*00a0*/ 	.short	0x0002
        /*00a2*/ 	.short	0x0010
        /*00a4*/ 	.byte	0x00, 0xf0, 0x21, 0x00


	//----- nvinfo : EIATTR_KPARAM_INFO
	.align		4
.L_1929:
        /*00a8*/ 	.byte	0x04, 0x17
        /*00aa*/ 	.short	(.L_1931 - .L_1930)
.L_1930:
        /*00ac*/ 	.word	0x00000000
        /*00b0*/ 	.short	0x0001
        /*00b2*/ 	.short	0x0008
        /*00b4*/ 	.byte	0x00, 0xf0, 0x21, 0x00


	//----- nvinfo : EIATTR_KPARAM_INFO
	.align		4
.L_1931:
        /*00b8*/ 	.byte	0x04, 0x17
        /*00ba*/ 	.short	(.L_1933 - .L_1932)
.L_1932:
        /*00bc*/ 	.word	0x00000000
        /*00c0*/ 	.short	0x0000
        /*00c2*/ 	.short	0x0000
        /*00c4*/ 	.byte	0x00, 0xf0, 0x21, 0x00


	//----- nvinfo : EIATTR_SPARSE_MMA_MASK
	.align		4
.L_1933:
        /*00c8*/ 	.byte	0x03, 0x50
        /*00ca*/ 	.short	0x0000


	//----- nvinfo : EIATTR_MAXREG_COUNT
	.align		4
        /*00cc*/ 	.byte	0x03, 0x1b
        /*00ce*/ 	.short	0x0028


	//----- nvinfo : EIATTR_NUM_BARRIERS
	.align		4
        /*00d0*/ 	.byte	0x02, 0x4c
        /*00d2*/ 	.byte	0x01
	.zero		1


	//----- nvinfo : EIATTR_ANNOTATIONS
	.align		4
        /*00d4*/ 	.byte	0x04, 0x55
        /*00d6*/ 	.short	(.L_1935 - .L_1934)


	//   ....[0]....
.L_1934:
        /*00d8*/ 	.word	0x00000001
        /*00dc*/ 	.byte	0xf0, 0x03, 0x00, 0x00, 0x01, 0x00, 0x00, 0x00, 0xc0, 0x04, 0x00, 0x00, 0x01, 0x00, 0x00, 0x00
        /*00ec*/ 	.byte	0xf0, 0x04, 0x00, 0x00, 0x01, 0x00, 0x00, 0x00, 0x00, 0x05, 0x00, 0x00, 0x01, 0x00, 0x00, 0x00
        /*00fc*/ 	.byte	0x20, 0x05, 0x00, 0x00, 0x01, 0x00, 0x00, 0x00, 0x40, 0x0b, 0x00, 0x00, 0x01, 0x00, 0x00, 0x00
        /*010c*/ 	.byte	0x50, 0x0b, 0x00, 0x00, 0x01, 0x00, 0x00, 0x00, 0xa0, 0x0c, 0x00, 0x00, 0x01, 0x00, 0x00, 0x00
        /*011c*/ 	.byte	0xe0, 0x0c, 0x00, 0x00, 0x01, 0x00, 0x00, 0x00, 0x10, 0x0d, 0x00, 0x00, 0x01, 0x00, 0x00, 0x00
        /*012c*/ 	.byte	0x60, 0x1d, 0x00, 0x00, 0x01, 0x00, 0x00, 0x00, 0xe0, 0x1f, 0x00, 0x00


	//----- nvinfo : EIATTR_MERCURY_ISA_VERSION
	.align		4
.L_1935:
        /*0138*/ 	.byte	0x03, 0x5f
        /*013a*/ 	.short	0x0101


	//----- nvinfo : EIATTR_COOP_GROUP_MASK_REGIDS
	.align		4
        /*013c*/ 	.byte	0x04, 0x29
        /*013e*/ 	.short	(.L_1937 - .L_1936)


	//   ....[0]....
.L_1936:
        /*0140*/ 	.word	0xffffffff


	//   ....[1]....
        /*0144*/ 	.word	0xffffffff


	//   ....[2]....
        /*0148*/ 	.word	0xffffffff


	//   ....[3]....
        /*014c*/ 	.word	0xffffffff


	//   ....[4]....
        /*0150*/ 	.word	0xffffffff


	//   ....[5]....
        /*0154*/ 	.word	0xffffffff


	//   ....[6]....
        /*0158*/ 	.word	0xffffffff


	//   ....[7]....
        /*015c*/ 	.word	0xffffffff


	//   ....[8]....
        /*0160*/ 	.word	0xffffffff


	//   ....[9]....
        /*0164*/ 	.word	0xffffffff


	//   ....[10]....
        /*0168*/ 	.word	0x05000011


	//   ....[11]....
        /*016c*/ 	.word	0x05000013


	//   ....[12]....
        /*0170*/ 	.word	0x05000010


	//   ....[13]....
        /*0174*/ 	.word	0x05000012


	//   ....[14]....
        /*0178*/ 	.word	0x05000015


	//   ....[15]....
        /*017c*/ 	.word	0x05000021


	//   ....[16]....
        /*0180*/ 	.word	0x0500000a


	//   ....[17]....
        /*0184*/ 	.word	0x05000010


	//   ....[18]....
        /*0188*/ 	.word	0x05000013


	//   ....[19]....
        /*018c*/ 	.word	0x05000015


	//   ....[20]....
        /*0190*/ 	.word	0x05000010


	//   ....[21]....
        /*0194*/ 	.word	0x05000021


	//   ....[22]....
        /*0198*/ 	.word	0x05000012


	//   ....[23]....
        /*019c*/ 	.word	0x05000013


	//   ....[24]....
        /*01a0*/ 	.word	0x05000020


	//   ....[25]....
        /*01a4*/ 	.word	0x05000011


	//   ....[26]....
        /*01a8*/ 	.word	0x05000013


	//   ....[27]....
        /*01ac*/ 	.word	0x05000015


	//   ....[28]....
        /*01b0*/ 	.word	0x05000010


	//   ....[29]....
        /*01b4*/ 	.word	0x05000021


	//   ....[30]....
        /*01b8*/ 	.word	0x05000012


	//   ....[31]....
        /*01bc*/ 	.word	0x05000013


	//   ....[32]....
        /*01c0*/ 	.word	0x05000020


	//   ....[33]....
        /*01c4*/ 	.word	0x05000011


	//   ....[34]....
        /*01c8*/ 	.word	0x05000010


	//   ....[35]....
        /*01cc*/ 	.word	0x0500000f


	//   ....[36]....
        /*01d0*/ 	.word	0x05000019


	//   ....[37]....
        /*01d4*/ 	.word	0x05000013


	//   ....[38]....
        /*01d8*/ 	.word	0x05000010


	//   ....[39]....
        /*01dc*/ 	.word	0x05000021


	//   ....[40]....
        /*01e0*/ 	.word	0x05000013


	//   ....[41]....
        /*01e4*/ 	.word	0x05000012


	//   ....[42]....
        /*01e8*/ 	.word	0x05000019


	//   ....[43]....
        /*01ec*/ 	.word	0x05000021


	//   ....[44]....
        /*01f0*/ 	.word	0x05000022


	//   ....[45]....
        /*01f4*/ 	.word	0x05000011


	//   ....[46]....
        /*01f8*/ 	.word	0x05000020


	//   ....[47]....
        /*01fc*/ 	.word	0x05000019


	//   ....[48]....
        /*0200*/ 	.word	0x05000017


	//   ....[49]....
        /*0204*/ 	.word	0x0500000c


	//   ....[50]....
        /*0208*/ 	.word	0x05000012


	//   ....[51]....
        /*020c*/ 	.word	0x05000013


	//   ....[52]....
        /*0210*/ 	.word	0x05000020


	//   ....[53]....
        /*0214*/ 	.word	0x05000014


	//   ....[54]....
        /*0218*/ 	.word	0x0500000f


	//   ....[55]....
        /*021c*/ 	.word	0x05000015


	//   ....[56]....
        /*0220*/ 	.word	0x05000013


	//   ....[57]....
        /*0224*/ 	.word	0x05000021


	//   ....[58]....
        /*0228*/ 	.word	0x05000010


	//   ....[59]....
        /*022c*/ 	.word	0x05000017


	//   ....[60]....
        /*0230*/ 	.word	0x05000016


	//   ....[61]....
        /*0234*/ 	.word	0x05000015


	//   ....[62]....
        /*0238*/ 	.word	0x05000013


	//   ....[63]....
        /*023c*/ 	.word	0x05000020


	//   ....[64]....
        /*0240*/ 	.word	0x05000013


	//   ....[65]....
        /*0244*/ 	.word	0x05000018


	//   ....[66]....
        /*0248*/ 	.word	0x05000010


	//   ....[67]....
        /*024c*/ 	.word	0x05000010


	//   ....[68]....
        /*0250*/ 	.word	0x05000010


	//   ....[69]....
        /*0254*/ 	.word	0x05000010


	//   ....[70]....
        /*0258*/ 	.word	0x05000010


	//   ....[71]....
        /*025c*/ 	.word	0x05000010


	//   ....[72]....
        /*0260*/ 	.word	0x05000010


	//   ....[73]....
        /*0264*/ 	.word	0x05000010


	//   ....[74]....
        /*0268*/ 	.word	0x05000010


	//   ....[75]....
        /*026c*/ 	.word	0x05000010


	//   ....[76]....
        /*0270*/ 	.word	0x05000010


	//   ....[77]....
        /*0274*/ 	.word	0x05000010


	//   ....[78]....
        /*0278*/ 	.word	0x05000010


	//   ....[79]....
        /*027c*/ 	.word	0x05000010


	//   ....[80]....
        /*0280*/ 	.word	0x05000010


	//   ....[81]....
        /*0284*/ 	.word	0x05000010


	//   ....[82]....
        /*0288*/ 	.word	0x05000010


	//   ....[83]....
        /*028c*/ 	.word	0x05000010


	//   ....[84]....
        /*0290*/ 	.word	0x05000010


	//   ....[85]....
        /*0294*/ 	.word	0x05000010


	//   ....[86]....
        /*0298*/ 	.word	0x05000010


	//   ....[87]....
        /*029c*/ 	.word	0x05000010


	//   ....[88]....
        /*02a0*/ 	.word	0x05000010


	//   ....[89]....
        /*02a4*/ 	.word	0x05000010


	//   ....[90]....
        /*02a8*/ 	.word	0x05000010


	//   ....[91]....
        /*02ac*/ 	.word	0x05000010


	//   ....[92]....
        /*02b0*/ 	.word	0x05000010


	//   ....[93]....
        /*02b4*/ 	.word	0x05000010


	//   ....[94]....
        /*02b8*/ 	.word	0x05000010


	//   ....[95]....
        /*02bc*/ 	.word	0x05000010


	//   ....[96]....
        /*02c0*/ 	.word	0x05000010


	//   ....[97]....
        /*02c4*/ 	.word	0x05000010


	//   ....[98]....
        /*02c8*/ 	.word	0x05000010


	//   ....[99]....
        /*02cc*/ 	.word	0x05000010


	//   ....[100]....
        /*02d0*/ 	.word	0x05000010


	//   ....[101]....
        /*02d4*/ 	.word	0x05000010


	//   ....[102]....
        /*02d8*/ 	.word	0x05000010


	//   ....[103]....
        /*02dc*/ 	.word	0x05000010


	//   ....[104]....
        /*02e0*/ 	.word	0x05000010


	//   ....[105]....
        /*02e4*/ 	.word	0x05000010


	//   ....[106]....
        /*02e8*/ 	.word	0x05000010


	//   ....[107]....
        /*02ec*/ 	.word	0x05000010


	//   ....[108]....
        /*02f0*/ 	.word	0x05000010


	//   ....[109]....
        /*02f4*/ 	.word	0x05000010


	//   ....[110]....
        /*02f8*/ 	.word	0x05000010


	//   ....[111]....
        /*02fc*/ 	.word	0x05000010


	//   ....[112]....
        /*0300*/ 	.word	0x05000010


	//   ....[113]....
        /*0304*/ 	.word	0x05000010


	//   ....[114]....
        /*0308*/ 	.word	0x05000010


	//   ....[115]....
        /*030c*/ 	.word	0x05000010


	//   ....[116]....
        /*0310*/ 	.word	0x05000010


	//   ....[117]....
        /*0314*/ 	.word	0x05000010


	//   ....[118]....
        /*0318*/ 	.word	0x05000010


	//   ....[119]....
        /*031c*/ 	.word	0x05000010


	//   ....[120]....
        /*0320*/ 	.word	0x05000010


	//   ....[121]....
        /*0324*/ 	.word	0x05000010


	//----- nvinfo : EIATTR_COOP_GROUP_INSTR_OFFSETS
	.align		4
.L_1937:
        /*0328*/ 	.byte	0x04, 0x28
        /*032a*/ 	.short	(.L_1939 - .L_1938)


	//   ....[0]....
.L_1938:
        /*032c*/ 	.word	0x000018a0


	//   ....[1]....
        /*0330*/ 	.word	0x000018d0


	//   ....[2]....
        /*0334*/ 	.word	0x00002090


	//   ....[3]....
        /*0338*/ 	.word	0x000020c0


	//   ....[4]....
        /*033c*/ 	.word	0x000020f0


	//   ....[5]....
        /*0340*/ 	.word	0x00002100


	//   ....[6]....
        /*0344*/ 	.word	0x00002130


	//   ....[7]....
        /*0348*/ 	.word	0x00002140


	//   ....[8]....
        /*034c*/ 	.word	0x00002170


	//   ....[9]....
        /*0350*/ 	.word	0x00002180


	//   ....[10]....
        /*0354*/ 	.word	0x00003500


	//   ....[11]....
        /*0358*/ 	.word	0x00003520


	//   ....[12]....
        /*035c*/ 	.word	0x00003550


	//   ....[13]....
        /*0360*/ 	.word	0x00003570


	//   ....[14]....
        /*0364*/ 	.word	0x000035a0


	//   ....[15]....
        /*0368*/ 	.word	0x000035b0


	//   ....[16]....
        /*036c*/ 	.word	0x000035e0


	//   ....[17]....
        /*0370*/ 	.word	0x000035f0


	//   ....[18]....
        /*0374*/ 	.word	0x000037f0


	//   ....[19]....
        /*0378*/ 	.word	0x00003810


	//   ....[20]....
        /*037c*/ 	.word	0x00003840


	//   ....[21]....
        /*0380*/ 	.word	0x00003850


	//   ....[22]....
        /*0384*/ 	.word	0x00003890


	//   ....[23]....
        /*0388*/ 	.word	0x000038a0


	//   ....[24]....
        /*038c*/ 	.word	0x000038d0


	//   ....[25]....
        /*0390*/ 	.word	0x000038e0


	//   ....[26]....
        /*0394*/ 	.word	0x00003a80


	//   ....[27]....
        /*0398*/ 	.word	0x00003aa0


	//   ....[28]....
        /*039c*/ 	.word	0x00003ad0


	//   ....[29]....
        /*03a0*/ 	.word	0x00003ae0


	//   ....[30]....
        /*03a4*/ 	.word	0x00003b20


	//   ....[31]....
        /*03a8*/ 	.word	0x00003b30


	//   ....[32]....
        /*03ac*/ 	.word	0x00003b60


	//   ....[33]....
        /*03b0*/ 	.word	0x00003b70


	//   ....[34]....
        /*03b4*/ 	.word	0x00003d30


	//   ....[35]....
        /*03b8*/ 	.word	0x00003d70


	//   ....[36]....
        /*03bc*/ 	.word	0x00003e10


	//   ....[37]....
        /*03c0*/ 	.word	0x00003e30


	//   ....[38]....
        /*03c4*/ 	.word	0x00003ed0


	//   ....[39]....
        /*03c8*/ 	.word	0x00003f10


	//   ....[40]....
        /*03cc*/ 	.word	0x00003f20


	//   ....[41]....
        /*03d0*/ 	.word	0x00003f50


	//   ....[42]....
        /*03d4*/ 	.word	0x00004010


	//   ....[43]....
        /*03d8*/ 	.word	0x000040a0


	//   ....[44]....
        /*03dc*/ 	.word	0x000040c0


	//   ....[45]....
        /*03e0*/ 	.word	0x000040d0


	//   ....[46]....
        /*03e4*/ 	.word	0x000040f0


	//   ....[47]....
        /*03e8*/ 	.word	0x00004150


	//   ....[48]....
        /*03ec*/ 	.word	0x00004200


	//   ....[49]....
        /*03f0*/ 	.word	0x00004220


	//   ....[50]....
        /*03f4*/ 	.word	0x00004230


	//   ....[51]....
        /*03f8*/ 	.word	0x00004240


	//   ....[52]....
        /*03fc*/ 	.word	0x00004280


	//   ....[53]....
        /*0400*/ 	.word	0x00004290


	//   ....[54]....
        /*0404*/ 	.word	0x00004340


	//   ....[55]....
        /*0408*/ 	.word	0x00004370


	//   ....[56]....
        /*040c*/ 	.word	0x00004390


	//   ....[57]....
        /*0410*/ 	.word	0x000043a0


	//   ....[58]....
        /*0414*/ 	.word	0x000043b0


	//   ....[59]....
        /*0418*/ 	.word	0x000043c0


	//   ....[60]....
        /*041c*/ 	.word	0x00004420


	//   ....[61]....
        /*0420*/ 	.word	0x00004490


	//   ....[62]....
        /*0424*/ 	.word	0x000044c0


	//   ....[63]....
        /*0428*/ 	.word	0x000044d0


	//   ....[64]....
        /*042c*/ 	.word	0x000045d0


	//   ....[65]....
        /*0430*/ 	.word	0x000045e0


	//   ....[66]....
        /*0434*/ 	.word	0x000047a0


	//   ....[67]....
        /*0438*/ 	.word	0x000047f0


	//   ....[68]....
        /*043c*/ 	.word	0x00004860


	//   ....[69]....
        /*0440*/ 	.word	0x000048c0


	//   ....[70]....
        /*0444*/ 	.word	0x00004930


	//   ....[71]....
        /*0448*/ 	.word	0x00004990


	//   ....[72]....
        /*044c*/ 	.word	0x00004a00


	//   ....[73]....
        /*0450*/ 	.word	0x00004a60


	//   ....[74]....
        /*0454*/ 	.word	0x00004b00


	//   ....[75]....
        /*0458*/ 	.word	0x00004b90


	//   ....[76]....
        /*045c*/ 	.word	0x00004c00


	//   ....[77]....
        /*0460*/ 	.word	0x00004c50


	//   ....[78]....
        /*0464*/ 	.word	0x00004cc0


	//   ....[79]....
        /*0468*/ 	.word	0x00004d10


	//   ....[80]....
        /*046c*/ 	.word	0x00004d80


	//   ....[81]....
        /*0470*/ 	.word	0x00004dd0


	//   ....[82]....
        /*0474*/ 	.word	0x00004e70


	//   ....[83]....
        /*0478*/ 	.word	0x00004f00


	//   ....[84]....
        /*047c*/ 	.word	0x00004f70


	//   ....[85]....
        /*0480*/ 	.word	0x00004fc0


	//   ....[86]....
        /*0484*/ 	.word	0x00005030


	//   ....[87]....
        /*0488*/ 	.word	0x00005080


	//   ....[88]....
        /*048c*/ 	.word	0x000050f0


	//   ....[89]....
        /*0490*/ 	.word	0x00005140


	//   ....[90]....
        /*0494*/ 	.word	0x000051e0


	//   ....[91]....
        /*0498*/ 	.word	0x00005280


	//   ....[92]....
        /*049c*/ 	.word	0x000052f0


	//   ....[93]....
        /*04a0*/ 	.word	0x00005350


	//   ....[94]....
        /*04a4*/ 	.word	0x000053c0


	//   ....[95]....
        /*04a8*/ 	.word	0x00005440


	//   ....[96]....
        /*04ac*/ 	.word	0x000054c0


	//   ....[97]....
        /*04b0*/ 	.word	0x000055a0


	//   ....[98]....
        /*04b4*/ 	.word	0x00005680


	//   ....[99]....
        /*04b8*/ 	.word	0x00005710


	//   ....[100]....
        /*04bc*/ 	.word	0x00005790


	//   ....[101]....
        /*04c0*/ 	.word	0x00005860


	//   ....[102]....
        /*04c4*/ 	.word	0x000058d0


	//   ....[103]....
        /*04c8*/ 	.word	0x00005950


	//   ....[104]....
        /*04cc*/ 	.word	0x000059b0


	//   ....[105]....
        /*04d0*/ 	.word	0x00005a50


	//   ....[106]....
        /*04d4*/ 	.word	0x00005b00


	//   ....[107]....
        /*04d8*/ 	.word	0x00005ba0


	//   ....[108]....
        /*04dc*/ 	.word	0x00005c40


	//   ....[109]....
        /*04e0*/ 	.word	0x00005cd0


	//   ....[110]....
        /*04e4*/ 	.word	0x00005d30


	//   ....[111]....
        /*04e8*/ 	.word	0x00005db0


	//   ....[112]....
        /*04ec*/ 	.word	0x00005e10


	//   ....[113]....
        /*04f0*/ 	.word	0x00005f50


	//   ....[114]....
        /*04f4*/ 	.word	0x00005fb0


	//   ....[115]....
        /*04f8*/ 	.word	0x00006010


	//   ....[116]....
        /*04fc*/ 	.word	0x000060a0


	//   ....[117]....
        /*0500*/ 	.word	0x00006100


	//   ....[118]....
        /*0504*/ 	.word	0x00006190


	//   ....[119]....
        /*0508*/ 	.word	0x000061e0


	//   ....[120]....
        /*050c*/ 	.word	0x000062a0


	//   ....[121]....
        /*0510*/ 	.word	0x000062f0


	//----- nvinfo : EIATTR_EXIT_INSTR_OFFSETS
	.align		4
.L_1939:
        /*0514*/ 	.byte	0x04, 0x1c
        /*0516*/ 	.short	(.L_1941 - .L_1940)


	//   ....[0]....
.L_1940:
        /*0518*/ 	.word	0x00002520


	//   ....[1]....
        /*051c*/ 	.word	0x00004740


	//----- nvinfo : EIATTR_MAX_THREADS
	.align		4
.L_1941:
        /*0520*/ 	.byte	0x04, 0x05
        /*0522*/ 	.short	(.L_1943 - .L_1942)
.L_1942:
        /*0524*/ 	.word	0x000001e0
        /*0528*/ 	.word	0x00000001
        /*052c*/ 	.word	0x00000001


	//----- nvinfo : EIATTR_CRS_STACK_SIZE
	.align		4
.L_1943:
        /*0530*/ 	.byte	0x04, 0x1e
        /*0532*/ 	.short	(.L_1945 - .L_1944)
.L_1944:
        /*0534*/ 	.word	0x00000000


	//----- nvinfo : EIATTR_CBANK_PARAM_SIZE
	.align		4
.L_1945:
        /*0538*/ 	.byte	0x03, 0x19
        /*053a*/ 	.short	0x0060


	//----- nvinfo : EIATTR_PARAM_CBANK
	.align		4
        /*053c*/ 	.byte	0x04, 0x0a
        /*053e*/ 	.short	(.L_1947 - .L_1946)
	.align		4
.L_1946:
        /*0540*/ 	.word	index@(.nv.constant0._ZN13group_norm_v218gn_bwd_cuda_kernelI6__halfLi480ELi3ELi32ELi60ELi256ELb0ELb1ELi2ELi960ELi960ELi4ELb1ELi2ELb0ELb0ELNS_15WgradSyncMethodE3ENS_16CompileConditionILi900EEEEEvPT_S6_S6_PKS5_S8_S8_S8_PKfflPfPj)
        /*0544*/ 	.short	0x0210
        /*0546*/ 	.short	0x0060


	//----- nvinfo : EIATTR_SW_WAR
	.align		4
.L_1947:
        /*0548*/ 	.byte	0x04, 0x36
        /*054a*/ 	.short	(.L_1949 - .L_1948)
.L_1948:
        /*054c*/ 	.word	0x00000008
.L_1949:


//--------------------- .nv.info._ZN13group_norm_v218gn_bwd_cuda_kernelI6__halfLi480ELi1ELi32ELi60ELi256ELb0ELb1ELi4ELi960ELi960ELi4ELb1ELi2ELb0ELb0ELNS_15WgradSyncMethodE3ENS_16CompileConditionILi900EEEEEvPT_S6_S6_PKS5_S8_S8_S8_PKfflPfPj --------------------------
	.section	.nv.info._ZN13group_norm_v218gn_bwd_cuda_kernelI6__halfLi480ELi1ELi32ELi60ELi256ELb0ELb1ELi4ELi960ELi960ELi4ELb1ELi2ELb0ELb0ELNS_15WgradSyncMethodE3ENS_16CompileConditionILi900EEEEEvPT_S6_S6_PKS5_S8_S8_S8_PKfflPfPj,"",@"SHT_CUDA_INFO"
	.sectionflags	@""
	.align	4


	//----- nvinfo : EIATTR_CUDA_API_VERSION
	.align		4
        /*0000*/ 	.byte	0x04, 0x37
        /*0002*/ 	.short	(.L_1951 - .L_1950)
.L_1950:
        /*0004*/ 	.word	0x00000082


	//----- nvinfo : EIATTR_KPARAM_INFO
	.align		4
.L_1951:
        /*0008*/ 	.byte	0x04, 0x17
        /*000a*/ 	.short	(.L_1953 - .L_1952)
.L_1952:
        /*000c*/ 	.word	0x00000000
        /*0010*/ 	.short	0x000b
        /*0012*/ 	.short	0x0058
        /*0014*/ 	.byte	0x00, 0xf0, 0x21, 0x00


	//----- nvinfo : EIATTR_KPARAM_INFO
	.align		4
.L_1953:
        /*0018*/ 	.byte	0x04, 0x17
        /*001a*/ 	.short	(.L_1955 - .L_1954)
.L_1954:
        /*001c*/ 	.word	0x00000000
        /*0020*/ 	.short	0x000a
        /*0022*/ 	.short	0x0050
        /*0024*/ 	.byte	0x00, 0xf0, 0x21, 0x00


	//----- nvinfo : EIATTR_KPARAM_INFO
	.align		4
.L_1955:
        /*0028*/ 	.byte	0x04, 0x17
        /*002a*/ 	.short	(.L_1957 - .L_1956)
.L_1956:
        /*002c*/ 	.word	0x00000000
        /*0030*/ 	.short	0x0009
        /*0032*/ 	.short	0x0048
        /*0034*/ 	.byte	0x00, 0xf0, 0x21, 0x00


	//----- nvinfo : EIATTR_KPARAM_INFO
	.align		4
.L_1957:
        /*0038*/ 	.byte	0x04, 0x17
        /*003a*/ 	.short	(.L_1959 - .L_1958)
.L_1958:
        /*003c*/ 	.word	0x00000000
        /*0040*/ 	.short	0x0008
        /*0042*/ 	.short	0x0040
        /*0044*/ 	.byte	0x00, 0xf0, 0x11, 0x00


	//----- nvinfo : EIATTR_KPARAM_INFO
	.align		4
.L_1959:
        /*0048*/ 	.byte	0x04, 0x17
        /*004a*/ 	.short	(.L_1961 - .L_1960)
.L_1960:
        /*004c*/ 	.word	0x00000000
        /*0050*/ 	.short	0x0007
        /*0052*/ 	.short	0x0038
        /*0054*/ 	.byte	0x00, 0xf0, 0x21, 0x00


	//----- nvinfo : EIATTR_KPARAM_INFO
	.align		4
.L_1961:
        /*0058*/ 	.byte	0x04, 0x17
        /*005a*/ 	.short	(.L_1963 - .L_1962)
.L_1962:
        /*005c*/ 	.word	0x00000000
        /*0060*/ 	.short	0x0006
        /*0062*/ 	.short	0x0030
        /*0064*/ 	.byte	0x00, 0xf0, 0x21, 0x00


	//----- nvinfo : EIATTR_KPARAM_INFO
	.align		4
.L_1963:
        /*0068*/ 	.byte	0x04, 0x17
        /*006a*/ 	.short	(.L_1965 - .L_1964)
.L_1964:
        /*006c*/ 	.word	0x00000000
        /*0070*/ 	.short	0x0005
        /*0072*/ 	.short	0x0028
        /*0074*/ 	.byte	0x00, 0xf0, 0x21, 0x00


	//----- nvinfo : EIATTR_KPARAM_INFO
	.align		4
.L_1965:
        /*0078*/ 	.byte	0x04, 0x17
        /*007a*/ 	.short	(.L_1967 - .L_1966)
.L_1966:
        /*007c*/ 	.word	0x00000000
        /*0080*/ 	.short	0x0004
        /*0082*/ 	.short	0x0020
        /*0084*/ 	.byte	0x00, 0xf0, 0x21, 0x00


	//----- nvinfo : EIATTR_KPARAM_INFO
	.align		4
.L_1967:
        /*0088*/ 	.byte	0x04, 0x17
        /*008a*/ 	.short	(.L_1969 - .L_1968)
.L_1968:
        /*008c*/ 	.word	0x00000000
        /*0090*/ 	.short	0x0003
        /*0092*/ 	.short	0x0018
        /*0094*/ 	.byte	0x00, 0xf0, 0x21, 0x00


	//----- nvinfo : EIATTR_KPARAM_INFO
	.align		4
.L_1969:
        /*0098*/ 	.byte	0x04, 0x17
        /*009a*/ 	.short	(.L_1971 - .L_1970)
.L_1970:
        /*009c*/ 	.word	0x00000000
        /*00a0*/ 	.short	0x0002
        /*00a2*/ 	.short	0x0010
        /*00a4*/ 	.byte	0x00, 0xf0, 0x21, 0x00


	//----- nvinfo : EIATTR_KPARAM_INFO
	.align		4
.L_1971:
        /*00a8*/ 	.byte	0x04, 0x17
        /*00aa*/ 	.short	(.L_1973 - .L_1972)
.L_1972:
        /*00ac*/ 	.word	0x00000000
        /*00b0*/ 	.short	0x0001
        /*00b2*/ 	.short	0x0008
        /*00b4*/ 	.byte	0x00, 0xf0, 0x21, 0x00


	//----- nvinfo : EIATTR_KPARAM_INFO
	.align		4
.L_1973:
        /*00b8*/ 	.byte	0x04, 0x17
        /*00ba*/ 	.short	(.L_1975 - .L_1974)
.L_1974:
        /*00bc*/ 	.word	0x00000000
        /*00c0*/ 	.short	0x0000
        /*00c2*/ 	.short	0x0000
        /*00c4*/ 	.byte	0x00, 0xf0, 0x21, 0x00


	//----- nvinfo : EIATTR_SPARSE_MMA_MASK
	.align		4
.L_1975:
        /*00c8*/ 	.byte	0x03, 0x50
        /*00ca*/ 	.short	0x0000


	//----- nvinfo : EIATTR_MAXREG_COUNT
	.align		4
        /*00cc*/ 	.byte	0x03, 0x1b
        /*00ce*/ 	.short	0x0080


	//----- nvinfo : EIATTR_NUM_BARRIERS
	.align		4
        /*00d0*/ 	.byte	0x02, 0x4c
        /*00d2*/ 	.byte	0x01
	.zero		1


	//----- nvinfo : EIATTR_MERCURY_ISA_VERSION
	.align		4
        /*00d4*/ 	.byte	0x03, 0x5f
        /*00d6*/ 	.short	0x0101


	//----- nvinfo : EIATTR_COOP_GROUP_MASK_REGIDS
	.align		4
        /*00d8*/ 	.byte	0x04, 0x29
        /*00da*/ 	.short	(.L_1977 - .L_1976)


	//   ....[0]....
.L_1976:
        /*00dc*/ 	.word	0xffffffff


	//   ....[1]....
        /*00e0*/ 	.word	0xffffffff


	//   ....[2]....
        /*00e4*/ 	.word	0xffffffff


	//   ....[3]....
        /*00e8*/ 	.word	0xffffffff


	//   ....[4]....
        /*00ec*/ 	.word	0xffffffff


	//   ....[5]....
        /*00f0*/ 	.word	0xffffffff


	//   ....[6]....
        /*00f4*/ 	.word	0xffffffff


	//   ....[7]....
        /*00f8*/ 	.word	0xffffffff


	//   ....[8]....
        /*00fc*/ 	.word	0xffffffff


	//   ....[9]....
        /*0100*/ 	.word	0xffffffff


	//   ....[10]....
        /*0104*/ 	.word	0x05000007


	//   ....[11]....
        /*0108*/ 	.word	0x05000006


	//   ....[12]....
        /*010c*/ 	.word	0x05000008


	//   ....[13]....
        /*0110*/ 	.word	0x05000009


	//   ....[14]....
        /*0114*/ 	.word	0x0500000f


	//   ....[15]....
        /*0118*/ 	.word	0x05000002


	//   ....[16]....
        /*011c*/ 	.word	0x05000006


	//   ....[17]....
        /*0120*/ 	.word	0x05000003


	//   ....[18]....
        /*0124*/ 	.word	0x05000006


	//   ....[19]....
        /*0128*/ 	.word	0x05000007


	//   ....[20]....
        /*012c*/ 	.word	0x05000009


	//   ....[21]....
        /*0130*/ 	.word	0x05000008


	//   ....[22]....
        /*0134*/ 	.word	0x05000014


	//   ....[23]....
        /*0138*/ 	.word	0x05000013


	//   ....[24]....
        /*013c*/ 	.word	0x05000007


	//   ....[25]....
        /*0140*/ 	.word	0x0500000a


	//   ....[26]....
        /*0144*/ 	.word	0x05000006


	//   ....[27]....
        /*0148*/ 	.word	0x05000007


	//   ....[28]....
        /*014c*/ 	.word	0x05000009


	//   ....[29]....
        /*0150*/ 	.word	0x05000008


	//   ....[30]....
        /*0154*/ 	.word	0x05000014


	//   ....[31]....
        /*0158*/ 	.word	0x05000013


	//   ....[32]....
        /*015c*/ 	.word	0x05000007


	//   ....[33]....
        /*0160*/ 	.word	0x0500000a


	//   ....[34]....
        /*0164*/ 	.word	0x0500000a


	//   ....[35]....
        /*0168*/ 	.word	0x05000007


	//   ....[36]....
        /*016c*/ 	.word	0x0500000d


	//   ....[37]....
        /*0170*/ 	.word	0x05000009


	//   ....[38]....
        /*0174*/ 	.word	0x05000006


	//   ....[39]....
        /*0178*/ 	.word	0x0500000f


	//   ....[40]....
        /*017c*/ 	.word	0x05000007


	//   ....[41]....
        /*0180*/ 	.word	0x0500000d


	//   ....[42]....
        /*0184*/ 	.word	0x05000006


	//   ....[43]....
        /*0188*/ 	.word	0x0500000c


	//   ....[44]....
        /*018c*/ 	.word	0x05000014


	//   ....[45]....
        /*0190*/ 	.word	0x05000010


	//   ....[46]....
        /*0194*/ 	.word	0x05000008


	//   ....[47]....
        /*0198*/ 	.word	0x05000009


	//   ....[48]....
        /*019c*/ 	.word	0x0500000a


	//   ....[49]....
        /*01a0*/ 	.word	0x0500001a


	//   ....[50]....
        /*01a4*/ 	.word	0x05000005


	//   ....[51]....
        /*01a8*/ 	.word	0x0500001b


	//   ....[52]....
        /*01ac*/ 	.word	0x05000006


	//   ....[53]....
        /*01b0*/ 	.word	0x05000017


	//   ....[54]....
        /*01b4*/ 	.word	0x05000004


	//   ....[55]....
        /*01b8*/ 	.word	0x05000019


	//   ....[56]....
        /*01bc*/ 	.word	0x0500000e


	//   ....[57]....
        /*01c0*/ 	.word	0x0500000f


	//   ....[58]....
        /*01c4*/ 	.word	0x0500001d


	//   ....[59]....
        /*01c8*/ 	.word	0x05000013


	//   ....[60]....
        /*01cc*/ 	.word	0x05000017


	//   ....[61]....
        /*01d0*/ 	.word	0x05000012


	//   ....[62]....
        /*01d4*/ 	.word	0x05000019


	//   ....[63]....
        /*01d8*/ 	.word	0x05000016


	//   ....[64]....
        /*01dc*/ 	.word	0x0500000d


	//   ....[65]....
        /*01e0*/ 	.word	0x0500000a


	//   ....[66]....
        /*01e4*/ 	.word	0x05000006


	//   ....[67]....
        /*01e8*/ 	.word	0x05000006


	//   ....[68]....
        /*01ec*/ 	.word	0x05000006


	//   ....[69]....
        /*01f0*/ 	.word	0x05000006


	//   ....[70]....
        /*01f4*/ 	.word	0x05000006


	//   ....[71]....
        /*01f8*/ 	.word	0x05000006


	//   ....[72]....
        /*01fc*/ 	.word	0x05000006


	//   ....[73]....
        /*0200*/ 	.word	0x05000006


	//   ....[74]....
        /*0204*/ 	.word	0x05000006


	//   ....[75]....
        /*0208*/ 	.word	0x05000006


	//   ....[76]....
        /*020c*/ 	.word	0x05000006


	//   ....[77]....
        /*0210*/ 	.word	0x05000006


	//   ....[78]....
        /*0214*/ 	.word	0x05000006


	//   ....[79]....
        /*0218*/ 	.word	0x05000006


	//   ....[80]....
        /*021c*/ 	.word	0x05000006


	//   ....[81]....
        /*0220*/ 	.word	0x05000006


	//   ....[82]....
        /*0224*/ 	.word	0x05000006


	//   ....[83]....
        /*0228*/ 	.word	0x05000006


	//   ....[84]....
        /*022c*/ 	.word	0x05000006


	//   ....[85]....
        /*0230*/ 	.word	0x05000006


	//   ....[86]....
        /*0234*/ 	.word	0x05000006


	//   ....[87]....
        /*0238*/ 	.word	0x05000006


	//   ....[88]....
        /*023c*/ 	.word	0x05000006


	//   ....[89]....
        /*0240*/ 	.word	0x05000006


	//   ....[90]....
        /*0244*/ 	.word	0x05000006


	//   ....[91]....
        /*0248*/ 	.word	0x05000006


	//   ....[92]....
        /*024c*/ 	.word	0x05000006


	//   ....[93]....
        /*0250*/ 	.word	0x05000006


	//   ....[94]....
        /*0254*/ 	.word	0x05000006


	//   ....[95]....
        /*0258*/ 	.word	0x05000006


	//   ....[96]....
        /*025c*/ 	.word	0x05000006


	//   ....[97]....
        /*0260*/ 	.word	0x05000006


	//   ....[98]....
        /*0264*/ 	.word	0x05000006


	//   ....[99]....
        /*0268*/ 	.word	0x05000006


	//   ....[100]....
        /*026c*/ 	.word	0x05000006


	//   ....[101]....
        /*0270*/ 	.word	0x05000006


	//   ....[102]....
        /*0274*/ 	.word	0x05000006


	//   ....[103]....
        /*0278*/ 	.word	0x05000006


	//   ....[104]....
        /*027c*/ 	.word	0x05000006


	//   ....[105]....
        /*0280*/ 	.word	0x05000006


	//   ....[106]....
        /*0284*/ 	.word	0x05000006


	//   ....[107]....
        /*0288*/ 	.word	0x05000006


	//   ....[108]....
        /*028c*/ 	.word	0x05000006


	//   ....[109]....
        /*0290*/ 	.word	0x05000006


	//   ....[110]....
        /*0294*/ 	.word	0x05000006


	//   ....[111]....
        /*0298*/ 	.word	0x05000006


	//   ....[112]....
        /*029c*/ 	.word	0x05000006


	//   ....[113]....
        /*02a0*/ 	.word	0x05000006


	//   ....[114]....
        /*02a4*/ 	.word	0x05000006


	//   ....[115]....
        /*02a8*/ 	.word	0x05000006


	//   ....[116]....
        /*02ac*/ 	.word	0x05000006


	//   ....[117]....
        /*02b0*/ 	.word	0x05000006


	//   ....[118]....
        /*02b4*/ 	.word	0x05000006


	//   ....[119]....
        /*02b8*/ 	.word	0x05000006


	//   ....[120]....
        /*02bc*/ 	.word	0x05000006


	//   ....[121]....
        /*02c0*/ 	.word	0x05000006


	//----- nvinfo : EIATTR_COOP_GROUP_INSTR_OFFSETS
	.align		4
.L_1977:
        /*02c4*/ 	.byte	0x04, 0x28
        /*02c6*/ 	.short	(.L_1979 - .L_1978)


	//   ....[0]....
.L_1978:
        /*02c8*/ 	.word	0x00001a90


	//   ....[1]....
        /*02cc*/ 	.word	0x00001ab0


	//   ....[2]....
        /*02d0*/ 	.word	0x00001f80


	//   ....[3]....
        /*02d4*/ 	.word	0x00001fb0


	//   ....[4]....
        /*02d8*/ 	.word	0x00001fe0


	//   ....[5]....
        /*02dc*/ 	.word	0x00001ff0


	//   ....[6]....
        /*02e0*/ 	.word	0x00002020


	//   ....[7]....
        /*02e4*/ 	.word	0x00002030


	//   ....[8]....
        /*02e8*/ 	.word	0x00002060


	//   ....[9]....
        /*02ec*/ 	.word	0x00002070


	//   ....[10]....
        /*02f0*/ 	.word	0x00003590


	//   ....[11]....
        /*02f4*/ 	.word	0x000035b0


	//   ....[12]....
        /*02f8*/ 	.word	0x000035f0


	//   ....[13]....
        /*02fc*/ 	.word	0x00003610


	//   ....[14]....
        /*0300*/ 	.word	0x00003640


	//   ....[15]....
        /*0304*/ 	.word	0x00003650


	//   ....[16]....
        /*0308*/ 	.word	0x00003680


	//   ....[17]....
        /*030c*/ 	.word	0x00003690


	//   ....[18]....
        /*0310*/ 	.word	0x00003840


	//   ....[19]....
        /*0314*/ 	.word	0x00003870


	//   ....[20]....
        /*0318*/ 	.word	0x000038a0


	//   ....[21]....
        /*031c*/ 	.word	0x000038b0


	//   ....[22]....
        /*0320*/ 	.word	0x000038e0


	//   ....[23]....
        /*0324*/ 	.word	0x000038f0


	//   ....[24]....
        /*0328*/ 	.word	0x00003920


	//   ....[25]....
        /*032c*/ 	.word	0x00003930


	//   ....[26]....
        /*0330*/ 	.word	0x00003a80


	//   ....[27]....
        /*0334*/ 	.word	0x00003ab0


	//   ....[28]....
        /*0338*/ 	.word	0x00003ae0


	//   ....[29]....
        /*033c*/ 	.word	0x00003af0


	//   ....[30]....
        /*0340*/ 	.word	0x00003b20


	//   ....[31]....
        /*0344*/ 	.word	0x00003b30


	//   ....[32]....
        /*0348*/ 	.word	0x00003b60


	//   ....[33]....
        /*034c*/ 	.word	0x00003b70


	//   ....[34]....
        /*0350*/ 	.word	0x00003e80


	//   ....[35]....
        /*0354*/ 	.word	0x00003ea0


	//   ....[36]....
        /*0358*/ 	.word	0x00003ed0


	//   ....[37]....
        /*035c*/ 	.word	0x00003f00


	//   ....[38]....
        /*0360*/ 	.word	0x00003f30


	//   ....[39]....
        /*0364*/ 	.word	0x00003f50


	//   ....[40]....
        /*0368*/ 	.word	0x00003f70


	//   ....[41]....
        /*036c*/ 	.word	0x00003fb0


	//   ....[42]....
        /*0370*/ 	.word	0x00003fe0


	//   ....[43]....
        /*0374*/ 	.word	0x00004020


	//   ....[44]....
        /*0378*/ 	.word	0x00004040


	//   ....[45]....
        /*037c*/ 	.word	0x00004060


	//   ....[46]....
        /*0380*/ 	.word	0x00004090


	//   ....[47]....
        /*0384*/ 	.word	0x000040c0


	//   ....[48]....
        /*0388*/ 	.word	0x00004100


	//   ....[49]....
        /*038c*/ 	.word	0x00004130


	//   ....[50]....
        /*0390*/ 	.word	0x00004160


	//   ....[51]....
        /*0394*/ 	.word	0x00004190


	//   ....[52]....
        /*0398*/ 	.word	0x000041c0


	//   ....[53]....
        /*039c*/ 	.word	0x000041f0


	//   ....[54]....
        /*03a0*/ 	.word	0x00004200


	//   ....[55]....
        /*03a4*/ 	.word	0x00004220


	//   ....[56]....
        /*03a8*/ 	.word	0x00004250


	//   ....[57]....
        /*03ac*/ 	.word	0x00004270


	//   ....[58]....
        /*03b0*/ 	.word	0x00004290


	//   ....[59]....
        /*03b4*/ 	.word	0x000042c0


	//   ....[60]....
        /*03b8*/ 	.word	0x00004310


	//   ....[61]....
        /*03bc*/ 	.word	0x00004340


	//   ....[62]....
        /*03c0*/ 	.word	0x00004370


	//   ....[63]....
        /*03c4*/ 	.word	0x000043a0


	//   ....[64]....
        /*03c8*/ 	.word	0x00004400


	//   ....[65]....
        /*03cc*/ 	.word	0x00004510


	//   ....[66]....
        /*03d0*/ 	.word	0x00004630


	//   ....[67]....
        /*03d4*/ 	.word	0x00004680


	//   ....[68]....
        /*03d8*/ 	.word	0x000046f0


	//   ....[69]....
        /*03dc*/ 	.word	0x00004750


	//   ....[70]....
        /*03e0*/ 	.word	0x000047c0


	//   ....[71]....
        /*03e4*/ 	.word	0x00004820


	//   ....[72]....
        /*03e8*/ 	.word	0x00004890


	//   ....[73]....
        /*03ec*/ 	.word	0x000048f0


	//   ....[74]....
        /*03f0*/ 	.word	0x00004990


	//   ....[75]....
        /*03f4*/ 	.word	0x00004a20


	//   ....[76]....
        /*03f8*/ 	.word	0x00004a90


	//   ....[77]....
        /*03fc*/ 	.word	0x00004af0


	//   ....[78]....
        /*0400*/ 	.word	0x00004b60


	//   ....[79]....
        /*0404*/ 	.word	0x00004bc0


	//   ....[80]....
        /*0408*/ 	.word	0x00004c30


	//   ....[81]....
        /*040c*/ 	.word	0x00004c90


	//   ....[82]....
        /*0410*/ 	.word	0x00004d30


	//   ....[83]....
        /*0414*/ 	.word	0x00004dc0


	//   ....[84]....
        /*0418*/ 	.word	0x00004e30


	//   ....[85]....
        /*041c*/ 	.word	0x00004e90


	//   ....[86]....
        /*0420*/ 	.word	0x00004f00


	//   ....[87]....
        /*0424*/ 	.word	0x00004f60


	//   ....[88]....
        /*0428*/ 	.word	0x00004fd0


	//   ....[89]....
        /*042c*/ 	.word	0x00005030


	//   ....[90]....
        /*0430*/ 	.word	0x000050d0


	//   ....[91]....
        /*0434*/ 	.word	0x00005190


	//   ....[92]....
        /*0438*/ 	.word	0x00005270


	//   ....[93]....
        /*043c*/ 	.word	0x000052c0


	//   ....[94]....
        /*0440*/ 	.word	0x00005360


	//   ....[95]....
        /*0444*/ 	.word	0x000053c0


	//   ....[96]....
        /*0448*/ 	.word	0x00005470


	//   ....[97]....
        /*044c*/ 	.word	0x000054d0


	//   ....[98]....
        /*0450*/ 	.word	0x00005580


	//   ....[99]....
        /*0454*/ 	.word	0x000055e0


	//   ....[100]....
        /*0458*/ 	.word	0x00005650


	//   ....[101]....
        /*045c*/ 	.word	0x000056b0


	//   ....[102]....
        /*0460*/ 	.word	0x00005720


	//   ....[103]....
        /*0464*/ 	.word	0x00005780


	//   ....[104]....
        /*0468*/ 	.word	0x000057f0


	//   ....[105]....
        /*046c*/ 	.word	0x00005860


	//   ....[106]....
        /*0470*/ 	.word	0x000058e0


	//   ....[107]....
        /*0474*/ 	.word	0x00005940


	//   ....[108]....
        /*0478*/ 	.word	0x000059c0


	//   ....[109]....
        /*047c*/ 	.word	0x00005a20


	//   ....[110]....
        /*0480*/ 	.word	0x00005ad0


	//   ....[111]....
        /*0484*/ 	.word	0x00005b40


	//   ....[112]....
        /*0488*/ 	.word	0x00005be0


	//   ....[113]....
        /*048c*/ 	.word	0x00005c50


	//   ....[114]....
        /*0490*/ 	.word	0x00005cb0


	//   ....[115]....
        /*0494*/ 	.word	0x00005d00


	//   ....[116]....
        /*0498*/ 	.word	0x00005d70


	//   ....[117]....
        /*049c*/ 	.word	0x00005dd0


	//   ....[118]....
        /*04a0*/ 	.word	0x00005e40


	//   ....[119]....
        /*04a4*/ 	.word	0x00005ea0


	//   ....[120]....
        /*04a8*/ 	.word	0x00005ff0


	//   ....[121]....
        /*04ac*/ 	.word	0x000060a0


	//----- nvinfo : EIATTR_EXIT_INSTR_OFFSETS
	.align		4
.L_1979:
        /*04b0*/ 	.byte	0x04, 0x1c
        /*04b2*/ 	.short	(.L_1981 - .L_1980)


	//   ....[0]....
.L_1980:
        /*04b4*/ 	.word	0x00002570


	//   ....[1]....
        /*04b8*/ 	.word	0x000045d0


	//----- nvinfo : EIATTR_MAX_THREADS
	.align		4
.L_1981:
        /*04bc*/ 	.byte	0x04, 0x05
        /*04be*/ 	.short	(.L_1983 - .L_1982)
.L_1982:
        /*04c0*/ 	.word	0x000001e0
        /*04c4*/ 	.word	0x00000001
        /*04c8*/ 	.word	0x00000001


	//----- nvinfo : EIATTR_CRS_STACK_SIZE
	.align		4
.L_1983:
        /*04cc*/ 	.byte	0x04, 0x1e
        /*04ce*/ 	.short	(.L_1985 - .L_1984)
.L_1984:
        /*04d0*/ 	.word	0x00000000


	//----- nvinfo : EIATTR_CBANK_PARAM_SIZE
	.align		4
.L_1985:
        /*04d4*/ 	.byte	0x03, 0x19
        /*04d6*/ 	.short	0x0060


	//----- nvinfo : EIATTR_PARAM_CBANK
	.align		4
        /*04d8*/ 	.byte	0x04, 0x0a
        /*04da*/ 	.short	(.L_1987 - .L_1986)
	.align		4
.L_1986:
        /*04dc*/ 	.word	index@(.nv.constant0._ZN13group_norm_v218gn_bwd_cuda_kernelI6__halfLi480ELi1ELi32ELi60ELi256ELb0ELb1ELi4ELi960ELi960ELi4ELb1ELi2ELb0ELb0ELNS_15WgradSyncMethodE3ENS_16CompileConditionILi900EEEEEvPT_S6_S6_PKS5_S8_S8_S8_PKfflPfPj)
        /*04e0*/ 	.short	0x0210
        /*04e2*/ 	.short	0x0060


	//----- nvinfo : EIATTR_SW_WAR
	.align		4
.L_1987:
        /*04e4*/ 	.byte	0x04, 0x36
        /*04e6*/ 	.short	(.L_1989 - .L_1988)
.L_1988:
        /*04e8*/ 	.word	0x00000008
.L_1989:


//--------------------- .nv.info._ZN13group_norm_v218gn_bwd_cuda_kernelI6__halfLi480ELi3ELi32ELi60ELi256ELb0ELb1ELi4ELi960ELi960ELi4ELb1ELi4ELb0ELb0ELNS_15WgradSyncMethodE3ENS_16CompileConditionILi900EEEEEvPT_S6_S6_PKS5_S8_S8_S8_PKfflPfPj --------------------------
	.section	.nv.info._ZN13group_norm_v218gn_bwd_cuda_kernelI6__halfLi480ELi3ELi32ELi60ELi256ELb0ELb1ELi4ELi960ELi960ELi4ELb1ELi4ELb0ELb0ELNS_15WgradSyncMethodE3ENS_16CompileConditionILi900EEEEEvPT_S6_S6_PKS5_S8_S8_S8_PKfflPfPj,"",@"SHT_CUDA_INFO"
	.sectionflags	@""
	.align	4


	//----- nvinfo : EIATTR_CUDA_API_VERSION
	.align		4
        /*0000*/ 	.byte	0x04, 0x37
        /*0002*/ 	.short	(.L_1991 - .L_1990)
.L_1990:
        /*0004*/ 	.word	0x00000082


	//----- nvinfo : EIATTR_KPARAM_INFO
	.align		4
.L_1991:
        /*0008*/ 	.byte	0x04, 0x17
        /*000a*/ 	.short	(.L_1993 - .L_1992)
.L_1992:
        /*000c*/ 	.word	0x00000000
        /*0010*/ 	.short	0x000b
        /*0012*/ 	.short	0x0058
        /*0014*/ 	.byte	0x00, 0xf0, 0x21, 0x00


	//----- nvinfo : EIATTR_KPARAM_INFO
	.align		4
.L_1993:
        /*0018*/ 	.byte	0x04, 0x17
        /*001a*/ 	.short	(.L_1995 - .L_1994)
.L_1994:
        /*001c*/ 	.word	0x00000000
        /*0020*/ 	.short	0x000a
        /*0022*/ 	.short	0x0050
        /*0024*/ 	.byte	0x00, 0xf0, 0x21, 0x00


	//----- nvinfo : EIATTR_KPARAM_INFO
	.align		4
.L_1995:
        /*0028*/ 	.byte	0x04, 0x17
        /*002a*/ 	.short	(.L_1997 - .L_1996)
.L_1996:
        /*002c*/ 	.word	0x00000000
        /*0030*/ 	.short	0x0009
        /*0032*/ 	.short	0x0048
        /*0034*/ 	.byte	0x00, 0xf0, 0x21, 0x00


	//----- nvinfo : EIATTR_KPARAM_INFO
	.align		4
.L_1997:
        /*0038*/ 	.byte	0x04, 0x17
        /*003a*/ 	.short	(.L_1999 - .L_1998)
.L_1998:
        /*003c*/ 	.word	0x00000000
        /*0040*/ 	.short	0x0008
        /*0042*/ 	.short	0x0040
        /*0044*/ 	.byte	0x00, 0xf0, 0x11, 0x00


	//----- nvinfo : EIATTR_KPARAM_INFO
	.align		4
.L_1999:
        /*0048*/ 	.byte	0x04, 0x17
        /*004a*/ 	.short	(.L_2001 - .L_2000)
.L_2000:
        /*004c*/ 	.word	0x00000000
        /*0050*/ 	.short	0x0007
        /*0052*/ 	.short	0x0038
        /*0054*/ 	.byte	0x00, 0xf0, 0x21, 0x00


	//----- nvinfo : EIATTR_KPARAM_INFO
	.align		4
.L_2001:
        /*0058*/ 	.byte	0x04, 0x17
        /*005a*/ 	.short	(.L_2003 - .L_2002)
.L_2002:
        /*005c*/ 	.word	0x00000000
        /*0060*/ 	.short	0x0006
        /*0062*/ 	.short	0x0030
        /*0064*/ 	.byte	0x00, 0xf0, 0x21, 0x00


	//----- nvinfo : EIATTR_KPARAM_INFO
	.align		4
.L_2003:
        /*0068*/ 	.byte	0x04, 0x17
        /*006a*/ 	.short	(.L_2005 - .L_2004)
.L_2004:
        /*006c*/ 	.word	0x00000000
        /*0070*/ 	.short	0x0005
        /*0072*/ 	.short	0x0028
        /*0074*/ 	.byte	0x00, 0xf0, 0x21, 0x00


	//----- nvinfo : EIATTR_KPARAM_INFO
	.align		4
.L_2005:
        /*0078*/ 	.byte	0x04, 0x17
        /*007a*/ 	.short	(.L_2007 - .L_2006)
.L_2006:
        /*007c*/ 	.word	0x00000000
        /*0080*/ 	.short	0x0004
        /*0082*/ 	.short	0x0020
        /*0084*/ 	.byte	0x00, 0xf0, 0x21, 0x00


	//----- nvinfo : EIATTR_KPARAM_INFO
	.align		4
.L_2007:
        /*0088*/ 	.byte	0x04, 0x17
        /*008a*/ 	.short	(.L_2009 - .L_2008)
.L_2008:
        /*008c*/ 	.word	0x00000000
        /*0090*/ 	.short	0x0003
        /*0092*/ 	.short	0x0018
        /*0094*/ 	.byte	0x00, 0xf0, 0x21, 0x00


	//----- nvinfo : EIATTR_KPARAM_INFO
	.align		4
.L_2009:
        /*0098*/ 	.byte	0x04, 0x17
        /*009a*/ 	.short	(.L_2011 - .L_2010)
.L_2010:
        /*009c*/ 	.word	0x00000000
        /*00a0*/ 	.short	0x0002
        /*00a2*/ 	.short	0x0010
        /*00a4*/ 	.byte	0x00, 0xf0, 0x21, 0x00


	//----- nvinfo : EIATTR_KPARAM_INFO
	.align		4
.L_2011:
        /*00a8*/ 	.byte	0x04, 0x17
        /*00aa*/ 	.short	(.L_2013 - .L_2012)
.L_2012:
        /*00ac*/ 	.word	0x00000000
        /*00b0*/ 	.short	0x0001
        /*00b2*/ 	.short	0x0008
        /*00b4*/ 	.byte	0x00, 0xf0, 0x21, 0x00


	//----- nvinfo : EIATTR_KPARAM_INFO
	.align		4
.L_2013:
        /*00b8*/ 	.byte	0x04, 0x17
        /*00ba*/ 	.short	(.L_2015 - .L_2014)
.L_2014:
        /*00bc*/ 	.word	0x00000000
        /*00c0*/ 	.short	0x0000
        /*00c2*/ 	.short	0x0000
        /*00c4*/ 	.byte	0x00, 0xf0, 0x21, 0x00


	//----- nvinfo : EIATTR_SPARSE_MMA_MASK
	.align		4
.L_2015:
        /*00c8*/ 	.byte	0x03, 0x50
        /*00ca*/ 	.short	0x0000


	//----- nvinfo : EIATTR_MAXREG_COUNT
	.align		4
        /*00cc*/ 	.byte	0x03, 0x1b
        /*00ce*/ 	.short	0x0028


	//----- nvinfo : EIATTR_NUM_BARRIERS
	.align		4
        /*00d0*/ 	.byte	0x02, 0x4c
        /*00d2*/ 	.byte	0x01
	.zero		1


	//----- nvinfo : EIATTR_ANNOTATIONS
	.align		4
        /*00d4*/ 	.byte	0x04, 0x55
        /*00d6*/ 	.short	(.L_2017 - .L_2016)


	//   ....[0]....
.L_2016:
        /* <DEDUP_REMOVED lines=12> */


	//----- nvinfo : EIATTR_MERCURY_ISA_VERSION
	.align		4
.L_2017:
        /*0188*/ 	.byte	0x03, 0x5f
        /*018a*/ 	.short	0x0101


	//----- nvinfo : EIATTR_COOP_GROUP_MASK_REGIDS
	.align		4
        /*018c*/ 	.byte	0x04, 0x29
        /*018e*/ 	.short	(.L_2019 - .L_2018)


	//   ....[0]....
.L_2018:
        /*0190*/ 	.word	0xffffffff


	//   ....[1]....
        /*0194*/ 	.word	0xffffffff


	//   ....[2]....
        /*0198*/ 	.word	0xffffffff


	//   ....[3]....
        /*019c*/ 	.word	0xffffffff


	//   ....[4]....
        /*01a0*/ 	.word	0xffffffff


	//   ....[5]....
        /*01a4*/ 	.word	0xffffffff


	//   ....[6]....
        /*01a8*/ 	.word	0xffffffff


	//   ....[7]....
        /*01ac*/ 	.word	0xffffffff


	//   ....[8]....
        /*01b0*/ 	.word	0xffffffff


	//   ....[9]....
        /*01b4*/ 	.word	0xffffffff


	//   ....[10]....
        /*01b8*/ 	.word	0x05000011


	//   ....[11]....
        /*01bc*/ 	.word	0x05000013


	//   ....[12]....
        /*01c0*/ 	.word	0x05000010


	//   ....[13]....
        /*01c4*/ 	.word	0x05000012


	//   ....[14]....
        /*01c8*/ 	.word	0x05000015


	//   ....[15]....
        /*01cc*/ 	.word	0x05000021


	//   ....[16]....
        /*01d0*/ 	.word	0x0500000a


	//   ....[17]....
        /*01d4*/ 	.word	0x05000010


	//   ....[18]....
        /*01d8*/ 	.word	0x05000013


	//   ....[19]....
        /*01dc*/ 	.word	0x05000015


	//   ....[20]....
        /*01e0*/ 	.word	0x05000010


	//   ....[21]....
        /*01e4*/ 	.word	0x05000021


	//   ....[22]....
        /*01e8*/ 	.word	0x05000012


	//   ....[23]....
        /*01ec*/ 	.word	0x05000013


	//   ....[24]....
        /*01f0*/ 	.word	0x05000020


	//   ....[25]....
        /*01f4*/ 	.word	0x05000011


	//   ....[26]....
        /*01f8*/ 	.word	0x05000013


	//   ....[27]....
        /*01fc*/ 	.word	0x05000015


	//   ....[28]....
        /*0200*/ 	.word	0x05000010


	//   ....[29]....
        /*0204*/ 	.word	0x05000021


	//   ....[30]....
        /*0208*/ 	.word	0x05000012


	//   ....[31]....
        /*020c*/ 	.word	0x05000013


	//   ....[32]....
        /*0210*/ 	.word	0x05000020


	//   ....[33]....
        /*0214*/ 	.word	0x05000011


	//   ....[34]....
        /*0218*/ 	.word	0x05000010


	//   ....[35]....
        /*021c*/ 	.word	0x0500000f


	//   ....[36]....
        /*0220*/ 	.word	0x05000019


	//   ....[37]....
        /*0224*/ 	.word	0x05000013


	//   ....[38]....
        /*0228*/ 	.word	0x05000010


	//   ....[39]....
        /*022c*/ 	.word	0x05000021


	//   ....[40]....
        /*0230*/ 	.word	0x05000013


	//   ....[41]....
        /*0234*/ 	.word	0x05000012


	//   ....[42]....
        /*0238*/ 	.word	0x05000019


	//   ....[43]....
        /*023c*/ 	.word	0x05000021


	//   ....[44]....
        /*0240*/ 	.word	0x05000022


	//   ....[45]....
        /*0244*/ 	.word	0x05000011


	//   ....[46]....
        /*0248*/ 	.word	0x05000020


	//   ....[47]....
        /*024c*/ 	.word	0x05000019


	//   ....[48]....
        /*0250*/ 	.word	0x05000017


	//   ....[49]....
        /*0254*/ 	.word	0x0500000c


	//   ....[50]....
        /*0258*/ 	.word	0x05000012


	//   ....[51]....
        /*025c*/ 	.word	0x05000013


	//   ....[52]....
        /*0260*/ 	.word	0x05000020


	//   ....[53]....
        /*0264*/ 	.word	0x05000014


	//   ....[54]....
        /*0268*/ 	.word	0x0500000f


	//   ....[55]....
        /*026c*/ 	.word	0x05000015


	//   ....[56]....
        /*0270*/ 	.word	0x05000013


	//   ....[57]....
        /*0274*/ 	.word	0x05000021


	//   ....[58]....
        /*0278*/ 	.word	0x05000010


	//   ....[59]....
        /*027c*/ 	.word	0x05000017


	//   ....[60]....
        /*0280*/ 	.word	0x05000016


	//   ....[61]....
        /*0284*/ 	.word	0x05000015


	//   ....[62]....
        /*0288*/ 	.word	0x05000013


	//   ....[63]....
        /*028c*/ 	.word	0x05000020


	//   ....[64]....
        /*0290*/ 	.word	0x05000013


	//   ....[65]....
        /*0294*/ 	.word	0x05000018


	//   ....[66]....
        /*0298*/ 	.word	0x05000010


	//   ....[67]....
        /*029c*/ 	.word	0x05000010


	//   ....[68]....
        /*02a0*/ 	.word	0x05000010


	//   ....[69]....
        /*02a4*/ 	.word	0x05000010


	//   ....[70]....
        /*02a8*/ 	.word	0x05000010


	//   ....[71]....
        /*02ac*/ 	.word	0x05000010


	//   ....[72]....
        /*02b0*/ 	.word	0x05000010


	//   ....[73]....
        /*02b4*/ 	.word	0x05000010


	//   ....[74]....
        /*02b8*/ 	.word	0x05000010


	//   ....[75]....
        /*02bc*/ 	.word	0x05000010


	//   ....[76]....
        /*02c0*/ 	.word	0x05000010


	//   ....[77]....
        /*02c4*/ 	.word	0x05000010


	//   ....[78]....
        /*02c8*/ 	.word	0x05000010


	//   ....[79]....
        /*02cc*/ 	.word	0x05000010


	//   ....[80]....
        /*02d0*/ 	.word	0x05000010


	//   ....[81]....
        /*02d4*/ 	.word	0x05000010


	//   ....[82]....
        /*02d8*/ 	.word	0x05000010


	//   ....[83]....
        /*02dc*/ 	.word	0x05000010


	//   ....[84]....
        /*02e0*/ 	.word	0x05000010


	//   ....[85]....
        /*02e4*/ 	.word	0x05000010


	//   ....[86]....
        /*02e8*/ 	.word	0x05000010


	//   ....[87]....
        /*02ec*/ 	.word	0x05000010


	//   ....[88]....
        /*02f0*/ 	.word	0x05000010


	//   ....[89]....
        /*02f4*/ 	.word	0x05000010


	//   ....[90]....
        /*02f8*/ 	.word	0x05000010


	//   ....[91]....
        /*02fc*/ 	.word	0x05000010


	//   ....[92]....
        /*0300*/ 	.word	0x05000010


	//   ....[93]....
        /*0304*/ 	.word	0x05000010


	//   ....[94]....
        /*0308*/ 	.word	0x05000010


	//   ....[95]....
        /*030c*/ 	.word	0x05000010


	//   ....[96]....
        /*0310*/ 	.word	0x05000010


	//   ....[97]....
        /*0314*/ 	.word	0x05000010


	//   ....[98]....
        /*0318*/ 	.word	0x05000010


	//   ....[99]....
        /*031c*/ 	.word	0x05000010


	//   ....[100]....
        /*0320*/ 	.word	0x05000010


	//   ....[101]....
        /*0324*/ 	.word	0x05000010


	//   ....[102]....
        /*0328*/ 	.word	0x05000010


	//   ....[103]....
        /*032c*/ 	.word	0x05000010


	//   ....[104]....
        /*0330*/ 	.word	0x05000010


	//   ....[105]....
        /*0334*/ 	.word	0x05000010


	//   ....[106]....
        /*0338*/ 	.word	0x05000010


	//   ....[107]....
        /*033c*/ 	.word	0x05000010


	//   ....[108]....
        /*0340*/ 	.word	0x05000010


	//   ....[109]....
        /*0344*/ 	.word	0x05000010


	//   ....[110]....
        /*0348*/ 	.word	0x05000010


	//   ....[111]....
        /*034c*/ 	.word	0x05000010


	//   ....[112]....
        /*0350*/ 	.word	0x05000010


	//   ....[113]....
        /*0354*/ 	.word	0x05000010


	//   ....[114]....
        /*0358*/ 	.word	0x05000010


	//   ....[115]....
        /*035c*/ 	.word	0x05000010


	//   ....[116]....
        /*0360*/ 	.word	0x05000010


	//   ....[117]....
        /*0364*/ 	.word	0x05000010


	//   ....[118]....
        /*0368*/ 	.word	0x05000010


	//   ....[119]....
        /*036c*/ 	.word	0x05000010


	//   ....[120]....
        /*0370*/ 	.word	0x05000010


	//   ....[121]....
        /*0374*/ 	.word	0x05000010


	//----- nvinfo : EIATTR_COOP_GROUP_INSTR_OFFSETS
	.align		4
.L_2019:
        /*0378*/ 	.byte	0x04, 0x28
        /*037a*/ 	.short	(.L_2021 - .L_2020)


	//   ....[0]....
.L_2020:
        /*037c*/ 	.word	0x00001c30


	//   ....[1]....
        /*0380*/ 	.word	0x00001c60


	//   ....[2]....
        /*0384*/ 	.word	0x00002310


	//   ....[3]....
        /*0388*/ 	.word	0x00002350


	//   ....[4]....
        /*038c*/ 	.word	0x00002380


	//   ....[5]....
        /*0390*/ 	.word	0x000023a0


	//   ....[6]....
        /*0394*/ 	.word	0x000023c0


	//   ....[7]....
        /*0398*/ 	.word	0x000023e0


	//   ....[8]....
        /*039c*/ 	.word	0x00002400


	//   ....[9]....
        /*03a0*/ 	.word	0x00002420


	//   ....[10]....
        /*03a4*/ 	.word	0x00003960


	//   ....[11]....
        /*03a8*/ 	.word	0x00003990


	//   ....[12]....
        /*03ac*/ 	.word	0x000039c0


	//   ....[13]....
        /*03b0*/ 	.word	0x000039e0


	//   ....[14]....
        /*03b4*/ 	.word	0x00003a10


	//   ....[15]....
        /*03b8*/ 	.word	0x00003a20


	//   ....[16]....
        /*03bc*/ 	.word	0x00003a50


	//   ....[17]....
        /*03c0*/ 	.word	0x00003a60


	//   ....[18]....
        /*03c4*/ 	.word	0x00003c60


	//   ....[19]....
        /*03c8*/ 	.word	0x00003c80


	//   ....[20]....
        /*03cc*/ 	.word	0x00003cb0


	//   ....[21]....
        /*03d0*/ 	.word	0x00003cc0


	//   ....[22]....
        /*03d4*/ 	.word	0x00003d00


	//   ....[23]....
        /*03d8*/ 	.word	0x00003d10


	//   ....[24]....
        /*03dc*/ 	.word	0x00003d40


	//   ....[25]....
        /*03e0*/ 	.word	0x00003d50


	//   ....[26]....
        /*03e4*/ 	.word	0x00003ef0


	//   ....[27]....
        /*03e8*/ 	.word	0x00003f10


	//   ....[28]....
        /*03ec*/ 	.word	0x00003f40


	//   ....[29]....
        /*03f0*/ 	.word	0x00003f50


	//   ....[30]....
        /*03f4*/ 	.word	0x00003f90


	//   ....[31]....
        /*03f8*/ 	.word	0x00003fa0


	//   ....[32]....
        /*03fc*/ 	.word	0x00003fd0


	//   ....[33]....
        /*0400*/ 	.word	0x00003fe0


	//   ....[34]....
        /*0404*/ 	.word	0x000041a0


	//   ....[35]....
        /*0408*/ 	.word	0x000041e0


	//   ....[36]....
        /*040c*/ 	.word	0x00004280


	//   ....[37]....
        /*0410*/ 	.word	0x000042a0


	//   ....[38]....
        /*0414*/ 	.word	0x00004340


	//   ....[39]....
        /*0418*/ 	.word	0x00004380


	//   ....[40]....
        /*041c*/ 	.word	0x00004390


	//   ....[41]....
        /*0420*/ 	.word	0x000043c0


	//   ....[42]....
        /*0424*/ 	.word	0x00004480


	//   ....[43]....
        /*0428*/ 	.word	0x00004510


	//   ....[44]....
        /*042c*/ 	.word	0x00004530


	//   ....[45]....
        /*0430*/ 	.word	0x00004540


	//   ....[46]....
        /*0434*/ 	.word	0x00004560


	//   ....[47]....
        /*0438*/ 	.word	0x000045c0


	//   ....[48]....
        /*043c*/ 	.word	0x00004670


	//   ....[49]....
        /*0440*/ 	.word	0x00004690


	//   ....[50]....
        /*0444*/ 	.word	0x000046a0


	//   ....[51]....
        /*0448*/ 	.word	0x000046b0


	//   ....[52]....
        /*044c*/ 	.word	0x000046f0


	//   ....[53]....
        /*0450*/ 	.word	0x00004700


	//   ....[54]....
        /*0454*/ 	.word	0x000047b0


	//   ....[55]....
        /*0458*/ 	.word	0x000047e0


	//   ....[56]....
        /*045c*/ 	.word	0x00004800


	//   ....[57]....
        /*0460*/ 	.word	0x00004810


	//   ....[58]....
        /*0464*/ 	.word	0x00004820


	//   ....[59]....
        /*0468*/ 	.word	0x00004830


	//   ....[60]....
        /*046c*/ 	.word	0x00004890


	//   ....[61]....
        /*0470*/ 	.word	0x00004900


	//   ....[62]....
        /*0474*/ 	.word	0x00004930


	//   ....[63]....
        /*0478*/ 	.word	0x00004940


	//   ....[64]....
        /*047c*/ 	.word	0x00004a40


	//   ....[65]....
        /*0480*/ 	.word	0x00004a50


	//   ....[66]....
        /*0484*/ 	.word	0x00004c10


	//   ....[67]....
        /*0488*/ 	.word	0x00004c60


	//   ....[68]....
        /*048c*/ 	.word	0x00004cd0


	//   ....[69]....
        /*0490*/ 	.word	0x00004d30


	//   ....[70]....
        /*0494*/ 	.word	0x00004da0


	//   ....[71]....
        /*0498*/ 	.word	0x00004e00


	//   ....[72]....
        /*049c*/ 	.word	0x00004e70


	//   ....[73]....
        /*04a0*/ 	.word	0x00004ed0


	//   ....[74]....
        /*04a4*/ 	.word	0x00004f70


	//   ....[75]....
        /*04a8*/ 	.word	0x00005000


	//   ....[76]....
        /*04ac*/ 	.word	0x00005070


	//   ....[77]....
        /*04b0*/ 	.word	0x000050c0


	//   ....[78]....
        /*04b4*/ 	.word	0x00005130


	//   ....[79]....
        /*04b8*/ 	.word	0x00005180


	//   ....[80]....
        /*04bc*/ 	.word	0x000051f0


	//   ....[81]....
        /*04c0*/ 	.word	0x00005240


	//   ....[82]....
        /*04c4*/ 	.word	0x000052e0


	//   ....[83]....
        /*04c8*/ 	.word	0x00005370


	//   ....[84]....
        /*04cc*/ 	.word	0x000053e0


	//   ....[85]....
        /*04d0*/ 	.word	0x00005430


	//   ....[86]....
        /*04d4*/ 	.word	0x000054a0


	//   ....[87]....
        /*04d8*/ 	.word	0x000054f0


	//   ....[88]....
        /*04dc*/ 	.word	0x00005560


	//   ....[89]....
        /*04e0*/ 	.word	0x000055b0


	//   ....[90]....
        /*04e4*/ 	.word	0x00005650


	//   ....[91]....
        /*04e8*/ 	.word	0x000056f0


	//   ....[92]....
        /*04ec*/ 	.word	0x00005760


	//   ....[93]....
        /*04f0*/ 	.word	0x000057c0


	//   ....[94]....
        /*04f4*/ 	.word	0x00005830


	//   ....[95]....
        /*04f8*/ 	.word	0x000058b0


	//   ....[96]....
        /*04fc*/ 	.word	0x00005930


	//   ....[97]....
        /*0500*/ 	.word	0x00005a10


	//   ....[98]....
        /*0504*/ 	.word	0x00005af0


	//   ....[99]....
        /*0508*/ 	.word	0x00005b80


	//   ....[100]....
        /*050c*/ 	.word	0x00005c00


	//   ....[101]....
        /*0510*/ 	.word	0x00005cd0


	//   ....[102]....
        /*0514*/ 	.word	0x00005d40


	//   ....[103]....
        /*0518*/ 	.word	0x00005dc0


	//   ....[104]....
        /*051c*/ 	.word	0x00005e20


	//   ....[105]....
        /*0520*/ 	.word	0x00005ec0


	//   ....[106]....
        /*0524*/ 	.word	0x00005f70


	//   ....[107]....
        /*0528*/ 	.word	0x00006010


	//   ....[108]....
        /*052c*/ 	.word	0x000060b0


	//   ....[109]....
        /*0530*/ 	.word	0x00006140


	//   ....[110]....
        /*0534*/ 	.word	0x000061a0


	//   ....[111]....
        /*0538*/ 	.word	0x00006220


	//   ....[112]....
        /*053c*/ 	.word	0x00006280


	//   ....[113]....
        /*0540*/ 	.word	0x000063c0


	//   ....[114]....
        /*0544*/ 	.word	0x00006420


	//   ....[115]....
        /*0548*/ 	.word	0x00006480


	//   ....[116]....
        /*054c*/ 	.word	0x00006510


	//   ....[117]....
        /*0550*/ 	.word	0x00006570


	//   ....[118]....
        /*0554*/ 	.word	0x00006600


	//   ....[119]....
        /*0558*/ 	.word	0x00006650


	//   ....[120]....
        /*055c*/ 	.word	0x00006710


	//   ....[121]....
        /*0560*/ 	.word	0x00006760


	//----- nvinfo : EIATTR_EXIT_INSTR_OFFSETS
	.align		4
.L_2021:
        /*0564*/ 	.byte	0x04, 0x1c
        /*0566*/ 	.short	(.L_2023 - .L_2022)


	//   ....[0]....
.L_2022:
        /*0568*/ 	.word	0x00002990


	//   ....[1]....
        /*056c*/ 	.word	0x00004bb0


	//----- nvinfo : EIATTR_MAX_THREADS
	.align		4
.L_2023:
        /*0570*/ 	.byte	0x04, 0x05
        /*0572*/ 	.short	(.L_2025 - .L_2024)
.L_2024:
        /*0574*/ 	.word	0x000001e0
        /*0578*/ 	.word	0x00000001
        /*057c*/ 	.word	0x00000001


	//----- nvinfo : EIATTR_CRS_STACK_SIZE
	.align		4
.L_2025:
        /*0580*/ 	.byte	0x04, 0x1e
        /*0582*/ 	.short	(.L_2027 - .L_2026)
.L_2026:
        /*0584*/ 	.word	0x00000000


	//----- nvinfo : EIATTR_CBANK_PARAM_SIZE
	.align		4
.L_2027:
        /*0588*/ 	.byte	0x03, 0x19
        /*058a*/ 	.short	0x0060


	//----- nvinfo : EIATTR_PARAM_CBANK
	.align		4
        /*058c*/ 	.byte	0x04, 0x0a
        /*058e*/ 	.short	(.L_2029 - .L_2028)
	.align		4
.L_2028:
        /*0590*/ 	.word	index@(.nv.constant0._ZN13group_norm_v218gn_bwd_cuda_kernelI6__halfLi480ELi3ELi32ELi60ELi256ELb0ELb1ELi4ELi960ELi960ELi4ELb1ELi4ELb0ELb0ELNS_15WgradSyncMethodE3ENS_16CompileConditionILi900EEEEEvPT_S6_S6_PKS5_S8_S8_S8_PKfflPfPj)
        /*0594*/ 	.short	0x0210
        /*0596*/ 	.short	0x0060


	//----- nvinfo : EIATTR_SW_WAR
	.align		4
.L_2029:
        /*0598*/ 	.byte	0x04, 0x36
        /*059a*/ 	.short	(.L_2031 - .L_2030)
.L_2030:
        /*059c*/ 	.word	0x00000008
.L_2031:


//--------------------- .nv.info._ZN13group_norm_v218gn_bwd_cuda_kernelI6__halfLi480ELi1ELi32ELi60ELi256ELb0ELb1ELi8ELi960ELi960ELi4ELb1ELi4ELb0ELb0ELNS_15WgradSyncMethodE3ENS_16CompileConditionILi900EEEEEvPT_S6_S6_PKS5_S8_S8_S8_PKfflPfPj --------------------------
	.section	.nv.info._ZN13group_norm_v218gn_bwd_cuda_kernelI6__halfLi480ELi1ELi32ELi60ELi256ELb0ELb1ELi8ELi960ELi960ELi4ELb1ELi4ELb0ELb0ELNS_15WgradSyncMethodE3ENS_16CompileConditionILi900EEEEEvPT_S6_S6_PKS5_S8_S8_S8_PKfflPfPj,"",@"SHT_CUDA_INFO"
	.sectionflags	@""
	.align	4


	//----- nvinfo : EIATTR_CUDA_API_VERSION
	.align		4
        /*0000*/ 	.byte	0x04, 0x37
        /*0002*/ 	.short	(.L_2033 - .L_2032)
.L_2032:
        /*0004*/ 	.word	0x00000082


	//----- nvinfo : EIATTR_KPARAM_INFO
	.align		4
.L_2033:
        /*0008*/ 	.byte	0x04, 0x17
        /*000a*/ 	.short	(.L_2035 - .L_2034)
.L_2034:
        /*000c*/ 	.word	0x00000000
        /*0010*/ 	.short	0x000b
        /*0012*/ 	.short	0x0058
        /*0014*/ 	.byte	0x00, 0xf0, 0x21, 0x00


	//----- nvinfo : EIATTR_KPARAM_INFO
	.align		4
.L_2035:
        /*0018*/ 	.byte	0x04, 0x17
        /*001a*/ 	.short	(.L_2037 - .L_2036)
.L_2036:
        /*001c*/ 	.word	0x00000000
        /*0020*/ 	.short	0x000a
        /*0022*/ 	.short	0x0050
        /*0024*/ 	.byte	0x00, 0xf0, 0x21, 0x00


	//----- nvinfo : EIATTR_KPARAM_INFO
	.align		4
.L_2037:
        /*0028*/ 	.byte	0x04, 0x17
        /*002a*/ 	.short	(.L_2039 - .L_2038)
.L_2038:
        /*002c*/ 	.word	0x00000000
        /*0030*/ 	.short	0x0009
        /*0032*/ 	.short	0x0048
        /*0034*/ 	.byte	0x00, 0xf0, 0x21, 0x00


	//----- nvinfo : EIATTR_KPARAM_INFO
	.align		4
.L_2039:
        /*0038*/ 	.byte	0x04, 0x17
        /*003a*/ 	.short	(.L_2041 - .L_2040)
.L_2040:
        /*003c*/ 	.word	0x00000000
        /*0040*/ 	.short	0x0008
        /*0042*/ 	.short	0x0040
        /*0044*/ 	.byte	0x00, 0xf0, 0x11, 0x00


	//----- nvinfo : EIATTR_KPARAM_INFO
	.align		4
.L_2041:
        /*0048*/ 	.byte	0x04, 0x17
        /*004a*/ 	.short	(.L_2043 - .L_2042)
.L_2042:
        /*004c*/ 	.word	0x00000000
        /*0050*/ 	.short	0x0007
        /*0052*/ 	.short	0x0038
        /*0054*/ 	.byte	0x00, 0xf0, 0x21, 0x00


	//----- nvinfo : EIATTR_KPARAM_INFO
	.align		4
.L_2043:
        /*0058*/ 	.byte	0x04, 0x17
        /*005a*/ 	.short	(.L_2045 - .L_2044)
.L_2044:
        /*005c*/ 	.word	0x00000000
        /*0060*/ 	.short	0x0006
        /*0062*/ 	.short	0x0030
        /*0064*/ 	.byte	0x00, 0xf0, 0x21, 0x00


	//----- nvinfo : EIATTR_KPARAM_INFO
	.align		4
.L_2045:
        /*0068*/ 	.byte	0x04, 0x17
        /*006a*/ 	.short	(.L_2047 - .L_2046)
.L_2046:
        /*006c*/ 	.word	0x00000000
        /*0070*/ 	.short	0x0005
        /*0072*/ 	.short	0x0028
        /*0074*/ 	.byte	0x00, 0xf0, 0x21, 0x00


	//----- nvinfo : EIATTR_KPARAM_INFO
	.align		4
.L_2047:
        /*0078*/ 	.byte	0x04, 0x17
        /*007a*/ 	.short	(.L_2049 - .L_2048)
.L_2048:
        /*007c*/ 	.word	0x00000000
        /*0080*/ 	.short	0x0004
        /*0082*/ 	.short	0x0020
        /*0084*/ 	.byte	0x00, 0xf0, 0x21, 0x00


	//----- nvinfo : EIATTR_KPARAM_INFO
	.align		4
.L_2049:
        /*0088*/ 	.byte	0x04, 0x17
        /*008a*/ 	.short	(.L_2051 - .L_2050)
.L_2050:
        /*008c*/ 	.word	0x00000000
        /*0090*/ 	.short	0x0003
        /*0092*/ 	.short	0x0018
        /*0094*/ 	.byte	0x00, 0xf0, 0x21, 0x00


	//----- nvinfo : EIATTR_KPARAM_INFO
	.align		4
.L_2051:
        /*0098*/ 	.byte	0x04, 0x17
        /*009a*/ 	.short	(.L_2053 - .L_2052)
.L_2052:
        /*009c*/ 	.word	0x00000000
        /*00a0*/ 	.short	0x0002
        /*00a2*/ 	.short	0x0010
        /*00a4*/ 	.byte	0x00, 0xf0, 0x21, 0x00


	//----- nvinfo : EIATTR_KPARAM_INFO
	.align		4
.L_2053:
        /*00a8*/ 	.byte	0x04, 0x17
        /*00aa*/ 	.short	(.L_2055 - .L_2054)
.L_2054:
        /*00ac*/ 	.word	0x00000000
        /*00b0*/ 	.short	0x0001
        /*00b2*/ 	.short	0x0008
        /*00b4*/ 	.byte	0x00, 0xf0, 0x21, 0x00


	//----- nvinfo : EIATTR_KPARAM_INFO
	.align		4
.L_2055:
        /*00b8*/ 	.byte	0x04, 0x17
        /*00ba*/ 	.short	(.L_2057 - .L_2056)
.L_2056:
        /*00bc*/ 	.word	0x00000000
        /*00c0*/ 	.short	0x0000
        /*00c2*/ 	.short	0x0000
        /*00c4*/ 	.byte	0x00, 0xf0, 0x21, 0x00


	//----- nvinfo : EIATTR_SPARSE_MMA_MASK
	.align		4
.L_2057:
        /*00c8*/ 	.byte	0x03, 0x50
        /*00ca*/ 	.short	0x0000


	//----- nvinfo : EIATTR_MAXREG_COUNT
	.align		4
        /*00cc*/ 	.byte	0x03, 0x1b
        /*00ce*/ 	.short	0x0080


	//----- nvinfo : EIATTR_NUM_BARRIERS
	.align		4
        /*00d0*/ 	.byte	0x02, 0x4c
        /*00d2*/ 	.byte	0x01
	.zero		1


	//----- nvinfo : EIATTR_MERCURY_ISA_VERSION
	.align		4
        /*00d4*/ 	.byte	0x03, 0x5f
        /*00d6*/ 	.short	0x0101


	//----- nvinfo : EIATTR_COOP_GROUP_MASK_REGIDS
	.align		4
        /*00d8*/ 	.byte	0x04, 0x29
        /*00da*/ 	.short	(.L_2059 - .L_2058)


	//   ....[0]....
.L_2058:
        /*00dc*/ 	.word	0xffffffff


	//   ....[1]....
        /*00e0*/ 	.word	0xffffffff


	//   ....[2]....
        /*00e4*/ 	.word	0xffffffff


	//   ....[3]....
        /*00e8*/ 	.word	0xffffffff


	//   ....[4]....
        /*00ec*/ 	.word	0xffffffff


	//   ....[5]....
        /*00f0*/ 	.word	0xffffffff


	//   ....[6]....
        /*00f4*/ 	.word	0xffffffff


	//   ....[7]....
        /*00f8*/ 	.word	0xffffffff


	//   ....[8]....
        /*00fc*/ 	.word	0xffffffff


	//   ....[9]....
        /*0100*/ 	.word	0xffffffff


	//   ....[10]....
        /*0104*/ 	.word	0x05000017


	//   ....[11]....
        /*0108*/ 	.word	0x0500001c


	//   ....[12]....
        /*010c*/ 	.word	0x0500001e


	//   ....[13]....
        /*0110*/ 	.word	0x0500001d


	//   ....[14]....
        /*0114*/ 	.word	0x05000025


	//   ....[15]....
        /*0118*/ 	.word	0x05000018


	//   ....[16]....
        /*011c*/ 	.word	0x0500001c


	//   ....[17]....
        /*0120*/ 	.word	0x0500001e


	//   ....[18]....
        /*0124*/ 	.word	0x0500001c


	//   ....[19]....
        /*0128*/ 	.word	0x0500001e


	//   ....[20]....
        /*012c*/ 	.word	0x05000017


	//   ....[21]....
        /*0130*/ 	.word	0x0500001d


	//   ....[22]....
        /*0134*/ 	.word	0x05000020


	//   ....[23]....
        /*0138*/ 	.word	0x0500001c


	//   ....[24]....
        /*013c*/ 	.word	0x05000021


	//   ....[25]....
        /*0140*/ 	.word	0x05000017


	//   ....[26]....
        /*0144*/ 	.word	0x0500001c


	//   ....[27]....
        /*0148*/ 	.word	0x0500001e


	//   ....[28]....
        /*014c*/ 	.word	0x05000017


	//   ....[29]....
        /*0150*/ 	.word	0x0500001d


	//   ....[30]....
        /*0154*/ 	.word	0x05000020


	//   ....[31]....
        /*0158*/ 	.word	0x0500001c


	//   ....[32]....
        /*015c*/ 	.word	0x05000021


	//   ....[33]....
        /*0160*/ 	.word	0x05000017


	//   ....[34]....
        /*0164*/ 	.word	0x0500001e


	//   ....[35]....
        /*0168*/ 	.word	0x05000017


	//   ....[36]....
        /*016c*/ 	.word	0x05000017


	//   ....[37]....
        /*0170*/ 	.word	0x05000020


	//   ....[38]....
        /*0174*/ 	.word	0x0500001c


	//   ....[39]....
        /*0178*/ 	.word	0x05000026


	//   ....[40]....
        /*017c*/ 	.word	0x05000024


	//   ....[41]....
        /*0180*/ 	.word	0x0500001c


	//   ....[42]....
        /*0184*/ 	.word	0x05000020


	//   ....[43]....
        /*0188*/ 	.word	0x05000035


	//   ....[44]....
        /*018c*/ 	.word	0x0500001f


	//   ....[45]....
        /*0190*/ 	.word	0x0500001d


	//   ....[46]....
        /*0194*/ 	.word	0x05000027


	//   ....[47]....
        /*0198*/ 	.word	0x05000021


	//   ....[48]....
        /*019c*/ 	.word	0x0500001e


	//   ....[49]....
        /*01a0*/ 	.word	0x0500001b


	//   ....[50]....
        /*01a4*/ 	.word	0x0500002d


	//   ....[51]....
        /*01a8*/ 	.word	0x05000032


	//   ....[52]....
        /*01ac*/ 	.word	0x0500001a


	//   ....[53]....
        /*01b0*/ 	.word	0x0500001c


	//   ....[54]....
        /*01b4*/ 	.word	0x0500002e


	//   ....[55]....
        /*01b8*/ 	.word	0x05000020


	//   ....[56]....
        /*01bc*/ 	.word	0x05000024


	//   ....[57]....
        /*01c0*/ 	.word	0x05000026


	//   ....[58]....
        /*01c4*/ 	.word	0x05000034


	//   ....[59]....
        /*01c8*/ 	.word	0x0500002a


	//   ....[60]....
        /*01cc*/ 	.word	0x05000023


	//   ....[61]....
        /*01d0*/ 	.word	0x0500002e


	//   ....[62]....
        /*01d4*/ 	.word	0x05000025


	//   ....[63]....
        /*01d8*/ 	.word	0x05000029


	//   ....[64]....
        /*01dc*/ 	.word	0x05000022


	//   ....[65]....
        /*01e0*/ 	.word	0x0500001e


	//   ....[66]....
        /*01e4*/ 	.word	0x05000017


	//   ....[67]....
        /*01e8*/ 	.word	0x05000017


	//   ....[68]....
        /*01ec*/ 	.word	0x05000017


	//   ....[69]....
        /*01f0*/ 	.word	0x05000017


	//   ....[70]....
        /*01f4*/ 	.word	0x05000017


	//   ....[71]....
        /*01f8*/ 	.word	0x05000017


	//   ....[72]....
        /*01fc*/ 	.word	0x05000017


	//   ....[73]....
        /*0200*/ 	.word	0x05000017


	//   ....[74]....
        /*0204*/ 	.word	0x05000017


	//   ....[75]....
        /*0208*/ 	.word	0x05000017


	//   ....[76]....
        /*020c*/ 	.word	0x05000017


	//   ....[77]....
        /*0210*/ 	.word	0x05000017


	//   ....[78]....
        /*0214*/ 	.word	0x05000017


	//   ....[79]....
        /*0218*/ 	.word	0x05000017


	//   ....[80]....
        /*021c*/ 	.word	0x05000017


	//   ....[81]....
        /*0220*/ 	.word	0x05000017


	//   ....[82]....
        /*0224*/ 	.word	0x05000017


	//   ....[83]....
        /*0228*/ 	.word	0x05000017


	//   ....[84]....
        /*022c*/ 	.word	0x05000017


	//   ....[85]....
        /*0230*/ 	.word	0x05000017


	//   ....[86]....
        /*0234*/ 	.word	0x05000017


	//   ....[87]....
        /*0238*/ 	.word	0x05000017


	//   ....[88]....
        /*023c*/ 	.word	0x05000017


	//   ....[89]....
        /*0240*/ 	.word	0x05000017


	//   ....[90]....
        /*0244*/ 	.word	0x05000017


	//   ....[91]....
        /*0248*/ 	.word	0x05000017


	//   ....[92]....
        /*024c*/ 	.word	0x05000017


	//   ....[93]....
        /*0250*/ 	.word	0x05000017


	//   ....[94]....
        /*0254*/ 	.word	0x05000017


	//   ....[95]....
        /*0258*/ 	.word	0x05000017


	//   ....[96]....
        /*025c*/ 	.word	0x05000017


	//   ....[97]....
        /*0260*/ 	.word	0x05000017


	//   ....[98]....
        /*0264*/ 	.word	0x05000017


	//   ....[99]....
        /*0268*/ 	.word	0x05000017


	//   ....[100]....
        /*026c*/ 	.word	0x05000017


	//   ....[101]....
        /*0270*/ 	.word	0x05000017


	//   ....[102]....
        /*0274*/ 	.word	0x05000017


	//   ....[103]....
        /*0278*/ 	.word	0x05000017


	//   ....[104]....
        /*027c*/ 	.word	0x05000017


	//   ....[105]....
        /*0280*/ 	.word	0x05000017


	//   ....[106]....
        /*0284*/ 	.word	0x05000017


	//   ....[107]....
        /*0288*/ 	.word	0x05000017


	//   ....[108]....
        /*028c*/ 	.word	0x05000017


	//   ....[109]....
        /*0290*/ 	.word	0x05000017


	//   ....[110]....
        /*0294*/ 	.word	0x05000017


	//   ....[111]....
        /*0298*/ 	.word	0x05000017


	//   ....[112]....
        /*029c*/ 	.word	0x05000017


	//   ....[113]....
        /*02a0*/ 	.word	0x05000017


	//   ....[114]....
        /*02a4*/ 	.word	0x05000017


	//   ....[115]....
        /*02a8*/ 	.word	0x05000017


	//   ....[116]....
        /*02ac*/ 	.word	0x05000017


	//   ....[117]....
        /*02b0*/ 	.word	0x05000017


	//   ....[118]....
        /*02b4*/ 	.word	0x05000017


	//   ....[119]....
        /*02b8*/ 	.word	0x05000017


	//   ....[120]....
        /*02bc*/ 	.word	0x05000017


	//   ....[121]....
        /*02c0*/ 	.word	0x05000017


	//----- nvinfo : EIATTR_COOP_GROUP_INSTR_OFFSETS
	.align		4
.L_2059:
        /*02c4*/ 	.byte	0x04, 0x28
        /*02c6*/ 	.short	(.L_2061 - .L_2060)


	//   ....[0]....
.L_2060:
        /*02c8*/ 	.word	0x00001f60


	//   ....[1]....
        /*02cc*/ 	.word	0x00001fa0


	//   ....[2]....
        /*02d0*/ 	.word	0x00002530


	//   ....[3]....
        /*02d4*/ 	.word	0x00002540


	//   ....[4]....
        /*02d8*/ 	.word	0x00002570


	//   ....[5]....
        /*02dc*/ 	.word	0x00002580


	//   ....[6]....
        /*02e0*/ 	.word	0x000025d0


	//   ....[7]....
        /*02e4*/ 	.word	0x000025f0


	//   ....[8]....
        /*02e8*/ 	.word	0x00002620


	//   ....[9]....
        /*02ec*/ 	.word	0x00002640


	//   ....[10]....
        /*02f0*/ 	.word	0x00003d20


	//   ....[11]....
        /*02f4*/ 	.word	0x00003d30


	//   ....[12]....
        /*02f8*/ 	.word	0x00003d70


	//   ....[13]....
        /*02fc*/ 	.word	0x00003d80


	//   ....[14]....
        /*0300*/ 	.word	0x00003db0


	//   ....[15]....
        /*0304*/ 	.word	0x00003dc0


	//   ....[16]....
        /*0308*/ 	.word	0x00003df0


	//   ....[17]....
        /*030c*/ 	.word	0x00003e00


	//   ....[18]....
        /*0310*/ 	.word	0x00003fa0


	//   ....[19]....
        /*0314*/ 	.word	0x00003fc0


	//   ....[20]....
        /*0318*/ 	.word	0x00003ff0


	//   ....[21]....
        /*031c*/ 	.word	0x00004010


	//   ....[22]....
        /*0320*/ 	.word	0x00004040


	//   ....[23]....
        /*0324*/ 	.word	0x00004050


	//   ....[24]....
        /*0328*/ 	.word	0x00004080


	//   ....[25]....
        /*032c*/ 	.word	0x00004090


	//   ....[26]....
        /*0330*/ 	.word	0x000041d0


	//   ....[27]....
        /*0334*/ 	.word	0x000041f0


	//   ....[28]....
        /*0338*/ 	.word	0x00004220


	//   ....[29]....
        /*033c*/ 	.word	0x00004240


	//   ....[30]....
        /*0340*/ 	.word	0x00004270


	//   ....[31]....
        /*0344*/ 	.word	0x00004280


	//   ....[32]....
        /*0348*/ 	.word	0x000042b0


	//   ....[33]....
        /*034c*/ 	.word	0x000042c0


	//   ....[34]....
        /*0350*/ 	.word	0x000044b0


	//   ....[35]....
        /*0354*/ 	.word	0x00004650


	//   ....[36]....
        /*0358*/ 	.word	0x00004670


	//   ....[37]....
        /*035c*/ 	.word	0x000046c0


	//   ....[38]....
        /*0360*/ 	.word	0x00004700


	//   ....[39]....
        /*0364*/ 	.word	0x00004730


	//   ....[40]....
        /*0368*/ 	.word	0x00004760


	//   ....[41]....
        /*036c*/ 	.word	0x000047a0


	//   ....[42]....
        /*0370*/ 	.word	0x000047e0


	//   ....[43]....
        /*0374*/ 	.word	0x00004800


	//   ....[44]....
        /*0378*/ 	.word	0x00004820


	//   ....[45]....
        /*037c*/ 	.word	0x00004840


	//   ....[46]....
        /*0380*/ 	.word	0x00004860


	//   ....[47]....
        /*0384*/ 	.word	0x00004880


	//   ....[48]....
        /*0388*/ 	.word	0x000048b0


	//   ....[49]....
        /*038c*/ 	.word	0x000048d0


	//   ....[50]....
        /*0390*/ 	.word	0x00004910


	//   ....[51]....
        /*0394*/ 	.word	0x00004940


	//   ....[52]....
        /*0398*/ 	.word	0x00004970


	//   ....[53]....
        /*039c*/ 	.word	0x00004990


	//   ....[54]....
        /*03a0*/ 	.word	0x000049b0


	//   ....[55]....
        /*03a4*/ 	.word	0x000049d0


	//   ....[56]....
        /*03a8*/ 	.word	0x00004a00


	//   ....[57]....
        /*03ac*/ 	.word	0x00004a20


	//   ....[58]....
        /*03b0*/ 	.word	0x00004a60


	//   ....[59]....
        /*03b4*/ 	.word	0x00004a90


	//   ....[60]....
        /*03b8*/ 	.word	0x00004ac0


	//   ....[61]....
        /*03bc*/ 	.word	0x00004b00


	//   ....[62]....
        /*03c0*/ 	.word	0x00004b20


	//   ....[63]....
        /*03c4*/ 	.word	0x00004b50


	//   ....[64]....
        /*03c8*/ 	.word	0x00004bc0


	//   ....[65]....
        /*03cc*/ 	.word	0x00004c90


	//   ....[66]....
        /*03d0*/ 	.word	0x00004dd0


	//   ....[67]....
        /*03d4*/ 	.word	0x00004e20


	//   ....[68]....
        /*03d8*/ 	.word	0x00004e90


	//   ....[69]....
        /*03dc*/ 	.word	0x00004ef0


	//   ....[70]....
        /*03e0*/ 	.word	0x00004f60


	//   ....[71]....
        /*03e4*/ 	.word	0x00004fc0


	//   ....[72]....
        /*03e8*/ 	.word	0x00005030


	//   ....[73]....
        /*03ec*/ 	.word	0x00005090


	//   ....[74]....
        /*03f0*/ 	.word	0x00005130


	//   ....[75]....
        /*03f4*/ 	.word	0x000051c0


	//   ....[76]....
        /*03f8*/ 	.word	0x00005230


	//   ....[77]....
        /*03fc*/ 	.word	0x00005290


	//   ....[78]....
        /*0400*/ 	.word	0x00005300


	//   ....[79]....
        /*0404*/ 	.word	0x00005360


	//   ....[80]....
        /*0408*/ 	.word	0x000053d0


	//   ....[81]....
        /*040c*/ 	.word	0x00005430


	//   ....[82]....
        /*0410*/ 	.word	0x000054d0


	//   ....[83]....
        /*0414*/ 	.word	0x00005560


	//   ....[84]....
        /*0418*/ 	.word	0x000055d0


	//   ....[85]....
        /*041c*/ 	.word	0x00005630


	//   ....[86]....
        /*0420*/ 	.word	0x000056a0


	//   ....[87]....
        /*0424*/ 	.word	0x00005700


	//   ....[88]....
        /*0428*/ 	.word	0x00005770


	//   ....[89]....
        /*042c*/ 	.word	0x000057d0


	//   ....[90]....
        /*0430*/ 	.word	0x00005870


	//   ....[91]....
        /*0434*/ 	.word	0x00005940


	//   ....[92]....
        /*0438*/ 	.word	0x00005a50


	//   ....[93]....
        /*043c*/ 	.word	0x00005aa0


	//   ....[94]....
        /*0440*/ 	.word	0x00005b40


	//   ....[95]....
        /*0444*/ 	.word	0x00005b90


	//   ....[96]....
        /*0448*/ 	.word	0x00005c50


	//   ....[97]....
        /*044c*/ 	.word	0x00005cb0


	//   ....[98]....
        /*0450*/ 	.word	0x00005d50


	//   ....[99]....
        /*0454*/ 	.word	0x00005db0


	//   ....[100]....
        /*0458*/ 	.word	0x00005e20


	//   ....[101]....
        /*045c*/ 	.word	0x00005e80


	//   ....[102]....
        /*0460*/ 	.word	0x00005ef0


	//   ....[103]....
        /*0464*/ 	.word	0x00005f50


	//   ....[104]....
        /*0468*/ 	.word	0x00005fd0


	//   ....[105]....
        /*046c*/ 	.word	0x00006080


	//   ....[106]....
        /*0470*/ 	.word	0x00006100


	//   ....[107]....
        /*0474*/ 	.word	0x00006190


	//   ....[108]....
        /*0478*/ 	.word	0x00006200


	//   ....[109]....
        /*047c*/ 	.word	0x00006260


	//   ....[110]....
        /*0480*/ 	.word	0x000062d0


	//   ....[111]....
        /*0484*/ 	.word	0x00006330


	//   ....[112]....
        /*0488*/ 	.word	0x000063a0


	//   ....[113]....
        /*048c*/ 	.word	0x00006400


	//   ....[114]....
        /*0490*/ 	.word	0x00006460


	//   ....[115]....
        /*0494*/ 	.word	0x000064b0


	//   ....[116]....
        /*0498*/ 	.word	0x00006520


	//   ....[117]....
        /*049c*/ 	.word	0x00006580


	//   ....[118]....
        /*04a0*/ 	.word	0x000065f0


	//   ....[119]....
        /*04a4*/ 	.word	0x00006680


	//   ....[120]....
        /*04a8*/ 	.word	0x000067c0


	//   ....[121]....
        /*04ac*/ 	.word	0x00006890


	//----- nvinfo : EIATTR_EXIT_INSTR_OFFSETS
	.align		4
.L_2061:
        /*04b0*/ 	.byte	0x04, 0x1c
        /*04b2*/ 	.short	(.L_2063 - .L_2062)


	//   ....[0]....
.L_2062:
        /*04b4*/ 	.word	0x00002d00


	//   ....[1]....
        /*04b8*/ 	.word	0x00004d70


	//----- nvinfo : EIATTR_MAX_THREADS
	.align		4
.L_2063:
        /*04bc*/ 	.byte	0x04, 0x05
        /*04be*/ 	.short	(.L_2065 - .L_2064)
.L_2064:
        /*04c0*/ 	.word	0x000001e0
        /*04c4*/ 	.word	0x00000001
        /*04c8*/ 	.word	0x00000001


	//----- nvinfo : EIATTR_CRS_STACK_SIZE
	.align		4
.L_2065:
        /*04cc*/ 	.byte	0x04, 0x1e
        /*04ce*/ 	.short	(.L_2067 - .L_2066)
.L_2066:
        /*04d0*/ 	.word	0x00000000


	//----- nvinfo : EIATTR_CBANK_PARAM_SIZE
	.align		4
.L_2067:
        /*04d4*/ 	.byte	0x03, 0x19
        /*04d6*/ 	.short	0x0060


	//----- nvinfo : EIATTR_PARAM_CBANK
	.align		4
        /*04d8*/ 	.byte	0x04, 0x0a
        /*04da*/ 	.short	(.L_2069 - .L_2068)
	.align		4
.L_2068:
        /*04dc*/ 	.word	index@(.nv.constant0._ZN13group_norm_v218gn_bwd_cuda_kernelI6__halfLi480ELi1ELi32ELi60ELi256ELb0ELb1ELi8ELi960ELi960ELi4ELb1ELi4ELb0ELb0ELNS_15WgradSyncMethodE3ENS_16CompileConditionILi900EEEEEvPT_S6_S6_PKS5_S8_S8_S8_PKfflPfPj)
        /*04e0*/ 	.short	0x0210
        /*04e2*/ 	.short	0x0060


	//----- nvinfo : EIATTR_SW_WAR
	.align		4
.L_2069:
        /*04e4*/ 	.byte	0x04, 0x36
        /*04e6*/ 	.short	(.L_2071 - .L_2070)
.L_2070:
        /*04e8*/ 	.word	0x00000008
.L_2071:


//--------------------- .nv.info._ZN13group_norm_v218gn_bwd_cuda_kernelI6__halfLi480ELi3ELi32ELi60ELi256ELb0ELb1ELi8ELi960ELi960ELi4ELb1ELi10ELb0ELb0ELNS_15WgradSyncMethodE3ENS_16CompileConditionILi900EEEEEvPT_S6_S6_PKS5_S8_S8_S8_PKfflPfPj --------------------------
	.section	.nv.info._ZN13group_norm_v218gn_bwd_cuda_kernelI6__halfLi480ELi3ELi32ELi60ELi256ELb0ELb1ELi8ELi960ELi960ELi4ELb1ELi10ELb0ELb0ELNS_15WgradSyncMethodE3ENS_16CompileConditionILi900EEEEEvPT_S6_S6_PKS5_S8_S8_S8_PKfflPfPj,"",@"SHT_CUDA_INFO"
	.sectionflags	@""
	.align	4


	//----- nvinfo : EIATTR_CUDA_API_VERSION
	.align		4
        /*0000*/ 	.byte	0x04, 0x37
        /*0002*/ 	.short	(.L_2073 - .L_2072)
.L_2072:
        /*0004*/ 	.word	0x00000082


	//----- nvinfo : EIATTR_KPARAM_INFO
	.align		4
.L_2073:
        /*0008*/ 	.byte	0x04, 0x17
        /*000a*/ 	.short	(.L_2075 - .L_2074)
.L_2074:
        /*000c*/ 	.word	0x00000000
        /*0010*/ 	.short	0x000b
        /*0012*/ 	.short	0x0058
        /*0014*/ 	.byte	0x00, 0xf0, 0x21, 0x00


	//----- nvinfo : EIATTR_KPARAM_INFO
	.align		4
.L_2075:
        /*0018*/ 	.byte	0x04, 0x17
        /*001a*/ 	.short	(.L_2077 - .L_2076)
.L_2076:
        /*001c*/ 	.word	0x00000000
        /*0020*/ 	.short	0x000a
        /*0022*/ 	.short	0x0050
        /*0024*/ 	.byte	0x00, 0xf0, 0x21, 0x00


	//----- nvinfo : EIATTR_KPARAM_INFO
	.align		4
.L_2077:
        /*0028*/ 	.byte	0x04, 0x17
        /*002a*/ 	.short	(.L_2079 - .L_2078)
.L_2078:
        /*002c*/ 	.word	0x00000000
        /*0030*/ 	.short	0x0009
        /*0032*/ 	.short	0x0048
        /*0034*/ 	.byte	0x00, 0xf0, 0x21, 0x00


	//----- nvinfo : EIATTR_KPARAM_INFO
	.align		4
.L_2079:
        /*0038*/ 	.byte	0x04, 0x17
        /*003a*/ 	.short	(.L_2081 - .L_2080)
.L_2080:
        /*003c*/ 	.word	0x00000000
        /*0040*/ 	.short	0x0008
        /*0042*/ 	.short	0x0040
        /*0044*/ 	.byte	0x00, 0xf0, 0x11, 0x00


	//----- nvinfo : EIATTR_KPARAM_INFO
	.align		4
.L_2081:
        /*0048*/ 	.byte	0x04, 0x17
        /*004a*/ 	.short	(.L_2083 - .L_2082)
.L_2082:
        /*004c*/ 	.word	0x00000000
        /*0050*/ 	.short	0x0007
        /*0052*/ 	.short	0x0038
        /*0054*/ 	.byte	0x00, 0xf0, 0x21, 0x00


	//----- nvinfo : EIATTR_KPARAM_INFO
	.align		4
.L_2083:
        /*0058*/ 	.byte	0x04, 0x17
        /*005a*/ 	.short	(.L_2085 - .L_2084)
.L_2084:
        /*005c*/ 	.word	0x00000000
        /*0060*/ 	.short	0x0006
        /*0062*/ 	.short	0x0030
        /*0064*/ 	.byte	0x00, 0xf0, 0x21, 0x00


	//----- nvinfo : EIATTR_KPARAM_INFO
	.align		4
.L_2085:
        /*0068*/ 	.byte	0x04, 0x17
        /*006a*/ 	.short	(.L_2087 - .L_2086)
.L_2086:
        /*006c*/ 	.word	0x00000000
        /*0070*/ 	.short	0x0005
        /*0072*/ 	.short	0x0028
        /*0074*/ 	.byte	0x00, 0xf0, 0x21, 0x00


	//----- nvinfo : EIATTR_KPARAM_INFO
	.align		4
.L_2087:
        /*0078*/ 	.byte	0x04, 0x17
        /*007a*/ 	.short	(.L_2089 - .L_2088)
.L_2088:
        /*007c*/ 	.word	0x00000000
        /*0080*/ 	.short	0x0004
        /*0082*/ 	.short	0x0020
        /*0084*/ 	.byte	0x00, 0xf0, 0x21, 0x00


	//----- nvinfo : EIATTR_KPARAM_INFO
	.align		4
.L_2089:
        /*0088*/ 	.byte	0x04, 0x17
        /*008a*/ 	.short	(.L_2091 - .L_2090)
.L_2090:
        /*008c*/ 	.word	0x00000000
        /*0090*/ 	.short	0x0003
        /*0092*/ 	.short	0x0018
        /*0094*/ 	.byte	0x00, 0xf0, 0x21, 0x00


	//----- nvinfo : EIATTR_KPARAM_INFO
	.align		4
.L_2091:
        /*0098*/ 	.byte	0x04, 0x17
        /*009a*/ 	.short	(.L_2093 - .L_2092)
.L_2092:
        /*009c*/ 	.word	0x00000000
        /*00a0*/ 	.short	0x0002
        /*00a2*/ 	.short	0x0010
        /*00a4*/ 	.byte	0x00, 0xf0, 0x21, 0x00


	//----- nvinfo : EIATTR_KPARAM_INFO
	.align		4
.L_2093:
        /*00a8*/ 	.byte	0x04, 0x17
        /*00aa*/ 	.short	(.L_2095 - .L_2094)
.L_2094:
        /*00ac*/ 	.word	0x00000000
        /*00b0*/ 	.short	0x0001
        /*00b2*/ 	.short	0x0008
        /*00b4*/ 	.byte	0x00, 0xf0, 0x21, 0x00


	//----- nvinfo : EIATTR_KPARAM_INFO
	.align		4
.L_2095:
        /*00b8*/ 	.byte	0x04, 0x17
        /*00ba*/ 	.short	(.L_2097 - .L_2096)
.L_2096:
        /*00bc*/ 	.word	0x00000000
        /*00c0*/ 	.short	0x0000
        /*00c2*/ 	.short	0x0000
        /*00c4*/ 	.byte	0x00, 0xf0, 0x21, 0x00


	//----- nvinfo : EIATTR_SPARSE_MMA_MASK
	.align		4
.L_2097:
        /*00c8*/ 	.byte	0x03, 0x50
        /*00ca*/ 	.short	0x0000


	//----- nvinfo : EIATTR_MAXREG_COUNT
	.align		4
        /*00cc*/ 	.byte	0x03, 0x1b
        /*00ce*/ 	.short	0x0028


	//----- nvinfo : EIATTR_NUM_BARRIERS
	.align		4
        /*00d0*/ 	.byte	0x02, 0x4c
        /*00d2*/ 	.byte	0x01
	.zero		1


	//----- nvinfo : EIATTR_ANNOTATIONS
	.align		4
        /*00d4*/ 	.byte	0x04, 0x55
        /*00d6*/ 	.short	(.L_2099 - .L_2098)


	//   ....[0]....
.L_2098:
        /* <DEDUP_REMOVED lines=53> */


	//----- nvinfo : EIATTR_MERCURY_ISA_VERSION
	.align		4
.L_2099:
        /*0418*/ 	.byte	0x03, 0x5f
        /*041a*/ 	.short	0x0101


	//----- nvinfo : EIATTR_COOP_GROUP_MASK_REGIDS
	.align		4
        /*041c*/ 	.byte	0x04, 0x29
        /*041e*/ 	.short	(.L_2101 - .L_2100)


	//   ....[0]....
.L_2100:
        /*0420*/ 	.word	0xffffffff


	//   ....[1]....
        /*0424*/ 	.word	0xffffffff


	//   ....[2]....
        /*0428*/ 	.word	0xffffffff


	//   ....[3]....
        /*042c*/ 	.word	0xffffffff


	//   ....[4]....
        /*0430*/ 	.word	0xffffffff


	//   ....[5]....
        /*0434*/ 	.word	0xffffffff


	//   ....[6]....
        /*0438*/ 	.word	0xffffffff


	//   ....[7]....
        /*043c*/ 	.word	0xffffffff


	//   ....[8]....
        /*0440*/ 	.word	0xffffffff


	//   ....[9]....
        /*0444*/ 	.word	0xffffffff


	//   ....[10]....
        /*0448*/ 	.word	0x05000011


	//   ....[11]....
        /*044c*/ 	.word	0x05000013


	//   ....[12]....
        /*0450*/ 	.word	0x05000010


	//   ....[13]....
        /*0454*/ 	.word	0x05000012


	//   ....[14]....
        /*0458*/ 	.word	0x05000015


	//   ....[15]....
        /*045c*/ 	.word	0x05000021


	//   ....[16]....
        /*0460*/ 	.word	0x0500000a


	//   ....[17]....
        /*0464*/ 	.word	0x05000010


	//   ....[18]....
        /*0468*/ 	.word	0x05000013


	//   ....[19]....
        /*046c*/ 	.word	0x05000015


	//   ....[20]....
        /*0470*/ 	.word	0x05000010


	//   ....[21]....
        /*0474*/ 	.word	0x05000021


	//   ....[22]....
        /*0478*/ 	.word	0x05000012


	//   ....[23]....
        /*047c*/ 	.word	0x05000013


	//   ....[24]....
        /*0480*/ 	.word	0x05000020


	//   ....[25]....
        /*0484*/ 	.word	0x05000011


	//   ....[26]....
        /*0488*/ 	.word	0x05000013


	//   ....[27]....
        /*048c*/ 	.word	0x05000015


	//   ....[28]....
        /*0490*/ 	.word	0x05000010


	//   ....[29]....
        /*0494*/ 	.word	0x05000021


	//   ....[30]....
        /*0498*/ 	.word	0x05000012


	//   ....[31]....
        /*049c*/ 	.word	0x05000013


	//   ....[32]....
        /*04a0*/ 	.word	0x05000020


	//   ....[33]....
        /*04a4*/ 	.word	0x05000011


	//   ....[34]....
        /*04a8*/ 	.word	0x05000010


	//   ....[35]....
        /*04ac*/ 	.word	0x0500000f


	//   ....[36]....
        /*04b0*/ 	.word	0x05000019


	//   ....[37]....
        /*04b4*/ 	.word	0x05000013


	//   ....[38]....
        /*04b8*/ 	.word	0x05000010


	//   ....[39]....
        /*04bc*/ 	.word	0x05000021


	//   ....[40]....
        /*04c0*/ 	.word	0x05000013


	//   ....[41]....
        /*04c4*/ 	.word	0x05000012


	//   ....[42]....
        /*04c8*/ 	.word	0x05000019


	//   ....[43]....
        /*04cc*/ 	.word	0x05000021


	//   ....[44]....
        /*04d0*/ 	.word	0x05000022


	//   ....[45]....
        /*04d4*/ 	.word	0x05000011


	//   ....[46]....
        /*04d8*/ 	.word	0x05000020


	//   ....[47]....
        /*04dc*/ 	.word	0x05000019


	//   ....[48]....
        /*04e0*/ 	.word	0x05000017


	//   ....[49]....
        /*04e4*/ 	.word	0x0500000c


	//   ....[50]....
        /*04e8*/ 	.word	0x05000012


	//   ....[51]....
        /*04ec*/ 	.word	0x05000013


	//   ....[52]....
        /*04f0*/ 	.word	0x05000020


	//   ....[53]....
        /*04f4*/ 	.word	0x05000014


	//   ....[54]....
        /*04f8*/ 	.word	0x05000010


	//   ....[55]....
        /*04fc*/ 	.word	0x0500000f


	//   ....[56]....
        /*0500*/ 	.word	0x05000015


	//   ....[57]....
        /*0504*/ 	.word	0x05000013


	//   ....[58]....
        /*0508*/ 	.word	0x05000021


	//   ....[59]....
        /*050c*/ 	.word	0x05000017


	//   ....[60]....
        /*0510*/ 	.word	0x05000016


	//   ....[61]....
        /*0514*/ 	.word	0x05000013


	//   ....[62]....
        /*0518*/ 	.word	0x05000015


	//   ....[63]....
        /*051c*/ 	.word	0x05000020


	//   ....[64]....
        /*0520*/ 	.word	0x05000018


	//   ....[65]....
        /*0524*/ 	.word	0x05000013


	//   ....[66]....
        /*0528*/ 	.word	0x05000010


	//   ....[67]....
        /*052c*/ 	.word	0x05000010


	//   ....[68]....
        /*0530*/ 	.word	0x05000010


	//   ....[69]....
        /*0534*/ 	.word	0x05000010


	//   ....[70]....
        /*0538*/ 	.word	0x05000010


	//   ....[71]....
        /*053c*/ 	.word	0x05000010


	//   ....[72]....
        /*0540*/ 	.word	0x05000010


	//   ....[73]....
        /*0544*/ 	.word	0x05000010


	//   ....[74]....
        /*0548*/ 	.word	0x05000010


	//   ....[75]....
        /*054c*/ 	.word	0x05000010


	//   ....[76]....
        /*0550*/ 	.word	0x05000010


	//   ....[77]....
        /*0554*/ 	.word	0x05000010


	//   ....[78]....
        /*0558*/ 	.word	0x05000010


	//   ....[79]....
        /*055c*/ 	.word	0x05000010


	//   ....[80]....
        /*0560*/ 	.word	0x05000010


	//   ....[81]....
        /*0564*/ 	.word	0x05000010


	//   ....[82]....
        /*0568*/ 	.word	0x05000010


	//   ....[83]....
        /*056c*/ 	.word	0x05000010


	//   ....[84]....
        /*0570*/ 	.word	0x05000010


	//   ....[85]....
        /*0574*/ 	.word	0x05000010


	//   ....[86]....
        /*0578*/ 	.word	0x05000010


	//   ....[87]....
        /*057c*/ 	.word	0x05000010


	//   ....[88]....
        /*0580*/ 	.word	0x05000010


	//   ....[89]....
        /*0584*/ 	.word	0x05000010


	//   ....[90]....
        /*0588*/ 	.word	0x05000010


	//   ....[91]....
        /*058c*/ 	.word	0x05000010


	//   ....[92]....
        /*0590*/ 	.word	0x05000010


	//   ....[93]....
        /*0594*/ 	.word	0x05000010


	//   ....[94]....
        /*0598*/ 	.word	0x05000010


	//   ....[95]....
        /*059c*/ 	.word	0x05000010


	//   ....[96]....
        /*05a0*/ 	.word	0x05000010


	//   ....[97]....
        /*05a4*/ 	.word	0x05000010


	//   ....[98]....
        /*05a8*/ 	.word	0x05000010


	//   ....[99]....
        /*05ac*/ 	.word	0x05000010


	//   ....[100]....
        /*05b0*/ 	.word	0x05000010


	//   ....[101]....
        /*05b4*/ 	.word	0x05000010


	//   ....[102]....
        /*05b8*/ 	.word	0x05000010


	//   ....[103]....
        /*05bc*/ 	.word	0x05000010


	//   ....[104]....
        /*05c0*/ 	.word	0x05000010


	//   ....[105]....
        /*05c4*/ 	.word	0x05000010


	//   ....[106]....
        /*05c8*/ 	.word	0x05000010


	//   ....[107]....
        /*05cc*/ 	.word	0x05000010


	//   ....[108]....
        /*05d0*/ 	.word	0x05000010


	//   ....[109]....
        /*05d4*/ 	.word	0x05000010


	//   ....[110]....
        /*05d8*/ 	.word	0x05000010


	//   ....[111]....
        /*05dc*/ 	.word	0x05000010


	//   ....[112]....
        /*05e0*/ 	.word	0x05000010


	//   ....[113]....
        /*05e4*/ 	.word	0x05000010


	//   ....[114]....
        /*05e8*/ 	.word	0x05000010


	//   ....[115]....
        /*05ec*/ 	.word	0x05000010


	//   ....[116]....
        /*05f0*/ 	.word	0x05000010


	//   ....[117]....
        /*05f4*/ 	.word	0x05000010


	//   ....[118]....
        /*05f8*/ 	.word	0x05000010


	//   ....[119]....
        /*05fc*/ 	.word	0x05000010


	//   ....[120]....
        /*0600*/ 	.word	0x05000010


	//   ....[121]....
        /*0604*/ 	.word	0x05000010


	//----- nvinfo : EIATTR_COOP_GROUP_INSTR_OFFSETS
	.align		4
.L_2101:
        /*0608*/ 	.byte	0x04, 0x28
        /*060a*/ 	.short	(.L_2103 - .L_2102)


	//   ....[0]....
.L_2102:
        /*060c*/ 	.word	0x00002570


	//   ....[1]....
        /*0610*/ 	.word	0x00002580


	//   ....[2]....
        /*0614*/ 	.word	0x00002c60


	//   ....[3]....
        /*0618*/ 	.word	0x00002c70


	//   ....[4]....
        /*061c*/ 	.word	0x00002ca0


	//   ....[5]....
        /*0620*/ 	.word	0x00002cb0


	//   ....[6]....
        /*0624*/ 	.word	0x00002ce0


	//   ....[7]....
        /*0628*/ 	.word	0x00002cf0


	//   ....[8]....
        /*062c*/ 	.word	0x00002d20


	//   ....[9]....
        /*0630*/ 	.word	0x00002d30


	//   ....[10]....
        /*0634*/ 	.word	0x000045f0


	//   ....[11]....
        /*0638*/ 	.word	0x00004620


	//   ....[12]....
        /*063c*/ 	.word	0x00004650


	//   ....[13]....
        /*0640*/ 	.word	0x00004670


	//   ....[14]....
        /*0644*/ 	.word	0x000046a0


	//   ....[15]....
        /*0648*/ 	.word	0x000046b0


	//   ....[16]....
        /*064c*/ 	.word	0x000046e0


	//   ....[17]....
        /*0650*/ 	.word	0x000046f0


	//   ....[18]....
        /*0654*/ 	.word	0x000048f0


	//   ....[19]....
        /*0658*/ 	.word	0x00004910


	//   ....[20]....
        /*065c*/ 	.word	0x00004940


	//   ....[21]....
        /*0660*/ 	.word	0x00004950


	//   ....[22]....
        /*0664*/ 	.word	0x00004990


	//   ....[23]....
        /*0668*/ 	.word	0x000049a0


	//   ....[24]....
        /*066c*/ 	.word	0x000049d0


	//   ....[25]....
        /*0670*/ 	.word	0x000049e0


	//   ....[26]....
        /*0674*/ 	.word	0x00004b80


	//   ....[27]....
        /*0678*/ 	.word	0x00004ba0


	//   ....[28]....
        /*067c*/ 	.word	0x00004bd0


	//   ....[29]....
        /*0680*/ 	.word	0x00004be0


	//   ....[30]....
        /*0684*/ 	.word	0x00004c20


	//   ....[31]....
        /*0688*/ 	.word	0x00004c30


	//   ....[32]....
        /*068c*/ 	.word	0x00004c60


	//   ....[33]....
        /*0690*/ 	.word	0x00004c70


	//   ....[34]....
        /*0694*/ 	.word	0x00004e30


	//   ....[35]....
        /*0698*/ 	.word	0x00004e60


	//   ....[36]....
        /*069c*/ 	.word	0x00004f10


	//   ....[37]....
        /*06a0*/ 	.word	0x00004f30


	//   ....[38]....
        /*06a4*/ 	.word	0x00004fd0


	//   ....[39]....
        /*06a8*/ 	.word	0x00005010


	//   ....[40]....
        /*06ac*/ 	.word	0x00005020


	//   ....[41]....
        /*06b0*/ 	.word	0x00005050


	//   ....[42]....
        /*06b4*/ 	.word	0x00005150


	//   ....[43]....
        /*06b8*/ 	.word	0x000051a0


	//   ....[44]....
        /*06bc*/ 	.word	0x000051c0


	//   ....[45]....
        /*06c0*/ 	.word	0x000051d0


	//   ....[46]....
        /*06c4*/ 	.word	0x000051f0


	//   ....[47]....
        /*06c8*/ 	.word	0x00005250


	//   ....[48]....
        /*06cc*/ 	.word	0x00005300


	//   ....[49]....
        /*06d0*/ 	.word	0x00005320


	//   ....[50]....
        /*06d4*/ 	.word	0x00005330


	//   ....[51]....
        /*06d8*/ 	.word	0x00005340


	//   ....[52]....
        /*06dc*/ 	.word	0x00005380


	//   ....[53]....
        /*06e0*/ 	.word	0x00005390


	//   ....[54]....
        /*06e4*/ 	.word	0x00005430


	//   ....[55]....
        /*06e8*/ 	.word	0x00005470


	//   ....[56]....
        /*06ec*/ 	.word	0x00005490


	//   ....[57]....
        /*06f0*/ 	.word	0x000054a0


	//   ....[58]....
        /*06f4*/ 	.word	0x000054b0


	//   ....[59]....
        /*06f8*/ 	.word	0x000054c0


	//   ....[60]....
        /*06fc*/ 	.word	0x00005530


	//   ....[61]....
        /*0700*/ 	.word	0x000055a0


	//   ....[62]....
        /*0704*/ 	.word	0x000055d0


	//   ....[63]....
        /*0708*/ 	.word	0x000055f0


	//   ....[64]....
        /*070c*/ 	.word	0x000056d0


	//   ....[65]....
        /*0710*/ 	.word	0x000056e0


	//   ....[66]....
        /*0714*/ 	.word	0x000058a0


	//   ....[67]....
        /*0718*/ 	.word	0x000058f0


	//   ....[68]....
        /*071c*/ 	.word	0x00005960


	//   ....[69]....
        /*0720*/ 	.word	0x000059c0


	//   ....[70]....
        /*0724*/ 	.word	0x00005a30


	//   ....[71]....
        /*0728*/ 	.word	0x00005a90


	//   ....[72]....
        /*072c*/ 	.word	0x00005b00


	//   ....[73]....
        /*0730*/ 	.word	0x00005b60


	//   ....[74]....
        /*0734*/ 	.word	0x00005c00


	//   ....[75]....
        /*0738*/ 	.word	0x00005c90


	//   ....[76]....
        /*073c*/ 	.word	0x00005d00


	//   ....[77]....
        /*0740*/ 	.word	0x00005d50


	//   ....[78]....
        /*0744*/ 	.word	0x00005dc0


	//   ....[79]....
        /*0748*/ 	.word	0x00005e10


	//   ....[80]....
        /*074c*/ 	.word	0x00005e80


	//   ....[81]....
        /*0750*/ 	.word	0x00005ed0


	//   ....[82]....
        /*0754*/ 	.word	0x00005f70


	//   ....[83]....
        /*0758*/ 	.word	0x00006000


	//   ....[84]....
        /*075c*/ 	.word	0x00006070


	//   ....[85]....
        /*0760*/ 	.word	0x000060c0


	//   ....[86]....
        /*0764*/ 	.word	0x00006130


	//   ....[87]....
        /*0768*/ 	.word	0x00006180


	//   ....[88]....
        /*076c*/ 	.word	0x000061f0


	//   ....[89]....
        /*0770*/ 	.word	0x00006240


	//   ....[90]....
        /*0774*/ 	.word	0x000062e0


	//   ....[91]....
        /*0778*/ 	.word	0x00006380


	//   ....[92]....
        /*077c*/ 	.word	0x000063f0


	//   ....[93]....
        /*0780*/ 	.word	0x00006450


	//   ....[94]....
        /*0784*/ 	.word	0x000064c0


	//   ....[95]....
        /*0788*/ 	.word	0x00006540


	//   ....[96]....
        /*078c*/ 	.word	0x000065c0


	//   ....[97]....
        /*0790*/ 	.word	0x000066a0


	//   ....[98]....
        /*0794*/ 	.word	0x00006780


	//   ....[99]....
        /*0798*/ 	.word	0x00006810


	//   ....[100]....
        /*079c*/ 	.word	0x00006890


	//   ....[101]....
        /*07a0*/ 	.word	0x00006960


	//   ....[102]....
        /*07a4*/ 	.word	0x000069d0


	//   ....[103]....
        /*07a8*/ 	.word	0x00006a50


	//   ....[104]....
        /*07ac*/ 	.word	0x00006ab0


	//   ....[105]....
        /*07b0*/ 	.word	0x00006b50


	//   ....[106]....
        /*07b4*/ 	.word	0x00006c00


	//   ....[107]....
        /*07b8*/ 	.word	0x00006ca0


	//   ....[108]....
        /*07bc*/ 	.word	0x00006d40


	//   ....[109]....
        /*07c0*/ 	.word	0x00006dd0


	//   ....[110]....
        /*07c4*/ 	.word	0x00006e30


	//   ....[111]....
        /*07c8*/ 	.word	0x00006eb0


	//   ....[112]....
        /*07cc*/ 	.word	0x00006f10


	//   ....[113]....
        /*07d0*/ 	.word	0x00007050


	//   ....[114]....
        /*07d4*/ 	.word	0x000070b0


	//   ....[115]....
        /*07d8*/ 	.word	0x00007110


	//   ....[116]....
        /*07dc*/ 	.word	0x000071a0


	//   ....[117]....
        /*07e0*/ 	.word	0x00007200


	//   ....[118]....
        /*07e4*/ 	.word	0x00007290


	//   ....[119]....
        /*07e8*/ 	.word	0x000072e0


	//   ....[120]....
        /*07ec*/ 	.word	0x000073a0


	//   ....[121]....
        /*07f0*/ 	.word	0x000073f0


	//----- nvinfo : EIATTR_EXIT_INSTR_OFFSETS
	.align		4
.L_2103:
        /*07f4*/ 	.byte	0x04, 0x1c
        /*07f6*/ 	.short	(.L_2105 - .L_2104)


	//   ....[0]....
.L_2104:
        /*07f8*/ 	.word	0x00003620


	//   ....[1]....
        /*07fc*/ 	.word	0x00005840


	//----- nvinfo : EIATTR_MAX_THREADS
	.align		4
.L_2105:
        /*0800*/ 	.byte	0x04, 0x05
        /*0802*/ 	.short	(.L_2107 - .L_2106)
.L_2106:
        /*0804*/ 	.word	0x000001e0
        /*0808*/ 	.word	0x00000001
        /*080c*/ 	.word	0x00000001


	//----- nvinfo : EIATTR_CRS_STACK_SIZE
	.align		4
.L_2107:
        /*0810*/ 	.byte	0x04, 0x1e
        /*0812*/ 	.short	(.L_2109 - .L_2108)
.L_2108:
        /*0814*/ 	.word	0x00000000


	//----- nvinfo : EIATTR_CBANK_PARAM_SIZE
	.align		4
.L_2109:
        /*0818*/ 	.byte	0x03, 0x19
        /*081a*/ 	.short	0x0060


	//----- nvinfo : EIATTR_PARAM_CBANK
	.align		4
        /*081c*/ 	.byte	0x04, 0x0a
        /*081e*/ 	.short	(.L_2111 - .L_2110)
	.align		4
.L_2110:
        /*0820*/ 	.word	index@(.nv.constant0._ZN13group_norm_v218gn_bwd_cuda_kernelI6__halfLi480ELi3ELi32ELi60ELi256ELb0ELb1ELi8ELi960ELi960ELi4ELb1ELi10ELb0ELb0ELNS_15WgradSyncMethodE3ENS_16CompileConditionILi900EEEEEvPT_S6_S6_PKS5_S8_S8_S8_PKfflPfPj)
        /*0824*/ 	.short	0x0210
        /*0826*/ 	.short	0x0060


	//----- nvinfo : EIATTR_SW_WAR
	.align		4
.L_2111:
        /*0828*/ 	.byte	0x04, 0x36
        /*082a*/ 	.short	(.L_2113 - .L_2112)
.L_2112:
        /*082c*/ 	.word	0x00000008
.L_2113:


//--------------------- .nv.info._ZN13group_norm_v218gn_bwd_cuda_kernelI6__halfLi480ELi1ELi32ELi60ELi256ELb0ELb1ELi16ELi960ELi960ELi4ELb1ELi8ELb0ELb0ELNS_15WgradSyncMethodE3ENS_16CompileConditionILi900EEEEEvPT_S6_S6_PKS5_S8_S8_S8_PKfflPfPj --------------------------
	.section	.nv.info._ZN13group_norm_v218gn_bwd_cuda_kernelI6__halfLi480ELi1ELi32ELi60ELi256ELb0ELb1ELi16ELi960ELi960ELi4ELb1ELi8ELb0ELb0ELNS_15WgradSyncMethodE3ENS_16CompileConditionILi900EEEEEvPT_S6_S6_PKS5_S8_S8_S8_PKfflPfPj,"",@"SHT_CUDA_INFO"
	.sectionflags	@""
	.align	4


	//----- nvinfo : EIATTR_CUDA_API_VERSION
	.align		4
        /*0000*/ 	.byte	0x04, 0x37
        /*0002*/ 	.short	(.L_2115 - .L_2114)
.L_2114:
        /*0004*/ 	.word	0x00000082


	//----- nvinfo : EIATTR_KPARAM_INFO
	.align		4
.L_2115:
        /*0008*/ 	.byte	0x04, 0x17
        /*000a*/ 	.short	(.L_2117 - .L_2116)
.L_2116:
        /*000c*/ 	.word	0x00000000
        /*0010*/ 	.short	0x000b
        /*0012*/ 	.short	0x0058
        /*0014*/ 	.byte	0x00, 0xf0, 0x21, 0x00


	//----- nvinfo : EIATTR_KPARAM_INFO
	.align		4
.L_2117:
        /*0018*/ 	.byte	0x04, 0x17
        /*001a*/ 	.short	(.L_2119 - .L_2118)
.L_2118:
        /*001c*/ 	.word	0x00000000
        /*0020*/ 	.short	0x000a
        /*0022*/ 	.short	0x0050
        /*0024*/ 	.byte	0x00, 0xf0, 0x21, 0x00


	//----- nvinfo : EIATTR_KPARAM_INFO
	.align		4
.L_2119:
        /*0028*/ 	.byte	0x04, 0x17
        /*002a*/ 	.short	(.L_2121 - .L_2120)
.L_2120:
        /*002c*/ 	.word	0x00000000
        /*0030*/ 	.short	0x0009
        /*0032*/ 	.short	0x0048
        /*0034*/ 	.byte	0x00, 0xf0, 0x21, 0x00


	//----- nvinfo : EIATTR_KPARAM_INFO
	.align		4
.L_2121:
        /*0038*/ 	.byte	0x04, 0x17
        /*003a*/ 	.short	(.L_2123 - .L_2122)
.L_2122:
        /*003c*/ 	.word	0x00000000
        /*0040*/ 	.short	0x0008
        /*0042*/ 	.short	0x0040
        /*0044*/ 	.byte	0x00, 0xf0, 0x11, 0x00


	//----- nvinfo : EIATTR_KPARAM_INFO
	.align		4
.L_2123:
        /*0048*/ 	.byte	0x04, 0x17
        /*004a*/ 	.short	(.L_2125 - .L_2124)
.L_2124:
        /*004c*/ 	.word	0x00000000
        /*0050*/ 	.short	0x0007
        /*0052*/ 	.short	0x0038
        /*0054*/ 	.byte	0x00, 0xf0, 0x21, 0x00


	//----- nvinfo : EIATTR_KPARAM_INFO
	.align		4
.L_2125:
        /*0058*/ 	.byte	0x04, 0x17
        /*005a*/ 	.short	(.L_2127 - .L_2126)
.L_2126:
        /*005c*/ 	.word	0x00000000
        /*0060*/ 	.short	0x0006
        /*0062*/ 	.short	0x0030
        /*0064*/ 	.byte	0x00, 0xf0, 0x21, 0x00


	//----- nvinfo : EIATTR_KPARAM_INFO
	.align		4
.L_2127:
        /*0068*/ 	.byte	0x04, 0x17
        /*006a*/ 	.short	(.L_2129 - .L_2128)
.L_2128:
        /*006c*/ 	.word	0x00000000
        /*0070*/ 	.short	0x0005
        /*0072*/ 	.short	0x0028
        /*0074*/ 	.byte	0x00, 0xf0, 0x21, 0x00


	//----- nvinfo : EIATTR_KPARAM_INFO
	.align		4
.L_2129:
        /*0078*/ 	.byte	0x04, 0x17
        /*007a*/ 	.short	(.L_2131 - .L_2130)
.L_2130:
        /*007c*/ 	.word	0x00000000
        /*0080*/ 	.short	0x0004
        /*0082*/ 	.short	0x0020
        /*0084*/ 	.byte	0x00, 0xf0, 0x21, 0x00


	//----- nvinfo : EIATTR_KPARAM_INFO
	.align		4
.L_2131:
        /*0088*/ 	.byte	0x04, 0x17
        /*008a*/ 	.short	(.L_2133 - .L_2132)
.L_2132:
        /*008c*/ 	.word	0x00000000
        /*0090*/ 	.short	0x0003
        /*0092*/ 	.short	0x0018
        /*0094*/ 	.byte	0x00, 0xf0, 0x21, 0x00


	//----- nvinfo : EIATTR_KPARAM_INFO
	.align		4
.L_2133:
        /*0098*/ 	.byte	0x04, 0x17
        /*009a*/ 	.short	(.L_2135 - .L_2134)
.L_2134:
        /*009c*/ 	.word	0x00000000
        /*00a0*/ 	.short	0x0002
        /*00a2*/ 	.short	0x0010
        /*00a4*/ 	.byte	0x00, 0xf0, 0x21, 0x00


	//----- nvinfo : EIATTR_KPARAM_INFO
	.align		4
.L_2135:
        /*00a8*/ 	.byte	0x04, 0x17
        /*00aa*/ 	.short	(.L_2137 - .L_2136)
.L_2136:
        /*00ac*/ 	.word	0x00000000
        /*00b0*/ 	.short	0x0001
        /*00b2*/ 	.short	0x0008
        /*00b4*/ 	.byte	0x00, 0xf0, 0x21, 0x00


	//----- nvinfo : EIATTR_KPARAM_INFO
	.align		4
.L_2137:
        /*00b8*/ 	.byte	0x04, 0x17
        /*00ba*/ 	.short	(.L_2139 - .L_2138)
.L_2138:
        /*00bc*/ 	.word	0x00000000
        /*00c0*/ 	.short	0x0000
        /*00c2*/ 	.short	0x0000
        /*00c4*/ 	.byte	0x00, 0xf0, 0x21, 0x00


	//----- nvinfo : EIATTR_SPARSE_MMA_MASK
	.align		4
.L_2139:
        /*00c8*/ 	.byte	0x03, 0x50
        /*00ca*/ 	.short	0x0000


	//----- nvinfo : EIATTR_MAXREG_COUNT
	.align		4
        /*00cc*/ 	.byte	0x03, 0x1b
        /*00ce*/ 	.short	0x0080


	//----- nvinfo : EIATTR_NUM_BARRIERS
	.align		4
        /*00d0*/ 	.byte	0x02, 0x4c
        /*00d2*/ 	.byte	0x01
	.zero		1


	//----- nvinfo : EIATTR_MERCURY_ISA_VERSION
	.align		4
        /*00d4*/ 	.byte	0x03, 0x5f
        /*00d6*/ 	.short	0x0101


	//----- nvinfo : EIATTR_COOP_GROUP_MASK_REGIDS
	.align		4
        /*00d8*/ 	.byte	0x04, 0x29
        /*00da*/ 	.short	(.L_2141 - .L_2140)


	//   ....[0]....
.L_2140:
        /*00dc*/ 	.word	0xffffffff


	//   ....[1]....
        /*00e0*/ 	.word	0xffffffff


	//   ....[2]....
        /*00e4*/ 	.word	0xffffffff


	//   ....[3]....
        /*00e8*/ 	.word	0xffffffff


	//   ....[4]....
        /*00ec*/ 	.word	0xffffffff


	//   ....[5]....
        /*00f0*/ 	.word	0xffffffff


	//   ....[6]....
        /*00f4*/ 	.word	0xffffffff


	//   ....[7]....
        /*00f8*/ 	.word	0xffffffff


	//   ....[8]....
        /*00fc*/ 	.word	0xffffffff


	//   ....[9]....
        /*0100*/ 	.word	0xffffffff


	//   ....[10]....
        /*0104*/ 	.word	0x05000019


	//   ....[11]....
        /*0108*/ 	.word	0x0500001e


	//   ....[12]....
        /*010c*/ 	.word	0x05000020


	//   ....[13]....
        /*0110*/ 	.word	0x0500001f


	//   ....[14]....
        /*0114*/ 	.word	0x05000027


	//   ....[15]....
        /*0118*/ 	.word	0x0500001a


	//   ....[16]....
        /*011c*/ 	.word	0x0500001e


	//   ....[17]....
        /*0120*/ 	.word	0x05000020


	//   ....[18]....
        /*0124*/ 	.word	0x0500001e


	//   ....[19]....
        /*0128*/ 	.word	0x05000020


	//   ....[20]....
        /*012c*/ 	.word	0x05000019


	//   ....[21]....
        /*0130*/ 	.word	0x0500001f


	//   ....[22]....
        /*0134*/ 	.word	0x05000022


	//   ....[23]....
        /*0138*/ 	.word	0x0500001e


	//   ....[24]....
        /*013c*/ 	.word	0x05000023


	//   ....[25]....
        /*0140*/ 	.word	0x05000019


	//   ....[26]....
        /*0144*/ 	.word	0x0500001e


	//   ....[27]....
        /*0148*/ 	.word	0x05000020


	//   ....[28]....
        /*014c*/ 	.word	0x05000019


	//   ....[29]....
        /*0150*/ 	.word	0x0500001f


	//   ....[30]....
        /*0154*/ 	.word	0x05000022


	//   ....[31]....
        /*0158*/ 	.word	0x0500001e


	//   ....[32]....
        /*015c*/ 	.word	0x05000023


	//   ....[33]....
        /*0160*/ 	.word	0x05000019


	//   ....[34]....
        /*0164*/ 	.word	0x05000020


	//   ....[35]....
        /*0168*/ 	.word	0x05000019


	//   ....[36]....
        /*016c*/ 	.word	0x0500001f


	//   ....[37]....
        /*0170*/ 	.word	0x0500001e


	//   ....[38]....
        /*0174*/ 	.word	0x05000022


	//   ....[39]....
        /*0178*/ 	.word	0x05000023


	//   ....[40]....
        /*017c*/ 	.word	0x05000019


	//   ....[41]....
        /*0180*/ 	.word	0x0500001e


	//   ....[42]....
        /*0184*/ 	.word	0x05000025


	//   ....[43]....
        /*0188*/ 	.word	0x05000022


	//   ....[44]....
        /*018c*/ 	.word	0x0500001f


	//   ....[45]....
        /*0190*/ 	.word	0x05000023


	//   ....[46]....
        /*0194*/ 	.word	0x05000024


	//   ....[47]....
        /*0198*/ 	.word	0x0500002b


	//   ....[48]....
        /*019c*/ 	.word	0x05000020


	//   ....[49]....
        /*01a0*/ 	.word	0x0500001d


	//   ....[50]....
        /*01a4*/ 	.word	0x05000019


	//   ....[51]....
        /*01a8*/ 	.word	0x0500001c


	//   ....[52]....
        /*01ac*/ 	.word	0x05000030


	//   ....[53]....
        /*01b0*/ 	.word	0x0500001f


	//   ....[54]....
        /*01b4*/ 	.word	0x0500002e


	//   ....[55]....
        /*01b8*/ 	.word	0x05000032


	//   ....[56]....
        /*01bc*/ 	.word	0x05000025


	//   ....[57]....
        /*01c0*/ 	.word	0x05000026


	//   ....[58]....
        /*01c4*/ 	.word	0x05000028


	//   ....[59]....
        /*01c8*/ 	.word	0x0500002a


	//   ....[60]....
        /*01cc*/ 	.word	0x05000027


	//   ....[61]....
        /*01d0*/ 	.word	0x0500002c


	//   ....[62]....
        /*01d4*/ 	.word	0x0500002e


	//   ....[63]....
        /*01d8*/ 	.word	0x05000037


	//   ....[64]....
        /*01dc*/ 	.word	0x05000024


	//   ....[65]....
        /*01e0*/ 	.word	0x05000019


	//   ....[66]....
        /*01e4*/ 	.word	0x05000019


	//   ....[67]....
        /*01e8*/ 	.word	0x05000019


	//   ....[68]....
        /*01ec*/ 	.word	0x05000019


	//   ....[69]....
        /*01f0*/ 	.word	0x05000019


	//   ....[70]....
        /*01f4*/ 	.word	0x05000019


	//   ....[71]....
        /*01f8*/ 	.word	0x05000019


	//   ....[72]....
        /*01fc*/ 	.word	0x05000019


	//   ....[73]....
        /*0200*/ 	.word	0x05000019


	//   ....[74]....
        /*0204*/ 	.word	0x05000019


	//   ....[75]....
        /*0208*/ 	.word	0x05000019


	//   ....[76]....
        /*020c*/ 	.word	0x05000019


	//   ....[77]....
        /*0210*/ 	.word	0x05000019


	//   ....[78]....
        /*0214*/ 	.word	0x05000019


	//   ....[79]....
        /*0218*/ 	.word	0x05000019


	//   ....[80]....
        /*021c*/ 	.word	0x05000019


	//   ....[81]....
        /*0220*/ 	.word	0x05000019


	//   ....[82]....
        /*0224*/ 	.word	0x05000019


	//   ....[83]....
        /*0228*/ 	.word	0x05000019


	//   ....[84]....
        /*022c*/ 	.word	0x05000019


	//   ....[85]....
        /*0230*/ 	.word	0x05000019


	//   ....[86]....
        /*0234*/ 	.word	0x05000019


	//   ....[87]....
        /*0238*/ 	.word	0x05000019


	//   ....[88]....
        /*023c*/ 	.word	0x05000019


	//   ....[89]....
        /*0240*/ 	.word	0x05000019


	//   ....[90]....
        /*0244*/ 	.word	0x05000019


	//   ....[91]....
        /*0248*/ 	.word	0x05000019


	//   ....[92]....
        /*024c*/ 	.word	0x05000019


	//   ....[93]....
        /*0250*/ 	.word	0x05000019


	//   ....[94]....
        /*0254*/ 	.word	0x05000019


	//   ....[95]....
        /*0258*/ 	.word	0x05000019


	//   ....[96]....
        /*025c*/ 	.word	0x05000019


	//   ....[97]....
        /*0260*/ 	.word	0x05000019


	//   ....[98]....
        /*0264*/ 	.word	0x05000019


	//   ....[99]....
        /*0268*/ 	.word	0x05000019


	//   ....[100]....
        /*026c*/ 	.word	0x05000019


	//   ....[101]....
        /*0270*/ 	.word	0x05000019


	//   ....[102]....
        /*0274*/ 	.word	0x05000019


	//   ....[103]....
        /*0278*/ 	.word	0x05000019


	//   ....[104]....
        /*027c*/ 	.word	0x05000019


	//   ....[105]....
        /*0280*/ 	.word	0x05000019


	//   ....[106]....
        /*0284*/ 	.word	0x05000019


	//   ....[107]....
        /*0288*/ 	.word	0x05000019


	//   ....[108]....
        /*028c*/ 	.word	0x05000019


	//   ....[109]....
        /*0290*/ 	.word	0x05000019


	//   ....[110]....
        /*0294*/ 	.word	0x05000019


	//   ....[111]....
        /*0298*/ 	.word	0x05000019


	//   ....[112]....
        /*029c*/ 	.word	0x05000019


	//   ....[113]....
        /*02a0*/ 	.word	0x05000019


	//   ....[114]....
        /*02a4*/ 	.word	0x05000019


	//   ....[115]....
        /*02a8*/ 	.word	0x05000019


	//   ....[116]....
        /*02ac*/ 	.word	0x05000019


	//   ....[117]....
        /*02b0*/ 	.word	0x05000019


	//   ....[118]....
        /*02b4*/ 	.word	0x05000019


	//   ....[119]....
        /*02b8*/ 	.word	0x05000019


	//   ....[120]....
        /*02bc*/ 	.word	0x05000019


	//   ....[121]....
        /*02c0*/ 	.word	0x05000019


	//----- nvinfo : EIATTR_COOP_GROUP_INSTR_OFFSETS
	.align		4
.L_2141:
        /*02c4*/ 	.byte	0x04, 0x28
        /*02c6*/ 	.short	(.L_2143 - .L_2142)


	//   ....[0]....
.L_2142:
        /*02c8*/ 	.word	0x00002c80


	//   ....[1]....
        /*02cc*/ 	.word	0x00002cb0


	//   ....[2]....
        /*02d0*/ 	.word	0x00003180


	//   ....[3]....
        /*02d4*/ 	.word	0x00003190


	//   ....[4]....
        /*02d8*/ 	.word	0x000031c0


	//   ....[5]....
        /*02dc*/ 	.word	0x000031d0


	//   ....[6]....
        /*02e0*/ 	.word	0x00003210


	//   ....[7]....
        /*02e4*/ 	.word	0x00003220


	//   ....[8]....
        /*02e8*/ 	.word	0x00003250


	//   ....[9]....
        /*02ec*/ 	.word	0x00003260


	//   ....[10]....
        /*02f0*/ 	.word	0x00004ed0


	//   ....[11]....
        /*02f4*/ 	.word	0x00004f00


	//   ....[12]....
        /*02f8*/ 	.word	0x00004f40


	//   ....[13]....
        /*02fc*/ 	.word	0x00004f50


	//   ....[14]....
        /*0300*/ 	.word	0x00004f80


	//   ....[15]....
        /*0304*/ 	.word	0x00004f90


	//   ....[16]....
        /*0308*/ 	.word	0x00004fc0


	//   ....[17]....
        /*030c*/ 	.word	0x00004fd0


	//   ....[18]....
        /*0310*/ 	.word	0x00005160


	//   ....[19]....
        /*0314*/ 	.word	0x00005190


	//   ....[20]....
        /*0318*/ 	.word	0x000051c0


	//   ....[21]....
        /*031c*/ 	.word	0x000051e0


	//   ....[22]....
        /*0320*/ 	.word	0x00005210


	//   ....[23]....
        /*0324*/ 	.word	0x00005220


	//   ....[24]....
        /*0328*/ 	.word	0x00005250


	//   ....[25]....
        /*032c*/ 	.word	0x00005260


	//   ....[26]....
        /*0330*/ 	.word	0x00005390


	//   ....[27]....
        /*0334*/ 	.word	0x000053c0


	//   ....[28]....
        /*0338*/ 	.word	0x000053f0


	//   ....[29]....
        /*033c*/ 	.word	0x00005410


	//   ....[30]....
        /*0340*/ 	.word	0x00005440


	//   ....[31]....
        /*0344*/ 	.word	0x00005450


	//   ....[32]....
        /*0348*/ 	.word	0x00005480


	//   ....[33]....
        /*034c*/ 	.word	0x00005490


	//   ....[34]....
        /*0350*/ 	.word	0x00005760


	//   ....[35]....
        /*0354*/ 	.word	0x000057b0


	//   ....[36]....
        /*0358*/ 	.word	0x000057f0


	//   ....[37]....
        /*035c*/ 	.word	0x00005830


	//   ....[38]....
        /*0360*/ 	.word	0x00005870


	//   ....[39]....
        /*0364*/ 	.word	0x00005890


	//   ....[40]....
        /*0368*/ 	.word	0x000058a0


	//   ....[41]....
        /*036c*/ 	.word	0x000058c0


	//   ....[42]....
        /*0370*/ 	.word	0x000058f0


	//   ....[43]....
        /*0374*/ 	.word	0x00005910


	//   ....[44]....
        /*0378*/ 	.word	0x00005930


	//   ....[45]....
        /*037c*/ 	.word	0x00005950


	//   ....[46]....
        /*0380*/ 	.word	0x00005970


	//   ....[47]....
        /*0384*/ 	.word	0x000059a0


	//   ....[48]....
        /*0388*/ 	.word	0x000059d0


	//   ....[49]....
        /*038c*/ 	.word	0x00005a10


	//   ....[50]....
        /*0390*/ 	.word	0x00005a30


	//   ....[51]....
        /*0394*/ 	.word	0x00005a70


	//   ....[52]....
        /*0398*/ 	.word	0x00005a90


	//   ....[53]....
        /*039c*/ 	.word	0x00005ad0


	//   ....[54]....
        /*03a0*/ 	.word	0x00005af0


	//   ....[55]....
        /*03a4*/ 	.word	0x00005b10


	//   ....[56]....
        /*03a8*/ 	.word	0x00005b40


	//   ....[57]....
        /*03ac*/ 	.word	0x00005b70


	//   ....[58]....
        /*03b0*/ 	.word	0x00005bb0


	//   ....[59]....
        /*03b4*/ 	.word	0x00005bf0


	//   ....[60]....
        /*03b8*/ 	.word	0x00005c20


	//   ....[61]....
        /*03bc*/ 	.word	0x00005c50


	//   ....[62]....
        /*03c0*/ 	.word	0x00005c70


	//   ....[63]....
        /*03c4*/ 	.word	0x00005c90


	//   ....[64]....
        /*03c8*/ 	.word	0x00005d70


	//   ....[65]....
        /*03cc*/ 	.word	0x00005e20


	//   ....[66]....
        /*03d0*/ 	.word	0x00005f40


	//   ....[67]....
        /*03d4*/ 	.word	0x00005f90


	//   ....[68]....
        /*03d8*/ 	.word	0x00006000


	//   ....[69]....
        /*03dc*/ 	.word	0x00006060


	//   ....[70]....
        /*03e0*/ 	.word	0x000060d0


	//   ....[71]....
        /*03e4*/ 	.word	0x00006130


	//   ....[72]....
        /*03e8*/ 	.word	0x000061a0


	//   ....[73]....
        /*03ec*/ 	.word	0x00006200


	//   ....[74]....
        /*03f0*/ 	.word	0x000062a0


	//   ....[75]....
        /*03f4*/ 	.word	0x00006340


	//   ....[76]....
        /*03f8*/ 	.word	0x000063a0


	//   ....[77]....
        /*03fc*/ 	.word	0x00006400


	//   ....[78]....
        /*0400*/ 	.word	0x00006470


	//   ....[79]....
        /*0404*/ 	.word	0x000064d0


	//   ....[80]....
        /*0408*/ 	.word	0x00006540


	//   ....[81]....
        /*040c*/ 	.word	0x000065a0


	//   ....[82]....
        /*0410*/ 	.word	0x00006640


	//   ....[83]....
        /*0414*/ 	.word	0x000066e0


	//   ....[84]....
        /*0418*/ 	.word	0x00006740


	//   ....[85]....
        /*041c*/ 	.word	0x000067a0


	//   ....[86]....
        /*0420*/ 	.word	0x00006810


	//   ....[87]....
        /*0424*/ 	.word	0x00006870


	//   ....[88]....
        /*0428*/ 	.word	0x000068e0


	//   ....[89]....
        /*042c*/ 	.word	0x00006940


	//   ....[90]....
        /*0430*/ 	.word	0x000069e0


	//   ....[91]....
        /*0434*/ 	.word	0x00006ac0


	//   ....[92]....
        /*0438*/ 	.word	0x00006b80


	//   ....[93]....
        /*043c*/ 	.word	0x00006bd0


	//   ....[94]....
        /*0440*/ 	.word	0x00006c70


	//   ....[95]....
        /*0444*/ 	.word	0x00006cc0


	//   ....[96]....
        /*0448*/ 	.word	0x00006d80


	//   ....[97]....
        /*044c*/ 	.word	0x00006de0


	//   ....[98]....
        /*0450*/ 	.word	0x00006e80


	//   ....[99]....
        /*0454*/ 	.word	0x00006f00


	//   ....[100]....
        /*0458*/ 	.word	0x00006f70


	//   ....[101]....
        /*045c*/ 	.word	0x00006fd0


	//   ....[102]....
        /*0460*/ 	.word	0x00007040


	//   ....[103]....
        /*0464*/ 	.word	0x000070a0


	//   ....[104]....
        /*0468*/ 	.word	0x00007170


	//   ....[105]....
        /*046c*/ 	.word	0x000071e0


	//   ....[106]....
        /*0470*/ 	.word	0x00007290


	//   ....[107]....
        /*0474*/ 	.word	0x00007300


	//   ....[108]....
        /*0478*/ 	.word	0x00007370


	//   ....[109]....
        /*047c*/ 	.word	0x000073d0


	//   ....[110]....
        /*0480*/ 	.word	0x00007440


	//   ....[111]....
        /*0484*/ 	.word	0x000074a0


	//   ....[112]....
        /*0488*/ 	.word	0x00007510


	//   ....[113]....
        /*048c*/ 	.word	0x00007570


	//   ....[114]....
        /*0490*/ 	.word	0x000075d0


	//   ....[115]....
        /*0494*/ 	.word	0x00007620


	//   ....[116]....
        /*0498*/ 	.word	0x00007690


	//   ....[117]....
        /*049c*/ 	.word	0x000076f0


	//   ....[118]....
        /*04a0*/ 	.word	0x00007760


	//   ....[119]....
        /*04a4*/ 	.word	0x000077c0


	//   ....[120]....
        /*04a8*/ 	.word	0x00007910


	//   ....[121]....
        /*04ac*/ 	.word	0x000079c0


	//----- nvinfo : EIATTR_EXIT_INSTR_OFFSETS
	.align		4
.L_2143:
        /*04b0*/ 	.byte	0x04, 0x1c
        /*04b2*/ 	.short	(.L_2145 - .L_2144)


	//   ....[0]....
.L_2144:
        /*04b4*/ 	.word	0x00003eb0


	//   ....[1]....
        /*04b8*/ 	.word	0x00005ee0


	//----- nvinfo : EIATTR_MAX_THREADS
	.align		4
.L_2145:
        /*04bc*/ 	.byte	0x04, 0x05
        /*04be*/ 	.short	(.L_2147 - .L_2146)
.L_2146:
        /*04c0*/ 	.word	0x000001e0
        /*04c4*/ 	.word	0x00000001
        /*04c8*/ 	.word	0x00000001


	//----- nvinfo : EIATTR_CRS_STACK_SIZE
	.align		4
.L_2147:
        /*04cc*/ 	.byte	0x04, 0x1e
        /*04ce*/ 	.short	(.L_2149 - .L_2148)
.L_2148:
        /*04d0*/ 	.word	0x00000000


	//----- nvinfo : EIATTR_CBANK_PARAM_SIZE
	.align		4
.L_2149:
        /*04d4*/ 	.byte	0x03, 0x19
        /*04d6*/ 	.short	0x0060


	//----- nvinfo : EIATTR_PARAM_CBANK
	.align		4
        /*04d8*/ 	.byte	0x04, 0x0a
        /*04da*/ 	.short	(.L_2151 - .L_2150)
	.align		4
.L_2150:
        /*04dc*/ 	.word	index@(.nv.constant0._ZN13group_norm_v218gn_bwd_cuda_kernelI6__halfLi480ELi1ELi32ELi60ELi256ELb0ELb1ELi16ELi960ELi960ELi4ELb1ELi8ELb0ELb0ELNS_15WgradSyncMethodE3ENS_16CompileConditionILi900EEEEEvPT_S6_S6_PKS5_S8_S8_S8_PKfflPfPj)
        /*04e0*/ 	.short	0x0210
        /*04e2*/ 	.short	0x0060


	//----- nvinfo : EIATTR_SW_WAR
	.align		4
.L_2151:
        /*04e4*/ 	.byte	0x04, 0x36
        /*04e6*/ 	.short	(.L_2153 - .L_2152)
.L_2152:
        /*04e8*/ 	.word	0x00000008
.L_2153:


//--------------------- .nv.info._ZN13group_norm_v218gn_bwd_cuda_kernelI6__halfLi480ELi1ELi32ELi60ELi256ELb0ELb1ELi32ELi960ELi960ELi4ELb1ELi18ELb0ELb0ELNS_15WgradSyncMethodE3ENS_16CompileConditionILi900EEEEEvPT_S6_S6_PKS5_S8_S8_S8_PKfflPfPj --------------------------
	.section	.nv.info._ZN13group_norm_v218gn_bwd_cuda_kernelI6__halfLi480ELi1ELi32ELi60ELi256ELb0ELb1ELi32ELi960ELi960ELi4ELb1ELi18ELb0ELb0ELNS_15WgradSyncMethodE3ENS_16CompileConditionILi900EEEEEvPT_S6_S6_PKS5_S8_S8_S8_PKfflPfPj,"",@"SHT_CUDA_INFO"
	.sectionflags	@""
	.align	4


	//----- nvinfo : EIATTR_CUDA_API_VERSION
	.align		4
        /*0000*/ 	.byte	0x04, 0x37
        /*0002*/ 	.short	(.L_2155 - .L_2154)
.L_2154:
        /*0004*/ 	.word	0x00000082


	//----- nvinfo : EIATTR_KPARAM_INFO
	.align		4
.L_2155:
        /*0008*/ 	.byte	0x04, 0x17
        /*000a*/ 	.short	(.L_2157 - .L_2156)
.L_2156:
        /*000c*/ 	.word	0x00000000
        /*0010*/ 	.short	0x000b
        /*0012*/ 	.short	0x0058
        /*0014*/ 	.byte	0x00, 0xf0, 0x21, 0x00


	//----- nvinfo : EIATTR_KPARAM_INFO
	.align		4
.L_2157:
        /*0018*/ 	.byte	0x04, 0x17
        /*001a*/ 	.short	(.L_2159 - .L_2158)
.L_2158:
        /*001c*/ 	.word	0x00000000
        /*0020*/ 	.short	0x000a
        /*0022*/ 	.short	0x0050
        /*0024*/ 	.byte	0x00, 0xf0, 0x21, 0x00


	//----- nvinfo : EIATTR_KPARAM_INFO
	.align		4
.L_2159:
        /*0028*/ 	.byte	0x04, 0x17
        /*002a*/ 	.short	(.L_2161 - .L_2160)
.L_2160:
        /*002c*/ 	.word	0x00000000
        /*0030*/ 	.short	0x0009
        /*0032*/ 	.short	0x0048
        /*0034*/ 	.byte	0x00, 0xf0, 0x21, 0x00


	//----- nvinfo : EIATTR_KPARAM_INFO
	.align		4
.L_2161:
        /*0038*/ 	.byte	0x04, 0x17
        /*003a*/ 	.short	(.L_2163 - .L_2162)
.L_2162:
        /*003c*/ 	.word	0x00000000
        /*0040*/ 	.short	0x0008
        /*0042*/ 	.short	0x0040
        /*0044*/ 	.byte	0x00, 0xf0, 0x11, 0x00


	//----- nvinfo : EIATTR_KPARAM_INFO
	.align		4
.L_2163:
        /*0048*/ 	.byte	0x04, 0x17
        /*004a*/ 	.short	(.L_2165 - .L_2164)
.L_2164:
        /*004c*/ 	.word	0x00000000
        /*0050*/ 	.short	0x0007
        /*0052*/ 	.short	0x0038
        /*0054*/ 	.byte	0x00, 0xf0, 0x21, 0x00


	//----- nvinfo : EIATTR_KPARAM_INFO
	.align		4
.L_2165:
        /*0058*/ 	.byte	0x04, 0x17
        /*005a*/ 	.short	(.L_2167 - .L_2166)
.L_2166:
        /*005c*/ 	.word	0x00000000
        /*0060*/ 	.short	0x0006
        /*0062*/ 	.short	0x0030
        /*0064*/ 	.byte	0x00, 0xf0, 0x21, 0x00


	//----- nvinfo : EIATTR_KPARAM_INFO
	.align		4
.L_2167:
        /*0068*/ 	.byte	0x04, 0x17
        /*006a*/ 	.short	(.L_2169 - .L_2168)
.L_2168:
        /*006c*/ 	.word	0x00000000
        /*0070*/ 	.short	0x0005
        /*0072*/ 	.short	0x0028
        /*0074*/ 	.byte	0x00, 0xf0, 0x21, 0x00


	//----- nvinfo : EIATTR_KPARAM_INFO
	.align		4
.L_2169:
        /*0078*/ 	.byte	0x04, 0x17
        /*007a*/ 	.short	(.L_2171 - .L_2170)
.L_2170:
        /*007c*/ 	.word	0x00000000
        /*0080*/ 	.short	0x0004
        /*0082*/ 	.short	0x0020
        /*0084*/ 	.byte	0x00, 0xf0, 0x21, 0x00


	//----- nvinfo : EIATTR_KPARAM_INFO
	.align		4
.L_2171:
        /*0088*/ 	.byte	0x04, 0x17
        /*008a*/ 	.short	(.L_2173 - .L_2172)
.L_2172:
        /*008c*/ 	.word	0x00000000
        /*0090*/ 	.short	0x0003
        /*0092*/ 	.short	0x0018
        /*0094*/ 	.byte	0x00, 0xf0, 0x21, 0x00


	//----- nvinfo : EIATTR_KPARAM_INFO
	.align		4
.L_2173:
        /*0098*/ 	.byte	0x04, 0x17
        /*009a*/ 	.short	(.L_2175 - .L_2174)
.L_2174:
        /*009c*/ 	.word	0x00000000
        /*00a0*/ 	.short	0x0002
        /*00a2*/ 	.short	0x0010
        /*00a4*/ 	.byte	0x00, 0xf0, 0x21, 0x00


	//----- nvinfo : EIATTR_KPARAM_INFO
	.align		4
.L_2175:
        /*00a8*/ 	.byte	0x04, 0x17
        /*00aa*/ 	.short	(.L_2177 - .L_2176)
.L_2176:
        /*00ac*/ 	.word	0x00000000
        /*00b0*/ 	.short	0x0001
        /*00b2*/ 	.short	0x0008
        /*00b4*/ 	.byte	0x00, 0xf0, 0x21, 0x00


	//----- nvinfo : EIATTR_KPARAM_INFO
	.align		4
.L_2177:
        /*00b8*/ 	.byte	0x04, 0x17
        /*00ba*/ 	.short	(.L_2179 - .L_2178)
.L_2178:
        /*00bc*/ 	.word	0x00000000
        /*00c0*/ 	.short	0x0000
        /*00c2*/ 	.short	0x0000
        /*00c4*/ 	.byte	0x00, 0xf0, 0x21, 0x00


	//----- nvinfo : EIATTR_SPARSE_MMA_MASK
	.align		4
.L_2179:
        /*00c8*/ 	.byte	0x03, 0x50
        /*00ca*/ 	.short	0x0000


	//----- nvinfo : EIATTR_MAXREG_COUNT
	.align		4
        /*00cc*/ 	.byte	0x03, 0x1b
        /*00ce*/ 	.short	0x0080


	//----- nvinfo : EIATTR_NUM_BARRIERS
	.align		4
        /*00d0*/ 	.byte	0x02, 0x4c
        /*00d2*/ 	.byte	0x01
	.zero		1


	//----- nvinfo : EIATTR_ANNOTATIONS
	.align		4
        /*00d4*/ 	.byte	0x04, 0x55
        /*00d6*/ 	.short	(.L_2181 - .L_2180)


	//   ....[0]....
.L_2180:
        /* <DEDUP_REMOVED lines=96> */


	//----- nvinfo : EIATTR_MERCURY_ISA_VERSION
	.align		4
.L_2181:
        /*06c0*/ 	.byte	0x03, 0x5f
        /*06c2*/ 	.short	0x0101


	//----- nvinfo : EIATTR_INT_WARP_WIDE_INSTR_OFFSETS
	.align		4
        /*06c4*/ 	.byte	0x04, 0x31
        /*06c6*/ 	.short	(.L_2183 - .L_2182)


	//   ....[0]....
.L_2182:
        /*06c8*/ 	.word	0x00005290


	//----- nvinfo : EIATTR_COOP_GROUP_MASK_REGIDS
	.align		4
.L_2183:
        /*06cc*/ 	.byte	0x04, 0x29
        /*06ce*/ 	.short	(.L_2185 - .L_2184)


	//   ....[0]....
.L_2184:
        /*06d0*/ 	.word	0xffffffff


	//   ....[1]....
        /*06d4*/ 	.word	0xffffffff


	//   ....[2]....
        /*06d8*/ 	.word	0xffffffff


	//   ....[3]....
        /*06dc*/ 	.word	0xffffffff


	//   ....[4]....
        /*06e0*/ 	.word	0xffffffff


	//   ....[5]....
        /*06e4*/ 	.word	0xffffffff


	//   ....[6]....
        /*06e8*/ 	.word	0xffffffff


	//   ....[7]....
        /*06ec*/ 	.word	0xffffffff


	//   ....[8]....
        /*06f0*/ 	.word	0x05000019


	//   ....[9]....
        /*06f4*/ 	.word	0x0500001e


	//   ....[10]....
        /*06f8*/ 	.word	0x05000020


	//   ....[11]....
        /*06fc*/ 	.word	0x0500001f


	//   ....[12]....
        /*0700*/ 	.word	0x05000027


	//   ....[13]....
        /*0704*/ 	.word	0x0500001a


	//   ....[14]....
        /*0708*/ 	.word	0x0500001e


	//   ....[15]....
        /*070c*/ 	.word	0x05000020


	//   ....[16]....
        /*0710*/ 	.word	0x0500001e


	//   ....[17]....
        /*0714*/ 	.word	0x05000020


	//   ....[18]....
        /*0718*/ 	.word	0x05000019


	//   ....[19]....
        /*071c*/ 	.word	0x0500001f


	//   ....[20]....
        /*0720*/ 	.word	0x05000022


	//   ....[21]....
        /*0724*/ 	.word	0x0500001e


	//   ....[22]....
        /*0728*/ 	.word	0x05000023


	//   ....[23]....
        /*072c*/ 	.word	0x05000019


	//   ....[24]....
        /*0730*/ 	.word	0x0500001e


	//   ....[25]....
        /*0734*/ 	.word	0x05000020


	//   ....[26]....
        /*0738*/ 	.word	0x05000019


	//   ....[27]....
        /*073c*/ 	.word	0x0500001f


	//   ....[28]....
        /*0740*/ 	.word	0x05000022


	//   ....[29]....
        /*0744*/ 	.word	0x0500001e


	//   ....[30]....
        /*0748*/ 	.word	0x05000023


	//   ....[31]....
        /*074c*/ 	.word	0x05000019


	//   ....[32]....
        /*0750*/ 	.word	0x05000020


	//   ....[33]....
        /*0754*/ 	.word	0x05000019


	//   ....[34]....
        /*0758*/ 	.word	0x0500001f


	//   ....[35]....
        /*075c*/ 	.word	0x0500001e


	//   ....[36]....
        /*0760*/ 	.word	0x05000022


	//   ....[37]....
        /*0764*/ 	.word	0x05000023


	//   ....[38]....
        /*0768*/ 	.word	0x05000019


	//   ....[39]....
        /*076c*/ 	.word	0x0500001e


	//   ....[40]....
        /*0770*/ 	.word	0x05000025


	//   ....[41]....
        /*0774*/ 	.word	0x05000022


	//   ....[42]....
        /*0778*/ 	.word	0x0500001f


	//   ....[43]....
        /*077c*/ 	.word	0x05000023


	//   ....[44]....
        /*0780*/ 	.word	0x05000024


	//   ....[45]....
        /*0784*/ 	.word	0x0500002b


	//   ....[46]....
        /*0788*/ 	.word	0x05000020


	//   ....[47]....
        /*078c*/ 	.word	0x0500001d


	//   ....[48]....
        /*0790*/ 	.word	0x05000019


	//   ....[49]....
        /*0794*/ 	.word	0x0500001c


	//   ....[50]....
        /*0798*/ 	.word	0x05000030


	//   ....[51]....
        /*079c*/ 	.word	0x0500001f


	//   ....[52]....
        /*07a0*/ 	.word	0x0500002e


	//   ....[53]....
        /*07a4*/ 	.word	0x05000032


	//   ....[54]....
        /*07a8*/ 	.word	0x05000025


	//   ....[55]....
        /*07ac*/ 	.word	0x05000026


	//   ....[56]....
        /*07b0*/ 	.word	0x05000028


	//   ....[57]....
        /*07b4*/ 	.word	0x0500002a


	//   ....[58]....
        /*07b8*/ 	.word	0x05000027


	//   ....[59]....
        /*07bc*/ 	.word	0x0500002c


	//   ....[60]....
        /*07c0*/ 	.word	0x0500002e


	//   ....[61]....
        /*07c4*/ 	.word	0x05000037


	//   ....[62]....
        /*07c8*/ 	.word	0x05000024


	//   ....[63]....
        /*07cc*/ 	.word	0x05000019


	//   ....[64]....
        /*07d0*/ 	.word	0x05000019


	//   ....[65]....
        /*07d4*/ 	.word	0x05000019


	//   ....[66]....
        /*07d8*/ 	.word	0x05000019


	//   ....[67]....
        /*07dc*/ 	.word	0x05000019


	//   ....[68]....
        /*07e0*/ 	.word	0x05000019


	//   ....[69]....
        /*07e4*/ 	.word	0x05000019


	//   ....[70]....
        /*07e8*/ 	.word	0x05000019


	//   ....[71]....
        /*07ec*/ 	.word	0x05000019


	//   ....[72]....
        /*07f0*/ 	.word	0x05000019


	//   ....[73]....
        /*07f4*/ 	.word	0x05000019


	//   ....[74]....
        /*07f8*/ 	.word	0x05000019


	//   ....[75]....
        /*07fc*/ 	.word	0x05000019


	//   ....[76]....
        /*0800*/ 	.word	0x05000019


	//   ....[77]....
        /*0804*/ 	.word	0x05000019


	//   ....[78]....
        /*0808*/ 	.word	0x05000019


	//   ....[79]....
        /*080c*/ 	.word	0x05000019


	//   ....[80]....
        /*0810*/ 	.word	0x05000019


	//   ....[81]....
        /*0814*/ 	.word	0x05000019


	//   ....[82]....
        /*0818*/ 	.word	0x05000019


	//   ....[83]....
        /*081c*/ 	.word	0x05000019


	//   ....[84]....
        /*0820*/ 	.word	0x05000019


	//   ....[85]....
        /*0824*/ 	.word	0x05000019


	//   ....[86]....
        /*0828*/ 	.word	0x05000019


	//   ....[87]....
        /*082c*/ 	.word	0x05000019


	//   ....[88]....
        /*0830*/ 	.word	0x05000019


	//   ....[89]....
        /*0834*/ 	.word	0x05000019


	//   ....[90]....
        /*0838*/ 	.word	0x05000019


	//   ....[91]....
        /*083c*/ 	.word	0x05000019


	//   ....[92]....
        /*0840*/ 	.word	0x05000019


	//   ....[93]....
        /*0844*/ 	.word	0x05000019


	//   ....[94]....
        /*0848*/ 	.word	0x05000019


	//   ....[95]....
        /*084c*/ 	.word	0x05000019


	//   ....[96]....
        /*0850*/ 	.word	0x05000019


	//   ....[97]....
        /*0854*/ 	.word	0x05000019


	//   ....[98]....
        /*0858*/ 	.word	0x05000019


	//   ....[99]....
        /*085c*/ 	.word	0x05000019


	//   ....[100]....
        /*0860*/ 	.word	0x05000019


	//   ....[101]....
        /*0864*/ 	.word	0x05000019


	//   ....[102]....
        /*0868*/ 	.word	0x05000019


	//   ....[103]....
        /*086c*/ 	.word	0x05000019


	//   ....[104]....
        /*0870*/ 	.word	0x05000019


	//   ....[105]....
        /*0874*/ 	.word	0x05000019


	//   ....[106]....
        /*0878*/ 	.word	0x05000019


	//   ....[107]....
        /*087c*/ 	.word	0x05000019


	//   ....[108]....
        /*0880*/ 	.word	0x05000019


	//   ....[109]....
        /*0884*/ 	.word	0x05000019


	//   ....[110]....
        /*0888*/ 	.word	0x05000019


	//   ....[111]....
        /*088c*/ 	.word	0x05000019


	//   ....[112]....
        /*0890*/ 	.word	0x05000019


	//   ....[113]....
        /*0894*/ 	.word	0x05000019


	//   ....[114]....
        /*0898*/ 	.word	0x05000019


	//   ....[115]....
        /*089c*/ 	.word	0x05000019


	//   ....[116]....
        /*08a0*/ 	.word	0x05000019


	//   ....[117]....
        /*08a4*/ 	.word	0x05000019


	//   ....[118]....
        /*08a8*/ 	.word	0x05000019


	//   ....[119]....
        /*08ac*/ 	.word	0x05000019


	//----- nvinfo : EIATTR_COOP_GROUP_INSTR_OFFSETS
	.align		4
.L_2185:
        /*08b0*/ 	.byte	0x04, 0x28
        /*08b2*/ 	.short	(.L_2187 - .L_2186)


	//   ....[0]....
.L_2186:
        /*08b4*/ 	.word	0x00004dd0


	//   ....[1]....
        /*08b8*/ 	.word	0x00004de0


	//   ....[2]....
        /*08bc*/ 	.word	0x00005470


	//   ....[3]....
        /*08c0*/ 	.word	0x00005490


	//   ....[4]....
        /*08c4*/ 	.word	0x000054b0


	//   ....[5]....
        /*08c8*/ 	.word	0x000054d0


	//   ....[6]....
        /*08cc*/ 	.word	0x000054f0


	//   ....[7]....
        /*08d0*/ 	.word	0x00005510


	//   ....[8]....
        /*08d4*/ 	.word	0x00008010


	//   ....[9]....
        /*08d8*/ 	.word	0x00008040


	//   ....[10]....
        /*08dc*/ 	.word	0x00008080


	//   ....[11]....
        /*08e0*/ 	.word	0x00008090


	//   ....[12]....
        /*08e4*/ 	.word	0x000080c0


	//   ....[13]....
        /*08e8*/ 	.word	0x000080d0


	//   ....[14]....
        /*08ec*/ 	.word	0x00008100


	//   ....[15]....
        /*08f0*/ 	.word	0x00008110


	//   ....[16]....
        /*08f4*/ 	.word	0x000082a0


	//   ....[17]....
        /*08f8*/ 	.word	0x000082d0


	//   ....[18]....
        /*08fc*/ 	.word	0x00008300


	//   ....[19]....
        /*0900*/ 	.word	0x00008320


	//   ....[20]....
        /*0904*/ 	.word	0x00008350


	//   ....[21]....
        /*0908*/ 	.word	0x00008360


	//   ....[22]....
        /*090c*/ 	.word	0x00008390


	//   ....[23]....
        /*0910*/ 	.word	0x000083a0


	//   ....[24]....
        /*0914*/ 	.word	0x000084d0


	//   ....[25]....
        /*0918*/ 	.word	0x00008500


	//   ....[26]....
        /*091c*/ 	.word	0x00008530


	//   ....[27]....
        /*0920*/ 	.word	0x00008550


	//   ....[28]....
        /*0924*/ 	.word	0x00008580


	//   ....[29]....
        /*0928*/ 	.word	0x00008590


	//   ....[30]....
        /*092c*/ 	.word	0x000085c0


	//   ....[31]....
        /*0930*/ 	.word	0x000085d0


	//   ....[32]....
        /*0934*/ 	.word	0x00008890


	//   ....[33]....
        /*0938*/ 	.word	0x000088f0


	//   ....[34]....
        /*093c*/ 	.word	0x00008930


	//   ....[35]....
        /*0940*/ 	.word	0x00008970


	//   ....[36]....
        /*0944*/ 	.word	0x000089b0


	//   ....[37]....
        /*0948*/ 	.word	0x000089d0


	//   ....[38]....
        /*094c*/ 	.word	0x000089e0


	//   ....[39]....
        /*0950*/ 	.word	0x00008a00


	//   ....[40]....
        /*0954*/ 	.word	0x00008a30


	//   ....[41]....
        /*0958*/ 	.word	0x00008a50


	//   ....[42]....
        /*095c*/ 	.word	0x00008a70


	//   ....[43]....
        /*0960*/ 	.word	0x00008a90


	//   ....[44]....
        /*0964*/ 	.word	0x00008ab0


	//   ....[45]....
        /*0968*/ 	.word	0x00008ae0


	//   ....[46]....
        /*096c*/ 	.word	0x00008b10


	//   ....[47]....
        /*0970*/ 	.word	0x00008b50


	//   ....[48]....
        /*0974*/ 	.word	0x00008b70


	//   ....[49]....
        /*0978*/ 	.word	0x00008bb0


	//   ....[50]....
        /*097c*/ 	.word	0x00008bd0


	//   ....[51]....
        /*0980*/ 	.word	0x00008c10


	//   ....[52]....
        /*0984*/ 	.word	0x00008c30


	//   ....[53]....
        /*0988*/ 	.word	0x00008c50


	//   ....[54]....
        /*098c*/ 	.word	0x00008c80


	//   ....[55]....
        /*0990*/ 	.word	0x00008cb0


	//   ....[56]....
        /*0994*/ 	.word	0x00008cf0


	//   ....[57]....
        /*0998*/ 	.word	0x00008d30


	//   ....[58]....
        /*099c*/ 	.word	0x00008d60


	//   ....[59]....
        /*09a0*/ 	.word	0x00008d90


	//   ....[60]....
        /*09a4*/ 	.word	0x00008db0


	//   ....[61]....
        /*09a8*/ 	.word	0x00008dd0


	//   ....[62]....
        /*09ac*/ 	.word	0x00008eb0


	//   ....[63]....
        /*09b0*/ 	.word	0x00008f60


	//   ....[64]....
        /*09b4*/ 	.word	0x00009080


	//   ....[65]....
        /*09b8*/ 	.word	0x000090d0


	//   ....[66]....
        /*09bc*/ 	.word	0x00009140


	//   ....[67]....
        /*09c0*/ 	.word	0x000091a0


	//   ....[68]....
        /*09c4*/ 	.word	0x00009210


	//   ....[69]....
        /*09c8*/ 	.word	0x00009270


	//   ....[70]....
        /*09cc*/ 	.word	0x000092e0


	//   ....[71]....
        /*09d0*/ 	.word	0x00009340


	//   ....[72]....
        /*09d4*/ 	.word	0x000093e0


	//   ....[73]....
        /*09d8*/ 	.word	0x00009470


	//   ....[74]....
        /*09dc*/ 	.word	0x000094e0


	//   ....[75]....
        /*09e0*/ 	.word	0x00009540


	//   ....[76]....
        /*09e4*/ 	.word	0x000095b0


	//   ....[77]....
        /*09e8*/ 	.word	0x00009610


	//   ....[78]....
        /*09ec*/ 	.word	0x00009680


	//   ....[79]....
        /*09f0*/ 	.word	0x000096e0


	//   ....[80]....
        /*09f4*/ 	.word	0x00009780


	//   ....[81]....
        /*09f8*/ 	.word	0x00009810


	//   ....[82]....
        /*09fc*/ 	.word	0x00009880


	//   ....[83]....
        /*0a00*/ 	.word	0x000098e0


	//   ....[84]....
        /*0a04*/ 	.word	0x00009950


	//   ....[85]....
        /*0a08*/ 	.word	0x000099b0


	//   ....[86]....
        /*0a0c*/ 	.word	0x00009a20


	//   ....[87]....
        /*0a10*/ 	.word	0x00009a80


	//   ....[88]....
        /*0a14*/ 	.word	0x00009b20


	//   ....[89]....
        /*0a18*/ 	.word	0x00009bf0


	//   ....[90]....
        /*0a1c*/ 	.word	0x00009cc0


	//   ....[91]....
        /*0a20*/ 	.word	0x00009d10


	//   ....[92]....
        /*0a24*/ 	.word	0x00009db0


	//   ....[93]....
        /*0a28*/ 	.word	0x00009e00


	//   ....[94]....
        /*0a2c*/ 	.word	0x00009ec0


	//   ....[95]....
        /*0a30*/ 	.word	0x00009f20


	//   ....[96]....
        /*0a34*/ 	.word	0x00009fc0


	//   ....[97]....
        /*0a38*/ 	.word	0x0000a040


	//   ....[98]....
        /*0a3c*/ 	.word	0x0000a0b0


	//   ....[99]....
        /*0a40*/ 	.word	0x0000a110


	//   ....[100]....
        /*0a44*/ 	.word	0x0000a180


	//   ....[101]....
        /*0a48*/ 	.word	0x0000a1e0


	//   ....[102]....
        /*0a4c*/ 	.word	0x0000a2b0


	//   ....[103]....
        /*0a50*/ 	.word	0x0000a320


	//   ....[104]....
        /*0a54*/ 	.word	0x0000a3d0


	//   ....[105]....
        /*0a58*/ 	.word	0x0000a440


	//   ....[106]....
        /*0a5c*/ 	.word	0x0000a4b0


	//   ....[107]....
        /*0a60*/ 	.word	0x0000a510


	//   ....[108]....
        /*0a64*/ 	.word	0x0000a580


	//   ....[109]....
        /*0a68*/ 	.word	0x0000a5e0


	//   ....[110]....
        /*0a6c*/ 	.word	0x0000a650


	//   ....[111]....
        /*0a70*/ 	.word	0x0000a6b0


	//   ....[112]....
        /*0a74*/ 	.word	0x0000a710


	//   ....[113]....
        /*0a78*/ 	.word	0x0000a760


	//   ....[114]....
        /*0a7c*/ 	.word	0x0000a7d0


	//   ....[115]....
        /*0a80*/ 	.word	0x0000a830


	//   ....[116]....
        /*0a84*/ 	.word	0x0000a8a0


	//   ....[117]....
        /*0a88*/ 	.word	0x0000a900


	//   ....[118]....
        /*0a8c*/ 	.word	0x0000aa50


	//   ....[119]....
        /*0a90*/ 	.word	0x0000ab00


	//----- nvinfo : EIATTR_EXIT_INSTR_OFFSETS
	.align		4
.L_2187:
        /*0a94*/ 	.byte	0x04, 0x1c
        /*0a96*/ 	.short	(.L_2189 - .L_2188)


	//   ....[0]....
.L_2188:
        /*0a98*/ 	.word	0x00006ff0


	//   ....[1]....
        /*0a9c*/ 	.word	0x00009020


	//----- nvinfo : EIATTR_MAX_THREADS
	.align		4
.L_2189:
        /*0aa0*/ 	.byte	0x04, 0x05
        /*0aa2*/ 	.short	(.L_2191 - .L_2190)
.L_2190:
        /*0aa4*/ 	.word	0x000001e0
        /*0aa8*/ 	.word	0x00000001
        /*0aac*/ 	.word	0x00000001


	//----- nvinfo : EIATTR_CRS_STACK_SIZE
	.align		4
.L_2191:
        /*0ab0*/ 	.byte	0x04, 0x1e
        /*0ab2*/ 	.short	(.L_2193 - .L_2192)
.L_2192:
        /*0ab4*/ 	.word	0x00000000


	//----- nvinfo : EIATTR_CBANK_PARAM_SIZE
	.align		4
.L_2193:
        /*0ab8*/ 	.byte	0x03, 0x19
        /*0aba*/ 	.short	0x0060


	//----- nvinfo : EIATTR_PARAM_CBANK
	.align		4
        /*0abc*/ 	.byte	0x04, 0x0a
        /*0abe*/ 	.short	(.L_2195 - .L_2194)
	.align		4
.L_2194:
        /*0ac0*/ 	.word	index@(.nv.constant0._ZN13group_norm_v218gn_bwd_cuda_kernelI6__halfLi480ELi1ELi32ELi60ELi256ELb0ELb1ELi32ELi960ELi960ELi4ELb1ELi18ELb0ELb0ELNS_15WgradSyncMethodE3ENS_16CompileConditionILi900EEEEEvPT_S6_S6_PKS5_S8_S8_S8_PKfflPfPj)
        /*0ac4*/ 	.short	0x0210
        /*0ac6*/ 	.short	0x0060


	//----- nvinfo : EIATTR_SW_WAR
	.align		4
.L_2195:
        /*0ac8*/ 	.byte	0x04, 0x36
        /*0aca*/ 	.short	(.L_2197 - .L_2196)
.L_2196:
        /*0acc*/ 	.word	0x00000008
.L_2197:


//--------------------- .nv.info._ZN13group_norm_v218gn_bwd_cuda_kernelI6__halfLi480ELi2ELi32ELi60ELi256ELb0ELb1ELi16ELi960ELi960ELi4ELb1ELi14ELb0ELb0ELNS_15WgradSyncMethodE3ENS_16CompileConditionILi900EEEEEvPT_S6_S6_PKS5_S8_S8_S8_PKfflPfPj --------------------------
	.section	.nv.info._ZN13group_norm_v218gn_bwd_cuda_kernelI6__halfLi480ELi2ELi32ELi60ELi256ELb0ELb1ELi16ELi960ELi960ELi4ELb1ELi14ELb0ELb0ELNS_15WgradSyncMethodE3ENS_16CompileConditionILi900EEEEEvPT_S6_S6_PKS5_S8_S8_S8_PKfflPfPj,"",@"SHT_CUDA_INFO"
	.sectionflags	@""
	.align	4


	//----- nvinfo : EIATTR_CUDA_API_VERSION
	.align		4
        /*0000*/ 	.byte	0x04, 0x37
        /*0002*/ 	.short	(.L_2199 - .L_2198)
.L_2198:
        /*0004*/ 	.word	0x00000082


	//----- nvinfo : EIATTR_KPARAM_INFO
	.align		4
.L_2199:
        /*0008*/ 	.byte	0x04, 0x17
        /*000a*/ 	.short	(.L_2201 - .L_2200)
.L_2200:
        /*000c*/ 	.word	0x00000000
        /*0010*/ 	.short	0x000b
        /*0012*/ 	.short	0x0058
        /*0014*/ 	.byte	0x00, 0xf0, 0x21, 0x00


	//----- nvinfo : EIATTR_KPARAM_INFO
	.align		4
.L_2201:
        /*0018*/ 	.byte	0x04, 0x17
        /*001a*/ 	.short	(.L_2203 - .L_2202)
.L_2202:
        /*001c*/ 	.word	0x00000000
        /*0020*/ 	.short	0x000a
        /*0022*/ 	.short	0x0050
        /*0024*/ 	.byte	0x00, 0xf0, 0x21, 0x00


	//----- nvinfo : EIATTR_KPARAM_INFO
	.align		4
.L_2203:
        /*0028*/ 	.byte	0x04, 0x17
        /*002a*/ 	.short	(.L_2205 - .L_2204)
.L_2204:
        /*002c*/ 	.word	0x00000000
        /*0030*/ 	.short	0x0009
        /*0032*/ 	.short	0x0048
        /*0034*/ 	.byte	0x00, 0xf0, 0x21, 0x00


	//----- nvinfo : EIATTR_KPARAM_INFO
	.align		4
.L_2205:
        /*0038*/ 	.byte	0x04, 0x17
        /*003a*/ 	.short	(.L_2207 - .L_2206)
.L_2206:
        /*003c*/ 	.word	0x00000000
        /*0040*/ 	.short	0x0008
        /*0042*/ 	.short	0x0040
        /*0044*/ 	.byte	0x00, 0xf0, 0x11, 0x00


	//----- nvinfo : EIATTR_KPARAM_INFO
	.align		4
.L_2207:
        /*0048*/ 	.byte	0x04, 0x17
        /*004a*/ 	.short	(.L_2209 - .L_2208)
.L_2208:
        /*004c*/ 	.word	0x00000000
        /*0050*/ 	.short	0x0007
        /*0052*/ 	.short	0x0038
        /*0054*/ 	.byte	0x00, 0xf0, 0x21, 0x00


	//----- nvinfo : EIATTR_KPARAM_INFO
	.align		4
.L_2209:
        /*0058*/ 	.byte	0x04, 0x17
        /*005a*/ 	.short	(.L_2211 - .L_2210)
.L_2210:
        /*005c*/ 	.word	0x00000000
        /*0060*/ 	.short	0x0006
        /*0062*/ 	.short	0x0030
        /*0064*/ 	.byte	0x00, 0xf0, 0x21, 0x00


	//----- nvinfo : EIATTR_KPARAM_INFO
	.align		4
.L_2211:
        /*0068*/ 	.byte	0x04, 0x17
        /*006a*/ 	.short	(.L_2213 - .L_2212)
.L_2212:
        /*006c*/ 	.word	0x00000000
        /*0070*/ 	.short	0x0005
        /*0072*/ 	.short	0x0028
        /*0074*/ 	.byte	0x00, 0xf0, 0x21, 0x00


	//----- nvinfo : EIATTR_KPARAM_INFO
	.align		4
.L_2213:
        /*0078*/ 	.byte	0x04, 0x17
        /*007a*/ 	.short	(.L_2215 - .L_2214)
.L_2214:
        /*007c*/ 	.word	0x00000000
        /*0080*/ 	.short	0x0004
        /*0082*/ 	.short	0x0020
        /*0084*/ 	.byte	0x00, 0xf0, 0x21, 0x00


	//----- nvinfo : EIATTR_KPARAM_INFO
	.align		4
.L_2215:
        /*0088*/ 	.byte	0x04, 0x17
        /*008a*/ 	.short	(.L_2217 - .L_2216)
.L_2216:
        /*008c*/ 	.word	0x00000000
        /*0090*/ 	.short	0x0003
        /*0092*/ 	.short	0x0018
        /*0094*/ 	.byte	0x00, 0xf0, 0x21, 0x00


	//----- nvinfo : EIATTR_KPARAM_INFO
	.align		4
.L_2217:
        /*0098*/ 	.byte	0x04, 0x17
        /*009a*/ 	.short	(.L_2219 - .L_2218)
.L_2218:
        /*009c*/ 	.word	0x00000000
        /*00a0*/ 	.short	0x0002
        /*00a2*/ 	.short	0x0010
        /*00a4*/ 	.byte	0x00, 0xf0, 0x21, 0x00


	//----- nvinfo : EIATTR_KPARAM_INFO
	.align		4
.L_2219:
        /*00a8*/ 	.byte	0x04, 0x17
        /*00aa*/ 	.short	(.L_2221 - .L_2220)
.L_2220:
        /*00ac*/ 	.word	0x00000000
        /*00b0*/ 	.short	0x0001
        /*00b2*/ 	.short	0x0008
        /*00b4*/ 	.byte	0x00, 0xf0, 0x21, 0x00


	//----- nvinfo : EIATTR_KPARAM_INFO
	.align		4
.L_2221:
        /*00b8*/ 	.byte	0x04, 0x17
        /*00ba*/ 	.short	(.L_2223 - .L_2222)
.L_2222:
        /*00bc*/ 	.word	0x00000000
        /*00c0*/ 	.short	0x0000
        /*00c2*/ 	.short	0x0000
        /*00c4*/ 	.byte	0x00, 0xf0, 0x21, 0x00


	//----- nvinfo : EIATTR_SPARSE_MMA_MASK
	.align		4
.L_2223:
        /*00c8*/ 	.byte	0x03, 0x50
        /*00ca*/ 	.short	0x0000


	//----- nvinfo : EIATTR_MAXREG_COUNT
	.align		4
        /*00cc*/ 	.byte	0x03, 0x1b
        /*00ce*/ 	.short	0x0040


	//----- nvinfo : EIATTR_NUM_BARRIERS
	.align		4
        /*00d0*/ 	.byte	0x02, 0x4c
        /*00d2*/ 	.byte	0x01
	.zero		1


	//----- nvinfo : EIATTR_ANNOTATIONS
	.align		4
        /*00d4*/ 	.byte	0x04, 0x55
        /*00d6*/ 	.short	(.L_2225 - .L_2224)


	//   ....[0]....
.L_2224:
        /* <DEDUP_REMOVED lines=76> */


	//----- nvinfo : EIATTR_MERCURY_ISA_VERSION
	.align		4
.L_2225:
        /*0588*/ 	.byte	0x03, 0x5f
        /*058a*/ 	.short	0x0101


	//----- nvinfo : EIATTR_COOP_GROUP_MASK_REGIDS
	.align		4
        /*058c*/ 	.byte	0x04, 0x29
        /*058e*/ 	.short	(.L_2227 - .L_2226)


	//   ....[0]....
.L_2226:
        /*0590*/ 	.word	0xffffffff


	//   ....[1]....
        /*0594*/ 	.word	0xffffffff


	//   ....[2]....
        /*0598*/ 	.word	0xffffffff


	//   ....[3]....
        /*059c*/ 	.word	0xffffffff


	//   ....[4]....
        /*05a0*/ 	.word	0xffffffff


	//   ....[5]....
        /*05a4*/ 	.word	0xffffffff


	//   ....[6]....
        /*05a8*/ 	.word	0xffffffff


	//   ....[7]....
        /*05ac*/ 	.word	0xffffffff


	//   ....[8]....
        /*05b0*/ 	.word	0xffffffff


	//   ....[9]....
        /*05b4*/ 	.word	0xffffffff


	//   ....[10]....
        /*05b8*/ 	.word	0x05000019


	//   ....[11]....
        /*05bc*/ 	.word	0x05000018


	//   ....[12]....
        /*05c0*/ 	.word	0x0500001a


	//   ....[13]....
        /*05c4*/ 	.word	0x0500001b


	//   ....[14]....
        /*05c8*/ 	.word	0x0500001d


	//   ....[15]....
        /*05cc*/ 	.word	0x05000012


	//   ....[16]....
        /*05d0*/ 	.word	0x0500001c


	//   ....[17]....
        /*05d4*/ 	.word	0x05000013


	//   ....[18]....
        /*05d8*/ 	.word	0x0500001d


	//   ....[19]....
        /*05dc*/ 	.word	0x0500001c


	//   ....[20]....
        /*05e0*/ 	.word	0x0500001e


	//   ....[21]....
        /*05e4*/ 	.word	0x0500001f


	//   ....[22]....
        /*05e8*/ 	.word	0x05000021


	//   ....[23]....
        /*05ec*/ 	.word	0x05000020


	//   ....[24]....
        /*05f0*/ 	.word	0x05000022


	//   ....[25]....
        /*05f4*/ 	.word	0x05000017


	//   ....[26]....
        /*05f8*/ 	.word	0x0500001d


	//   ....[27]....
        /*05fc*/ 	.word	0x0500001c


	//   ....[28]....
        /*0600*/ 	.word	0x0500001e


	//   ....[29]....
        /*0604*/ 	.word	0x0500001f


	//   ....[30]....
        /*0608*/ 	.word	0x05000021


	//   ....[31]....
        /*060c*/ 	.word	0x05000020


	//   ....[32]....
        /*0610*/ 	.word	0x05000022


	//   ....[33]....
        /*0614*/ 	.word	0x05000017


	//   ....[34]....
        /*0618*/ 	.word	0x05000021


	//   ....[35]....
        /*061c*/ 	.word	0x0500001e


	//   ....[36]....
        /*0620*/ 	.word	0x05000023


	//   ....[37]....
        /*0624*/ 	.word	0x0500001c


	//   ....[38]....
        /*0628*/ 	.word	0x05000020


	//   ....[39]....
        /*062c*/ 	.word	0x0500002b


	//   ....[40]....
        /*0630*/ 	.word	0x05000020


	//   ....[41]....
        /*0634*/ 	.word	0x0500001e


	//   ....[42]....
        /*0638*/ 	.word	0x0500002a


	//   ....[43]....
        /*063c*/ 	.word	0x05000014


	//   ....[44]....
        /*0640*/ 	.word	0x0500002b


	//   ....[45]....
        /*0644*/ 	.word	0x05000021


	//   ....[46]....
        /*0648*/ 	.word	0x05000026


	//   ....[47]....
        /*064c*/ 	.word	0x05000023


	//   ....[48]....
        /*0650*/ 	.word	0x0500001d


	//   ....[49]....
        /*0654*/ 	.word	0x05000014


	//   ....[50]....
        /*0658*/ 	.word	0x05000013


	//   ....[51]....
        /*065c*/ 	.word	0x05000021


	//   ....[52]....
        /*0660*/ 	.word	0x05000016


	//   ....[53]....
        /*0664*/ 	.word	0x05000017


	//   ....[54]....
        /*0668*/ 	.word	0x05000012


	//   ....[55]....
        /*066c*/ 	.word	0x0500002b


	//   ....[56]....
        /*0670*/ 	.word	0x05000024


	//   ....[57]....
        /*0674*/ 	.word	0x0500001b


	//   ....[58]....
        /*0678*/ 	.word	0x0500001a


	//   ....[59]....
        /*067c*/ 	.word	0x05000022


	//   ....[60]....
        /*0680*/ 	.word	0x05000016


	//   ....[61]....
        /*0684*/ 	.word	0x05000017


	//   ....[62]....
        /*0688*/ 	.word	0x05000029


	//   ....[63]....
        /*068c*/ 	.word	0x0500002b


	//   ....[64]....
        /*0690*/ 	.word	0x0500001d


	//   ....[65]....
        /*0694*/ 	.word	0x05000017


	//   ....[66]....
        /*0698*/ 	.word	0x0500001e


	//   ....[67]....
        /*069c*/ 	.word	0x0500001e


	//   ....[68]....
        /*06a0*/ 	.word	0x0500001e


	//   ....[69]....
        /*06a4*/ 	.word	0x0500001e


	//   ....[70]....
        /*06a8*/ 	.word	0x0500001e


	//   ....[71]....
        /*06ac*/ 	.word	0x0500001e


	//   ....[72]....
        /*06b0*/ 	.word	0x0500001e


	//   ....[73]....
        /*06b4*/ 	.word	0x0500001e


	//   ....[74]....
        /*06b8*/ 	.word	0x0500001e


	//   ....[75]....
        /*06bc*/ 	.word	0x0500001e


	//   ....[76]....
        /*06c0*/ 	.word	0x0500001e


	//   ....[77]....
        /*06c4*/ 	.word	0x0500001e


	//   ....[78]....
        /*06c8*/ 	.word	0x0500001e


	//   ....[79]....
        /*06cc*/ 	.word	0x0500001e


	//   ....[80]....
        /*06d0*/ 	.word	0x0500001e


	//   ....[81]....
        /*06d4*/ 	.word	0x0500001e


	//   ....[82]....
        /*06d8*/ 	.word	0x0500001e


	//   ....[83]....
        /*06dc*/ 	.word	0x0500001e


	//   ....[84]....
        /*06e0*/ 	.word	0x0500001e


	//   ....[85]....
        /*06e4*/ 	.word	0x0500001e


	//   ....[86]....
        /*06e8*/ 	.word	0x0500001e


	//   ....[87]....
        /*06ec*/ 	.word	0x0500001e


	//   ....[88]....
        /*06f0*/ 	.word	0x0500001e


	//   ....[89]....
        /*06f4*/ 	.word	0x0500001e


	//   ....[90]....
        /*06f8*/ 	.word	0x0500001e


	//   ....[91]....
        /*06fc*/ 	.word	0x0500001e


	//   ....[92]....
        /*0700*/ 	.word	0x0500001e


	//   ....[93]....
        /*0704*/ 	.word	0x0500001e


	//   ....[94]....
        /*0708*/ 	.word	0x0500001e


	//   ....[95]....
        /*070c*/ 	.word	0x0500001e


	//   ....[96]....
        /*0710*/ 	.word	0x0500001e


	//   ....[97]....
        /*0714*/ 	.word	0x0500001e


	//   ....[98]....
        /*0718*/ 	.word	0x0500001e


	//   ....[99]....
        /*071c*/ 	.word	0x0500001e


	//   ....[100]....
        /*0720*/ 	.word	0x0500001e


	//   ....[101]....
        /*0724*/ 	.word	0x0500001e


	//   ....[102]....
        /*0728*/ 	.word	0x0500001e


	//   ....[103]....
        /*072c*/ 	.word	0x0500001e


	//   ....[104]....
        /*0730*/ 	.word	0x0500001e


	//   ....[105]....
        /*0734*/ 	.word	0x0500001e


	//   ....[106]....
        /*0738*/ 	.word	0x0500001e


	//   ....[107]....
        /*073c*/ 	.word	0x0500001e


	//   ....[108]....
        /*0740*/ 	.word	0x0500001e


	//   ....[109]....
        /*0744*/ 	.word	0x0500001e


	//   ....[110]....
        /*0748*/ 	.word	0x0500001e


	//   ....[111]....
        /*074c*/ 	.word	0x0500001e


	//   ....[112]....
        /*0750*/ 	.word	0x0500001e


	//   ....[113]....
        /*0754*/ 	.word	0x0500001e


	//   ....[114]....
        /*0758*/ 	.word	0x0500001e


	//   ....[115]....
        /*075c*/ 	.word	0x0500001e


	//   ....[116]....
        /*0760*/ 	.word	0x0500001e


	//   ....[117]....
        /*0764*/ 	.word	0x0500001e


	//   ....[118]....
        /*0768*/ 	.word	0x0500001e


	//   ....[119]....
        /*076c*/ 	.word	0x0500001e


	//   ....[120]....
        /*0770*/ 	.word	0x0500001e


	//   ....[121]....
        /*0774*/ 	.word	0x0500001e


	//----- nvinfo : EIATTR_COOP_GROUP_INSTR_OFFSETS
	.align		4
.L_2227:
        /*0778*/ 	.byte	0x04, 0x28
        /*077a*/ 	.short	(.L_2229 - .L_2228)


	//   ....[0]....
.L_2228:
        /*077c*/ 	.word	0x000032c0


	//   ....[1]....
        /*0780*/ 	.word	0x000032f0


	//   ....[2]....
        /*0784*/ 	.word	0x000039c0


	//   ....[3]....
        /*0788*/ 	.word	0x000039e0


	//   ....[4]....
        /*078c*/ 	.word	0x00003a00


	//   ....[5]....
        /*0790*/ 	.word	0x00003a20


	//   ....[6]....
        /*0794*/ 	.word	0x00003a40


	//   ....[7]....
        /*0798*/ 	.word	0x00003a60


	//   ....[8]....
        /*079c*/ 	.word	0x00003a80


	//   ....[9]....
        /*07a0*/ 	.word	0x00003aa0


	//   ....[10]....
        /*07a4*/ 	.word	0x000059b0


	//   ....[11]....
        /*07a8*/ 	.word	0x000059e0


	//   ....[12]....
        /*07ac*/ 	.word	0x00005a30


	//   ....[13]....
        /*07b0*/ 	.word	0x00005a50


	//   ....[14]....
        /*07b4*/ 	.word	0x00005a80


	//   ....[15]....
        /*07b8*/ 	.word	0x00005a90


	//   ....[16]....
        /*07bc*/ 	.word	0x00005ac0


	//   ....[17]....
        /*07c0*/ 	.word	0x00005ad0


	//   ....[18]....
        /*07c4*/ 	.word	0x00005c50


	//   ....[19]....
        /*07c8*/ 	.word	0x00005c80


	//   ....[20]....
        /*07cc*/ 	.word	0x00005cd0


	//   ....[21]....
        /*07d0*/ 	.word	0x00005cf0


	//   ....[22]....
        /*07d4*/ 	.word	0x00005d20


	//   ....[23]....
        /*07d8*/ 	.word	0x00005d30


	//   ....[24]....
        /*07dc*/ 	.word	0x00005d60


	//   ....[25]....
        /*07e0*/ 	.word	0x00005d70


	//   ....[26]....
        /*07e4*/ 	.word	0x00005e90


	//   ....[27]....
        /*07e8*/ 	.word	0x00005ec0


	//   ....[28]....
        /*07ec*/ 	.word	0x00005f10


	//   ....[29]....
        /*07f0*/ 	.word	0x00005f30


	//   ....[30]....
        /*07f4*/ 	.word	0x00005f60


	//   ....[31]....
        /*07f8*/ 	.word	0x00005f70


	//   ....[32]....
        /*07fc*/ 	.word	0x00005fa0


	//   ....[33]....
        /*0800*/ 	.word	0x00005fb0


	//   ....[34]....
        /*0804*/ 	.word	0x00006270


	//   ....[35]....
        /*0808*/ 	.word	0x00006310


	//   ....[36]....
        /*080c*/ 	.word	0x00006340


	//   ....[37]....
        /*0810*/ 	.word	0x00006370


	//   ....[38]....
        /*0814*/ 	.word	0x00006380


	//   ....[39]....
        /*0818*/ 	.word	0x00006390


	//   ....[40]....
        /*081c*/ 	.word	0x000063a0


	//   ....[41]....
        /*0820*/ 	.word	0x00006450


	//   ....[42]....
        /*0824*/ 	.word	0x00006490


	//   ....[43]....
        /*0828*/ 	.word	0x000064b0


	//   ....[44]....
        /*082c*/ 	.word	0x000064c0


	//   ....[45]....
        /*0830*/ 	.word	0x000064d0


	//   ....[46]....
        /*0834*/ 	.word	0x000064e0


	//   ....[47]....
        /*0838*/ 	.word	0x000064f0


	//   ....[48]....
        /*083c*/ 	.word	0x00006530


	//   ....[49]....
        /*0840*/ 	.word	0x00006590


	//   ....[50]....
        /*0844*/ 	.word	0x000065c0


	//   ....[51]....
        /*0848*/ 	.word	0x000065f0


	//   ....[52]....
        /*084c*/ 	.word	0x00006620


	//   ....[53]....
        /*0850*/ 	.word	0x00006640


	//   ....[54]....
        /*0854*/ 	.word	0x00006650


	//   ....[55]....
        /*0858*/ 	.word	0x00006660


	//   ....[56]....
        /*085c*/ 	.word	0x00006690


	//   ....[57]....
        /*0860*/ 	.word	0x000066f0


	//   ....[58]....
        /*0864*/ 	.word	0x00006720


	//   ....[59]....
        /*0868*/ 	.word	0x00006740


	//   ....[60]....
        /*086c*/ 	.word	0x00006780


	//   ....[61]....
        /*0870*/ 	.word	0x000067a0


	//   ....[62]....
        /*0874*/ 	.word	0x000067c0


	//   ....[63]....
        /*0878*/ 	.word	0x000067d0


	//   ....[64]....
        /*087c*/ 	.word	0x00006930


	//   ....[65]....
        /*0880*/ 	.word	0x00006970


	//   ....[66]....
        /*0884*/ 	.word	0x00006aa0


	//   ....[67]....
        /*0888*/ 	.word	0x00006af0


	//   ....[68]....
        /*088c*/ 	.word	0x00006b60


	//   ....[69]....
        /*0890*/ 	.word	0x00006bc0


	//   ....[70]....
        /*0894*/ 	.word	0x00006c30


	//   ....[71]....
        /*0898*/ 	.word	0x00006c90


	//   ....[72]....
        /*089c*/ 	.word	0x00006d00


	//   ....[73]....
        /*08a0*/ 	.word	0x00006d60


	//   ....[74]....
        /*08a4*/ 	.word	0x00006e00


	//   ....[75]....
        /*08a8*/ 	.word	0x00006ea0


	//   ....[76]....
        /*08ac*/ 	.word	0x00006f00


	//   ....[77]....
        /*08b0*/ 	.word	0x00006f60


	//   ....[78]....
        /*08b4*/ 	.word	0x00006fd0


	//   ....[79]....
        /*08b8*/ 	.word	0x00007030


	//   ....[80]....
        /*08bc*/ 	.word	0x000070a0


	//   ....[81]....
        /*08c0*/ 	.word	0x00007100


	//   ....[82]....
        /*08c4*/ 	.word	0x000071a0


	//   ....[83]....
        /*08c8*/ 	.word	0x00007230


	//   ....[84]....
        /*08cc*/ 	.word	0x000072a0


	//   ....[85]....
        /*08d0*/ 	.word	0x00007300


	//   ....[86]....
        /*08d4*/ 	.word	0x00007370


	//   ....[87]....
        /*08d8*/ 	.word	0x000073d0


	//   ....[88]....
        /*08dc*/ 	.word	0x00007440


	//   ....[89]....
        /*08e0*/ 	.word	0x000074a0


	//   ....[90]....
        /*08e4*/ 	.word	0x00007540


	//   ....[91]....
        /*08e8*/ 	.word	0x000075f0


	//   ....[92]....
        /*08ec*/ 	.word	0x000076c0


	//   ....[93]....
        /*08f0*/ 	.word	0x00007710


	//   ....[94]....
        /*08f4*/ 	.word	0x000077a0


	//   ....[95]....
        /*08f8*/ 	.word	0x00007800


	//   ....[96]....
        /*08fc*/ 	.word	0x00007890


	//   ....[97]....
        /*0900*/ 	.word	0x000078e0


	//   ....[98]....
        /*0904*/ 	.word	0x00007950


	//   ....[99]....
        /*0908*/ 	.word	0x000079b0


	//   ....[100]....
        /*090c*/ 	.word	0x00007a70


	//   ....[101]....
        /*0910*/ 	.word	0x00007ad0


	//   ....[102]....
        /*0914*/ 	.word	0x00007b60


	//   ....[103]....
        /*0918*/ 	.word	0x00007bf0


	//   ....[104]....
        /*091c*/ 	.word	0x00007c70


	//   ....[105]....
        /*0920*/ 	.word	0x00007cd0


	//   ....[106]....
        /*0924*/ 	.word	0x00007d40


	//   ....[107]....
        /*0928*/ 	.word	0x00007da0


	//   ....[108]....
        /*092c*/ 	.word	0x00007e50


	//   ....[109]....
        /*0930*/ 	.word	0x00007eb0


	//   ....[110]....
        /*0934*/ 	.word	0x00007f70


	//   ....[111]....
        /*0938*/ 	.word	0x00007fc0


	//   ....[112]....
        /*093c*/ 	.word	0x00008030


	//   ....[113]....
        /*0940*/ 	.word	0x00008090


	//   ....[114]....
        /*0944*/ 	.word	0x00008120


	//   ....[115]....
        /*0948*/ 	.word	0x000081b0


	//   ....[116]....
        /*094c*/ 	.word	0x00008220


	//   ....[117]....
        /*0950*/ 	.word	0x00008280


	//   ....[118]....
        /*0954*/ 	.word	0x00008310


	//   ....[119]....
        /*0958*/ 	.word	0x000083d0


	//   ....[120]....
        /*095c*/ 	.word	0x00008460


	//   ....[121]....
        /*0960*/ 	.word	0x000084c0


	//----- nvinfo : EIATTR_EXIT_INSTR_OFFSETS
	.align		4
.L_2229:
        /*0964*/ 	.byte	0x04, 0x1c
        /*0966*/ 	.short	(.L_2231 - .L_2230)


	//   ....[0]....
.L_2230:
        /*0968*/ 	.word	0x000049b0


	//   ....[1]....
        /*096c*/ 	.word	0x00006a40


	//----- nvinfo : EIATTR_MAX_THREADS
	.align		4
.L_2231:
        /*0970*/ 	.byte	0x04, 0x05
        /*0972*/ 	.short	(.L_2233 - .L_2232)
.L_2232:
        /*0974*/ 	.word	0x000001e0
        /*0978*/ 	.word	0x00000001
        /*097c*/ 	.word	0x00000001


	//----- nvinfo : EIATTR_CRS_STACK_SIZE
	.align		4
.L_2233:
        /*0980*/ 	.byte	0x04, 0x1e
        /*0982*/ 	.short	(.L_2235 - .L_2234)
.L_2234:
        /*0984*/ 	.word	0x00000000


	//----- nvinfo : EIATTR_CBANK_PARAM_SIZE
	.align		4
.L_2235:
        /*0988*/ 	.byte	0x03, 0x19
        /*098a*/ 	.short	0x0060


	//----- nvinfo : EIATTR_PARAM_CBANK
	.align		4
        /*098c*/ 	.byte	0x04, 0x0a
        /*098e*/ 	.short	(.L_2237 - .L_2236)
	.align		4
.L_2236:
        /*0990*/ 	.word	index@(.nv.constant0._ZN13group_norm_v218gn_bwd_cuda_kernelI6__halfLi480ELi2ELi32ELi60ELi256ELb0ELb1ELi16ELi960ELi960ELi4ELb1ELi14ELb0ELb0ELNS_15WgradSyncMethodE3ENS_16CompileConditionILi900EEEEEvPT_S6_S6_PKS5_S8_S8_S8_PKfflPfPj)
        /*0994*/ 	.short	0x0210
        /*0996*/ 	.short	0x0060


	//----- nvinfo : EIATTR_SW_WAR
	.align		4
.L_2237:
        /*0998*/ 	.byte	0x04, 0x36
        /*099a*/ 	.short	(.L_2239 - .L_2238)
.L_2238:
        /*099c*/ 	.word	0x00000008
.L_2239:


//--------------------- .nv.info._ZN13group_norm_v218gn_bwd_cuda_kernelI6__halfLi480ELi2ELi32ELi60ELi256ELb0ELb1ELi16ELi960ELi960ELi4ELb1ELi18ELb0ELb0ELNS_15WgradSyncMethodE3ENS_16CompileConditionILi900EEEEEvPT_S6_S6_PKS5_S8_S8_S8_PKfflPfPj --------------------------
	.section	.nv.info._ZN13group_norm_v218gn_bwd_cuda_kernelI6__halfLi480ELi2ELi32ELi60ELi256ELb0ELb1ELi16ELi960ELi960ELi4ELb1ELi18ELb0ELb0ELNS_15WgradSyncMethodE3ENS_16CompileConditionILi900EEEEEvPT_S6_S6_PKS5_S8_S8_S8_PKfflPfPj,"",@"SHT_CUDA_INFO"
	.sectionflags	@""
	.align	4


	//----- nvinfo : EIATTR_CUDA_API_VERSION
	.align		4
        /*0000*/ 	.byte	0x04, 0x37
        /*0002*/ 	.short	(.L_2241 - .L_2240)
.L_2240:
        /*0004*/ 	.word	0x00000082


	//----- nvinfo : EIATTR_KPARAM_INFO
	.align		4
.L_2241:
        /*0008*/ 	.byte	0x04, 0x17
        /*000a*/ 	.short	(.L_2243 - .L_2242)
.L_2242:
        /*000c*/ 	.word	0x00000000
        /*0010*/ 	.short	0x000b
        /*0012*/ 	.short	0x0058
        /*0014*/ 	.byte	0x00, 0xf0, 0x21, 0x00


	//----- nvinfo : EIATTR_KPARAM_INFO
	.align		4
.L_2243:
        /*0018*/ 	.byte	0x04, 0x17
        /*001a*/ 	.short	(.L_2245 - .L_2244)
.L_2244:
        /*001c*/ 	.word	0x00000000
        /*0020*/ 	.short	0x000a
        /*0022*/ 	.short	0x0050
        /*0024*/ 	.byte	0x00, 0xf0, 0x21, 0x00


	//----- nvinfo : EIATTR_KPARAM_INFO
	.align		4
.L_2245:
        /*0028*/ 	.byte	0x04, 0x17
        /*002a*/ 	.short	(.L_2247 - .L_2246)
.L_2246:
        /*002c*/ 	.word	0x00000000
        /*0030*/ 	.short	0x0009
        /*0032*/ 	.short	0x0048
        /*0034*/ 	.byte	0x00, 0xf0, 0x21, 0x00


	//----- nvinfo : EIATTR_KPARAM_INFO
	.align		4
.L_2247:
        /*0038*/ 	.byte	0x04, 0x17
        /*003a*/ 	.short	(.L_2249 - .L_2248)
.L_2248:
        /*003c*/ 	.word	0x00000000
        /*0040*/ 	.short	0x0008
        /*0042*/ 	.short	0x0040
        /*0044*/ 	.byte	0x00, 0xf0, 0x11, 0x00


	//----- nvinfo : EIATTR_KPARAM_INFO
	.align		4
.L_2249:
        /*0048*/ 	.byte	0x04, 0x17
        /*004a*/ 	.short	(.L_2251 - .L_2250)
.L_2250:
        /*004c*/ 	.word	0x00000000
        /*0050*/ 	.short	0x0007
        /*0052*/ 	.short	0x0038
        /*0054*/ 	.byte	0x00, 0xf0, 0x21, 0x00


	//----- nvinfo : EIATTR_KPARAM_INFO
	.align		4
.L_2251:
        /*0058*/ 	.byte	0x04, 0x17
        /*005a*/ 	.short	(.L_2253 - .L_2252)
.L_2252:
        /*005c*/ 	.word	0x00000000
        /*0060*/ 	.short	0x0006
        /*0062*/ 	.short	0x0030
        /*0064*/ 	.byte	0x00, 0xf0, 0x21, 0x00


	//----- nvinfo : EIATTR_KPARAM_INFO
	.align		4
.L_2253:
        /*0068*/ 	.byte	0x04, 0x17
        /*006a*/ 	.short	(.L_2255 - .L_2254)
.L_2254:
        /*006c*/ 	.word	0x00000000
        /*0070*/ 	.short	0x0005
        /*0072*/ 	.short	0x0028
        /*0074*/ 	.byte	0x00, 0xf0, 0x21, 0x00


	//----- nvinfo : EIATTR_KPARAM_INFO
	.align		4
.L_2255:
        /*0078*/ 	.byte	0x04, 0x17
        /*007a*/ 	.short	(.L_2257 - .L_2256)
.L_2256:
        /*007c*/ 	.word	0x00000000
        /*0080*/ 	.short	0x0004
        /*0082*/ 	.short	0x0020
        /*0084*/ 	.byte	0x00, 0xf0, 0x21, 0x00


	//----- nvinfo : EIATTR_KPARAM_INFO
	.align		4
.L_2257:
        /*0088*/ 	.byte	0x04, 0x17
        /*008a*/ 	.short	(.L_2259 - .L_2258)
.L_2258:
        /*008c*/ 	.word	0x00000000
        /*0090*/ 	.short	0x0003
        /*0092*/ 	.short	0x0018
        /*0094*/ 	.byte	0x00, 0xf0, 0x21, 0x00


	//----- nvinfo : EIATTR_KPARAM_INFO
	.align		4
.L_2259:
        /*0098*/ 	.byte	0x04, 0x17
        /*009a*/ 	.short	(.L_2261 - .L_2260)
.L_2260:
        /*009c*/ 	.word	0x00000000
        /*00a0*/ 	.short	0x0002
        /*00a2*/ 	.short	0x0010
        /*00a4*/ 	.byte	0x00, 0xf0, 0x21, 0x00


	//----- nvinfo : EIATTR_KPARAM_INFO
	.align		4
.L_2261:
        /*00a8*/ 	.byte	0x04, 0x17
        /*00aa*/ 	.short	(.L_2263 - .L_2262)
.L_2262:
        /*00ac*/ 	.word	0x00000000
        /*00b0*/ 	.short	0x0001
        /*00b2*/ 	.short	0x0008
        /*00b4*/ 	.byte	0x00, 0xf0, 0x21, 0x00


	//----- nvinfo : EIATTR_KPARAM_INFO
	.align		4
.L_2263:
        /*00b8*/ 	.byte	0x04, 0x17
        /*00ba*/ 	.short	(.L_2265 - .L_2264)
.L_2264:
        /*00bc*/ 	.word	0x00000000
        /*00c0*/ 	.short	0x0000
        /*00c2*/ 	.short	0x0000
        /*00c4*/ 	.byte	0x00, 0xf0, 0x21, 0x00


	//----- nvinfo : EIATTR_SPARSE_MMA_MASK
	.align		4
.L_2265:
        /*00c8*/ 	.byte	0x03, 0x50
        /*00ca*/ 	.short	0x0000


	//----- nvinfo : EIATTR_MAXREG_COUNT
	.align		4
        /*00cc*/ 	.byte	0x03, 0x1b
        /*00ce*/ 	.short	0x0040


	//----- nvinfo : EIATTR_NUM_BARRIERS
	.align		4
        /*00d0*/ 	.byte	0x02, 0x4c
        /*00d2*/ 	.byte	0x01
	.zero		1


	//----- nvinfo : EIATTR_ANNOTATIONS
	.align		4
        /*00d4*/ 	.byte	0x04, 0x55
        /*00d6*/ 	.short	(.L_2267 - .L_2266)


	//   ....[0]....
.L_2266:
        /* <DEDUP_REMOVED lines=76> */


	//----- nvinfo : EIATTR_MERCURY_ISA_VERSION
	.align		4
.L_2267:
        /*0588*/ 	.byte	0x03, 0x5f
        /*058a*/ 	.short	0x0101


	//----- nvinfo : EIATTR_COOP_GROUP_MASK_REGIDS
	.align		4
        /*058c*/ 	.byte	0x04, 0x29
        /*058e*/ 	.short	(.L_2269 - .L_2268)


	//   ....[0]....
.L_2268:
        /*0590*/ 	.word	0xffffffff


	//   ....[1]....
        /*0594*/ 	.word	0xffffffff


	//   ....[2]....
        /*0598*/ 	.word	0xffffffff


	//   ....[3]....
        /*059c*/ 	.word	0xffffffff


	//   ....[4]....
        /*05a0*/ 	.word	0xffffffff


	//   ....[5]....
        /*05a4*/ 	.word	0xffffffff


	//   ....[6]....
        /*05a8*/ 	.word	0xffffffff


	//   ....[7]....
        /*05ac*/ 	.word	0xffffffff


	//   ....[8]....
        /*05b0*/ 	.word	0xffffffff


	//   ....[9]....
        /*05b4*/ 	.word	0xffffffff


	//   ....[10]....
        /*05b8*/ 	.word	0x05000019


	//   ....[11]....
        /*05bc*/ 	.word	0x05000018


	//   ....[12]....
        /*05c0*/ 	.word	0x0500001a


	//   ....[13]....
        /*05c4*/ 	.word	0x0500001b


	//   ....[14]....
        /*05c8*/ 	.word	0x0500001d


	//   ....[15]....
        /*05cc*/ 	.word	0x05000012


	//   ....[16]....
        /*05d0*/ 	.word	0x0500001c


	//   ....[17]....
        /*05d4*/ 	.word	0x05000013


	//   ....[18]....
        /*05d8*/ 	.word	0x0500001d


	//   ....[19]....
        /*05dc*/ 	.word	0x0500001c


	//   ....[20]....
        /*05e0*/ 	.word	0x0500001e


	//   ....[21]....
        /*05e4*/ 	.word	0x0500001f


	//   ....[22]....
        /*05e8*/ 	.word	0x05000021


	//   ....[23]....
        /*05ec*/ 	.word	0x05000020


	//   ....[24]....
        /*05f0*/ 	.word	0x05000022


	//   ....[25]....
        /*05f4*/ 	.word	0x05000017


	//   ....[26]....
        /*05f8*/ 	.word	0x0500001d


	//   ....[27]....
        /*05fc*/ 	.word	0x0500001c


	//   ....[28]....
        /*0600*/ 	.word	0x0500001e


	//   ....[29]....
        /*0604*/ 	.word	0x0500001f


	//   ....[30]....
        /*0608*/ 	.word	0x05000021


	//   ....[31]....
        /*060c*/ 	.word	0x05000020


	//   ....[32]....
        /*0610*/ 	.word	0x05000022


	//   ....[33]....
        /*0614*/ 	.word	0x05000017


	//   ....[34]....
        /*0618*/ 	.word	0x05000021


	//   ....[35]....
        /*061c*/ 	.word	0x0500001e


	//   ....[36]....
        /*0620*/ 	.word	0x05000023


	//   ....[37]....
        /*0624*/ 	.word	0x0500001c


	//   ....[38]....
        /*0628*/ 	.word	0x05000020


	//   ....[39]....
        /*062c*/ 	.word	0x0500002b


	//   ....[40]....
        /*0630*/ 	.word	0x05000020


	//   ....[41]....
        /*0634*/ 	.word	0x0500001e


	//   ....[42]....
        /*0638*/ 	.word	0x0500002a


	//   ....[43]....
        /*063c*/ 	.word	0x05000014


	//   ....[44]....
        /*0640*/ 	.word	0x0500002b


	//   ....[45]....
        /*0644*/ 	.word	0x05000021


	//   ....[46]....
        /*0648*/ 	.word	0x05000026


	//   ....[47]....
        /*064c*/ 	.word	0x05000023


	//   ....[48]....
        /*0650*/ 	.word	0x0500001d


	//   ....[49]....
        /*0654*/ 	.word	0x05000014


	//   ....[50]....
        /*0658*/ 	.word	0x05000013


	//   ....[51]....
        /*065c*/ 	.word	0x05000021


	//   ....[52]....
        /*0660*/ 	.word	0x05000016


	//   ....[53]....
        /*0664*/ 	.word	0x05000017


	//   ....[54]....
        /*0668*/ 	.word	0x05000012


	//   ....[55]....
        /*066c*/ 	.word	0x0500002b


	//   ....[56]....
        /*0670*/ 	.word	0x05000024


	//   ....[57]....
        /*0674*/ 	.word	0x0500001b


	//   ....[58]....
        /*0678*/ 	.word	0x0500001a


	//   ....[59]....
        /*067c*/ 	.word	0x05000022


	//   ....[60]....
        /*0680*/ 	.word	0x05000016


	//   ....[61]....
        /*0684*/ 	.word	0x05000017


	//   ....[62]....
        /*0688*/ 	.word	0x05000029


	//   ....[63]....
        /*068c*/ 	.word	0x0500002b


	//   ....[64]....
        /*0690*/ 	.word	0x0500001d


	//   ....[65]....
        /*0694*/ 	.word	0x05000017


	//   ....[66]....
        /*0698*/ 	.word	0x0500001e


	//   ....[67]....
        /*069c*/ 	.word	0x0500001e


	//   ....[68]....
        /*06a0*/ 	.word	0x0500001e


	//   ....[69]....
        /*06a4*/ 	.word	0x0500001e


	//   ....[70]....
        /*06a8*/ 	.word	0x0500001e


	//   ....[71]....
        /*06ac*/ 	.word	0x0500001e


	//   ....[72]....
        /*06b0*/ 	.word	0x0500001e


	//   ....[73]....
        /*06b4*/ 	.word	0x0500001e


	//   ....[74]....
        /*06b8*/ 	.word	0x0500001e


	//   ....[75]....
        /*06bc*/ 	.word	0x0500001e


	//   ....[76]....
        /*06c0*/ 	.word	0x0500001e


	//   ....[77]....
        /*06c4*/ 	.word	0x0500001e


	//   ....[78]....
        /*06c8*/ 	.word	0x0500001e


	//   ....[79]....
        /*06cc*/ 	.word	0x0500001e


	//   ....[80]....
        /*06d0*/ 	.word	0x0500001e


	//   ....[81]....
        /*06d4*/ 	.word	0x0500001e


	//   ....[82]....
        /*06d8*/ 	.word	0x0500001e


	//   ....[83]....
        /*06dc*/ 	.word	0x0500001e


	//   ....[84]....
        /*06e0*/ 	.word	0x0500001e


	//   ....[85]....
        /*06e4*/ 	.word	0x0500001e


	//   ....[86]....
        /*06e8*/ 	.word	0x0500001e


	//   ....[87]....
        /*06ec*/ 	.word	0x0500001e


	//   ....[88]....
        /*06f0*/ 	.word	0x0500001e


	//   ....[89]....
        /*06f4*/ 	.word	0x0500001e


	//   ....[90]....
        /*06f8*/ 	.word	0x0500001e


	//   ....[91]....
        /*06fc*/ 	.word	0x0500001e


	//   ....[92]....
        /*0700*/ 	.word	0x0500001e


	//   ....[93]....
        /*0704*/ 	.word	0x0500001e


	//   ....[94]....
        /*0708*/ 	.word	0x0500001e


	//   ....[95]....
        /*070c*/ 	.word	0x0500001e


	//   ....[96]....
        /*0710*/ 	.word	0x0500001e


	//   ....[97]....
        /*0714*/ 	.word	0x0500001e


	//   ....[98]....
        /*0718*/ 	.word	0x0500001e


	//   ....[99]....
        /*071c*/ 	.word	0x0500001e


	//   ....[100]....
        /*0720*/ 	.word	0x0500001e


	//   ....[101]....
        /*0724*/ 	.word	0x0500001e


	//   ....[102]....
        /*0728*/ 	.word	0x0500001e


	//   ....[103]....
        /*072c*/ 	.word	0x0500001e


	//   ....[104]....
        /*0730*/ 	.word	0x0500001e


	//   ....[105]....
        /*0734*/ 	.word	0x0500001e


	//   ....[106]....
        /*0738*/ 	.word	0x0500001e


	//   ....[107]....
        /*073c*/ 	.word	0x0500001e


	//   ....[108]....
        /*0740*/ 	.word	0x0500001e


	//   ....[109]....
        /*0744*/ 	.word	0x0500001e


	//   ....[110]....
        /*0748*/ 	.word	0x0500001e


	//   ....[111]....
        /*074c*/ 	.word	0x0500001e


	//   ....[112]....
        /*0750*/ 	.word	0x0500001e


	//   ....[113]....
        /*0754*/ 	.word	0x0500001e


	//   ....[114]....
        /*0758*/ 	.word	0x0500001e


	//   ....[115]....
        /*075c*/ 	.word	0x0500001e


	//   ....[116]....
        /*0760*/ 	.word	0x0500001e


	//   ....[117]....
        /*0764*/ 	.word	0x0500001e


	//   ....[118]....
        /*0768*/ 	.word	0x0500001e


	//   ....[119]....
        /*076c*/ 	.word	0x0500001e


	//   ....[120]....
        /*0770*/ 	.word	0x0500001e


	//   ....[121]....
        /*0774*/ 	.word	0x0500001e


	//----- nvinfo : EIATTR_COOP_GROUP_INSTR_OFFSETS
	.align		4
.L_2269:
        /*0778*/ 	.byte	0x04, 0x28
        /*077a*/ 	.short	(.L_2271 - .L_2270)


	//   ....[0]....
.L_2270:
        /*077c*/ 	.word	0x000032c0


	//   ....[1]....
        /*0780*/ 	.word	0x000032f0


	//   ....[2]....
        /*0784*/ 	.word	0x000039c0


	//   ....[3]....
        /*0788*/ 	.word	0x000039e0


	//   ....[4]....
        /*078c*/ 	.word	0x00003a00


	//   ....[5]....
        /*0790*/ 	.word	0x00003a20


	//   ....[6]....
        /*0794*/ 	.word	0x00003a40


	//   ....[7]....
        /*0798*/ 	.word	0x00003a60


	//   ....[8]....
        /*079c*/ 	.word	0x00003a80


	//   ....[9]....
        /*07a0*/ 	.word	0x00003aa0


	//   ....[10]....
        /*07a4*/ 	.word	0x000059b0


	//   ....[11]....
        /*07a8*/ 	.word	0x000059e0


	//   ....[12]....
        /*07ac*/ 	.word	0x00005a30


	//   ....[13]....
        /*07b0*/ 	.word	0x00005a50


	//   ....[14]....
        /*07b4*/ 	.word	0x00005a80


	//   ....[15]....
        /*07b8*/ 	.word	0x00005a90


	//   ....[16]....
        /*07bc*/ 	.word	0x00005ac0


	//   ....[17]....
        /*07c0*/ 	.word	0x00005ad0


	//   ....[18]....
        /*07c4*/ 	.word	0x00005c50


	//   ....[19]....
        /*07c8*/ 	.word	0x00005c80


	//   ....[20]....
        /*07cc*/ 	.word	0x00005cd0


	//   ....[21]....
        /*07d0*/ 	.word	0x00005cf0


	//   ....[22]....
        /*07d4*/ 	.word	0x00005d20


	//   ....[23]....
        /*07d8*/ 	.word	0x00005d30


	//   ....[24]....
        /*07dc*/ 	.word	0x00005d60


	//   ....[25]....
        /*07e0*/ 	.word	0x00005d70


	//   ....[26]....
        /*07e4*/ 	.word	0x00005e90


	//   ....[27]....
        /*07e8*/ 	.word	0x00005ec0


	//   ....[28]....
        /*07ec*/ 	.word	0x00005f10


	//   ....[29]....
        /*07f0*/ 	.word	0x00005f30


	//   ....[30]....
        /*07f4*/ 	.word	0x00005f60


	//   ....[31]....
        /*07f8*/ 	.word	0x00005f70


	//   ....[32]....
        /*07fc*/ 	.word	0x00005fa0


	//   ....[33]....
        /*0800*/ 	.word	0x00005fb0


	//   ....[34]....
        /*0804*/ 	.word	0x00006270


	//   ....[35]....
        /*0808*/ 	.word	0x00006310


	//   ....[36]....
        /*080c*/ 	.word	0x00006340


	//   ....[37]....
        /*0810*/ 	.word	0x00006370


	//   ....[38]....
        /*0814*/ 	.word	0x00006380


	//   ....[39]....
        /*0818*/ 	.word	0x00006390


	//   ....[40]....
        /*081c*/ 	.word	0x000063a0


	//   ....[41]....
        /*0820*/ 	.word	0x00006450


	//   ....[42]....
        /*0824*/ 	.word	0x00006490


	//   ....[43]....
        /*0828*/ 	.word	0x000064b0


	//   ....[44]....
        /*082c*/ 	.word	0x000064c0


	//   ....[45]....
        /*0830*/ 	.word	0x000064d0


	//   ....[46]....
        /*0834*/ 	.word	0x000064e0


	//   ....[47]....
        /*0838*/ 	.word	0x000064f0


	//   ....[48]....
        /*083c*/ 	.word	0x00006530


	//   ....[49]....
        /*0840*/ 	.word	0x00006590


	//   ....[50]....
        /*0844*/ 	.word	0x000065c0


	//   ....[51]....
        /*0848*/ 	.word	0x000065f0


	//   ....[52]....
        /*084c*/ 	.word	0x00006620


	//   ....[53]....
        /*0850*/ 	.word	0x00006640


	//   ....[54]....
        /*0854*/ 	.word	0x00006650


	//   ....[55]....
        /*0858*/ 	.word	0x00006660


	//   ....[56]....
        /*085c*/ 	.word	0x00006690


	//   ....[57]....
        /*0860*/ 	.word	0x000066f0


	//   ....[58]....
        /*0864*/ 	.word	0x00006720


	//   ....[59]....
        /*0868*/ 	.word	0x00006740


	//   ....[60]....
        /*086c*/ 	.word	0x00006780


	//   ....[61]....
        /*0870*/ 	.word	0x000067a0


	//   ....[62]....
        /*0874*/ 	.word	0x000067c0


	//   ....[63]....
        /*0878*/ 	.word	0x000067d0


	//   ....[64]....
        /*087c*/ 	.word	0x00006930


	//   ....[65]....
        /*0880*/ 	.word	0x00006970


	//   ....[66]....
        /*0884*/ 	.word	0x00006aa0


	//   ....[67]....
        /*0888*/ 	.word	0x00006af0


	//   ....[68]....
        /*088c*/ 	.word	0x00006b60


	//   ....[69]....
        /*0890*/ 	.word	0x00006bc0


	//   ....[70]....
        /*0894*/ 	.word	0x00006c30


	//   ....[71]....
        /*0898*/ 	.word	0x00006c90


	//   ....[72]....
        /*089c*/ 	.word	0x00006d00


	//   ....[73]....
        /*08a0*/ 	.word	0x00006d60


	//   ....[74]....
        /*08a4*/ 	.word	0x00006e00


	//   ....[75]....
        /*08a8*/ 	.word	0x00006ea0


	//   ....[76]....
        /*08ac*/ 	.word	0x00006f00


	//   ....[77]....
        /*08b0*/ 	.word	0x00006f60


	//   ....[78]....
        /*08b4*/ 	.word	0x00006fd0


	//   ....[79]....
        /*08b8*/ 	.word	0x00007030


	//   ....[80]....
        /*08bc*/ 	.word	0x000070a0


	//   ....[81]....
        /*08c0*/ 	.word	0x00007100


	//   ....[82]....
        /*08c4*/ 	.word	0x000071a0


	//   ....[83]....
        /*08c8*/ 	.word	0x00007230


	//   ....[84]....
        /*08cc*/ 	.word	0x000072a0


	//   ....[85]....
        /*08d0*/ 	.word	0x00007300


	//   ....[86]....
        /*08d4*/ 	.word	0x00007370


	//   ....[87]....
        /*08d8*/ 	.word	0x000073d0


	//   ....[88]....
        /*08dc*/ 	.word	0x00007440


	//   ....[89]....
        /*08e0*/ 	.word	0x000074a0


	//   ....[90]....
        /*08e4*/ 	.word	0x00007540


	//   ....[91]....
        /*08e8*/ 	.word	0x000075f0


	//   ....[92]....
        /*08ec*/ 	.word	0x000076c0


	//   ....[93]....
        /*08f0*/ 	.word	0x00007710


	//   ....[94]....
        /*08f4*/ 	.word	0x000077a0


	//   ....[95]....
        /*08f8*/ 	.word	0x00007800


	//   ....[96]....
        /*08fc*/ 	.word	0x00007890


	//   ....[97]....
        /*0900*/ 	.word	0x000078e0


	//   ....[98]....
        /*0904*/ 	.word	0x00007950


	//   ....[99]....
        /*0908*/ 	.word	0x000079b0


	//   ....[100]....
        /*090c*/ 	.word	0x00007a70


	//   ....[101]....
        /*0910*/ 	.word	0x00007ad0


	//   ....[102]....
        /*0914*/ 	.word	0x00007b60


	//   ....[103]....
        /*0918*/ 	.word	0x00007bf0


	//   ....[104]....
        /*091c*/ 	.word	0x00007c70


	//   ....[105]....
        /*0920*/ 	.word	0x00007cd0


	//   ....[106]....
        /*0924*/ 	.word	0x00007d40


	//   ....[107]....
        /*0928*/ 	.word	0x00007da0


	//   ....[108]....
        /*092c*/ 	.word	0x00007e50


	//   ....[109]....
        /*0930*/ 	.word	0x00007eb0


	//   ....[110]....
        /*0934*/ 	.word	0x00007f70


	//   ....[111]....
        /*0938*/ 	.word	0x00007fc0


	//   ....[112]....
        /*093c*/ 	.word	0x00008030


	//   ....[113]....
        /*0940*/ 	.word	0x00008090


	//   ....[114]....
        /*0944*/ 	.word	0x00008120


	//   ....[115]....
        /*0948*/ 	.word	0x000081b0


	//   ....[116]....
        /*094c*/ 	.word	0x00008220


	//   ....[117]....
        /*0950*/ 	.word	0x00008280


	//   ....[118]....
        /*0954*/ 	.word	0x00008310


	//   ....[119]....
        /*0958*/ 	.word	0x000083d0


	//   ....[120]....
        /*095c*/ 	.word	0x00008460


	//   ....[121]....
        /*0960*/ 	.word	0x000084c0


	//----- nvinfo : EIATTR_EXIT_INSTR_OFFSETS
	.align		4
.L_2271:
        /*0964*/ 	.byte	0x04, 0x1c
        /*0966*/ 	.short	(.L_2273 - .L_2272)


	//   ....[0]....
.L_2272:
        /*0968*/ 	.word	0x000049b0


	//   ....[1]....
        /*096c*/ 	.word	0x00006a40


	//----- nvinfo : EIATTR_MAX_THREADS
	.align		4
.L_2273:
        /*0970*/ 	.byte	0x04, 0x05
        /*0972*/ 	.short	(.L_2275 - .L_2274)
.L_2274:
        /*0974*/ 	.word	0x000001e0
        /*0978*/ 	.word	0x00000001
        /*097c*/ 	.word	0x00000001


	//----- nvinfo : EIATTR_CRS_STACK_SIZE
	.align		4
.L_2275:
        /*0980*/ 	.byte	0x04, 0x1e
        /*0982*/ 	.short	(.L_2277 - .L_2276)
.L_2276:
        /*0984*/ 	.word	0x00000000


	//----- nvinfo : EIATTR_CBANK_PARAM_SIZE
	.align		4
.L_2277:
        /*0988*/ 	.byte	0x03, 0x19
        /*098a*/ 	.short	0x0060


	//----- nvinfo : EIATTR_PARAM_CBANK
	.align		4
        /*098c*/ 	.byte	0x04, 0x0a
        /*098e*/ 	.short	(.L_2279 - .L_2278)
	.align		4
.L_2278:
        /*0990*/ 	.word	index@(.nv.constant0._ZN13group_norm_v218gn_bwd_cuda_kernelI6__halfLi480ELi2ELi32ELi60ELi256ELb0ELb1ELi16ELi960ELi960ELi4ELb1ELi18ELb0ELb0ELNS_15WgradSyncMethodE3ENS_16CompileConditionILi900EEEEEvPT_S6_S6_PKS5_S8_S8_S8_PKfflPfPj)
        /*0994*/ 	.short	0x0210
        /*0996*/ 	.short	0x0060


	//----- nvinfo : EIATTR_SW_WAR
	.align		4
.L_2279:
        /*0998*/ 	.byte	0x04, 0x36
        /*099a*/ 	.short	(.L_2281 - .L_2280)
.L_2280:
        /*099c*/ 	.word	0x00000008
.L_2281:


//--------------------- .nv.info._ZN13group_norm_v218gn_bwd_cuda_kernelI6__halfLi480ELi3ELi16ELi120ELi256ELb1ELb1ELi2ELi960ELi960ELi4ELb1ELi2ELb0ELb0ELNS_15WgradSyncMethodE3ENS_16CompileConditionILi900EEEEEvPT_S6_S6_PKS5_S8_S8_S8_PKfflPfPj --------------------------
	.section	.nv.info._ZN13group_norm_v218gn_bwd_cuda_kernelI6__halfLi480ELi3ELi16ELi120ELi256ELb1ELb1ELi2ELi960ELi960ELi4ELb1ELi2ELb0ELb0ELNS_15WgradSyncMethodE3ENS_16CompileConditionILi900EEEEEvPT_S6_S6_PKS5_S8_S8_S8_PKfflPfPj,"",@"SHT_CUDA_INFO"
	.sectionflags	@""
	.align	4


	//----- nvinfo : EIATTR_CUDA_API_VERSION
	.align		4
        /*0000*/ 	.byte	0x04, 0x37
        /*0002*/ 	.short	(.L_2283 - .L_2282)
.L_2282:
        /*0004*/ 	.word	0x00000082


	//----- nvinfo : EIATTR_KPARAM_INFO
	.align		4
.L_2283:
        /*0008*/ 	.byte	0x04, 0x17
        /*000a*/ 	.short	(.L_2285 - .L_2284)
.L_2284:
        /*000c*/ 	.word	0x00000000
        /*0010*/ 	.short	0x000b
        /*0012*/ 	.short	0x0058
        /*0014*/ 	.byte	0x00, 0xf0, 0x21, 0x00


	//----- nvinfo : EIATTR_KPARAM_INFO
	.align		4
.L_2285:
        /*0018*/ 	.byte	0x04, 0x17
        /*001a*/ 	.short	(.L_2287 - .L_2286)
.L_2286:
        /*001c*/ 	.word	0x00000000
        /*0020*/ 	.short	0x000a
        /*0022*/ 	.short	0x0050
        /*0024*/ 	.byte	0x00, 0xf0, 0x21, 0x00


	//----- nvinfo : EIATTR_KPARAM_INFO
	.align		4
.L_2287:
        /*0028*/ 	.byte	0x04, 0x17
        /*002a*/ 	.short	(.L_2289 - .L_2288)
.L_2288:
        /*002c*/ 	.word	0x00000000
        /*0030*/ 	.short	0x0009
        /*0032*/ 	.short	0x0048
        /*0034*/ 	.byte	0x00, 0xf0, 0x21, 0x00


	//----- nvinfo : EIATTR_KPARAM_INFO
	.align		4
.L_2289:
        /*0038*/ 	.byte	0x04, 0x17
        /*003a*/ 	.short	(.L_2291 - .L_2290)
.L_2290:
        /*003c*/ 	.word	0x00000000
        /*0040*/ 	.short	0x0008
        /*0042*/ 	.short	0x0040
        /*0044*/ 	.byte	0x00, 0xf0, 0x11, 0x00


	//----- nvinfo : EIATTR_KPARAM_INFO
	.align		4
.L_2291:
        /*0048*/ 	.byte	0x04, 0x17
        /*004a*/ 	.short	(.L_2293 - .L_2292)
.L_2292:
        /*004c*/ 	.word	0x00000000
        /*0050*/ 	.short	0x0007
        /*0052*/ 	.short	0x0038
        /*0054*/ 	.byte	0x00, 0xf0, 0x21, 0x00


	//----- nvinfo : EIATTR_KPARAM_INFO
	.align		4
.L_2293:
        /*0058*/ 	.byte	0x04, 0x17
        /*005a*/ 	.short	(.L_2295 - .L_2294)
.L_2294:
        /*005c*/ 	.word	0x00000000
        /*0060*/ 	.short	0x0006
        /*0062*/ 	.short	0x0030
        /*0064*/ 	.byte	0x00, 0xf0, 0x21, 0x00


	//----- nvinfo : EIATTR_KPARAM_INFO
	.align		4
.L_2295:
        /*0068*/ 	.byte	0x04, 0x17
        /*006a*/ 	.short	(.L_2297 - .L_2296)
.L_2296:
        /*006c*/ 	.word	0x00000000
        /*0070*/ 	.short	0x0005
        /*0072*/ 	.short	0x0028
        /*0074*/ 	.byte	0x00, 0xf0, 0x21, 0x00


	//----- nvinfo : EIATTR_KPARAM_INFO
	.align		4
.L_2297:
        /*0078*/ 	.byte	0x04, 0x17
        /*007a*/ 	.short	(.L_2299 - .L_2298)
.L_2298:
        /*007c*/ 	.word	0x00000000
        /*0080*/ 	.short	0x0004
        /*0082*/ 	.short	0x0020
        /*0084*/ 	.byte	0x00, 0xf0, 0x21, 0x00


	//----- nvinfo : EIATTR_KPARAM_INFO
	.align		4
.L_2299:
        /*0088*/ 	.byte	0x04, 0x17
        /*008a*/ 	.short	(.L_2301 - .L_2300)
.L_2300:
        /*008c*/ 	.word	0x00000000
        /*0090*/ 	.short	0x0003
        /*0092*/ 	.short	0x0018
        /*0094*/ 	.byte	0x00, 0xf0, 0x21, 0x00


	//----- nvinfo : EIATTR_KPARAM_INFO
	.align		4
.L_2301:
        /*0098*/ 	.byte	0x04, 0x17
        /*009a*/ 	.short	(.L_2303 - .L_2302)
.L_2302:
        /*009c*/ 	.word	0x00000000
        /*00a0*/ 	.short	0x0002
        /*00a2*/ 	.short	0x0010
        /*00a4*/ 	.byte	0x00, 0xf0, 0x21, 0x00


	//----- nvinfo : EIATTR_KPARAM_INFO
	.align		4
.L_2303:
        /*00a8*/ 	.byte	0x04, 0x17
        /*00aa*/ 	.short	(.L_2305 - .L_2304)
.L_2304:
        /*00ac*/ 	.word	0x00000000
        /*00b0*/ 	.short	0x0001
        /*00b2*/ 	.short	0x0008
        /*00b4*/ 	.byte	0x00, 0xf0, 0x21, 0x00


	//----- nvinfo : EIATTR_KPARAM_INFO
	.align		4
.L_2305:
        /*00b8*/ 	.byte	0x04, 0x17
        /*00ba*/ 	.short	(.L_2307 - .L_2306)
.L_2306:
        /*00bc*/ 	.word	0x00000000
        /*00c0*/ 	.short	0x0000
        /*00c2*/ 	.short	0x0000
        /*00c4*/ 	.byte	0x00, 0xf0, 0x21, 0x00


	//----- nvinfo : EIATTR_SPARSE_MMA_MASK
	.align		4
.L_2307:
        /*00c8*/ 	.byte	0x03, 0x50
        /*00ca*/ 	.short	0x0000


	//----- nvinfo : EIATTR_MAXREG_COUNT
	.align		4
        /*00cc*/ 	.byte	0x03, 0x1b
        /*00ce*/ 	.short	0x0028


	//----- nvinfo : EIATTR_NUM_BARRIERS
	.align		4
        /*00d0*/ 	.byte	0x02, 0x4c
        /*00d2*/ 	.byte	0x01
	.zero		1


	//----- nvinfo : EIATTR_ANNOTATIONS
	.align		4
        /*00d4*/ 	.byte	0x04, 0x55
        /*00d6*/ 	.short	(.L_2309 - .L_2308)


	//   ....[0]....
.L_2308:
        /*00d8*/ 	.word	0x00000001
        /*00dc*/ 	.byte	0xa0, 0x04, 0x00, 0x00, 0x01, 0x00, 0x00, 0x00, 0xc0, 0x04, 0x00, 0x00, 0x01, 0x00, 0x00, 0x00
        /*00ec*/ 	.byte	0xe0, 0x04, 0x00, 0x00, 0x01, 0x00, 0x00, 0x00, 0x00, 0x0e, 0x00, 0x00, 0x01, 0x00, 0x00, 0x00
        /*00fc*/ 	.byte	0x60, 0x0e, 0x00, 0x00, 0x01, 0x00, 0x00, 0x00, 0x30, 0x10, 0x00, 0x00, 0x01, 0x00, 0x00, 0x00
        /*010c*/ 	.byte	0x50, 0x27, 0x00, 0x00, 0x01, 0x00, 0x00, 0x00, 0xa0, 0x28, 0x00, 0x00


	//----- nvinfo : EIATTR_MERCURY_ISA_VERSION
	.align		4
.L_2309:
        /*0118*/ 	.byte	0x03, 0x5f
        /*011a*/ 	.short	0x0101


	//----- nvinfo : EIATTR_COOP_GROUP_MASK_REGIDS
	.align		4
        /*011c*/ 	.byte	0x04, 0x29
        /*011e*/ 	.short	(.L_2311 - .L_2310)


	//   ....[0]....
.L_2310:
        /*0120*/ 	.word	0xffffffff


	//   ....[1]....
        /*0124*/ 	.word	0xffffffff


	//   ....[2]....
        /*0128*/ 	.word	0xffffffff


	//   ....[3]....
        /*012c*/ 	.word	0xffffffff


	//   ....[4]....
        /*0130*/ 	.word	0xffffffff


	//   ....[5]....
        /*0134*/ 	.word	0xffffffff


	//   ....[6]....
        /*0138*/ 	.word	0xffffffff


	//   ....[7]....
        /*013c*/ 	.word	0xffffffff


	//   ....[8]....
        /*0140*/ 	.word	0xffffffff


	//   ....[9]....
        /*0144*/ 	.word	0xffffffff


	//   ....[10]....
        /*0148*/ 	.word	0xffffffff


	//   ....[11]....
        /*014c*/ 	.word	0xffffffff


	//   ....[12]....
        /*0150*/ 	.word	0x05000011


	//   ....[13]....
        /*0154*/ 	.word	0x05000013


	//   ....[14]....
        /*0158*/ 	.word	0x05000010


	//   ....[15]....
        /*015c*/ 	.word	0x05000012


	//   ....[16]....
        /*0160*/ 	.word	0x05000015


	//   ....[17]....
        /*0164*/ 	.word	0x05000021


	//   ....[18]....
        /*0168*/ 	.word	0x0500000a


	//   ....[19]....
        /*016c*/ 	.word	0x05000010


	//   ....[20]....
        /*0170*/ 	.word	0x05000013


	//   ....[21]....
        /*0174*/ 	.word	0x05000015


	//   ....[22]....
        /*0178*/ 	.word	0x05000010


	//   ....[23]....
        /*017c*/ 	.word	0x05000021


	//   ....[24]....
        /*0180*/ 	.word	0x05000012


	//   ....[25]....
        /*0184*/ 	.word	0x05000013


	//   ....[26]....
        /*0188*/ 	.word	0x05000020


	//   ....[27]....
        /*018c*/ 	.word	0x05000011


	//   ....[28]....
        /*0190*/ 	.word	0x05000013


	//   ....[29]....
        /*0194*/ 	.word	0x05000015


	//   ....[30]....
        /*0198*/ 	.word	0x05000010


	//   ....[31]....
        /*019c*/ 	.word	0x05000021


	//   ....[32]....
        /*01a0*/ 	.word	0x05000012


	//   ....[33]....
        /*01a4*/ 	.word	0x05000013


	//   ....[34]....
        /*01a8*/ 	.word	0x05000020


	//   ....[35]....
        /*01ac*/ 	.word	0x05000011


	//   ....[36]....
        /*01b0*/ 	.word	0x05000010


	//   ....[37]....
        /*01b4*/ 	.word	0x0500000f


	//   ....[38]....
        /*01b8*/ 	.word	0x05000019


	//   ....[39]....
        /*01bc*/ 	.word	0x05000013


	//   ....[40]....
        /*01c0*/ 	.word	0x05000010


	//   ....[41]....
        /*01c4*/ 	.word	0x05000021


	//   ....[42]....
        /*01c8*/ 	.word	0x05000013


	//   ....[43]....
        /*01cc*/ 	.word	0x05000012


	//   ....[44]....
        /*01d0*/ 	.word	0x05000019


	//   ....[45]....
        /*01d4*/ 	.word	0x05000021


	//   ....[46]....
        /*01d8*/ 	.word	0x05000022


	//   ....[47]....
        /*01dc*/ 	.word	0x05000011


	//   ....[48]....
        /*01e0*/ 	.word	0x05000020


	//   ....[49]....
        /*01e4*/ 	.word	0x05000019


	//   ....[50]....
        /*01e8*/ 	.word	0x05000017


	//   ....[51]....
        /*01ec*/ 	.word	0x0500000c


	//   ....[52]....
        /*01f0*/ 	.word	0x05000012


	//   ....[53]....
        /*01f4*/ 	.word	0x05000013


	//   ....[54]....
        /*01f8*/ 	.word	0x05000020


	//   ....[55]....
        /*01fc*/ 	.word	0x05000014


	//   ....[56]....
        /*0200*/ 	.word	0x0500000f


	//   ....[57]....
        /*0204*/ 	.word	0x05000015


	//   ....[58]....
        /*0208*/ 	.word	0x05000013


	//   ....[59]....
        /*020c*/ 	.word	0x05000021


	//   ....[60]....
        /*0210*/ 	.word	0x05000010


	//   ....[61]....
        /*0214*/ 	.word	0x05000017


	//   ....[62]....
        /*0218*/ 	.word	0x05000016


	//   ....[63]....
        /*021c*/ 	.word	0x05000015


	//   ....[64]....
        /*0220*/ 	.word	0x05000013


	//   ....[65]....
        /*0224*/ 	.word	0x05000020


	//   ....[66]....
        /*0228*/ 	.word	0x05000013


	//   ....[67]....
        /*022c*/ 	.word	0x05000018


	//   ....[68]....
        /*0230*/ 	.word	0x05000010


	//   ....[69]....
        /*0234*/ 	.word	0x05000010


	//   ....[70]....
        /*0238*/ 	.word	0x05000010


	//   ....[71]....
        /*023c*/ 	.word	0x05000010


	//   ....[72]....
        /*0240*/ 	.word	0x05000010


	//   ....[73]....
        /*0244*/ 	.word	0x05000010


	//   ....[74]....
        /*0248*/ 	.word	0x05000010


	//   ....[75]....
        /*024c*/ 	.word	0x05000010


	//   ....[76]....
        /*0250*/ 	.word	0x05000010


	//   ....[77]....
        /*0254*/ 	.word	0x05000010


	//   ....[78]....
        /*0258*/ 	.word	0x05000010


	//   ....[79]....
        /*025c*/ 	.word	0x05000010


	//   ....[80]....
        /*0260*/ 	.word	0x05000010


	//   ....[81]....
        /*0264*/ 	.word	0x05000010


	//   ....[82]....
        /*0268*/ 	.word	0x05000010


	//   ....[83]....
        /*026c*/ 	.word	0x05000010


	//   ....[84]....
        /*0270*/ 	.word	0x05000010


	//   ....[85]....
        /*0274*/ 	.word	0x05000010


	//   ....[86]....
        /*0278*/ 	.word	0x05000010


	//   ....[87]....
        /*027c*/ 	.word	0x05000010


	//   ....[88]....
        /*0280*/ 	.word	0x05000010


	//   ....[89]....
        /*0284*/ 	.word	0x05000010


	//   ....[90]....
        /*0288*/ 	.word	0x05000010


	//   ....[91]....
        /*028c*/ 	.word	0x05000010


	//   ....[92]....
        /*0290*/ 	.word	0x05000010


	//   ....[93]....
        /*0294*/ 	.word	0x05000010


	//   ....[94]....
        /*0298*/ 	.word	0x05000010


	//   ....[95]....
        /*029c*/ 	.word	0x05000010


	//   ....[96]....
        /*02a0*/ 	.word	0x05000010


	//   ....[97]....
        /*02a4*/ 	.word	0x05000010


	//   ....[98]....
        /*02a8*/ 	.word	0x05000010


	//   ....[99]....
        /*02ac*/ 	.word	0x05000010


	//   ....[100]....
        /*02b0*/ 	.word	0x05000010


	//   ....[101]....
        /*02b4*/ 	.word	0x05000010


	//   ....[102]....
        /*02b8*/ 	.word	0x05000010


	//   ....[103]....
        /*02bc*/ 	.word	0x05000010


	//   ....[104]....
        /*02c0*/ 	.word	0x05000010


	//   ....[105]....
        /*02c4*/ 	.word	0x05000010


	//   ....[106]....
        /*02c8*/ 	.word	0x05000010


	//   ....[107]....
        /*02cc*/ 	.word	0x05000010


	//   ....[108]....
        /*02d0*/ 	.word	0x05000010


	//   ....[109]....
        /*02d4*/ 	.word	0x05000010


	//   ....[110]....
        /*02d8*/ 	.word	0x05000010


	//   ....[111]....
        /*02dc*/ 	.word	0x05000010


	//   ....[112]....
        /*02e0*/ 	.word	0x05000010


	//   ....[113]....
        /*02e4*/ 	.word	0x05000010


	//   ....[114]....
        /*02e8*/ 	.word	0x05000010


	//   ....[115]....
        /*02ec*/ 	.word	0x05000010


	//   ....[116]....
        /*02f0*/ 	.word	0x05000010


	//   ....[117]....
        /*02f4*/ 	.word	0x05000010


	//   ....[118]....
        /*02f8*/ 	.word	0x05000010


	//   ....[119]....
        /*02fc*/ 	.word	0x05000010


	//   ....[120]....
        /*0300*/ 	.word	0x05000010


	//   ....[121]....
        /*0304*/ 	.word	0x05000010


	//   ....[122]....
        /*0308*/ 	.word	0x05000010


	//   ....[123]....
        /*030c*/ 	.word	0x05000010


	//----- nvinfo : EIATTR_COOP_GROUP_INSTR_OFFSETS
	.align		4
.L_2311:
        /*0310*/ 	.byte	0x04, 0x28
        /*0312*/ 	.short	(.L_2313 - .L_2312)


	//   ....[0]....
.L_2312:
        /*0314*/ 	.word	0x00002280


	//   ....[1]....
        /*0318*/ 	.word	0x000022b0


	//   ....[2]....
        /*031c*/ 	.word	0x00002940


	//   ....[3]....
        /*0320*/ 	.word	0x00002970


	//   ....[4]....
        /*0324*/ 	.word	0x000029a0


	//   ....[5]....
        /*0328*/ 	.word	0x000029b0


	//   ....[6]....
        /*032c*/ 	.word	0x000029e0


	//   ....[7]....
        /*0330*/ 	.word	0x000029f0


	//   ....[8]....
        /*0334*/ 	.word	0x00002a20


	//   ....[9]....
        /*0338*/ 	.word	0x00002a30


	//   ....[10]....
        /*033c*/ 	.word	0x00002a60


	//   ....[11]....
        /*0340*/ 	.word	0x00002a70


	//   ....[12]....
        /*0344*/ 	.word	0x00003e00


	//   ....[13]....
        /*0348*/ 	.word	0x00003e30


	//   ....[14]....
        /*034c*/ 	.word	0x00003e60


	//   ....[15]....
        /*0350*/ 	.word	0x00003e80


	//   ....[16]....
        /*0354*/ 	.word	0x00003eb0


	//   ....[17]....
        /*0358*/ 	.word	0x00003ec0


	//   ....[18]....
        /*035c*/ 	.word	0x00003ef0


	//   ....[19]....
        /*0360*/ 	.word	0x00003f00


	//   ....[20]....
        /*0364*/ 	.word	0x00004100


	//   ....[21]....
        /*0368*/ 	.word	0x00004120


	//   ....[22]....
        /*036c*/ 	.word	0x00004150


	//   ....[23]....
        /*0370*/ 	.word	0x00004160


	//   ....[24]....
        /*0374*/ 	.word	0x000041a0


	//   ....[25]....
        /*0378*/ 	.word	0x000041b0


	//   ....[26]....
        /*037c*/ 	.word	0x000041e0


	//   ....[27]....
        /*0380*/ 	.word	0x000041f0


	//   ....[28]....
        /*0384*/ 	.word	0x00004390


	//   ....[29]....
        /*0388*/ 	.word	0x000043b0


	//   ....[30]....
        /*038c*/ 	.word	0x000043e0


	//   ....[31]....
        /*0390*/ 	.word	0x000043f0


	//   ....[32]....
        /*0394*/ 	.word	0x00004430


	//   ....[33]....
        /*0398*/ 	.word	0x00004440


	//   ....[34]....
        /*039c*/ 	.word	0x00004470


	//   ....[35]....
        /*03a0*/ 	.word	0x00004480


	//   ....[36]....
        /*03a4*/ 	.word	0x00004640


	//   ....[37]....
        /*03a8*/ 	.word	0x00004680


	//   ....[38]....
        /*03ac*/ 	.word	0x00004720


	//   ....[39]....
        /*03b0*/ 	.word	0x00004740


	//   ....[40]....
        /*03b4*/ 	.word	0x000047e0


	//   ....[41]....
        /*03b8*/ 	.word	0x00004820


	//   ....[42]....
        /*03bc*/ 	.word	0x00004830


	//   ....[43]....
        /*03c0*/ 	.word	0x00004860


	//   ....[44]....
        /*03c4*/ 	.word	0x00004920


	//   ....[45]....
        /*03c8*/ 	.word	0x000049b0


	//   ....[46]....
        /*03cc*/ 	.word	0x000049d0


	//   ....[47]....
        /*03d0*/ 	.word	0x000049e0


	//   ....[48]....
        /*03d4*/ 	.word	0x00004a00


	//   ....[49]....
        /*03d8*/ 	.word	0x00004a60


	//   ....[50]....
        /*03dc*/ 	.word	0x00004b10


	//   ....[51]....
        /*03e0*/ 	.word	0x00004b30


	//   ....[52]....
        /*03e4*/ 	.word	0x00004b40


	//   ....[53]....
        /*03e8*/ 	.word	0x00004b50


	//   ....[54]....
        /*03ec*/ 	.word	0x00004b90


	//   ....[55]....
        /*03f0*/ 	.word	0x00004ba0


	//   ....[56]....
        /*03f4*/ 	.word	0x00004c50


	//   ....[57]....
        /*03f8*/ 	.word	0x00004c80


	//   ....[58]....
        /*03fc*/ 	.word	0x00004ca0


	//   ....[59]....
        /*0400*/ 	.word	0x00004cb0


	//   ....[60]....
        /*0404*/ 	.word	0x00004cc0


	//   ....[61]....
        /*0408*/ 	.word	0x00004cd0


	//   ....[62]....
        /*040c*/ 	.word	0x00004d30


	//   ....[63]....
        /*0410*/ 	.word	0x00004da0


	//   ....[64]....
        /*0414*/ 	.word	0x00004dd0


	//   ....[65]....
        /*0418*/ 	.word	0x00004de0


	//   ....[66]....
        /*041c*/ 	.word	0x00004ee0


	//   ....[67]....
        /*0420*/ 	.word	0x00004ef0


	//   ....[68]....
        /*0424*/ 	.word	0x000050b0


	//   ....[69]....
        /*0428*/ 	.word	0x00005100


	//   ....[70]....
        /*042c*/ 	.word	0x00005170


	//   ....[71]....
        /*0430*/ 	.word	0x000051d0


	//   ....[72]....
        /*0434*/ 	.word	0x00005240


	//   ....[73]....
        /*0438*/ 	.word	0x000052a0


	//   ....[74]....
        /*043c*/ 	.word	0x00005310


	//   ....[75]....
        /*0440*/ 	.word	0x00005370


	//   ....[76]....
        /*0444*/ 	.word	0x00005410


	//   ....[77]....
        /*0448*/ 	.word	0x000054a0


	//   ....[78]....
        /*044c*/ 	.word	0x00005510


	//   ....[79]....
        /*0450*/ 	.word	0x00005560


	//   ....[80]....
        /*0454*/ 	.word	0x000055d0


	//   ....[81]....
        /*0458*/ 	.word	0x00005620


	//   ....[82]....
        /*045c*/ 	.word	0x00005690


	//   ....[83]....
        /*0460*/ 	.word	0x000056e0


	//   ....[84]....
        /*0464*/ 	.word	0x00005780


	//   ....[85]....
        /*0468*/ 	.word	0x00005810


	//   ....[86]....
        /*046c*/ 	.word	0x00005880


	//   ....[87]....
        /*0470*/ 	.word	0x000058d0


	//   ....[88]....
        /*0474*/ 	.word	0x00005940


	//   ....[89]....
        /*0478*/ 	.word	0x00005990


	//   ....[90]....
        /*047c*/ 	.word	0x00005a00


	//   ....[91]....
        /*0480*/ 	.word	0x00005a50


	//   ....[92]....
        /*0484*/ 	.word	0x00005af0


	//   ....[93]....
        /*0488*/ 	.word	0x00005b90


	//   ....[94]....
        /*048c*/ 	.word	0x00005c00


	//   ....[95]....
        /*0490*/ 	.word	0x00005c60


	//   ....[96]....
        /*0494*/ 	.word	0x00005cd0


	//   ....[97]....
        /*0498*/ 	.word	0x00005d50


	//   ....[98]....
        /*049c*/ 	.word	0x00005dd0


	//   ....[99]....
        /*04a0*/ 	.word	0x00005eb0


	//   ....[100]....
        /*04a4*/ 	.word	0x00005f90


	//   ....[101]....
        /*04a8*/ 	.word	0x00006020


	//   ....[102]....
        /*04ac*/ 	.word	0x000060a0


	//   ....[103]....
        /*04b0*/ 	.word	0x00006170


	//   ....[104]....
        /*04b4*/ 	.word	0x000061e0


	//   ....[105]....
        /*04b8*/ 	.word	0x00006260


	//   ....[106]....
        /*04bc*/ 	.word	0x000062c0


	//   ....[107]....
        /*04c0*/ 	.word	0x00006360


	//   ....[108]....
        /*04c4*/ 	.word	0x00006410


	//   ....[109]....
        /*04c8*/ 	.word	0x000064b0


	//   ....[110]....
        /*04cc*/ 	.word	0x00006550


	//   ....[111]....
        /*04d0*/ 	.word	0x000065e0


	//   ....[112]....
        /*04d4*/ 	.word	0x00006640


	//   ....[113]....
        /*04d8*/ 	.word	0x000066c0


	//   ....[114]....
        /*04dc*/ 	.word	0x00006720


	//   ....[115]....
        /*04e0*/ 	.word	0x00006860


	//   ....[116]....
        /*04e4*/ 	.word	0x000068c0


	//   ....[117]....
        /*04e8*/ 	.word	0x00006920


	//   ....[118]....
        /*04ec*/ 	.word	0x000069b0


	//   ....[119]....
        /*04f0*/ 	.word	0x00006a10


	//   ....[120]....
        /*04f4*/ 	.word	0x00006aa0


	//   ....[121]....
        /*04f8*/ 	.word	0x00006af0


	//   ....[122]....
        /*04fc*/ 	.word	0x00006bb0


	//   ....[123]....
        /*0500*/ 	.word	0x00006c00


	//----- nvinfo : EIATTR_EXIT_INSTR_OFFSETS
	.align		4
.L_2313:
        /*0504*/ 	.byte	0x04, 0x1c
        /*0506*/ 	.short	(.L_2315 - .L_2314)


	//   ....[0]....
.L_2314:
        /*0508*/ 	.word	0x00002e30


	//   ....[1]....
        /*050c*/ 	.word	0x00005050


	//----- nvinfo : EIATTR_MAX_THREADS
	.align		4
.L_2315:
        /*0510*/ 	.byte	0x04, 0x05
        /*0512*/ 	.short	(.L_2317 - .L_2316)
.L_2316:
        /*0514*/ 	.word	0x000001e0
        /*0518*/ 	.word	0x00000001
        /*051c*/ 	.word	0x00000001


	//----- nvinfo : EIATTR_CRS_STACK_SIZE
	.align		4
.L_2317:
        /*0520*/ 	.byte	0x04, 0x1e
        /*0522*/ 	.short	(.L_2319 - .L_2318)
.L_2318:
        /*0524*/ 	.word	0x00000000


	//----- nvinfo : EIATTR_CBANK_PARAM_SIZE
	.align		4
.L_2319:
        /*0528*/ 	.byte	0x03, 0x19
        /*052a*/ 	.short	0x0060


	//----- nvinfo : EIATTR_PARAM_CBANK
	.align		4
        /*052c*/ 	.byte	0x04, 0x0a
        /*052e*/ 	.short	(.L_2321 - .L_2320)
	.align		4
.L_2320:
        /*0530*/ 	.word	index@(.nv.constant0._ZN13group_norm_v218gn_bwd_cuda_kernelI6__halfLi480ELi3ELi16ELi120ELi256ELb1ELb1ELi2ELi960ELi960ELi4ELb1ELi2ELb0ELb0ELNS_15WgradSyncMethodE3ENS_16CompileConditionILi900EEEEEvPT_S6_S6_PKS5_S8_S8_S8_PKfflPfPj)
        /*0534*/ 	.short	0x0210
        /*0536*/ 	.short	0x0060


	//----- nvinfo : EIATTR_SW_WAR
	.align		4
.L_2321:
        /*0538*/ 	.byte	0x04, 0x36
        /*053a*/ 	.short	(.L_2323 - .L_2322)
.L_2322:
        /*053c*/ 	.word	0x00000008
.L_2323:


//--------------------- .nv.info._ZN13group_norm_v218gn_bwd_cuda_kernelI6__halfLi480ELi1ELi16ELi120ELi256ELb1ELb1ELi4ELi960ELi960ELi4ELb1ELi2ELb0ELb0ELNS_15WgradSyncMethodE3ENS_16CompileConditionILi900EEEEEvPT_S6_S6_PKS5_S8_S8_S8_PKfflPfPj --------------------------
	.section	.nv.info._ZN13group_norm_v218gn_bwd_cuda_kernelI6__halfLi480ELi1ELi16ELi120ELi256ELb1ELb1ELi4ELi960ELi960ELi4ELb1ELi2ELb0ELb0ELNS_15WgradSyncMethodE3ENS_16CompileConditionILi900EEEEEvPT_S6_S6_PKS5_S8_S8_S8_PKfflPfPj,"",@"SHT_CUDA_INFO"
	.sectionflags	@""
	.align	4


	//----- nvinfo : EIATTR_CUDA_API_VERSION
	.align		4
        /*0000*/ 	.byte	0x04, 0x37
        /*0002*/ 	.short	(.L_2325 - .L_2324)
.L_2324:
        /*0004*/ 	.word	0x00000082


	//----- nvinfo : EIATTR_KPARAM_INFO
	.align		4
.L_2325:
        /*0008*/ 	.byte	0x04, 0x17
        /*000a*/ 	.short	(.L_2327 - .L_2326)
.L_2326:
        /*000c*/ 	.word	0x00000000
        /*0010*/ 	.short	0x000b
        /*0012*/ 	.short	0x0058
        /*0014*/ 	.byte	0x00, 0xf0, 0x21, 0x00


	//----- nvinfo : EIATTR_KPARAM_INFO
	.align		4
.L_2327:
        /*0018*/ 	.byte	0x04, 0x17
        /*001a*/ 	.short	(.L_2329 - .L_2328)
.L_2328:
        /*001c*/ 	.word	0x00000000
        /*0020*/ 	.short	0x000a
        /*0022*/ 	.short	0x0050
        /*0024*/ 	.byte	0x00, 0xf0, 0x21, 0x00


	//----- nvinfo : EIATTR_KPARAM_INFO
	.align		4
.L_2329:
        /*0028*/ 	.byte	0x04, 0x17
        /*002a*/ 	.short	(.L_2331 - .L_2330)
.L_2330:
        /*002c*/ 	.word	0x00000000
        /*0030*/ 	.short	0x0009
        /*0032*/ 	.short	0x0048
        /*0034*/ 	.byte	0x00, 0xf0, 0x21, 0x00


	//----- nvinfo : EIATTR_KPARAM_INFO
	.align		4
.L_2331:
        /*0038*/ 	.byte	0x04, 0x17
        /*003a*/ 	.short	(.L_2333 - .L_2332)
.L_2332:
        /*003c*/ 	.word	0x00000000
        /*0040*/ 	.short	0x0008
        /*0042*/ 	.short	0x0040
        /*0044*/ 	.byte	0x00, 0xf0, 0x11, 0x00


	//----- nvinfo : EIATTR_KPARAM_INFO
	.align		4
.L_2333:
        /*0048*/ 	.byte	0x04, 0x17
        /*004a*/ 	.short	(.L_2335 - .L_2334)
.L_2334:
        /*004c*/ 	.word	0x00000000
        /*0050*/ 	.short	0x0007
        /*0052*/ 	.short	0x0038
        /*0054*/ 	.byte	0x00, 0xf0, 0x21, 0x00


	//----- nvinfo : EIATTR_KPARAM_INFO
	.align		4
.L_2335:
        /*0058*/ 	.byte	0x04, 0x17
        /*005a*/ 	.short	(.L_2337 - .L_2336)
.L_2336:
        /*005c*/ 	.word	0x00000000
        /*0060*/ 	.short	0x0006
        /*0062*/ 	.short	0x0030
        /*0064*/ 	.byte	0x00, 0xf0, 0x21, 0x00


	//----- nvinfo : EIATTR_KPARAM_INFO
	.align		4
.L_2337:
        /*0068*/ 	.byte	0x04, 0x17
        /*006a*/ 	.short	(.L_2339 - .L_2338)
.L_2338:
        /*006c*/ 	.word	0x00000000
        /*0070*/ 	.short	0x0005
        /*0072*/ 	.short	0x0028
        /*0074*/ 	.byte	0x00, 0xf0, 0x21, 0x00


	//----- nvinfo : EIATTR_KPARAM_INFO
	.align		4
.L_2339:
        /*0078*/ 	.byte	0x04, 0x17
        /*007a*/ 	.short	(.L_2341 - .L_2340)
.L_2340:
        /*007c*/ 	.word	0x00000000
        /*0080*/ 	.short	0x0004
        /*0082*/ 	.short	0x0020
        /*0084*/ 	.byte	0x00, 0xf0, 0x21, 0x00


	//----- nvinfo : EIATTR_KPARAM_INFO
	.align		4
.L_2341:
        /*0088*/ 	.byte	0x04, 0x17
        /*008a*/ 	.short	(.L_2343 - .L_2342)
.L_2342:
        /*008c*/ 	.word	0x00000000
        /*0090*/ 	.short	0x0003
        /*0092*/ 	.short	0x0018
        /*0094*/ 	.byte	0x00, 0xf0, 0x21, 0x00


	//----- nvinfo : EIATTR_KPARAM_INFO
	.align		4
.L_2343:
        /*0098*/ 	.byte	0x04, 0x17
        /*009a*/ 	.short	(.L_2345 - .L_2344)
.L_2344:
        /*009c*/ 	.word	0x00000000
        /*00a0*/ 	.short	0x0002
        /*00a2*/ 	.short	0x0010
        /*00a4*/ 	.byte	0x00, 0xf0, 0x21, 0x00


	//----- nvinfo : EIATTR_KPARAM_INFO
	.align		4
.L_2345:
        /*00a8*/ 	.byte	0x04, 0x17
        /*00aa*/ 	.short	(.L_2347 - .L_2346)
.L_2346:
        /*00ac*/ 	.word	0x00000000
        /*00b0*/ 	.short	0x0001
        /*00b2*/ 	.short	0x0008
        /*00b4*/ 	.byte	0x00, 0xf0, 0x21, 0x00


	//----- nvinfo : EIATTR_KPARAM_INFO
	.align		4
.L_2347:
        /*00b8*/ 	.byte	0x04, 0x17
        /*00ba*/ 	.short	(.L_2349 - .L_2348)
.L_2348:
        /*00bc*/ 	.word	0x00000000
        /*00c0*/ 	.short	0x0000
        /*00c2*/ 	.short	0x0000
        /*00c4*/ 	.byte	0x00, 0xf0, 0x21, 0x00


	//----- nvinfo : EIATTR_SPARSE_MMA_MASK
	.align		4
.L_2349:
        /*00c8*/ 	.byte	0x03, 0x50
        /*00ca*/ 	.short	0x0000


	//----- nvinfo : EIATTR_MAXREG_COUNT
	.align		4
        /*00cc*/ 	.byte	0x03, 0x1b
        /*00ce*/ 	.short	0x0080


	//----- nvinfo : EIATTR_NUM_BARRIERS
	.align		4
        /*00d0*/ 	.byte	0x02, 0x4c
        /*00d2*/ 	.byte	0x01
	.zero		1


	//----- nvinfo : EIATTR_MERCURY_ISA_VERSION
	.align		4
        /*00d4*/ 	.byte	0x03, 0x5f
        /*00d6*/ 	.short	0x0101


	//----- nvinfo : EIATTR_COOP_GROUP_MASK_REGIDS
	.align		4
        /*00d8*/ 	.byte	0x04, 0x29
        /*00da*/ 	.short	(.L_2351 - .L_2350)


	//   ....[0]....
.L_2350:
        /*00dc*/ 	.word	0xffffffff


	//   ....[1]....
        /*00e0*/ 	.word	0xffffffff


	//   ....[2]....
        /*00e4*/ 	.word	0xffffffff


	//   ....[3]....
        /*00e8*/ 	.word	0xffffffff


	//   ....[4]....
        /*00ec*/ 	.word	0xffffffff


	//   ....[5]....
        /*00f0*/ 	.word	0xffffffff


	//   ....[6]....
        /*00f4*/ 	.word	0xffffffff


	//   ....[7]....
        /*00f8*/ 	.word	0xffffffff


	//   ....[8]....
        /*00fc*/ 	.word	0xffffffff


	//   ....[9]....
        /*0100*/ 	.word	0xffffffff


	//   ....[10]....
        /*0104*/ 	.word	0xffffffff


	//   ....[11]....
        /*0108*/ 	.word	0xffffffff


	//   ....[12]....
        /*010c*/ 	.word	0x05000007


	//   ....[13]....
        /*0110*/ 	.word	0x05000006


	//   ....[14]....
        /*0114*/ 	.word	0x05000008


	//   ....[15]....
        /*0118*/ 	.word	0x05000009


	//   ....[16]....
        /*011c*/ 	.word	0x0500000f


	//   ....[17]....
        /*0120*/ 	.word	0x05000002


	//   ....[18]....
        /*0124*/ 	.word	0x05000006


	//   ....[19]....
        /*0128*/ 	.word	0x05000003


	//   ....[20]....
        /*012c*/ 	.word	0x05000006


	//   ....[21]....
        /*0130*/ 	.word	0x05000007


	//   ....[22]....
        /*0134*/ 	.word	0x05000009


	//   ....[23]....
        /*0138*/ 	.word	0x05000008


	//   ....[24]....
        /*013c*/ 	.word	0x05000014


	//   ....[25]....
        /*0140*/ 	.word	0x05000013


	//   ....[26]....
        /*0144*/ 	.word	0x05000007


	//   ....[27]....
        /*0148*/ 	.word	0x0500000a


	//   ....[28]....
        /*014c*/ 	.word	0x05000006


	//   ....[29]....
        /*0150*/ 	.word	0x05000007


	//   ....[30]....
        /*0154*/ 	.word	0x05000009


	//   ....[31]....
        /*0158*/ 	.word	0x05000008


	//   ....[32]....
        /*015c*/ 	.word	0x05000014


	//   ....[33]....
        /*0160*/ 	.word	0x05000013


	//   ....[34]....
        /*0164*/ 	.word	0x05000007


	//   ....[35]....
        /*0168*/ 	.word	0x0500000a


	//   ....[36]....
        /*016c*/ 	.word	0x0500000a


	//   ....[37]....
        /*0170*/ 	.word	0x05000007


	//   ....[38]....
        /*0174*/ 	.word	0x0500000d


	//   ....[39]....
        /*0178*/ 	.word	0x05000009


	//   ....[40]....
        /*017c*/ 	.word	0x05000006


	//   ....[41]....
        /*0180*/ 	.word	0x0500000f


	//   ....[42]....
        /*0184*/ 	.word	0x05000007


	//   ....[43]....
        /*0188*/ 	.word	0x0500000d


	//   ....[44]....
        /*018c*/ 	.word	0x05000006


	//   ....[45]....
        /*0190*/ 	.word	0x0500000c


	//   ....[46]....
        /*0194*/ 	.word	0x05000014


	//   ....[47]....
        /*0198*/ 	.word	0x05000010


	//   ....[48]....
        /*019c*/ 	.word	0x05000008


	//   ....[49]....
        /*01a0*/ 	.word	0x05000009


	//   ....[50]....
        /*01a4*/ 	.word	0x0500000a


	//   ....[51]....
        /*01a8*/ 	.word	0x0500001a


	//   ....[52]....
        /*01ac*/ 	.word	0x05000005


	//   ....[53]....
        /*01b0*/ 	.word	0x0500001b


	//   ....[54]....
        /*01b4*/ 	.word	0x05000006


	//   ....[55]....
        /*01b8*/ 	.word	0x05000017


	//   ....[56]....
        /*01bc*/ 	.word	0x05000004


	//   ....[57]....
        /*01c0*/ 	.word	0x05000019


	//   ....[58]....
        /*01c4*/ 	.word	0x0500000e


	//   ....[59]....
        /*01c8*/ 	.word	0x0500000f


	//   ....[60]....
        /*01cc*/ 	.word	0x0500001d


	//   ....[61]....
        /*01d0*/ 	.word	0x05000013


	//   ....[62]....
        /*01d4*/ 	.word	0x05000017


	//   ....[63]....
        /*01d8*/ 	.word	0x05000012


	//   ....[64]....
        /*01dc*/ 	.word	0x05000019


	//   ....[65]....
        /*01e0*/ 	.word	0x05000016


	//   ....[66]....
        /*01e4*/ 	.word	0x0500000d


	//   ....[67]....
        /*01e8*/ 	.word	0x0500000a


	//   ....[68]....
        /*01ec*/ 	.word	0x05000006


	//   ....[69]....
        /*01f0*/ 	.word	0x05000006


	//   ....[70]....
        /*01f4*/ 	.word	0x05000006


	//   ....[71]....
        /*01f8*/ 	.word	0x05000006


	//   ....[72]....
        /*01fc*/ 	.word	0x05000006


	//   ....[73]....
        /*0200*/ 	.word	0x05000006


	//   ....[74]....
        /*0204*/ 	.word	0x05000006


	//   ....[75]....
        /*0208*/ 	.word	0x05000006


	//   ....[76]....
        /*020c*/ 	.word	0x05000006


	//   ....[77]....
        /*0210*/ 	.word	0x05000006


	//   ....[78]....
        /*0214*/ 	.word	0x05000006


	//   ....[79]....
        /*0218*/ 	.word	0x05000006


	//   ....[80]....
        /*021c*/ 	.word	0x05000006


	//   ....[81]....
        /*0220*/ 	.word	0x05000006


	//   ....[82]....
        /*0224*/ 	.word	0x05000006


	//   ....[83]....
        /*0228*/ 	.word	0x05000006


	//   ....[84]....
        /*022c*/ 	.word	0x05000006


	//   ....[85]....
        /*0230*/ 	.word	0x05000006


	//   ....[86]....
        /*0234*/ 	.word	0x05000006


	//   ....[87]....
        /*0238*/ 	.word	0x05000006


	//   ....[88]....
        /*023c*/ 	.word	0x05000006


	//   ....[89]....
        /*0240*/ 	.word	0x05000006


	//   ....[90]....
        /*0244*/ 	.word	0x05000006


	//   ....[91]....
        /*0248*/ 	.word	0x05000006


	//   ....[92]....
        /*024c*/ 	.word	0x05000006


	//   ....[93]....
        /*0250*/ 	.word	0x05000006


	//   ....[94]....
        /*0254*/ 	.word	0x05000006


	//   ....[95]....
        /*0258*/ 	.word	0x05000006


	//   ....[96]....
        /*025c*/ 	.word	0x05000006


	//   ....[97]....
        /*0260*/ 	.word	0x05000006


	//   ....[98]....
        /*0264*/ 	.word	0x05000006


	//   ....[99]....
        /*0268*/ 	.word	0x05000006


	//   ....[100]....
        /*026c*/ 	.word	0x05000006


	//   ....[101]....
        /*0270*/ 	.word	0x05000006


	//   ....[102]....
        /*0274*/ 	.word	0x05000006


	//   ....[103]....
        /*0278*/ 	.word	0x05000006


	//   ....[104]....
        /*027c*/ 	.word	0x05000006


	//   ....[105]....
        /*0280*/ 	.word	0x05000006


	//   ....[106]....
        /*0284*/ 	.word	0x05000006


	//   ....[107]....
        /*0288*/ 	.word	0x05000006


	//   ....[108]....
        /*028c*/ 	.word	0x05000006


	//   ....[109]....
        /*0290*/ 	.word	0x05000006


	//   ....[110]....
        /*0294*/ 	.word	0x05000006


	//   ....[111]....
        /*0298*/ 	.word	0x05000006


	//   ....[112]....
        /*029c*/ 	.word	0x05000006


	//   ....[113]....
        /*02a0*/ 	.word	0x05000006


	//   ....[114]....
        /*02a4*/ 	.word	0x05000006


	//   ....[115]....
        /*02a8*/ 	.word	0x05000006


	//   ....[116]....
        /*02ac*/ 	.word	0x05000006


	//   ....[117]....
        /*02b0*/ 	.word	0x05000006


	//   ....[118]....
        /*02b4*/ 	.word	0x05000006


	//   ....[119]....
        /*02b8*/ 	.word	0x05000006


	//   ....[120]....
        /*02bc*/ 	.word	0x05000006


	//   ....[121]....
        /*02c0*/ 	.word	0x05000006


	//   ....[122]....
        /*02c4*/ 	.word	0x05000006


	//   ....[123]....
        /*02c8*/ 	.word	0x05000006


	//----- nvinfo : EIATTR_COOP_GROUP_INSTR_OFFSETS
	.align		4
.L_2351:
        /*02cc*/ 	.byte	0x04, 0x28
        /*02ce*/ 	.short	(.L_2353 - .L_2352)


	//   ....[0]....
.L_2352:
        /*02d0*/ 	.word	0x00002710


	//   ....[1]....
        /*02d4*/ 	.word	0x00002750


	//   ....[2]....
        /*02d8*/ 	.word	0x00002cb0


	//   ....[3]....
        /*02dc*/ 	.word	0x00002cc0


	//   ....[4]....
        /*02e0*/ 	.word	0x00002cf0


	//   ....[5]....
        /*02e4*/ 	.word	0x00002d00


	//   ....[6]....
        /*02e8*/ 	.word	0x00002d30


	//   ....[7]....
        /*02ec*/ 	.word	0x00002d40


	//   ....[8]....
        /*02f0*/ 	.word	0x00002d70


	//   ....[9]....
        /*02f4*/ 	.word	0x00002da0


	//   ....[10]....
        /*02f8*/ 	.word	0x00002e00


	//   ....[11]....
        /*02fc*/ 	.word	0x00002e10


	//   ....[12]....
        /*0300*/ 	.word	0x00004220


	//   ....[13]....
        /*0304*/ 	.word	0x00004240


	//   ....[14]....
        /*0308*/ 	.word	0x00004280


	//   ....[15]....
        /*030c*/ 	.word	0x000042a0


	//   ....[16]....
        /*0310*/ 	.word	0x000042d0


	//   ....[17]....
        /*0314*/ 	.word	0x000042e0


	//   ....[18]....
        /*0318*/ 	.word	0x00004310


	//   ....[19]....
        /*031c*/ 	.word	0x00004320


	//   ....[20]....
        /*0320*/ 	.word	0x000044d0


	//   ....[21]....
        /*0324*/ 	.word	0x00004500


	//   ....[22]....
        /*0328*/ 	.word	0x00004530


	//   ....[23]....
        /*032c*/ 	.word	0x00004540


	//   ....[24]....
        /*0330*/ 	.word	0x00004570


	//   ....[25]....
        /*0334*/ 	.word	0x00004580


	//   ....[26]....
        /*0338*/ 	.word	0x000045b0


	//   ....[27]....
        /*033c*/ 	.word	0x000045c0


	//   ....[28]....
        /*0340*/ 	.word	0x00004710


	//   ....[29]....
        /*0344*/ 	.word	0x00004740


	//   ....[30]....
        /*0348*/ 	.word	0x00004770


	//   ....[31]....
        /*034c*/ 	.word	0x00004780


	//   ....[32]....
        /*0350*/ 	.word	0x000047b0


	//   ....[33]....
        /*0354*/ 	.word	0x000047c0


	//   ....[34]....
        /*0358*/ 	.word	0x000047f0


	//   ....[35]....
        /*035c*/ 	.word	0x00004800


	//   ....[36]....
        /*0360*/ 	.word	0x00004b10


	//   ....[37]....
        /*0364*/ 	.word	0x00004b30


	//   ....[38]....
        /*0368*/ 	.word	0x00004b50


	//   ....[39]....
        /*036c*/ 	.word	0x00004b90


	//   ....[40]....
        /*0370*/ 	.word	0x00004bc0


	//   ....[41]....
        /*0374*/ 	.word	0x00004be0


	//   ....[42]....
        /*0378*/ 	.word	0x00004c10


	//   ....[43]....
        /*037c*/ 	.word	0x00004c40


	//   ....[44]....
        /*0380*/ 	.word	0x00004c70


	//   ....[45]....
        /*0384*/ 	.word	0x00004cb0


	//   ....[46]....
        /*0388*/ 	.word	0x00004cd0


	//   ....[47]....
        /*038c*/ 	.word	0x00004cf0


	//   ....[48]....
        /*0390*/ 	.word	0x00004d20


	//   ....[49]....
        /*0394*/ 	.word	0x00004d50


	//   ....[50]....
        /*0398*/ 	.word	0x00004d90


	//   ....[51]....
        /*039c*/ 	.word	0x00004dc0


	//   ....[52]....
        /*03a0*/ 	.word	0x00004df0


	//   ....[53]....
        /*03a4*/ 	.word	0x00004e20


	//   ....[54]....
        /*03a8*/ 	.word	0x00004e50


	//   ....[55]....
        /*03ac*/ 	.word	0x00004e80


	//   ....[56]....
        /*03b0*/ 	.word	0x00004e90


	//   ....[57]....
        /*03b4*/ 	.word	0x00004eb0


	//   ....[58]....
        /*03b8*/ 	.word	0x00004ee0


	//   ....[59]....
        /*03bc*/ 	.word	0x00004f00


	//   ....[60]....
        /*03c0*/ 	.word	0x00004f20


	//   ....[61]....
        /*03c4*/ 	.word	0x00004f50


	//   ....[62]....
        /*03c8*/ 	.word	0x00004fa0


	//   ....[63]....
        /*03cc*/ 	.word	0x00004fd0


	//   ....[64]....
        /*03d0*/ 	.word	0x00005000


	//   ....[65]....
        /*03d4*/ 	.word	0x00005030


	//   ....[66]....
        /*03d8*/ 	.word	0x00005090


	//   ....[67]....
        /*03dc*/ 	.word	0x000051a0


	//   ....[68]....
        /*03e0*/ 	.word	0x000052c0


	//   ....[69]....
        /*03e4*/ 	.word	0x00005310


	//   ....[70]....
        /*03e8*/ 	.word	0x00005380


	//   ....[71]....
        /*03ec*/ 	.word	0x000053e0


	//   ....[72]....
        /*03f0*/ 	.word	0x00005450


	//   ....[73]....
        /*03f4*/ 	.word	0x000054b0


	//   ....[74]....
        /*03f8*/ 	.word	0x00005520


	//   ....[75]....
        /*03fc*/ 	.word	0x00005580


	//   ....[76]....
        /*0400*/ 	.word	0x00005620


	//   ....[77]....
        /*0404*/ 	.word	0x000056b0


	//   ....[78]....
        /*0408*/ 	.word	0x00005720


	//   ....[79]....
        /*040c*/ 	.word	0x00005780


	//   ....[80]....
        /*0410*/ 	.word	0x000057f0


	//   ....[81]....
        /*0414*/ 	.word	0x00005850


	//   ....[82]....
        /*0418*/ 	.word	0x000058c0


	//   ....[83]....
        /*041c*/ 	.word	0x00005920


	//   ....[84]....
        /*0420*/ 	.word	0x000059c0


	//   ....[85]....
        /*0424*/ 	.word	0x00005a50


	//   ....[86]....
        /*0428*/ 	.word	0x00005ac0


	//   ....[87]....
        /*042c*/ 	.word	0x00005b20


	//   ....[88]....
        /*0430*/ 	.word	0x00005b90


	//   ....[89]....
        /*0434*/ 	.word	0x00005bf0


	//   ....[90]....
        /*0438*/ 	.word	0x00005c60


	//   ....[91]....
        /*043c*/ 	.word	0x00005cc0


	//   ....[92]....
        /*0440*/ 	.word	0x00005d60


	//   ....[93]....
        /*0444*/ 	.word	0x00005e20


	//   ....[94]....
        /*0448*/ 	.word	0x00005f00


	//   ....[95]....
        /*044c*/ 	.word	0x00005f50


	//   ....[96]....
        /*0450*/ 	.word	0x00005ff0


	//   ....[97]....
        /*0454*/ 	.word	0x00006050


	//   ....[98]....
        /*0458*/ 	.word	0x00006100


	//   ....[99]....
        /*045c*/ 	.word	0x00006160


	//   ....[100]....
        /*0460*/ 	.word	0x00006210


	//   ....[101]....
        /*0464*/ 	.word	0x00006270


	//   ....[102]....
        /*0468*/ 	.word	0x000062e0


	//   ....[103]....
        /*046c*/ 	.word	0x00006340


	//   ....[104]....
        /*0470*/ 	.word	0x000063b0


	//   ....[105]....
        /*0474*/ 	.word	0x00006410


	//   ....[106]....
        /*0478*/ 	.word	0x00006480


	//   ....[107]....
        /*047c*/ 	.word	0x000064f0


	//   ....[108]....
        /*0480*/ 	.word	0x00006570


	//   ....[109]....
        /*0484*/ 	.word	0x000065d0


	//   ....[110]....
        /*0488*/ 	.word	0x00006650


	//   ....[111]....
        /*048c*/ 	.word	0x000066b0


	//   ....[112]....
        /*0490*/ 	.word	0x00006760


	//   ....[113]....
        /*0494*/ 	.word	0x000067d0


	//   ....[114]....
        /*0498*/ 	.word	0x00006870


	//   ....[115]....
        /*049c*/ 	.word	0x000068e0


	//   ....[116]....
        /*04a0*/ 	.word	0x00006940


	//   ....[117]....
        /*04a4*/ 	.word	0x00006990


	//   ....[118]....
        /*04a8*/ 	.word	0x00006a00


	//   ....[119]....
        /*04ac*/ 	.word	0x00006a60


	//   ....[120]....
        /*04b0*/ 	.word	0x00006ad0


	//   ....[121]....
        /*04b4*/ 	.word	0x00006b30


	//   ....[122]....
        /*04b8*/ 	.word	0x00006c80


	//   ....[123]....
        /*04bc*/ 	.word	0x00006d30


	//----- nvinfo : EIATTR_EXIT_INSTR_OFFSETS
	.align		4
.L_2353:
        /*04c0*/ 	.byte	0x04, 0x1c
        /*04c2*/ 	.short	(.L_2355 - .L_2354)


	//   ....[0]....
.L_2354:
        /*04c4*/ 	.word	0x00003200


	//   ....[1]....
        /*04c8*/ 	.word	0x00005260


	//----- nvinfo : EIATTR_MAX_THREADS
	.align		4
.L_2355:
        /*04cc*/ 	.byte	0x04, 0x05
        /*04ce*/ 	.short	(.L_2357 - .L_2356)
.L_2356:
        /*04d0*/ 	.word	0x000001e0
        /*04d4*/ 	.word	0x00000001
        /*04d8*/ 	.word	0x00000001


	//----- nvinfo : EIATTR_CRS_STACK_SIZE
	.align		4
.L_2357:
        /*04dc*/ 	.byte	0x04, 0x1e
        /*04de*/ 	.short	(.L_2359 - .L_2358)
.L_2358:
        /*04e0*/ 	.word	0x00000000


	//----- nvinfo : EIATTR_CBANK_PARAM_SIZE
	.align		4
.L_2359:
        /*04e4*/ 	.byte	0x03, 0x19
        /*04e6*/ 	.short	0x0060


	//----- nvinfo : EIATTR_PARAM_CBANK
	.align		4
        /*04e8*/ 	.byte	0x04, 0x0a
        /*04ea*/ 	.short	(.L_2361 - .L_2360)
	.align		4
.L_2360:
        /*04ec*/ 	.word	index@(.nv.constant0._ZN13group_norm_v218gn_bwd_cuda_kernelI6__halfLi480ELi1ELi16ELi120ELi256ELb1ELb1ELi4ELi960ELi960ELi4ELb1ELi2ELb0ELb0ELNS_15WgradSyncMethodE3ENS_16CompileConditionILi900EEEEEvPT_S6_S6_PKS5_S8_S8_S8_PKfflPfPj)
        /*04f0*/ 	.short	0x0210
        /*04f2*/ 	.short	0x0060


	//----- nvinfo : EIATTR_SW_WAR
	.align		4
.L_2361:
        /*04f4*/ 	.byte	0x04, 0x36
        /*04f6*/ 	.short	(.L_2363 - .L_2362)
.L_2362:
        /*04f8*/ 	.word	0x00000008
.L_2363:


//--------------------- .nv.info._ZN13group_norm_v218gn_bwd_cuda_kernelI6__halfLi480ELi3ELi16ELi120ELi256ELb1ELb1ELi4ELi960ELi960ELi4ELb1ELi4ELb0ELb0ELNS_15WgradSyncMethodE3ENS_16CompileConditionILi900EEEEEvPT_S6_S6_PKS5_S8_S8_S8_PKfflPfPj --------------------------
	.section	.nv.info._ZN13group_norm_v218gn_bwd_cuda_kernelI6__halfLi480ELi3ELi16ELi120ELi256ELb1ELb1ELi4ELi960ELi960ELi4ELb1ELi4ELb0ELb0ELNS_15WgradSyncMethodE3ENS_16CompileConditionILi900EEEEEvPT_S6_S6_PKS5_S8_S8_S8_PKfflPfPj,"",@"SHT_CUDA_INFO"
	.sectionflags	@""
	.align	4


	//----- nvinfo : EIATTR_CUDA_API_VERSION
	.align		4
        /*0000*/ 	.byte	0x04, 0x37
        /*0002*/ 	.short	(.L_2365 - .L_2364)
.L_2364:
        /*0004*/ 	.word	0x00000082


	//----- nvinfo : EIATTR_KPARAM_INFO
	.align		4
.L_2365:
        /*0008*/ 	.byte	0x04, 0x17
        /*000a*/ 	.short	(.L_2367 - .L_2366)
.L_2366:
        /*000c*/ 	.word	0x00000000
        /*0010*/ 	.short	0x000b
        /*0012*/ 	.short	0x0058
        /*0014*/ 	.byte	0x00, 0xf0, 0x21, 0x00


	//----- nvinfo : EIATTR_KPARAM_INFO
	.align		4
.L_2367:
        /*0018*/ 	.byte	0x04, 0x17
        /*001a*/ 	.short	(.L_2369 - .L_2368)
.L_2368:
        /*001c*/ 	.word	0x00000000
        /*0020*/ 	.short	0x000a
        /*0022*/ 	.short	0x0050
        /*0024*/ 	.byte	0x00, 0xf0, 0x21, 0x00


	//----- nvinfo : EIATTR_KPARAM_INFO
	.align		4
.L_2369:
        /*0028*/ 	.byte	0x04, 0x17
        /*002a*/ 	.short	(.L_2371 - .L_2370)
.L_2370:
        /*002c*/ 	.word	0x00000000
        /*0030*/ 	.short	0x0009
        /*0032*/ 	.short	0x0048
        /*0034*/ 	.byte	0x00, 0xf0, 0x21, 0x00


	//----- nvinfo : EIATTR_KPARAM_INFO
	.align		4
.L_2371:
        /*0038*/ 	.byte	0x04, 0x17
        /*003a*/ 	.short	(.L_2373 - .L_2372)
.L_2372:
        /*003c*/ 	.word	0x00000000
        /*0040*/ 	.short	0x0008
        /*0042*/ 	.short	0x0040
        /*0044*/ 	.byte	0x00, 0xf0, 0x11, 0x00


	//----- nvinfo : EIATTR_KPARAM_INFO
	.align		4
.L_2373:
        /*0048*/ 	.byte	0x04, 0x17
        /*004a*/ 	.short	(.L_2375 - .L_2374)
.L_2374:
        /*004c*/ 	.word	0x00000000
        /*0050*/ 	.short	0x0007
        /*0052*/ 	.short	0x0038
        /*0054*/ 	.byte	0x00, 0xf0, 0x21, 0x00


	//----- nvinfo : EIATTR_KPARAM_INFO
	.align		4
.L_2375:
        /*0058*/ 	.byte	0x04, 0x17
        /*005a*/ 	.short	(.L_2377 - .L_2376)
.L_2376:
        /*005c*/ 	.word	0x00000000
        /*0060*/ 	.short	0x0006
        /*0062*/ 	.short	0x0030
        /*0064*/ 	.byte	0x00, 0xf0, 0x21, 0x00


	//----- nvinfo : EIATTR_KPARAM_INFO
	.align		4
.L_2377:
        /*0068*/ 	.byte	0x04, 0x17
        /*006a*/ 	.short	(.L_2379 - .L_2378)
.L_2378:
        /*006c*/ 	.word	0x00000000
        /*0070*/ 	.short	0x0005
        /*0072*/ 	.short	0x0028
        /*0074*/ 	.byte	0x00, 0xf0, 0x21, 0x00


	//----- nvinfo : EIATTR_KPARAM_INFO
	.align		4
.L_2379:
        /*0078*/ 	.byte	0x04, 0x17
        /*007a*/ 	.short	(.L_2381 - .L_2380)
.L_2380:
        /*007c*/ 	.word	0x00000000
        /*0080*/ 	.short	0x0004
        /*0082*/ 	.short	0x0020
        /*0084*/ 	.byte	0x00, 0xf0, 0x21, 0x00


	//----- nvinfo : EIATTR_KPARAM_INFO
	.align		4
.L_2381:
        /*0088*/ 	.byte	0x04, 0x17
        /*008a*/ 	.short	(.L_2383 - .L_2382)
.L_2382:
        /*008c*/ 	.word	0x00000000
        /*0090*/ 	.short	0x0003
        /*0092*/ 	.short	0x0018
        /*0094*/ 	.byte	0x00, 0xf0, 0x21, 0x00


	//----- nvinfo : EIATTR_KPARAM_INFO
	.align		4
.L_2383:
        /*0098*/ 	.byte	0x04, 0x17
        /*009a*/ 	.short	(.L_2385 - .L_2384)
.L_2384:
        /*009c*/ 	.word	0x00000000
        /*00a0*/ 	.short	0x0002
        /*00a2*/ 	.short	0x0010
        /*00a4*/ 	.byte	0x00, 0xf0, 0x21, 0x00


	//----- nvinfo : EIATTR_KPARAM_INFO
	.align		4
.L_2385:
        /*00a8*/ 	.byte	0x04, 0x17
        /*00aa*/ 	.short	(.L_2387 - .L_2386)
.L_2386:
        /*00ac*/ 	.word	0x00000000
        /*00b0*/ 	.short	0x0001
        /*00b2*/ 	.short	0x0008
        /*00b4*/ 	.byte	0x00, 0xf0, 0x21, 0x00


	//----- nvinfo : EIATTR_KPARAM_INFO
	.align		4
.L_2387:
        /*00b8*/ 	.byte	0x04, 0x17
        /*00ba*/ 	.short	(.L_2389 - .L_2388)
.L_2388:
        /*00bc*/ 	.word	0x00000000
        /*00c0*/ 	.short	0x0000
        /*00c2*/ 	.short	0x0000
        /*00c4*/ 	.byte	0x00, 0xf0, 0x21, 0x00


	//----- nvinfo : EIATTR_SPARSE_MMA_MASK
	.align		4
.L_2389:
        /*00c8*/ 	.byte	0x03, 0x50
        /*00ca*/ 	.short	0x0000


	//----- nvinfo : EIATTR_MAXREG_COUNT
	.align		4
        /*00cc*/ 	.byte	0x03, 0x1b
        /*00ce*/ 	.short	0x0028


	//----- nvinfo : EIATTR_NUM_BARRIERS
	.align		4
        /*00d0*/ 	.byte	0x02, 0x4c
        /*00d2*/ 	.byte	0x01
	.zero		1


	//----- nvinfo : EIATTR_ANNOTATIONS
	.align		4
        /*00d4*/ 	.byte	0x04, 0x55
        /*00d6*/ 	.short	(.L_2391 - .L_2390)


	//   ....[0]....
.L_2390:
        /* <DEDUP_REMOVED lines=13> */


	//----- nvinfo : EIATTR_MERCURY_ISA_VERSION
	.align		4
.L_2391:
        /*0198*/ 	.byte	0x03, 0x5f
        /*019a*/ 	.short	0x0101


	//----- nvinfo : EIATTR_COOP_GROUP_MASK_REGIDS
	.align		4
        /*019c*/ 	.byte	0x04, 0x29
        /*019e*/ 	.short	(.L_2393 - .L_2392)


	//   ....[0]....
.L_2392:
        /*01a0*/ 	.word	0xffffffff


	//   ....[1]....
        /*01a4*/ 	.word	0xffffffff


	//   ....[2]....
        /*01a8*/ 	.word	0xffffffff


	//   ....[3]....
        /*01ac*/ 	.word	0xffffffff


	//   ....[4]....
        /*01b0*/ 	.word	0xffffffff


	//   ....[5]....
        /*01b4*/ 	.word	0xffffffff


	//   ....[6]....
        /*01b8*/ 	.word	0xffffffff


	//   ....[7]....
        /*01bc*/ 	.word	0xffffffff


	//   ....[8]....
        /*01c0*/ 	.word	0xffffffff


	//   ....[9]....
        /*01c4*/ 	.word	0xffffffff


	//   ....[10]....
        /*01c8*/ 	.word	0xffffffff


	//   ....[11]....
        /*01cc*/ 	.word	0xffffffff


	//   ....[12]....
        /*01d0*/ 	.word	0x05000011


	//   ....[13]....
        /*01d4*/ 	.word	0x05000013


	//   ....[14]....
        /*01d8*/ 	.word	0x05000010


	//   ....[15]....
        /*01dc*/ 	.word	0x05000012


	//   ....[16]....
        /*01e0*/ 	.word	0x05000015


	//   ....[17]....
        /*01e4*/ 	.word	0x05000021


	//   ....[18]....
        /*01e8*/ 	.word	0x0500000a


	//   ....[19]....
        /*01ec*/ 	.word	0x05000010


	//   ....[20]....
        /*01f0*/ 	.word	0x05000013


	//   ....[21]....
        /*01f4*/ 	.word	0x05000015


	//   ....[22]....
        /*01f8*/ 	.word	0x05000010


	//   ....[23]....
        /*01fc*/ 	.word	0x05000021


	//   ....[24]....
        /*0200*/ 	.word	0x05000012


	//   ....[25]....
        /*0204*/ 	.word	0x05000013


	//   ....[26]....
        /*0208*/ 	.word	0x05000020


	//   ....[27]....
        /*020c*/ 	.word	0x05000011


	//   ....[28]....
        /*0210*/ 	.word	0x05000013


	//   ....[29]....
        /*0214*/ 	.word	0x05000015


	//   ....[30]....
        /*0218*/ 	.word	0x05000010


	//   ....[31]....
        /*021c*/ 	.word	0x05000021


	//   ....[32]....
        /*0220*/ 	.word	0x05000012


	//   ....[33]....
        /*0224*/ 	.word	0x05000013


	//   ....[34]....
        /*0228*/ 	.word	0x05000020


	//   ....[35]....
        /*022c*/ 	.word	0x05000011


	//   ....[36]....
        /*0230*/ 	.word	0x05000010


	//   ....[37]....
        /*0234*/ 	.word	0x0500000f


	//   ....[38]....
        /*0238*/ 	.word	0x05000019


	//   ....[39]....
        /*023c*/ 	.word	0x05000013


	//   ....[40]....
        /*0240*/ 	.word	0x05000010


	//   ....[41]....
        /*0244*/ 	.word	0x05000021


	//   ....[42]....
        /*0248*/ 	.word	0x05000013


	//   ....[43]....
        /*024c*/ 	.word	0x05000012


	//   ....[44]....
        /*0250*/ 	.word	0x05000019


	//   ....[45]....
        /*0254*/ 	.word	0x05000021


	//   ....[46]....
        /*0258*/ 	.word	0x05000022


	//   ....[47]....
        /*025c*/ 	.word	0x05000011


	//   ....[48]....
        /*0260*/ 	.word	0x05000020


	//   ....[49]....
        /*0264*/ 	.word	0x05000019


	//   ....[50]....
        /*0268*/ 	.word	0x05000017


	//   ....[51]....
        /*026c*/ 	.word	0x0500000c


	//   ....[52]....
        /*0270*/ 	.word	0x05000012


	//   ....[53]....
        /*0274*/ 	.word	0x05000013


	//   ....[54]....
        /*0278*/ 	.word	0x05000020


	//   ....[55]....
        /*027c*/ 	.word	0x05000014


	//   ....[56]....
        /*0280*/ 	.word	0x0500000f


	//   ....[57]....
        /*0284*/ 	.word	0x05000015


	//   ....[58]....
        /*0288*/ 	.word	0x05000013


	//   ....[59]....
        /*028c*/ 	.word	0x05000021


	//   ....[60]....
        /*0290*/ 	.word	0x05000010


	//   ....[61]....
        /*0294*/ 	.word	0x05000017


	//   ....[62]....
        /*0298*/ 	.word	0x05000016


	//   ....[63]....
        /*029c*/ 	.word	0x05000015


	//   ....[64]....
        /*02a0*/ 	.word	0x05000013


	//   ....[65]....
        /*02a4*/ 	.word	0x05000020


	//   ....[66]....
        /*02a8*/ 	.word	0x05000013


	//   ....[67]....
        /*02ac*/ 	.word	0x05000018


	//   ....[68]....
        /*02b0*/ 	.word	0x05000010


	//   ....[69]....
        /*02b4*/ 	.word	0x05000010


	//   ....[70]....
        /*02b8*/ 	.word	0x05000010


	//   ....[71]....
        /*02bc*/ 	.word	0x05000010


	//   ....[72]....
        /*02c0*/ 	.word	0x05000010


	//   ....[73]....
        /*02c4*/ 	.word	0x05000010


	//   ....[74]....
        /*02c8*/ 	.word	0x05000010


	//   ....[75]....
        /*02cc*/ 	.word	0x05000010


	//   ....[76]....
        /*02d0*/ 	.word	0x05000010


	//   ....[77]....
        /*02d4*/ 	.word	0x05000010


	//   ....[78]....
        /*02d8*/ 	.word	0x05000010


	//   ....[79]....
        /*02dc*/ 	.word	0x05000010


	//   ....[80]....
        /*02e0*/ 	.word	0x05000010


	//   ....[81]....
        /*02e4*/ 	.word	0x05000010


	//   ....[82]....
        /*02e8*/ 	.word	0x05000010


	//   ....[83]....
        /*02ec*/ 	.word	0x05000010


	//   ....[84]....
        /*02f0*/ 	.word	0x05000010


	//   ....[85]....
        /*02f4*/ 	.word	0x05000010


	//   ....[86]....
        /*02f8*/ 	.word	0x05000010


	//   ....[87]....
        /*02fc*/ 	.word	0x05000010


	//   ....[88]....
        /*0300*/ 	.word	0x05000010


	//   ....[89]....
        /*0304*/ 	.word	0x05000010


	//   ....[90]....
        /*0308*/ 	.word	0x05000010


	//   ....[91]....
        /*030c*/ 	.word	0x05000010


	//   ....[92]....
        /*0310*/ 	.word	0x05000010


	//   ....[93]....
        /*0314*/ 	.word	0x05000010


	//   ....[94]....
        /*0318*/ 	.word	0x05000010


	//   ....[95]....
        /*031c*/ 	.word	0x05000010


	//   ....[96]....
        /*0320*/ 	.word	0x05000010


	//   ....[97]....
        /*0324*/ 	.word	0x05000010


	//   ....[98]....
        /*0328*/ 	.word	0x05000010


	//   ....[99]....
        /*032c*/ 	.word	0x05000010


	//   ....[100]....
        /*0330*/ 	.word	0x05000010


	//   ....[101]....
        /*0334*/ 	.word	0x05000010


	//   ....[102]....
        /*0338*/ 	.word	0x05000010


	//   ....[103]....
        /*033c*/ 	.word	0x05000010


	//   ....[104]....
        /*0340*/ 	.word	0x05000010


	//   ....[105]....
        /*0344*/ 	.word	0x05000010


	//   ....[106]....
        /*0348*/ 	.word	0x05000010


	//   ....[107]....
        /*034c*/ 	.word	0x05000010


	//   ....[108]....
        /*0350*/ 	.word	0x05000010


	//   ....[109]....
        /*0354*/ 	.word	0x05000010


	//   ....[110]....
        /*0358*/ 	.word	0x05000010


	//   ....[111]....
        /*035c*/ 	.word	0x05000010


	//   ....[112]....
        /*0360*/ 	.word	0x05000010


	//   ....[113]....
        /*0364*/ 	.word	0x05000010


	//   ....[114]....
        /*0368*/ 	.word	0x05000010


	//   ....[115]....
        /*036c*/ 	.word	0x05000010


	//   ....[116]....
        /*0370*/ 	.word	0x05000010


	//   ....[117]....
        /*0374*/ 	.word	0x05000010


	//   ....[118]....
        /*0378*/ 	.word	0x05000010


	//   ....[119]....
        /*037c*/ 	.word	0x05000010


	//   ....[120]....
        /*0380*/ 	.word	0x05000010


	//   ....[121]....
        /*0384*/ 	.word	0x05000010


	//   ....[122]....
        /*0388*/ 	.word	0x05000010


	//   ....[123]....
        /*038c*/ 	.word	0x05000010


	//----- nvinfo : EIATTR_COOP_GROUP_INSTR_OFFSETS
	.align		4
.L_2393:
        /*0390*/ 	.byte	0x04, 0x28
        /*0392*/ 	.short	(.L_2395 - .L_2394)


	//   ....[0]....
.L_2394:
        /*0394*/ 	.word	0x000028e0


	//   ....[1]....
        /*0398*/ 	.word	0x00002910


	//   ....[2]....
        /*039c*/ 	.word	0x00002f30


	//   ....[3]....
        /*03a0*/ 	.word	0x00002f40


	//   ....[4]....
        /*03a4*/ 	.word	0x00002f70


	//   ....[5]....
        /*03a8*/ 	.word	0x00002f80


	//   ....[6]....
        /*03ac*/ 	.word	0x00002fb0


	//   ....[7]....
        /*03b0*/ 	.word	0x00002fc0


	//   ....[8]....
        /*03b4*/ 	.word	0x00002ff0


	//   ....[9]....
        /*03b8*/ 	.word	0x00003000


	//   ....[10]....
        /*03bc*/ 	.word	0x00003030


	//   ....[11]....
        /*03c0*/ 	.word	0x00003040


	//   ....[12]....
        /*03c4*/ 	.word	0x000044d0


	//   ....[13]....
        /*03c8*/ 	.word	0x00004500


	//   ....[14]....
        /*03cc*/ 	.word	0x00004530


	//   ....[15]....
        /*03d0*/ 	.word	0x00004550


	//   ....[16]....
        /*03d4*/ 	.word	0x00004580


	//   ....[17]....
        /*03d8*/ 	.word	0x00004590


	//   ....[18]....
        /*03dc*/ 	.word	0x000045c0


	//   ....[19]....
        /*03e0*/ 	.word	0x000045d0


	//   ....[20]....
        /*03e4*/ 	.word	0x000047d0


	//   ....[21]....
        /*03e8*/ 	.word	0x000047f0


	//   ....[22]....
        /*03ec*/ 	.word	0x00004820


	//   ....[23]....
        /*03f0*/ 	.word	0x00004830


	//   ....[24]....
        /*03f4*/ 	.word	0x00004870


	//   ....[25]....
        /*03f8*/ 	.word	0x00004880


	//   ....[26]....
        /*03fc*/ 	.word	0x000048b0


	//   ....[27]....
        /*0400*/ 	.word	0x000048c0


	//   ....[28]....
        /*0404*/ 	.word	0x00004a60


	//   ....[29]....
        /*0408*/ 	.word	0x00004a80


	//   ....[30]....
        /*040c*/ 	.word	0x00004ab0


	//   ....[31]....
        /*0410*/ 	.word	0x00004ac0


	//   ....[32]....
        /*0414*/ 	.word	0x00004b00


	//   ....[33]....
        /*0418*/ 	.word	0x00004b10


	//   ....[34]....
        /*041c*/ 	.word	0x00004b40


	//   ....[35]....
        /*0420*/ 	.word	0x00004b50


	//   ....[36]....
        /*0424*/ 	.word	0x00004d10


	//   ....[37]....
        /*0428*/ 	.word	0x00004d50


	//   ....[38]....
        /*042c*/ 	.word	0x00004df0


	//   ....[39]....
        /*0430*/ 	.word	0x00004e10


	//   ....[40]....
        /*0434*/ 	.word	0x00004eb0


	//   ....[41]....
        /*0438*/ 	.word	0x00004ef0


	//   ....[42]....
        /*043c*/ 	.word	0x00004f00


	//   ....[43]....
        /*0440*/ 	.word	0x00004f30


	//   ....[44]....
        /*0444*/ 	.word	0x00004ff0


	//   ....[45]....
        /*0448*/ 	.word	0x00005080


	//   ....[46]....
        /*044c*/ 	.word	0x000050a0


	//   ....[47]....
        /*0450*/ 	.word	0x000050b0


	//   ....[48]....
        /*0454*/ 	.word	0x000050d0


	//   ....[49]....
        /*0458*/ 	.word	0x00005130


	//   ....[50]....
        /*045c*/ 	.word	0x000051e0


	//   ....[51]....
        /*0460*/ 	.word	0x00005200


	//   ....[52]....
        /*0464*/ 	.word	0x00005210


	//   ....[53]....
        /*0468*/ 	.word	0x00005220


	//   ....[54]....
        /*046c*/ 	.word	0x00005260


	//   ....[55]....
        /*0470*/ 	.word	0x00005270


	//   ....[56]....
        /*0474*/ 	.word	0x00005320


	//   ....[57]....
        /*0478*/ 	.word	0x00005350


	//   ....[58]....
        /*047c*/ 	.word	0x00005370


	//   ....[59]....
        /*0480*/ 	.word	0x00005380


	//   ....[60]....
        /*0484*/ 	.word	0x00005390


	//   ....[61]....
        /*0488*/ 	.word	0x000053a0


	//   ....[62]....
        /*048c*/ 	.word	0x00005400


	//   ....[63]....
        /*0490*/ 	.word	0x00005470


	//   ....[64]....
        /*0494*/ 	.word	0x000054a0


	//   ....[65]....
        /*0498*/ 	.word	0x000054b0


	//   ....[66]....
        /*049c*/ 	.word	0x000055b0


	//   ....[67]....
        /*04a0*/ 	.word	0x000055c0


	//   ....[68]....
        /*04a4*/ 	.word	0x00005780


	//   ....[69]....
        /*04a8*/ 	.word	0x000057d0


	//   ....[70]....
        /*04ac*/ 	.word	0x00005840


	//   ....[71]....
        /*04b0*/ 	.word	0x000058a0


	//   ....[72]....
        /*04b4*/ 	.word	0x00005910


	//   ....[73]....
        /*04b8*/ 	.word	0x00005970


	//   ....[74]....
        /*04bc*/ 	.word	0x000059e0


	//   ....[75]....
        /*04c0*/ 	.word	0x00005a40


	//   ....[76]....
        /*04c4*/ 	.word	0x00005ae0


	//   ....[77]....
        /*04c8*/ 	.word	0x00005b70


	//   ....[78]....
        /*04cc*/ 	.word	0x00005be0


	//   ....[79]....
        /*04d0*/ 	.word	0x00005c30


	//   ....[80]....
        /*04d4*/ 	.word	0x00005ca0


	//   ....[81]....
        /*04d8*/ 	.word	0x00005cf0


	//   ....[82]....
        /*04dc*/ 	.word	0x00005d60


	//   ....[83]....
        /*04e0*/ 	.word	0x00005db0


	//   ....[84]....
        /*04e4*/ 	.word	0x00005e50


	//   ....[85]....
        /*04e8*/ 	.word	0x00005ee0


	//   ....[86]....
        /*04ec*/ 	.word	0x00005f50


	//   ....[87]....
        /*04f0*/ 	.word	0x00005fa0


	//   ....[88]....
        /*04f4*/ 	.word	0x00006010


	//   ....[89]....
        /*04f8*/ 	.word	0x00006060


	//   ....[90]....
        /*04fc*/ 	.word	0x000060d0


	//   ....[91]....
        /*0500*/ 	.word	0x00006120


	//   ....[92]....
        /*0504*/ 	.word	0x000061c0


	//   ....[93]....
        /*0508*/ 	.word	0x00006260


	//   ....[94]....
        /*050c*/ 	.word	0x000062d0


	//   ....[95]....
        /*0510*/ 	.word	0x00006330


	//   ....[96]....
        /*0514*/ 	.word	0x000063a0


	//   ....[97]....
        /*0518*/ 	.word	0x00006420


	//   ....[98]....
        /*051c*/ 	.word	0x000064a0


	//   ....[99]....
        /*0520*/ 	.word	0x00006580


	//   ....[100]....
        /*0524*/ 	.word	0x00006660


	//   ....[101]....
        /*0528*/ 	.word	0x000066f0


	//   ....[102]....
        /*052c*/ 	.word	0x00006770


	//   ....[103]....
        /*0530*/ 	.word	0x00006840


	//   ....[104]....
        /*0534*/ 	.word	0x000068b0


	//   ....[105]....
        /*0538*/ 	.word	0x00006930


	//   ....[106]....
        /*053c*/ 	.word	0x00006990


	//   ....[107]....
        /*0540*/ 	.word	0x00006a30


	//   ....[108]....
        /*0544*/ 	.word	0x00006ae0


	//   ....[109]....
        /*0548*/ 	.word	0x00006b80


	//   ....[110]....
        /*054c*/ 	.word	0x00006c20


	//   ....[111]....
        /*0550*/ 	.word	0x00006cb0


	//   ....[112]....
        /*0554*/ 	.word	0x00006d10


	//   ....[113]....
        /*0558*/ 	.word	0x00006d90


	//   ....[114]....
        /*055c*/ 	.word	0x00006df0


	//   ....[115]....
        /*0560*/ 	.word	0x00006f30


	//   ....[116]....
        /*0564*/ 	.word	0x00006f90


	//   ....[117]....
        /*0568*/ 	.word	0x00006ff0


	//   ....[118]....
        /*056c*/ 	.word	0x00007080


	//   ....[119]....
        /*0570*/ 	.word	0x000070e0


	//   ....[120]....
        /*0574*/ 	.word	0x00007170


	//   ....[121]....
        /*0578*/ 	.word	0x000071c0


	//   ....[122]....
        /*057c*/ 	.word	0x00007280


	//   ....[123]....
        /*0580*/ 	.word	0x000072d0


	//----- nvinfo : EIATTR_EXIT_INSTR_OFFSETS
	.align		4
.L_2395:
        /*0584*/ 	.byte	0x04, 0x1c
        /*0586*/ 	.short	(.L_2397 - .L_2396)


	//   ....[0]....
.L_2396:
        /*0588*/ 	.word	0x00003500


	//   ....[1]....
        /*058c*/ 	.word	0x00005720


	//----- nvinfo : EIATTR_MAX_THREADS
	.align		4
.L_2397:
        /*0590*/ 	.byte	0x04, 0x05
        /*0592*/ 	.short	(.L_2399 - .L_2398)
.L_2398:
        /*0594*/ 	.word	0x000001e0
        /*0598*/ 	.word	0x00000001
        /*059c*/ 	.word	0x00000001


	//----- nvinfo : EIATTR_CRS_STACK_SIZE
	.align		4
.L_2399:
        /*05a0*/ 	.byte	0x04, 0x1e
        /*05a2*/ 	.short	(.L_2401 - .L_2400)
.L_2400:
        /*05a4*/ 	.word	0x00000000


	//----- nvinfo : EIATTR_CBANK_PARAM_SIZE
	.align		4
.L_2401:
        /*05a8*/ 	.byte	0x03, 0x19
        /*05aa*/ 	.short	0x0060


	//----- nvinfo : EIATTR_PARAM_CBANK
	.align		4
        /*05ac*/ 	.byte	0x04, 0x0a
        /*05ae*/ 	.short	(.L_2403 - .L_2402)
	.align		4
.L_2402:
        /*05b0*/ 	.word	index@(.nv.constant0._ZN13group_norm_v218gn_bwd_cuda_kernelI6__halfLi480ELi3ELi16ELi120ELi256ELb1ELb1ELi4ELi960ELi960ELi4ELb1ELi4ELb0ELb0ELNS_15WgradSyncMethodE3ENS_16CompileConditionILi900EEEEEvPT_S6_S6_PKS5_S8_S8_S8_PKfflPfPj)
        /*05b4*/ 	.short	0x0210
        /*05b6*/ 	.short	0x0060


	//----- nvinfo : EIATTR_SW_WAR
	.align		4
.L_2403:
        /*05b8*/ 	.byte	0x04, 0x36
        /*05ba*/ 	.short	(.L_2405 - .L_2404)
.L_2404:
        /*05bc*/ 	.word	0x00000008
.L_2405:


//--------------------- .nv.info._ZN13group_norm_v218gn_bwd_cuda_kernelI6__halfLi480ELi1ELi16ELi120ELi256ELb1ELb1ELi8ELi960ELi960ELi4ELb1ELi4ELb0ELb0ELNS_15WgradSyncMethodE3ENS_16CompileConditionILi900EEEEEvPT_S6_S6_PKS5_S8_S8_S8_PKfflPfPj --------------------------
	.section	.nv.info._ZN13group_norm_v218gn_bwd_cuda_kernelI6__halfLi480ELi1ELi16ELi120ELi256ELb1ELb1ELi8ELi960ELi960ELi4ELb1ELi4ELb0ELb0ELNS_15WgradSyncMethodE3ENS_16CompileConditionILi900EEEEEvPT_S6_S6_PKS5_S8_S8_S8_PKfflPfPj,"",@"SHT_CUDA_INFO"
	.sectionflags	@""
	.align	4


	//----- nvinfo : EIATTR_CUDA_API_VERSION
	.align		4
        /*0000*/ 	.byte	0x04, 0x37
        /*0002*/ 	.short	(.L_2407 - .L_2406)
.L_2406:
        /*0004*/ 	.word	0x00000082


	//----- nvinfo : EIATTR_KPARAM_INFO
	.align		4
.L_2407:
        /*0008*/ 	.byte	0x04, 0x17
        /*000a*/ 	.short	(.L_2409 - .L_2408)
.L_2408:
        /*000c*/ 	.word	0x00000000
        /*0010*/ 	.short	0x000b
        /*0012*/ 	.short	0x0058
        /*0014*/ 	.byte	0x00, 0xf0, 0x21, 0x00


	//----- nvinfo : EIATTR_KPARAM_INFO
	.align		4
.L_2409:
        /*0018*/ 	.byte	0x04, 0x17
        /*001a*/ 	.short	(.L_2411 - .L_2410)
.L_2410:
        /*001c*/ 	.word	0x00000000
        /*0020*/ 	.short	0x000a
        /*0022*/ 	.short	0x0050
        /*0024*/ 	.byte	0x00, 0xf0, 0x21, 0x00


	//----- nvinfo : EIATTR_KPARAM_INFO
	.align		4
.L_2411:
        /*0028*/ 	.byte	0x04, 0x17
        /*002a*/ 	.short	(.L_2413 - .L_2412)
.L_2412:
        /*002c*/ 	.word	0x00000000
        /*0030*/ 	.short	0x0009
        /*0032*/ 	.short	0x0048
        /*0034*/ 	.byte	0x00, 0xf0, 0x21, 0x00


	//----- nvinfo : EIATTR_KPARAM_INFO
	.align		4
.L_2413:
        /*0038*/ 	.byte	0x04, 0x17
        /*003a*/ 	.short	(.L_2415 - .L_2414)
.L_2414:
        /*003c*/ 	.word	0x00000000
        /*0040*/ 	.short	0x0008
        /*0042*/ 	.short	0x0040
        /*0044*/ 	.byte	0x00, 0xf0, 0x11, 0x00


	//----- nvinfo : EIATTR_KPARAM_INFO
	.align		4
.L_2415:
        /*0048*/ 	.byte	0x04, 0x17
        /*004a*/ 	.short	(.L_2417 - .L_2416)
.L_2416:
        /*004c*/ 	.word	0x00000000
        /*0050*/ 	.short	0x0007
        /*0052*/ 	.short	0x0038
        /*0054*/ 	.byte	0x00, 0xf0, 0x21, 0x00


	//----- nvinfo : EIATTR_KPARAM_INFO
	.align		4
.L_2417:
        /*0058*/ 	.byte	0x04, 0x17
        /*005a*/ 	.short	(.L_2419 - .L_2418)
.L_2418:
        /*005c*/ 	.word	0x00000000
        /*0060*/ 	.short	0x0006
        /*0062*/ 	.short	0x0030
        /*0064*/ 	.byte	0x00, 0xf0, 0x21, 0x00


	//----- nvinfo : EIATTR_KPARAM_INFO
	.align		4
.L_2419:
        /*0068*/ 	.byte	0x04, 0x17
        /*006a*/ 	.short	(.L_2421 - .L_2420)
.L_2420:
        /*006c*/ 	.word	0x00000000
        /*0070*/ 	.short	0x0005
        /*0072*/ 	.short	0x0028
        /*0074*/ 	.byte	0x00, 0xf0, 0x21, 0x00


	//----- nvinfo : EIATTR_KPARAM_INFO
	.align		4
.L_2421:
        /*0078*/ 	.byte	0x04, 0x17
        /*007a*/ 	.short	(.L_2423 - .L_2422)
.L_2422:
        /*007c*/ 	.word	0x00000000
        /*0080*/ 	.short	0x0004
        /*0082*/ 	.short	0x0020
        /*0084*/ 	.byte	0x00, 0xf0, 0x21, 0x00


	//----- nvinfo : EIATTR_KPARAM_INFO
	.align		4
.L_2423:
        /*0088*/ 	.byte	0x04, 0x17
        /*008a*/ 	.short	(.L_2425 - .L_2424)
.L_2424:
        /*008c*/ 	.word	0x00000000
        /*0090*/ 	.short	0x0003
        /*0092*/ 	.short	0x0018
        /*0094*/ 	.byte	0x00, 0xf0, 0x21, 0x00


	//----- nvinfo : EIATTR_KPARAM_INFO
	.align		4
.L_2425:
        /*0098*/ 	.byte	0x04, 0x17
        /*009a*/ 	.short	(.L_2427 - .L_2426)
.L_2426:
        /*009c*/ 	.word	0x00000000
        /*00a0*/ 	.short	0x0002
        /*00a2*/ 	.short	0x0010
        /*00a4*/ 	.byte	0x00, 0xf0, 0x21, 0x00


	//----- nvinfo : EIATTR_KPARAM_INFO
	.align		4
.L_2427:
        /*00a8*/ 	.byte	0x04, 0x17
        /*00aa*/ 	.short	(.L_2429 - .L_2428)
.L_2428:
        /*00ac*/ 	.word	0x00000000
        /*00b0*/ 	.short	0x0001
        /*00b2*/ 	.short	0x0008
        /*00b4*/ 	.byte	0x00, 0xf0, 0x21, 0x00


	//----- nvinfo : EIATTR_KPARAM_INFO
	.align		4
.L_2429:
        /*00b8*/ 	.byte	0x04, 0x17
        /*00ba*/ 	.short	(.L_2431 - .L_2430)
.L_2430:
        /*00bc*/ 	.word	0x00000000
        /*00c0*/ 	.short	0x0000
        /*00c2*/ 	.short	0x0000
        /*00c4*/ 	.byte	0x00, 0xf0, 0x21, 0x00


	//----- nvinfo : EIATTR_SPARSE_MMA_MASK
	.align		4
.L_2431:
        /*00c8*/ 	.byte	0x03, 0x50
        /*00ca*/ 	.short	0x0000


	//----- nvinfo : EIATTR_MAXREG_COUNT
	.align		4
        /*00cc*/ 	.byte	0x03, 0x1b
        /*00ce*/ 	.short	0x0080


	//----- nvinfo : EIATTR_NUM_BARRIERS
	.align		4
        /*00d0*/ 	.byte	0x02, 0x4c
        /*00d2*/ 	.byte	0x01
	.zero		1


	//----- nvinfo : EIATTR_MERCURY_ISA_VERSION
	.align		4
        /*00d4*/ 	.byte	0x03, 0x5f
        /*00d6*/ 	.short	0x0101


	//----- nvinfo : EIATTR_COOP_GROUP_MASK_REGIDS
	.align		4
        /*00d8*/ 	.byte	0x04, 0x29
        /*00da*/ 	.short	(.L_2433 - .L_2432)


	//   ....[0]....
.L_2432:
        /*00dc*/ 	.word	0xffffffff


	//   ....[1]....
        /*00e0*/ 	.word	0xffffffff


	//   ....[2]....
        /*00e4*/ 	.word	0xffffffff


	//   ....[3]....
        /*00e8*/ 	.word	0xffffffff


	//   ....[4]....
        /*00ec*/ 	.word	0xffffffff


	//   ....[5]....
        /*00f0*/ 	.word	0xffffffff


	//   ....[6]....
        /*00f4*/ 	.word	0xffffffff


	//   ....[7]....
        /*00f8*/ 	.word	0xffffffff


	//   ....[8]....
        /*00fc*/ 	.word	0xffffffff


	//   ....[9]....
        /*0100*/ 	.word	0xffffffff


	//   ....[10]....
        /*0104*/ 	.word	0xffffffff


	//   ....[11]....
        /*0108*/ 	.word	0xffffffff


	//   ....[12]....
        /*010c*/ 	.word	0x05000013


	//   ....[13]....
        /*0110*/ 	.word	0x05000018


	//   ....[14]....
        /*0114*/ 	.word	0x0500001a


	//   ....[15]....
        /*0118*/ 	.word	0x05000019


	//   ....[16]....
        /*011c*/ 	.word	0x05000021


	//   ....[17]....
        /*0120*/ 	.word	0x05000014


	//   ....[18]....
        /*0124*/ 	.word	0x05000018


	//   ....[19]....
        /*0128*/ 	.word	0x0500001a


	//   ....[20]....
        /*012c*/ 	.word	0x05000018


	//   ....[21]....
        /*0130*/ 	.word	0x0500001a


	//   ....[22]....
        /*0134*/ 	.word	0x05000013


	//   ....[23]....
        /*0138*/ 	.word	0x05000019


	//   ....[24]....
        /*013c*/ 	.word	0x0500001c


	//   ....[25]....
        /*0140*/ 	.word	0x05000018


	//   ....[26]....
        /*0144*/ 	.word	0x0500001d


	//   ....[27]....
        /*0148*/ 	.word	0x05000013


	//   ....[28]....
        /*014c*/ 	.word	0x05000018


	//   ....[29]....
        /*0150*/ 	.word	0x0500001a


	//   ....[30]....
        /*0154*/ 	.word	0x05000013


	//   ....[31]....
        /*0158*/ 	.word	0x05000019


	//   ....[32]....
        /*015c*/ 	.word	0x0500001c


	//   ....[33]....
        /*0160*/ 	.word	0x05000018


	//   ....[34]....
        /*0164*/ 	.word	0x0500001d


	//   ....[35]....
        /*0168*/ 	.word	0x05000013


	//   ....[36]....
        /*016c*/ 	.word	0x0500001a


	//   ....[37]....
        /*0170*/ 	.word	0x05000013


	//   ....[38]....
        /*0174*/ 	.word	0x05000019


	//   ....[39]....
        /*0178*/ 	.word	0x05000018


	//   ....[40]....
        /*017c*/ 	.word	0x0500001d


	//   ....[41]....
        /*0180*/ 	.word	0x0500001f


	//   ....[42]....
        /*0184*/ 	.word	0x05000013


	//   ....[43]....
        /*0188*/ 	.word	0x05000018


	//   ....[44]....
        /*018c*/ 	.word	0x0500001d


	//   ....[45]....
        /*0190*/ 	.word	0x0500001c


	//   ....[46]....
        /*0194*/ 	.word	0x05000019


	//   ....[47]....
        /*0198*/ 	.word	0x0500001e


	//   ....[48]....
        /*019c*/ 	.word	0x05000020


	//   ....[49]....
        /*01a0*/ 	.word	0x0500001f


	//   ....[50]....
        /*01a4*/ 	.word	0x0500001a


	//   ....[51]....
        /*01a8*/ 	.word	0x05000017


	//   ....[52]....
        /*01ac*/ 	.word	0x05000013


	//   ....[53]....
        /*01b0*/ 	.word	0x05000016


	//   ....[54]....
        /*01b4*/ 	.word	0x05000019


	//   ....[55]....
        /*01b8*/ 	.word	0x0500002c


	//   ....[56]....
        /*01bc*/ 	.word	0x0500002d


	//   ....[57]....
        /*01c0*/ 	.word	0x0500002e


	//   ....[58]....
        /*01c4*/ 	.word	0x0500001f


	//   ....[59]....
        /*01c8*/ 	.word	0x05000020


	//   ....[60]....
        /*01cc*/ 	.word	0x05000022


	//   ....[61]....
        /*01d0*/ 	.word	0x05000024


	//   ....[62]....
        /*01d4*/ 	.word	0x05000026


	//   ....[63]....
        /*01d8*/ 	.word	0x05000021


	//   ....[64]....
        /*01dc*/ 	.word	0x0500002d


	//   ....[65]....
        /*01e0*/ 	.word	0x0500002f


	//   ....[66]....
        /*01e4*/ 	.word	0x0500001d


	//   ....[67]....
        /*01e8*/ 	.word	0x05000013


	//   ....[68]....
        /*01ec*/ 	.word	0x05000013


	//   ....[69]....
        /*01f0*/ 	.word	0x05000013


	//   ....[70]....
        /*01f4*/ 	.word	0x05000013


	//   ....[71]....
        /*01f8*/ 	.word	0x05000013


	//   ....[72]....
        /*01fc*/ 	.word	0x05000013


	//   ....[73]....
        /*0200*/ 	.word	0x05000013


	//   ....[74]....
        /*0204*/ 	.word	0x05000013


	//   ....[75]....
        /*0208*/ 	.word	0x05000013


	//   ....[76]....
        /*020c*/ 	.word	0x05000013


	//   ....[77]....
        /*0210*/ 	.word	0x05000013


	//   ....[78]....
        /*0214*/ 	.word	0x05000013


	//   ....[79]....
        /*0218*/ 	.word	0x05000013


	//   ....[80]....
        /*021c*/ 	.word	0x05000013


	//   ....[81]....
        /*0220*/ 	.word	0x05000013


	//   ....[82]....
        /*0224*/ 	.word	0x05000013


	//   ....[83]....
        /*0228*/ 	.word	0x05000013


	//   ....[84]....
        /*022c*/ 	.word	0x05000013


	//   ....[85]....
        /*0230*/ 	.word	0x05000013


	//   ....[86]....
        /*0234*/ 	.word	0x05000013


	//   ....[87]....
        /*0238*/ 	.word	0x05000013


	//   ....[88]....
        /*023c*/ 	.word	0x05000013


	//   ....[89]....
        /*0240*/ 	.word	0x05000013


	//   ....[90]....
        /*0244*/ 	.word	0x05000013


	//   ....[91]....
        /*0248*/ 	.word	0x05000013


	//   ....[92]....
        /*024c*/ 	.word	0x05000013


	//   ....[93]....
        /*0250*/ 	.word	0x05000013


	//   ....[94]....
        /*0254*/ 	.word	0x05000013


	//   ....[95]....
        /*0258*/ 	.word	0x05000013


	//   ....[96]....
        /*025c*/ 	.word	0x05000013


	//   ....[97]....
        /*0260*/ 	.word	0x05000013


	//   ....[98]....
        /*0264*/ 	.word	0x05000013


	//   ....[99]....
        /*0268*/ 	.word	0x05000013


	//   ....[100]....
        /*026c*/ 	.word	0x05000013


	//   ....[101]....
        /*0270*/ 	.word	0x05000013


	//   ....[102]....
        /*0274*/ 	.word	0x05000013


	//   ....[103]....
        /*0278*/ 	.word	0x05000013


	//   ....[104]....
        /*027c*/ 	.word	0x05000013


	//   ....[105]....
        /*0280*/ 	.word	0x05000013


	//   ....[106]....
        /*0284*/ 	.word	0x05000013


	//   ....[107]....
        /*0288*/ 	.word	0x05000013


	//   ....[108]....
        /*028c*/ 	.word	0x05000013


	//   ....[109]....
        /*0290*/ 	.word	0x05000013


	//   ....[110]....
        /*0294*/ 	.word	0x05000013


	//   ....[111]....
        /*0298*/ 	.word	0x05000013


	//   ....[112]....
        /*029c*/ 	.word	0x05000013


	//   ....[113]....
        /*02a0*/ 	.word	0x05000013


	//   ....[114]....
        /*02a4*/ 	.word	0x05000013


	//   ....[115]....
        /*02a8*/ 	.word	0x05000013


	//   ....[116]....
        /*02ac*/ 	.word	0x05000013


	//   ....[117]....
        /*02b0*/ 	.word	0x05000013


	//   ....[118]....
        /*02b4*/ 	.word	0x05000013


	//   ....[119]....
        /*02b8*/ 	.word	0x05000013


	//   ....[120]....
        /*02bc*/ 	.word	0x05000013


	//   ....[121]....
        /*02c0*/ 	.word	0x05000013


	//   ....[122]....
        /*02c4*/ 	.word	0x05000013


	//   ....[123]....
        /*02c8*/ 	.word	0x05000013


	//----- nvinfo : EIATTR_COOP_GROUP_INSTR_OFFSETS
	.align		4
.L_2433:
        /*02cc*/ 	.byte	0x04, 0x28
        /*02ce*/ 	.short	(.L_2435 - .L_2434)


	//   ....[0]....
.L_2434:
        /*02d0*/ 	.word	0x00003140


	//   ....[1]....
        /*02d4*/ 	.word	0x00003180


	//   ....[2]....
        /*02d8*/ 	.word	0x000036b0


	//   ....[3]....
        /*02dc*/ 	.word	0x000036c0


	//   ....[4]....
        /*02e0*/ 	.word	0x000036f0


	//   ....[5]....
        /*02e4*/ 	.word	0x00003700


	//   ....[6]....
        /*02e8*/ 	.word	0x00003730


	//   ....[7]....
        /*02ec*/ 	.word	0x00003740


	//   ....[8]....
        /*02f0*/ 	.word	0x00003790


	//   ....[9]....
        /*02f4*/ 	.word	0x000037a0


	//   ....[10]....
        /*02f8*/ 	.word	0x000037e0


	//   ....[11]....
        /*02fc*/ 	.word	0x000037f0


	//   ....[12]....
        /*0300*/ 	.word	0x00004e80


	//   ....[13]....
        /*0304*/ 	.word	0x00004ea0


	//   ....[14]....
        /*0308*/ 	.word	0x00004ee0


	//   ....[15]....
        /*030c*/ 	.word	0x00004ef0


	//   ....[16]....
        /*0310*/ 	.word	0x00004f20


	//   ....[17]....
        /*0314*/ 	.word	0x00004f30


	//   ....[18]....
        /*0318*/ 	.word	0x00004f60


	//   ....[19]....
        /*031c*/ 	.word	0x00004f70


	//   ....[20]....
        /*0320*/ 	.word	0x00005140


	//   ....[21]....
        /*0324*/ 	.word	0x00005170


	//   ....[22]....
        /*0328*/ 	.word	0x000051a0


	//   ....[23]....
        /*032c*/ 	.word	0x000051c0


	//   ....[24]....
        /*0330*/ 	.word	0x000051f0


	//   ....[25]....
        /*0334*/ 	.word	0x00005200


	//   ....[26]....
        /*0338*/ 	.word	0x00005230


	//   ....[27]....
        /*033c*/ 	.word	0x00005240


	//   ....[28]....
        /*0340*/ 	.word	0x000053c0


	//   ....[29]....
        /*0344*/ 	.word	0x000053e0


	//   ....[30]....
        /*0348*/ 	.word	0x00005410


	//   ....[31]....
        /*034c*/ 	.word	0x00005430


	//   ....[32]....
        /*0350*/ 	.word	0x00005460


	//   ....[33]....
        /*0354*/ 	.word	0x00005470


	//   ....[34]....
        /*0358*/ 	.word	0x000054a0


	//   ....[35]....
        /*035c*/ 	.word	0x000054b0


	//   ....[36]....
        /*0360*/ 	.word	0x000057b0


	//   ....[37]....
        /*0364*/ 	.word	0x00005820


	//   ....[38]....
        /*0368*/ 	.word	0x00005870


	//   ....[39]....
        /*036c*/ 	.word	0x000058a0


	//   ....[40]....
        /*0370*/ 	.word	0x000058c0


	//   ....[41]....
        /*0374*/ 	.word	0x000058f0


	//   ....[42]....
        /*0378*/ 	.word	0x00005910


	//   ....[43]....
        /*037c*/ 	.word	0x00005930


	//   ....[44]....
        /*0380*/ 	.word	0x00005960


	//   ....[45]....
        /*0384*/ 	.word	0x00005980


	//   ....[46]....
        /*0388*/ 	.word	0x000059a0


	//   ....[47]....
        /*038c*/ 	.word	0x000059c0


	//   ....[48]....
        /*0390*/ 	.word	0x000059e0


	//   ....[49]....
        /*0394*/ 	.word	0x00005a10


	//   ....[50]....
        /*0398*/ 	.word	0x00005a40


	//   ....[51]....
        /*039c*/ 	.word	0x00005a80


	//   ....[52]....
        /*03a0*/ 	.word	0x00005aa0


	//   ....[53]....
        /*03a4*/ 	.word	0x00005ad0


	//   ....[54]....
        /*03a8*/ 	.word	0x00005b00


	//   ....[55]....
        /*03ac*/ 	.word	0x00005b40


	//   ....[56]....
        /*03b0*/ 	.word	0x00005b60


	//   ....[57]....
        /*03b4*/ 	.word	0x00005b80


	//   ....[58]....
        /*03b8*/ 	.word	0x00005bb0


	//   ....[59]....
        /*03bc*/ 	.word	0x00005be0


	//   ....[60]....
        /*03c0*/ 	.word	0x00005c30


	//   ....[61]....
        /*03c4*/ 	.word	0x00005c60


	//   ....[62]....
        /*03c8*/ 	.word	0x00005c90


	//   ....[63]....
        /*03cc*/ 	.word	0x00005cc0


	//   ....[64]....
        /*03d0*/ 	.word	0x00005ce0


	//   ....[65]....
        /*03d4*/ 	.word	0x00005d10


	//   ....[66]....
        /*03d8*/ 	.word	0x00005e20


	//   ....[67]....
        /*03dc*/ 	.word	0x00005e80


	//   ....[68]....
        /*03e0*/ 	.word	0x00005fd0


	//   ....[69]....
        /*03e4*/ 	.word	0x00006020


	//   ....[70]....
        /*03e8*/ 	.word	0x00006090


	//   ....[71]....
        /*03ec*/ 	.word	0x000060f0


	//   ....[72]....
        /*03f0*/ 	.word	0x00006160


	//   ....[73]....
        /*03f4*/ 	.word	0x000061c0


	//   ....[74]....
        /*03f8*/ 	.word	0x00006230


	//   ....[75]....
        /*03fc*/ 	.word	0x00006290


	//   ....[76]....
        /*0400*/ 	.word	0x00006330


	//   ....[77]....
        /*0404*/ 	.word	0x000063c0


	//   ....[78]....
        /*0408*/ 	.word	0x00006430


	//   ....[79]....
        /*040c*/ 	.word	0x00006490


	//   ....[80]....
        /*0410*/ 	.word	0x00006500


	//   ....[81]....
        /*0414*/ 	.word	0x00006560


	//   ....[82]....
        /*0418*/ 	.word	0x000065d0


	//   ....[83]....
        /*041c*/ 	.word	0x00006630


	//   ....[84]....
        /*0420*/ 	.word	0x000066d0


	//   ....[85]....
        /*0424*/ 	.word	0x00006760


	//   ....[86]....
        /*0428*/ 	.word	0x000067d0


	//   ....[87]....
        /*042c*/ 	.word	0x00006830


	//   ....[88]....
        /*0430*/ 	.word	0x000068a0


	//   ....[89]....
        /*0434*/ 	.word	0x00006900


	//   ....[90]....
        /*0438*/ 	.word	0x00006970


	//   ....[91]....
        /*043c*/ 	.word	0x000069d0


	//   ....[92]....
        /*0440*/ 	.word	0x00006a70


	//   ....[93]....
        /*0444*/ 	.word	0x00006b50


	//   ....[94]....
        /*0448*/ 	.word	0x00006c50


	//   ....[95]....
        /*044c*/ 	.word	0x00006ca0


	//   ....[96]....
        /*0450*/ 	.word	0x00006d40


	//   ....[97]....
        /*0454*/ 	.word	0x00006d90


	//   ....[98]....
        /*0458*/ 	.word	0x00006e50


	//   ....[99]....
        /*045c*/ 	.word	0x00006eb0


	//   ....[100]....
        /*0460*/ 	.word	0x00006f50


	//   ....[101]....
        /*0464*/ 	.word	0x00006fd0


	//   ....[102]....
        /*0468*/ 	.word	0x00007040


	//   ....[103]....
        /*046c*/ 	.word	0x000070a0


	//   ....[104]....
        /*0470*/ 	.word	0x00007110


	//   ....[105]....
        /*0474*/ 	.word	0x00007170


	//   ....[106]....
        /*0478*/ 	.word	0x00007240


	//   ....[107]....
        /*047c*/ 	.word	0x000072b0


	//   ....[108]....
        /*0480*/ 	.word	0x00007360


	//   ....[109]....
        /*0484*/ 	.word	0x000073d0


	//   ....[110]....
        /*0488*/ 	.word	0x00007440


	//   ....[111]....
        /*048c*/ 	.word	0x000074a0


	//   ....[112]....
        /*0490*/ 	.word	0x00007510


	//   ....[113]....
        /*0494*/ 	.word	0x00007570


	//   ....[114]....
        /*0498*/ 	.word	0x000075e0


	//   ....[115]....
        /*049c*/ 	.word	0x00007640


	//   ....[116]....
        /*04a0*/ 	.word	0x000076a0


	//   ....[117]....
        /*04a4*/ 	.word	0x000076f0


	//   ....[118]....
        /*04a8*/ 	.word	0x00007760


	//   ....[119]....
        /*04ac*/ 	.word	0x000077c0


	//   ....[120]....
        /*04b0*/ 	.word	0x00007830


	//   ....[121]....
        /*04b4*/ 	.word	0x00007890


	//   ....[122]....
        /*04b8*/ 	.word	0x000079e0


	//   ....[123]....
        /*04bc*/ 	.word	0x00007a90


	//----- nvinfo : EIATTR_EXIT_INSTR_OFFSETS
	.align		4
.L_2435:
        /*04c0*/ 	.byte	0x04, 0x1c
        /*04c2*/ 	.short	(.L_2437 - .L_2436)


	//   ....[0]....
.L_2436:
        /*04c4*/ 	.word	0x00003ec0


	//   ....[1]....
        /*04c8*/ 	.word	0x00005f70


	//----- nvinfo : EIATTR_MAX_THREADS
	.align		4
.L_2437:
        /*04cc*/ 	.byte	0x04, 0x05
        /*04ce*/ 	.short	(.L_2439 - .L_2438)
.L_2438:
        /*04d0*/ 	.word	0x000001e0
        /*04d4*/ 	.word	0x00000001
        /*04d8*/ 	.word	0x00000001


	//----- nvinfo : EIATTR_CRS_STACK_SIZE
	.align		4
.L_2439:
        /*04dc*/ 	.byte	0x04, 0x1e
        /*04de*/ 	.short	(.L_2441 - .L_2440)
.L_2440:
        /*04e0*/ 	.word	0x00000000


	//----- nvinfo : EIATTR_CBANK_PARAM_SIZE
	.align		4
.L_2441:
        /*04e4*/ 	.byte	0x03, 0x19
        /*04e6*/ 	.short	0x0060


	//----- nvinfo : EIATTR_PARAM_CBANK
	.align		4
        /*04e8*/ 	.byte	0x04, 0x0a
        /*04ea*/ 	.short	(.L_2443 - .L_2442)
	.align		4
.L_2442:
        /*04ec*/ 	.word	index@(.nv.constant0._ZN13group_norm_v218gn_bwd_cuda_kernelI6__halfLi480ELi1ELi16ELi120ELi256ELb1ELb1ELi8ELi960ELi960ELi4ELb1ELi4ELb0ELb0ELNS_15WgradSyncMethodE3ENS_16CompileConditionILi900EEEEEvPT_S6_S6_PKS5_S8_S8_S8_PKfflPfPj)
        /*04f0*/ 	.short	0x0210
        /*04f2*/ 	.short	0x0060


	//----- nvinfo : EIATTR_SW_WAR
	.align		4
.L_2443:
        /*04f4*/ 	.byte	0x04, 0x36
        /*04f6*/ 	.short	(.L_2445 - .L_2444)
.L_2444:
        /*04f8*/ 	.word	0x00000008
.L_2445:


//--------------------- .nv.info._ZN13group_norm_v218gn_bwd_cuda_kernelI6__halfLi480ELi3ELi16ELi120ELi256ELb1ELb1ELi8ELi960ELi960ELi4ELb1ELi10ELb0ELb0ELNS_15WgradSyncMethodE3ENS_16CompileConditionILi900EEEEEvPT_S6_S6_PKS5_S8_S8_S8_PKfflPfPj --------------------------
	.section	.nv.info._ZN13group_norm_v218gn_bwd_cuda_kernelI6__halfLi480ELi3ELi16ELi120ELi256ELb1ELb1ELi8ELi960ELi960ELi4ELb1ELi10ELb0ELb0ELNS_15WgradSyncMethodE3ENS_16CompileConditionILi900EEEEEvPT_S6_S6_PKS5_S8_S8_S8_PKfflPfPj,"",@"SHT_CUDA_INFO"
	.sectionflags	@""
	.align	4


	//----- nvinfo : EIATTR_CUDA_API_VERSION
	.align		4
        /*0000*/ 	.byte	0x04, 0x37
        /*0002*/ 	.short	(.L_2447 - .L_2446)
.L_2446:
        /*0004*/ 	.word	0x00000082


	//----- nvinfo : EIATTR_KPARAM_INFO
	.align		4
.L_2447:
        /*0008*/ 	.byte	0x04, 0x17
        /*000a*/ 	.short	(.L_2449 - .L_2448)
.L_2448:
        /*000c*/ 	.word	0x00000000
        /*0010*/ 	.short	0x000b
        /*0012*/ 	.short	0x0058
        /*0014*/ 	.byte	0x00, 0xf0, 0x21, 0x00


	//----- nvinfo : EIATTR_KPARAM_INFO
	.align		4
.L_2449:
        /*0018*/ 	.byte	0x04, 0x17
        /*001a*/ 	.short	(.L_2451 - .L_2450)
.L_2450:
        /*001c*/ 	.word	0x00000000
        /*0020*/ 	.short	0x000a
        /*0022*/ 	.short	0x0050
        /*0024*/ 	.byte	0x00, 0xf0, 0x21, 0x00


	//----- nvinfo : EIATTR_KPARAM_INFO
	.align		4
.L_2451:
        /*0028*/ 	.byte	0x04, 0x17
        /*002a*/ 	.short	(.L_2453 - .L_2452)
.L_2452:
        /*002c*/ 	.word	0x00000000
        /*0030*/ 	.short	0x0009
        /*0032*/ 	.short	0x0048
        /*0034*/ 	.byte	0x00, 0xf0, 0x21, 0x00


	//----- nvinfo : EIATTR_KPARAM_INFO
	.align		4
.L_2453:
        /*0038*/ 	.byte	0x04, 0x17
        /*003a*/ 	.short	(.L_2455 - .L_2454)
.L_2454:
        /*003c*/ 	.word	0x00000000
        /*0040*/ 	.short	0x0008
        /*0042*/ 	.short	0x0040
        /*0044*/ 	.byte	0x00, 0xf0, 0x11, 0x00


	//----- nvinfo : EIATTR_KPARAM_INFO
	.align		4
.L_2455:
        /*0048*/ 	.byte	0x04, 0x17
        /*004a*/ 	.short	(.L_2457 - .L_2456)
.L_2456:
        /*004c*/ 	.word	0x00000000
        /*0050*/ 	.short	0x0007
        /*0052*/ 	.short	0x0038
        /*0054*/ 	.byte	0x00, 0xf0, 0x21, 0x00


	//----- nvinfo : EIATTR_KPARAM_INFO
	.align		4
.L_2457:
        /*0058*/ 	.byte	0x04, 0x17
        /*005a*/ 	.short	(.L_2459 - .L_2458)
.L_2458:
        /*005c*/ 	.word	0x00000000
        /*0060*/ 	.short	0x0006
        /*0062*/ 	.short	0x0030
        /*0064*/ 	.byte	0x00, 0xf0, 0x21, 0x00


	//----- nvinfo : EIATTR_KPARAM_INFO
	.align		4
.L_2459:
        /*0068*/ 	.byte	0x04, 0x17
        /*006a*/ 	.short	(.L_2461 - .L_2460)
.L_2460:
        /*006c*/ 	.word	0x00000000
        /*0070*/ 	.short	0x0005
        /*0072*/ 	.short	0x0028
        /*0074*/ 	.byte	0x00, 0xf0, 0x21, 0x00


	//----- nvinfo : EIATTR_KPARAM_INFO
	.align		4
.L_2461:
        /*0078*/ 	.byte	0x04, 0x17
        /*007a*/ 	.short	(.L_2463 - .L_2462)
.L_2462:
        /*007c*/ 	.word	0x00000000
        /*0080*/ 	.short	0x0004
        /*0082*/ 	.short	0x0020
        /*0084*/ 	.byte	0x00, 0xf0, 0x21, 0x00


	//----- nvinfo : EIATTR_KPARAM_INFO
	.align		4
.L_2463:
        /*0088*/ 	.byte	0x04, 0x17
        /*008a*/ 	.short	(.L_2465 - .L_2464)
.L_2464:
        /*008c*/ 	.word	0x00000000
        /*0090*/ 	.short	0x0003
        /*0092*/ 	.short	0x0018
        /*0094*/ 	.byte	0x00, 0xf0, 0x21, 0x00


	//----- nvinfo : EIATTR_KPARAM_INFO
	.align		4
.L_2465:
        /*0098*/ 	.byte	0x04, 0x17
        /*009a*/ 	.short	(.L_2467 - .L_2466)
.L_2466:
        /*009c*/ 	.word	0x00000000
        /*00a0*/ 	.short	0x0002
        /*00a2*/ 	.short	0x0010
        /*00a4*/ 	.byte	0x00, 0xf0, 0x21, 0x00


	//----- nvinfo : EIATTR_KPARAM_INFO
	.align		4
.L_2467:
        /*00a8*/ 	.byte	0x04, 0x17
        /*00aa*/ 	.short	(.L_2469 - .L_2468)
.L_2468:
        /*00ac*/ 	.word	0x00000000
        /*00b0*/ 	.short	0x0001
        /*00b2*/ 	.short	0x0008
        /*00b4*/ 	.byte	0x00, 0xf0, 0x21, 0x00


	//----- nvinfo : EIATTR_KPARAM_INFO
	.align		4
.L_2469:
        /*00b8*/ 	.byte	0x04, 0x17
        /*00ba*/ 	.short	(.L_2471 - .L_2470)
.L_2470:
        /*00bc*/ 	.word	0x00000000
        /*00c0*/ 	.short	0x0000
        /*00c2*/ 	.short	0x0000
        /*00c4*/ 	.byte	0x00, 0xf0, 0x21, 0x00


	//----- nvinfo : EIATTR_SPARSE_MMA_MASK
	.align		4
.L_2471:
        /*00c8*/ 	.byte	0x03, 0x50
        /*00ca*/ 	.short	0x0000


	//----- nvinfo : EIATTR_MAXREG_COUNT
	.align		4
        /*00cc*/ 	.byte	0x03, 0x1b
        /*00ce*/ 	.short	0x0028


	//----- nvinfo : EIATTR_NUM_BARRIERS
	.align		4
        /*00d0*/ 	.byte	0x02, 0x4c
        /*00d2*/ 	.byte	0x01
	.zero		1


	//----- nvinfo : EIATTR_ANNOTATIONS
	.align		4
        /*00d4*/ 	.byte	0x04, 0x55
        /*00d6*/ 	.short	(.L_2473 - .L_2472)


	//   ....[0]....
.L_2472:
        /* <DEDUP_REMOVED lines=66> */


	//----- nvinfo : EIATTR_MERCURY_ISA_VERSION
	.align		4
.L_2473:
        /*04e0*/ 	.byte	0x03, 0x5f
        /*04e2*/ 	.short	0x0101


	//----- nvinfo : EIATTR_COOP_GROUP_MASK_REGIDS
	.align		4
        /*04e4*/ 	.byte	0x04, 0x29
        /*04e6*/ 	.short	(.L_2475 - .L_2474)


	//   ....[0]....
.L_2474:
        /*04e8*/ 	.word	0xffffffff


	//   ....[1]....
        /*04ec*/ 	.word	0xffffffff


	//   ....[2]....
        /*04f0*/ 	.word	0xffffffff


	//   ....[3]....
        /*04f4*/ 	.word	0xffffffff


	//   ....[4]....
        /*04f8*/ 	.word	0xffffffff


	//   ....[5]....
        /*04fc*/ 	.word	0xffffffff


	//   ....[6]....
        /*0500*/ 	.word	0xffffffff


	//   ....[7]....
        /*0504*/ 	.word	0xffffffff


	//   ....[8]....
        /*0508*/ 	.word	0xffffffff


	//   ....[9]....
        /*050c*/ 	.word	0xffffffff


	//   ....[10]....
        /*0510*/ 	.word	0xffffffff


	//   ....[11]....
        /*0514*/ 	.word	0xffffffff


	//   ....[12]....
        /*0518*/ 	.word	0x05000011


	//   ....[13]....
        /*051c*/ 	.word	0x05000013


	//   ....[14]....
        /*0520*/ 	.word	0x05000010


	//   ....[15]....
        /*0524*/ 	.word	0x05000012


	//   ....[16]....
        /*0528*/ 	.word	0x05000015


	//   ....[17]....
        /*052c*/ 	.word	0x05000021


	//   ....[18]....
        /*0530*/ 	.word	0x0500000a


	//   ....[19]....
        /*0534*/ 	.word	0x05000010


	//   ....[20]....
        /*0538*/ 	.word	0x05000013


	//   ....[21]....
        /*053c*/ 	.word	0x05000015


	//   ....[22]....
        /*0540*/ 	.word	0x05000010


	//   ....[23]....
        /*0544*/ 	.word	0x05000021


	//   ....[24]....
        /*0548*/ 	.word	0x05000012


	//   ....[25]....
        /*054c*/ 	.word	0x05000013


	//   ....[26]....
        /*0550*/ 	.word	0x05000020


	//   ....[27]....
        /*0554*/ 	.word	0x05000011


	//   ....[28]....
        /*0558*/ 	.word	0x05000013


	//   ....[29]....
        /*055c*/ 	.word	0x05000015


	//   ....[30]....
        /*0560*/ 	.word	0x05000010


	//   ....[31]....
        /*0564*/ 	.word	0x05000021


	//   ....[32]....
        /*0568*/ 	.word	0x05000012


	//   ....[33]....
        /*056c*/ 	.word	0x05000013


	//   ....[34]....
        /*0570*/ 	.word	0x05000020


	//   ....[35]....
        /*0574*/ 	.word	0x05000011


	//   ....[36]....
        /*0578*/ 	.word	0x05000010


	//   ....[37]....
        /*057c*/ 	.word	0x0500000f


	//   ....[38]....
        /*0580*/ 	.word	0x05000019


	//   ....[39]....
        /*0584*/ 	.word	0x05000013


	//   ....[40]....
        /*0588*/ 	.word	0x05000010


	//   ....[41]....
        /*058c*/ 	.word	0x05000021


	//   ....[42]....
        /*0590*/ 	.word	0x05000013


	//   ....[43]....
        /*0594*/ 	.word	0x05000012


	//   ....[44]....
        /*0598*/ 	.word	0x05000019


	//   ....[45]....
        /*059c*/ 	.word	0x05000021


	//   ....[46]....
        /*05a0*/ 	.word	0x05000022


	//   ....[47]....
        /*05a4*/ 	.word	0x05000011


	//   ....[48]....
        /*05a8*/ 	.word	0x05000020


	//   ....[49]....
        /*05ac*/ 	.word	0x05000019


	//   ....[50]....
        /*05b0*/ 	.word	0x05000017


	//   ....[51]....
        /*05b4*/ 	.word	0x0500000c


	//   ....[52]....
        /*05b8*/ 	.word	0x05000012


	//   ....[53]....
        /*05bc*/ 	.word	0x05000013


	//   ....[54]....
        /*05c0*/ 	.word	0x05000020


	//   ....[55]....
        /*05c4*/ 	.word	0x05000014


	//   ....[56]....
        /*05c8*/ 	.word	0x05000010


	//   ....[57]....
        /*05cc*/ 	.word	0x0500000f


	//   ....[58]....
        /*05d0*/ 	.word	0x05000015


	//   ....[59]....
        /*05d4*/ 	.word	0x05000013


	//   ....[60]....
        /*05d8*/ 	.word	0x05000021


	//   ....[61]....
        /*05dc*/ 	.word	0x05000017


	//   ....[62]....
        /*05e0*/ 	.word	0x05000016


	//   ....[63]....
        /*05e4*/ 	.word	0x05000013


	//   ....[64]....
        /*05e8*/ 	.word	0x05000015


	//   ....[65]....
        /*05ec*/ 	.word	0x05000020


	//   ....[66]....
        /*05f0*/ 	.word	0x05000018


	//   ....[67]....
        /*05f4*/ 	.word	0x05000013


	//   ....[68]....
        /*05f8*/ 	.word	0x05000010


	//   ....[69]....
        /*05fc*/ 	.word	0x05000010


	//   ....[70]....
        /*0600*/ 	.word	0x05000010


	//   ....[71]....
        /*0604*/ 	.word	0x05000010


	//   ....[72]....
        /*0608*/ 	.word	0x05000010


	//   ....[73]....
        /*060c*/ 	.word	0x05000010


	//   ....[74]....
        /*0610*/ 	.word	0x05000010


	//   ....[75]....
        /*0614*/ 	.word	0x05000010


	//   ....[76]....
        /*0618*/ 	.word	0x05000010


	//   ....[77]....
        /*061c*/ 	.word	0x05000010


	//   ....[78]....
        /*0620*/ 	.word	0x05000010


	//   ....[79]....
        /*0624*/ 	.word	0x05000010


	//   ....[80]....
        /*0628*/ 	.word	0x05000010


	//   ....[81]....
        /*062c*/ 	.word	0x05000010


	//   ....[82]....
        /*0630*/ 	.word	0x05000010


	//   ....[83]....
        /*0634*/ 	.word	0x05000010


	//   ....[84]....
        /*0638*/ 	.word	0x05000010


	//   ....[85]....
        /*063c*/ 	.word	0x05000010


	//   ....[86]....
        /*0640*/ 	.word	0x05000010


	//   ....[87]....
        /*0644*/ 	.word	0x05000010


	//   ....[88]....
        /*0648*/ 	.word	0x05000010


	//   ....[89]....
        /*064c*/ 	.word	0x05000010


	//   ....[90]....
        /*0650*/ 	.word	0x05000010


	//   ....[91]....
        /*0654*/ 	.word	0x05000010


	//   ....[92]....
        /*0658*/ 	.word	0x05000010


	//   ....[93]....
        /*065c*/ 	.word	0x05000010


	//   ....[94]....
        /*0660*/ 	.word	0x05000010


	//   ....[95]....
        /*0664*/ 	.word	0x05000010


	//   ....[96]....
        /*0668*/ 	.word	0x05000010


	//   ....[97]....
        /*066c*/ 	.word	0x05000010


	//   ....[98]....
        /*0670*/ 	.word	0x05000010


	//   ....[99]....
        /*0674*/ 	.word	0x05000010


	//   ....[100]....
        /*0678*/ 	.word	0x05000010


	//   ....[101]....
        /*067c*/ 	.word	0x05000010


	//   ....[102]....
        /*0680*/ 	.word	0x05000010


	//   ....[103]....
        /*0684*/ 	.word	0x05000010


	//   ....[104]....
        /*0688*/ 	.word	0x05000010


	//   ....[105]....
        /*068c*/ 	.word	0x05000010


	//   ....[106]....
        /*0690*/ 	.word	0x05000010


	//   ....[107]....
        /*0694*/ 	.word	0x05000010


	//   ....[108]....
        /*0698*/ 	.word	0x05000010


	//   ....[109]....
        /*069c*/ 	.word	0x05000010


	//   ....[110]....
        /*06a0*/ 	.word	0x05000010


	//   ....[111]....
        /*06a4*/ 	.word	0x05000010


	//   ....[112]....
        /*06a8*/ 	.word	0x05000010


	//   ....[113]....
        /*06ac*/ 	.word	0x05000010


	//   ....[114]....
        /*06b0*/ 	.word	0x05000010


	//   ....[115]....
        /*06b4*/ 	.word	0x05000010


	//   ....[116]....
        /*06b8*/ 	.word	0x05000010


	//   ....[117]....
        /*06bc*/ 	.word	0x05000010


	//   ....[118]....
        /*06c0*/ 	.word	0x05000010


	//   ....[119]....
        /*06c4*/ 	.word	0x05000010


	//   ....[120]....
        /*06c8*/ 	.word	0x05000010


	//   ....[121]....
        /*06cc*/ 	.word	0x05000010


	//   ....[122]....
        /*06d0*/ 	.word	0x05000010


	//   ....[123]....
        /*06d4*/ 	.word	0x05000010


	//----- nvinfo : EIATTR_COOP_GROUP_INSTR_OFFSETS
	.align		4
.L_2475:
        /*06d8*/ 	.byte	0x04, 0x28
        /*06da*/ 	.short	(.L_2477 - .L_2476)


	//   ....[0]....
.L_2476:
        /*06dc*/ 	.word	0x000038f0


	//   ....[1]....
        /*06e0*/ 	.word	0x00003920


	//   ....[2]....
        /*06e4*/ 	.word	0x00003f40


	//   ....[3]....
        /*06e8*/ 	.word	0x00003f60


	//   ....[4]....
        /*06ec*/ 	.word	0x00003f80


	//   ....[5]....
        /*06f0*/ 	.word	0x00003fa0


	//   ....[6]....
        /*06f4*/ 	.word	0x00003fc0


	//   ....[7]....
        /*06f8*/ 	.word	0x00003fe0


	//   ....[8]....
        /*06fc*/ 	.word	0x00004000


	//   ....[9]....
        /*0700*/ 	.word	0x00004020


	//   ....[10]....
        /*0704*/ 	.word	0x00004040


	//   ....[11]....
        /*0708*/ 	.word	0x00004060


	//   ....[12]....
        /*070c*/ 	.word	0x00005850


	//   ....[13]....
        /*0710*/ 	.word	0x00005880


	//   ....[14]....
        /*0714*/ 	.word	0x000058b0


	//   ....[15]....
        /*0718*/ 	.word	0x000058d0


	//   ....[16]....
        /*071c*/ 	.word	0x00005900


	//   ....[17]....
        /*0720*/ 	.word	0x00005910


	//   ....[18]....
        /*0724*/ 	.word	0x00005940


	//   ....[19]....
        /*0728*/ 	.word	0x00005950


	//   ....[20]....
        /*072c*/ 	.word	0x00005b40


	//   ....[21]....
        /*0730*/ 	.word	0x00005b70


	//   ....[22]....
        /*0734*/ 	.word	0x00005ba0


	//   ....[23]....
        /*0738*/ 	.word	0x00005bb0


	//   ....[24]....
        /*073c*/ 	.word	0x00005bf0


	//   ....[25]....
        /*0740*/ 	.word	0x00005c00


	//   ....[26]....
        /*0744*/ 	.word	0x00005c30


	//   ....[27]....
        /*0748*/ 	.word	0x00005c40


	//   ....[28]....
        /*074c*/ 	.word	0x00005dd0


	//   ....[29]....
        /*0750*/ 	.word	0x00005e00


	//   ....[30]....
        /*0754*/ 	.word	0x00005e30


	//   ....[31]....
        /*0758*/ 	.word	0x00005e40


	//   ....[32]....
        /*075c*/ 	.word	0x00005e80


	//   ....[33]....
        /*0760*/ 	.word	0x00005e90


	//   ....[34]....
        /*0764*/ 	.word	0x00005ec0


	//   ....[35]....
        /*0768*/ 	.word	0x00005ed0


	//   ....[36]....
        /*076c*/ 	.word	0x00006080


	//   ....[37]....
        /*0770*/ 	.word	0x000060b0


	//   ....[38]....
        /*0774*/ 	.word	0x00006170


	//   ....[39]....
        /*0778*/ 	.word	0x00006190


	//   ....[40]....
        /*077c*/ 	.word	0x00006230


	//   ....[41]....
        /*0780*/ 	.word	0x00006270


	//   ....[42]....
        /*0784*/ 	.word	0x00006280


	//   ....[43]....
        /*0788*/ 	.word	0x000062b0


	//   ....[44]....
        /*078c*/ 	.word	0x00006370


	//   ....[45]....
        /*0790*/ 	.word	0x00006400


	//   ....[46]....
        /*0794*/ 	.word	0x00006420


	//   ....[47]....
        /*0798*/ 	.word	0x00006430


	//   ....[48]....
        /*079c*/ 	.word	0x00006450


	//   ....[49]....
        /*07a0*/ 	.word	0x000064b0


	//   ....[50]....
        /*07a4*/ 	.word	0x00006560


	//   ....[51]....
        /*07a8*/ 	.word	0x00006580


	//   ....[52]....
        /*07ac*/ 	.word	0x00006590


	//   ....[53]....
        /*07b0*/ 	.word	0x000065a0


	//   ....[54]....
        /*07b4*/ 	.word	0x000065e0


	//   ....[55]....
        /*07b8*/ 	.word	0x000065f0


	//   ....[56]....
        /*07bc*/ 	.word	0x00006690


	//   ....[57]....
        /*07c0*/ 	.word	0x000066d0


	//   ....[58]....
        /*07c4*/ 	.word	0x000066f0


	//   ....[59]....
        /*07c8*/ 	.word	0x00006700


	//   ....[60]....
        /*07cc*/ 	.word	0x00006710


	//   ....[61]....
        /*07d0*/ 	.word	0x00006720


	//   ....[62]....
        /*07d4*/ 	.word	0x00006790


	//   ....[63]....
        /*07d8*/ 	.word	0x00006800


	//   ....[64]....
        /*07dc*/ 	.word	0x00006830


	//   ....[65]....
        /*07e0*/ 	.word	0x00006850


	//   ....[66]....
        /*07e4*/ 	.word	0x00006930


	//   ....[67]....
        /*07e8*/ 	.word	0x00006940


	//   ....[68]....
        /*07ec*/ 	.word	0x00006b00


	//   ....[69]....
        /*07f0*/ 	.word	0x00006b50


	//   ....[70]....
        /*07f4*/ 	.word	0x00006bc0


	//   ....[71]....
        /*07f8*/ 	.word	0x00006c20


	//   ....[72]....
        /*07fc*/ 	.word	0x00006c90


	//   ....[73]....
        /*0800*/ 	.word	0x00006cf0


	//   ....[74]....
        /*0804*/ 	.word	0x00006d60


	//   ....[75]....
        /*0808*/ 	.word	0x00006dc0


	//   ....[76]....
        /*080c*/ 	.word	0x00006e60


	//   ....[77]....
        /*0810*/ 	.word	0x00006ef0


	//   ....[78]....
        /*0814*/ 	.word	0x00006f60


	//   ....[79]....
        /*0818*/ 	.word	0x00006fb0


	//   ....[80]....
        /*081c*/ 	.word	0x00007020


	//   ....[81]....
        /*0820*/ 	.word	0x00007070


	//   ....[82]....
        /*0824*/ 	.word	0x000070e0


	//   ....[83]....
        /*0828*/ 	.word	0x00007130


	//   ....[84]....
        /*082c*/ 	.word	0x000071d0


	//   ....[85]....
        /*0830*/ 	.word	0x00007260


	//   ....[86]....
        /*0834*/ 	.word	0x000072d0


	//   ....[87]....
        /*0838*/ 	.word	0x00007320


	//   ....[88]....
        /*083c*/ 	.word	0x00007390


	//   ....[89]....
        /*0840*/ 	.word	0x000073e0


	//   ....[90]....
        /*0844*/ 	.word	0x00007450


	//   ....[91]....
        /*0848*/ 	.word	0x000074a0


	//   ....[92]....
        /*084c*/ 	.word	0x00007540


	//   ....[93]....
        /*0850*/ 	.word	0x000075e0


	//   ....[94]....
        /*0854*/ 	.word	0x00007650


	//   ....[95]....
        /*0858*/ 	.word	0x000076b0


	//   ....[96]....
        /*085c*/ 	.word	0x00007720


	//   ....[97]....
        /*0860*/ 	.word	0x000077a0


	//   ....[98]....
        /*0864*/ 	.word	0x00007820


	//   ....[99]....
        /*0868*/ 	.word	0x00007910


	//   ....[100]....
        /*086c*/ 	.word	0x000079e0


	//   ....[101]....
        /*0870*/ 	.word	0x00007a70


	//   ....[102]....
        /*0874*/ 	.word	0x00007af0


	//   ....[103]....
        /*0878*/ 	.word	0x00007bc0


	//   ....[104]....
        /*087c*/ 	.word	0x00007c30


	//   ....[105]....
        /*0880*/ 	.word	0x00007cb0


	//   ....[106]....
        /*0884*/ 	.word	0x00007d10


	//   ....[107]....
        /*0888*/ 	.word	0x00007db0


	//   ....[108]....
        /*088c*/ 	.word	0x00007e60


	//   ....[109]....
        /*0890*/ 	.word	0x00007f00


	//   ....[110]....
        /*0894*/ 	.word	0x00007fb0


	//   ....[111]....
        /*0898*/ 	.word	0x00008030


	//   ....[112]....
        /*089c*/ 	.word	0x00008090


	//   ....[113]....
        /*08a0*/ 	.word	0x00008110


	//   ....[114]....
        /*08a4*/ 	.word	0x00008170


	//   ....[115]....
        /*08a8*/ 	.word	0x000082b0


	//   ....[116]....
        /*08ac*/ 	.word	0x00008310


	//   ....[117]....
        /*08b0*/ 	.word	0x00008370


	//   ....[118]....
        /*08b4*/ 	.word	0x00008400


	//   ....[119]....
        /*08b8*/ 	.word	0x00008460


	//   ....[120]....
        /*08bc*/ 	.word	0x000084f0


	//   ....[121]....
        /*08c0*/ 	.word	0x00008540


	//   ....[122]....
        /*08c4*/ 	.word	0x00008600


	//   ....[123]....
        /*08c8*/ 	.word	0x00008650


	//----- nvinfo : EIATTR_EXIT_INSTR_OFFSETS
	.align		4
.L_2477:
        /*08cc*/ 	.byte	0x04, 0x1c
        /*08ce*/ 	.short	(.L_2479 - .L_2478)


	//   ....[0]....
.L_2478:
        /*08d0*/ 	.word	0x00004880


	//   ....[1]....
        /*08d4*/ 	.word	0x00006aa0


	//----- nvinfo : EIATTR_MAX_THREADS
	.align		4
.L_2479:
        /*08d8*/ 	.byte	0x04, 0x05
        /*08da*/ 	.short	(.L_2481 - .L_2480)
.L_2480:
        /*08dc*/ 	.word	0x000001e0
        /*08e0*/ 	.word	0x00000001
        /*08e4*/ 	.word	0x00000001


	//----- nvinfo : EIATTR_CRS_STACK_SIZE
	.align		4
.L_2481:
        /*08e8*/ 	.byte	0x04, 0x1e
        /*08ea*/ 	.short	(.L_2483 - .L_2482)
.L_2482:
        /*08ec*/ 	.word	0x00000000


	//----- nvinfo : EIATTR_CBANK_PARAM_SIZE
	.align		4
.L_2483:
        /*08f0*/ 	.byte	0x03, 0x19
        /*08f2*/ 	.short	0x0060


	//----- nvinfo : EIATTR_PARAM_CBANK
	.align		4
        /*08f4*/ 	.byte	0x04, 0x0a
        /*08f6*/ 	.short	(.L_2485 - .L_2484)
	.align		4
.L_2484:
        /*08f8*/ 	.word	index@(.nv.constant0._ZN13group_norm_v218gn_bwd_cuda_kernelI6__halfLi480ELi3ELi16ELi120ELi256ELb1ELb1ELi8ELi960ELi960ELi4ELb1ELi10ELb0ELb0ELNS_15WgradSyncMethodE3ENS_16CompileConditionILi900EEEEEvPT_S6_S6_PKS5_S8_S8_S8_PKfflPfPj)
        /*08fc*/ 	.short	0x0210
        /*08fe*/ 	.short	0x0060


	//----- nvinfo : EIATTR_SW_WAR
	.align		4
.L_2485:
        /*0900*/ 	.byte	0x04, 0x36
        /*0902*/ 	.short	(.L_2487 - .L_2486)
.L_2486:
        /*0904*/ 	.word	0x00000008
.L_2487:


//--------------------- .nv.info._ZN13group_norm_v218gn_bwd_cuda_kernelI6__halfLi480ELi1ELi16ELi120ELi256ELb1ELb1ELi16ELi960ELi960ELi4ELb1ELi8ELb0ELb0ELNS_15WgradSyncMethodE3ENS_16CompileConditionILi900EEEEEvPT_S6_S6_PKS5_S8_S8_S8_PKfflPfPj --------------------------
	.section	.nv.info._ZN13group_norm_v218gn_bwd_cuda_kernelI6__halfLi480ELi1ELi16ELi120ELi256ELb1ELb1ELi16ELi960ELi960ELi4ELb1ELi8ELb0ELb0ELNS_15WgradSyncMethodE3ENS_16CompileConditionILi900EEEEEvPT_S6_S6_PKS5_S8_S8_S8_PKfflPfPj,"",@"SHT_CUDA_INFO"
	.sectionflags	@""
	.align	4


	//----- nvinfo : EIATTR_CUDA_API_VERSION
	.align		4
        /*0000*/ 	.byte	0x04, 0x37
        /*0002*/ 	.short	(.L_2489 - .L_2488)
.L_2488:
        /*0004*/ 	.word	0x00000082


	//----- nvinfo : EIATTR_KPARAM_INFO
	.align		4
.L_2489:
        /*0008*/ 	.byte	0x04, 0x17
        /*000a*/ 	.short	(.L_2491 - .L_2490)
.L_2490:
        /*000c*/ 	.word	0x00000000
        /*0010*/ 	.short	0x000b
        /*0012*/ 	.short	0x0058
        /*0014*/ 	.byte	0x00, 0xf0, 0x21, 0x00


	//----- nvinfo : EIATTR_KPARAM_INFO
	.align		4
.L_2491:
        /*0018*/ 	.byte	0x04, 0x17
        /*001a*/ 	.short	(.L_2493 - .L_2492)
.L_2492:
        /*001c*/ 	.word	0x00000000
        /*0020*/ 	.short	0x000a
        /*0022*/ 	.short	0x0050
        /*0024*/ 	.byte	0x00, 0xf0, 0x21, 0x00


	//----- nvinfo : EIATTR_KPARAM_INFO
	.align		4
.L_2493:
        /*0028*/ 	.byte	0x04, 0x17
        /*002a*/ 	.short	(.L_2495 - .L_2494)
.L_2494:
        /*002c*/ 	.word	0x00000000
        /*0030*/ 	.short	0x0009
        /*0032*/ 	.short	0x0048
        /*0034*/ 	.byte	0x00, 0xf0, 0x21, 0x00


	//----- nvinfo : EIATTR_KPARAM_INFO
	.align		4
.L_2495:
        /*0038*/ 	.byte	0x04, 0x17
        /*003a*/ 	.short	(.L_2497 - .L_2496)
.L_2496:
        /*003c*/ 	.word	0x00000000
        /*0040*/ 	.short	0x0008
        /*0042*/ 	.short	0x0040
        /*0044*/ 	.byte	0x00, 0xf0, 0x11, 0x00


	//----- nvinfo : EIATTR_KPARAM_INFO
	.align		4
.L_2497:
        /*0048*/ 	.byte	0x04, 0x17
        /*004a*/ 	.short	(.L_2499 - .L_2498)
.L_2498:
        /*004c*/ 	.word	0x00000000
        /*0050*/ 	.short	0x0007
        /*0052*/ 	.short	0x0038
        /*0054*/ 	.byte	0x00, 0xf0, 0x21, 0x00


	//----- nvinfo : EIATTR_KPARAM_INFO
	.align		4
.L_2499:
        /*0058*/ 	.byte	0x04, 0x17
        /*005a*/ 	.short	(.L_2501 - .L_2500)
.L_2500:
        /*005c*/ 	.word	0x00000000
        /*0060*/ 	.short	0x0006
        /*0062*/ 	.short	0x0030
        /*0064*/ 	.byte	0x00, 0xf0, 0x21, 0x00


	//----- nvinfo : EIATTR_KPARAM_INFO
	.align		4
.L_2501:
        /*0068*/ 	.byte	0x04, 0x17
        /*006a*/ 	.short	(.L_2503 - .L_2502)
.L_2502:
        /*006c*/ 	.word	0x00000000
        /*0070*/ 	.short	0x0005
        /*0072*/ 	.short	0x0028
        /*0074*/ 	.byte	0x00, 0xf0, 0x21, 0x00


	//----- nvinfo : EIATTR_KPARAM_INFO
	.align		4
.L_2503:
        /*0078*/ 	.byte	0x04, 0x17
        /*007a*/ 	.short	(.L_2505 - .L_2504)
.L_2504:
        /*007c*/ 	.word	0x00000000
        /*0080*/ 	.short	0x0004
        /*0082*/ 	.short	0x0020
        /*0084*/ 	.byte	0x00, 0xf0, 0x21, 0x00


	//----- nvinfo : EIATTR_KPARAM_INFO
	.align		4
.L_2505:
        /*0088*/ 	.byte	0x04, 0x17
        /*008a*/ 	.short	(.L_2507 - .L_2506)
.L_2506:
        /*008c*/ 	.word	0x00000000
        /*0090*/ 	.short	0x0003
        /*0092*/ 	.short	0x0018
        /*0094*/ 	.byte	0x00, 0xf0, 0x21, 0x00


	//----- nvinfo : EIATTR_KPARAM_INFO
	.align		4
.L_2507:
        /*0098*/ 	.byte	0x04, 0x17
        /*009a*/ 	.short	(.L_2509 - .L_2508)
.L_2508:
        /*009c*/ 	.word	0x00000000
        /*00a0*/ 	.short	0x0002
        /*00a2*/ 	.short	0x0010
        /*00a4*/ 	.byte	0x00, 0xf0, 0x21, 0x00


	//----- nvinfo : EIATTR_KPARAM_INFO
	.align		4
.L_2509:
        /*00a8*/ 	.byte	0x04, 0x17
        /*00aa*/ 	.short	(.L_2511 - .L_2510)
.L_2510:
        /*00ac*/ 	.word	0x00000000
        /*00b0*/ 	.short	0x0001
        /*00b2*/ 	.short	0x0008
        /*00b4*/ 	.byte	0x00, 0xf0, 0x21, 0x00


	//----- nvinfo : EIATTR_KPARAM_INFO
	.align		4
.L_2511:
        /*00b8*/ 	.byte	0x04, 0x17
        /*00ba*/ 	.short	(.L_2513 - .L_2512)
.L_2512:
        /*00bc*/ 	.word	0x00000000
        /*00c0*/ 	.short	0x0000
        /*00c2*/ 	.short	0x0000
        /*00c4*/ 	.byte	0x00, 0xf0, 0x21, 0x00


	//----- nvinfo : EIATTR_SPARSE_MMA_MASK
	.align		4
.L_2513:
        /*00c8*/ 	.byte	0x03, 0x50
        /*00ca*/ 	.short	0x0000


	//----- nvinfo : EIATTR_MAXREG_COUNT
	.align		4
        /*00cc*/ 	.byte	0x03, 0x1b
        /*00ce*/ 	.short	0x0080


	//----- nvinfo : EIATTR_NUM_BARRIERS
	.align		4
        /*00d0*/ 	.byte	0x02, 0x4c
        /*00d2*/ 	.byte	0x01
	.zero		1


	//----- nvinfo : EIATTR_MERCURY_ISA_VERSION
	.align		4
        /*00d4*/ 	.byte	0x03, 0x5f
        /*00d6*/ 	.short	0x0101


	//----- nvinfo : EIATTR_COOP_GROUP_MASK_REGIDS
	.align		4
        /*00d8*/ 	.byte	0x04, 0x29
        /*00da*/ 	.short	(.L_2515 - .L_2514)


	//   ....[0]....
.L_2514:
        /*00dc*/ 	.word	0xffffffff


	//   ....[1]....
        /*00e0*/ 	.word	0xffffffff


	//   ....[2]....
        /*00e4*/ 	.word	0xffffffff


	//   ....[3]....
        /*00e8*/ 	.word	0xffffffff


	//   ....[4]....
        /*00ec*/ 	.word	0xffffffff


	//   ....[5]....
        /*00f0*/ 	.word	0xffffffff


	//   ....[6]....
        /*00f4*/ 	.word	0xffffffff


	//   ....[7]....
        /*00f8*/ 	.word	0xffffffff


	//   ....[8]....
        /*00fc*/ 	.word	0xffffffff


	//   ....[9]....
        /*0100*/ 	.word	0xffffffff


	//   ....[10]....
        /*0104*/ 	.word	0x05000019


	//   ....[11]....
        /*0108*/ 	.word	0x0500001e


	//   ....[12]....
        /*010c*/ 	.word	0x05000020


	//   ....[13]....
        /*0110*/ 	.word	0x0500001f


	//   ....[14]....
        /*0114*/ 	.word	0x05000027


	//   ....[15]....
        /*0118*/ 	.word	0x0500001a


	//   ....[16]....
        /*011c*/ 	.word	0x0500001e


	//   ....[17]....
        /*0120*/ 	.word	0x05000020


	//   ....[18]....
        /*0124*/ 	.word	0x0500001e


	//   ....[19]....
        /*0128*/ 	.word	0x05000020


	//   ....[20]....
        /*012c*/ 	.word	0x05000019


	//   ....[21]....
        /*0130*/ 	.word	0x0500001f


	//   ....[22]....
        /*0134*/ 	.word	0x05000022


	//   ....[23]....
        /*0138*/ 	.word	0x0500001e


	//   ....[24]....
        /*013c*/ 	.word	0x05000023


	//   ....[25]....
        /*0140*/ 	.word	0x05000019


	//   ....[26]....
        /*0144*/ 	.word	0x0500001e


	//   ....[27]....
        /*0148*/ 	.word	0x05000020


	//   ....[28]....
        /*014c*/ 	.word	0x05000019


	//   ....[29]....
        /*0150*/ 	.word	0x0500001f


	//   ....[30]....
        /*0154*/ 	.word	0x05000022


	//   ....[31]....
        /*0158*/ 	.word	0x0500001e


	//   ....[32]....
        /*015c*/ 	.word	0x05000023


	//   ....[33]....
        /*0160*/ 	.word	0x05000019


	//   ....[34]....
        /*0164*/ 	.word	0x05000020


	//   ....[35]....
        /*0168*/ 	.word	0x05000019


	//   ....[36]....
        /*016c*/ 	.word	0x0500001f


	//   ....[37]....
        /*0170*/ 	.word	0x0500001e


	//   ....[38]....
        /*0174*/ 	.word	0x05000022


	//   ....[39]....
        /*0178*/ 	.word	0x05000023


	//   ....[40]....
        /*017c*/ 	.word	0x05000019


	//   ....[41]....
        /*0180*/ 	.word	0x0500001e


	//   ....[42]....
        /*0184*/ 	.word	0x05000025


	//   ....[43]....
        /*0188*/ 	.word	0x05000022


	//   ....[44]....
        /*018c*/ 	.word	0x0500001f


	//   ....[45]....
        /*0190*/ 	.word	0x05000023


	//   ....[46]....
        /*0194*/ 	.word	0x05000024


	//   ....[47]....
        /*0198*/ 	.word	0x0500002b


	//   ....[48]....
        /*019c*/ 	.word	0x05000020


	//   ....[49]....
        /*01a0*/ 	.word	0x0500001d


	//   ....[50]....
        /*01a4*/ 	.word	0x05000019


	//   ....[51]....
        /*01a8*/ 	.word	0x0500001c


	//   ....[52]....
        /*01ac*/ 	.word	0x05000030


	//   ....[53]....
        /*01b0*/ 	.word	0x0500001f


	//   ....[54]....
        /*01b4*/ 	.word	0x0500002e


	//   ....[55]....
        /*01b8*/ 	.word	0x05000032


	//   ....[56]....
        /*01bc*/ 	.word	0x05000025


	//   ....[57]....
        /*01c0*/ 	.word	0x05000026


	//   ....[58]....
        /*01c4*/ 	.word	0x05000028


	//   ....[59]....
        /*01c8*/ 	.word	0x0500002a


	//   ....[60]....
        /*01cc*/ 	.word	0x05000027


	//   ....[61]....
        /*01d0*/ 	.word	0x0500002c


	//   ....[62]....
        /*01d4*/ 	.word	0x0500002e


	//   ....[63]....
        /*01d8*/ 	.word	0x05000037


	//   ....[64]....
        /*01dc*/ 	.word	0x05000024


	//   ....[65]....
        /*01e0*/ 	.word	0x05000019


	//   ....[66]....
        /*01e4*/ 	.word	0x05000019


	//   ....[67]....
        /*01e8*/ 	.word	0x05000019


	//   ....[68]....
        /*01ec*/ 	.word	0x05000019


	//   ....[69]....
        /*01f0*/ 	.word	0x05000019


	//   ....[70]....
        /*01f4*/ 	.word	0x05000019


	//   ....[71]....
        /*01f8*/ 	.word	0x05000019


	//   ....[72]....
        /*01fc*/ 	.word	0x05000019


	//   ....[73]....
        /*0200*/ 	.word	0x05000019


	//   ....[74]....
        /*0204*/ 	.word	0x05000019


	//   ....[75]....
        /*0208*/ 	.word	0x05000019


	//   ....[76]....
        /*020c*/ 	.word	0x05000019


	//   ....[77]....
        /*0210*/ 	.word	0x05000019


	//   ....[78]....
        /*0214*/ 	.word	0x05000019


	//   ....[79]....
        /*0218*/ 	.word	0x05000019


	//   ....[80]....
        /*021c*/ 	.word	0x05000019


	//   ....[81]....
        /*0220*/ 	.word	0x05000019


	//   ....[82]....
        /*0224*/ 	.word	0x05000019


	//   ....[83]....
        /*0228*/ 	.word	0x05000019


	//   ....[84]....
        /*022c*/ 	.word	0x05000019


	//   ....[85]....
        /*0230*/ 	.word	0x05000019


	//   ....[86]....
        /*0234*/ 	.word	0x05000019


	//   ....[87]....
        /*0238*/ 	.word	0x05000019


	//   ....[88]....
        /*023c*/ 	.word	0x05000019


	//   ....[89]....
        /*0240*/ 	.word	0x05000019


	//   ....[90]....
        /*0244*/ 	.word	0x05000019


	//   ....[91]....
        /*0248*/ 	.word	0x05000019


	//   ....[92]....
        /*024c*/ 	.word	0x05000019


	//   ....[93]....
        /*0250*/ 	.word	0x05000019


	//   ....[94]....
        /*0254*/ 	.word	0x05000019


	//   ....[95]....
        /*0258*/ 	.word	0x05000019


	//   ....[96]....
        /*025c*/ 	.word	0x05000019


	//   ....[97]....
        /*0260*/ 	.word	0x05000019


	//   ....[98]....
        /*0264*/ 	.word	0x05000019


	//   ....[99]....
        /*0268*/ 	.word	0x05000019


	//   ....[100]....
        /*026c*/ 	.word	0x05000019


	//   ....[101]....
        /*0270*/ 	.word	0x05000019


	//   ....[102]....
        /*0274*/ 	.word	0x05000019


	//   ....[103]....
        /*0278*/ 	.word	0x05000019


	//   ....[104]....
        /*027c*/ 	.word	0x05000019


	//   ....[105]....
        /*0280*/ 	.word	0x05000019


	//   ....[106]....
        /*0284*/ 	.word	0x05000019


	//   ....[107]....
        /*0288*/ 	.word	0x05000019


	//   ....[108]....
        /*028c*/ 	.word	0x05000019


	//   ....[109]....
        /*0290*/ 	.word	0x05000019


	//   ....[110]....
        /*0294*/ 	.word	0x05000019


	//   ....[111]....
        /*0298*/ 	.word	0x05000019


	//   ....[112]....
        /*029c*/ 	.word	0x05000019


	//   ....[113]....
        /*02a0*/ 	.word	0x05000019


	//   ....[114]....
        /*02a4*/ 	.word	0x05000019


	//   ....[115]....
        /*02a8*/ 	.word	0x05000019


	//   ....[116]....
        /*02ac*/ 	.word	0x05000019


	//   ....[117]....
        /*02b0*/ 	.word	0x05000019


	//   ....[118]....
        /*02b4*/ 	.word	0x05000019


	//   ....[119]....
        /*02b8*/ 	.word	0x05000019


	//   ....[120]....
        /*02bc*/ 	.word	0x05000019


	//   ....[121]....
        /*02c0*/ 	.word	0x05000019


	//----- nvinfo : EIATTR_COOP_GROUP_INSTR_OFFSETS
	.align		4
.L_2515:
        /*02c4*/ 	.byte	0x04, 0x28
        /*02c6*/ 	.short	(.L_2517 - .L_2516)


	//   ....[0]....
.L_2516:
        /*02c8*/ 	.word	0x00004760


	//   ....[1]....
        /*02cc*/ 	.word	0x00004790


	//   ....[2]....
        /*02d0*/ 	.word	0x00004c60


	//   ....[3]....
        /*02d4*/ 	.word	0x00004c70


	//   ....[4]....
        /*02d8*/ 	.word	0x00004ca0


	//   ....[5]....
        /*02dc*/ 	.word	0x00004cb0


	//   ....[6]....
        /*02e0*/ 	.word	0x00004ce0


	//   ....[7]....
        /*02e4*/ 	.word	0x00004cf0


	//   ....[8]....
        /*02e8*/ 	.word	0x00004d20


	//   ....[9]....
        /*02ec*/ 	.word	0x00004d30


	//   ....[10]....
        /*02f0*/ 	.word	0x000069e0


	//   ....[11]....
        /*02f4*/ 	.word	0x00006a10


	//   ....[12]....
        /*02f8*/ 	.word	0x00006a50


	//   ....[13]....
        /*02fc*/ 	.word	0x00006a60


	//   ....[14]....
        /*0300*/ 	.word	0x00006a90


	//   ....[15]....
        /*0304*/ 	.word	0x00006aa0


	//   ....[16]....
        /*0308*/ 	.word	0x00006ad0


	//   ....[17]....
        /*030c*/ 	.word	0x00006ae0


	//   ....[18]....
        /*0310*/ 	.word	0x00006c70


	//   ....[19]....
        /*0314*/ 	.word	0x00006ca0


	//   ....[20]....
        /*0318*/ 	.word	0x00006cd0


	//   ....[21]....
        /*031c*/ 	.word	0x00006cf0


	//   ....[22]....
        /*0320*/ 	.word	0x00006d20


	//   ....[23]....
        /*0324*/ 	.word	0x00006d30


	//   ....[24]....
        /*0328*/ 	.word	0x00006d60


	//   ....[25]....
        /*032c*/ 	.word	0x00006d70


	//   ....[26]....
        /*0330*/ 	.word	0x00006ea0


	//   ....[27]....
        /*0334*/ 	.word	0x00006ed0


	//   ....[28]....
        /*0338*/ 	.word	0x00006f00


	//   ....[29]....
        /*033c*/ 	.word	0x00006f20


	//   ....[30]....
        /*0340*/ 	.word	0x00006f50


	//   ....[31]....
        /*0344*/ 	.word	0x00006f60


	//   ....[32]....
        /*0348*/ 	.word	0x00006f90


	//   ....[33]....
        /*034c*/ 	.word	0x00006fa0


	//   ....[34]....
        /*0350*/ 	.word	0x00007260


	//   ....[35]....
        /*0354*/ 	.word	0x000072c0


	//   ....[36]....
        /*0358*/ 	.word	0x00007300


	//   ....[37]....
        /*035c*/ 	.word	0x00007340


	//   ....[38]....
        /*0360*/ 	.word	0x00007380


	//   ....[39]....
        /*0364*/ 	.word	0x000073a0


	//   ....[40]....
        /*0368*/ 	.word	0x000073b0


	//   ....[41]....
        /*036c*/ 	.word	0x000073d0


	//   ....[42]....
        /*0370*/ 	.word	0x00007400


	//   ....[43]....
        /*0374*/ 	.word	0x00007420


	//   ....[44]....
        /*0378*/ 	.word	0x00007440


	//   ....[45]....
        /*037c*/ 	.word	0x00007460


	//   ....[46]....
        /*0380*/ 	.word	0x00007480


	//   ....[47]....
        /*0384*/ 	.word	0x000074b0


	//   ....[48]....
        /*0388*/ 	.word	0x000074e0


	//   ....[49]....
        /*038c*/ 	.word	0x00007520


	//   ....[50]....
        /*0390*/ 	.word	0x00007540


	//   ....[51]....
        /*0394*/ 	.word	0x00007580


	//   ....[52]....
        /*0398*/ 	.word	0x000075a0


	//   ....[53]....
        /*039c*/ 	.word	0x000075e0


	//   ....[54]....
        /*03a0*/ 	.word	0x00007600


	//   ....[55]....
        /*03a4*/ 	.word	0x00007620


	//   ....[56]....
        /*03a8*/ 	.word	0x00007650


	//   ....[57]....
        /*03ac*/ 	.word	0x00007680


	//   ....[58]....
        /*03b0*/ 	.word	0x000076c0


	//   ....[59]....
        /*03b4*/ 	.word	0x00007700


	//   ....[60]....
        /*03b8*/ 	.word	0x00007730


	//   ....[61]....
        /*03bc*/ 	.word	0x00007760


	//   ....[62]....
        /*03c0*/ 	.word	0x00007780


	//   ....[63]....
        /*03c4*/ 	.word	0x000077a0


	//   ....[64]....
        /*03c8*/ 	.word	0x00007880


	//   ....[65]....
        /*03cc*/ 	.word	0x00007930


	//   ....[66]....
        /*03d0*/ 	.word	0x00007a50


	//   ....[67]....
        /*03d4*/ 	.word	0x00007aa0


	//   ....[68]....
        /*03d8*/ 	.word	0x00007b10


	//   ....[69]....
        /*03dc*/ 	.word	0x00007b70


	//   ....[70]....
        /*03e0*/ 	.word	0x00007be0


	//   ....[71]....
        /*03e4*/ 	.word	0x00007c40


	//   ....[72]....
        /*03e8*/ 	.word	0x00007cb0


	//   ....[73]....
        /*03ec*/ 	.word	0x00007d10


	//   ....[74]....
        /*03f0*/ 	.word	0x00007db0


	//   ....[75]....
        /*03f4*/ 	.word	0x00007e40


	//   ....[76]....
        /*03f8*/ 	.word	0x00007eb0


	//   ....[77]....
        /*03fc*/ 	.word	0x00007f10


	//   ....[78]....
        /*0400*/ 	.word	0x00007f80


	//   ....[79]....
        /*0404*/ 	.word	0x00007fe0


	//   ....[80]....
        /*0408*/ 	.word	0x00008050


	//   ....[81]....
        /*040c*/ 	.word	0x000080b0


	//   ....[82]....
        /*0410*/ 	.word	0x00008150


	//   ....[83]....
        /*0414*/ 	.word	0x000081e0


	//   ....[84]....
        /*0418*/ 	.word	0x00008250


	//   ....[85]....
        /*041c*/ 	.word	0x000082b0


	//   ....[86]....
        /*0420*/ 	.word	0x00008320


	//   ....[87]....
        /*0424*/ 	.word	0x00008380


	//   ....[88]....
        /*0428*/ 	.word	0x000083f0


	//   ....[89]....
        /*042c*/ 	.word	0x00008450


	//   ....[90]....
        /*0430*/ 	.word	0x000084f0


	//   ....[91]....
        /*0434*/ 	.word	0x000085c0


	//   ....[92]....
        /*0438*/ 	.word	0x00008690


	//   ....[93]....
        /*043c*/ 	.word	0x000086e0


	//   ....[94]....
        /*0440*/ 	.word	0x00008780


	//   ....[95]....
        /*0444*/ 	.word	0x000087d0


	//   ....[96]....
        /*0448*/ 	.word	0x00008890


	//   ....[97]....
        /*044c*/ 	.word	0x000088f0


	//   ....[98]....
        /*0450*/ 	.word	0x00008990


	//   ....[99]....
        /*0454*/ 	.word	0x00008a10


	//   ....[100]....
        /*0458*/ 	.word	0x00008a80


	//   ....[101]....
        /*045c*/ 	.word	0x00008ae0


	//   ....[102]....
        /*0460*/ 	.word	0x00008b50


	//   ....[103]....
        /*0464*/ 	.word	0x00008bb0


	//   ....[104]....
        /*0468*/ 	.word	0x00008c80


	//   ....[105]....
        /*046c*/ 	.word	0x00008cf0


	//   ....[106]....
        /*0470*/ 	.word	0x00008da0


	//   ....[107]....
        /*0474*/ 	.word	0x00008e10


	//   ....[108]....
        /*0478*/ 	.word	0x00008e80


	//   ....[109]....
        /*047c*/ 	.word	0x00008ee0


	//   ....[110]....
        /*0480*/ 	.word	0x00008f50


	//   ....[111]....
        /*0484*/ 	.word	0x00008fb0


	//   ....[112]....
        /*0488*/ 	.word	0x00009020


	//   ....[113]....
        /*048c*/ 	.word	0x00009080


	//   ....[114]....
        /*0490*/ 	.word	0x000090e0


	//   ....[115]....
        /*0494*/ 	.word	0x00009130


	//   ....[116]....
        /*0498*/ 	.word	0x000091a0


	//   ....[117]....
        /*049c*/ 	.word	0x00009200


	//   ....[118]....
        /*04a0*/ 	.word	0x00009270


	//   ....[119]....
        /*04a4*/ 	.word	0x000092d0


	//   ....[120]....
        /*04a8*/ 	.word	0x00009420


	//   ....[121]....
        /*04ac*/ 	.word	0x000094d0


	//----- nvinfo : EIATTR_EXIT_INSTR_OFFSETS
	.align		4
.L_2517:
        /*04b0*/ 	.byte	0x04, 0x1c
        /*04b2*/ 	.short	(.L_2519 - .L_2518)


	//   ....[0]....
.L_2518:
        /*04b4*/ 	.word	0x000059c0


	//   ....[1]....
        /*04b8*/ 	.word	0x000079f0


	//----- nvinfo : EIATTR_MAX_THREADS
	.align		4
.L_2519:
        /*04bc*/ 	.byte	0x04, 0x05
        /*04be*/ 	.short	(.L_2521 - .L_2520)
.L_2520:
        /*04c0*/ 	.word	0x000001e0
        /*04c4*/ 	.word	0x00000001
        /*04c8*/ 	.word	0x00000001


	//----- nvinfo : EIATTR_CRS_STACK_SIZE
	.align		4
.L_2521:
        /*04cc*/ 	.byte	0x04, 0x1e
        /*04ce*/ 	.short	(.L_2523 - .L_2522)
.L_2522:
        /*04d0*/ 	.word	0x00000000


	//----- nvinfo : EIATTR_CBANK_PARAM_SIZE
	.align		4
.L_2523:
        /*04d4*/ 	.byte	0x03, 0x19
        /*04d6*/ 	.short	0x0060


	//----- nvinfo : EIATTR_PARAM_CBANK
	.align		4
        /*04d8*/ 	.byte	0x04, 0x0a
        /*04da*/ 	.short	(.L_2525 - .L_2524)
	.align		4
.L_2524:
        /*04dc*/ 	.word	index@(.nv.constant0._ZN13group_norm_v218gn_bwd_cuda_kernelI6__halfLi480ELi1ELi16ELi120ELi256ELb1ELb1ELi16ELi960ELi960ELi4ELb1ELi8ELb0ELb0ELNS_15WgradSyncMethodE3ENS_16CompileConditionILi900EEEEEvPT_S6_S6_PKS5_S8_S8_S8_PKfflPfPj)
        /*04e0*/ 	.short	0x0210
        /*04e2*/ 	.short	0x0060


	//----- nvinfo : EIATTR_SW_WAR
	.align		4
.L_2525:
        /*04e4*/ 	.byte	0x04, 0x36
        /*04e6*/ 	.short	(.L_2527 - .L_2526)
.L_2526:
        /*04e8*/ 	.word	0x00000008
.L_2527:


//--------------------- .nv.info._ZN13group_norm_v218gn_bwd_cuda_kernelI6__halfLi480ELi1ELi16ELi120ELi256ELb1ELb1ELi32ELi960ELi960ELi4ELb1ELi18ELb0ELb0ELNS_15WgradSyncMethodE3ENS_16CompileConditionILi900EEEEEvPT_S6_S6_PKS5_S8_S8_S8_PKfflPfPj --------------------------
	.section	.nv.info._ZN13group_norm_v218gn_bwd_cuda_kernelI6__halfLi480ELi1ELi16ELi120ELi256ELb1ELb1ELi32ELi960ELi960ELi4ELb1ELi18ELb0ELb0ELNS_15WgradSyncMethodE3ENS_16CompileConditionILi900EEEEEvPT_S6_S6_PKS5_S8_S8_S8_PKfflPfPj,"",@"SHT_CUDA_INFO"
	.sectionflags	@""
	.align	4


	//----- nvinfo : EIATTR_CUDA_API_VERSION
	.align		4
        /*0000*/ 	.byte	0x04, 0x37
        /*0002*/ 	.short	(.L_2529 - .L_2528)
.L_2528:
        /*0004*/ 	.word	0x00000082


	//----- nvinfo : EIATTR_KPARAM_INFO
	.align		4
.L_2529:
        /*0008*/ 	.byte	0x04, 0x17
        /*000a*/ 	.short	(.L_2531 - .L_2530)
.L_2530:
        /*000c*/ 	.word	0x00000000
        /*0010*/ 	.short	0x000b
        /*0012*/ 	.short	0x0058
        /*0014*/ 	.byte	0x00, 0xf0, 0x21, 0x00


	//----- nvinfo : EIATTR_KPARAM_INFO
	.align		4
.L_2531:
        /*0018*/ 	.byte	0x04, 0x17
        /*001a*/ 	.short	(.L_2533 - .L_2532)
.L_2532:
        /*001c*/ 	.word	0x00000000
        /*0020*/ 	.short	0x000a
        /*0022*/ 	.short	0x0050
        /*0024*/ 	.byte	0x00, 0xf0, 0x21, 0x00


	//----- nvinfo : EIATTR_KPARAM_INFO
	.align		4
.L_2533:
        /*0028*/ 	.byte	0x04, 0x17
        /*002a*/ 	.short	(.L_2535 - .L_2534)
.L_2534:
        /*002c*/ 	.word	0x00000000
        /*0030*/ 	.short	0x0009
        /*0032*/ 	.short	0x0048
        /*0034*/ 	.byte	0x00, 0xf0, 0x21, 0x00


	//----- nvinfo : EIATTR_KPARAM_INFO
	.align		4
.L_2535:
        /*0038*/ 	.byte	0x04, 0x17
        /*003a*/ 	.short	(.L_2537 - .L_2536)
.L_2536:
        /*003c*/ 	.word	0x00000000
        /*0040*/ 	.short	0x0008
        /*0042*/ 	.short	0x0040
        /*0044*/ 	.byte	0x00, 0xf0, 0x11, 0x00


	//----- nvinfo : EIATTR_KPARAM_INFO
	.align		4
.L_2537:
        /*0048*/ 	.byte	0x04, 0x17
        /*004a*/ 	.short	(.L_2539 - .L_2538)
.L_2538:
        /*004c*/ 	.word	0x00000000
        /*0050*/ 	.short	0x0007
        /*0052*/ 	.short	0x0038
        /*0054*/ 	.byte	0x00, 0xf0, 0x21, 0x00


	//----- nvinfo : EIATTR_KPARAM_INFO
	.align		4
.L_2539:
        /*0058*/ 	.byte	0x04, 0x17
        /*005a*/ 	.short	(.L_2541 - .L_2540)
.L_2540:
        /*005c*/ 	.word	0x00000000
        /*0060*/ 	.short	0x0006
        /*0062*/ 	.short	0x0030
        /*0064*/ 	.byte	0x00, 0xf0, 0x21, 0x00


	//----- nvinfo : EIATTR_KPARAM_INFO
	.align		4
.L_2541:
        /*0068*/ 	.byte	0x04, 0x17
        /*006a*/ 	.short	(.L_2543 - .L_2542)
.L_2542:
        /*006c*/ 	.word	0x00000000
        /*0070*/ 	.short	0x0005
        /*0072*/ 	.short	0x0028
        /*0074*/ 	.byte	0x00, 0xf0, 0x21, 0x00


	//----- nvinfo : EIATTR_KPARAM_INFO
	.align		4
.L_2543:
        /*0078*/ 	.byte	0x04, 0x17
        /*007a*/ 	.short	(.L_2545 - .L_2544)
.L_2544:
        /*007c*/ 	.word	0x00000000
        /*0080*/ 	.short	0x0004
        /*0082*/ 	.short	0x0020
        /*0084*/ 	.byte	0x00, 0xf0, 0x21, 0x00


	//----- nvinfo : EIATTR_KPARAM_INFO
	.align		4
.L_2545:
        /*0088*/ 	.byte	0x04, 0x17
        /*008a*/ 	.short	(.L_2547 - .L_2546)
.L_2546:
        /*008c*/ 	.word	0x00000000
        /*0090*/ 	.short	0x0003
        /*0092*/ 	.short	0x0018
        /*0094*/ 	.byte	0x00, 0xf0, 0x21, 0x00


	//----- nvinfo : EIATTR_KPARAM_INFO
	.align		4
.L_2547:
        /*0098*/ 	.byte	0x04, 0x17
        /*009a*/ 	.short	(.L_2549 - .L_2548)
.L_2548:
        /*009c*/ 	.word	0x00000000
        /*00a0*/ 	.short	0x0002
        /*00a2*/ 	.short	0x0010
        /*00a4*/ 	.byte	0x00, 0xf0, 0x21, 0x00


	//----- nvinfo : EIATTR_KPARAM_INFO
	.align		4
.L_2549:
        /*00a8*/ 	.byte	0x04, 0x17
        /*00aa*/ 	.short	(.L_2551 - .L_2550)
.L_2550:
        /*00ac*/ 	.word	0x00000000
        /*00b0*/ 	.short	0x0001
        /*00b2*/ 	.short	0x0008
        /*00b4*/ 	.byte	0x00, 0xf0, 0x21, 0x00


	//----- nvinfo : EIATTR_KPARAM_INFO
	.align		4
.L_2551:
        /*00b8*/ 	.byte	0x04, 0x17
        /*00ba*/ 	.short	(.L_2553 - .L_2552)
.L_2552:
        /*00bc*/ 	.word	0x00000000
        /*00c0*/ 	.short	0x0000
        /*00c2*/ 	.short	0x0000
        /*00c4*/ 	.byte	0x00, 0xf0, 0x21, 0x00


	//----- nvinfo : EIATTR_SPARSE_MMA_MASK
	.align		4
.L_2553:
        /*00c8*/ 	.byte	0x03, 0x50
        /*00ca*/ 	.short	0x0000


	//----- nvinfo : EIATTR_MAXREG_COUNT
	.align		4
        /*00cc*/ 	.byte	0x03, 0x1b
        /*00ce*/ 	.short	0x0080


	//----- nvinfo : EIATTR_NUM_BARRIERS
	.align		4
        /*00d0*/ 	.byte	0x02, 0x4c
        /*00d2*/ 	.byte	0x01
	.zero		1


	//----- nvinfo : EIATTR_ANNOTATIONS
	.align		4
        /*00d4*/ 	.byte	0x04, 0x55
        /*00d6*/ 	.short	(.L_2555 - .L_2554)


	//   ....[0]....
.L_2554:
        /* <DEDUP_REMOVED lines=121> */


	//----- nvinfo : EIATTR_MERCURY_ISA_VERSION
	.align		4
.L_2555:
        /*0858*/ 	.byte	0x03, 0x5f
        /*085a*/ 	.short	0x0101


	//----- nvinfo : EIATTR_INT_WARP_WIDE_INSTR_OFFSETS
	.align		4
        /*085c*/ 	.byte	0x04, 0x31
        /*085e*/ 	.short	(.L_2557 - .L_2556)


	//   ....[0]....
.L_2556:
        /*0860*/ 	.word	0x000082e0


	//----- nvinfo : EIATTR_COOP_GROUP_MASK_REGIDS
	.align		4
.L_2557:
        /*0864*/ 	.byte	0x04, 0x29
        /*0866*/ 	.short	(.L_2559 - .L_2558)


	//   ....[0]....
.L_2558:
        /*0868*/ 	.word	0xffffffff


	//   ....[1]....
        /*086c*/ 	.word	0xffffffff


	//   ....[2]....
        /*0870*/ 	.word	0xffffffff


	//   ....[3]....
        /*0874*/ 	.word	0xffffffff


	//   ....[4]....
        /*0878*/ 	.word	0xffffffff


	//   ....[5]....
        /*087c*/ 	.word	0xffffffff


	//   ....[6]....
        /*0880*/ 	.word	0xffffffff


	//   ....[7]....
        /*0884*/ 	.word	0xffffffff


	//   ....[8]....
        /*0888*/ 	.word	0x05000019


	//   ....[9]....
        /*088c*/ 	.word	0x0500001e


	//   ....[10]....
        /*0890*/ 	.word	0x05000020


	//   ....[11]....
        /*0894*/ 	.word	0x0500001f


	//   ....[12]....
        /*0898*/ 	.word	0x05000027


	//   ....[13]....
        /*089c*/ 	.word	0x0500001a


	//   ....[14]....
        /*08a0*/ 	.word	0x0500001e


	//   ....[15]....
        /*08a4*/ 	.word	0x05000020


	//   ....[16]....
        /*08a8*/ 	.word	0x0500001e


	//   ....[17]....
        /*08ac*/ 	.word	0x05000020


	//   ....[18]....
        /*08b0*/ 	.word	0x05000019


	//   ....[19]....
        /*08b4*/ 	.word	0x0500001f


	//   ....[20]....
        /*08b8*/ 	.word	0x05000022


	//   ....[21]....
        /*08bc*/ 	.word	0x0500001e


	//   ....[22]....
        /*08c0*/ 	.word	0x05000023


	//   ....[23]....
        /*08c4*/ 	.word	0x05000019


	//   ....[24]....
        /*08c8*/ 	.word	0x0500001e


	//   ....[25]....
        /*08cc*/ 	.word	0x05000020


	//   ....[26]....
        /*08d0*/ 	.word	0x05000019


	//   ....[27]....
        /*08d4*/ 	.word	0x0500001f


	//   ....[28]....
        /*08d8*/ 	.word	0x05000022


	//   ....[29]....
        /*08dc*/ 	.word	0x0500001e


	//   ....[30]....
        /*08e0*/ 	.word	0x05000023


	//   ....[31]....
        /*08e4*/ 	.word	0x05000019


	//   ....[32]....
        /*08e8*/ 	.word	0x05000020


	//   ....[33]....
        /*08ec*/ 	.word	0x05000019


	//   ....[34]....
        /*08f0*/ 	.word	0x0500001f


	//   ....[35]....
        /*08f4*/ 	.word	0x0500001e


	//   ....[36]....
        /*08f8*/ 	.word	0x05000022


	//   ....[37]....
        /*08fc*/ 	.word	0x05000023


	//   ....[38]....
        /*0900*/ 	.word	0x05000019


	//   ....[39]....
        /*0904*/ 	.word	0x0500001e


	//   ....[40]....
        /*0908*/ 	.word	0x05000025


	//   ....[41]....
        /*090c*/ 	.word	0x05000022


	//   ....[42]....
        /*0910*/ 	.word	0x0500001f


	//   ....[43]....
        /*0914*/ 	.word	0x05000023


	//   ....[44]....
        /*0918*/ 	.word	0x05000024


	//   ....[45]....
        /*091c*/ 	.word	0x0500002b


	//   ....[46]....
        /*0920*/ 	.word	0x05000020


	//   ....[47]....
        /*0924*/ 	.word	0x0500001d


	//   ....[48]....
        /*0928*/ 	.word	0x05000019


	//   ....[49]....
        /*092c*/ 	.word	0x0500001c


	//   ....[50]....
        /*0930*/ 	.word	0x05000030


	//   ....[51]....
        /*0934*/ 	.word	0x0500001f


	//   ....[52]....
        /*0938*/ 	.word	0x0500002e


	//   ....[53]....
        /*093c*/ 	.word	0x05000032


	//   ....[54]....
        /*0940*/ 	.word	0x05000025


	//   ....[55]....
        /*0944*/ 	.word	0x05000026


	//   ....[56]....
        /*0948*/ 	.word	0x05000028


	//   ....[57]....
        /*094c*/ 	.word	0x0500002a


	//   ....[58]....
        /*0950*/ 	.word	0x05000027


	//   ....[59]....
        /*0954*/ 	.word	0x0500002c


	//   ....[60]....
        /*0958*/ 	.word	0x0500002e


	//   ....[61]....
        /*095c*/ 	.word	0x05000037


	//   ....[62]....
        /*0960*/ 	.word	0x05000024


	//   ....[63]....
        /*0964*/ 	.word	0x05000019


	//   ....[64]....
        /*0968*/ 	.word	0x05000019


	//   ....[65]....
        /*096c*/ 	.word	0x05000019


	//   ....[66]....
        /*0970*/ 	.word	0x05000019


	//   ....[67]....
        /*0974*/ 	.word	0x05000019


	//   ....[68]....
        /*0978*/ 	.word	0x05000019


	//   ....[69]....
        /*097c*/ 	.word	0x05000019


	//   ....[70]....
        /*0980*/ 	.word	0x05000019


	//   ....[71]....
        /*0984*/ 	.word	0x05000019


	//   ....[72]....
        /*0988*/ 	.word	0x05000019


	//   ....[73]....
        /*098c*/ 	.word	0x05000019


	//   ....[74]....
        /*0990*/ 	.word	0x05000019


	//   ....[75]....
        /*0994*/ 	.word	0x05000019


	//   ....[76]....
        /*0998*/ 	.word	0x05000019


	//   ....[77]....
        /*099c*/ 	.word	0x05000019


	//   ....[78]....
        /*09a0*/ 	.word	0x05000019


	//   ....[79]....
        /*09a4*/ 	.word	0x05000019


	//   ....[80]....
        /*09a8*/ 	.word	0x05000019


	//   ....[81]....
        /*09ac*/ 	.word	0x05000019


	//   ....[82]....
        /*09b0*/ 	.word	0x05000019


	//   ....[83]....
        /*09b4*/ 	.word	0x05000019


	//   ....[84]....
        /*09b8*/ 	.word	0x05000019


	//   ....[85]....
        /*09bc*/ 	.word	0x05000019


	//   ....[86]....
        /*09c0*/ 	.word	0x05000019


	//   ....[87]....
        /*09c4*/ 	.word	0x05000019


	//   ....[88]....
        /*09c8*/ 	.word	0x05000019


	//   ....[89]....
        /*09cc*/ 	.word	0x05000019


	//   ....[90]....
        /*09d0*/ 	.word	0x05000019


	//   ....[91]....
        /*09d4*/ 	.word	0x05000019


	//   ....[92]....
        /*09d8*/ 	.word	0x05000019


	//   ....[93]....
        /*09dc*/ 	.word	0x05000019


	//   ....[94]....
        /*09e0*/ 	.word	0x05000019


	//   ....[95]....
        /*09e4*/ 	.word	0x05000019


	//   ....[96]....
        /*09e8*/ 	.word	0x05000019


	//   ....[97]....
        /*09ec*/ 	.word	0x05000019


	//   ....[98]....
        /*09f0*/ 	.word	0x05000019


	//   ....[99]....
        /*09f4*/ 	.word	0x05000019


	//   ....[100]....
        /*09f8*/ 	.word	0x05000019


	//   ....[101]....
        /*09fc*/ 	.word	0x05000019


	//   ....[102]....
        /*0a00*/ 	.word	0x05000019


	//   ....[103]....
        /*0a04*/ 	.word	0x05000019


	//   ....[104]....
        /*0a08*/ 	.word	0x05000019


	//   ....[105]....
        /*0a0c*/ 	.word	0x05000019


	//   ....[106]....
        /*0a10*/ 	.word	0x05000019


	//   ....[107]....
        /*0a14*/ 	.word	0x05000019


	//   ....[108]....
        /*0a18*/ 	.word	0x05000019


	//   ....[109]....
        /*0a1c*/ 	.word	0x05000019


	//   ....[110]....
        /*0a20*/ 	.word	0x05000019


	//   ....[111]....
        /*0a24*/ 	.word	0x05000019


	//   ....[112]....
        /*0a28*/ 	.word	0x05000019


	//   ....[113]....
        /*0a2c*/ 	.word	0x05000019


	//   ....[114]....
        /*0a30*/ 	.word	0x05000019


	//   ....[115]....
        /*0a34*/ 	.word	0x05000019


	//   ....[116]....
        /*0a38*/ 	.word	0x05000019


	//   ....[117]....
        /*0a3c*/ 	.word	0x05000019


	//   ....[118]....
        /*0a40*/ 	.word	0x05000019


	//   ....[119]....
        /*0a44*/ 	.word	0x05000019


	//----- nvinfo : EIATTR_COOP_GROUP_INSTR_OFFSETS
	.align		4
.L_2559:
        /*0a48*/ 	.byte	0x04, 0x28
        /*0a4a*/ 	.short	(.L_2561 - .L_2560)


	//   ....[0]....
.L_2560:
        /*0a4c*/ 	.word	0x00007e30


	//   ....[1]....
        /*0a50*/ 	.word	0x00007e40


	//   ....[2]....
        /*0a54*/ 	.word	0x000084c0


	//   ....[3]....
        /*0a58*/ 	.word	0x000084e0


	//   ....[4]....
        /*0a5c*/ 	.word	0x00008500


	//   ....[5]....
        /*0a60*/ 	.word	0x00008520


	//   ....[6]....
        /*0a64*/ 	.word	0x00008540


	//   ....[7]....
        /*0a68*/ 	.word	0x00008560


	//   ....[8]....
        /*0a6c*/ 	.word	0x0000b070


	//   ....[9]....
        /*0a70*/ 	.word	0x0000b0a0


	//   ....[10]....
        /*0a74*/ 	.word	0x0000b0e0


	//   ....[11]....
        /*0a78*/ 	.word	0x0000b0f0


	//   ....[12]....
        /*0a7c*/ 	.word	0x0000b120


	//   ....[13]....
        /*0a80*/ 	.word	0x0000b130


	//   ....[14]....
        /*0a84*/ 	.word	0x0000b160


	//   ....[15]....
        /*0a88*/ 	.word	0x0000b170


	//   ....[16]....
        /*0a8c*/ 	.word	0x0000b300


	//   ....[17]....
        /*0a90*/ 	.word	0x0000b330


	//   ....[18]....
        /*0a94*/ 	.word	0x0000b360


	//   ....[19]....
        /*0a98*/ 	.word	0x0000b380


	//   ....[20]....
        /*0a9c*/ 	.word	0x0000b3b0


	//   ....[21]....
        /*0aa0*/ 	.word	0x0000b3c0


	//   ....[22]....
        /*0aa4*/ 	.word	0x0000b3f0


	//   ....[23]....
        /*0aa8*/ 	.word	0x0000b400


	//   ....[24]....
        /*0aac*/ 	.word	0x0000b530


	//   ....[25]....
        /*0ab0*/ 	.word	0x0000b560


	//   ....[26]....
        /*0ab4*/ 	.word	0x0000b590


	//   ....[27]....
        /*0ab8*/ 	.word	0x0000b5b0


	//   ....[28]....
        /*0abc*/ 	.word	0x0000b5e0


	//   ....[29]....
        /*0ac0*/ 	.word	0x0000b5f0


	//   ....[30]....
        /*0ac4*/ 	.word	0x0000b620


	//   ....[31]....
        /*0ac8*/ 	.word	0x0000b630


	//   ....[32]....
        /*0acc*/ 	.word	0x0000b8f0


	//   ....[33]....
        /*0ad0*/ 	.word	0x0000b950


	//   ....[34]....
        /*0ad4*/ 	.word	0x0000b990


	//   ....[35]....
        /*0ad8*/ 	.word	0x0000b9d0


	//   ....[36]....
        /*0adc*/ 	.word	0x0000ba10


	//   ....[37]....
        /*0ae0*/ 	.word	0x0000ba30


	//   ....[38]....
        /*0ae4*/ 	.word	0x0000ba40


	//   ....[39]....
        /*0ae8*/ 	.word	0x0000ba60


	//   ....[40]....
        /*0aec*/ 	.word	0x0000ba90


	//   ....[41]....
        /*0af0*/ 	.word	0x0000bab0


	//   ....[42]....
        /*0af4*/ 	.word	0x0000bad0


	//   ....[43]....
        /*0af8*/ 	.word	0x0000baf0


	//   ....[44]....
        /*0afc*/ 	.word	0x0000bb10


	//   ....[45]....
        /*0b00*/ 	.word	0x0000bb40


	//   ....[46]....
        /*0b04*/ 	.word	0x0000bb70


	//   ....[47]....
        /*0b08*/ 	.word	0x0000bbb0


	//   ....[48]....
        /*0b0c*/ 	.word	0x0000bbd0


	//   ....[49]....
        /*0b10*/ 	.word	0x0000bc10


	//   ....[50]....
        /*0b14*/ 	.word	0x0000bc30


	//   ....[51]....
        /*0b18*/ 	.word	0x0000bc70


	//   ....[52]....
        /*0b1c*/ 	.word	0x0000bc90


	//   ....[53]....
        /*0b20*/ 	.word	0x0000bcb0


	//   ....[54]....
        /*0b24*/ 	.word	0x0000bce0


	//   ....[55]....
        /*0b28*/ 	.word	0x0000bd10


	//   ....[56]....
        /*0b2c*/ 	.word	0x0000bd50


	//   ....[57]....
        /*0b30*/ 	.word	0x0000bd90


	//   ....[58]....
        /*0b34*/ 	.word	0x0000bdc0


	//   ....[59]....
        /*0b38*/ 	.word	0x0000bdf0


	//   ....[60]....
        /*0b3c*/ 	.word	0x0000be10


	//   ....[61]....
        /*0b40*/ 	.word	0x0000be30


	//   ....[62]....
        /*0b44*/ 	.word	0x0000bf10


	//   ....[63]....
        /*0b48*/ 	.word	0x0000bfc0


	//   ....[64]....
        /*0b4c*/ 	.word	0x0000c0e0


	//   ....[65]....
        /*0b50*/ 	.word	0x0000c130


	//   ....[66]....
        /*0b54*/ 	.word	0x0000c1a0


	//   ....[67]....
        /*0b58*/ 	.word	0x0000c200


	//   ....[68]....
        /*0b5c*/ 	.word	0x0000c270


	//   ....[69]....
        /*0b60*/ 	.word	0x0000c2d0


	//   ....[70]....
        /*0b64*/ 	.word	0x0000c340


	//   ....[71]....
        /*0b68*/ 	.word	0x0000c3a0


	//   ....[72]....
        /*0b6c*/ 	.word	0x0000c440


	//   ....[73]....
        /*0b70*/ 	.word	0x0000c4d0


	//   ....[74]....
        /*0b74*/ 	.word	0x0000c540


	//   ....[75]....
        /*0b78*/ 	.word	0x0000c5a0


	//   ....[76]....
        /*0b7c*/ 	.word	0x0000c610


	//   ....[77]....
        /*0b80*/ 	.word	0x0000c670


	//   ....[78]....
        /*0b84*/ 	.word	0x0000c6e0


	//   ....[79]....
        /*0b88*/ 	.word	0x0000c740


	//   ....[80]....
        /*0b8c*/ 	.word	0x0000c7e0


	//   ....[81]....
        /*0b90*/ 	.word	0x0000c870


	//   ....[82]....
        /*0b94*/ 	.word	0x0000c8e0


	//   ....[83]....
        /*0b98*/ 	.word	0x0000c940


	//   ....[84]....
        /*0b9c*/ 	.word	0x0000c9b0


	//   ....[85]....
        /*0ba0*/ 	.word	0x0000ca10


	//   ....[86]....
        /*0ba4*/ 	.word	0x0000ca80


	//   ....[87]....
        /*0ba8*/ 	.word	0x0000cae0


	//   ....[88]....
        /*0bac*/ 	.word	0x0000cb80


	//   ....[89]....
        /*0bb0*/ 	.word	0x0000cc50


	//   ....[90]....
        /*0bb4*/ 	.word	0x0000cd20


	//   ....[91]....
        /*0bb8*/ 	.word	0x0000cd70


	//   ....[92]....
        /*0bbc*/ 	.word	0x0000ce10


	//   ....[93]....
        /*0bc0*/ 	.word	0x0000ce60


	//   ....[94]....
        /*0bc4*/ 	.word	0x0000cf20


	//   ....[95]....
        /*0bc8*/ 	.word	0x0000cf80


	//   ....[96]....
        /*0bcc*/ 	.word	0x0000d020


	//   ....[97]....
        /*0bd0*/ 	.word	0x0000d0a0


	//   ....[98]....
        /*0bd4*/ 	.word	0x0000d110


	//   ....[99]....
        /*0bd8*/ 	.word	0x0000d170


	//   ....[100]....
        /*0bdc*/ 	.word	0x0000d1e0


	//   ....[101]....
        /*0be0*/ 	.word	0x0000d240


	//   ....[102]....
        /*0be4*/ 	.word	0x0000d310


	//   ....[103]....
        /*0be8*/ 	.word	0x0000d380


	//   ....[104]....
        /*0bec*/ 	.word	0x0000d430


	//   ....[105]....
        /*0bf0*/ 	.word	0x0000d4a0


	//   ....[106]....
        /*0bf4*/ 	.word	0x0000d510


	//   ....[107]....
        /*0bf8*/ 	.word	0x0000d570


	//   ....[108]....
        /*0bfc*/ 	.word	0x0000d5e0


	//   ....[109]....
        /*0c00*/ 	.word	0x0000d640


	//   ....[110]....
        /*0c04*/ 	.word	0x0000d6b0


	//   ....[111]....
        /*0c08*/ 	.word	0x0000d710


	//   ....[112]....
        /*0c0c*/ 	.word	0x0000d770


	//   ....[113]....
        /*0c10*/ 	.word	0x0000d7c0


	//   ....[114]....
        /*0c14*/ 	.word	0x0000d830


	//   ....[115]....
        /*0c18*/ 	.word	0x0000d890


	//   ....[116]....
        /*0c1c*/ 	.word	0x0000d900


	//   ....[117]....
        /*0c20*/ 	.word	0x0000d960


	//   ....[118]....
        /*0c24*/ 	.word	0x0000dab0


	//   ....[119]....
        /*0c28*/ 	.word	0x0000db60


	//----- nvinfo : EIATTR_EXIT_INSTR_OFFSETS
	.align		4
.L_2561:
        /*0c2c*/ 	.byte	0x04, 0x1c
        /*0c2e*/ 	.short	(.L_2563 - .L_2562)


	//   ....[0]....
.L_2562:
        /*0c30*/ 	.word	0x0000a050


	//   ....[1]....
        /*0c34*/ 	.word	0x0000c080


	//----- nvinfo : EIATTR_MAX_THREADS
	.align		4
.L_2563:
        /*0c38*/ 	.byte	0x04, 0x05
        /*0c3a*/ 	.short	(.L_2565 - .L_2564)
.L_2564:
        /*0c3c*/ 	.word	0x000001e0
        /*0c40*/ 	.word	0x00000001
        /*0c44*/ 	.word	0x00000001


	//----- nvinfo : EIATTR_CRS_STACK_SIZE
	.align		4
.L_2565:
        /*0c48*/ 	.byte	0x04, 0x1e
        /*0c4a*/ 	.short	(.L_2567 - .L_2566)
.L_2566:
        /*0c4c*/ 	.word	0x00000000


	//----- nvinfo : EIATTR_CBANK_PARAM_SIZE
	.align		4
.L_2567:
        /*0c50*/ 	.byte	0x03, 0x19
        /*0c52*/ 	.short	0x0060


	//----- nvinfo : EIATTR_PARAM_CBANK
	.align		4
        /*0c54*/ 	.byte	0x04, 0x0a
        /*0c56*/ 	.short	(.L_2569 - .L_2568)
	.align		4
.L_2568:
        /*0c58*/ 	.word	index@(.nv.constant0._ZN13group_norm_v218gn_bwd_cuda_kernelI6__halfLi480ELi1ELi16ELi120ELi256ELb1ELb1ELi32ELi960ELi960ELi4ELb1ELi18ELb0ELb0ELNS_15WgradSyncMethodE3ENS_16CompileConditionILi900EEEEEvPT_S6_S6_PKS5_S8_S8_S8_PKfflPfPj)
        /*0c5c*/ 	.short	0x0210
        /*0c5e*/ 	.short	0x0060


	//----- nvinfo : EIATTR_SW_WAR
	.align		4
.L_2569:
        /*0c60*/ 	.byte	0x04, 0x36
        /*0c62*/ 	.short	(.L_2571 - .L_2570)
.L_2570:
        /*0c64*/ 	.word	0x00000008
.L_2571:


//--------------------- .nv.info._ZN13group_norm_v218gn_bwd_cuda_kernelI6__halfLi480ELi2ELi16ELi120ELi256ELb1ELb1ELi16ELi960ELi960ELi4ELb1ELi14ELb0ELb0ELNS_15WgradSyncMethodE3ENS_16CompileConditionILi900EEEEEvPT_S6_S6_PKS5_S8_S8_S8_PKfflPfPj --------------------------
	.section	.nv.info._ZN13group_norm_v218gn_bwd_cuda_kernelI6__halfLi480ELi2ELi16ELi120ELi256ELb1ELb1ELi16ELi960ELi960ELi4ELb1ELi14ELb0ELb0ELNS_15WgradSyncMethodE3ENS_16CompileConditionILi900EEEEEvPT_S6_S6_PKS5_S8_S8_S8_PKfflPfPj,"",@"SHT_CUDA_INFO"
	.sectionflags	@""
	.align	4


	//----- nvinfo : EIATTR_CUDA_API_VERSION
	.align		4
        /*0000*/ 	.byte	0x04, 0x37
        /*0002*/ 	.short	(.L_2573 - .L_2572)
.L_2572:
        /*0004*/ 	.word	0x00000082


	//----- nvinfo : EIATTR_KPARAM_INFO
	.align		4
.L_2573:
        /*0008*/ 	.byte	0x04, 0x17
        /*000a*/ 	.short	(.L_2575 - .L_2574)
.L_2574:
        /*000c*/ 	.word	0x00000000
        /*0010*/ 	.short	0x000b
        /*0012*/ 	.short	0x0058
        /*0014*/ 	.byte	0x00, 0xf0, 0x21, 0x00


	//----- nvinfo : EIATTR_KPARAM_INFO
	.align		4
.L_2575:
        /*0018*/ 	.byte	0x04, 0x17
        /*001a*/ 	.short	(.L_2577 - .L_2576)
.L_2576:
        /*001c*/ 	.word	0x00000000
        /*0020*/ 	.short	0x000a
        /*0022*/ 	.short	0x0050
        /*0024*/ 	.byte	0x00, 0xf0, 0x21, 0x00


	//----- nvinfo : EIATTR_KPARAM_INFO
	.align		4
.L_2577:
        /*0028*/ 	.byte	0x04, 0x17
        /*002a*/ 	.short	(.L_2579 - .L_2578)
.L_2578:
        /*002c*/ 	.word	0x00000000
        /*0030*/ 	.short	0x0009
        /*0032*/ 	.short	0x0048
        /*0034*/ 	.byte	0x00, 0xf0, 0x21, 0x00


	//----- nvinfo : EIATTR_KPARAM_INFO
	.align		4
.L_2579:
        /*0038*/ 	.byte	0x04, 0x17
        /*003a*/ 	.short	(.L_2581 - .L_2580)
.L_2580:
        /*003c*/ 	.word	0x00000000
        /*0040*/ 	.short	0x0008
        /*0042*/ 	.short	0x0040
        /*0044*/ 	.byte	0x00, 0xf0, 0x11, 0x00


	//----- nvinfo : EIATTR_KPARAM_INFO
	.align		4
.L_2581:
        /*0048*/ 	.byte	0x04, 0x17
        /*004a*/ 	.short	(.L_2583 - .L_2582)
.L_2582:
        /*004c*/ 	.word	0x00000000
        /*0050*/ 	.short	0x0007
        /*0052*/ 	.short	0x0038
        /*0054*/ 	.byte	0x00, 0xf0, 0x21, 0x00


	//----- nvinfo : EIATTR_KPARAM_INFO
	.align		4
.L_2583:
        /*0058*/ 	.byte	0x04, 0x17
        /*005a*/ 	.short	(.L_2585 - .L_2584)
.L_2584:
        /*005c*/ 	.word	0x00000000
        /*0060*/ 	.short	0x0006
        /*0062*/ 	.short	0x0030
        /*0064*/ 	.byte	0x00, 0xf0, 0x21, 0x00


	//----- nvinfo : EIATTR_KPARAM_INFO
	.align		4
.L_2585:
        /*0068*/ 	.byte	0x04, 0x17
        /*006a*/ 	.short	(.L_2587 - .L_2586)
.L_2586:
        /*006c*/ 	.word	0x00000000
        /*0070*/ 	.short	0x0005
        /*0072*/ 	.short	0x0028
        /*0074*/ 	.byte	0x00, 0xf0, 0x21, 0x00


	//----- nvinfo : EIATTR_KPARAM_INFO
	.align		4
.L_2587:
        /*0078*/ 	.byte	0x04, 0x17
        /*007a*/ 	.short	(.L_2589 - .L_2588)
.L_2588:
        /*007c*/ 	.word	0x00000000
        /*0080*/ 	.short	0x0004
        /*0082*/ 	.short	0x0020
        /*0084*/ 	.byte	0x00, 0xf0, 0x21, 0x00


	//----- nvinfo : EIATTR_KPARAM_INFO
	.align		4
.L_2589:
        /*0088*/ 	.byte	0x04, 0x17
        /*008a*/ 	.short	(.L_2591 - .L_2590)
.L_2590:
        /*008c*/ 	.word	0x00000000
        /*0090*/ 	.short	0x0003
        /*0092*/ 	.short	0x0018
        /*0094*/ 	.byte	0x00, 0xf0, 0x21, 0x00


	//----- nvinfo : EIATTR_KPARAM_INFO
	.align		4
.L_2591:
        /*0098*/ 	.byte	0x04, 0x17
        /*009a*/ 	.short	(.L_2593 - .L_2592)
.L_2592:
        /*009c*/ 	.word	0x00000000
        /*00a0*/ 	.short	0x0002
        /*00a2*/ 	.short	0x0010
        /*00a4*/ 	.byte	0x00, 0xf0, 0x21, 0x00


	//----- nvinfo : EIATTR_KPARAM_INFO
	.align		4
.L_2593:
        /*00a8*/ 	.byte	0x04, 0x17
        /*00aa*/ 	.short	(.L_2595 - .L_2594)
.L_2594:
        /*00ac*/ 	.word	0x00000000
        /*00b0*/ 	.short	0x0001
        /*00b2*/ 	.short	0x0008
        /*00b4*/ 	.byte	0x00, 0xf0, 0x21, 0x00


	//----- nvinfo : EIATTR_KPARAM_INFO
	.align		4
.L_2595:
        /*00b8*/ 	.byte	0x04, 0x17
        /*00ba*/ 	.short	(.L_2597 - .L_2596)
.L_2596:
        /*00bc*/ 	.word	0x00000000
        /*00c0*/ 	.short	0x0000
        /*00c2*/ 	.short	0x0000
        /*00c4*/ 	.byte	0x00, 0xf0, 0x21, 0x00


	//----- nvinfo : EIATTR_SPARSE_MMA_MASK
	.align		4
.L_2597:
        /*00c8*/ 	.byte	0x03, 0x50
        /*00ca*/ 	.short	0x0000


	//----- nvinfo : EIATTR_MAXREG_COUNT
	.align		4
        /*00cc*/ 	.byte	0x03, 0x1b
        /*00ce*/ 	.short	0x0040


	//----- nvinfo : EIATTR_NUM_BARRIERS
	.align		4
        /*00d0*/ 	.byte	0x02, 0x4c
        /*00d2*/ 	.byte	0x01
	.zero		1


	//----- nvinfo : EIATTR_ANNOTATIONS
	.align		4
        /*00d4*/ 	.byte	0x04, 0x55
        /*00d6*/ 	.short	(.L_2599 - .L_2598)


	//   ....[0]....
.L_2598:
        /* <DEDUP_REMOVED lines=103> */


	//----- nvinfo : EIATTR_MERCURY_ISA_VERSION
	.align		4
.L_2599:
        /*0730*/ 	.byte	0x03, 0x5f
        /*0732*/ 	.short	0x0101


	//----- nvinfo : EIATTR_COOP_GROUP_MASK_REGIDS
	.align		4
        /*0734*/ 	.byte	0x04, 0x29
        /*0736*/ 	.short	(.L_2601 - .L_2600)


	//   ....[0]....
.L_2600:
        /*0738*/ 	.word	0xffffffff


	//   ....[1]....
        /*073c*/ 	.word	0xffffffff


	//   ....[2]....
        /*0740*/ 	.word	0xffffffff


	//   ....[3]....
        /*0744*/ 	.word	0xffffffff


	//   ....[4]....
        /*0748*/ 	.word	0xffffffff


	//   ....[5]....
        /*074c*/ 	.word	0xffffffff


	//   ....[6]....
        /*0750*/ 	.word	0xffffffff


	//   ....[7]....
        /*0754*/ 	.word	0xffffffff


	//   ....[8]....
        /*0758*/ 	.word	0xffffffff


	//   ....[9]....
        /*075c*/ 	.word	0xffffffff


	//   ....[10]....
        /*0760*/ 	.word	0x05000019


	//   ....[11]....
        /*0764*/ 	.word	0x05000018


	//   ....[12]....
        /*0768*/ 	.word	0x0500001a


	//   ....[13]....
        /*076c*/ 	.word	0x0500001b


	//   ....[14]....
        /*0770*/ 	.word	0x0500001d


	//   ....[15]....
        /*0774*/ 	.word	0x05000012


	//   ....[16]....
        /*0778*/ 	.word	0x0500001c


	//   ....[17]....
        /*077c*/ 	.word	0x05000013


	//   ....[18]....
        /*0780*/ 	.word	0x0500001d


	//   ....[19]....
        /*0784*/ 	.word	0x0500001c


	//   ....[20]....
        /*0788*/ 	.word	0x0500001e


	//   ....[21]....
        /*078c*/ 	.word	0x0500001f


	//   ....[22]....
        /*0790*/ 	.word	0x05000021


	//   ....[23]....
        /*0794*/ 	.word	0x05000020


	//   ....[24]....
        /*0798*/ 	.word	0x05000022


	//   ....[25]....
        /*079c*/ 	.word	0x05000017


	//   ....[26]....
        /*07a0*/ 	.word	0x0500001d


	//   ....[27]....
        /*07a4*/ 	.word	0x0500001c


	//   ....[28]....
        /*07a8*/ 	.word	0x0500001e


	//   ....[29]....
        /*07ac*/ 	.word	0x0500001f


	//   ....[30]....
        /*07b0*/ 	.word	0x05000021


	//   ....[31]....
        /*07b4*/ 	.word	0x05000020


	//   ....[32]....
        /*07b8*/ 	.word	0x05000022


	//   ....[33]....
        /*07bc*/ 	.word	0x05000017


	//   ....[34]....
        /*07c0*/ 	.word	0x05000021


	//   ....[35]....
        /*07c4*/ 	.word	0x0500001e


	//   ....[36]....
        /*07c8*/ 	.word	0x05000023


	//   ....[37]....
        /*07cc*/ 	.word	0x0500001c


	//   ....[38]....
        /*07d0*/ 	.word	0x05000020


	//   ....[39]....
        /*07d4*/ 	.word	0x0500002b


	//   ....[40]....
        /*07d8*/ 	.word	0x05000020


	//   ....[41]....
        /*07dc*/ 	.word	0x0500001e


	//   ....[42]....
        /*07e0*/ 	.word	0x0500002a


	//   ....[43]....
        /*07e4*/ 	.word	0x05000014


	//   ....[44]....
        /*07e8*/ 	.word	0x0500002b


	//   ....[45]....
        /*07ec*/ 	.word	0x05000021


	//   ....[46]....
        /*07f0*/ 	.word	0x05000026


	//   ....[47]....
        /*07f4*/ 	.word	0x05000023


	//   ....[48]....
        /*07f8*/ 	.word	0x0500001d


	//   ....[49]....
        /*07fc*/ 	.word	0x05000014


	//   ....[50]....
        /*0800*/ 	.word	0x05000013


	//   ....[51]....
        /*0804*/ 	.word	0x05000021


	//   ....[52]....
        /*0808*/ 	.word	0x05000016


	//   ....[53]....
        /*080c*/ 	.word	0x05000017


	//   ....[54]....
        /*0810*/ 	.word	0x05000012


	//   ....[55]....
        /*0814*/ 	.word	0x0500002b


	//   ....[56]....
        /*0818*/ 	.word	0x05000024


	//   ....[57]....
        /*081c*/ 	.word	0x0500001b


	//   ....[58]....
        /*0820*/ 	.word	0x0500001a


	//   ....[59]....
        /*0824*/ 	.word	0x05000022


	//   ....[60]....
        /*0828*/ 	.word	0x05000016


	//   ....[61]....
        /*082c*/ 	.word	0x05000017


	//   ....[62]....
        /*0830*/ 	.word	0x05000029


	//   ....[63]....
        /*0834*/ 	.word	0x0500002b


	//   ....[64]....
        /*0838*/ 	.word	0x0500001d


	//   ....[65]....
        /*083c*/ 	.word	0x05000017


	//   ....[66]....
        /*0840*/ 	.word	0x0500001e


	//   ....[67]....
        /*0844*/ 	.word	0x0500001e


	//   ....[68]....
        /*0848*/ 	.word	0x0500001e


	//   ....[69]....
        /*084c*/ 	.word	0x0500001e


	//   ....[70]....
        /*0850*/ 	.word	0x0500001e


	//   ....[71]....
        /*0854*/ 	.word	0x0500001e


	//   ....[72]....
        /*0858*/ 	.word	0x0500001e


	//   ....[73]....
        /*085c*/ 	.word	0x0500001e


	//   ....[74]....
        /*0860*/ 	.word	0x0500001e


	//   ....[75]....
        /*0864*/ 	.word	0x0500001e


	//   ....[76]....
        /*0868*/ 	.word	0x0500001e


	//   ....[77]....
        /*086c*/ 	.word	0x0500001e


	//   ....[78]....
        /*0870*/ 	.word	0x0500001e


	//   ....[79]....
        /*0874*/ 	.word	0x0500001e


	//   ....[80]....
        /*0878*/ 	.word	0x0500001e


	//   ....[81]....
        /*087c*/ 	.word	0x0500001e


	//   ....[82]....
        /*0880*/ 	.word	0x0500001e


	//   ....[83]....
        /*0884*/ 	.word	0x0500001e


	//   ....[84]....
        /*0888*/ 	.word	0x0500001e


	//   ....[85]....
        /*088c*/ 	.word	0x0500001e


	//   ....[86]....
        /*0890*/ 	.word	0x0500001e


	//   ....[87]....
        /*0894*/ 	.word	0x0500001e


	//   ....[88]....
        /*0898*/ 	.word	0x0500001e


	//   ....[89]....
        /*089c*/ 	.word	0x0500001e


	//   ....[90]....
        /*08a0*/ 	.word	0x0500001e


	//   ....[91]....
        /*08a4*/ 	.word	0x0500001e


	//   ....[92]....
        /*08a8*/ 	.word	0x0500001e


	//   ....[93]....
        /*08ac*/ 	.word	0x0500001e


	//   ....[94]....
        /*08b0*/ 	.word	0x0500001e


	//   ....[95]....
        /*08b4*/ 	.word	0x0500001e


	//   ....[96]....
        /*08b8*/ 	.word	0x0500001e


	//   ....[97]....
        /*08bc*/ 	.word	0x0500001e


	//   ....[98]....
        /*08c0*/ 	.word	0x0500001e


	//   ....[99]....
        /*08c4*/ 	.word	0x0500001e


	//   ....[100]....
        /*08c8*/ 	.word	0x0500001e


	//   ....[101]....
        /*08cc*/ 	.word	0x0500001e


	//   ....[102]....
        /*08d0*/ 	.word	0x0500001e


	//   ....[103]....
        /*08d4*/ 	.word	0x0500001e


	//   ....[104]....
        /*08d8*/ 	.word	0x0500001e


	//   ....[105]....
        /*08dc*/ 	.word	0x0500001e


	//   ....[106]....
        /*08e0*/ 	.word	0x0500001e


	//   ....[107]....
        /*08e4*/ 	.word	0x0500001e


	//   ....[108]....
        /*08e8*/ 	.word	0x0500001e


	//   ....[109]....
        /*08ec*/ 	.word	0x0500001e


	//   ....[110]....
        /*08f0*/ 	.word	0x0500001e


	//   ....[111]....
        /*08f4*/ 	.word	0x0500001e


	//   ....[112]....
        /*08f8*/ 	.word	0x0500001e


	//   ....[113]....
        /*08fc*/ 	.word	0x0500001e


	//   ....[114]....
        /*0900*/ 	.word	0x0500001e


	//   ....[115]....
        /*0904*/ 	.word	0x0500001e


	//   ....[116]....
        /*0908*/ 	.word	0x0500001e


	//   ....[117]....
        /*090c*/ 	.word	0x0500001e


	//   ....[118]....
        /*0910*/ 	.word	0x0500001e


	//   ....[119]....
        /*0914*/ 	.word	0x0500001e


	//   ....[120]....
        /*0918*/ 	.word	0x0500001e


	//   ....[121]....
        /*091c*/ 	.word	0x0500001e


	//----- nvinfo : EIATTR_COOP_GROUP_INSTR_OFFSETS
	.align		4
.L_2601:
        /*0920*/ 	.byte	0x04, 0x28
        /*0922*/ 	.short	(.L_2603 - .L_2602)


	//   ....[0]....
.L_2602:
        /*0924*/ 	.word	0x000050a0


	//   ....[1]....
        /*0928*/ 	.word	0x000050d0


	//   ....[2]....
        /*092c*/ 	.word	0x00005750


	//   ....[3]....
        /*0930*/ 	.word	0x00005770


	//   ....[4]....
        /*0934*/ 	.word	0x00005790


	//   ....[5]....
        /*0938*/ 	.word	0x000057b0


	//   ....[6]....
        /*093c*/ 	.word	0x000057d0


	//   ....[7]....
        /*0940*/ 	.word	0x000057f0


	//   ....[8]....
        /*0944*/ 	.word	0x00005810


	//   ....[9]....
        /*0948*/ 	.word	0x00005830


	//   ....[10]....
        /*094c*/ 	.word	0x00007720


	//   ....[11]....
        /*0950*/ 	.word	0x00007750


	//   ....[12]....
        /*0954*/ 	.word	0x000077a0


	//   ....[13]....
        /*0958*/ 	.word	0x000077c0


	//   ....[14]....
        /*095c*/ 	.word	0x000077f0


	//   ....[15]....
        /*0960*/ 	.word	0x00007800


	//   ....[16]....
        /*0964*/ 	.word	0x00007830


	//   ....[17]....
        /*0968*/ 	.word	0x00007840


	//   ....[18]....
        /*096c*/ 	.word	0x000079c0


	//   ....[19]....
        /*0970*/ 	.word	0x000079f0


	//   ....[20]....
        /*0974*/ 	.word	0x00007a40


	//   ....[21]....
        /*0978*/ 	.word	0x00007a60


	//   ....[22]....
        /*097c*/ 	.word	0x00007a90


	//   ....[23]....
        /*0980*/ 	.word	0x00007aa0


	//   ....[24]....
        /*0984*/ 	.word	0x00007ad0


	//   ....[25]....
        /*0988*/ 	.word	0x00007ae0


	//   ....[26]....
        /*098c*/ 	.word	0x00007c00


	//   ....[27]....
        /*0990*/ 	.word	0x00007c30


	//   ....[28]....
        /*0994*/ 	.word	0x00007c80


	//   ....[29]....
        /*0998*/ 	.word	0x00007ca0


	//   ....[30]....
        /*099c*/ 	.word	0x00007cd0


	//   ....[31]....
        /*09a0*/ 	.word	0x00007ce0


	//   ....[32]....
        /*09a4*/ 	.word	0x00007d10


	//   ....[33]....
        /*09a8*/ 	.word	0x00007d20


	//   ....[34]....
        /*09ac*/ 	.word	0x00007fe0


	//   ....[35]....
        /*09b0*/ 	.word	0x00008080


	//   ....[36]....
        /*09b4*/ 	.word	0x000080b0


	//   ....[37]....
        /*09b8*/ 	.word	0x000080e0


	//   ....[38]....
        /*09bc*/ 	.word	0x000080f0


	//   ....[39]....
        /*09c0*/ 	.word	0x00008100


	//   ....[40]....
        /*09c4*/ 	.word	0x00008110


	//   ....[41]....
        /*09c8*/ 	.word	0x000081c0


	//   ....[42]....
        /*09cc*/ 	.word	0x00008200


	//   ....[43]....
        /*09d0*/ 	.word	0x00008220


	//   ....[44]....
        /*09d4*/ 	.word	0x00008230


	//   ....[45]....
        /*09d8*/ 	.word	0x00008240


	//   ....[46]....
        /*09dc*/ 	.word	0x00008250


	//   ....[47]....
        /*09e0*/ 	.word	0x00008260


	//   ....[48]....
        /*09e4*/ 	.word	0x000082a0


	//   ....[49]....
        /*09e8*/ 	.word	0x00008300


	//   ....[50]....
        /*09ec*/ 	.word	0x00008330


	//   ....[51]....
        /*09f0*/ 	.word	0x00008360


	//   ....[52]....
        /*09f4*/ 	.word	0x00008390


	//   ....[53]....
        /*09f8*/ 	.word	0x000083b0


	//   ....[54]....
        /*09fc*/ 	.word	0x000083c0


	//   ....[55]....
        /*0a00*/ 	.word	0x000083d0


	//   ....[56]....
        /*0a04*/ 	.word	0x00008400


	//   ....[57]....
        /*0a08*/ 	.word	0x00008460


	//   ....[58]....
        /*0a0c*/ 	.word	0x00008490


	//   ....[59]....
        /*0a10*/ 	.word	0x000084b0


	//   ....[60]....
        /*0a14*/ 	.word	0x000084f0


	//   ....[61]....
        /*0a18*/ 	.word	0x00008510


	//   ....[62]....
        /*0a1c*/ 	.word	0x00008530


	//   ....[63]....
        /*0a20*/ 	.word	0x00008540


	//   ....[64]....
        /*0a24*/ 	.word	0x000086a0


	//   ....[65]....
        /*0a28*/ 	.word	0x000086e0


	//   ....[66]....
        /*0a2c*/ 	.word	0x00008810


	//   ....[67]....
        /*0a30*/ 	.word	0x00008860


	//   ....[68]....
        /*0a34*/ 	.word	0x000088d0


	//   ....[69]....
        /*0a38*/ 	.word	0x00008930


	//   ....[70]....
        /*0a3c*/ 	.word	0x000089a0


	//   ....[71]....
        /*0a40*/ 	.word	0x00008a00


	//   ....[72]....
        /*0a44*/ 	.word	0x00008a70


	//   ....[73]....
        /*0a48*/ 	.word	0x00008ad0


	//   ....[74]....
        /*0a4c*/ 	.word	0x00008b70


	//   ....[75]....
        /*0a50*/ 	.word	0x00008c00


	//   ....[76]....
        /*0a54*/ 	.word	0x00008c70


	//   ....[77]....
        /*0a58*/ 	.word	0x00008cd0


	//   ....[78]....
        /*0a5c*/ 	.word	0x00008d40


	//   ....[79]....
        /*0a60*/ 	.word	0x00008da0


	//   ....[80]....
        /*0a64*/ 	.word	0x00008e10


	//   ....[81]....
        /*0a68*/ 	.word	0x00008e70


	//   ....[82]....
        /*0a6c*/ 	.word	0x00008f10


	//   ....[83]....
        /*0a70*/ 	.word	0x00008fa0


	//   ....[84]....
        /*0a74*/ 	.word	0x00009010


	//   ....[85]....
        /*0a78*/ 	.word	0x00009070


	//   ....[86]....
        /*0a7c*/ 	.word	0x000090e0


	//   ....[87]....
        /*0a80*/ 	.word	0x00009140


	//   ....[88]....
        /*0a84*/ 	.word	0x000091b0


	//   ....[89]....
        /*0a88*/ 	.word	0x00009210


	//   ....[90]....
        /*0a8c*/ 	.word	0x000092b0


	//   ....[91]....
        /*0a90*/ 	.word	0x00009360


	//   ....[92]....
        /*0a94*/ 	.word	0x00009430


	//   ....[93]....
        /*0a98*/ 	.word	0x00009480


	//   ....[94]....
        /*0a9c*/ 	.word	0x00009510


	//   ....[95]....
        /*0aa0*/ 	.word	0x00009570


	//   ....[96]....
        /*0aa4*/ 	.word	0x00009600


	//   ....[97]....
        /*0aa8*/ 	.word	0x00009650


	//   ....[98]....
        /*0aac*/ 	.word	0x000096c0


	//   ....[99]....
        /*0ab0*/ 	.word	0x00009720


	//   ....[100]....
        /*0ab4*/ 	.word	0x000097e0


	//   ....[101]....
        /*0ab8*/ 	.word	0x00009840


	//   ....[102]....
        /*0abc*/ 	.word	0x000098d0


	//   ....[103]....
        /*0ac0*/ 	.word	0x00009960


	//   ....[104]....
        /*0ac4*/ 	.word	0x000099e0


	//   ....[105]....
        /*0ac8*/ 	.word	0x00009a40


	//   ....[106]....
        /*0acc*/ 	.word	0x00009ab0


	//   ....[107]....
        /*0ad0*/ 	.word	0x00009b10


	//   ....[108]....
        /*0ad4*/ 	.word	0x00009bc0


	//   ....[109]....
        /*0ad8*/ 	.word	0x00009c20


	//   ....[110]....
        /*0adc*/ 	.word	0x00009ce0


	//   ....[111]....
        /*0ae0*/ 	.word	0x00009d30


	//   ....[112]....
        /*0ae4*/ 	.word	0x00009da0


	//   ....[113]....
        /*0ae8*/ 	.word	0x00009e00


	//   ....[114]....
        /*0aec*/ 	.word	0x00009e90


	//   ....[115]....
        /*0af0*/ 	.word	0x00009f20


	//   ....[116]....
        /*0af4*/ 	.word	0x00009f90


	//   ....[117]....
        /*0af8*/ 	.word	0x00009ff0


	//   ....[118]....
        /*0afc*/ 	.word	0x0000a080


	//   ....[119]....
        /*0b00*/ 	.word	0x0000a140


	//   ....[120]....
        /*0b04*/ 	.word	0x0000a1d0


	//   ....[121]....
        /*0b08*/ 	.word	0x0000a230


	//----- nvinfo : EIATTR_EXIT_INSTR_OFFSETS
	.align		4
.L_2603:
        /*0b0c*/ 	.byte	0x04, 0x1c
        /*0b0e*/ 	.short	(.L_2605 - .L_2604)


	//   ....[0]....
.L_2604:
        /*0b10*/ 	.word	0x00006720


	//   ....[1]....
        /*0b14*/ 	.word	0x000087b0


	//----- nvinfo : EIATTR_MAX_THREADS
	.align		4
.L_2605:
        /*0b18*/ 	.byte	0x04, 0x05
        /*0b1a*/ 	.short	(.L_2607 - .L_2606)
.L_2606:
        /*0b1c*/ 	.word	0x000001e0
        /*0b20*/ 	.word	0x00000001
        /*0b24*/ 	.word	0x00000001


	//----- nvinfo : EIATTR_CRS_STACK_SIZE
	.align		4
.L_2607:
        /*0b28*/ 	.byte	0x04, 0x1e
        /*0b2a*/ 	.short	(.L_2609 - .L_2608)
.L_2608:
        /*0b2c*/ 	.word	0x00000000


	//----- nvinfo : EIATTR_CBANK_PARAM_SIZE
	.align		4
.L_2609:
        /*0b30*/ 	.byte	0x03, 0x19
        /*0b32*/ 	.short	0x0060


	//----- nvinfo : EIATTR_PARAM_CBANK
	.align		4
        /*0b34*/ 	.byte	0x04, 0x0a
        /*0b36*/ 	.short	(.L_2611 - .L_2610)
	.align		4
.L_2610:
        /*0b38*/ 	.word	index@(.nv.constant0._ZN13group_norm_v218gn_bwd_cuda_kernelI6__halfLi480ELi2ELi16ELi120ELi256ELb1ELb1ELi16ELi960ELi960ELi4ELb1ELi14ELb0ELb0ELNS_15WgradSyncMethodE3ENS_16CompileConditionILi900EEEEEvPT_S6_S6_PKS5_S8_S8_S8_PKfflPfPj)
        /*0b3c*/ 	.short	0x0210
        /*0b3e*/ 	.short	0x0060


	//----- nvinfo : EIATTR_SW_WAR
	.align		4
.L_2611:
        /*0b40*/ 	.byte	0x04, 0x36
        /*0b42*/ 	.short	(.L_2613 - .L_2612)
.L_2612:
        /*0b44*/ 	.word	0x00000008
.L_2613:


//--------------------- .nv.info._ZN13group_norm_v218gn_bwd_cuda_kernelI6__halfLi480ELi2ELi16ELi120ELi256ELb1ELb1ELi16ELi960ELi960ELi4ELb1ELi18ELb0ELb0ELNS_15WgradSyncMethodE3ENS_16CompileConditionILi900EEEEEvPT_S6_S6_PKS5_S8_S8_S8_PKfflPfPj --------------------------
	.section	.nv.info._ZN13group_norm_v218gn_bwd_cuda_kernelI6__halfLi480ELi2ELi16ELi120ELi256ELb1ELb1ELi16ELi960ELi960ELi4ELb1ELi18ELb0ELb0ELNS_15WgradSyncMethodE3ENS_16CompileConditionILi900EEEEEvPT_S6_S6_PKS5_S8_S8_S8_PKfflPfPj,"",@"SHT_CUDA_INFO"
	.sectionflags	@""
	.align	4


	//----- nvinfo : EIATTR_CUDA_API_VERSION
	.align		4
        /*0000*/ 	.byte	0x04, 0x37
        /*0002*/ 	.short	(.L_2615 - .L_2614)
.L_2614:
        /*0004*/ 	.word	0x00000082


	//----- nvinfo : EIATTR_KPARAM_INFO
	.align		4
.L_2615:
        /*0008*/ 	.byte	0x04, 0x17
        /*000a*/ 	.short	(.L_2617 - .L_2616)
.L_2616:
        /*000c*/ 	.word	0x00000000
        /*0010*/ 	.short	0x000b
        /*0012*/ 	.short	0x0058
        /*0014*/ 	.byte	0x00, 0xf0, 0x21, 0x00


	//----- nvinfo : EIATTR_KPARAM_INFO
	.align		4
.L_2617:
        /*0018*/ 	.byte	0x04, 0x17
        /*001a*/ 	.short	(.L_2619 - .L_2618)
.L_2618:
        /*001c*/ 	.word	0x00000000
        /*0020*/ 	.short	0x000a
        /*0022*/ 	.short	0x0050
        /*0024*/ 	.byte	0x00, 0xf0, 0x21, 0x00


	//----- nvinfo : EIATTR_KPARAM_INFO
	.align		4
.L_2619:
        /*0028*/ 	.byte	0x04, 0x17
        /*002a*/ 	.short	(.L_2621 - .L_2620)
.L_2620:
        /*002c*/ 	.word	0x00000000
        /*0030*/ 	.short	0x0009
        /*0032*/ 	.short	0x0048
        /*0034*/ 	.byte	0x00, 0xf0, 0x21, 0x00


	//----- nvinfo : EIATTR_KPARAM_INFO
	.align		4
.L_2621:
        /*0038*/ 	.byte	0x04, 0x17
        /*003a*/ 	.short	(.L_2623 - .L_2622)
.L_2622:
        /*003c*/ 	.word	0x00000000
        /*0040*/ 	.short	0x0008
        /*0042*/ 	.short	0x0040
        /*0044*/ 	.byte	0x00, 0xf0, 0x11, 0x00


	//----- nvinfo : EIATTR_KPARAM_INFO
	.align		4
.L_2623:
        /*0048*/ 	.byte	0x04, 0x17
        /*004a*/ 	.short	(.L_2625 - .L_2624)
.L_2624:
        /*004c*/ 	.word	0x00000000
        /*0050*/ 	.short	0x0007
        /*0052*/ 	.short	0x0038
        /*0054*/ 	.byte	0x00, 0xf0, 0x21, 0x00


	//----- nvinfo : EIATTR_KPARAM_INFO
	.align		4
.L_2625:
        /*0058*/ 	.byte	0x04, 0x17
        /*005a*/ 	.short	(.L_2627 - .L_2626)
.L_2626:
        /*005c*/ 	.word	0x00000000
        /*0060*/ 	.short	0x0006
        /*0062*/ 	.short	0x0030
        /*0064*/ 	.byte	0x00, 0xf0, 0x21, 0x00


	//----- nvinfo : EIATTR_KPARAM_INFO
	.align		4
.L_2627:
        /*0068*/ 	.byte	0x04, 0x17
        /*006a*/ 	.short	(.L_2629 - .L_2628)
.L_2628:
        /*006c*/ 	.word	0x00000000
        /*0070*/ 	.short	0x0005
        /*0072*/ 	.short	0x0028
        /*0074*/ 	.byte	0x00, 0xf0, 0x21, 0x00


	//----- nvinfo : EIATTR_KPARAM_INFO
	.align		4
.L_2629:
        /*0078*/ 	.byte	0x04, 0x17
        /*007a*/ 	.short	(.L_2631 - .L_2630)
.L_2630:
        /*007c*/ 	.word	0x00000000
        /*0080*/ 	.short	0x0004
        /*0082*/ 	.short	0x0020
        /*0084*/ 	.byte	0x00, 0xf0, 0x21, 0x00


	//----- nvinfo : EIATTR_KPARAM_INFO
	.align		4
.L_2631:
        /*0088*/ 	.byte	0x04, 0x17
        /*008a*/ 	.short	(.L_2633 - .L_2632)
.L_2632:
        /*008c*/ 	.word	0x00000000
        /*0090*/ 	.short	0x0003
        /*0092*/ 	.short	0x0018
        /*0094*/ 	.byte	0x00, 0xf0, 0x21, 0x00


	//----- nvinfo : EIATTR_KPARAM_INFO
	.align		4
.L_2633:
        /*0098*/ 	.byte	0x04, 0x17
        /*009a*/ 	.short	(.L_2635 - .L_2634)
.L_2634:
        /*009c*/ 	.word	0x00000000
        /*00a0*/ 	.short	0x0002
        /*00a2*/ 	.short	0x0010
        /*00a4*/ 	.byte	0x00, 0xf0, 0x21, 0x00


	//----- nvinfo : EIATTR_KPARAM_INFO
	.align		4
.L_2635:
        /*00a8*/ 	.byte	0x04, 0x17
        /*00aa*/ 	.short	(.L_2637 - .L_2636)
.L_2636:
        /*00ac*/ 	.word	0x00000000
        /*00b0*/ 	.short	0x0001
        /*00b2*/ 	.short	0x0008
        /*00b4*/ 	.byte	0x00, 0xf0, 0x21, 0x00


	//----- nvinfo : EIATTR_KPARAM_INFO
	.align		4
.L_2637:
        /*00b8*/ 	.byte	0x04, 0x17
        /*00ba*/ 	.short	(.L_2639 - .L_2638)
.L_2638:
        /*00bc*/ 	.word	0x00000000
        /*00c0*/ 	.short	0x0000
        /*00c2*/ 	.short	0x0000
        /*00c4*/ 	.byte	0x00, 0xf0, 0x21, 0x00


	//----- nvinfo : EIATTR_SPARSE_MMA_MASK
	.align		4
.L_2639:
        /*00c8*/ 	.byte	0x03, 0x50
        /*00ca*/ 	.short	0x0000


	//----- nvinfo : EIATTR_MAXREG_COUNT
	.align		4
        /*00cc*/ 	.byte	0x03, 0x1b
        /*00ce*/ 	.short	0x0040


	//----- nvinfo : EIATTR_NUM_BARRIERS
	.align		4
        /*00d0*/ 	.byte	0x02, 0x4c
        /*00d2*/ 	.byte	0x01
	.zero		1


	//----- nvinfo : EIATTR_ANNOTATIONS
	.align		4
        /*00d4*/ 	.byte	0x04, 0x55
        /*00d6*/ 	.short	(.L_2641 - .L_2640)


	//   ....[0]....
.L_2640:
        /* <DEDUP_REMOVED lines=103> */


	//----- nvinfo : EIATTR_MERCURY_ISA_VERSION
	.align		4
.L_2641:
        /*0730*/ 	.byte	0x03, 0x5f
        /*0732*/ 	.short	0x0101


	//----- nvinfo : EIATTR_COOP_GROUP_MASK_REGIDS
	.align		4
        /*0734*/ 	.byte	0x04, 0x29
        /*0736*/ 	.short	(.L_2643 - .L_2642)


	//   ....[0]....
.L_2642:
        /*0738*/ 	.word	0xffffffff


	//   ....[1]....
        /*073c*/ 	.word	0xffffffff


	//   ....[2]....
        /*0740*/ 	.word	0xffffffff


	//   ....[3]....
        /*0744*/ 	.word	0xffffffff


	//   ....[4]....
        /*0748*/ 	.word	0xffffffff


	//   ....[5]....
        /*074c*/ 	.word	0xffffffff


	//   ....[6]....
        /*0750*/ 	.word	0xffffffff


	//   ....[7]....
        /*0754*/ 	.word	0xffffffff


	//   ....[8]....
        /*0758*/ 	.word	0xffffffff


	//   ....[9]....
        /*075c*/ 	.word	0xffffffff


	//   ....[10]....
        /*0760*/ 	.word	0x05000019


	//   ....[11]....
        /*0764*/ 	.word	0x05000018


	//   ....[12]....
        /*0768*/ 	.word	0x0500001a


	//   ....[13]....
        /*076c*/ 	.word	0x0500001b


	//   ....[14]....
        /*0770*/ 	.word	0x0500001d


	//   ....[15]....
        /*0774*/ 	.word	0x05000012


	//   ....[16]....
        /*0778*/ 	.word	0x0500001c


	//   ....[17]....
        /*077c*/ 	.word	0x05000013


	//   ....[18]....
        /*0780*/ 	.word	0x0500001d


	//   ....[19]....
        /*0784*/ 	.word	0x0500001c


	//   ....[20]....
        /*0788*/ 	.word	0x0500001e


	//   ....[21]....
        /*078c*/ 	.word	0x0500001f


	//   ....[22]....
        /*0790*/ 	.word	0x05000021


	//   ....[23]....
        /*0794*/ 	.word	0x05000020


	//   ....[24]....
        /*0798*/ 	.word	0x05000022


	//   ....[25]....
        /*079c*/ 	.word	0x05000017


	//   ....[26]....
        /*07a0*/ 	.word	0x0500001d


	//   ....[27]....
        /*07a4*/ 	.word	0x0500001c


	//   ....[28]....
        /*07a8*/ 	.word	0x0500001e


	//   ....[29]....
        /*07ac*/ 	.word	0x0500001f


	//   ....[30]....
        /*07b0*/ 	.word	0x05000021


	//   ....[31]....
        /*07b4*/ 	.word	0x05000020


	//   ....[32]....
        /*07b8*/ 	.word	0x05000022


	//   ....[33]....
        /*07bc*/ 	.word	0x05000017


	//   ....[34]....
        /*07c0*/ 	.word	0x05000021


	//   ....[35]....
        /*07c4*/ 	.word	0x0500001e


	//   ....[36]....
        /*07c8*/ 	.word	0x05000023


	//   ....[37]....
        /*07cc*/ 	.word	0x0500001c


	//   ....[38]....
        /*07d0*/ 	.word	0x05000020


	//   ....[39]....
        /*07d4*/ 	.word	0x0500002b


	//   ....[40]....
        /*07d8*/ 	.word	0x05000020


	//   ....[41]....
        /*07dc*/ 	.word	0x0500001e


	//   ....[42]....
        /*07e0*/ 	.word	0x0500002a


	//   ....[43]....
        /*07e4*/ 	.word	0x05000014


	//   ....[44]....
        /*07e8*/ 	.word	0x0500002b


	//   ....[45]....
        /*07ec*/ 	.word	0x05000021


	//   ....[46]....
        /*07f0*/ 	.word	0x05000026


	//   ....[47]....
        /*07f4*/ 	.word	0x05000023


	//   ....[48]....
        /*07f8*/ 	.word	0x0500001d


	//   ....[49]....
        /*07fc*/ 	.word	0x05000014


	//   ....[50]....
        /*0800*/ 	.word	0x05000013


	//   ....[51]....
        /*0804*/ 	.word	0x05000021


	//   ....[52]....
        /*0808*/ 	.word	0x05000016


	//   ....[53]....
        /*080c*/ 	.word	0x05000017


	//   ....[54]....
        /*0810*/ 	.word	0x05000012


	//   ....[55]....
        /*0814*/ 	.word	0x0500002b


	//   ....[56]....
        /*0818*/ 	.word	0x05000024


	//   ....[57]....
        /*081c*/ 	.word	0x0500001b


	//   ....[58]....
        /*0820*/ 	.word	0x0500001a


	//   ....[59]....
        /*0824*/ 	.word	0x05000022


	//   ....[60]....
        /*0828*/ 	.word	0x05000016


	//   ....[61]....
        /*082c*/ 	.word	0x05000017


	//   ....[62]....
        /*0830*/ 	.word	0x05000029


	//   ....[63]....
        /*0834*/ 	.word	0x0500002b


	//   ....[64]....
        /*0838*/ 	.word	0x0500001d


	//   ....[65]....
        /*083c*/ 	.word	0x05000017


	//   ....[66]....
        /*0840*/ 	.word	0x0500001e


	//   ....[67]....
        /*0844*/ 	.word	0x0500001e


	//   ....[68]....
        /*0848*/ 	.word	0x0500001e


	//   ....[69]....
        /*084c*/ 	.word	0x0500001e


	//   ....[70]....
        /*0850*/ 	.word	0x0500001e


	//   ....[71]....
        /*0854*/ 	.word	0x0500001e


	//   ....[72]....
        /*0858*/ 	.word	0x0500001e


	//   ....[73]....
        /*085c*/ 	.word	0x0500001e


	//   ....[74]....
        /*0860*/ 	.word	0x0500001e


	//   ....[75]....
        /*0864*/ 	.word	0x0500001e


	//   ....[76]....
        /*0868*/ 	.word	0x0500001e


	//   ....[77]....
        /*086c*/ 	.word	0x0500001e


	//   ....[78]....
        /*0870*/ 	.word	0x0500001e


	//   ....[79]....
        /*0874*/ 	.word	0x0500001e


	//   ....[80]....
        /*0878*/ 	.word	0x0500001e


	//   ....[81]....
        /*087c*/ 	.word	0x0500001e


	//   ....[82]....
        /*0880*/ 	.word	0x0500001e


	//   ....[83]....
        /*0884*/ 	.word	0x0500001e


	//   ....[84]....
        /*0888*/ 	.word	0x0500001e


	//   ....[85]....
        /*088c*/ 	.word	0x0500001e


	//   ....[86]....
        /*0890*/ 	.word	0x0500001e


	//   ....[87]....
        /*0894*/ 	.word	0x0500001e


	//   ....[88]....
        /*0898*/ 	.word	0x0500001e


	//   ....[89]....
        /*089c*/ 	.word	0x0500001e


	//   ....[90]....
        /*08a0*/ 	.word	0x0500001e


	//   ....[91]....
        /*08a4*/ 	.word	0x0500001e


	//   ....[92]....
        /*08a8*/ 	.word	0x0500001e


	//   ....[93]....
        /*08ac*/ 	.word	0x0500001e


	//   ....[94]....
        /*08b0*/ 	.word	0x0500001e


	//   ....[95]....
        /*08b4*/ 	.word	0x0500001e


	//   ....[96]....
        /*08b8*/ 	.word	0x0500001e


	//   ....[97]....
        /*08bc*/ 	.word	0x0500001e


	//   ....[98]....
        /*08c0*/ 	.word	0x0500001e


	//   ....[99]....
        /*08c4*/ 	.word	0x0500001e


	//   ....[100]....
        /*08c8*/ 	.word	0x0500001e


	//   ....[101]....
        /*08cc*/ 	.word	0x0500001e


	//   ....[102]....
        /*08d0*/ 	.word	0x0500001e


	//   ....[103]....
        /*08d4*/ 	.word	0x0500001e


	//   ....[104]....
        /*08d8*/ 	.word	0x0500001e


	//   ....[105]....
        /*08dc*/ 	.word	0x0500001e


	//   ....[106]....
        /*08e0*/ 	.word	0x0500001e


	//   ....[107]....
        /*08e4*/ 	.word	0x0500001e


	//   ....[108]....
        /*08e8*/ 	.word	0x0500001e


	//   ....[109]....
        /*08ec*/ 	.word	0x0500001e


	//   ....[110]....
        /*08f0*/ 	.word	0x0500001e


	//   ....[111]....
        /*08f4*/ 	.word	0x0500001e


	//   ....[112]....
        /*08f8*/ 	.word	0x0500001e


	//   ....[113]....
        /*08fc*/ 	.word	0x0500001e


	//   ....[114]....
        /*0900*/ 	.word	0x0500001e


	//   ....[115]....
        /*0904*/ 	.word	0x0500001e


	//   ....[116]....
        /*0908*/ 	.word	0x0500001e


	//   ....[117]....
        /*090c*/ 	.word	0x0500001e


	//   ....[118]....
        /*0910*/ 	.word	0x0500001e


	//   ....[119]....
        /*0914*/ 	.word	0x0500001e


	//   ....[120]....
        /*0918*/ 	.word	0x0500001e


	//   ....[121]....
        /*091c*/ 	.word	0x0500001e


	//----- nvinfo : EIATTR_COOP_GROUP_INSTR_OFFSETS
	.align		4
.L_2643:
        /*0920*/ 	.byte	0x04, 0x28
        /*0922*/ 	.short	(.L_2645 - .L_2644)


	//   ....[0]....
.L_2644:
        /*0924*/ 	.word	0x000050a0


	//   ....[1]....
        /*0928*/ 	.word	0x000050d0


	//   ....[2]....
        /*092c*/ 	.word	0x00005750


	//   ....[3]....
        /*0930*/ 	.word	0x00005770


	//   ....[4]....
        /*0934*/ 	.word	0x00005790


	//   ....[5]....
        /*0938*/ 	.word	0x000057b0


	//   ....[6]....
        /*093c*/ 	.word	0x000057d0


	//   ....[7]....
        /*0940*/ 	.word	0x000057f0


	//   ....[8]....
        /*0944*/ 	.word	0x00005810


	//   ....[9]....
        /*0948*/ 	.word	0x00005830


	//   ....[10]....
        /*094c*/ 	.word	0x00007720


	//   ....[11]....
        /*0950*/ 	.word	0x00007750


	//   ....[12]....
        /*0954*/ 	.word	0x000077a0


	//   ....[13]....
        /*0958*/ 	.word	0x000077c0


	//   ....[14]....
        /*095c*/ 	.word	0x000077f0


	//   ....[15]....
        /*0960*/ 	.word	0x00007800


	//   ....[16]....
        /*0964*/ 	.word	0x00007830


	//   ....[17]....
        /*0968*/ 	.word	0x00007840


	//   ....[18]....
        /*096c*/ 	.word	0x000079c0


	//   ....[19]....
        /*0970*/ 	.word	0x000079f0


	//   ....[20]....
        /*0974*/ 	.word	0x00007a40


	//   ....[21]....
        /*0978*/ 	.word	0x00007a60


	//   ....[22]....
        /*097c*/ 	.word	0x00007a90


	//   ....[23]....
        /*0980*/ 	.word	0x00007aa0


	//   ....[24]....
        /*0984*/ 	.word	0x00007ad0


	//   ....[25]....
        /*0988*/ 	.word	0x00007ae0


	//   ....[26]....
        /*098c*/ 	.word	0x00007c00


	//   ....[27]....
        /*0990*/ 	.word	0x00007c30


	//   ....[28]....
        /*0994*/ 	.word	0x00007c80


	//   ....[29]....
        /*0998*/ 	.word	0x00007ca0


	//   ....[30]....
        /*099c*/ 	.word	0x00007cd0


	//   ....[31]....
        /*09a0*/ 	.word	0x00007ce0


	//   ....[32]....
        /*09a4*/ 	.word	0x00007d10


	//   ....[33]....
        /*09a8*/ 	.word	0x00007d20


	//   ....[34]....
        /*09ac*/ 	.word	0x00007fe0


	//   ....[35]....
        /*09b0*/ 	.word	0x00008080


	//   ....[36]....
        /*09b4*/ 	.word	0x000080b0


	//   ....[37]....
        /*09b8*/ 	.word	0x000080e0


	//   ....[38]....
        /*09bc*/ 	.word	0x000080f0


	//   ....[39]....
        /*09c0*/ 	.word	0x00008100


	//   ....[40]....
        /*09c4*/ 	.word	0x00008110


	//   ....[41]....
        /*09c8*/ 	.word	0x000081c0


	//   ....[42]....
        /*09cc*/ 	.word	0x00008200


	//   ....[43]....
        /*09d0*/ 	.word	0x00008220


	//   ....[44]....
        /*09d4*/ 	.word	0x00008230


	//   ....[45]....
        /*09d8*/ 	.word	0x00008240


	//   ....[46]....
        /*09dc*/ 	.word	0x00008250


	//   ....[47]....
        /*09e0*/ 	.word	0x00008260


	//   ....[48]....
        /*09e4*/ 	.word	0x000082a0


	//   ....[49]....
        /*09e8*/ 	.word	0x00008300


	//   ....[50]....
        /*09ec*/ 	.word	0x00008330


	//   ....[51]....
        /*09f0*/ 	.word	0x00008360


	//   ....[52]....
        /*09f4*/ 	.word	0x00008390


	//   ....[53]....
        /*09f8*/ 	.word	0x000083b0


	//   ....[54]....
        /*09fc*/ 	.word	0x000083c0


	//   ....[55]....
        /*0a00*/ 	.word	0x000083d0


	//   ....[56]....
        /*0a04*/ 	.word	0x00008400


	//   ....[57]....
        /*0a08*/ 	.word	0x00008460


	//   ....[58]....
        /*0a0c*/ 	.word	0x00008490


	//   ....[59]....
        /*0a10*/ 	.word	0x000084b0


	//   ....[60]....
        /*0a14*/ 	.word	0x000084f0


	//   ....[61]....
        /*0a18*/ 	.word	0x00008510


	//   ....[62]....
        /*0a1c*/ 	.word	0x00008530


	//   ....[63]....
        /*0a20*/ 	.word	0x00008540


	//   ....[64]....
        /*0a24*/ 	.word	0x000086a0


	//   ....[65]....
        /*0a28*/ 	.word	0x000086e0


	//   ....[66]....
        /*0a2c*/ 	.word	0x00008810


	//   ....[67]....
        /*0a30*/ 	.word	0x00008860


	//   ....[68]....
        /*0a34*/ 	.word	0x000088d0


	//   ....[69]....
        /*0a38*/ 	.word	0x00008930


	//   ....[70]....
        /*0a3c*/ 	.word	0x000089a0


	//   ....[71]....
        /*0a40*/ 	.word	0x00008a00


	//   ....[72]....
        /*0a44*/ 	.word	0x00008a70


	//   ....[73]....
        /*0a48*/ 	.word	0x00008ad0


	//   ....[74]....
        /*0a4c*/ 	.word	0x00008b70


	//   ....[75]....
        /*0a50*/ 	.word	0x00008c00


	//   ....[76]....
        /*0a54*/ 	.word	0x00008c70


	//   ....[77]....
        /*0a58*/ 	.word	0x00008cd0


	//   ....[78]....
        /*0a5c*/ 	.word	0x00008d40


	//   ....[79]....
        /*0a60*/ 	.word	0x00008da0


	//   ....[80]....
        /*0a64*/ 	.word	0x00008e10


	//   ....[81]....
        /*0a68*/ 	.word	0x00008e70


	//   ....[82]....
        /*0a6c*/ 	.word	0x00008f10


	//   ....[83]....
        /*0a70*/ 	.word	0x00008fa0


	//   ....[84]....
        /*0a74*/ 	.word	0x00009010


	//   ....[85]....
        /*0a78*/ 	.word	0x00009070


	//   ....[86]....
        /*0a7c*/ 	.word	0x000090e0


	//   ....[87]....
        /*0a80*/ 	.word	0x00009140


	//   ....[88]....
        /*0a84*/ 	.word	0x000091b0


	//   ....[89]....
        /*0a88*/ 	.word	0x00009210


	//   ....[90]....
        /*0a8c*/ 	.word	0x000092b0


	//   ....[91]....
        /*0a90*/ 	.word	0x00009360


	//   ....[92]....
        /*0a94*/ 	.word	0x00009430


	//   ....[93]....
        /*0a98*/ 	.word	0x00009480


	//   ....[94]....
        /*0a9c*/ 	.word	0x00009510


	//   ....[95]....
        /*0aa0*/ 	.word	0x00009570


	//   ....[96]....
        /*0aa4*/ 	.word	0x00009600


	//   ....[97]....
        /*0aa8*/ 	.word	0x00009650


	//   ....[98]....
        /*0aac*/ 	.word	0x000096c0


	//   ....[99]....
        /*0ab0*/ 	.word	0x00009720


	//   ....[100]....
        /*0ab4*/ 	.word	0x000097e0


	//   ....[101]....
        /*0ab8*/ 	.word	0x00009840


	//   ....[102]....
        /*0abc*/ 	.word	0x000098d0


	//   ....[103]....
        /*0ac0*/ 	.word	0x00009960


	//   ....[104]....
        /*0ac4*/ 	.word	0x000099e0


	//   ....[105]....
        /*0ac8*/ 	.word	0x00009a40


	//   ....[106]....
        /*0acc*/ 	.word	0x00009ab0


	//   ....[107]....
        /*0ad0*/ 	.word	0x00009b10


	//   ....[108]....
        /*0ad4*/ 	.word	0x00009bc0


	//   ....[109]....
        /*0ad8*/ 	.word	0x00009c20


	//   ....[110]....
        /*0adc*/ 	.word	0x00009ce0


	//   ....[111]....
        /*0ae0*/ 	.word	0x00009d30


	//   ....[112]....
        /*0ae4*/ 	.word	0x00009da0


	//   ....[113]....
        /*0ae8*/ 	.word	0x00009e00


	//   ....[114]....
        /*0aec*/ 	.word	0x00009e90


	//   ....[115]....
        /*0af0*/ 	.word	0x00009f20


	//   ....[116]....
        /*0af4*/ 	.word	0x00009f90


	//   ....[117]....
        /*0af8*/ 	.word	0x00009ff0


	//   ....[118]....
        /*0afc*/ 	.word	0x0000a080


	//   ....[119]....
        /*0b00*/ 	.word	0x0000a140


	//   ....[120]....
        /*0b04*/ 	.word	0x0000a1d0


	//   ....[121]....
        /*0b08*/ 	.word	0x0000a230


	//----- nvinfo : EIATTR_EXIT_INSTR_OFFSETS
	.align		4
.L_2645:
        /*0b0c*/ 	.byte	0x04, 0x1c
        /*0b0e*/ 	.short	(.L_2647 - .L_2646)


	//   ....[0]....
.L_2646:
        /*0b10*/ 	.word	0x00006720


	//   ....[1]....
        /*0b14*/ 	.word	0x000087b0


	//----- nvinfo : EIATTR_MAX_THREADS
	.align		4
.L_2647:
        /*0b18*/ 	.byte	0x04, 0x05
        /*0b1a*/ 	.short	(.L_2649 - .L_2648)
.L_2648:
        /*0b1c*/ 	.word	0x000001e0
        /*0b20*/ 	.word	0x00000001
        /*0b24*/ 	.word	0x00000001


	//----- nvinfo : EIATTR_CRS_STACK_SIZE
	.align		4
.L_2649:
        /*0b28*/ 	.byte	0x04, 0x1e
        /*0b2a*/ 	.short	(.L_2651 - .L_2650)
.L_2650:
        /*0b2c*/ 	.word	0x00000000


	//----- nvinfo : EIATTR_CBANK_PARAM_SIZE
	.align		4
.L_2651:
        /*0b30*/ 	.byte	0x03, 0x19
        /*0b32*/ 	.short	0x0060


	//----- nvinfo : EIATTR_PARAM_CBANK
	.align		4
        /*0b34*/ 	.byte	0x04, 0x0a
        /*0b36*/ 	.short	(.L_2653 - .L_2652)
	.align		4
.L_2652:
        /*0b38*/ 	.word	index@(.nv.constant0._ZN13group_norm_v218gn_bwd_cuda_kernelI6__halfLi480ELi2ELi16ELi120ELi256ELb1ELb1ELi16ELi960ELi960ELi4ELb1ELi18ELb0ELb0ELNS_15WgradSyncMethodE3ENS_16CompileConditionILi900EEEEEvPT_S6_S6_PKS5_S8_S8_S8_PKfflPfPj)
        /*0b3c*/ 	.short	0x0210
        /*0b3e*/ 	.short	0x0060


	//----- nvinfo : EIATTR_SW_WAR
	.align		4
.L_2653:
        /*0b40*/ 	.byte	0x04, 0x36
        /*0b42*/ 	.short	(.L_2655 - .L_2654)
.L_2654:
        /*0b44*/ 	.word	0x00000008
.L_2655:


//--------------------- .nv.info._ZN13group_norm_v214gn_cuda_kernelI6__halfLi480ELi3ELi32ELi60ELi256ELb0ELi2ELi960ELi960ELi4ELb1ELi2ELb0ELb0ENS_16CompileConditionILi900EEEEEvPT_PKS4_S7_S7_flPfS8_Pj --------------------------
	.section	.nv.info._ZN13group_norm_v214gn_cuda_kernelI6__halfLi480ELi3ELi32ELi60ELi256ELb0ELi2ELi960ELi960ELi4ELb1ELi2ELb0ELb0ENS_16CompileConditionILi900EEEEEvPT_PKS4_S7_S7_flPfS8_Pj,"",@"SHT_CUDA_INFO"
	.sectionflags	@""
	.align	4


	//----- nvinfo : EIATTR_CUDA_API_VERSION
	.align		4
        /*0000*/ 	.byte	0x04, 0x37
        /*0002*/ 	.short	(.L_2657 - .L_2656)
.L_2656:
        /*0004*/ 	.word	0x00000082


	//----- nvinfo : EIATTR_KPARAM_INFO
	.align		4
.L_2657:
        /*0008*/ 	.byte	0x04, 0x17
        /*000a*/ 	.short	(.L_2659 - .L_2658)
.L_2658:
        /*000c*/ 	.word	0x00000000
        /*0010*/ 	.short	0x0008
        /*0012*/ 	.short	0x0040
        /*0014*/ 	.byte	0x00, 0xf0, 0x21, 0x00


	//----- nvinfo : EIATTR_KPARAM_INFO
	.align		4
.L_2659:
        /*0018*/ 	.byte	0x04, 0x17
        /*001a*/ 	.short	(.L_2661 - .L_2660)
.L_2660:
        /*001c*/ 	.word	0x00000000
        /*0020*/ 	.short	0x0007
        /*0022*/ 	.short	0x0038
        /*0024*/ 	.byte	0x00, 0xf0, 0x21, 0x00


	//----- nvinfo : EIATTR_KPARAM_INFO
	.align		4
.L_2661:
        /*0028*/ 	.byte	0x04, 0x17
        /*002a*/ 	.short	(.L_2663 - .L_2662)
.L_2662:
        /*002c*/ 	.word	0x00000000
        /*0030*/ 	.short	0x0006
        /*0032*/ 	.short	0x0030
        /*0034*/ 	.byte	0x00, 0xf0, 0x21, 0x00


	//----- nvinfo : EIATTR_KPARAM_INFO
	.align		4
.L_2663:
        /*0038*/ 	.byte	0x04, 0x17
        /*003a*/ 	.short	(.L_2665 - .L_2664)
.L_2664:
        /*003c*/ 	.word	0x00000000
        /*0040*/ 	.short	0x0005
        /*0042*/ 	.short	0x0028
        /*0044*/ 	.byte	0x00, 0xf0, 0x21, 0x00


	//----- nvinfo : EIATTR_KPARAM_INFO
	.align		4
.L_2665:
        /*0048*/ 	.byte	0x04, 0x17
        /*004a*/ 	.short	(.L_2667 - .L_2666)
.L_2666:
        /*004c*/ 	.word	0x00000000
        /*0050*/ 	.short	0x0004
        /*0052*/ 	.short	0x0020
        /*0054*/ 	.byte	0x00, 0xf0, 0x11, 0x00


	//----- nvinfo : EIATTR_KPARAM_INFO
	.align		4
.L_2667:
        /*0058*/ 	.byte	0x04, 0x17
        /*005a*/ 	.short	(.L_2669 - .L_2668)
.L_2668:
        /*005c*/ 	.word	0x00000000
        /*0060*/ 	.short	0x0003
        /*0062*/ 	.short	0x0018
        /*0064*/ 	.byte	0x00, 0xf0, 0x21, 0x00


	//----- nvinfo : EIATTR_KPARAM_INFO
	.align		4
.L_2669:
        /*0068*/ 	.byte	0x04, 0x17
        /*006a*/ 	.short	(.L_2671 - .L_2670)
.L_2670:
        /*006c*/ 	.word	0x00000000
        /*0070*/ 	.short	0x0002
        /*0072*/ 	.short	0x0010
        /*0074*/ 	.byte	0x00, 0xf0, 0x21, 0x00


	//----- nvinfo : EIATTR_KPARAM_INFO
	.align		4
.L_2671:
        /*0078*/ 	.byte	0x04, 0x17
        /*007a*/ 	.short	(.L_2673 - .L_2672)
.L_2672:
        /*007c*/ 	.word	0x00000000
        /*0080*/ 	.short	0x0001
        /*0082*/ 	.short	0x0008
        /*0084*/ 	.byte	0x00, 0xf0, 0x21, 0x00


	//----- nvinfo : EIATTR_KPARAM_INFO
	.align		4
.L_2673:
        /*0088*/ 	.byte	0x04, 0x17
        /*008a*/ 	.short	(.L_2675 - .L_2674)
.L_2674:
        /*008c*/ 	.word	0x00000000
        /*0090*/ 	.short	0x0000
        /*0092*/ 	.short	0x0000
        /*0094*/ 	.byte	0x00, 0xf0, 0x21, 0x00


	//----- nvinfo : EIATTR_SPARSE_MMA_MASK
	.align		4
.L_2675:
        /*0098*/ 	.byte	0x03, 0x50
        /*009a*/ 	.short	0x0000


	//----- nvinfo : EIATTR_MAXREG_COUNT
	.align		4
        /*009c*/ 	.byte	0x03, 0x1b
        /*009e*/ 	.short	0x0028


	//----- nvinfo : EIATTR_NUM_BARRIERS
	.align		4
        /*00a0*/ 	.byte	0x02, 0x4c
        /*00a2*/ 	.byte	0x01
	.zero		1


	//----- nvinfo : EIATTR_ANNOTATIONS
	.align		4
        /*00a4*/ 	.byte	0x04, 0x55
        /*00a6*/ 	.short	(.L_2677 - .L_2676)


	//   ....[0]....
.L_2676:
        /*00a8*/ 	.word	0x00000001
        /*00ac*/ 	.byte	0x50, 0x06, 0x00, 0x00, 0x01, 0x00, 0x00, 0x00, 0x40, 0x07, 0x00, 0x00, 0x01, 0x00, 0x00, 0x00
        /*00bc*/ 	.byte	0x00, 0x0f, 0x00, 0x00, 0x01, 0x00, 0x00, 0x00, 0x70, 0x11, 0x00, 0x00


	//----- nvinfo : EIATTR_MERCURY_ISA_VERSION
	.align		4
.L_2677:
        /*00c8*/ 	.byte	0x03, 0x5f
        /*00ca*/ 	.short	0x0101


	//----- nvinfo : EIATTR_COOP_GROUP_MASK_REGIDS
	.align		4
        /*00cc*/ 	.byte	0x04, 0x29
        /*00ce*/ 	.short	(.L_2679 - .L_2678)


	//   ....[0]....
.L_2678:
        /*00d0*/ 	.word	0xffffffff


	//   ....[1]....
        /*00d4*/ 	.word	0xffffffff


	//   ....[2]....
        /*00d8*/ 	.word	0xffffffff


	//   ....[3]....
        /*00dc*/ 	.word	0xffffffff


	//   ....[4]....
        /*00e0*/ 	.word	0xffffffff


	//   ....[5]....
        /*00e4*/ 	.word	0xffffffff


	//   ....[6]....
        /*00e8*/ 	.word	0xffffffff


	//   ....[7]....
        /*00ec*/ 	.word	0xffffffff


	//   ....[8]....
        /*00f0*/ 	.word	0xffffffff


	//   ....[9]....
        /*00f4*/ 	.word	0xffffffff


	//----- nvinfo : EIATTR_COOP_GROUP_INSTR_OFFSETS
	.align		4
.L_2679:
        /*00f8*/ 	.byte	0x04, 0x28
        /*00fa*/ 	.short	(.L_2681 - .L_2680)


	//   ....[0]....
.L_2680:
        /*00fc*/ 	.word	0x00000c60


	//   ....[1]....
        /*0100*/ 	.word	0x00000c90


	//   ....[2]....
        /*0104*/ 	.word	0x00001220


	//   ....[3]....
        /*0108*/ 	.word	0x00001260


	//   ....[4]....
        /*010c*/ 	.word	0x000012b0


	//   ....[5]....
        /*0110*/ 	.word	0x000012c0


	//   ....[6]....
        /*0114*/ 	.word	0x00001330


	//   ....[7]....
        /*0118*/ 	.word	0x00001340


	//   ....[8]....
        /*011c*/ 	.word	0x00001370


	//   ....[9]....
        /*0120*/ 	.word	0x00001380


	//----- nvinfo : EIATTR_EXIT_INSTR_OFFSETS
	.align		4
.L_2681:
        /*0124*/ 	.byte	0x04, 0x1c
        /*0126*/ 	.short	(.L_2683 - .L_2682)


	//   ....[0]....
.L_2682:
        /*0128*/ 	.word	0x00000080


	//   ....[1]....
        /*012c*/ 	.word	0x00001880


	//----- nvinfo : EIATTR_MAX_THREADS
	.align		4
.L_2683:
        /*0130*/ 	.byte	0x04, 0x05
        /*0132*/ 	.short	(.L_2685 - .L_2684)
.L_2684:
        /*0134*/ 	.word	0x000001e0
        /*0138*/ 	.word	0x00000001
        /*013c*/ 	.word	0x00000001


	//----- nvinfo : EIATTR_CRS_STACK_SIZE
	.align		4
.L_2685:
        /*0140*/ 	.byte	0x04, 0x1e
        /*0142*/ 	.short	(.L_2687 - .L_2686)
.L_2686:
        /*0144*/ 	.word	0x00000000


	//----- nvinfo : EIATTR_CBANK_PARAM_SIZE
	.align		4
.L_2687:
        /*0148*/ 	.byte	0x03, 0x19
        /*014a*/ 	.short	0x0048


	//----- nvinfo : EIATTR_PARAM_CBANK
	.align		4
        /*014c*/ 	.byte	0x04, 0x0a
        /*014e*/ 	.short	(.L_2689 - .L_2688)
	.align		4
.L_2688:
        /*0150*/ 	.word	index@(.nv.constant0._ZN13group_norm_v214gn_cuda_kernelI6__halfLi480ELi3ELi32ELi60ELi256ELb0ELi2ELi960ELi960ELi4ELb1ELi2ELb0ELb0ENS_16CompileConditionILi900EEEEEvPT_PKS4_S7_S7_flPfS8_Pj)
        /*0154*/ 	.short	0x0210
        /*0156*/ 	.short	0x0048


	//----- nvinfo : EIATTR_SW_WAR
	.align		4
.L_2689:
        /*0158*/ 	.byte	0x04, 0x36
        /*015a*/ 	.short	(.L_2691 - .L_2690)
.L_2690:
        /*015c*/ 	.word	0x00000008
.L_2691:


//--------------------- .nv.info._ZN13group_norm_v214gn_cuda_kernelI6__halfLi480ELi1ELi32ELi60ELi256ELb0ELi4ELi960ELi960ELi4ELb1ELi2ELb0ELb0ENS_16CompileConditionILi900EEEEEvPT_PKS4_S7_S7_flPfS8_Pj --------------------------
	.section	.nv.info._ZN13group_norm_v214gn_cuda_kernelI6__halfLi480ELi1ELi32ELi60ELi256ELb0ELi4ELi960ELi960ELi4ELb1ELi2ELb0ELb0ENS_16CompileConditionILi900EEEEEvPT_PKS4_S7_S7_flPfS8_Pj,"",@"SHT_CUDA_INFO"
	.sectionflags	@""
	.align	4


	//----- nvinfo : EIATTR_CUDA_API_VERSION
	.align		4
        /*0000*/ 	.byte	0x04, 0x37
        /*0002*/ 	.short	(.L_2693 - .L_2692)
.L_2692:
        /*0004*/ 	.word	0x00000082


	//----- nvinfo : EIATTR_KPARAM_INFO
	.align		4
.L_2693:
        /*0008*/ 	.byte	0x04, 0x17
        /*000a*/ 	.short	(.L_2695 - .L_2694)
.L_2694:
        /*000c*/ 	.word	0x00000000
        /*0010*/ 	.short	0x0008
        /*0012*/ 	.short	0x0040
        /*0014*/ 	.byte	0x00, 0xf0, 0x21, 0x00


	//----- nvinfo : EIATTR_KPARAM_INFO
	.align		4
.L_2695:
        /*0018*/ 	.byte	0x04, 0x17
        /*001a*/ 	.short	(.L_2697 - .L_2696)
.L_2696:
        /*001c*/ 	.word	0x00000000
        /*0020*/ 	.short	0x0007
        /*0022*/ 	.short	0x0038
        /*0024*/ 	.byte	0x00, 0xf0, 0x21, 0x00


	//----- nvinfo : EIATTR_KPARAM_INFO
	.align		4
.L_2697:
        /*0028*/ 	.byte	0x04, 0x17
        /*002a*/ 	.short	(.L_2699 - .L_2698)
.L_2698:
        /*002c*/ 	.word	0x00000000
        /*0030*/ 	.short	0x0006
        /*0032*/ 	.short	0x0030
        /*0034*/ 	.byte	0x00, 0xf0, 0x21, 0x00


	//----- nvinfo : EIATTR_KPARAM_INFO
	.align		4
.L_2699:
        /*0038*/ 	.byte	0x04, 0x17
        /*003a*/ 	.short	(.L_2701 - .L_2700)
.L_2700:
        /*003c*/ 	.word	0x00000000
        /*0040*/ 	.short	0x0005
        /*0042*/ 	.short	0x0028
        /*0044*/ 	.byte	0x00, 0xf0, 0x21, 0x00


	//----- nvinfo : EIATTR_KPARAM_INFO
	.align		4
.L_2701:
        /*0048*/ 	.byte	0x04, 0x17
        /*004a*/ 	.short	(.L_2703 - .L_2702)
.L_2702:
        /*004c*/ 	.word	0x00000000
        /*0050*/ 	.short	0x0004
        /*0052*/ 	.short	0x0020
        /*0054*/ 	.byte	0x00, 0xf0, 0x11, 0x00


	//----- nvinfo : EIATTR_KPARAM_INFO
	.align		4
.L_2703:
        /*0058*/ 	.byte	0x04, 0x17
        /*005a*/ 	.short	(.L_2705 - .L_2704)
.L_2704:
        /*005c*/ 	.word	0x00000000
        /*0060*/ 	.short	0x0003
        /*0062*/ 	.short	0x0018
        /*0064*/ 	.byte	0x00, 0xf0, 0x21, 0x00


	//----- nvinfo : EIATTR_KPARAM_INFO
	.align		4
.L_2705:
        /*0068*/ 	.byte	0x04, 0x17
        /*006a*/ 	.short	(.L_2707 - .L_2706)
.L_2706:
        /*006c*/ 	.word	0x00000000
        /*0070*/ 	.short	0x0002
        /*0072*/ 	.short	0x0010
        /*0074*/ 	.byte	0x00, 0xf0, 0x21, 0x00


	//----- nvinfo : EIATTR_KPARAM_INFO
	.align		4
.L_2707:
        /*0078*/ 	.byte	0x04, 0x17
        /*007a*/ 	.short	(.L_2709 - .L_2708)
.L_2708:
        /*007c*/ 	.word	0x00000000
        /*0080*/ 	.short	0x0001
        /*0082*/ 	.short	0x0008
        /*0084*/ 	.byte	0x00, 0xf0, 0x21, 0x00


	//----- nvinfo : EIATTR_KPARAM_INFO
	.align		4
.L_2709:
        /*0088*/ 	.byte	0x04, 0x17
        /*008a*/ 	.short	(.L_2711 - .L_2710)
.L_2710:
        /*008c*/ 	.word	0x00000000
        /*0090*/ 	.short	0x0000
        /*0092*/ 	.short	0x0000
        /*0094*/ 	.byte	0x00, 0xf0, 0x21, 0x00


	//----- nvinfo : EIATTR_SPARSE_MMA_MASK
	.align		4
.L_2711:
        /*0098*/ 	.byte	0x03, 0x50
        /*009a*/ 	.short	0x0000


	//----- nvinfo : EIATTR_MAXREG_COUNT
	.align		4
        /*009c*/ 	.byte	0x03, 0x1b
        /*009e*/ 	.short	0x0080


	//----- nvinfo : EIATTR_NUM_BARRIERS
	.align		4
        /*00a0*/ 	.byte	0x02, 0x4c
        /*00a2*/ 	.byte	0x01
	.zero		1


	//----- nvinfo : EIATTR_MERCURY_ISA_VERSION
	.align		4
        /*00a4*/ 	.byte	0x03, 0x5f
        /*00a6*/ 	.short	0x0101


	//----- nvinfo : EIATTR_COOP_GROUP_MASK_REGIDS
	.align		4
        /*00a8*/ 	.byte	0x04, 0x29
        /*00aa*/ 	.short	(.L_2713 - .L_2712)


	//   ....[0]....
.L_2712:
        /*00ac*/ 	.word	0xffffffff


	//   ....[1]....
        /*00b0*/ 	.word	0xffffffff


	//   ....[2]....
        /*00b4*/ 	.word	0xffffffff


	//   ....[3]....
        /*00b8*/ 	.word	0xffffffff


	//   ....[4]....
        /*00bc*/ 	.word	0xffffffff


	//   ....[5]....
        /*00c0*/ 	.word	0xffffffff


	//   ....[6]....
        /*00c4*/ 	.word	0xffffffff


	//   ....[7]....
        /*00c8*/ 	.word	0xffffffff


	//   ....[8]....
        /*00cc*/ 	.word	0xffffffff


	//   ....[9]....
        /*00d0*/ 	.word	0xffffffff


	//----- nvinfo : EIATTR_COOP_GROUP_INSTR_OFFSETS
	.align		4
.L_2713:
        /*00d4*/ 	.byte	0x04, 0x28
        /*00d6*/ 	.short	(.L_2715 - .L_2714)


	//   ....[0]....
.L_2714:
        /*00d8*/ 	.word	0x00000dd0


	//   ....[1]....
        /*00dc*/ 	.word	0x00000e00


	//   ....[2]....
        /*00e0*/ 	.word	0x000011a0


	//   ....[3]....
        /*00e4*/ 	.word	0x000011d0


	//   ....[4]....
        /*00e8*/ 	.word	0x00001200


	//   ....[5]....
        /*00ec*/ 	.word	0x00001210


	//   ....[6]....
        /*00f0*/ 	.word	0x00001240


	//   ....[7]....
        /*00f4*/ 	.word	0x00001260


	//   ....[8]....
        /*00f8*/ 	.word	0x00001290


	//   ....[9]....
        /*00fc*/ 	.word	0x000012a0


	//----- nvinfo : EIATTR_EXIT_INSTR_OFFSETS
	.align		4
.L_2715:
        /*0100*/ 	.byte	0x04, 0x1c
        /*0102*/ 	.short	(.L_2717 - .L_2716)


	//   ....[0]....
.L_2716:
        /*0104*/ 	.word	0x00000060


	//   ....[1]....
        /*0108*/ 	.word	0x00001840


	//----- nvinfo : EIATTR_MAX_THREADS
	.align		4
.L_2717:
        /*010c*/ 	.byte	0x04, 0x05
        /*010e*/ 	.short	(.L_2719 - .L_2718)
.L_2718:
        /*0110*/ 	.word	0x000001e0
        /*0114*/ 	.word	0x00000001
        /*0118*/ 	.word	0x00000001


	//----- nvinfo : EIATTR_CRS_STACK_SIZE
	.align		4
.L_2719:
        /*011c*/ 	.byte	0x04, 0x1e
        /*011e*/ 	.short	(.L_2721 - .L_2720)
.L_2720:
        /*0120*/ 	.word	0x00000000


	//----- nvinfo : EIATTR_CBANK_PARAM_SIZE
	.align		4
.L_2721:
        /*0124*/ 	.byte	0x03, 0x19
        /*0126*/ 	.short	0x0048


	//----- nvinfo : EIATTR_PARAM_CBANK
	.align		4
        /*0128*/ 	.byte	0x04, 0x0a
        /*012a*/ 	.short	(.L_2723 - .L_2722)
	.align		4
.L_2722:
        /*012c*/ 	.word	index@(.nv.constant0._ZN13group_norm_v214gn_cuda_kernelI6__halfLi480ELi1ELi32ELi60ELi256ELb0ELi4ELi960ELi960ELi4ELb1ELi2ELb0ELb0ENS_16CompileConditionILi900EEEEEvPT_PKS4_S7_S7_flPfS8_Pj)
        /*0130*/ 	.short	0x0210
        /*0132*/ 	.short	0x0048


	//----- nvinfo : EIATTR_SW_WAR
	.align		4
.L_2723:
        /*0134*/ 	.byte	0x04, 0x36
        /*0136*/ 	.short	(.L_2725 - .L_2724)
.L_2724:
        /*0138*/ 	.word	0x00000008
.L_2725:


//--------------------- .nv.info._ZN13group_norm_v214gn_cuda_kernelI6__halfLi480ELi3ELi32ELi60ELi256ELb0ELi4ELi960ELi960ELi4ELb1ELi5ELb0ELb0ENS_16CompileConditionILi900EEEEEvPT_PKS4_S7_S7_flPfS8_Pj --------------------------
	.section	.nv.info._ZN13group_norm_v214gn_cuda_kernelI6__halfLi480ELi3ELi32ELi60ELi256ELb0ELi4ELi960ELi960ELi4ELb1ELi5ELb0ELb0ENS_16CompileConditionILi900EEEEEvPT_PKS4_S7_S7_flPfS8_Pj,"",@"SHT_CUDA_INFO"
	.sectionflags	@""
	.align	4


	//----- nvinfo : EIATTR_CUDA_API_VERSION
	.align		4
        /*0000*/ 	.byte	0x04, 0x37
        /*0002*/ 	.short	(.L_2727 - .L_2726)
.L_2726:
        /*0004*/ 	.word	0x00000082


	//----- nvinfo : EIATTR_KPARAM_INFO
	.align		4
.L_2727:
        /*0008*/ 	.byte	0x04, 0x17
        /*000a*/ 	.short	(.L_2729 - .L_2728)
.L_2728:
        /*000c*/ 	.word	0x00000000
        /*0010*/ 	.short	0x0008
        /*0012*/ 	.short	0x0040
        /*0014*/ 	.byte	0x00, 0xf0, 0x21, 0x00


	//----- nvinfo : EIATTR_KPARAM_INFO
	.align		4
.L_2729:
        /*0018*/ 	.byte	0x04, 0x17
        /*001a*/ 	.short	(.L_2731 - .L_2730)
.L_2730:
        /*001c*/ 	.word	0x00000000
        /*0020*/ 	.short	0x0007
        /*0022*/ 	.short	0x0038
        /*0024*/ 	.byte	0x00, 0xf0, 0x21, 0x00


	//----- nvinfo : EIATTR_KPARAM_INFO
	.align		4
.L_2731:
        /*0028*/ 	.byte	0x04, 0x17
        /*002a*/ 	.short	(.L_2733 - .L_2732)
.L_2732:
        /*002c*/ 	.word	0x00000000
        /*0030*/ 	.short	0x0006
        /*0032*/ 	.short	0x0030
        /*0034*/ 	.byte	0x00, 0xf0, 0x21, 0x00


	//----- nvinfo : EIATTR_KPARAM_INFO
	.align		4
.L_2733:
        /*0038*/ 	.byte	0x04, 0x17
        /*003a*/ 	.short	(.L_2735 - .L_2734)
.L_2734:
        /*003c*/ 	.word	0x00000000
        /*0040*/ 	.short	0x0005
        /*0042*/ 	.short	0x0028
        /*0044*/ 	.byte	0x00, 0xf0, 0x21, 0x00


	//----- nvinfo : EIATTR_KPARAM_INFO
	.align		4
.L_2735:
        /*0048*/ 	.byte	0x04, 0x17
        /*004a*/ 	.short	(.L_2737 - .L_2736)
.L_2736:
        /*004c*/ 	.word	0x00000000
        /*0050*/ 	.short	0x0004
        /*0052*/ 	.short	0x0020
        /*0054*/ 	.byte	0x00, 0xf0, 0x11, 0x00


	//----- nvinfo : EIATTR_KPARAM_INFO
	.align		4
.L_2737:
        /*0058*/ 	.byte	0x04, 0x17
        /*005a*/ 	.short	(.L_2739 - .L_2738)
.L_2738:
        /*005c*/ 	.word	0x00000000
        /*0060*/ 	.short	0x0003
        /*0062*/ 	.short	0x0018
        /*0064*/ 	.byte	0x00, 0xf0, 0x21, 0x00


	//----- nvinfo : EIATTR_KPARAM_INFO
	.align		4
.L_2739:
        /*0068*/ 	.byte	0x04, 0x17
        /*006a*/ 	.short	(.L_2741 - .L_2740)
.L_2740:
        /*006c*/ 	.word	0x00000000
        /*0070*/ 	.short	0x0002
        /*0072*/ 	.short	0x0010
        /*0074*/ 	.byte	0x00, 0xf0, 0x21, 0x00


	//----- nvinfo : EIATTR_KPARAM_INFO
	.align		4
.L_2741:
        /*0078*/ 	.byte	0x04, 0x17
        /*007a*/ 	.short	(.L_2743 - .L_2742)
.L_2742:
        /*007c*/ 	.word	0x00000000
        /*0080*/ 	.short	0x0001
        /*0082*/ 	.short	0x0008
        /*0084*/ 	.byte	0x00, 0xf0, 0x21, 0x00


	//----- nvinfo : EIATTR_KPARAM_INFO
	.align		4
.L_2743:
        /*0088*/ 	.byte	0x04, 0x17
        /*008a*/ 	.short	(.L_2745 - .L_2744)
.L_2744:
        /*008c*/ 	.word	0x00000000
        /*0090*/ 	.short	0x0000
        /*0092*/ 	.short	0x0000
        /*0094*/ 	.byte	0x00, 0xf0, 0x21, 0x00


	//----- nvinfo : EIATTR_SPARSE_MMA_MASK
	.align		4
.L_2745:
        /*0098*/ 	.byte	0x03, 0x50
        /*009a*/ 	.short	0x0000


	//----- nvinfo : EIATTR_MAXREG_COUNT
	.align		4
        /*009c*/ 	.byte	0x03, 0x1b
        /*009e*/ 	.short	0x0028


	//----- nvinfo : EIATTR_NUM_BARRIERS
	.align		4
        /*00a0*/ 	.byte	0x02, 0x4c
        /*00a2*/ 	.byte	0x01
	.zero		1


	//----- nvinfo : EIATTR_MERCURY_ISA_VERSION
	.align		4
        /*00a4*/ 	.byte	0x03, 0x5f
        /*00a6*/ 	.short	0x0101


	//----- nvinfo : EIATTR_COOP_GROUP_MASK_REGIDS
	.align		4
        /*00a8*/ 	.byte	0x04, 0x29
        /*00aa*/ 	.short	(.L_2747 - .L_2746)


	//   ....[0]....
.L_2746:
        /*00ac*/ 	.word	0xffffffff


	//   ....[1]....
        /*00b0*/ 	.word	0xffffffff


	//   ....[2]....
        /*00b4*/ 	.word	0xffffffff


	//   ....[3]....
        /*00b8*/ 	.word	0xffffffff


	//   ....[4]....
        /*00bc*/ 	.word	0xffffffff


	//   ....[5]....
        /*00c0*/ 	.word	0xffffffff


	//   ....[6]....
        /*00c4*/ 	.word	0xffffffff


	//   ....[7]....
        /*00c8*/ 	.word	0xffffffff


	//   ....[8]....
        /*00cc*/ 	.word	0xffffffff


	//   ....[9]....
        /*00d0*/ 	.word	0xffffffff


	//----- nvinfo : EIATTR_COOP_GROUP_INSTR_OFFSETS
	.align		4
.L_2747:
        /*00d4*/ 	.byte	0x04, 0x28
        /*00d6*/ 	.short	(.L_2749 - .L_2748)


	//   ....[0]....
.L_2748:
        /*00d8*/ 	.word	0x00000e90


	//   ....[1]....
        /*00dc*/ 	.word	0x00000ed0


	//   ....[2]....
        /*00e0*/ 	.word	0x00001300


	//   ....[3]....
        /*00e4*/ 	.word	0x00001330


	//   ....[4]....
        /*00e8*/ 	.word	0x00001360


	//   ....[5]....
        /*00ec*/ 	.word	0x00001370


	//   ....[6]....
        /*00f0*/ 	.word	0x000013a0


	//   ....[7]....
        /*00f4*/ 	.word	0x000013b0


	//   ....[8]....
        /*00f8*/ 	.word	0x000013e0


	//   ....[9]....
        /*00fc*/ 	.word	0x000013f0


	//----- nvinfo : EIATTR_EXIT_INSTR_OFFSETS
	.align		4
.L_2749:
        /*0100*/ 	.byte	0x04, 0x1c
        /*0102*/ 	.short	(.L_2751 - .L_2750)


	//   ....[0]....
.L_2750:
        /*0104*/ 	.word	0x00000080


	//   ....[1]....
        /*0108*/ 	.word	0x00001b30


	//----- nvinfo : EIATTR_MAX_THREADS
	.align		4
.L_2751:
        /*010c*/ 	.byte	0x04, 0x05
        /*010e*/ 	.short	(.L_2753 - .L_2752)
.L_2752:
        /*0110*/ 	.word	0x000001e0
        /*0114*/ 	.word	0x00000001
        /*0118*/ 	.word	0x00000001


	//----- nvinfo : EIATTR_CRS_STACK_SIZE
	.align		4
.L_2753:
        /*011c*/ 	.byte	0x04, 0x1e
        /*011e*/ 	.short	(.L_2755 - .L_2754)
.L_2754:
        /*0120*/ 	.word	0x00000000


	//----- nvinfo : EIATTR_CBANK_PARAM_SIZE
	.align		4
.L_2755:
        /*0124*/ 	.byte	0x03, 0x19
        /*0126*/ 	.short	0x0048


	//----- nvinfo : EIATTR_PARAM_CBANK
	.align		4
        /*0128*/ 	.byte	0x04, 0x0a
        /*012a*/ 	.short	(.L_2757 - .L_2756)
	.align		4
.L_2756:
        /*012c*/ 	.word	index@(.nv.constant0._ZN13group_norm_v214gn_cuda_kernelI6__halfLi480ELi3ELi32ELi60ELi256ELb0ELi4ELi960ELi960ELi4ELb1ELi5ELb0ELb0ENS_16CompileConditionILi900EEEEEvPT_PKS4_S7_S7_flPfS8_Pj)
        /*0130*/ 	.short	0x0210
        /*0132*/ 	.short	0x0048


	//----- nvinfo : EIATTR_SW_WAR
	.align		4
.L_2757:
        /*0134*/ 	.byte	0x04, 0x36
        /*0136*/ 	.short	(.L_2759 - .L_2758)
.L_2758:
        /*0138*/ 	.word	0x00000008
.L_2759:


//--------------------- .nv.info._ZN13group_norm_v214gn_cuda_kernelI6__halfLi480ELi1ELi32ELi60ELi256ELb0ELi8ELi960ELi960ELi4ELb1ELi4ELb0ELb0ENS_16CompileConditionILi900EEEEEvPT_PKS4_S7_S7_flPfS8_Pj --------------------------
	.section	.nv.info._ZN13group_norm_v214gn_cuda_kernelI6__halfLi480ELi1ELi32ELi60ELi256ELb0ELi8ELi960ELi960ELi4ELb1ELi4ELb0ELb0ENS_16CompileConditionILi900EEEEEvPT_PKS4_S7_S7_flPfS8_Pj,"",@"SHT_CUDA_INFO"
	.sectionflags	@""
	.align	4


	//----- nvinfo : EIATTR_CUDA_API_VERSION
	.align		4
        /*0000*/ 	.byte	0x04, 0x37
        /*0002*/ 	.short	(.L_2761 - .L_2760)
.L_2760:
        /*0004*/ 	.word	0x00000082


	//----- nvinfo : EIATTR_KPARAM_INFO
	.align		4
.L_2761:
        /*0008*/ 	.byte	0x04, 0x17
        /*000a*/ 	.short	(.L_2763 - .L_2762)
.L_2762:
        /*000c*/ 	.word	0x00000000
        /*0010*/ 	.short	0x0008
        /*0012*/ 	.short	0x0040
        /*0014*/ 	.byte	0x00, 0xf0, 0x21, 0x00


	//----- nvinfo : EIATTR_KPARAM_INFO
	.align		4
.L_2763:
        /*0018*/ 	.byte	0x04, 0x17
        /*001a*/ 	.short	(.L_2765 - .L_2764)
.L_2764:
        /*001c*/ 	.word	0x00000000
        /*0020*/ 	.short	0x0007
        /*0022*/ 	.short	0x0038
        /*0024*/ 	.byte	0x00, 0xf0, 0x21, 0x00


	//----- nvinfo : EIATTR_KPARAM_INFO
	.align		4
.L_2765:
        /*0028*/ 	.byte	0x04, 0x17
        /*002a*/ 	.short	(.L_2767 - .L_2766)
.L_2766:
        /*002c*/ 	.word	0x00000000
        /*0030*/ 	.short	0x0006
        /*0032*/ 	.short	0x0030
        /*0034*/ 	.byte	0x00, 0xf0, 0x21, 0x00


	//----- nvinfo : EIATTR_KPARAM_INFO
	.align		4
.L_2767:
        /*0038*/ 	.byte	0x04, 0x17
        /*003a*/ 	.short	(.L_2769 - .L_2768)
.L_2768:
        /*003c*/ 	.word	0x00000000
        /*0040*/ 	.short	0x0005
        /*0042*/ 	.short	0x0028
        /*0044*/ 	.byte	0x00, 0xf0, 0x21, 0x00


	//----- nvinfo : EIATTR_KPARAM_INFO
	.align		4
.L_2769:
        /*0048*/ 	.byte	0x04, 0x17
        /*004a*/ 	.short	(.L_2771 - .L_2770)
.L_2770:
        /*004c*/ 	.word	0x00000000
        /*0050*/ 	.short	0x0004
        /*0052*/ 	.short	0x0020
        /*0054*/ 	.byte	0x00, 0xf0, 0x11, 0x00


	//----- nvinfo : EIATTR_KPARAM_INFO
	.align		4
.L_2771:
        /*0058*/ 	.byte	0x04, 0x17
        /*005a*/ 	.short	(.L_2773 - .L_2772)
.L_2772:
        /*005c*/ 	.word	0x00000000
        /*0060*/ 	.short	0x0003
        /*0062*/ 	.short	0x0018
        /*0064*/ 	.byte	0x00, 0xf0, 0x21, 0x00


	//----- nvinfo : EIATTR_KPARAM_INFO
	.align		4
.L_2773:
        /*0068*/ 	.byte	0x04, 0x17
        /*006a*/ 	.short	(.L_2775 - .L_2774)
.L_2774:
        /*006c*/ 	.word	0x00000000
        /*0070*/ 	.short	0x0002
        /*0072*/ 	.short	0x0010
        /*0074*/ 	.byte	0x00, 0xf0, 0x21, 0x00


	//----- nvinfo : EIATTR_KPARAM_INFO
	.align		4
.L_2775:
        /*0078*/ 	.byte	0x04, 0x17
        /*007a*/ 	.short	(.L_2777 - .L_2776)
.L_2776:
        /*007c*/ 	.word	0x00000000
        /*0080*/ 	.short	0x0001
        /*0082*/ 	.short	0x0008
        /*0084*/ 	.byte	0x00, 0xf0, 0x21, 0x00


	//----- nvinfo : EIATTR_KPARAM_INFO
	.align		4
.L_2777:
        /*0088*/ 	.byte	0x04, 0x17
        /*008a*/ 	.short	(.L_2779 - .L_2778)
.L_2778:
        /*008c*/ 	.word	0x00000000
        /*0090*/ 	.short	0x0000
        /*0092*/ 	.short	0x0000
        /*0094*/ 	.byte	0x00, 0xf0, 0x21, 0x00


	//----- nvinfo : EIATTR_SPARSE_MMA_MASK
	.align		4
.L_2779:
        /*0098*/ 	.byte	0x03, 0x50
        /*009a*/ 	.short	0x0000


	//----- nvinfo : EIATTR_MAXREG_COUNT
	.align		4
        /*009c*/ 	.byte	0x03, 0x1b
        /*009e*/ 	.short	0x0080


	//----- nvinfo : EIATTR_NUM_BARRIERS
	.align		4
        /*00a0*/ 	.byte	0x02, 0x4c
        /*00a2*/ 	.byte	0x01
	.zero		1


	//----- nvinfo : EIATTR_MERCURY_ISA_VERSION
	.align		4
        /*00a4*/ 	.byte	0x03, 0x5f
        /*00a6*/ 	.short	0x0101


	//----- nvinfo : EIATTR_COOP_GROUP_MASK_REGIDS
	.align		4
        /*00a8*/ 	.byte	0x04, 0x29
        /*00aa*/ 	.short	(.L_2781 - .L_2780)


	//   ....[0]....
.L_2780:
        /*00ac*/ 	.word	0xffffffff


	//   ....[1]....
        /*00b0*/ 	.word	0xffffffff


	//   ....[2]....
        /*00b4*/ 	.word	0xffffffff


	//   ....[3]....
        /*00b8*/ 	.word	0xffffffff


	//   ....[4]....
        /*00bc*/ 	.word	0xffffffff


	//   ....[5]....
        /*00c0*/ 	.word	0xffffffff


	//   ....[6]....
        /*00c4*/ 	.word	0xffffffff


	//   ....[7]....
        /*00c8*/ 	.word	0xffffffff


	//   ....[8]....
        /*00cc*/ 	.word	0xffffffff


	//   ....[9]....
        /*00d0*/ 	.word	0xffffffff


	//----- nvinfo : EIATTR_COOP_GROUP_INSTR_OFFSETS
	.align		4
.L_2781:
        /*00d4*/ 	.byte	0x04, 0x28
        /*00d6*/ 	.short	(.L_2783 - .L_2782)


	//   ....[0]....
.L_2782:
        /*00d8*/ 	.word	0x00001020


	//   ....[1]....
        /*00dc*/ 	.word	0x00001060


	//   ....[2]....
        /*00e0*/ 	.word	0x00001330


	//   ....[3]....
        /*00e4*/ 	.word	0x00001340


	//   ....[4]....
        /*00e8*/ 	.word	0x00001360


	//   ....[5]....
        /*00ec*/ 	.word	0x00001380


	//   ....[6]....
        /*00f0*/ 	.word	0x000013a0


	//   ....[7]....
        /*00f4*/ 	.word	0x000013c0


	//   ....[8]....
        /*00f8*/ 	.word	0x000013e0


	//   ....[9]....
        /*00fc*/ 	.word	0x00001400


	//----- nvinfo : EIATTR_EXIT_INSTR_OFFSETS
	.align		4
.L_2783:
        /*0100*/ 	.byte	0x04, 0x1c
        /*0102*/ 	.short	(.L_2785 - .L_2784)


	//   ....[0]....
.L_2784:
        /*0104*/ 	.word	0x00000060


	//   ....[1]....
        /*0108*/ 	.word	0x00001c30


	//----- nvinfo : EIATTR_MAX_THREADS
	.align		4
.L_2785:
        /*010c*/ 	.byte	0x04, 0x05
        /*010e*/ 	.short	(.L_2787 - .L_2786)
.L_2786:
        /*0110*/ 	.word	0x000001e0
        /*0114*/ 	.word	0x00000001
        /*0118*/ 	.word	0x00000001


	//----- nvinfo : EIATTR_CRS_STACK_SIZE
	.align		4
.L_2787:
        /*011c*/ 	.byte	0x04, 0x1e
        /*011e*/ 	.short	(.L_2789 - .L_2788)
.L_2788:
        /*0120*/ 	.word	0x00000000


	//----- nvinfo : EIATTR_CBANK_PARAM_SIZE
	.align		4
.L_2789:
        /*0124*/ 	.byte	0x03, 0x19
        /*0126*/ 	.short	0x0048


	//----- nvinfo : EIATTR_PARAM_CBANK
	.align		4
        /*0128*/ 	.byte	0x04, 0x0a
        /*012a*/ 	.short	(.L_2791 - .L_2790)
	.align		4
.L_2790:
        /*012c*/ 	.word	index@(.nv.constant0._ZN13group_norm_v214gn_cuda_kernelI6__halfLi480ELi1ELi32ELi60ELi256ELb0ELi8ELi960ELi960ELi4ELb1ELi4ELb0ELb0ENS_16CompileConditionILi900EEEEEvPT_PKS4_S7_S7_flPfS8_Pj)
        /*0130*/ 	.short	0x0210
        /*0132*/ 	.short	0x0048


	//----- nvinfo : EIATTR_SW_WAR
	.align		4
.L_2791:
        /*0134*/ 	.byte	0x04, 0x36
        /*0136*/ 	.short	(.L_2793 - .L_2792)
.L_2792:
        /*0138*/ 	.word	0x00000008
.L_2793:


//--------------------- .nv.info._ZN13group_norm_v214gn_cuda_kernelI6__halfLi480ELi3ELi32ELi60ELi256ELb0ELi8ELi960ELi960ELi4ELb1ELi10ELb0ELb0ENS_16CompileConditionILi900EEEEEvPT_PKS4_S7_S7_flPfS8_Pj --------------------------
	.section	.nv.info._ZN13group_norm_v214gn_cuda_kernelI6__halfLi480ELi3ELi32ELi60ELi256ELb0ELi8ELi960ELi960ELi4ELb1ELi10ELb0ELb0ENS_16CompileConditionILi900EEEEEvPT_PKS4_S7_S7_flPfS8_Pj,"",@"SHT_CUDA_INFO"
	.sectionflags	@""
	.align	4


	//----- nvinfo : EIATTR_CUDA_API_VERSION
	.align		4
        /*0000*/ 	.byte	0x04, 0x37
        /*0002*/ 	.short	(.L_2795 - .L_2794)
.L_2794:
        /*0004*/ 	.word	0x00000082


	//----- nvinfo : EIATTR_KPARAM_INFO
	.align		4
.L_2795:
        /*0008*/ 	.byte	0x04, 0x17
        /*000a*/ 	.short	(.L_2797 - .L_2796)
.L_2796:
        /*000c*/ 	.word	0x00000000
        /*0010*/ 	.short	0x0008
        /*0012*/ 	.short	0x0040
        /*0014*/ 	.byte	0x00, 0xf0, 0x21, 0x00


	//----- nvinfo : EIATTR_KPARAM_INFO
	.align		4
.L_2797:
        /*0018*/ 	.byte	0x04, 0x17
        /*001a*/ 	.short	(.L_2799 - .L_2798)
.L_2798:
        /*001c*/ 	.word	0x00000000
        /*0020*/ 	.short	0x0007
        /*0022*/ 	.short	0x0038
        /*0024*/ 	.byte	0x00, 0xf0, 0x21, 0x00


	//----- nvinfo : EIATTR_KPARAM_INFO
	.align		4
.L_2799:
        /*0028*/ 	.byte	0x04, 0x17
        /*002a*/ 	.short	(.L_2801 - .L_2800)
.L_2800:
        /*002c*/ 	.word	0x00000000
        /*0030*/ 	.short	0x0006
        /*0032*/ 	.short	0x0030
        /*0034*/ 	.byte	0x00, 0xf0, 0x21, 0x00


	//----- nvinfo : EIATTR_KPARAM_INFO
	.align		4
.L_2801:
        /*0038*/ 	.byte	0x04, 0x17
        /*003a*/ 	.short	(.L_2803 - .L_2802)
.L_2802:
        /*003c*/ 	.word	0x00000000
        /*0040*/ 	.short	0x0005
        /*0042*/ 	.short	0x0028
        /*0044*/ 	.byte	0x00, 0xf0, 0x21, 0x00


	//----- nvinfo : EIATTR_KPARAM_INFO
	.align		4
.L_2803:
        /*0048*/ 	.byte	0x04, 0x17
        /*004a*/ 	.short	(.L_2805 - .L_2804)
.L_2804:
        /*004c*/ 	.word	0x00000000
        /*0050*/ 	.short	0x0004
        /*0052*/ 	.short	0x0020
        /*0054*/ 	.byte	0x00, 0xf0, 0x11, 0x00


	//----- nvinfo : EIATTR_KPARAM_INFO
	.align		4
.L_2805:
        /*0058*/ 	.byte	0x04, 0x17
        /*005a*/ 	.short	(.L_2807 - .L_2806)
.L_2806:
        /*005c*/ 	.word	0x00000000
        /*0060*/ 	.short	0x0003
        /*0062*/ 	.short	0x0018
        /*0064*/ 	.byte	0x00, 0xf0, 0x21, 0x00


	//----- nvinfo : EIATTR_KPARAM_INFO
	.align		4
.L_2807:
        /*0068*/ 	.byte	0x04, 0x17
        /*006a*/ 	.short	(.L_2809 - .L_2808)
.L_2808:
        /*006c*/ 	.word	0x00000000
        /*0070*/ 	.short	0x0002
        /*0072*/ 	.short	0x0010
        /*0074*/ 	.byte	0x00, 0xf0, 0x21, 0x00


	//----- nvinfo : EIATTR_KPARAM_INFO
	.align		4
.L_2809:
        /*0078*/ 	.byte	0x04, 0x17
        /*007a*/ 	.short	(.L_2811 - .L_2810)
.L_2810:
        /*007c*/ 	.word	0x00000000
        /*0080*/ 	.short	0x0001
        /*0082*/ 	.short	0x0008
        /*0084*/ 	.byte	0x00, 0xf0, 0x21, 0x00


	//----- nvinfo : EIATTR_KPARAM_INFO
	.align		4
.L_2811:
        /*0088*/ 	.byte	0x04, 0x17
        /*008a*/ 	.short	(.L_2813 - .L_2812)
.L_2812:
        /*008c*/ 	.word	0x00000000
        /*0090*/ 	.short	0x0000
        /*0092*/ 	.short	0x0000
        /*0094*/ 	.byte	0x00, 0xf0, 0x21, 0x00


	//----- nvinfo : EIATTR_SPARSE_MMA_MASK
	.align		4
.L_2813:
        /*0098*/ 	.byte	0x03, 0x50
        /*009a*/ 	.short	0x0000


	//----- nvinfo : EIATTR_MAXREG_COUNT
	.align		4
        /*009c*/ 	.byte	0x03, 0x1b
        /*009e*/ 	.short	0x0028


	//----- nvinfo : EIATTR_NUM_BARRIERS
	.align		4
        /*00a0*/ 	.byte	0x02, 0x4c
        /*00a2*/ 	.byte	0x01
	.zero		1


	//----- nvinfo : EIATTR_ANNOTATIONS
	.align		4
        /*00a4*/ 	.byte	0x04, 0x55
        /*00a6*/ 	.short	(.L_2815 - .L_2814)


	//   ....[0]....
.L_2814:
        /* <DEDUP_REMOVED lines=20> */


	//----- nvinfo : EIATTR_MERCURY_ISA_VERSION
	.align		4
.L_2815:
        /*01d8*/ 	.byte	0x03, 0x5f
        /*01da*/ 	.short	0x0101


	//----- nvinfo : EIATTR_COOP_GROUP_MASK_REGIDS
	.align		4
        /*01dc*/ 	.byte	0x04, 0x29
        /*01de*/ 	.short	(.L_2817 - .L_2816)


	//   ....[0]....
.L_2816:
        /*01e0*/ 	.word	0xffffffff


	//   ....[1]....
        /*01e4*/ 	.word	0xffffffff


	//   ....[2]....
        /*01e8*/ 	.word	0xffffffff


	//   ....[3]....
        /*01ec*/ 	.word	0xffffffff


	//   ....[4]....
        /*01f0*/ 	.word	0xffffffff


	//   ....[5]....
        /*01f4*/ 	.word	0xffffffff


	//   ....[6]....
        /*01f8*/ 	.word	0xffffffff


	//   ....[7]....
        /*01fc*/ 	.word	0xffffffff


	//   ....[8]....
        /*0200*/ 	.word	0xffffffff


	//   ....[9]....
        /*0204*/ 	.word	0xffffffff


	//----- nvinfo : EIATTR_COOP_GROUP_INSTR_OFFSETS
	.align		4
.L_2817:
        /*0208*/ 	.byte	0x04, 0x28
        /*020a*/ 	.short	(.L_2819 - .L_2818)


	//   ....[0]....
.L_2818:
        /*020c*/ 	.word	0x00001170


	//   ....[1]....
        /*0210*/ 	.word	0x000011d0


	//   ....[2]....
        /*0214*/ 	.word	0x00001560


	//   ....[3]....
        /*0218*/ 	.word	0x00001570


	//   ....[4]....
        /*021c*/ 	.word	0x000015a0


	//   ....[5]....
        /*0220*/ 	.word	0x000015b0


	//   ....[6]....
        /*0224*/ 	.word	0x000015e0


	//   ....[7]....
        /*0228*/ 	.word	0x000015f0


	//   ....[8]....
        /*022c*/ 	.word	0x00001620


	//   ....[9]....
        /*0230*/ 	.word	0x00001630


	//----- nvinfo : EIATTR_EXIT_INSTR_OFFSETS
	.align		4
.L_2819:
        /*0234*/ 	.byte	0x04, 0x1c
        /*0236*/ 	.short	(.L_2821 - .L_2820)


	//   ....[0]....
.L_2820:
        /*0238*/ 	.word	0x00000070


	//   ....[1]....
        /*023c*/ 	.word	0x00001ed0


	//----- nvinfo : EIATTR_MAX_THREADS
	.align		4
.L_2821:
        /*0240*/ 	.byte	0x04, 0x05
        /*0242*/ 	.short	(.L_2823 - .L_2822)
.L_2822:
        /*0244*/ 	.word	0x000001e0
        /*0248*/ 	.word	0x00000001
        /*024c*/ 	.word	0x00000001


	//----- nvinfo : EIATTR_CRS_STACK_SIZE
	.align		4
.L_2823:
        /*0250*/ 	.byte	0x04, 0x1e
        /*0252*/ 	.short	(.L_2825 - .L_2824)
.L_2824:
        /*0254*/ 	.word	0x00000000


	//----- nvinfo : EIATTR_CBANK_PARAM_SIZE
	.align		4
.L_2825:
        /*0258*/ 	.byte	0x03, 0x19
        /*025a*/ 	.short	0x0048


	//----- nvinfo : EIATTR_PARAM_CBANK
	.align		4
        /*025c*/ 	.byte	0x04, 0x0a
        /*025e*/ 	.short	(.L_2827 - .L_2826)
	.align		4
.L_2826:
        /*0260*/ 	.word	index@(.nv.constant0._ZN13group_norm_v214gn_cuda_kernelI6__halfLi480ELi3ELi32ELi60ELi256ELb0ELi8ELi960ELi960ELi4ELb1ELi10ELb0ELb0ENS_16CompileConditionILi900EEEEEvPT_PKS4_S7_S7_flPfS8_Pj)
        /*0264*/ 	.short	0x0210
        /*0266*/ 	.short	0x0048


	//----- nvinfo : EIATTR_SW_WAR
	.align		4
.L_2827:
        /*0268*/ 	.byte	0x04, 0x36
        /*026a*/ 	.short	(.L_2829 - .L_2828)
.L_2828:
        /*026c*/ 	.word	0x00000008
.L_2829:


//--------------------- .nv.info._ZN13group_norm_v214gn_cuda_kernelI6__halfLi480ELi1ELi32ELi60ELi256ELb0ELi16ELi960ELi960ELi4ELb1ELi9ELb0ELb0ENS_16CompileConditionILi900EEEEEvPT_PKS4_S7_S7_flPfS8_Pj --------------------------
	.section	.nv.info._ZN13group_norm_v214gn_cuda_kernelI6__halfLi480ELi1ELi32ELi60ELi256ELb0ELi16ELi960ELi960ELi4ELb1ELi9ELb0ELb0ENS_16CompileConditionILi900EEEEEvPT_PKS4_S7_S7_flPfS8_Pj,"",@"SHT_CUDA_INFO"
	.sectionflags	@""
	.align	4


	//----- nvinfo : EIATTR_CUDA_API_VERSION
	.align		4
        /*0000*/ 	.byte	0x04, 0x37
        /*0002*/ 	.short	(.L_2831 - .L_2830)
.L_2830:
        /*0004*/ 	.word	0x00000082


	//----- nvinfo : EIATTR_KPARAM_INFO
	.align		4
.L_2831:
        /*0008*/ 	.byte	0x04, 0x17
        /*000a*/ 	.short	(.L_2833 - .L_2832)
.L_2832:
        /*000c*/ 	.word	0x00000000
        /*0010*/ 	.short	0x0008
        /*0012*/ 	.short	0x0040
        /*0014*/ 	.byte	0x00, 0xf0, 0x21, 0x00


	//----- nvinfo : EIATTR_KPARAM_INFO
	.align		4
.L_2833:
        /*0018*/ 	.byte	0x04, 0x17
        /*001a*/ 	.short	(.L_2835 - .L_2834)
.L_2834:
        /*001c*/ 	.word	0x00000000
        /*0020*/ 	.short	0x0007
        /*0022*/ 	.short	0x0038
        /*0024*/ 	.byte	0x00, 0xf0, 0x21, 0x00


	//----- nvinfo : EIATTR_KPARAM_INFO
	.align		4
.L_2835:
        /*0028*/ 	.byte	0x04, 0x17
        /*002a*/ 	.short	(.L_2837 - .L_2836)
.L_2836:
        /*002c*/ 	.word	0x00000000
        /*0030*/ 	.short	0x0006
        /*0032*/ 	.short	0x0030
        /*0034*/ 	.byte	0x00, 0xf0, 0x21, 0x00


	//----- nvinfo : EIATTR_KPARAM_INFO
	.align		4
.L_2837:
        /*0038*/ 	.byte	0x04, 0x17
        /*003a*/ 	.short	(.L_2839 - .L_2838)
.L_2838:
        /*003c*/ 	.word	0x00000000
        /*0040*/ 	.short	0x0005
        /*0042*/ 	.short	0x0028
        /*0044*/ 	.byte	0x00, 0xf0, 0x21, 0x00


	//----- nvinfo : EIATTR_KPARAM_INFO
	.align		4
.L_2839:
        /*0048*/ 	.byte	0x04, 0x17
        /*004a*/ 	.short	(.L_2841 - .L_2840)
.L_2840:
        /*004c*/ 	.word	0x00000000
        /*0050*/ 	.short	0x0004
        /*0052*/ 	.short	0x0020
        /*0054*/ 	.byte	0x00, 0xf0, 0x11, 0x00


	//----- nvinfo : EIATTR_KPARAM_INFO
	.align		4
.L_2841:
        /*0058*/ 	.byte	0x04, 0x17
        /*005a*/ 	.short	(.L_2843 - .L_2842)
.L_2842:
        /*005c*/ 	.word	0x00000000
        /*0060*/ 	.short	0x0003
        /*0062*/ 	.short	0x0018
        /*0064*/ 	.byte	0x00, 0xf0, 0x21, 0x00


	//----- nvinfo : EIATTR_KPARAM_INFO
	.align		4
.L_2843:
        /*0068*/ 	.byte	0x04, 0x17
        /*006a*/ 	.short	(.L_2845 - .L_2844)
.L_2844:
        /*006c*/ 	.word	0x00000000
        /*0070*/ 	.short	0x0002
        /*0072*/ 	.short	0x0010
        /*0074*/ 	.byte	0x00, 0xf0, 0x21, 0x00


	//----- nvinfo : EIATTR_KPARAM_INFO
	.align		4
.L_2845:
        /*0078*/ 	.byte	0x04, 0x17
        /*007a*/ 	.short	(.L_2847 - .L_2846)
.L_2846:
        /*007c*/ 	.word	0x00000000
        /*0080*/ 	.short	0x0001
        /*0082*/ 	.short	0x0008
        /*0084*/ 	.byte	0x00, 0xf0, 0x21, 0x00


	//----- nvinfo : EIATTR_KPARAM_INFO
	.align		4
.L_2847:
        /*0088*/ 	.byte	0x04, 0x17
        /*008a*/ 	.short	(.L_2849 - .L_2848)
.L_2848:
        /*008c*/ 	.word	0x00000000
        /*0090*/ 	.short	0x0000
        /*0092*/ 	.short	0x0000
        /*0094*/ 	.byte	0x00, 0xf0, 0x21, 0x00


	//----- nvinfo : EIATTR_SPARSE_MMA_MASK
	.align		4
.L_2849:
        /*0098*/ 	.byte	0x03, 0x50
        /*009a*/ 	.short	0x0000


	//----- nvinfo : EIATTR_MAXREG_COUNT
	.align		4
        /*009c*/ 	.byte	0x03, 0x1b
        /*009e*/ 	.short	0x0080


	//----- nvinfo : EIATTR_NUM_BARRIERS
	.align		4
        /*00a0*/ 	.byte	0x02, 0x4c
        /*00a2*/ 	.byte	0x01
	.zero		1


	//----- nvinfo : EIATTR_MERCURY_ISA_VERSION
	.align		4
        /*00a4*/ 	.byte	0x03, 0x5f
        /*00a6*/ 	.short	0x0101


	//----- nvinfo : EIATTR_COOP_GROUP_MASK_REGIDS
	.align		4
        /*00a8*/ 	.byte	0x04, 0x29
        /*00aa*/ 	.short	(.L_2851 - .L_2850)


	//   ....[0]....
.L_2850:
        /*00ac*/ 	.word	0xffffffff


	//   ....[1]....
        /*00b0*/ 	.word	0xffffffff


	//   ....[2]....
        /*00b4*/ 	.word	0xffffffff


	//   ....[3]....
        /*00b8*/ 	.word	0xffffffff


	//   ....[4]....
        /*00bc*/ 	.word	0xffffffff


	//   ....[5]....
        /*00c0*/ 	.word	0xffffffff


	//   ....[6]....
        /*00c4*/ 	.word	0xffffffff


	//   ....[7]....
        /*00c8*/ 	.word	0xffffffff


	//   ....[8]....
        /*00cc*/ 	.word	0xffffffff


	//   ....[9]....
        /*00d0*/ 	.word	0xffffffff


	//----- nvinfo : EIATTR_COOP_GROUP_INSTR_OFFSETS
	.align		4
.L_2851:
        /*00d4*/ 	.byte	0x04, 0x28
        /*00d6*/ 	.short	(.L_2853 - .L_2852)


	//   ....[0]....
.L_2852:
        /*00d8*/ 	.word	0x000017b0


	//   ....[1]....
        /*00dc*/ 	.word	0x000017d0


	//   ....[2]....
        /*00e0*/ 	.word	0x00001a70


	//   ....[3]....
        /*00e4*/ 	.word	0x00001aa0


	//   ....[4]....
        /*00e8*/ 	.word	0x00001ad0


	//   ....[5]....
        /*00ec*/ 	.word	0x00001ae0


	//   ....[6]....
        /*00f0*/ 	.word	0x00001b10


	//   ....[7]....
        /*00f4*/ 	.word	0x00001b20


	//   ....[8]....
        /*00f8*/ 	.word	0x00001b50


	//   ....[9]....
        /*00fc*/ 	.word	0x00001b60


	//----- nvinfo : EIATTR_EXIT_INSTR_OFFSETS
	.align		4
.L_2853:
        /*0100*/ 	.byte	0x04, 0x1c
        /*0102*/ 	.short	(.L_2855 - .L_2854)


	//   ....[0]....
.L_2854:
        /*0104*/ 	.word	0x00000070


	//   ....[1]....
        /*0108*/ 	.word	0x00002980


	//----- nvinfo : EIATTR_MAX_THREADS
	.align		4
.L_2855:
        /*010c*/ 	.byte	0x04, 0x05
        /*010e*/ 	.short	(.L_2857 - .L_2856)
.L_2856:
        /*0110*/ 	.word	0x000001e0
        /*0114*/ 	.word	0x00000001
        /*0118*/ 	.word	0x00000001


	//----- nvinfo : EIATTR_CRS_STACK_SIZE
	.align		4
.L_2857:
        /*011c*/ 	.byte	0x04, 0x1e
        /*011e*/ 	.short	(.L_2859 - .L_2858)
.L_2858:
        /*0120*/ 	.word	0x00000000


	//----- nvinfo : EIATTR_CBANK_PARAM_SIZE
	.align		4
.L_2859:
        /*0124*/ 	.byte	0x03, 0x19
        /*0126*/ 	.short	0x0048


	//----- nvinfo : EIATTR_PARAM_CBANK
	.align		4
        /*0128*/ 	.byte	0x04, 0x0a
        /*012a*/ 	.short	(.L_2861 - .L_2860)
	.align		4
.L_2860:
        /*012c*/ 	.word	index@(.nv.constant0._ZN13group_norm_v214gn_cuda_kernelI6__halfLi480ELi1ELi32ELi60ELi256ELb0ELi16ELi960ELi960ELi4ELb1ELi9ELb0ELb0ENS_16CompileConditionILi900EEEEEvPT_PKS4_S7_S7_flPfS8_Pj)
        /*0130*/ 	.short	0x0210
        /*0132*/ 	.short	0x0048


	//----- nvinfo : EIATTR_SW_WAR
	.align		4
.L_2861:
        /*0134*/ 	.byte	0x04, 0x36
        /*0136*/ 	.short	(.L_2863 - .L_2862)
.L_2862:
        /*0138*/ 	.word	0x00000008
.L_2863:


//--------------------- .nv.info._ZN13group_norm_v214gn_cuda_kernelI6__halfLi480ELi3ELi32ELi60ELi256ELb0ELi16ELi960ELi960ELi4ELb1ELi21ELb0ELb0ENS_16CompileConditionILi900EEEEEvPT_PKS4_S7_S7_flPfS8_Pj --------------------------
	.section	.nv.info._ZN13group_norm_v214gn_cuda_kernelI6__halfLi480ELi3ELi32ELi60ELi256ELb0ELi16ELi960ELi960ELi4ELb1ELi21ELb0ELb0ENS_16CompileConditionILi900EEEEEvPT_PKS4_S7_S7_flPfS8_Pj,"",@"SHT_CUDA_INFO"
	.sectionflags	@""
	.align	4


	//----- nvinfo : EIATTR_CUDA_API_VERSION
	.align		4
        /*0000*/ 	.byte	0x04, 0x37
        /*0002*/ 	.short	(.L_2865 - .L_2864)
.L_2864:
        /*0004*/ 	.word	0x00000082


	//----- nvinfo : EIATTR_KPARAM_INFO
	.align		4
.L_2865:
        /*0008*/ 	.byte	0x04, 0x17
        /*000a*/ 	.short	(.L_2867 - .L_2866)
.L_2866:
        /*000c*/ 	.word	0x00000000
        /*0010*/ 	.short	0x0008
        /*0012*/ 	.short	0x0040
        /*0014*/ 	.byte	0x00, 0xf0, 0x21, 0x00


	//----- nvinfo : EIATTR_KPARAM_INFO
	.align		4
.L_2867:
        /*0018*/ 	.byte	0x04, 0x17
        /*001a*/ 	.short	(.L_2869 - .L_2868)
.L_2868:
        /*001c*/ 	.word	0x00000000
        /*0020*/ 	.short	0x0007
        /*0022*/ 	.short	0x0038
        /*0024*/ 	.byte	0x00, 0xf0, 0x21, 0x00


	//----- nvinfo : EIATTR_KPARAM_INFO
	.align		4
.L_2869:
        /*0028*/ 	.byte	0x04, 0x17
        /*002a*/ 	.short	(.L_2871 - .L_2870)
.L_2870:
        /*002c*/ 	.word	0x00000000
        /*0030*/ 	.short	0x0006
        /*0032*/ 	.short	0x0030
        /*0034*/ 	.byte	0x00, 0xf0, 0x21, 0x00


	//----- nvinfo : EIATTR_KPARAM_INFO
	.align		4
.L_2871:
        /*0038*/ 	.byte	0x04, 0x17
        /*003a*/ 	.short	(.L_2873 - .L_2872)
.L_2872:
        /*003c*/ 	.word	0x00000000
        /*0040*/ 	.short	0x0005
        /*0042*/ 	.short	0x0028
        /*0044*/ 	.byte	0x00, 0xf0, 0x21, 0x00


	//----- nvinfo : EIATTR_KPARAM_INFO
	.align		4
.L_2873:
        /*0048*/ 	.byte	0x04, 0x17
        /*004a*/ 	.short	(.L_2875 - .L_2874)
.L_2874:
        /*004c*/ 	.word	0x00000000
        /*0050*/ 	.short	0x0004
        /*0052*/ 	.short	0x0020
        /*0054*/ 	.byte	0x00, 0xf0, 0x11, 0x00


	//----- nvinfo : EIATTR_KPARAM_INFO
	.align		4
.L_2875:
        /*0058*/ 	.byte	0x04, 0x17
        /*005a*/ 	.short	(.L_2877 - .L_2876)
.L_2876:
        /*005c*/ 	.word	0x00000000
        /*0060*/ 	.short	0x0003
        /*0062*/ 	.short	0x0018
        /*0064*/ 	.byte	0x00, 0xf0, 0x21, 0x00


	//----- nvinfo : EIATTR_KPARAM_INFO
	.align		4
.L_2877:
        /*0068*/ 	.byte	0x04, 0x17
        /*006a*/ 	.short	(.L_2879 - .L_2878)
.L_2878:
        /*006c*/ 	.word	0x00000000
        /*0070*/ 	.short	0x0002
        /*0072*/ 	.short	0x0010
        /*0074*/ 	.byte	0x00, 0xf0, 0x21, 0x00


	//----- nvinfo : EIATTR_KPARAM_INFO
	.align		4
.L_2879:
        /*0078*/ 	.byte	0x04, 0x17
        /*007a*/ 	.short	(.L_2881 - .L_2880)
.L_2880:
        /*007c*/ 	.word	0x00000000
        /*0080*/ 	.short	0x0001
        /*0082*/ 	.short	0x0008
        /*0084*/ 	.byte	0x00, 0xf0, 0x21, 0x00


	//----- nvinfo : EIATTR_KPARAM_INFO
	.align		4
.L_2881:
        /*0088*/ 	.byte	0x04, 0x17
        /*008a*/ 	.short	(.L_2883 - .L_2882)
.L_2882:
        /*008c*/ 	.word	0x00000000
        /*0090*/ 	.short	0x0000
        /*0092*/ 	.short	0x0000
        /*0094*/ 	.byte	0x00, 0xf0, 0x21, 0x00


	//----- nvinfo : EIATTR_SPARSE_MMA_MASK
	.align		4
.L_2883:
        /*0098*/ 	.byte	0x03, 0x50
        /*009a*/ 	.short	0x0000


	//----- nvinfo : EIATTR_MAXREG_COUNT
	.align		4
        /*009c*/ 	.byte	0x03, 0x1b
        /*009e*/ 	.short	0x0028


	//----- nvinfo : EIATTR_NUM_BARRIERS
	.align		4
        /*00a0*/ 	.byte	0x02, 0x4c
        /*00a2*/ 	.byte	0x01
	.zero		1


	//----- nvinfo : EIATTR_ANNOTATIONS
	.align		4
        /*00a4*/ 	.byte	0x04, 0x55
        /*00a6*/ 	.short	(.L_2885 - .L_2884)


	//   ....[0]....
.L_2884:
        /* <DEDUP_REMOVED lines=39> */


	//----- nvinfo : EIATTR_MERCURY_ISA_VERSION
	.align		4
.L_2885:
        /*0308*/ 	.byte	0x03, 0x5f
        /*030a*/ 	.short	0x0101


	//----- nvinfo : EIATTR_COOP_GROUP_MASK_REGIDS
	.align		4
        /*030c*/ 	.byte	0x04, 0x29
        /*030e*/ 	.short	(.L_2887 - .L_2886)


	//   ....[0]....
.L_2886:
        /*0310*/ 	.word	0xffffffff


	//   ....[1]....
        /*0314*/ 	.word	0xffffffff


	//   ....[2]....
        /*0318*/ 	.word	0xffffffff


	//   ....[3]....
        /*031c*/ 	.word	0xffffffff


	//   ....[4]....
        /*0320*/ 	.word	0xffffffff


	//   ....[5]....
        /*0324*/ 	.word	0xffffffff


	//   ....[6]....
        /*0328*/ 	.word	0xffffffff


	//   ....[7]....
        /*032c*/ 	.word	0xffffffff


	//   ....[8]....
        /*0330*/ 	.word	0xffffffff


	//   ....[9]....
        /*0334*/ 	.word	0xffffffff


	//----- nvinfo : EIATTR_COOP_GROUP_INSTR_OFFSETS
	.align		4
.L_2887:
        /*0338*/ 	.byte	0x04, 0x28
        /*033a*/ 	.short	(.L_2889 - .L_2888)


	//   ....[0]....
.L_2888:
        /*033c*/ 	.word	0x00001660


	//   ....[1]....
        /*0340*/ 	.word	0x00001690


	//   ....[2]....
        /*0344*/ 	.word	0x00001a70


	//   ....[3]....
        /*0348*/ 	.word	0x00001a90


	//   ....[4]....
        /*034c*/ 	.word	0x00001ab0


	//   ....[5]....
        /*0350*/ 	.word	0x00001ad0


	//   ....[6]....
        /*0354*/ 	.word	0x00001af0


	//   ....[7]....
        /*0358*/ 	.word	0x00001b10


	//   ....[8]....
        /*035c*/ 	.word	0x00001b30


	//   ....[9]....
        /*0360*/ 	.word	0x00001b50


	//----- nvinfo : EIATTR_EXIT_INSTR_OFFSETS
	.align		4
.L_2889:
        /*0364*/ 	.byte	0x04, 0x1c
        /*0366*/ 	.short	(.L_2891 - .L_2890)


	//   ....[0]....
.L_2890:
        /*0368*/ 	.word	0x00000090


	//   ....[1]....
        /*036c*/ 	.word	0x00003090


	//----- nvinfo : EIATTR_MAX_THREADS
	.align		4
.L_2891:
        /*0370*/ 	.byte	0x04, 0x05
        /*0372*/ 	.short	(.L_2893 - .L_2892)
.L_2892:
        /*0374*/ 	.word	0x000001e0
        /*0378*/ 	.word	0x00000001
        /*037c*/ 	.word	0x00000001


	//----- nvinfo : EIATTR_CRS_STACK_SIZE
	.align		4
.L_2893:
        /*0380*/ 	.byte	0x04, 0x1e
        /*0382*/ 	.short	(.L_2895 - .L_2894)
.L_2894:
        /*0384*/ 	.word	0x00000000


	//----- nvinfo : EIATTR_CBANK_PARAM_SIZE
	.align		4
.L_2895:
        /*0388*/ 	.byte	0x03, 0x19
        /*038a*/ 	.short	0x0048


	//----- nvinfo : EIATTR_PARAM_CBANK
	.align		4
        /*038c*/ 	.byte	0x04, 0x0a
        /*038e*/ 	.short	(.L_2897 - .L_2896)
	.align		4
.L_2896:
        /*0390*/ 	.word	index@(.nv.constant0._ZN13group_norm_v214gn_cuda_kernelI6__halfLi480ELi3ELi32ELi60ELi256ELb0ELi16ELi960ELi960ELi4ELb1ELi21ELb0ELb0ENS_16CompileConditionILi900EEEEEvPT_PKS4_S7_S7_flPfS8_Pj)
        /*0394*/ 	.short	0x0210
        /*0396*/ 	.short	0x0048


	//----- nvinfo : EIATTR_SW_WAR
	.align		4
.L_2897:
        /*0398*/ 	.byte	0x04, 0x36
        /*039a*/ 	.short	(.L_2899 - .L_2898)
.L_2898:
        /*039c*/ 	.word	0x00000008
.L_2899:


//--------------------- .nv.info._ZN13group_norm_v214gn_cuda_kernelI6__halfLi480ELi1ELi32ELi60ELi256ELb0ELi32ELi960ELi960ELi4ELb1ELi18ELb0ELb0ENS_16CompileConditionILi900EEEEEvPT_PKS4_S7_S7_flPfS8_Pj --------------------------
	.section	.nv.info._ZN13group_norm_v214gn_cuda_kernelI6__halfLi480ELi1ELi32ELi60ELi256ELb0ELi32ELi960ELi960ELi4ELb1ELi18ELb0ELb0ENS_16CompileConditionILi900EEEEEvPT_PKS4_S7_S7_flPfS8_Pj,"",@"SHT_CUDA_INFO"
	.sectionflags	@""
	.align	4


	//----- nvinfo : EIATTR_CUDA_API_VERSION
	.align		4
        /*0000*/ 	.byte	0x04, 0x37
        /*0002*/ 	.short	(.L_2901 - .L_2900)
.L_2900:
        /*0004*/ 	.word	0x00000082


	//----- nvinfo : EIATTR_KPARAM_INFO
	.align		4
.L_2901:
        /*0008*/ 	.byte	0x04, 0x17
        /*000a*/ 	.short	(.L_2903 - .L_2902)
.L_2902:
        /*000c*/ 	.word	0x00000000
        /*0010*/ 	.short	0x0008
        /*0012*/ 	.short	0x0040
        /*0014*/ 	.byte	0x00, 0xf0, 0x21, 0x00


	//----- nvinfo : EIATTR_KPARAM_INFO
	.align		4
.L_2903:
        /*0018*/ 	.byte	0x04, 0x17
        /*001a*/ 	.short	(.L_2905 - .L_2904)
.L_2904:
        /*001c*/ 	.word	0x00000000
        /*0020*/ 	.short	0x0007
        /*0022*/ 	.short	0x0038
        /*0024*/ 	.byte	0x00, 0xf0, 0x21, 0x00


	//----- nvinfo : EIATTR_KPARAM_INFO
	.align		4
.L_2905:
        /*0028*/ 	.byte	0x04, 0x17
        /*002a*/ 	.short	(.L_2907 - .L_2906)
.L_2906:
        /*002c*/ 	.word	0x00000000
        /*0030*/ 	.short	0x0006
        /*0032*/ 	.short	0x0030
        /*0034*/ 	.byte	0x00, 0xf0, 0x21, 0x00


	//----- nvinfo : EIATTR_KPARAM_INFO
	.align		4
.L_2907:
        /*0038*/ 	.byte	0x04, 0x17
        /*003a*/ 	.short	(.L_2909 - .L_2908)
.L_2908:
        /*003c*/ 	.word	0x00000000
        /*0040*/ 	.short	0x0005
        /*0042*/ 	.short	0x0028
        /*0044*/ 	.byte	0x00, 0xf0, 0x21, 0x00


	//----- nvinfo : EIATTR_KPARAM_INFO
	.align		4
.L_2909:
        /*0048*/ 	.byte	0x04, 0x17
        /*004a*/ 	.short	(.L_2911 - .L_2910)
.L_2910:
        /*004c*/ 	.word	0x00000000
        /*0050*/ 	.short	0x0004
        /*0052*/ 	.short	0x0020
        /*0054*/ 	.byte	0x00, 0xf0, 0x11, 0x00


	//----- nvinfo : EIATTR_KPARAM_INFO
	.align		4
.L_2911:
        /*0058*/ 	.byte	0x04, 0x17
        /*005a*/ 	.short	(.L_2913 - .L_2912)
.L_2912:
        /*005c*/ 	.word	0x00000000
        /*0060*/ 	.short	0x0003
        /*0062*/ 	.short	0x0018
        /*0064*/ 	.byte	0x00, 0xf0, 0x21, 0x00


	//----- nvinfo : EIATTR_KPARAM_INFO
	.align		4
.L_2913:
        /*0068*/ 	.byte	0x04, 0x17
        /*006a*/ 	.short	(.L_2915 - .L_2914)
.L_2914:
        /*006c*/ 	.word	0x00000000
        /*0070*/ 	.short	0x0002
        /*0072*/ 	.short	0x0010
        /*0074*/ 	.byte	0x00, 0xf0, 0x21, 0x00


	//----- nvinfo : EIATTR_KPARAM_INFO
	.align		4
.L_2915:
        /*0078*/ 	.byte	0x04, 0x17
        /*007a*/ 	.short	(.L_2917 - .L_2916)
.L_2916:
        /*007c*/ 	.word	0x00000000
        /*0080*/ 	.short	0x0001
        /*0082*/ 	.short	0x0008
        /*0084*/ 	.byte	0x00, 0xf0, 0x21, 0x00


	//----- nvinfo : EIATTR_KPARAM_INFO
	.align		4
.L_2917:
        /*0088*/ 	.byte	0x04, 0x17
        /*008a*/ 	.short	(.L_2919 - .L_2918)
.L_2918:
        /*008c*/ 	.word	0x00000000
        /*0090*/ 	.short	0x0000
        /*0092*/ 	.short	0x0000
        /*0094*/ 	.byte	0x00, 0xf0, 0x21, 0x00


	//----- nvinfo : EIATTR_SPARSE_MMA_MASK
	.align		4
.L_2919:
        /*0098*/ 	.byte	0x03, 0x50
        /*009a*/ 	.short	0x0000


	//----- nvinfo : EIATTR_MAXREG_COUNT
	.align		4
        /*009c*/ 	.byte	0x03, 0x1b
        /*009e*/ 	.short	0x0080


	//----- nvinfo : EIATTR_NUM_BARRIERS
	.align		4
        /*00a0*/ 	.byte	0x02, 0x4c
        /*00a2*/ 	.byte	0x01
	.zero		1


	//----- nvinfo : EIATTR_ANNOTATIONS
	.align		4
        /*00a4*/ 	.byte	0x04, 0x55
        /*00a6*/ 	.short	(.L_2921 - .L_2920)


	//   ....[0]....
.L_2920:
        /*00a8*/ 	.word	0x00000001
        /*00ac*/ 	.byte	0xb0, 0x02, 0x00, 0x00, 0x01, 0x00, 0x00, 0x00, 0x50, 0x03, 0x00, 0x00, 0x01, 0x00, 0x00, 0x00
        /*00bc*/ 	.byte	0x50, 0x04, 0x00, 0x00, 0x01, 0x00, 0x00, 0x00, 0xb0, 0x07, 0x00, 0x00, 0x01, 0x00, 0x00, 0x00
        /*00cc*/ 	.byte	0x80, 0x1e, 0x00, 0x00, 0x01, 0x00, 0x00, 0x00, 0xa0, 0x23, 0x00, 0x00


	//----- nvinfo : EIATTR_MERCURY_ISA_VERSION
	.align		4
.L_2921:
        /*00d8*/ 	.byte	0x03, 0x5f
        /*00da*/ 	.short	0x0101


	//----- nvinfo : EIATTR_COOP_GROUP_MASK_REGIDS
	.align		4
        /*00dc*/ 	.byte	0x04, 0x29
        /*00de*/ 	.short	(.L_2923 - .L_2922)


	//   ....[0]....
.L_2922:
        /*00e0*/ 	.word	0xffffffff


	//   ....[1]....
        /*00e4*/ 	.word	0xffffffff


	//   ....[2]....
        /*00e8*/ 	.word	0xffffffff


	//   ....[3]....
        /*00ec*/ 	.word	0xffffffff


	//   ....[4]....
        /*00f0*/ 	.word	0xffffffff


	//   ....[5]....
        /*00f4*/ 	.word	0xffffffff


	//   ....[6]....
        /*00f8*/ 	.word	0xffffffff


	//   ....[7]....
        /*00fc*/ 	.word	0xffffffff


	//----- nvinfo : EIATTR_COOP_GROUP_INSTR_OFFSETS
	.align		4
.L_2923:
        /*0100*/ 	.byte	0x04, 0x28
        /*0102*/ 	.short	(.L_2925 - .L_2924)


	//   ....[0]....
.L_2924:
        /*0104*/ 	.word	0x00001e50


	//   ....[1]....
        /*0108*/ 	.word	0x00001eb0


	//   ....[2]....
        /*010c*/ 	.word	0x00002180


	//   ....[3]....
        /*0110*/ 	.word	0x00002190


	//   ....[4]....
        /*0114*/ 	.word	0x000021c0


	//   ....[5]....
        /*0118*/ 	.word	0x000021d0


	//   ....[6]....
        /*011c*/ 	.word	0x000021f0


	//   ....[7]....
        /*0120*/ 	.word	0x00002210


	//----- nvinfo : EIATTR_EXIT_INSTR_OFFSETS
	.align		4
.L_2925:
        /*0124*/ 	.byte	0x04, 0x1c
        /*0126*/ 	.short	(.L_2927 - .L_2926)


	//   ....[0]....
.L_2926:
        /*0128*/ 	.word	0x00000080


	//   ....[1]....
        /*012c*/ 	.word	0x00003b00


	//----- nvinfo : EIATTR_MAX_THREADS
	.align		4
.L_2927:
        /*0130*/ 	.byte	0x04, 0x05
        /*0132*/ 	.short	(.L_2929 - .L_2928)
.L_2928:
        /*0134*/ 	.word	0x000001e0
        /*0138*/ 	.word	0x00000001
        /*013c*/ 	.word	0x00000001


	//----- nvinfo : EIATTR_CRS_STACK_SIZE
	.align		4
.L_2929:
        /*0140*/ 	.byte	0x04, 0x1e
        /*0142*/ 	.short	(.L_2931 - .L_2930)
.L_2930:
        /*0144*/ 	.word	0x00000000


	//----- nvinfo : EIATTR_CBANK_PARAM_SIZE
	.align		4
.L_2931:
        /*0148*/ 	.byte	0x03, 0x19
        /*014a*/ 	.short	0x0048


	//----- nvinfo : EIATTR_PARAM_CBANK
	.align		4
        /*014c*/ 	.byte	0x04, 0x0a
        /*014e*/ 	.short	(.L_2933 - .L_2932)
	.align		4
.L_2932:
        /*0150*/ 	.word	index@(.nv.constant0._ZN13group_norm_v214gn_cuda_kernelI6__halfLi480ELi1ELi32ELi60ELi256ELb0ELi32ELi960ELi960ELi4ELb1ELi18ELb0ELb0ENS_16CompileConditionILi900EEEEEvPT_PKS4_S7_S7_flPfS8_Pj)
        /*0154*/ 	.short	0x0210
        /*0156*/ 	.short	0x0048


	//----- nvinfo : EIATTR_SW_WAR
	.align		4
.L_2933:
        /*0158*/ 	.byte	0x04, 0x36
        /*015a*/ 	.short	(.L_2935 - .L_2934)
.L_2934:
        /*015c*/ 	.word	0x00000008
.L_2935:


//--------------------- .nv.info._ZN13group_norm_v214gn_cuda_kernelI6__halfLi480ELi2ELi32ELi60ELi256ELb0ELi32ELi960ELi960ELi4ELb1ELi29ELb0ELb0ENS_16CompileConditionILi900EEEEEvPT_PKS4_S7_S7_flPfS8_Pj --------------------------
	.section	.nv.info._ZN13group_norm_v214gn_cuda_kernelI6__halfLi480ELi2ELi32ELi60ELi256ELb0ELi32ELi960ELi960ELi4ELb1ELi29ELb0ELb0ENS_16CompileConditionILi900EEEEEvPT_PKS4_S7_S7_flPfS8_Pj,"",@"SHT_CUDA_INFO"
	.sectionflags	@""
	.align	4


	//----- nvinfo : EIATTR_CUDA_API_VERSION
	.align		4
        /*0000*/ 	.byte	0x04, 0x37
        /*0002*/ 	.short	(.L_2937 - .L_2936)
.L_2936:
        /*0004*/ 	.word	0x00000082


	//----- nvinfo : EIATTR_KPARAM_INFO
	.align		4
.L_2937:
        /*0008*/ 	.byte	0x04, 0x17
        /*000a*/ 	.short	(.L_2939 - .L_2938)
.L_2938:
        /*000c*/ 	.word	0x00000000
        /*0010*/ 	.short	0x0008
        /*0012*/ 	.short	0x0040
        /*0014*/ 	.byte	0x00, 0xf0, 0x21, 0x00


	//----- nvinfo : EIATTR_KPARAM_INFO
	.align		4
.L_2939:
        /*0018*/ 	.byte	0x04, 0x17
        /*001a*/ 	.short	(.L_2941 - .L_2940)
.L_2940:
        /*001c*/ 	.word	0x00000000
        /*0020*/ 	.short	0x0007
        /*0022*/ 	.short	0x0038
        /*0024*/ 	.byte	0x00, 0xf0, 0x21, 0x00


	//----- nvinfo : EIATTR_KPARAM_INFO
	.align		4
.L_2941:
        /*0028*/ 	.byte	0x04, 0x17
        /*002a*/ 	.short	(.L_2943 - .L_2942)
.L_2942:
        /*002c*/ 	.word	0x00000000
        /*0030*/ 	.short	0x0006
        /*0032*/ 	.short	0x0030
        /*0034*/ 	.byte	0x00, 0xf0, 0x21, 0x00


	//----- nvinfo : EIATTR_KPARAM_INFO
	.align		4
.L_2943:
        /*0038*/ 	.byte	0x04, 0x17
        /*003a*/ 	.short	(.L_2945 - .L_2944)
.L_2944:
        /*003c*/ 	.word	0x00000000
        /*0040*/ 	.short	0x0005
        /*0042*/ 	.short	0x0028
        /*0044*/ 	.byte	0x00, 0xf0, 0x21, 0x00


	//----- nvinfo : EIATTR_KPARAM_INFO
	.align		4
.L_2945:
        /*0048*/ 	.byte	0x04, 0x17
        /*004a*/ 	.short	(.L_2947 - .L_2946)
.L_2946:
        /*004c*/ 	.word	0x00000000
        /*0050*/ 	.short	0x0004
        /*0052*/ 	.short	0x0020
        /*0054*/ 	.byte	0x00, 0xf0, 0x11, 0x00


	//----- nvinfo : EIATTR_KPARAM_INFO
	.align		4
.L_2947:
        /*0058*/ 	.byte	0x04, 0x17
        /*005a*/ 	.short	(.L_2949 - .L_2948)
.L_2948:
        /*005c*/ 	.word	0x00000000
        /*0060*/ 	.short	0x0003
        /*0062*/ 	.short	0x0018
        /*0064*/ 	.byte	0x00, 0xf0, 0x21, 0x00


	//----- nvinfo : EIATTR_KPARAM_INFO
	.align		4
.L_2949:
        /*0068*/ 	.byte	0x04, 0x17
        /*006a*/ 	.short	(.L_2951 - .L_2950)
.L_2950:
        /*006c*/ 	.word	0x00000000
        /*0070*/ 	.short	0x0002
        /*0072*/ 	.short	0x0010
        /*0074*/ 	.byte	0x00, 0xf0, 0x21, 0x00


	//----- nvinfo : EIATTR_KPARAM_INFO
	.align		4
.L_2951:
        /*0078*/ 	.byte	0x04, 0x17
        /*007a*/ 	.short	(.L_2953 - .L_2952)
.L_2952:
        /*007c*/ 	.word	0x00000000
        /*0080*/ 	.short	0x0001
        /*0082*/ 	.short	0x0008
        /*0084*/ 	.byte	0x00, 0xf0, 0x21, 0x00


	//----- nvinfo : EIATTR_KPARAM_INFO
	.align		4
.L_2953:
        /*0088*/ 	.byte	0x04, 0x17
        /*008a*/ 	.short	(.L_2955 - .L_2954)
.L_2954:
        /*008c*/ 	.word	0x00000000
        /*0090*/ 	.short	0x0000
        /*0092*/ 	.short	0x0000
        /*0094*/ 	.byte	0x00, 0xf0, 0x21, 0x00


	//----- nvinfo : EIATTR_SPARSE_MMA_MASK
	.align		4
.L_2955:
        /*0098*/ 	.byte	0x03, 0x50
        /*009a*/ 	.short	0x0000


	//----- nvinfo : EIATTR_MAXREG_COUNT
	.align		4
        /*009c*/ 	.byte	0x03, 0x1b
        /*009e*/ 	.short	0x0040


	//----- nvinfo : EIATTR_NUM_BARRIERS
	.align		4
        /*00a0*/ 	.byte	0x02, 0x4c
        /*00a2*/ 	.byte	0x01
	.zero		1


	//----- nvinfo : EIATTR_ANNOTATIONS
	.align		4
        /*00a4*/ 	.byte	0x04, 0x55
        /*00a6*/ 	.short	(.L_2957 - .L_2956)


	//   ....[0]....
.L_2956:
        /* <DEDUP_REMOVED lines=93> */


	//----- nvinfo : EIATTR_MERCURY_ISA_VERSION
	.align		4
.L_2957:
        /*0668*/ 	.byte	0x03, 0x5f
        /*066a*/ 	.short	0x0101


	//----- nvinfo : EIATTR_COOP_GROUP_MASK_REGIDS
	.align		4
        /*066c*/ 	.byte	0x04, 0x29
        /*066e*/ 	.short	(.L_2959 - .L_2958)


	//   ....[0]....
.L_2958:
        /*0670*/ 	.word	0xffffffff


	//   ....[1]....
        /*0674*/ 	.word	0xffffffff


	//   ....[2]....
        /*0678*/ 	.word	0xffffffff


	//   ....[3]....
        /*067c*/ 	.word	0xffffffff


	//   ....[4]....
        /*0680*/ 	.word	0xffffffff


	//   ....[5]....
        /*0684*/ 	.word	0xffffffff


	//   ....[6]....
        /*0688*/ 	.word	0xffffffff


	//   ....[7]....
        /*068c*/ 	.word	0xffffffff


	//----- nvinfo : EIATTR_COOP_GROUP_INSTR_OFFSETS
	.align		4
.L_2959:
        /*0690*/ 	.byte	0x04, 0x28
        /*0692*/ 	.short	(.L_2961 - .L_2960)


	//   ....[0]....
.L_2960:
        /*0694*/ 	.word	0x00002160


	//   ....[1]....
        /*0698*/ 	.word	0x00002190


	//   ....[2]....
        /*069c*/ 	.word	0x00002560


	//   ....[3]....
        /*06a0*/ 	.word	0x00002580


	//   ....[4]....
        /*06a4*/ 	.word	0x000025a0


	//   ....[5]....
        /*06a8*/ 	.word	0x000025c0


	//   ....[6]....
        /*06ac*/ 	.word	0x000025e0


	//   ....[7]....
        /*06b0*/ 	.word	0x00002600


	//----- nvinfo : EIATTR_EXIT_INSTR_OFFSETS
	.align		4
.L_2961:
        /*06b4*/ 	.byte	0x04, 0x1c
        /*06b6*/ 	.short	(.L_2963 - .L_2962)


	//   ....[0]....
.L_2962:
        /*06b8*/ 	.word	0x00000090


	//   ....[1]....
        /*06bc*/ 	.word	0x00004c20


	//----- nvinfo : EIATTR_MAX_THREADS
	.align		4
.L_2963:
        /*06c0*/ 	.byte	0x04, 0x05
        /*06c2*/ 	.short	(.L_2965 - .L_2964)
.L_2964:
        /*06c4*/ 	.word	0x000001e0
        /*06c8*/ 	.word	0x00000001
        /*06cc*/ 	.word	0x00000001


	//----- nvinfo : EIATTR_CRS_STACK_SIZE
	.align		4
.L_2965:
        /*06d0*/ 	.byte	0x04, 0x1e
        /*06d2*/ 	.short	(.L_2967 - .L_2966)
.L_2966:
        /*06d4*/ 	.word	0x00000000


	//----- nvinfo : EIATTR_CBANK_PARAM_SIZE
	.align		4
.L_2967:
        /*06d8*/ 	.byte	0x03, 0x19
        /*06da*/ 	.short	0x0048


	//----- nvinfo : EIATTR_PARAM_CBANK
	.align		4
        /*06dc*/ 	.byte	0x04, 0x0a
        /*06de*/ 	.short	(.L_2969 - .L_2968)
	.align		4
.L_2968:
        /*06e0*/ 	.word	index@(.nv.constant0._ZN13group_norm_v214gn_cuda_kernelI6__halfLi480ELi2ELi32ELi60ELi256ELb0ELi32ELi960ELi960ELi4ELb1ELi29ELb0ELb0ENS_16CompileConditionILi900EEEEEvPT_PKS4_S7_S7_flPfS8_Pj)
        /*06e4*/ 	.short	0x0210
        /*06e6*/ 	.short	0x0048


	//----- nvinfo : EIATTR_SW_WAR
	.align		4
.L_2969:
        /*06e8*/ 	.byte	0x04, 0x36
        /*06ea*/ 	.short	(.L_2971 - .L_2970)
.L_2970:
        /*06ec*/ 	.word	0x00000008
.L_2971:


//--------------------- .nv.info._ZN13group_norm_v214gn_cuda_kernelI6__halfLi480ELi1ELi32ELi60ELi256ELb0ELi64ELi960ELi960ELi4ELb1ELi37ELb0ELb0ENS_16CompileConditionILi900EEEEEvPT_PKS4_S7_S7_flPfS8_Pj --------------------------
	.section	.nv.info._ZN13group_norm_v214gn_cuda_kernelI6__halfLi480ELi1ELi32ELi60ELi256ELb0ELi64ELi960ELi960ELi4ELb1ELi37ELb0ELb0ENS_16CompileConditionILi900EEEEEvPT_PKS4_S7_S7_flPfS8_Pj,"",@"SHT_CUDA_INFO"
	.sectionflags	@""
	.align	4


	//----- nvinfo : EIATTR_CUDA_API_VERSION
	.align		4
        /*0000*/ 	.byte	0x04, 0x37
        /*0002*/ 	.short	(.L_2973 - .L_2972)
.L_2972:
        /*0004*/ 	.word	0x00000082


	//----- nvinfo : EIATTR_KPARAM_INFO
	.align		4
.L_2973:
        /*0008*/ 	.byte	0x04, 0x17
        /*000a*/ 	.short	(.L_2975 - .L_2974)
.L_2974:
        /*000c*/ 	.word	0x00000000
        /*0010*/ 	.short	0x0008
        /*0012*/ 	.short	0x0040
        /*0014*/ 	.byte	0x00, 0xf0, 0x21, 0x00


	//----- nvinfo : EIATTR_KPARAM_INFO
	.align		4
.L_2975:
        /*0018*/ 	.byte	0x04, 0x17
        /*001a*/ 	.short	(.L_2977 - .L_2976)
.L_2976:
        /*001c*/ 	.word	0x00000000
        /*0020*/ 	.short	0x0007
        /*0022*/ 	.short	0x0038
        /*0024*/ 	.byte	0x00, 0xf0, 0x21, 0x00


	//----- nvinfo : EIATTR_KPARAM_INFO
	.align		4
.L_2977:
        /*0028*/ 	.byte	0x04, 0x17
        /*002a*/ 	.short	(.L_2979 - .L_2978)
.L_2978:
        /*002c*/ 	.word	0x00000000
        /*0030*/ 	.short	0x0006
        /*0032*/ 	.short	0x0030
        /*0034*/ 	.byte	0x00, 0xf0, 0x21, 0x00


	//----- nvinfo : EIATTR_KPARAM_INFO
	.align		4
.L_2979:
        /*0038*/ 	.byte	0x04, 0x17
        /*003a*/ 	.short	(.L_2981 - .L_2980)
.L_2980:
        /*003c*/ 	.word	0x00000000
        /*0040*/ 	.short	0x0005
        /*0042*/ 	.short	0x0028
        /*0044*/ 	.byte	0x00, 0xf0, 0x21, 0x00


	//----- nvinfo : EIATTR_KPARAM_INFO
	.align		4
.L_2981:
        /*0048*/ 	.byte	0x04, 0x17
        /*004a*/ 	.short	(.L_2983 - .L_2982)
.L_2982:
        /*004c*/ 	.word	0x00000000
        /*0050*/ 	.short	0x0004
        /*0052*/ 	.short	0x0020
        /*0054*/ 	.byte	0x00, 0xf0, 0x11, 0x00


	//----- nvinfo : EIATTR_KPARAM_INFO
	.align		4
.L_2983:
        /*0058*/ 	.byte	0x04, 0x17
        /*005a*/ 	.short	(.L_2985 - .L_2984)
.L_2984:
        /*005c*/ 	.word	0x00000000
        /*0060*/ 	.short	0x0003
        /*0062*/ 	.short	0x0018
        /*0064*/ 	.byte	0x00, 0xf0, 0x21, 0x00


	//----- nvinfo : EIATTR_KPARAM_INFO
	.align		4
.L_2985:
        /*0068*/ 	.byte	0x04, 0x17
        /*006a*/ 	.short	(.L_2987 - .L_2986)
.L_2986:
        /*006c*/ 	.word	0x00000000
        /*0070*/ 	.short	0x0002
        /*0072*/ 	.short	0x0010
        /*0074*/ 	.byte	0x00, 0xf0, 0x21, 0x00


	//----- nvinfo : EIATTR_KPARAM_INFO
	.align		4
.L_2987:
        /*0078*/ 	.byte	0x04, 0x17
        /*007a*/ 	.short	(.L_2989 - .L_2988)
.L_2988:
        /*007c*/ 	.word	0x00000000
        /*0080*/ 	.short	0x0001
        /*0082*/ 	.short	0x0008
        /*0084*/ 	.byte	0x00, 0xf0, 0x21, 0x00


	//----- nvinfo : EIATTR_KPARAM_INFO
	.align		4
.L_2989:
        /*0088*/ 	.byte	0x04, 0x17
        /*008a*/ 	.short	(.L_2991 - .L_2990)
.L_2990:
        /*008c*/ 	.word	0x00000000
        /*0090*/ 	.short	0x0000
        /*0092*/ 	.short	0x0000
        /*0094*/ 	.byte	0x00, 0xf0, 0x21, 0x00


	//----- nvinfo : EIATTR_SPARSE_MMA_MASK
	.align		4
.L_2991:
        /*0098*/ 	.byte	0x03, 0x50
        /*009a*/ 	.short	0x0000


	//----- nvinfo : EIATTR_MAXREG_COUNT
	.align		4
        /*009c*/ 	.byte	0x03, 0x1b
        /*009e*/ 	.short	0x0080


	//----- nvinfo : EIATTR_NUM_BARRIERS
	.align		4
        /*00a0*/ 	.byte	0x02, 0x4c
        /*00a2*/ 	.byte	0x01
	.zero		1


	//----- nvinfo : EIATTR_ANNOTATIONS
	.align		4
        /*00a4*/ 	.byte	0x04, 0x55
        /*00a6*/ 	.short	(.L_2993 - .L_2992)


	//   ....[0]....
.L_2992:
        /* <DEDUP_REMOVED lines=171> */


	//----- nvinfo : EIATTR_MERCURY_ISA_VERSION
	.align		4
.L_2993:
        /*0b40*/ 	.byte	0x03, 0x5f
        /*0b42*/ 	.short	0x0101


	//----- nvinfo : EIATTR_COOP_GROUP_MASK_REGIDS
	.align		4
        /*0b44*/ 	.byte	0x04, 0x29
        /*0b46*/ 	.short	(.L_2995 - .L_2994)


	//   ....[0]....
.L_2994:
        /*0b48*/ 	.word	0xffffffff


	//   ....[1]....
        /*0b4c*/ 	.word	0xffffffff


	//   ....[2]....
        /*0b50*/ 	.word	0xffffffff


	//   ....[3]....
        /*0b54*/ 	.word	0xffffffff


	//   ....[4]....
        /*0b58*/ 	.word	0xffffffff


	//   ....[5]....
        /*0b5c*/ 	.word	0xffffffff


	//----- nvinfo : EIATTR_COOP_GROUP_INSTR_OFFSETS
	.align		4
.L_2995:
        /*0b60*/ 	.byte	0x04, 0x28
        /*0b62*/ 	.short	(.L_2997 - .L_2996)


	//   ....[0]....
.L_2996:
        /*0b64*/ 	.word	0x000034d0


	//   ....[1]....
        /*0b68*/ 	.word	0x000034f0


	//   ....[2]....
        /*0b6c*/ 	.word	0x00003810


	//   ....[3]....
        /*0b70*/ 	.word	0x00003820


	//   ....[4]....
        /*0b74*/ 	.word	0x00003850


	//   ....[5]....
        /*0b78*/ 	.word	0x00003870


	//----- nvinfo : EIATTR_EXIT_INSTR_OFFSETS
	.align		4
.L_2997:
        /*0b7c*/ 	.byte	0x04, 0x1c
        /*0b7e*/ 	.short	(.L_2999 - .L_2998)


	//   ....[0]....
.L_2998:
        /*0b80*/ 	.word	0x00000090


	//   ....[1]....
        /*0b84*/ 	.word	0x00008090


	//----- nvinfo : EIATTR_MAX_THREADS
	.align		4
.L_2999:
        /*0b88*/ 	.byte	0x04, 0x05
        /*0b8a*/ 	.short	(.L_3001 - .L_3000)
.L_3000:
        /*0b8c*/ 	.word	0x000001e0
        /*0b90*/ 	.word	0x00000001
        /*0b94*/ 	.word	0x00000001


	//----- nvinfo : EIATTR_CRS_STACK_SIZE
	.align		4
.L_3001:
        /*0b98*/ 	.byte	0x04, 0x1e
        /*0b9a*/ 	.short	(.L_3003 - .L_3002)
.L_3002:
        /*0b9c*/ 	.word	0x00000000


	//----- nvinfo : EIATTR_CBANK_PARAM_SIZE
	.align		4
.L_3003:
        /*0ba0*/ 	.byte	0x03, 0x19
        /*0ba2*/ 	.short	0x0048


	//----- nvinfo : EIATTR_PARAM_CBANK
	.align		4
        /*0ba4*/ 	.byte	0x04, 0x0a
        /*0ba6*/ 	.short	(.L_3005 - .L_3004)
	.align		4
.L_3004:
        /*0ba8*/ 	.word	index@(.nv.constant0._ZN13group_norm_v214gn_cuda_kernelI6__halfLi480ELi1ELi32ELi60ELi256ELb0ELi64ELi960ELi960ELi4ELb1ELi37ELb0ELb0ENS_16CompileConditionILi900EEEEEvPT_PKS4_S7_S7_flPfS8_Pj)
        /*0bac*/ 	.short	0x0210
        /*0bae*/ 	.short	0x0048


	//----- nvinfo : EIATTR_SW_WAR
	.align		4
.L_3005:
        /*0bb0*/ 	.byte	0x04, 0x36
        /*0bb2*/ 	.short	(.L_3007 - .L_3006)
.L_3006:
        /*0bb4*/ 	.word	0x00000008
.L_3007:


//--------------------- .nv.info._ZN13group_norm_v214gn_cuda_kernelI6__halfLi480ELi3ELi16ELi120ELi256ELb1ELi2ELi960ELi960ELi4ELb1ELi2ELb0ELb0ENS_16CompileConditionILi900EEEEEvPT_PKS4_S7_S7_flPfS8_Pj --------------------------
	.section	.nv.info._ZN13group_norm_v214gn_cuda_kernelI6__halfLi480ELi3ELi16ELi120ELi256ELb1ELi2ELi960ELi960ELi4ELb1ELi2ELb0ELb0ENS_16CompileConditionILi900EEEEEvPT_PKS4_S7_S7_flPfS8_Pj,"",@"SHT_CUDA_INFO"
	.sectionflags	@""
	.align	4


	//----- nvinfo : EIATTR_CUDA_API_VERSION
	.align		4
        /*0000*/ 	.byte	0x04, 0x37
        /*0002*/ 	.short	(.L_3009 - .L_3008)
.L_3008:
        /*0004*/ 	.word	0x00000082


	//----- nvinfo : EIATTR_KPARAM_INFO
	.align		4
.L_3009:
        /*0008*/ 	.byte	0x04, 0x17
        /*000a*/ 	.short	(.L_3011 - .L_3010)
.L_3010:
        /*000c*/ 	.word	0x00000000
        /*0010*/ 	.short	0x0008
        /*0012*/ 	.short	0x0040
        /*0014*/ 	.byte	0x00, 0xf0, 0x21, 0x00


	//----- nvinfo : EIATTR_KPARAM_INFO
	.align		4
.L_3011:
        /*0018*/ 	.byte	0x04, 0x17
        /*001a*/ 	.short	(.L_3013 - .L_3012)
.L_3012:
        /*001c*/ 	.word	0x00000000
        /*0020*/ 	.short	0x0007
        /*0022*/ 	.short	0x0038
        /*0024*/ 	.byte	0x00, 0xf0, 0x21, 0x00


	//----- nvinfo : EIATTR_KPARAM_INFO
	.align		4
.L_3013:
        /*0028*/ 	.byte	0x04, 0x17
        /*002a*/ 	.short	(.L_3015 - .L_3014)
.L_3014:
        /*002c*/ 	.word	0x00000000
        /*0030*/ 	.short	0x0006
        /*0032*/ 	.short	0x0030
        /*0034*/ 	.byte	0x00, 0xf0, 0x21, 0x00


	//----- nvinfo : EIATTR_KPARAM_INFO
	.align		4
.L_3015:
        /*0038*/ 	.byte	0x04, 0x17
        /*003a*/ 	.short	(.L_3017 - .L_3016)
.L_3016:
        /*003c*/ 	.word	0x00000000
        /*0040*/ 	.short	0x0005
        /*0042*/ 	.short	0x0028
        /*0044*/ 	.byte	0x00, 0xf0, 0x21, 0x00


	//----- nvinfo : EIATTR_KPARAM_INFO
	.align		4
.L_3017:
        /*0048*/ 	.byte	0x04, 0x17
        /*004a*/ 	.short	(.L_3019 - .L_3018)
.L_3018:
        /*004c*/ 	.word	0x00000000
        /*0050*/ 	.short	0x0004
        /*0052*/ 	.short	0x0020
        /*0054*/ 	.byte	0x00, 0xf0, 0x11, 0x00


	//----- nvinfo : EIATTR_KPARAM_INFO
	.align		4
.L_3019:
        /*0058*/ 	.byte	0x04, 0x17
        /*005a*/ 	.short	(.L_3021 - .L_3020)
.L_3020:
        /*005c*/ 	.word	0x00000000
        /*0060*/ 	.short	0x0003
        /*0062*/ 	.short	0x0018
        /*0064*/ 	.byte	0x00, 0xf0, 0x21, 0x00


	//----- nvinfo : EIATTR_KPARAM_INFO
	.align		4
.L_3021:
        /*0068*/ 	.byte	0x04, 0x17
        /*006a*/ 	.short	(.L_3023 - .L_3022)
.L_3022:
        /*006c*/ 	.word	0x00000000
        /*0070*/ 	.short	0x0002
        /*0072*/ 	.short	0x0010
        /*0074*/ 	.byte	0x00, 0xf0, 0x21, 0x00


	//----- nvinfo : EIATTR_KPARAM_INFO
	.align		4
.L_3023:
        /*0078*/ 	.byte	0x04, 0x17
        /*007a*/ 	.short	(.L_3025 - .L_3024)
.L_3024:
        /*007c*/ 	.word	0x00000000
        /*0080*/ 	.short	0x0001
        /*0082*/ 	.short	0x0008
        /*0084*/ 	.byte	0x00, 0xf0, 0x21, 0x00


	//----- nvinfo : EIATTR_KPARAM_INFO
	.align		4
.L_3025:
        /*0088*/ 	.byte	0x04, 0x17
        /*008a*/ 	.short	(.L_3027 - .L_3026)
.L_3026:
        /*008c*/ 	.word	0x00000000
        /*0090*/ 	.short	0x0000
        /*0092*/ 	.short	0x0000
        /*0094*/ 	.byte	0x00, 0xf0, 0x21, 0x00


	//----- nvinfo : EIATTR_SPARSE_MMA_MASK
	.align		4
.L_3027:
        /*0098*/ 	.byte	0x03, 0x50
        /*009a*/ 	.short	0x0000


	//----- nvinfo : EIATTR_MAXREG_COUNT
	.align		4
        /*009c*/ 	.byte	0x03, 0x1b
        /*009e*/ 	.short	0x0028


	//----- nvinfo : EIATTR_NUM_BARRIERS
	.align		4
        /*00a0*/ 	.byte	0x02, 0x4c
        /*00a2*/ 	.byte	0x01
	.zero		1


	//----- nvinfo : EIATTR_ANNOTATIONS
	.align		4
        /*00a4*/ 	.byte	0x04, 0x55
        /*00a6*/ 	.short	(.L_3029 - .L_3028)


	//   ....[0]....
.L_3028:
        /* <DEDUP_REMOVED lines=20> */


	//----- nvinfo : EIATTR_MERCURY_ISA_VERSION
	.align		4
.L_3029:
        /*01d8*/ 	.byte	0x03, 0x5f
        /*01da*/ 	.short	0x0101


	//----- nvinfo : EIATTR_COOP_GROUP_MASK_REGIDS
	.align		4
        /*01dc*/ 	.byte	0x04, 0x29
        /*01de*/ 	.short	(.L_3031 - .L_3030)


	//   ....[0]....
.L_3030:
        /*01e0*/ 	.word	0xffffffff


	//   ....[1]....
        /*01e4*/ 	.word	0xffffffff


	//   ....[2]....
        /*01e8*/ 	.word	0xffffffff


	//   ....[3]....
        /*01ec*/ 	.word	0xffffffff


	//   ....[4]....
        /*01f0*/ 	.word	0xffffffff


	//   ....[5]....
        /*01f4*/ 	.word	0xffffffff


	//   ....[6]....
        /*01f8*/ 	.word	0xffffffff


	//   ....[7]....
        /*01fc*/ 	.word	0xffffffff


	//   ....[8]....
        /*0200*/ 	.word	0xffffffff


	//   ....[9]....
        /*0204*/ 	.word	0xffffffff


	//   ....[10]....
        /*0208*/ 	.word	0xffffffff


	//   ....[11]....
        /*020c*/ 	.word	0xffffffff


	//----- nvinfo : EIATTR_COOP_GROUP_INSTR_OFFSETS
	.align		4
.L_3031:
        /*0210*/ 	.byte	0x04, 0x28
        /*0212*/ 	.short	(.L_3033 - .L_3032)


	//   ....[0]....
.L_3032:
        /*0214*/ 	.word	0x00001480


	//   ....[1]....
        /*0218*/ 	.word	0x000014c0


	//   ....[2]....
        /*021c*/ 	.word	0x00001910


	//   ....[3]....
        /*0220*/ 	.word	0x00001980


	//   ....[4]....
        /*0224*/ 	.word	0x000019a0


	//   ....[5]....
        /*0228*/ 	.word	0x000019c0


	//   ....[6]....
        /*022c*/ 	.word	0x000019e0


	//   ....[7]....
        /*0230*/ 	.word	0x00001a00


	//   ....[8]....
        /*0234*/ 	.word	0x00001a20


	//   ....[9]....
        /*0238*/ 	.word	0x00001a40


	//   ....[10]....
        /*023c*/ 	.word	0x00001a60


	//   ....[11]....
        /*0240*/ 	.word	0x00001a80


	//----- nvinfo : EIATTR_EXIT_INSTR_OFFSETS
	.align		4
.L_3033:
        /*0244*/ 	.byte	0x04, 0x1c
        /*0246*/ 	.short	(.L_3035 - .L_3034)


	//   ....[0]....
.L_3034:
        /*0248*/ 	.word	0x00000070


	//   ....[1]....
        /*024c*/ 	.word	0x00002080


	//----- nvinfo : EIATTR_MAX_THREADS
	.align		4
.L_3035:
        /*0250*/ 	.byte	0x04, 0x05
        /*0252*/ 	.short	(.L_3037 - .L_3036)
.L_3036:
        /*0254*/ 	.word	0x000001e0
        /*0258*/ 	.word	0x00000001
        /*025c*/ 	.word	0x00000001


	//----- nvinfo : EIATTR_CRS_STACK_SIZE
	.align		4
.L_3037:
        /*0260*/ 	.byte	0x04, 0x1e
        /*0262*/ 	.short	(.L_3039 - .L_3038)
.L_3038:
        /*0264*/ 	.word	0x00000000


	//----- nvinfo : EIATTR_CBANK_PARAM_SIZE
	.align		4
.L_3039:
        /*0268*/ 	.byte	0x03, 0x19
        /*026a*/ 	.short	0x0048


	//----- nvinfo : EIATTR_PARAM_CBANK
	.align		4
        /*026c*/ 	.byte	0x04, 0x0a
        /*026e*/ 	.short	(.L_3041 - .L_3040)
	.align		4
.L_3040:
        /*0270*/ 	.word	index@(.nv.constant0._ZN13group_norm_v214gn_cuda_kernelI6__halfLi480ELi3ELi16ELi120ELi256ELb1ELi2ELi960ELi960ELi4ELb1ELi2ELb0ELb0ENS_16CompileConditionILi900EEEEEvPT_PKS4_S7_S7_flPfS8_Pj)
        /*0274*/ 	.short	0x0210
        /*0276*/ 	.short	0x0048


	//----- nvinfo : EIATTR_SW_WAR
	.align		4
.L_3041:
        /*0278*/ 	.byte	0x04, 0x36
        /*027a*/ 	.short	(.L_3043 - .L_3042)
.L_3042:
        /*027c*/ 	.word	0x00000008
.L_3043:


//--------------------- .nv.info._ZN13group_norm_v214gn_cuda_kernelI6__halfLi480ELi1ELi16ELi120ELi256ELb1ELi4ELi960ELi960ELi4ELb1ELi2ELb0ELb0ENS_16CompileConditionILi900EEEEEvPT_PKS4_S7_S7_flPfS8_Pj --------------------------
	.section	.nv.info._ZN13group_norm_v214gn_cuda_kernelI6__halfLi480ELi1ELi16ELi120ELi256ELb1ELi4ELi960ELi960ELi4ELb1ELi2ELb0ELb0ENS_16CompileConditionILi900EEEEEvPT_PKS4_S7_S7_flPfS8_Pj,"",@"SHT_CUDA_INFO"
	.sectionflags	@""
	.align	4


	//----- nvinfo : EIATTR_CUDA_API_VERSION
	.align		4
        /*0000*/ 	.byte	0x04, 0x37
        /*0002*/ 	.short	(.L_3045 - .L_3044)
.L_3044:
        /*0004*/ 	.word	0x00000082


	//----- nvinfo : EIATTR_KPARAM_INFO
	.align		4
.L_3045:
        /*0008*/ 	.byte	0x04, 0x17
        /*000a*/ 	.short	(.L_3047 - .L_3046)
.L_3046:
        /*000c*/ 	.word	0x00000000
        /*0010*/ 	.short	0x0008
        /*0012*/ 	.short	0x0040
        /*0014*/ 	.byte	0x00, 0xf0, 0x21, 0x00


	//----- nvinfo : EIATTR_KPARAM_INFO
	.align		4
.L_3047:
        /*0018*/ 	.byte	0x04, 0x17
        /*001a*/ 	.short	(.L_3049 - .L_3048)
.L_3048:
        /*001c*/ 	.word	0x00000000
        /*0020*/ 	.short	0x0007
        /*0022*/ 	.short	0x0038
        /*0024*/ 	.byte	0x00, 0xf0, 0x21, 0x00


	//----- nvinfo : EIATTR_KPARAM_INFO
	.align		4
.L_3049:
        /*0028*/ 	.byte	0x04, 0x17
        /*002a*/ 	.short	(.L_3051 - .L_3050)
.L_3050:
        /*002c*/ 	.word	0x00000000
        /*0030*/ 	.short	0x0006
        /*0032*/ 	.short	0x0030
        /*0034*/ 	.byte	0x00, 0xf0, 0x21, 0x00


	//----- nvinfo : EIATTR_KPARAM_INFO
	.align		4
.L_3051:
        /*0038*/ 	.byte	0x04, 0x17
        /*003a*/ 	.short	(.L_3053 - .L_3052)
.L_3052:
        /*003c*/ 	.word	0x00000000
        /*0040*/ 	.short	0x0005
        /*0042*/ 	.short	0x0028
        /*0044*/ 	.byte	0x00, 0xf0, 0x21, 0x00


	//----- nvinfo : EIATTR_KPARAM_INFO
	.align		4
.L_3053:
        /*0048*/ 	.byte	0x04, 0x17
        /*004a*/ 	.short	(.L_3055 - .L_3054)
.L_3054:
        /*004c*/ 	.word	0x00000000
        /*0050*/ 	.short	0x0004
        /*0052*/ 	.short	0x0020
        /*0054*/ 	.byte	0x00, 0xf0, 0x11, 0x00


	//----- nvinfo : EIATTR_KPARAM_INFO
	.align		4
.L_3055:
        /*0058*/ 	.byte	0x04, 0x17
        /*005a*/ 	.short	(.L_3057 - .L_3056)
.L_3056:
        /*005c*/ 	.word	0x00000000
        /*0060*/ 	.short	0x0003
        /*0062*/ 	.short	0x0018
        /*0064*/ 	.byte	0x00, 0xf0, 0x21, 0x00


	//----- nvinfo : EIATTR_KPARAM_INFO
	.align		4
.L_3057:
        /*0068*/ 	.byte	0x04, 0x17
        /*006a*/ 	.short	(.L_3059 - .L_3058)
.L_3058:
        /*006c*/ 	.word	0x00000000
        /*0070*/ 	.short	0x0002
        /*0072*/ 	.short	0x0010
        /*0074*/ 	.byte	0x00, 0xf0, 0x21, 0x00


	//----- nvinfo : EIATTR_KPARAM_INFO
	.align		4
.L_3059:
        /*0078*/ 	.byte	0x04, 0x17
        /*007a*/ 	.short	(.L_3061 - .L_3060)
.L_3060:
        /*007c*/ 	.word	0x00000000
        /*0080*/ 	.short	0x0001
        /*0082*/ 	.short	0x0008
        /*0084*/ 	.byte	0x00, 0xf0, 0x21, 0x00


	//----- nvinfo : EIATTR_KPARAM_INFO
	.align		4
.L_3061:
        /*0088*/ 	.byte	0x04, 0x17
        /*008a*/ 	.short	(.L_3063 - .L_3062)
.L_3062:
        /*008c*/ 	.word	0x00000000
        /*0090*/ 	.short	0x0000
        /*0092*/ 	.short	0x0000
        /*0094*/ 	.byte	0x00, 0xf0, 0x21, 0x00


	//----- nvinfo : EIATTR_SPARSE_MMA_MASK
	.align		4
.L_3063:
        /*0098*/ 	.byte	0x03, 0x50
        /*009a*/ 	.short	0x0000


	//----- nvinfo : EIATTR_MAXREG_COUNT
	.align		4
        /*009c*/ 	.byte	0x03, 0x1b
        /*009e*/ 	.short	0x0080


	//----- nvinfo : EIATTR_NUM_BARRIERS
	.align		4
        /*00a0*/ 	.byte	0x02, 0x4c
        /*00a2*/ 	.byte	0x01
	.zero		1


	//----- nvinfo : EIATTR_MERCURY_ISA_VERSION
	.align		4
        /*00a4*/ 	.byte	0x03, 0x5f
        /*00a6*/ 	.short	0x0101


	//----- nvinfo : EIATTR_COOP_GROUP_MASK_REGIDS
	.align		4
        /*00a8*/ 	.byte	0x04, 0x29
        /*00aa*/ 	.short	(.L_3065 - .L_3064)


	//   ....[0]....
.L_3064:
        /*00ac*/ 	.word	0xffffffff


	//   ....[1]....
        /*00b0*/ 	.word	0xffffffff


	//   ....[2]....
        /*00b4*/ 	.word	0xffffffff


	//   ....[3]....
        /*00b8*/ 	.word	0xffffffff


	//   ....[4]....
        /*00bc*/ 	.word	0xffffffff


	//   ....[5]....
        /*00c0*/ 	.word	0xffffffff


	//   ....[6]....
        /*00c4*/ 	.word	0xffffffff


	//   ....[7]....
        /*00c8*/ 	.word	0xffffffff


	//   ....[8]....
        /*00cc*/ 	.word	0xffffffff


	//   ....[9]....
        /*00d0*/ 	.word	0xffffffff


	//   ....[10]....
        /*00d4*/ 	.word	0xffffffff


	//   ....[11]....
        /*00d8*/ 	.word	0xffffffff


	//----- nvinfo : EIATTR_COOP_GROUP_INSTR_OFFSETS
	.align		4
.L_3065:
        /*00dc*/ 	.byte	0x04, 0x28
        /*00de*/ 	.short	(.L_3067 - .L_3066)


	//   ....[0]....
.L_3066:
        /*00e0*/ 	.word	0x00001340


	//   ....[1]....
        /*00e4*/ 	.word	0x00001380


	//   ....[2]....
        /*00e8*/ 	.word	0x00001720


	//   ....[3]....
        /*00ec*/ 	.word	0x00001730


	//   ....[4]....
        /*00f0*/ 	.word	0x00001760


	//   ....[5]....
        /*00f4*/ 	.word	0x00001770


	//   ....[6]....
        /*00f8*/ 	.word	0x000017a0


	//   ....[7]....
        /*00fc*/ 	.word	0x000017b0


	//   ....[8]....
        /*0100*/ 	.word	0x000017e0


	//   ....[9]....
        /*0104*/ 	.word	0x000017f0


	//   ....[10]....
        /*0108*/ 	.word	0x00001830


	//   ....[11]....
        /*010c*/ 	.word	0x00001850


	//----- nvinfo : EIATTR_EXIT_INSTR_OFFSETS
	.align		4
.L_3067:
        /*0110*/ 	.byte	0x04, 0x1c
        /*0112*/ 	.short	(.L_3069 - .L_3068)


	//   ....[0]....
.L_3068:
        /*0114*/ 	.word	0x00000060


	//   ....[1]....
        /*0118*/ 	.word	0x000020a0


	//----- nvinfo : EIATTR_MAX_THREADS
	.align		4
.L_3069:
        /*011c*/ 	.byte	0x04, 0x05
        /*011e*/ 	.short	(.L_3071 - .L_3070)
.L_3070:
        /*0120*/ 	.word	0x000001e0
        /*0124*/ 	.word	0x00000001
        /*0128*/ 	.word	0x00000001


	//----- nvinfo : EIATTR_CRS_STACK_SIZE
	.align		4
.L_3071:
        /*012c*/ 	.byte	0x04, 0x1e
        /*012e*/ 	.short	(.L_3073 - .L_3072)
.L_3072:
        /*0130*/ 	.word	0x00000000


	//----- nvinfo : EIATTR_CBANK_PARAM_SIZE
	.align		4
.L_3073:
        /*0134*/ 	.byte	0x03, 0x19
        /*0136*/ 	.short	0x0048


	//----- nvinfo : EIATTR_PARAM_CBANK
	.align		4
        /*0138*/ 	.byte	0x04, 0x0a
        /*013a*/ 	.short	(.L_3075 - .L_3074)
	.align		4
.L_3074:
        /*013c*/ 	.word	index@(.nv.constant0._ZN13group_norm_v214gn_cuda_kernelI6__halfLi480ELi1ELi16ELi120ELi256ELb1ELi4ELi960ELi960ELi4ELb1ELi2ELb0ELb0ENS_16CompileConditionILi900EEEEEvPT_PKS4_S7_S7_flPfS8_Pj)
        /*0140*/ 	.short	0x0210
        /*0142*/ 	.short	0x0048


	//----- nvinfo : EIATTR_SW_WAR
	.align		4
.L_3075:
        /*0144*/ 	.byte	0x04, 0x36
        /*0146*/ 	.short	(.L_3077 - .L_3076)
.L_3076:
        /*0148*/ 	.word	0x00000008
.L_3077:


//--------------------- .nv.info._ZN13group_norm_v214gn_cuda_kernelI6__halfLi480ELi3ELi16ELi120ELi256ELb1ELi4ELi960ELi960ELi4ELb1ELi5ELb0ELb0ENS_16CompileConditionILi900EEEEEvPT_PKS4_S7_S7_flPfS8_Pj --------------------------
	.section	.nv.info._ZN13group_norm_v214gn_cuda_kernelI6__halfLi480ELi3ELi16ELi120ELi256ELb1ELi4ELi960ELi960ELi4ELb1ELi5ELb0ELb0ENS_16CompileConditionILi900EEEEEvPT_PKS4_S7_S7_flPfS8_Pj,"",@"SHT_CUDA_INFO"
	.sectionflags	@""
	.align	4


	//----- nvinfo : EIATTR_CUDA_API_VERSION
	.align		4
        /*0000*/ 	.byte	0x04, 0x37
        /*0002*/ 	.short	(.L_3079 - .L_3078)
.L_3078:
        /*0004*/ 	.word	0x00000082


	//----- nvinfo : EIATTR_KPARAM_INFO
	.align		4
.L_3079:
        /*0008*/ 	.byte	0x04, 0x17
        /*000a*/ 	.short	(.L_3081 - .L_3080)
.L_3080:
        /*000c*/ 	.word	0x00000000
        /*0010*/ 	.short	0x0008
        /*0012*/ 	.short	0x0040
        /*0014*/ 	.byte	0x00, 0xf0, 0x21, 0x00


	//----- nvinfo : EIATTR_KPARAM_INFO
	.align		4
.L_3081:
        /*0018*/ 	.byte	0x04, 0x17
        /*001a*/ 	.short	(.L_3083 - .L_3082)
.L_3082:
        /*001c*/ 	.word	0x00000000
        /*0020*/ 	.short	0x0007
        /*0022*/ 	.short	0x0038
        /*0024*/ 	.byte	0x00, 0xf0, 0x21, 0x00


	//----- nvinfo : EIATTR_KPARAM_INFO
	.align		4
.L_3083:
        /*0028*/ 	.byte	0x04, 0x17
        /*002a*/ 	.short	(.L_3085 - .L_3084)
.L_3084:
        /*002c*/ 	.word	0x00000000
        /*0030*/ 	.short	0x0006
        /*0032*/ 	.short	0x0030
        /*0034*/ 	.byte	0x00, 0xf0, 0x21, 0x00


	//----- nvinfo : EIATTR_KPARAM_INFO
	.align		4
.L_3085:
        /*0038*/ 	.byte	0x04, 0x17
        /*003a*/ 	.short	(.L_3087 - .L_3086)
.L_3086:
        /*003c*/ 	.word	0x00000000
        /*0040*/ 	.short	0x0005
        /*0042*/ 	.short	0x0028
        /*0044*/ 	.byte	0x00, 0xf0, 0x21, 0x00


	//----- nvinfo : EIATTR_KPARAM_INFO
	.align		4
.L_3087:
        /*0048*/ 	.byte	0x04, 0x17
        /*004a*/ 	.short	(.L_3089 - .L_3088)
.L_3088:
        /*004c*/ 	.word	0x00000000
        /*0050*/ 	.short	0x0004
        /*0052*/ 	.short	0x0020
        /*0054*/ 	.byte	0x00, 0xf0, 0x11, 0x00


	//----- nvinfo : EIATTR_KPARAM_INFO
	.align		4
.L_3089:
        /*0058*/ 	.byte	0x04, 0x17
        /*005a*/ 	.short	(.L_3091 - .L_3090)
.L_3090:
        /*005c*/ 	.word	0x00000000
        /*0060*/ 	.short	0x0003
        /*0062*/ 	.short	0x0018
        /*0064*/ 	.byte	0x00, 0xf0, 0x21, 0x00


	//----- nvinfo : EIATTR_KPARAM_INFO
	.align		4
.L_3091:
        /*0068*/ 	.byte	0x04, 0x17
        /*006a*/ 	.short	(.L_3093 - .L_3092)
.L_3092:
        /*006c*/ 	.word	0x00000000
        /*0070*/ 	.short	0x0002
        /*0072*/ 	.short	0x0010
        /*0074*/ 	.byte	0x00, 0xf0, 0x21, 0x00


	//----- nvinfo : EIATTR_KPARAM_INFO
	.align		4
.L_3093:
        /*0078*/ 	.byte	0x04, 0x17
        /*007a*/ 	.short	(.L_3095 - .L_3094)
.L_3094:
        /*007c*/ 	.word	0x00000000
        /*0080*/ 	.short	0x0001
        /*0082*/ 	.short	0x0008
        /*0084*/ 	.byte	0x00, 0xf0, 0x21, 0x00


	//----- nvinfo : EIATTR_KPARAM_INFO
	.align		4
.L_3095:
        /*0088*/ 	.byte	0x04, 0x17
        /*008a*/ 	.short	(.L_3097 - .L_3096)
.L_3096:
        /*008c*/ 	.word	0x00000000
        /*0090*/ 	.short	0x0000
        /*0092*/ 	.short	0x0000
        /*0094*/ 	.byte	0x00, 0xf0, 0x21, 0x00


	//----- nvinfo : EIATTR_SPARSE_MMA_MASK
	.align		4
.L_3097:
        /*0098*/ 	.byte	0x03, 0x50
        /*009a*/ 	.short	0x0000


	//----- nvinfo : EIATTR_MAXREG_COUNT
	.align		4
        /*009c*/ 	.byte	0x03, 0x1b
        /*009e*/ 	.short	0x0028


	//----- nvinfo : EIATTR_NUM_BARRIERS
	.align		4
        /*00a0*/ 	.byte	0x02, 0x4c
        /*00a2*/ 	.byte	0x01
	.zero		1


	//----- nvinfo : EIATTR_MERCURY_ISA_VERSION
	.align		4
        /*00a4*/ 	.byte	0x03, 0x5f
        /*00a6*/ 	.short	0x0101


	//----- nvinfo : EIATTR_COOP_GROUP_MASK_REGIDS
	.align		4
        /*00a8*/ 	.byte	0x04, 0x29
        /*00aa*/ 	.short	(.L_3099 - .L_3098)


	//   ....[0]....
.L_3098:
        /*00ac*/ 	.word	0xffffffff


	//   ....[1]....
        /*00b0*/ 	.word	0xffffffff


	//   ....[2]....
        /*00b4*/ 	.word	0xffffffff


	//   ....[3]....
        /*00b8*/ 	.word	0xffffffff


	//   ....[4]....
        /*00bc*/ 	.word	0xffffffff


	//   ....[5]....
        /*00c0*/ 	.word	0xffffffff


	//   ....[6]....
        /*00c4*/ 	.word	0xffffffff


	//   ....[7]....
        /*00c8*/ 	.word	0xffffffff


	//   ....[8]....
        /*00cc*/ 	.word	0xffffffff


	//   ....[9]....
        /*00d0*/ 	.word	0xffffffff


	//   ....[10]....
        /*00d4*/ 	.word	0xffffffff


	//   ....[11]....
        /*00d8*/ 	.word	0xffffffff


	//----- nvinfo : EIATTR_COOP_GROUP_INSTR_OFFSETS
	.align		4
.L_3099:
        /*00dc*/ 	.byte	0x04, 0x28
        /*00de*/ 	.short	(.L_3101 - .L_3100)


	//   ....[0]....
.L_3100:
        /*00e0*/ 	.word	0x000016f0


	//   ....[1]....
        /*00e4*/ 	.word	0x00001720


	//   ....[2]....
        /*00e8*/ 	.word	0x00001ad0


	//   ....[3]....
        /*00ec*/ 	.word	0x00001ae0


	//   ....[4]....
        /*00f0*/ 	.word	0x00001b20


	//   ....[5]....
        /*00f4*/ 	.word	0x00001b30


	//   ....[6]....
        /*00f8*/ 	.word	0x00001b60


	//   ....[7]....
        /*00fc*/ 	.word	0x00001b80


	//   ....[8]....
        /*0100*/ 	.word	0x00001bb0


	//   ....[9]....
        /*0104*/ 	.word	0x00001bc0


	//   ....[10]....
        /*0108*/ 	.word	0x00001c00


	//   ....[11]....
        /*010c*/ 	.word	0x00001c30


	//----- nvinfo : EIATTR_EXIT_INSTR_OFFSETS
	.align		4
.L_3101:
        /*0110*/ 	.byte	0x04, 0x1c
        /*0112*/ 	.short	(.L_3103 - .L_3102)


	//   ....[0]....
.L_3102:
        /*0114*/ 	.word	0x00000080


	//   ....[1]....
        /*0118*/ 	.word	0x000025f0


	//----- nvinfo : EIATTR_MAX_THREADS
	.align		4
.L_3103:
        /*011c*/ 	.byte	0x04, 0x05
        /*011e*/ 	.short	(.L_3105 - .L_3104)
.L_3104:
        /*0120*/ 	.word	0x000001e0
        /*0124*/ 	.word	0x00000001
        /*0128*/ 	.word	0x00000001


	//----- nvinfo : EIATTR_CRS_STACK_SIZE
	.align		4
.L_3105:
        /*012c*/ 	.byte	0x04, 0x1e
        /*012e*/ 	.short	(.L_3107 - .L_3106)
.L_3106:
        /*0130*/ 	.word	0x00000000


	//----- nvinfo : EIATTR_CBANK_PARAM_SIZE
	.align		4
.L_3107:
        /*0134*/ 	.byte	0x03, 0x19
        /*0136*/ 	.short	0x0048


	//----- nvinfo : EIATTR_PARAM_CBANK
	.align		4
        /*0138*/ 	.byte	0x04, 0x0a
        /*013a*/ 	.short	(.L_3109 - .L_3108)
	.align		4
.L_3108:
        /*013c*/ 	.word	index@(.nv.constant0._ZN13group_norm_v214gn_cuda_kernelI6__halfLi480ELi3ELi16ELi120ELi256ELb1ELi4ELi960ELi960ELi4ELb1ELi5ELb0ELb0ENS_16CompileConditionILi900EEEEEvPT_PKS4_S7_S7_flPfS8_Pj)
        /*0140*/ 	.short	0x0210
        /*0142*/ 	.short	0x0048


	//----- nvinfo : EIATTR_SW_WAR
	.align		4
.L_3109:
        /*0144*/ 	.byte	0x04, 0x36
        /*0146*/ 	.short	(.L_3111 - .L_3110)
.L_3110:
        /*0148*/ 	.word	0x00000008
.L_3111:


//--------------------- .nv.info._ZN13group_norm_v214gn_cuda_kernelI6__halfLi480ELi1ELi16ELi120ELi256ELb1ELi8ELi960ELi960ELi4ELb1ELi4ELb0ELb0ENS_16CompileConditionILi900EEEEEvPT_PKS4_S7_S7_flPfS8_Pj --------------------------
	.section	.nv.info._ZN13group_norm_v214gn_cuda_kernelI6__halfLi480ELi1ELi16ELi120ELi256ELb1ELi8ELi960ELi960ELi4ELb1ELi4ELb0ELb0ENS_16CompileConditionILi900EEEEEvPT_PKS4_S7_S7_flPfS8_Pj,"",@"SHT_CUDA_INFO"
	.sectionflags	@""
	.align	4


	//----- nvinfo : EIATTR_CUDA_API_VERSION
	.align		4
        /*0000*/ 	.byte	0x04, 0x37
        /*0002*/ 	.short	(.L_3113 - .L_3112)
.L_3112:
        /*0004*/ 	.word	0x00000082


	//----- nvinfo : EIATTR_KPARAM_INFO
	.align		4
.L_3113:
        /*0008*/ 	.byte	0x04, 0x17
        /*000a*/ 	.short	(.L_3115 - .L_3114)
.L_3114:
        /*000c*/ 	.word	0x00000000
        /*0010*/ 	.short	0x0008
        /*0012*/ 	.short	0x0040
        /*0014*/ 	.byte	0x00, 0xf0, 0x21, 0x00


	//----- nvinfo : EIATTR_KPARAM_INFO
	.align		4
.L_3115:
        /*0018*/ 	.byte	0x04, 0x17
        /*001a*/ 	.short	(.L_3117 - .L_3116)
.L_3116:
        /*001c*/ 	.word	0x00000000
        /*0020*/ 	.short	0x0007
        /*0022*/ 	.short	0x0038
        /*0024*/ 	.byte	0x00, 0xf0, 0x21, 0x00


	//----- nvinfo : EIATTR_KPARAM_INFO
	.align		4
.L_3117:
        /*0028*/ 	.byte	0x04, 0x17
        /*002a*/ 	.short	(.L_3119 - .L_3118)
.L_3118:
        /*002c*/ 	.word	0x00000000
        /*0030*/ 	.short	0x0006
        /*0032*/ 	.short	0x0030
        /*0034*/ 	.byte	0x00, 0xf0, 0x21, 0x00


	//----- nvinfo : EIATTR_KPARAM_INFO
	.align		4
.L_3119:
        /*0038*/ 	.byte	0x04, 0x17
        /*003a*/ 	.short	(.L_3121 - .L_3120)
.L_3120:
        /*003c*/ 	.word	0x00000000
        /*0040*/ 	.short	0x0005
        /*0042*/ 	.short	0x0028
        /*0044*/ 	.byte	0x00, 0xf0, 0x21, 0x00


	//----- nvinfo : EIATTR_KPARAM_INFO
	.align		4
.L_3121:
        /*0048*/ 	.byte	0x04, 0x17
        /*004a*/ 	.short	(.L_3123 - .L_3122)
.L_3122:
        /*004c*/ 	.word	0x00000000
        /*0050*/ 	.short	0x0004
        /*0052*/ 	.short	0x0020
        /*0054*/ 	.byte	0x00, 0xf0, 0x11, 0x00


	//----- nvinfo : EIATTR_KPARAM_INFO
	.align		4
.L_3123:
        /*0058*/ 	.byte	0x04, 0x17
        /*005a*/ 	.short	(.L_3125 - .L_3124)
.L_3124:
        /*005c*/ 	.word	0x00000000
        /*0060*/ 	.short	0x0003
        /*0062*/ 	.short	0x0018
        /*0064*/ 	.byte	0x00, 0xf0, 0x21, 0x00


	//----- nvinfo : EIATTR_KPARAM_INFO
	.align		4
.L_3125:
        /*0068*/ 	.byte	0x04, 0x17
        /*006a*/ 	.short	(.L_3127 - .L_3126)
.L_3126:
        /*006c*/ 	.word	0x00000000
        /*0070*/ 	.short	0x0002
        /*0072*/ 	.short	0x0010
        /*0074*/ 	.byte	0x00, 0xf0, 0x21, 0x00


	//----- nvinfo : EIATTR_KPARAM_INFO
	.align		4
.L_3127:
        /*0078*/ 	.byte	0x04, 0x17
        /*007a*/ 	.short	(.L_3129 - .L_3128)
.L_3128:
        /*007c*/ 	.word	0x00000000
        /*0080*/ 	.short	0x0001
        /*0082*/ 	.short	0x0008
        /*0084*/ 	.byte	0x00, 0xf0, 0x21, 0x00


	//----- nvinfo : EIATTR_KPARAM_INFO
	.align		4
.L_3129:
        /*0088*/ 	.byte	0x04, 0x17
        /*008a*/ 	.short	(.L_3131 - .L_3130)
.L_3130:
        /*008c*/ 	.word	0x00000000
        /*0090*/ 	.short	0x0000
        /*0092*/ 	.short	0x0000
        /*0094*/ 	.byte	0x00, 0xf0, 0x21, 0x00


	//----- nvinfo : EIATTR_SPARSE_MMA_MASK
	.align		4
.L_3131:
        /*0098*/ 	.byte	0x03, 0x50
        /*009a*/ 	.short	0x0000


	//----- nvinfo : EIATTR_MAXREG_COUNT
	.align		4
        /*009c*/ 	.byte	0x03, 0x1b
        /*009e*/ 	.short	0x0080


	//----- nvinfo : EIATTR_NUM_BARRIERS
	.align		4
        /*00a0*/ 	.byte	0x02, 0x4c
        /*00a2*/ 	.byte	0x01
	.zero		1


	//----- nvinfo : EIATTR_MERCURY_ISA_VERSION
	.align		4
        /*00a4*/ 	.byte	0x03, 0x5f
        /*00a6*/ 	.short	0x0101


	//----- nvinfo : EIATTR_COOP_GROUP_MASK_REGIDS
	.align		4
        /*00a8*/ 	.byte	0x04, 0x29
        /*00aa*/ 	.short	(.L_3133 - .L_3132)


	//   ....[0]....
.L_3132:
        /*00ac*/ 	.word	0xffffffff


	//   ....[1]....
        /*00b0*/ 	.word	0xffffffff


	//   ....[2]....
        /*00b4*/ 	.word	0xffffffff


	//   ....[3]....
        /*00b8*/ 	.word	0xffffffff


	//   ....[4]....
        /*00bc*/ 	.word	0xffffffff


	//   ....[5]....
        /*00c0*/ 	.word	0xffffffff


	//   ....[6]....
        /*00c4*/ 	.word	0xffffffff


	//   ....[7]....
        /*00c8*/ 	.word	0xffffffff


	//   ....[8]....
        /*00cc*/ 	.word	0xffffffff


	//   ....[9]....
        /*00d0*/ 	.word	0xffffffff


	//   ....[10]....
        /*00d4*/ 	.word	0xffffffff


	//   ....[11]....
        /*00d8*/ 	.word	0xffffffff


	//----- nvinfo : EIATTR_COOP_GROUP_INSTR_OFFSETS
	.align		4
.L_3133:
        /*00dc*/ 	.byte	0x04, 0x28
        /*00de*/ 	.short	(.L_3135 - .L_3134)


	//   ....[0]....
.L_3134:
        /*00e0*/ 	.word	0x00001730


	//   ....[1]....
        /*00e4*/ 	.word	0x00001750


	//   ....[2]....
        /*00e8*/ 	.word	0x000019f0


	//   ....[3]....
        /*00ec*/ 	.word	0x00001a20


	//   ....[4]....
        /*00f0*/ 	.word	0x00001a50


	//   ....[5]....
        /*00f4*/ 	.word	0x00001a60


	//   ....[6]....
        /*00f8*/ 	.word	0x00001a90


	//   ....[7]....
        /*00fc*/ 	.word	0x00001aa0


	//   ....[8]....
        /*0100*/ 	.word	0x00001ad0


	//   ....[9]....
        /*0104*/ 	.word	0x00001ae0


	//   ....[10]....
        /*0108*/ 	.word	0x00001b10


	//   ....[11]....
        /*010c*/ 	.word	0x00001b20


	//----- nvinfo : EIATTR_EXIT_INSTR_OFFSETS
	.align		4
.L_3135:
        /*0110*/ 	.byte	0x04, 0x1c
        /*0112*/ 	.short	(.L_3137 - .L_3136)


	//   ....[0]....
.L_3136:
        /*0114*/ 	.word	0x00000060


	//   ....[1]....
        /*0118*/ 	.word	0x00002850


	//----- nvinfo : EIATTR_MAX_THREADS
	.align		4
.L_3137:
        /*011c*/ 	.byte	0x04, 0x05
        /*011e*/ 	.short	(.L_3139 - .L_3138)
.L_3138:
        /*0120*/ 	.word	0x000001e0
        /*0124*/ 	.word	0x00000001
        /*0128*/ 	.word	0x00000001


	//----- nvinfo : EIATTR_CRS_STACK_SIZE
	.align		4
.L_3139:
        /*012c*/ 	.byte	0x04, 0x1e
        /*012e*/ 	.short	(.L_3141 - .L_3140)
.L_3140:
        /*0130*/ 	.word	0x00000000


	//----- nvinfo : EIATTR_CBANK_PARAM_SIZE
	.align		4
.L_3141:
        /*0134*/ 	.byte	0x03, 0x19
        /*0136*/ 	.short	0x0048


	//----- nvinfo : EIATTR_PARAM_CBANK
	.align		4
        /*0138*/ 	.byte	0x04, 0x0a
        /*013a*/ 	.short	(.L_3143 - .L_3142)
	.align		4
.L_3142:
        /*013c*/ 	.word	index@(.nv.constant0._ZN13group_norm_v214gn_cuda_kernelI6__halfLi480ELi1ELi16ELi120ELi256ELb1ELi8ELi960ELi960ELi4ELb1ELi4ELb0ELb0ENS_16CompileConditionILi900EEEEEvPT_PKS4_S7_S7_flPfS8_Pj)
        /*0140*/ 	.short	0x0210
        /*0142*/ 	.short	0x0048


	//----- nvinfo : EIATTR_SW_WAR
	.align		4
.L_3143:
        /*0144*/ 	.byte	0x04, 0x36
        /*0146*/ 	.short	(.L_3145 - .L_3144)
.L_3144:
        /*0148*/ 	.word	0x00000008
.L_3145:


//--------------------- .nv.info._ZN13group_norm_v214gn_cuda_kernelI6__halfLi480ELi3ELi16ELi120ELi256ELb1ELi8ELi960ELi960ELi4ELb1ELi10ELb0ELb0ENS_16CompileConditionILi900EEEEEvPT_PKS4_S7_S7_flPfS8_Pj --------------------------
	.section	.nv.info._ZN13group_norm_v214gn_cuda_kernelI6__halfLi480ELi3ELi16ELi120ELi256ELb1ELi8ELi960ELi960ELi4ELb1ELi10ELb0ELb0ENS_16CompileConditionILi900EEEEEvPT_PKS4_S7_S7_flPfS8_Pj,"",@"SHT_CUDA_INFO"
	.sectionflags	@""
	.align	4


	//----- nvinfo : EIATTR_CUDA_API_VERSION
	.align		4
        /*0000*/ 	.byte	0x04, 0x37
        /*0002*/ 	.short	(.L_3147 - .L_3146)
.L_3146:
        /*0004*/ 	.word	0x00000082


	//----- nvinfo : EIATTR_KPARAM_INFO
	.align		4
.L_3147:
        /*0008*/ 	.byte	0x04, 0x17
        /*000a*/ 	.short	(.L_3149 - .L_3148)
.L_3148:
        /*000c*/ 	.word	0x00000000
        /*0010*/ 	.short	0x0008
        /*0012*/ 	.short	0x0040
        /*0014*/ 	.byte	0x00, 0xf0, 0x21, 0x00


	//----- nvinfo : EIATTR_KPARAM_INFO
	.align		4
.L_3149:
        /*0018*/ 	.byte	0x04, 0x17
        /*001a*/ 	.short	(.L_3151 - .L_3150)
.L_3150:
        /*001c*/ 	.word	0x00000000
        /*0020*/ 	.short	0x0007
        /*0022*/ 	.short	0x0038
        /*0024*/ 	.byte	0x00, 0xf0, 0x21, 0x00


	//----- nvinfo : EIATTR_KPARAM_INFO
	.align		4
.L_3151:
        /*0028*/ 	.byte	0x04, 0x17
        /*002a*/ 	.short	(.L_3153 - .L_3152)
.L_3152:
        /*002c*/ 	.word	0x00000000
        /*0030*/ 	.short	0x0006
        /*0032*/ 	.short	0x0030
        /*0034*/ 	.byte	0x00, 0xf0, 0x21, 0x00


	//----- nvinfo : EIATTR_KPARAM_INFO
	.align		4
.L_3153:
        /*0038*/ 	.byte	0x04, 0x17
        /*003a*/ 	.short	(.L_3155 - .L_3154)
.L_3154:
        /*003c*/ 	.word	0x00000000
        /*0040*/ 	.short	0x0005
        /*0042*/ 	.short	0x0028
        /*0044*/ 	.byte	0x00, 0xf0, 0x21, 0x00


	//----- nvinfo : EIATTR_KPARAM_INFO
	.align		4
.L_3155:
        /*0048*/ 	.byte	0x04, 0x17
        /*004a*/ 	.short	(.L_3157 - .L_3156)
.L_3156:
        /*004c*/ 	.word	0x00000000
        /*0050*/ 	.short	0x0004
        /*0052*/ 	.short	0x0020
        /*0054*/ 	.byte	0x00, 0xf0, 0x11, 0x00


	//----- nvinfo : EIATTR_KPARAM_INFO
	.align		4
.L_3157:
        /*0058*/ 	.byte	0x04, 0x17
        /*005a*/ 	.short	(.L_3159 - .L_3158)
.L_3158:
        /*005c*/ 	.word	0x00000000
        /*0060*/ 	.short	0x0003
        /*0062*/ 	.short	0x0018
        /*0064*/ 	.byte	0x00, 0xf0, 0x21, 0x00


	//----- nvinfo : EIATTR_KPARAM_INFO
	.align		4
.L_3159:
        /*0068*/ 	.byte	0x04, 0x17
        /*006a*/ 	.short	(.L_3161 - .L_3160)
.L_3160:
        /*006c*/ 	.word	0x00000000
        /*0070*/ 	.short	0x0002
        /*0072*/ 	.short	0x0010
        /*0074*/ 	.byte	0x00, 0xf0, 0x21, 0x00


	//----- nvinfo : EIATTR_KPARAM_INFO
	.align		4
.L_3161:
        /*0078*/ 	.byte	0x04, 0x17
        /*007a*/ 	.short	(.L_3163 - .L_3162)
.L_3162:
        /*007c*/ 	.word	0x00000000
        /*0080*/ 	.short	0x0001
        /*0082*/ 	.short	0x0008
        /*0084*/ 	.byte	0x00, 0xf0, 0x21, 0x00


	//----- nvinfo : EIATTR_KPARAM_INFO
	.align		4
.L_3163:
        /*0088*/ 	.byte	0x04, 0x17
        /*008a*/ 	.short	(.L_3165 - .L_3164)
.L_3164:
        /*008c*/ 	.word	0x00000000
        /*0090*/ 	.short	0x0000
        /*0092*/ 	.short	0x0000
        /*0094*/ 	.byte	0x00, 0xf0, 0x21, 0x00


	//----- nvinfo : EIATTR_SPARSE_MMA_MASK
	.align		4
.L_3165:
        /*0098*/ 	.byte	0x03, 0x50
        /*009a*/ 	.short	0x0000


	//----- nvinfo : EIATTR_MAXREG_COUNT
	.align		4
        /*009c*/ 	.byte	0x03, 0x1b
        /*009e*/ 	.short	0x0028


	//----- nvinfo : EIATTR_NUM_BARRIERS
	.align		4
        /*00a0*/ 	.byte	0x02, 0x4c
        /*00a2*/ 	.byte	0x01
	.zero		1


	//----- nvinfo : EIATTR_ANNOTATIONS
	.align		4
        /*00a4*/ 	.byte	0x04, 0x55
        /*00a6*/ 	.short	(.L_3167 - .L_3166)


	//   ....[0]....
.L_3166:
        /* <DEDUP_REMOVED lines=33> */


	//----- nvinfo : EIATTR_MERCURY_ISA_VERSION
	.align		4
.L_3167:
        /*02a8*/ 	.byte	0x03, 0x5f
        /*02aa*/ 	.short	0x0101


	//----- nvinfo : EIATTR_COOP_GROUP_MASK_REGIDS
	.align		4
        /*02ac*/ 	.byte	0x04, 0x29
        /*02ae*/ 	.short	(.L_3169 - .L_3168)


	//   ....[0]....
.L_3168:
        /*02b0*/ 	.word	0xffffffff


	//   ....[1]....
        /*02b4*/ 	.word	0xffffffff


	//   ....[2]....
        /*02b8*/ 	.word	0xffffffff


	//   ....[3]....
        /*02bc*/ 	.word	0xffffffff


	//   ....[4]....
        /*02c0*/ 	.word	0xffffffff


	//   ....[5]....
        /*02c4*/ 	.word	0xffffffff


	//   ....[6]....
        /*02c8*/ 	.word	0xffffffff


	//   ....[7]....
        /*02cc*/ 	.word	0xffffffff


	//   ....[8]....
        /*02d0*/ 	.word	0xffffffff


	//   ....[9]....
        /*02d4*/ 	.word	0xffffffff


	//   ....[10]....
        /*02d8*/ 	.word	0xffffffff


	//   ....[11]....
        /*02dc*/ 	.word	0xffffffff


	//----- nvinfo : EIATTR_COOP_GROUP_INSTR_OFFSETS
	.align		4
.L_3169:
        /*02e0*/ 	.byte	0x04, 0x28
        /*02e2*/ 	.short	(.L_3171 - .L_3170)


	//   ....[0]....
.L_3170:
        /*02e4*/ 	.word	0x000019b0


	//   ....[1]....
        /*02e8*/ 	.word	0x000019f0


	//   ....[2]....
        /*02ec*/ 	.word	0x00001d90


	//   ....[3]....
        /*02f0*/ 	.word	0x00001db0


	//   ....[4]....
        /*02f4*/ 	.word	0x00001dd0


	//   ....[5]....
        /*02f8*/ 	.word	0x00001df0


	//   ....[6]....
        /*02fc*/ 	.word	0x00001e10


	//   ....[7]....
        /*0300*/ 	.word	0x00001e30


	//   ....[8]....
        /*0304*/ 	.word	0x00001e50


	//   ....[9]....
        /*0308*/ 	.word	0x00001e70


	//   ....[10]....
        /*030c*/ 	.word	0x00001e90


	//   ....[11]....
        /*0310*/ 	.word	0x00001eb0


	//----- nvinfo : EIATTR_EXIT_INSTR_OFFSETS
	.align		4
.L_3171:
        /*0314*/ 	.byte	0x04, 0x1c
        /*0316*/ 	.short	(.L_3173 - .L_3172)


	//   ....[0]....
.L_3172:
        /*0318*/ 	.word	0x00000070


	//   ....[1]....
        /*031c*/ 	.word	0x00002c30


	//----- nvinfo : EIATTR_MAX_THREADS
	.align		4
.L_3173:
        /*0320*/ 	.byte	0x04, 0x05
        /*0322*/ 	.short	(.L_3175 - .L_3174)
.L_3174:
        /*0324*/ 	.word	0x000001e0
        /*0328*/ 	.word	0x00000001
        /*032c*/ 	.word	0x00000001


	//----- nvinfo : EIATTR_CRS_STACK_SIZE
	.align		4
.L_3175:
        /*0330*/ 	.byte	0x04, 0x1e
        /*0332*/ 	.short	(.L_3177 - .L_3176)
.L_3176:
        /*0334*/ 	.word	0x00000000


	//----- nvinfo : EIATTR_CBANK_PARAM_SIZE
	.align		4
.L_3177:
        /*0338*/ 	.byte	0x03, 0x19
        /*033a*/ 	.short	0x0048


	//----- nvinfo : EIATTR_PARAM_CBANK
	.align		4
        /*033c*/ 	.byte	0x04, 0x0a
        /*033e*/ 	.short	(.L_3179 - .L_3178)
	.align		4
.L_3178:
        /*0340*/ 	.word	index@(.nv.constant0._ZN13group_norm_v214gn_cuda_kernelI6__halfLi480ELi3ELi16ELi120ELi256ELb1ELi8ELi960ELi960ELi4ELb1ELi10ELb0ELb0ENS_16CompileConditionILi900EEEEEvPT_PKS4_S7_S7_flPfS8_Pj)
        /*0344*/ 	.short	0x0210
        /*0346*/ 	.short	0x0048


	//----- nvinfo : EIATTR_SW_WAR
	.align		4
.L_3179:
        /*0348*/ 	.byte	0x04, 0x36
        /*034a*/ 	.short	(.L_3181 - .L_3180)
.L_3180:
        /*034c*/ 	.word	0x00000008
.L_3181:


//--------------------- .nv.info._ZN13group_norm_v214gn_cuda_kernelI6__halfLi480ELi1ELi16ELi120ELi256ELb1ELi16ELi960ELi960ELi4ELb1ELi9ELb0ELb0ENS_16CompileConditionILi900EEEEEvPT_PKS4_S7_S7_flPfS8_Pj --------------------------
	.section	.nv.info._ZN13group_norm_v214gn_cuda_kernelI6__halfLi480ELi1ELi16ELi120ELi256ELb1ELi16ELi960ELi960ELi4ELb1ELi9ELb0ELb0ENS_16CompileConditionILi900EEEEEvPT_PKS4_S7_S7_flPfS8_Pj,"",@"SHT_CUDA_INFO"
	.sectionflags	@""
	.align	4


	//----- nvinfo : EIATTR_CUDA_API_VERSION
	.align		4
        /*0000*/ 	.byte	0x04, 0x37
        /*0002*/ 	.short	(.L_3183 - .L_3182)
.L_3182:
        /*0004*/ 	.word	0x00000082


	//----- nvinfo : EIATTR_KPARAM_INFO
	.align		4
.L_3183:
        /*0008*/ 	.byte	0x04, 0x17
        /*000a*/ 	.short	(.L_3185 - .L_3184)
.L_3184:
        /*000c*/ 	.word	0x00000000
        /*0010*/ 	.short	0x0008
        /*0012*/ 	.short	0x0040
        /*0014*/ 	.byte	0x00, 0xf0, 0x21, 0x00


	//----- nvinfo : EIATTR_KPARAM_INFO
	.align		4
.L_3185:
        /*0018*/ 	.byte	0x04, 0x17
        /*001a*/ 	.short	(.L_3187 - .L_3186)
.L_3186:
        /*001c*/ 	.word	0x00000000
        /*0020*/ 	.short	0x0007
        /*0022*/ 	.short	0x0038
        /*0024*/ 	.byte	0x00, 0xf0, 0x21, 0x00


	//----- nvinfo : EIATTR_KPARAM_INFO
	.align		4
.L_3187:
        /*0028*/ 	.byte	0x04, 0x17
        /*002a*/ 	.short	(.L_3189 - .L_3188)
.L_3188:
        /*002c*/ 	.word	0x00000000
        /*0030*/ 	.short	0x0006
        /*0032*/ 	.short	0x0030
        /*0034*/ 	.byte	0x00, 0xf0, 0x21, 0x00


	//----- nvinfo : EIATTR_KPARAM_INFO
	.align		4
.L_3189:
        /*0038*/ 	.byte	0x04, 0x17
        /*003a*/ 	.short	(.L_3191 - .L_3190)
.L_3190:
        /*003c*/ 	.word	0x00000000
        /*0040*/ 	.short	0x0005
        /*0042*/ 	.short	0x0028
        /*0044*/ 	.byte	0x00, 0xf0, 0x21, 0x00


	//----- nvinfo : EIATTR_KPARAM_INFO
	.align		4
.L_3191:
        /*0048*/ 	.byte	0x04, 0x17
        /*004a*/ 	.short	(.L_3193 - .L_3192)
.L_3192:
        /*004c*/ 	.word	0x00000000
        /*0050*/ 	.short	0x0004
        /*0052*/ 	.short	0x0020
        /*0054*/ 	.byte	0x00, 0xf0, 0x11, 0x00


	//----- nvinfo : EIATTR_KPARAM_INFO
	.align		4
.L_3193:
        /*0058*/ 	.byte	0x04, 0x17
        /*005a*/ 	.short	(.L_3195 - .L_3194)
.L_3194:
        /*005c*/ 	.word	0x00000000
        /*0060*/ 	.short	0x0003
        /*0062*/ 	.short	0x0018
        /*0064*/ 	.byte	0x00, 0xf0, 0x21, 0x00


	//----- nvinfo : EIATTR_KPARAM_INFO
	.align		4
.L_3195:
        /*0068*/ 	.byte	0x04, 0x17
        /*006a*/ 	.short	(.L_3197 - .L_3196)
.L_3196:
        /*006c*/ 	.word	0x00000000
        /*0070*/ 	.short	0x0002
        /*0072*/ 	.short	0x0010
        /*0074*/ 	.byte	0x00, 0xf0, 0x21, 0x00


	//----- nvinfo : EIATTR_KPARAM_INFO
	.align		4
.L_3197:
        /*0078*/ 	.byte	0x04, 0x17
        /*007a*/ 	.short	(.L_3199 - .L_3198)
.L_3198:
        /*007c*/ 	.word	0x00000000
        /*0080*/ 	.short	0x0001
        /*0082*/ 	.short	0x0008
        /*0084*/ 	.byte	0x00, 0xf0, 0x21, 0x00


	//----- nvinfo : EIATTR_KPARAM_INFO
	.align		4
.L_3199:
        /*0088*/ 	.byte	0x04, 0x17
        /*008a*/ 	.short	(.L_3201 - .L_3200)
.L_3200:
        /*008c*/ 	.word	0x00000000
        /*0090*/ 	.short	0x0000
        /*0092*/ 	.short	0x0000
        /*0094*/ 	.byte	0x00, 0xf0, 0x21, 0x00


	//----- nvinfo : EIATTR_SPARSE_MMA_MASK
	.align		4
.L_3201:
        /*0098*/ 	.byte	0x03, 0x50
        /*009a*/ 	.short	0x0000


	//----- nvinfo : EIATTR_MAXREG_COUNT
	.align		4
        /*009c*/ 	.byte	0x03, 0x1b
        /*009e*/ 	.short	0x0080


	//----- nvinfo : EIATTR_NUM_BARRIERS
	.align		4
        /*00a0*/ 	.byte	0x02, 0x4c
        /*00a2*/ 	.byte	0x01
	.zero		1


	//----- nvinfo : EIATTR_MERCURY_ISA_VERSION
	.align		4
        /*00a4*/ 	.byte	0x03, 0x5f
        /*00a6*/ 	.short	0x0101


	//----- nvinfo : EIATTR_COOP_GROUP_MASK_REGIDS
	.align		4
        /*00a8*/ 	.byte	0x04, 0x29
        /*00aa*/ 	.short	(.L_3203 - .L_3202)


	//   ....[0]....
.L_3202:
        /*00ac*/ 	.word	0xffffffff


	//   ....[1]....
        /*00b0*/ 	.word	0xffffffff


	//   ....[2]....
        /*00b4*/ 	.word	0xffffffff


	//   ....[3]....
        /*00b8*/ 	.word	0xffffffff


	//   ....[4]....
        /*00bc*/ 	.word	0xffffffff


	//   ....[5]....
        /*00c0*/ 	.word	0xffffffff


	//   ....[6]....
        /*00c4*/ 	.word	0xffffffff


	//   ....[7]....
        /*00c8*/ 	.word	0xffffffff


	//   ....[8]....
        /*00cc*/ 	.word	0xffffffff


	//   ....[9]....
        /*00d0*/ 	.word	0xffffffff


	//----- nvinfo : EIATTR_COOP_GROUP_INSTR_OFFSETS
	.align		4
.L_3203:
        /*00d4*/ 	.byte	0x04, 0x28
        /*00d6*/ 	.short	(.L_3205 - .L_3204)


	//   ....[0]....
.L_3204:
        /*00d8*/ 	.word	0x00002020


	//   ....[1]....
        /*00dc*/ 	.word	0x00002040


	//   ....[2]....
        /*00e0*/ 	.word	0x000022e0


	//   ....[3]....
        /*00e4*/ 	.word	0x00002310


	//   ....[4]....
        /*00e8*/ 	.word	0x00002340


	//   ....[5]....
        /*00ec*/ 	.word	0x00002350


	//   ....[6]....
        /*00f0*/ 	.word	0x00002380


	//   ....[7]....
        /*00f4*/ 	.word	0x00002390


	//   ....[8]....
        /*00f8*/ 	.word	0x000023c0


	//   ....[9]....
        /*00fc*/ 	.word	0x000023d0


	//----- nvinfo : EIATTR_EXIT_INSTR_OFFSETS
	.align		4
.L_3205:
        /*0100*/ 	.byte	0x04, 0x1c
        /*0102*/ 	.short	(.L_3207 - .L_3206)


	//   ....[0]....
.L_3206:
        /*0104*/ 	.word	0x00000070


	//   ....[1]....
        /*0108*/ 	.word	0x00003bf0


	//----- nvinfo : EIATTR_MAX_THREADS
	.align		4
.L_3207:
        /*010c*/ 	.byte	0x04, 0x05
        /*010e*/ 	.short	(.L_3209 - .L_3208)
.L_3208:
        /*0110*/ 	.word	0x000001e0
        /*0114*/ 	.word	0x00000001
        /*0118*/ 	.word	0x00000001


	//----- nvinfo : EIATTR_CRS_STACK_SIZE
	.align		4
.L_3209:
        /*011c*/ 	.byte	0x04, 0x1e
        /*011e*/ 	.short	(.L_3211 - .L_3210)
.L_3210:
        /*0120*/ 	.word	0x00000000


	//----- nvinfo : EIATTR_CBANK_PARAM_SIZE
	.align		4
.L_3211:
        /*0124*/ 	.byte	0x03, 0x19
        /*0126*/ 	.short	0x0048


	//----- nvinfo : EIATTR_PARAM_CBANK
	.align		4
        /*0128*/ 	.byte	0x04, 0x0a
        /*012a*/ 	.short	(.L_3213 - .L_3212)
	.align		4
.L_3212:
        /*012c*/ 	.word	index@(.nv.constant0._ZN13group_norm_v214gn_cuda_kernelI6__halfLi480ELi1ELi16ELi120ELi256ELb1ELi16ELi960ELi960ELi4ELb1ELi9ELb0ELb0ENS_16CompileConditionILi900EEEEEvPT_PKS4_S7_S7_flPfS8_Pj)
        /*0130*/ 	.short	0x0210
        /*0132*/ 	.short	0x0048


	//----- nvinfo : EIATTR_SW_WAR
	.align		4
.L_3213:
        /*0134*/ 	.byte	0x04, 0x36
        /*0136*/ 	.short	(.L_3215 - .L_3214)
.L_3214:
        /*0138*/ 	.word	0x00000008
.L_3215:


//--------------------- .nv.info._ZN13group_norm_v214gn_cuda_kernelI6__halfLi480ELi3ELi16ELi120ELi256ELb1ELi16ELi960ELi960ELi4ELb1ELi21ELb0ELb0ENS_16CompileConditionILi900EEEEEvPT_PKS4_S7_S7_flPfS8_Pj --------------------------
	.section	.nv.info._ZN13group_norm_v214gn_cuda_kernelI6__halfLi480ELi3ELi16ELi120ELi256ELb1ELi16ELi960ELi960ELi4ELb1ELi21ELb0ELb0ENS_16CompileConditionILi900EEEEEvPT_PKS4_S7_S7_flPfS8_Pj,"",@"SHT_CUDA_INFO"
	.sectionflags	@""
	.align	4


	//----- nvinfo : EIATTR_CUDA_API_VERSION
	.align		4
        /*0000*/ 	.byte	0x04, 0x37
        /*0002*/ 	.short	(.L_3217 - .L_3216)
.L_3216:
        /*0004*/ 	.word	0x00000082


	//----- nvinfo : EIATTR_KPARAM_INFO
	.align		4
.L_3217:
        /*0008*/ 	.byte	0x04, 0x17
        /*000a*/ 	.short	(.L_3219 - .L_3218)
.L_3218:
        /*000c*/ 	.word	0x00000000
        /*0010*/ 	.short	0x0008
        /*0012*/ 	.short	0x0040
        /*0014*/ 	.byte	0x00, 0xf0, 0x21, 0x00


	//----- nvinfo : EIATTR_KPARAM_INFO
	.align		4
.L_3219:
        /*0018*/ 	.byte	0x04, 0x17
        /*001a*/ 	.short	(.L_3221 - .L_3220)
.L_3220:
        /*001c*/ 	.word	0x00000000
        /*0020*/ 	.short	0x0007
        /*0022*/ 	.short	0x0038
        /*0024*/ 	.byte	0x00, 0xf0, 0x21, 0x00


	//----- nvinfo : EIATTR_KPARAM_INFO
	.align		4
.L_3221:
        /*0028*/ 	.byte	0x04, 0x17
        /*002a*/ 	.short	(.L_3223 - .L_3222)
.L_3222:
        /*002c*/ 	.word	0x00000000
        /*0030*/ 	.short	0x0006
        /*0032*/ 	.short	0x0030
        /*0034*/ 	.byte	0x00, 0xf0, 0x21, 0x00


	//----- nvinfo : EIATTR_KPARAM_INFO
	.align		4
.L_3223:
        /*0038*/ 	.byte	0x04, 0x17
        /*003a*/ 	.short	(.L_3225 - .L_3224)
.L_3224:
        /*003c*/ 	.word	0x00000000
        /*0040*/ 	.short	0x0005
        /*0042*/ 	.short	0x0028
        /*0044*/ 	.byte	0x00, 0xf0, 0x21, 0x00


	//----- nvinfo : EIATTR_KPARAM_INFO
	.align		4
.L_3225:
        /*0048*/ 	.byte	0x04, 0x17
        /*004a*/ 	.short	(.L_3227 - .L_3226)
.L_3226:
        /*004c*/ 	.word	0x00000000
        /*0050*/ 	.short	0x0004
        /*0052*/ 	.short	0x0020
        /*0054*/ 	.byte	0x00, 0xf0, 0x11, 0x00


	//----- nvinfo : EIATTR_KPARAM_INFO
	.align		4
.L_3227:
        /*0058*/ 	.byte	0x04, 0x17
        /*005a*/ 	.short	(.L_3229 - .L_3228)
.L_3228:
        /*005c*/ 	.word	0x00000000
        /*0060*/ 	.short	0x0003
        /*0062*/ 	.short	0x0018
        /*0064*/ 	.byte	0x00, 0xf0, 0x21, 0x00


	//----- nvinfo : EIATTR_KPARAM_INFO
	.align		4
.L_3229:
        /*0068*/ 	.byte	0x04, 0x17
        /*006a*/ 	.short	(.L_3231 - .L_3230)
.L_3230:
        /*006c*/ 	.word	0x00000000
        /*0070*/ 	.short	0x0002
        /*0072*/ 	.short	0x0010
        /*0074*/ 	.byte	0x00, 0xf0, 0x21, 0x00


	//----- nvinfo : EIATTR_KPARAM_INFO
	.align		4
.L_3231:
        /*0078*/ 	.byte	0x04, 0x17
        /*007a*/ 	.short	(.L_3233 - .L_3232)
.L_3232:
        /*007c*/ 	.word	0x00000000
        /*0080*/ 	.short	0x0001
        /*0082*/ 	.short	0x0008
        /*0084*/ 	.byte	0x00, 0xf0, 0x21, 0x00


	//----- nvinfo : EIATTR_KPARAM_INFO
	.align		4
.L_3233:
        /*0088*/ 	.byte	0x04, 0x17
        /*008a*/ 	.short	(.L_3235 - .L_3234)
.L_3234:
        /*008c*/ 	.word	0x00000000
        /*0090*/ 	.short	0x0000
        /*0092*/ 	.short	0x0000
        /*0094*/ 	.byte	0x00, 0xf0, 0x21, 0x00


	//----- nvinfo : EIATTR_SPARSE_MMA_MASK
	.align		4
.L_3235:
        /*0098*/ 	.byte	0x03, 0x50
        /*009a*/ 	.short	0x0000


	//----- nvinfo : EIATTR_MAXREG_COUNT
	.align		4
        /*009c*/ 	.byte	0x03, 0x1b
        /*009e*/ 	.short	0x0028


	//----- nvinfo : EIATTR_NUM_BARRIERS
	.align		4
        /*00a0*/ 	.byte	0x02, 0x4c
        /*00a2*/ 	.byte	0x01
	.zero		1


	//----- nvinfo : EIATTR_ANNOTATIONS
	.align		4
        /*00a4*/ 	.byte	0x04, 0x55
        /*00a6*/ 	.short	(.L_3237 - .L_3236)


	//   ....[0]....
.L_3236:
        /* <DEDUP_REMOVED lines=48> */


	//----- nvinfo : EIATTR_MERCURY_ISA_VERSION
	.align		4
.L_3237:
        /*0398*/ 	.byte	0x03, 0x5f
        /*039a*/ 	.short	0x0101


	//----- nvinfo : EIATTR_COOP_GROUP_MASK_REGIDS
	.align		4
        /*039c*/ 	.byte	0x04, 0x29
        /*039e*/ 	.short	(.L_3239 - .L_3238)


	//   ....[0]....
.L_3238:
        /*03a0*/ 	.word	0xffffffff


	//   ....[1]....
        /*03a4*/ 	.word	0xffffffff


	//   ....[2]....
        /*03a8*/ 	.word	0xffffffff


	//   ....[3]....
        /*03ac*/ 	.word	0xffffffff


	//   ....[4]....
        /*03b0*/ 	.word	0xffffffff


	//   ....[5]....
        /*03b4*/ 	.word	0xffffffff


	//   ....[6]....
        /*03b8*/ 	.word	0xffffffff


	//   ....[7]....
        /*03bc*/ 	.word	0xffffffff


	//   ....[8]....
        /*03c0*/ 	.word	0xffffffff


	//   ....[9]....
        /*03c4*/ 	.word	0xffffffff


	//----- nvinfo : EIATTR_COOP_GROUP_INSTR_OFFSETS
	.align		4
.L_3239:
        /*03c8*/ 	.byte	0x04, 0x28
        /*03ca*/ 	.short	(.L_3241 - .L_3240)


	//   ....[0]....
.L_3240:
        /*03cc*/ 	.word	0x00001f40


	//   ....[1]....
        /*03d0*/ 	.word	0x00001f70


	//   ....[2]....
        /*03d4*/ 	.word	0x00002350


	//   ....[3]....
        /*03d8*/ 	.word	0x00002370


	//   ....[4]....
        /*03dc*/ 	.word	0x00002390


	//   ....[5]....
        /*03e0*/ 	.word	0x000023b0


	//   ....[6]....
        /*03e4*/ 	.word	0x000023d0


	//   ....[7]....
        /*03e8*/ 	.word	0x000023f0


	//   ....[8]....
        /*03ec*/ 	.word	0x00002410


	//   ....[9]....
        /*03f0*/ 	.word	0x00002430


	//----- nvinfo : EIATTR_EXIT_INSTR_OFFSETS
	.align		4
.L_3241:
        /*03f4*/ 	.byte	0x04, 0x1c
        /*03f6*/ 	.short	(.L_3243 - .L_3242)


	//   ....[0]....
.L_3242:
        /*03f8*/ 	.word	0x00000090


	//   ....[1]....
        /*03fc*/ 	.word	0x00004350


	//----- nvinfo : EIATTR_MAX_THREADS
	.align		4
.L_3243:
        /*0400*/ 	.byte	0x04, 0x05
        /*0402*/ 	.short	(.L_3245 - .L_3244)
.L_3244:
        /*0404*/ 	.word	0x000001e0
        /*0408*/ 	.word	0x00000001
        /*040c*/ 	.word	0x00000001


	//----- nvinfo : EIATTR_CRS_STACK_SIZE
	.align		4
.L_3245:
        /*0410*/ 	.byte	0x04, 0x1e
        /*0412*/ 	.short	(.L_3247 - .L_3246)
.L_3246:
        /*0414*/ 	.word	0x00000000


	//----- nvinfo : EIATTR_CBANK_PARAM_SIZE
	.align		4
.L_3247:
        /*0418*/ 	.byte	0x03, 0x19
        /*041a*/ 	.short	0x0048


	//----- nvinfo : EIATTR_PARAM_CBANK
	.align		4
        /*041c*/ 	.byte	0x04, 0x0a
        /*041e*/ 	.short	(.L_3249 - .L_3248)
	.align		4
.L_3248:
        /*0420*/ 	.word	index@(.nv.constant0._ZN13group_norm_v214gn_cuda_kernelI6__halfLi480ELi3ELi16ELi120ELi256ELb1ELi16ELi960ELi960ELi4ELb1ELi21ELb0ELb0ENS_16CompileConditionILi900EEEEEvPT_PKS4_S7_S7_flPfS8_Pj)
        /*0424*/ 	.short	0x0210
        /*0426*/ 	.short	0x0048


	//----- nvinfo : EIATTR_SW_WAR
	.align		4
.L_3249:
        /*0428*/ 	.byte	0x04, 0x36
        /*042a*/ 	.short	(.L_3251 - .L_3250)
.L_3250:
        /*042c*/ 	.word	0x00000008
.L_3251:


//--------------------- .nv.info._ZN13group_norm_v214gn_cuda_kernelI6__halfLi480ELi1ELi16ELi120ELi256ELb1ELi32ELi960ELi960ELi4ELb1ELi18ELb0ELb0ENS_16CompileConditionILi900EEEEEvPT_PKS4_S7_S7_flPfS8_Pj --------------------------
	.section	.nv.info._ZN13group_norm_v214gn_cuda_kernelI6__halfLi480ELi1ELi16ELi120ELi256ELb1ELi32ELi960ELi960ELi4ELb1ELi18ELb0ELb0ENS_16CompileConditionILi900EEEEEvPT_PKS4_S7_S7_flPfS8_Pj,"",@"SHT_CUDA_INFO"
	.sectionflags	@""
	.align	4


	//----- nvinfo : EIATTR_CUDA_API_VERSION
	.align		4
        /*0000*/ 	.byte	0x04, 0x37
        /*0002*/ 	.short	(.L_3253 - .L_3252)
.L_3252:
        /*0004*/ 	.word	0x00000082


	//----- nvinfo : EIATTR_KPARAM_INFO
	.align		4
.L_3253:
        /*0008*/ 	.byte	0x04, 0x17
        /*000a*/ 	.short	(.L_3255 - .L_3254)
.L_3254:
        /*000c*/ 	.word	0x00000000
        /*0010*/ 	.short	0x0008
        /*0012*/ 	.short	0x0040
        /*0014*/ 	.byte	0x00, 0xf0, 0x21, 0x00


	//----- nvinfo : EIATTR_KPARAM_INFO
	.align		4
.L_3255:
        /*0018*/ 	.byte	0x04, 0x17
        /*001a*/ 	.short	(.L_3257 - .L_3256)
.L_3256:
        /*001c*/ 	.word	0x00000000
        /*0020*/ 	.short	0x0007
        /*0022*/ 	.short	0x0038
        /*0024*/ 	.byte	0x00, 0xf0, 0x21, 0x00


	//----- nvinfo : EIATTR_KPARAM_INFO
	.align		4
.L_3257:
        /*0028*/ 	.byte	0x04, 0x17
        /*002a*/ 	.short	(.L_3259 - .L_3258)
.L_3258:
        /*002c*/ 	.word	0x00000000
        /*0030*/ 	.short	0x0006
        /*0032*/ 	.short	0x0030
        /*0034*/ 	.byte	0x00, 0xf0, 0x21, 0x00


	//----- nvinfo : EIATTR_KPARAM_INFO
	.align		4
.L_3259:
        /*0038*/ 	.byte	0x04, 0x17
        /*003a*/ 	.short	(.L_3261 - .L_3260)
.L_3260:
        /*003c*/ 	.word	0x00000000
        /*0040*/ 	.short	0x0005
        /*0042*/ 	.short	0x0028
        /*0044*/ 	.byte	0x00, 0xf0, 0x21, 0x00


	//----- nvinfo : EIATTR_KPARAM_INFO
	.align		4
.L_3261:
        /*0048*/ 	.byte	0x04, 0x17
        /*004a*/ 	.short	(.L_3263 - .L_3262)
.L_3262:
        /*004c*/ 	.word	0x00000000
        /*0050*/ 	.short	0x0004
        /*0052*/ 	.short	0x0020
        /*0054*/ 	.byte	0x00, 0xf0, 0x11, 0x00


	//----- nvinfo : EIATTR_KPARAM_INFO
	.align		4
.L_3263:
        /*0058*/ 	.byte	0x04, 0x17
        /*005a*/ 	.short	(.L_3265 - .L_3264)
.L_3264:
        /*005c*/ 	.word	0x00000000
        /*0060*/ 	.short	0x0003
        /*0062*/ 	.short	0x0018
        /*0064*/ 	.byte	0x00, 0xf0, 0x21, 0x00


	//----- nvinfo : EIATTR_KPARAM_INFO
	.align		4
.L_3265:
        /*0068*/ 	.byte	0x04, 0x17
        /*006a*/ 	.short	(.L_3267 - .L_3266)
.L_3266:
        /*006c*/ 	.word	0x00000000
        /*0070*/ 	.short	0x0002
        /*0072*/ 	.short	0x0010
        /*0074*/ 	.byte	0x00, 0xf0, 0x21, 0x00


	//----- nvinfo : EIATTR_KPARAM_INFO
	.align		4
.L_3267:
        /*0078*/ 	.byte	0x04, 0x17
        /*007a*/ 	.short	(.L_3269 - .L_3268)
.L_3268:
        /*007c*/ 	.word	0x00000000
        /*0080*/ 	.short	0x0001
        /*0082*/ 	.short	0x0008
        /*0084*/ 	.byte	0x00, 0xf0, 0x21, 0x00


	//----- nvinfo : EIATTR_KPARAM_INFO
	.align		4
.L_3269:
        /*0088*/ 	.byte	0x04, 0x17
        /*008a*/ 	.short	(.L_3271 - .L_3270)
.L_3270:
        /*008c*/ 	.word	0x00000000
        /*0090*/ 	.short	0x0000
        /*0092*/ 	.short	0x0000
        /*0094*/ 	.byte	0x00, 0xf0, 0x21, 0x00


	//----- nvinfo : EIATTR_SPARSE_MMA_MASK
	.align		4
.L_3271:
        /*0098*/ 	.byte	0x03, 0x50
        /*009a*/ 	.short	0x0000


	//----- nvinfo : EIATTR_MAXREG_COUNT
	.align		4
        /*009c*/ 	.byte	0x03, 0x1b
        /*009e*/ 	.short	0x0080


	//----- nvinfo : EIATTR_NUM_BARRIERS
	.align		4
        /*00a0*/ 	.byte	0x02, 0x4c
        /*00a2*/ 	.byte	0x01
	.zero		1


	//----- nvinfo : EIATTR_ANNOTATIONS
	.align		4
        /*00a4*/ 	.byte	0x04, 0x55
        /*00a6*/ 	.short	(.L_3273 - .L_3272)


	//   ....[0]....
.L_3272:
        /* <DEDUP_REMOVED lines=22> */


	//----- nvinfo : EIATTR_MERCURY_ISA_VERSION
	.align		4
.L_3273:
        /*01f8*/ 	.byte	0x03, 0x5f
        /*01fa*/ 	.short	0x0101


	//----- nvinfo : EIATTR_COOP_GROUP_MASK_REGIDS
	.align		4
        /*01fc*/ 	.byte	0x04, 0x29
        /*01fe*/ 	.short	(.L_3275 - .L_3274)


	//   ....[0]....
.L_3274:
        /*0200*/ 	.word	0xffffffff


	//   ....[1]....
        /*0204*/ 	.word	0xffffffff


	//   ....[2]....
        /*0208*/ 	.word	0xffffffff


	//   ....[3]....
        /*020c*/ 	.word	0xffffffff


	//   ....[4]....
        /*0210*/ 	.word	0xffffffff


	//   ....[5]....
        /*0214*/ 	.word	0xffffffff


	//   ....[6]....
        /*0218*/ 	.word	0xffffffff


	//   ....[7]....
        /*021c*/ 	.word	0xffffffff


	//----- nvinfo : EIATTR_COOP_GROUP_INSTR_OFFSETS
	.align		4
.L_3275:
        /*0220*/ 	.byte	0x04, 0x28
        /*0222*/ 	.short	(.L_3277 - .L_3276)


	//   ....[0]....
.L_3276:
        /*0224*/ 	.word	0x00002740


	//   ....[1]....
        /*0228*/ 	.word	0x00002770


	//   ....[2]....
        /*022c*/ 	.word	0x00002ab0


	//   ....[3]....
        /*0230*/ 	.word	0x00002ac0


	//   ....[4]....
        /*0234*/ 	.word	0x00002af0


	//   ....[5]....
        /*0238*/ 	.word	0x00002b00


	//   ....[6]....
        /*023c*/ 	.word	0x00002b30


	//   ....[7]....
        /*0240*/ 	.word	0x00002b40


	//----- nvinfo : EIATTR_EXIT_INSTR_OFFSETS
	.align		4
.L_3277:
        /*0244*/ 	.byte	0x04, 0x1c
        /*0246*/ 	.short	(.L_3279 - .L_3278)


	//   ....[0]....
.L_3278:
        /*0248*/ 	.word	0x00000080


	//   ....[1]....
        /*024c*/ 	.word	0x00005830


	//----- nvinfo : EIATTR_MAX_THREADS
	.align		4
.L_3279:
        /*0250*/ 	.byte	0x04, 0x05
        /*0252*/ 	.short	(.L_3281 - .L_3280)
.L_3280:
        /*0254*/ 	.word	0x000001e0
        /*0258*/ 	.word	0x00000001
        /*025c*/ 	.word	0x00000001


	//----- nvinfo : EIATTR_CRS_STACK_SIZE
	.align		4
.L_3281:
        /*0260*/ 	.byte	0x04, 0x1e
        /*0262*/ 	.short	(.L_3283 - .L_3282)
.L_3282:
        /*0264*/ 	.word	0x00000000


	//----- nvinfo : EIATTR_CBANK_PARAM_SIZE
	.align		4
.L_3283:
        /*0268*/ 	.byte	0x03, 0x19
        /*026a*/ 	.short	0x0048


	//----- nvinfo : EIATTR_PARAM_CBANK
	.align		4
        /*026c*/ 	.byte	0x04, 0x0a
        /*026e*/ 	.short	(.L_3285 - .L_3284)
	.align		4
.L_3284:
        /*0270*/ 	.word	index@(.nv.constant0._ZN13group_norm_v214gn_cuda_kernelI6__halfLi480ELi1ELi16ELi120ELi256ELb1ELi32ELi960ELi960ELi4ELb1ELi18ELb0ELb0ENS_16CompileConditionILi900EEEEEvPT_PKS4_S7_S7_flPfS8_Pj)
        /*0274*/ 	.short	0x0210
        /*0276*/ 	.short	0x0048


	//----- nvinfo : EIATTR_SW_WAR
	.align		4
.L_3285:
        /*0278*/ 	.byte	0x04, 0x36
        /*027a*/ 	.short	(.L_3287 - .L_3286)
.L_3286:
        /*027c*/ 	.word	0x00000008
.L_3287:


//--------------------- .nv.info._ZN13group_norm_v214gn_cuda_kernelI6__halfLi480ELi2ELi16ELi120ELi256ELb1ELi32ELi960ELi960ELi4ELb1ELi29ELb0ELb0ENS_16CompileConditionILi900EEEEEvPT_PKS4_S7_S7_flPfS8_Pj --------------------------
	.section	.nv.info._ZN13group_norm_v214gn_cuda_kernelI6__halfLi480ELi2ELi16ELi120ELi256ELb1ELi32ELi960ELi960ELi4ELb1ELi29ELb0ELb0ENS_16CompileConditionILi900EEEEEvPT_PKS4_S7_S7_flPfS8_Pj,"",@"SHT_CUDA_INFO"
	.sectionflags	@""
	.align	4


	//----- nvinfo : EIATTR_CUDA_API_VERSION
	.align		4
        /*0000*/ 	.byte	0x04, 0x37
        /*0002*/ 	.short	(.L_3289 - .L_3288)
.L_3288:
        /*0004*/ 	.word	0x00000082


	//----- nvinfo : EIATTR_KPARAM_INFO
	.align		4
.L_3289:
        /*0008*/ 	.byte	0x04, 0x17
        /*000a*/ 	.short	(.L_3291 - .L_3290)
.L_3290:
        /*000c*/ 	.word	0x00000000
        /*0010*/ 	.short	0x0008
        /*0012*/ 	.short	0x0040
        /*0014*/ 	.byte	0x00, 0xf0, 0x21, 0x00


	//----- nvinfo : EIATTR_KPARAM_INFO
	.align		4
.L_3291:
        /*0018*/ 	.byte	0x04, 0x17
        /*001a*/ 	.short	(.L_3293 - .L_3292)
.L_3292:
        /*001c*/ 	.word	0x00000000
        /*0020*/ 	.short	0x0007
        /*0022*/ 	.short	0x0038
        /*0024*/ 	.byte	0x00, 0xf0, 0x21, 0x00


	//----- nvinfo : EIATTR_KPARAM_INFO
	.align		4
.L_3293:
        /*0028*/ 	.byte	0x04, 0x17
        /*002a*/ 	.short	(.L_3295 - .L_3294)
.L_3294:
        /*002c*/ 	.word	0x00000000
        /*0030*/ 	.short	0x0006
        /*0032*/ 	.short	0x0030
        /*0034*/ 	.byte	0x00, 0xf0, 0x21, 0x00


	//----- nvinfo : EIATTR_KPARAM_INFO
	.align		4
.L_3295:
        /*0038*/ 	.byte	0x04, 0x17
        /*003a*/ 	.short	(.L_3297 - .L_3296)
.L_3296:
        /*003c*/ 	.word	0x00000000
        /*0040*/ 	.short	0x0005
        /*0042*/ 	.short	0x0028
        /*0044*/ 	.byte	0x00, 0xf0, 0x21, 0x00


	//----- nvinfo : EIATTR_KPARAM_INFO
	.align		4
.L_3297:
        /*0048*/ 	.byte	0x04, 0x17
        /*004a*/ 	.short	(.L_3299 - .L_3298)
.L_3298:
        /*004c*/ 	.word	0x00000000
        /*0050*/ 	.short	0x0004
        /*0052*/ 	.short	0x0020
        /*0054*/ 	.byte	0x00, 0xf0, 0x11, 0x00


	//----- nvinfo : EIATTR_KPARAM_INFO
	.align		4
.L_3299:
        /*0058*/ 	.byte	0x04, 0x17
        /*005a*/ 	.short	(.L_3301 - .L_3300)
.L_3300:
        /*005c*/ 	.word	0x00000000
        /*0060*/ 	.short	0x0003
        /*0062*/ 	.short	0x0018
        /*0064*/ 	.byte	0x00, 0xf0, 0x21, 0x00


	//----- nvinfo : EIATTR_KPARAM_INFO
	.align		4
.L_3301:
        /*0068*/ 	.byte	0x04, 0x17
        /*006a*/ 	.short	(.L_3303 - .L_3302)
.L_3302:
        /*006c*/ 	.word	0x00000000
        /*0070*/ 	.short	0x0002
        /*0072*/ 	.short	0x0010
        /*0074*/ 	.byte	0x00, 0xf0, 0x21, 0x00


	//----- nvinfo : EIATTR_KPARAM_INFO
	.align		4
.L_3303:
        /*0078*/ 	.byte	0x04, 0x17
        /*007a*/ 	.short	(.L_3305 - .L_3304)
.L_3304:
        /*007c*/ 	.word	0x00000000
        /*0080*/ 	.short	0x0001
        /*0082*/ 	.short	0x0008
        /*0084*/ 	.byte	0x00, 0xf0, 0x21, 0x00


	//----- nvinfo : EIATTR_KPARAM_INFO
	.align		4
.L_3305:
        /*0088*/ 	.byte	0x04, 0x17
        /*008a*/ 	.short	(.L_3307 - .L_3306)
.L_3306:
        /*008c*/ 	.word	0x00000000
        /*0090*/ 	.short	0x0000
        /*0092*/ 	.short	0x0000
        /*0094*/ 	.byte	0x00, 0xf0, 0x21, 0x00


	//----- nvinfo : EIATTR_SPARSE_MMA_MASK
	.align		4
.L_3307:
        /*0098*/ 	.byte	0x03, 0x50
        /*009a*/ 	.short	0x0000


	//----- nvinfo : EIATTR_MAXREG_COUNT
	.align		4
        /*009c*/ 	.byte	0x03, 0x1b
        /*009e*/ 	.short	0x0040


	//----- nvinfo : EIATTR_NUM_BARRIERS
	.align		4
        /*00a0*/ 	.byte	0x02, 0x4c
        /*00a2*/ 	.byte	0x01
	.zero		1


	//----- nvinfo : EIATTR_ANNOTATIONS
	.align		4
        /*00a4*/ 	.byte	0x04, 0x55
        /*00a6*/ 	.short	(.L_3309 - .L_3308)


	//   ....[0]....
.L_3308:
        /* <DEDUP_REMOVED lines=115> */


	//----- nvinfo : EIATTR_MERCURY_ISA_VERSION
	.align		4
.L_3309:
        /*07c0*/ 	.byte	0x03, 0x5f
        /*07c2*/ 	.short	0x0101


	//----- nvinfo : EIATTR_COOP_GROUP_MASK_REGIDS
	.align		4
        /*07c4*/ 	.byte	0x04, 0x29
        /*07c6*/ 	.short	(.L_3311 - .L_3310)


	//   ....[0]....
.L_3310:
        /*07c8*/ 	.word	0xffffffff


	//   ....[1]....
        /*07cc*/ 	.word	0xffffffff


	//   ....[2]....
        /*07d0*/ 	.word	0xffffffff


	//   ....[3]....
        /*07d4*/ 	.word	0xffffffff


	//   ....[4]....
        /*07d8*/ 	.word	0xffffffff


	//   ....[5]....
        /*07dc*/ 	.word	0xffffffff


	//   ....[6]....
        /*07e0*/ 	.word	0xffffffff


	//   ....[7]....
        /*07e4*/ 	.word	0xffffffff


	//----- nvinfo : EIATTR_COOP_GROUP_INSTR_OFFSETS
	.align		4
.L_3311:
        /*07e8*/ 	.byte	0x04, 0x28
        /*07ea*/ 	.short	(.L_3313 - .L_3312)


	//   ....[0]....
.L_3312:
        /*07ec*/ 	.word	0x000029b0


	//   ....[1]....
        /*07f0*/ 	.word	0x000029e0


	//   ....[2]....
        /*07f4*/ 	.word	0x00002db0


	//   ....[3]....
        /*07f8*/ 	.word	0x00002dd0


	//   ....[4]....
        /*07fc*/ 	.word	0x00002df0


	//   ....[5]....
        /*0800*/ 	.word	0x00002e10


	//   ....[6]....
        /*0804*/ 	.word	0x00002e30


	//   ....[7]....
        /*0808*/ 	.word	0x00002e50


	//----- nvinfo : EIATTR_EXIT_INSTR_OFFSETS
	.align		4
.L_3313:
        /*080c*/ 	.byte	0x04, 0x1c
        /*080e*/ 	.short	(.L_3315 - .L_3314)


	//   ....[0]....
.L_3314:
        /*0810*/ 	.word	0x00000090


	//   ....[1]....
        /*0814*/ 	.word	0x000069c0


	//----- nvinfo : EIATTR_MAX_THREADS
	.align		4
.L_3315:
        /*0818*/ 	.byte	0x04, 0x05
        /*081a*/ 	.short	(.L_3317 - .L_3316)
.L_3316:
        /*081c*/ 	.word	0x000001e0
        /*0820*/ 	.word	0x00000001
        /*0824*/ 	.word	0x00000001


	//----- nvinfo : EIATTR_CRS_STACK_SIZE
	.align		4
.L_3317:
        /*0828*/ 	.byte	0x04, 0x1e
        /*082a*/ 	.short	(.L_3319 - .L_3318)
.L_3318:
        /*082c*/ 	.word	0x00000000


	//----- nvinfo : EIATTR_CBANK_PARAM_SIZE
	.align		4
.L_3319:
        /*0830*/ 	.byte	0x03, 0x19
        /*0832*/ 	.short	0x0048


	//----- nvinfo : EIATTR_PARAM_CBANK
	.align		4
        /*0834*/ 	.byte	0x04, 0x0a
        /*0836*/ 	.short	(.L_3321 - .L_3320)
	.align		4
.L_3320:
        /*0838*/ 	.word	index@(.nv.constant0._ZN13group_norm_v214gn_cuda_kernelI6__halfLi480ELi2ELi16ELi120ELi256ELb1ELi32ELi960ELi960ELi4ELb1ELi29ELb0ELb0ENS_16CompileConditionILi900EEEEEvPT_PKS4_S7_S7_flPfS8_Pj)
        /*083c*/ 	.short	0x0210
        /*083e*/ 	.short	0x0048


	//----- nvinfo : EIATTR_SW_WAR
	.align		4
.L_3321:
        /*0840*/ 	.byte	0x04, 0x36
        /*0842*/ 	.short	(.L_3323 - .L_3322)
.L_3322:
        /*0844*/ 	.word	0x00000008
.L_3323:


//--------------------- .nv.info._ZN13group_norm_v214gn_cuda_kernelI6__halfLi480ELi1ELi16ELi120ELi256ELb1ELi64ELi960ELi960ELi4ELb1ELi37ELb0ELb0ENS_16CompileConditionILi900EEEEEvPT_PKS4_S7_S7_flPfS8_Pj --------------------------
	.section	.nv.info._ZN13group_norm_v214gn_cuda_kernelI6__halfLi480ELi1ELi16ELi120ELi256ELb1ELi64ELi960ELi960ELi4ELb1ELi37ELb0ELb0ENS_16CompileConditionILi900EEEEEvPT_PKS4_S7_S7_flPfS8_Pj,"",@"SHT_CUDA_INFO"
	.sectionflags	@""
	.align	4


	//----- nvinfo : EIATTR_CUDA_API_VERSION
	.align		4
        /*0000*/ 	.byte	0x04, 0x37
        /*0002*/ 	.short	(.L_3325 - .L_3324)
.L_3324:
        /*0004*/ 	.word	0x00000082


	//----- nvinfo : EIATTR_KPARAM_INFO
	.align		4
.L_3325:
        /*0008*/ 	.byte	0x04, 0x17
        /*000a*/ 	.short	(.L_3327 - .L_3326)
.L_3326:
        /*000c*/ 	.word	0x00000000
        /*0010*/ 	.short	0x0008
        /*0012*/ 	.short	0x0040
        /*0014*/ 	.byte	0x00, 0xf0, 0x21, 0x00


	//----- nvinfo : EIATTR_KPARAM_INFO
	.align		4
.L_3327:
        /*0018*/ 	.byte	0x04, 0x17
        /*001a*/ 	.short	(.L_3329 - .L_3328)
.L_3328:
        /*001c*/ 	.word	0x00000000
        /*0020*/ 	.short	0x0007
        /*0022*/ 	.short	0x0038
        /*0024*/ 	.byte	0x00, 0xf0, 0x21, 0x00


	//----- nvinfo : EIATTR_KPARAM_INFO
	.align		4
.L_3329:
        /*0028*/ 	.byte	0x04, 0x17
        /*002a*/ 	.short	(.L_3331 - .L_3330)
.L_3330:
        /*002c*/ 	.word	0x00000000
        /*0030*/ 	.short	0x0006
        /*0032*/ 	.short	0x0030
        /*0034*/ 	.byte	0x00, 0xf0, 0x21, 0x00


	//----- nvinfo : EIATTR_KPARAM_INFO
	.align		4
.L_3331:
        /*0038*/ 	.byte	0x04, 0x17
        /*003a*/ 	.short	(.L_3333 - .L_3332)
.L_3332:
        /*003c*/ 	.word	0x00000000
        /*0040*/ 	.short	0x0005
        /*0042*/ 	.short	0x0028
        /*0044*/ 	.byte	0x00, 0xf0, 0x21, 0x00


	//----- nvinfo : EIATTR_KPARAM_INFO
	.align		4
.L_3333:
        /*0048*/ 	.byte	0x04, 0x17
        /*004a*/ 	.short	(.L_3335 - .L_3334)
.L_3334:
        /*004c*/ 	.word	0x00000000
        /*0050*/ 	.short	0x0004
        /*0052*/ 	.short	0x0020
        /*0054*/ 	.byte	0x00, 0xf0, 0x11, 0x00


	//----- nvinfo : EIATTR_KPARAM_INFO
	.align		4
.L_3335:
        /*0058*/ 	.byte	0x04, 0x17
        /*005a*/ 	.short	(.L_3337 - .L_3336)
.L_3336:
        /*005c*/ 	.word	0x00000000
        /*0060*/ 	.short	0x0003
        /*0062*/ 	.short	0x0018
        /*0064*/ 	.byte	0x00, 0xf0, 0x21, 0x00


	//----- nvinfo : EIATTR_KPARAM_INFO
	.align		4
.L_3337:
        /*0068*/ 	.byte	0x04, 0x17
        /*006a*/ 	.short	(.L_3339 - .L_3338)
.L_3338:
        /*006c*/ 	.word	0x00000000
        /*0070*/ 	.short	0x0002
        /*0072*/ 	.short	0x0010
        /*0074*/ 	.byte	0x00, 0xf0, 0x21, 0x00


	//----- nvinfo : EIATTR_KPARAM_INFO
	.align		4
.L_3339:
        /*0078*/ 	.byte	0x04, 0x17
        /*007a*/ 	.short	(.L_3341 - .L_3340)
.L_3340:
        /*007c*/ 	.word	0x00000000
        /*0080*/ 	.short	0x0001
        /*0082*/ 	.short	0x0008
        /*0084*/ 	.byte	0x00, 0xf0, 0x21, 0x00


	//----- nvinfo : EIATTR_KPARAM_INFO
	.align		4
.L_3341:
        /*0088*/ 	.byte	0x04, 0x17
        /*008a*/ 	.short	(.L_3343 - .L_3342)
.L_3342:
        /*008c*/ 	.word	0x00000000
        /*0090*/ 	.short	0x0000
        /*0092*/ 	.short	0x0000
        /*0094*/ 	.byte	0x00, 0xf0, 0x21, 0x00


	//----- nvinfo : EIATTR_SPARSE_MMA_MASK
	.align		4
.L_3343:
        /*0098*/ 	.byte	0x03, 0x50
        /*009a*/ 	.short	0x0000


	//----- nvinfo : EIATTR_MAXREG_COUNT
	.align		4
        /*009c*/ 	.byte	0x03, 0x1b
        /*009e*/ 	.short	0x0080


	//----- nvinfo : EIATTR_NUM_BARRIERS
	.align		4
        /*00a0*/ 	.byte	0x02, 0x4c
        /*00a2*/ 	.byte	0x01
	.zero		1


	//----- nvinfo : EIATTR_ANNOTATIONS
	.align		4
        /*00a4*/ 	.byte	0x04, 0x55
        /*00a6*/ 	.short	(.L_3345 - .L_3344)


	//   ....[0]....
.L_3344:
        /* <DEDUP_REMOVED lines=219> */


	//----- nvinfo : EIATTR_MERCURY_ISA_VERSION
	.align		4
.L_3345:
        /*0e48*/ 	.byte	0x03, 0x5f
        /*0e4a*/ 	.short	0x0101


	//----- nvinfo : EIATTR_COOP_GROUP_MASK_REGIDS
	.align		4
        /*0e4c*/ 	.byte	0x04, 0x29
        /*0e4e*/ 	.short	(.L_3347 - .L_3346)


	//   ....[0]....
.L_3346:
        /*0e50*/ 	.word	0xffffffff


	//   ....[1]....
        /*0e54*/ 	.word	0xffffffff


	//   ....[2]....
        /*0e58*/ 	.word	0xffffffff


	//   ....[3]....
        /*0e5c*/ 	.word	0xffffffff


	//   ....[4]....
        /*0e60*/ 	.word	0xffffffff


	//   ....[5]....
        /*0e64*/ 	.word	0xffffffff


	//----- nvinfo : EIATTR_COOP_GROUP_INSTR_OFFSETS
	.align		4
.L_3347:
        /*0e68*/ 	.byte	0x04, 0x28
        /*0e6a*/ 	.short	(.L_3349 - .L_3348)


	//   ....[0]....
.L_3348:
        /*0e6c*/ 	.word	0x00003ce0


	//   ....[1]....
        /*0e70*/ 	.word	0x00003cf0


	//   ....[2]....
        /*0e74*/ 	.word	0x00004070


	//   ....[3]....
        /*0e78*/ 	.word	0x00004080


	//   ....[4]....
        /*0e7c*/ 	.word	0x000040b0


	//   ....[5]....
        /*0e80*/ 	.word	0x000040c0


	//----- nvinfo : EIATTR_EXIT_INSTR_OFFSETS
	.align		4
.L_3349:
        /*0e84*/ 	.byte	0x04, 0x1c
        /*0e86*/ 	.short	(.L_3351 - .L_3350)


	//   ....[0]....
.L_3350:
        /*0e88*/ 	.word	0x00000090


	//   ....[1]....
        /*0e8c*/ 	.word	0x0000b640


	//----- nvinfo : EIATTR_MAX_THREADS
	.align		4
.L_3351:
        /*0e90*/ 	.byte	0x04, 0x05
        /*0e92*/ 	.short	(.L_3353 - .L_3352)
.L_3352:
        /*0e94*/ 	.word	0x000001e0
        /*0e98*/ 	.word	0x00000001
        /*0e9c*/ 	.word	0x00000001


	//----- nvinfo : EIATTR_CRS_STACK_SIZE
	.align		4
.L_3353:
        /*0ea0*/ 	.byte	0x04, 0x1e
        /*0ea2*/ 	.short	(.L_3355 - .L_3354)
.L_3354:
        /*0ea4*/ 	.word	0x00000000


	//----- nvinfo : EIATTR_CBANK_PARAM_SIZE
	.align		4
.L_3355:
        /*0ea8*/ 	.byte	0x03, 0x19
        /*0eaa*/ 	.short	0x0048


	//----- nvinfo : EIATTR_PARAM_CBANK
	.align		4
        /*0eac*/ 	.byte	0x04, 0x0a
        /*0eae*/ 	.short	(.L_3357 - .L_3356)
	.align		4
.L_3356:
        /*0eb0*/ 	.word	index@(.nv.constant0._ZN13group_norm_v214gn_cuda_kernelI6__halfLi480ELi1ELi16ELi120ELi256ELb1ELi64ELi960ELi960ELi4ELb1ELi37ELb0ELb0ENS_16CompileConditionILi900EEEEEvPT_PKS4_S7_S7_flPfS8_Pj)
        /*0eb4*/ 	.short	0x0210
        /*0eb6*/ 	.short	0x0048


	//----- nvinfo : EIATTR_SW_WAR
	.align		4
.L_3357:
        /*0eb8*/ 	.byte	0x04, 0x36
        /*0eba*/ 	.short	(.L_3359 - .L_3358)
.L_3358:
        /*0ebc*/ 	.word	0x00000008
.L_3359:


//--------------------- .nv.callgraph             --------------------------
	.section	.nv.callgraph,"",@"SHT_CUDA_CALLGRAPH"
	.align	4
	.sectionentsize	8
	.align		4
        /*0000*/ 	.word	0x00000000
	.align		4
        /*0004*/ 	.word	0xffffffff
	.align		4
        /*0008*/ 	.word	0x00000000
	.align		4
        /*000c*/ 	.word	0xfffffffe
	.align		4
        /*0010*/ 	.word	0x00000000
	.align		4
        /*0014*/ 	.word	0xfffffffd
	.align		4
        /*0018*/ 	.word	0x00000000
	.align		4
        /*001c*/ 	.word	0xfffffffc


//--------------------- .text._ZN13group_norm_v218gn_bwd_cuda_kernelI13__nv_bfloat16Li480ELi3ELi32ELi60ELi256ELb0ELb1ELi2ELi960ELi960ELi4ELb1ELi2ELb0ELb0ELNS_15WgradSyncMethodE3ENS_16CompileConditionILi900EEEEEvPT_S6_S6_PKS5_S8_S8_S8_PKfflPfPj --------------------------
	.section	.text._ZN13group_norm_v218gn_bwd_cuda_kernelI13__nv_bfloat16Li480ELi3ELi32ELi60ELi256ELb0ELb1ELi2ELi960ELi960ELi4ELb1ELi2ELb0ELb0ELNS_15WgradSyncMethodE3ENS_16CompileConditionILi900EEEEEvPT_S6_S6_PKS5_S8_S8_S8_PKfflPfPj,"ax",@progbits
	.align	128
        .global         _ZN13group_norm_v218gn_bwd_cuda_kernelI13__nv_bfloat16Li480ELi3ELi32ELi60ELi256ELb0ELb1ELi2ELi960ELi960ELi4ELb1ELi2ELb0ELb0ELNS_15WgradSyncMethodE3ENS_16CompileConditionILi900EEEEEvPT_S6_S6_PKS5_S8_S8_S8_PKfflPfPj
        .type           _ZN13group_norm_v218gn_bwd_cuda_kernelI13__nv_bfloat16Li480ELi3ELi32ELi60ELi256ELb0ELb1ELi2ELi960ELi960ELi4ELb1ELi2ELb0ELb0ELNS_15WgradSyncMethodE3ENS_16CompileConditionILi900EEEEEvPT_S6_S6_PKS5_S8_S8_S8_PKfflPfPj,@function
        .size           _ZN13group_norm_v218gn_bwd_cuda_kernelI13__nv_bfloat16Li480ELi3ELi32ELi60ELi256ELb0ELb1ELi2ELi960ELi960ELi4ELb1ELi2ELb0ELb0ELNS_15WgradSyncMethodE3ENS_16CompileConditionILi900EEEEEvPT_S6_S6_PKS5_S8_S8_S8_PKfflPfPj,(.L_x_3904 - _ZN13group_norm_v218gn_bwd_cuda_kernelI13__nv_bfloat16Li480ELi3ELi32ELi60ELi256ELb0ELb1ELi2ELi960ELi960ELi4ELb1ELi2ELb0ELb0ELNS_15WgradSyncMethodE3ENS_16CompileConditionILi900EEEEEvPT_S6_S6_PKS5_S8_S8_S8_PKfflPfPj)
        .other          _ZN13group_norm_v218gn_bwd_cuda_kernelI13__nv_bfloat16Li480ELi3ELi32ELi60ELi256ELb0ELb1ELi2ELi960ELi960ELi4ELb1ELi2ELb0ELb0ELNS_15WgradSyncMethodE3ENS_16CompileConditionILi900EEEEEvPT_S6_S6_PKS5_S8_S8_S8_PKfflPfPj,@"STO_CUDA_ENTRY STV_DEFAULT"
_ZN13group_norm_v218gn_bwd_cuda_kernelI13__nv_bfloat16Li480ELi3ELi32ELi60ELi256ELb0ELb1ELi2ELi960ELi960ELi4ELb1ELi2ELb0ELb0ELNS_15WgradSyncMethodE3ENS_16CompileConditionILi900EEEEEvPT_S6_S6_PKS5_S8_S8_S8_PKfflPfPj:
.text._ZN13group_norm_v218gn_bwd_cuda_kernelI13__nv_bfloat16Li480ELi3ELi32ELi60ELi256ELb0ELb1ELi2ELi960ELi960ELi4ELb1ELi2ELb0ELb0ELNS_15WgradSyncMethodE3ENS_16CompileConditionILi900EEEEEvPT_S6_S6_PKS5_S8_S8_S8_PKfflPfPj:
[----:B------:R-:W0:Y:S08]  /*0000*/  LDC R1, c[0x0][0x28] ;  /* 0x00000a00ff017b82 */ /* 0x000e300000000800 */
[----:B------:R-:W1:Y:S01]  /*0010*/  S2UR UR6, SR_CTAID.Y ;  /* 0x00000000000679c3 */ /* 0x000e620000002600 */
[----:B------:R-:W-:Y:S01]  /*0020*/  ULDC.64 UR4, c[0x0][0x258] ;  /* 0x0000960000047ab9 */ /* 0x000fe20000000a00 */
[----:B------:R-:W-:Y:S01]  /*0030*/  ULDC.64 UR12, c[0x0][0x208] ;  /* 0x00008200000c7ab9 */ /* 0x000fe20000000a00 */
[----:B------:R-:W-:Y:S01]  /*0040*/  USHF.L.U32 UR16, UR4, 0x1, URZ ;  /* 0x0000000104107899 */ /* 0x000fe2000800063f */
[----:B0-----:R-:W-:Y:S01]  /*0050*/  IADD3 R1, R1, -0x20, RZ ;  /* 0xffffffe001017810 */ /* 0x001fe20007ffe0ff */
[----:B------:R-:W-:-:S03]  /*0060*/  USHF.L.U64.HI UR7, UR4, 0x1, UR5 ;  /* 0x0000000104077899 */ /* 0x000fc60008010205 */
[----:B------:R-:W0:Y:S01]  /*0070*/  S2UR UR17, SR_CTAID.X ;  /* 0x00000000001179c3 */ /* 0x000e220000002500 */
[----:B------:R-:W-:Y:S01]  /*0080*/  UMOV UR4, URZ ;  /* 0x0000003f00047c82 */ /* 0x000fe20008000000 */
[----:B-1----:R-:W-:Y:S02]  /*0090*/  UISETP.GT.U32.AND UP0, UPT, UR16, UR6, UPT ;  /* 0x000000061000728c */ /* 0x002fe4000bf04070 */
[----:B------:R-:W-:Y:S02]  /*00a0*/  UMOV UR8, UR6 ;  /* 0x0000000600087c82 */ /* 0x000fe40008000000 */
[----:B------:R-:W-:-:S06]  /*00b0*/  UISETP.GT.AND.EX UP0, UPT, UR7, URZ, UPT, UP0 ;  /* 0x0000003f0700728c */ /* 0x000fcc000bf04300 */
[----:B------:R-:W-:-:S13]  /*00c0*/  PLOP3.LUT P0, PT, PT, PT, UP0, 0x80, 0x0 ;  /* 0x000000000000781c */ /* 0x000fda0003f0f008 */
[----:B0-----:R-:W-:Y:S05]  /*00d0*/  @P0 BRA `(.L_x_0) ;  /* 0x00000000006c0947 */ /* 0x001fea0003800000 */
[----:B------:R-:W0:Y:S01]  /*00e0*/  S2R R0, SR_TID.X ;  /* 0x0000000000007919 */ /* 0x000e220000002100 */
[----:B------:R-:W-:Y:S01]  /*00f0*/  BAR.SYNC.DEFER_BLOCKING 0x0 ;  /* 0x0000000000007b1d */ /* 0x000fe20000010000 */
[----:B0-----:R-:W-:-:S13]  /*0100*/  ISETP.NE.AND P0, PT, R0, RZ, PT ;  /* 0x000000ff0000720c */ /* 0x001fda0003f05270 */
[----:B------:R-:W-:Y:S05]  /*0110*/  @P0 BRA `(.L_x_1) ;  /* 0x0000000000500947 */ /* 0x000fea0003800000 */
[----:B------:R-:W0:Y:S01]  /*0120*/  LDC.64 R2, c[0x0][0x268] ;  /* 0x00009a00ff027b82 */ /* 0x000e220000000a00 */
[----:B------:R-:W-:Y:S01]  /*0130*/  USHF.R.U32.HI UR9, URZ, 0x1, UR8 ;  /* 0x000000013f097899 */ /* 0x000fe20008011608 */
[----:B------:R-:W-:Y:S01]  /*0140*/  IMAD.MOV.U32 R5, RZ, RZ, 0x7fffff81 ;  /* 0x7fffff81ff057424 */ /* 0x000fe200078e00ff */
[----:B------:R-:W-:-:S04]  /*0150*/  ULOP3.LUT UR5, UR6, 0x1, URZ, 0xc0, !UPT ;  /* 0x0000000106057892 */ /* 0x000fc8000f8ec03f */
[----:B------:R-:W-:Y:S01]  /*0160*/  ULOP3.LUT UR5, UR5, 0x2, URZ, 0xfc, !UPT ;  /* 0x0000000205057892 */ /* 0x000fe2000f8efc3f */
[----:B------:R-:W-:-:S05]  /*0170*/  IMAD R0, RZ, RZ, -UR9 ;  /* 0x80000009ff007e24 */ /* 0x000fca000f8e02ff */
[----:B------:R-:W-:Y:S02]  /*0180*/  MOV R7, UR5 ;  /* 0x0000000500077c02 */ /* 0x000fe40008000f00 */
[----:B------:R-:W-:-:S04]  /*0190*/  ISETP.NE.AND P0, PT, R0, UR17, PT ;  /* 0x0000001100007c0c */ /* 0x000fc8000bf05270 */
[----:B------:R-:W-:Y:S01]  /*01a0*/  SEL R5, R5, 0x1, !P0 ;  /* 0x0000000105057807 */ /* 0x000fe20004000000 */
[----:B0-----:R-:W-:Y:S01]  /*01b0*/  IMAD.WIDE.U32 R2, R7, 0x4, R2 ;  /* 0x0000000407027825 */ /* 0x001fe200078e0002 */
[----:B------:R-:W-:Y:S06]  /*01c0*/  MEMBAR.ALL.GPU ;  /* 0x0000000000007992 */ /* 0x000fec000000a000 */
[----:B------:R-:W-:-:S00]  /*01d0*/  ERRBAR ;  /* 0x00000000000079ab */ /* 0x000fc00000000000 */
[----:B------:R-:W-:Y:S06]  /*01e0*/  CGAERRBAR ;  /* 0x00000000000075ab */ /* 0x000fec0000000000 */
[----:B------:R0:W5:Y:S02]  /*01f0*/  ATOM.E.ADD.STRONG.GPU PT, R5, desc[UR12][R2.64], R5 ;  /* 0x000000050205798a */ /* 0x00016400081ee1cc */
.L_x_2:
[----:B------:R-:W2:Y:S04]  /*0200*/  LD.E.STRONG.GPU R0, desc[UR12][R2.64] ;  /* 0x0000000c02007980 */ /* 0x000ea8000c10f900 */
[----:B--2---:R-:W-:Y:S01]  /*0210*/  CCTL.IVALL ;  /* 0x00000000ff00798f */ /* 0x004fe20002000000 */
[----:B------:R-:W-:Y:S05]  /*0220*/  YIELD ;  /* 0x0000000000007946 */ /* 0x000fea0003800000 */
[----:B-----5:R-:W-:-:S04]  /*0230*/  LOP3.LUT R0, R0, R5, RZ, 0x3c, !PT ;  /* 0x0000000500007212 */ /* 0x020fc800078e3cff */
[----:B------:R-:W-:-:S13]  /*0240*/  ISETP.GT.AND P0, PT, R0, -0x1, PT ;  /* 0xffffffff0000780c */ /* 0x000fda0003f04270 */
[----:B------:R-:W-:Y:S05]  /*0250*/  @P0 BRA `(.L_x_2) ;  /* 0xfffffffc00e80947 */ /* 0x000fea000383ffff */
.L_x_1:
[----:B------:R-:W-:Y:S05]  /*0260*/  WARPSYNC.ALL ;  /* 0x0000000000007948 */ /* 0x000fea0003800000 */
[----:B------:R-:W-:Y:S06]  /*0270*/  BAR.SYNC.DEFER_BLOCKING 0x0 ;  /* 0x0000000000007b1d */ /* 0x000fec0000010000 */
[----:B------:R-:W-:Y:S05]  /*0280*/  BRA `(.L_x_3) ;  /* 0x0000002000ec7947 */ /* 0x000fea0003800000 */
.L_x_0:
[----:B------:R-:W0:Y:S01]  /*0290*/  S2R R9, SR_TID.X ;  /* 0x0000000000097919 */ /* 0x000e220000002100 */
[----:B------:R-:W1:Y:S01]  /*02a0*/  S2UR UR9, SR_CgaCtaId ;  /* 0x00000000000979c3 */ /* 0x000e620000008800 */
[----:B------:R-:W-:Y:S01]  /*02b0*/  UMOV UR5, 0x400 ;  /* 0x0000040000057882 */ /* 0x000fe20000000000 */
[----:B------:R-:W-:Y:S01]  /*02c0*/  CS2R R22, SRZ ;  /* 0x0000000000167805 */ /* 0x000fe2000001ff00 */
[----:B------:R-:W-:Y:S01]  /*02d0*/  UIADD3 UR5, UR5, 0x3c00, URZ ;  /* 0x00003c0005057890 */ /* 0x000fe2000fffe03f */
[----:B------:R-:W-:Y:S02]  /*02e0*/  CS2R R20, SRZ ;  /* 0x0000000000147805 */ /* 0x000fe4000001ff00 */
[----:B------:R-:W-:Y:S02]  /*02f0*/  CS2R R18, SRZ ;  /* 0x0000000000127805 */ /* 0x000fe4000001ff00 */
[----:B------:R-:W-:Y:S01]  /*0300*/  CS2R R16, SRZ ;  /* 0x0000000000107805 */ /* 0x000fe2000001ff00 */
[----:B-1----:R-:W-:-:S03]  /*0310*/  ULEA UR9, UR9, UR5, 0x18 ;  /* 0x0000000509097291 */ /* 0x002fc6000f8ec03f */
[----:B------:R-:W-:Y:S01]  /*0320*/  UMOV UR5, URZ ;  /* 0x0000003f00057c82 */ /* 0x000fe20008000000 */
[----:B0-----:R-:W-:Y:S02]  /*0330*/  IADD3 R4, R9, 0x1e0, RZ ;  /* 0x000001e009047810 */ /* 0x001fe40007ffe0ff */
[----:B------:R-:W-:Y:S02]  /*0340*/  SHF.R.S32.HI R0, RZ, 0x1f, R9 ;  /* 0x0000001fff007819 */ /* 0x000fe40000011409 */
[----:B------:R-:W-:Y:S02]  /*0350*/  SHF.R.S32.HI R5, RZ, 0x1f, R4 ;  /* 0x0000001fff057819 */ /* 0x000fe40000011404 */
[----:B------:R-:W-:Y:S02]  /*0360*/  LEA.HI R2, R0, R9, RZ, 0x2 ;  /* 0x0000000900027211 */ /* 0x000fe400078f10ff */
[----:B------:R-:W-:Y:S02]  /*0370*/  LEA.HI R3, R5, R4, RZ, 0x2 ;  /* 0x0000000405037211 */ /* 0x000fe400078f10ff */
[----:B------:R-:W-:-:S02]  /*0380*/  SHF.R.S32.HI R37, RZ, 0x2, R2 ;  /* 0x00000002ff257819 */ /* 0x000fc40000011402 */
[----:B------:R-:W-:Y:S02]  /*0390*/  SHF.R.S32.HI R8, RZ, 0x2, R3 ;  /* 0x00000002ff087819 */ /* 0x000fe40000011403 */
[----:B------:R-:W-:Y:S01]  /*03a0*/  LOP3.LUT R7, R3, 0xfffffffc, RZ, 0xc0, !PT ;  /* 0xfffffffc03077812 */ /* 0x000fe200078ec0ff */
[----:B------:R-:W-:Y:S01]  /*03b0*/  VIADD R3, R37, 0xf0 ;  /* 0x000000f025037836 */ /* 0x000fe20000000000 */
[----:B------:R-:W-:Y:S01]  /*03c0*/  LEA.HI R6, R5, R4, RZ, 0x4 ;  /* 0x0000000405067211 */ /* 0x000fe200078f20ff */
[----:B------:R-:W-:Y:S01]  /*03d0*/  VIADD R5, R8, 0xf0 ;  /* 0x000000f008057836 */ /* 0x000fe20000000000 */
[----:B------:R-:W-:Y:S01]  /*03e0*/  IADD3 R7, R4, -R7, RZ ;  /* 0x8000000704077210 */ /* 0x000fe20007ffe0ff */
[----:B------:R0:W-:Y:S01]  /*03f0*/  STL [R1+0x4], R8 ;  /* 0x0000040801007387 */ /* 0x0001e20000100800 */
[----:B------:R-:W-:Y:S02]  /*0400*/  SHF.R.S32.HI R4, RZ, 0x1f, R3 ;  /* 0x0000001fff047819 */ /* 0x000fe40000011403 */
[----:B------:R-:W-:-:S02]  /*0410*/  LEA.HI R0, R0, R9, RZ, 0x4 ;  /* 0x0000000900007211 */ /* 0x000fc400078f20ff */
[----:B------:R-:W-:Y:S02]  /*0420*/  LOP3.LUT R2, R2, 0xfffffffc, RZ, 0xc0, !PT ;  /* 0xfffffffc02027812 */ /* 0x000fe400078ec0ff */
[----:B------:R-:W-:Y:S02]  /*0430*/  LEA.HI R4, R4, R3, RZ, 0x2 ;  /* 0x0000000304047211 */ /* 0x000fe400078f10ff */
[----:B------:R-:W-:Y:S02]  /*0440*/  SHF.R.U32.HI R3, RZ, 0x4, R0 ;  /* 0x00000004ff037819 */ /* 0x000fe40000011600 */
[----:B0-----:R-:W-:Y:S02]  /*0450*/  SHF.R.S32.HI R8, RZ, 0x1f, R5 ;  /* 0x0000001fff087819 */ /* 0x001fe40000011405 */
[----:B------:R-:W-:Y:S02]  /*0460*/  IADD3 R2, -R2, R9, RZ ;  /* 0x0000000902027210 */ /* 0x000fe40007ffe1ff */
[----:B------:R-:W-:-:S02]  /*0470*/  LEA.HI R8, R8, R5, RZ, 0x2 ;  /* 0x0000000508087211 */ /* 0x000fc400078f10ff */
[----:B------:R-:W-:Y:S02]  /*0480*/  SHF.R.U32.HI R5, RZ, 0x2, R4 ;  /* 0x00000002ff057819 */ /* 0x000fe40000011604 */
[C---:B------:R-:W-:Y:S02]  /*0490*/  LOP3.LUT R3, R2.reuse, 0x3, R3, 0x78, !PT ;  /* 0x0000000302037812 */ /* 0x040fe400078e7803 */
[----:B------:R-:W-:Y:S02]  /*04a0*/  LOP3.LUT R0, R2, 0x3, R5, 0x78, !PT ;  /* 0x0000000302007812 */ /* 0x000fe400078e7805 */
[----:B------:R-:W-:Y:S01]  /*04b0*/  SHF.R.U32.HI R6, RZ, 0x4, R6 ;  /* 0x00000004ff067819 */ /* 0x000fe20000011606 */
[----:B------:R-:W-:Y:S01]  /*04c0*/  STL [R1+0x14], R3 ;  /* 0x0000140301007387 */ /* 0x000fe20000100800 */
[----:B------:R-:W-:Y:S02]  /*04d0*/  SHF.R.U32.HI R8, RZ, 0x2, R8 ;  /* 0x00000002ff087819 */ /* 0x000fe40000011608 */
[C---:B------:R-:W-:Y:S01]  /*04e0*/  LOP3.LUT R2, R7.reuse, 0x3, R6, 0x78, !PT ;  /* 0x0000000307027812 */ /* 0x040fe200078e7806 */
[----:B------:R0:W-:Y:S04]  /*04f0*/  STL [R1+0x10], R0 ;  /* 0x0000100001007387 */ /* 0x0001e80000100800 */
[----:B------:R1:W-:Y:S01]  /*0500*/  STL [R1+0xc], R2 ;  /* 0x00000c0201007387 */ /* 0x0003e20000100800 */
[----:B0-----:R-:W-:-:S05]  /*0510*/  LOP3.LUT R0, R7, 0x3, R8, 0x78, !PT ;  /* 0x0000000307007812 */ /* 0x001fca00078e7808 */
[----:B------:R1:W-:Y:S02]  /*0520*/  STL [R1+0x8], R0 ;  /* 0x0000080001007387 */ /* 0x0003e40000100800 */
.L_x_19:
[----:B------:R-:W1:Y:S01]  /*0530*/  S2R R35, SR_TID.X ;  /* 0x0000000000237919 */ /* 0x000e620000002100 */
[----:B------:R-:W-:Y:S01]  /*0540*/  ULOP3.LUT UR10, UR8, 0x1, URZ, 0xc0, !UPT ;  /* 0x00000001080a7892 */ /* 0x000fe2000f8ec03f */
[----:B------:R-:W0:Y:S01]  /*0550*/  LDC.64 R12, c[0x0][0x238] ;  /* 0x00008e00ff0c7b82 */ /* 0x000e220000000a00 */
[----:B------:R-:W-:Y:S02]  /*0560*/  USHF.L.U32 UR11, UR17, 0x1, URZ ;  /* 0x00000001110b7899 */ /* 0x000fe4000800063f */
[----:B------:R-:W-:Y:S02]  /*0570*/  UIMAD UR15, UR10, 0x3c0, URZ ;  /* 0x000003c00a0f78a4 */ /* 0x000fe4000f8e023f */
[----:B------:R-:W-:Y:S02]  /*0580*/  ULOP3.LUT UR11, UR11, 0xfe, URZ, 0xc0, !UPT ;  /* 0x000000fe0b0b7892 */ /* 0x000fe4000f8ec03f */
[----:B------:R-:W-:Y:S02]  /*0590*/  USHF.R.U64 UR14, UR8, 0x1, UR4 ;  /* 0x00000001080e7899 */ /* 0x000fe40008001204 */
[----:B------:R-:W-:Y:S01]  /*05a0*/  USHF.R.U32.HI UR10, URZ, 0x1, UR4 ;  /* 0x000000013f0a7899 */ /* 0x000fe20008011604 */
[----:B------:R-:W-:-:S03]  /*05b0*/  ULDC.64 UR18, c[0x0][0x248] ;  /* 0x0000920000127ab9 */ /* 0x000fc60000000a00 */
[----:B------:R-:W-:Y:S02]  /*05c0*/  MOV R9, UR14 ;  /* 0x0000000e00097c02 */ /* 0x000fe40008000f00 */
[----:B------:R-:W-:Y:S01]  /*05d0*/  MOV R8, UR10 ;  /* 0x0000000a00087c02 */ /* 0x000fe20008000f00 */
[----:B------:R-:W-:Y:S01]  /*05e0*/  UIMAD UR10, UR10, 0x78000, URZ ;  /* 0x000780000a0a78a4 */ /* 0x000fe2000f8e023f */
[----:B-12---:R-:W-:-:S05]  /*05f0*/  IMAD.WIDE.U32 R2, R35, -0x77777777, RZ ;  /* 0x8888888923027825 */ /* 0x006fca00078e00ff */
[----:B------:R-:W-:-:S05]  /*0600*/  SHF.R.U32.HI R27, RZ, 0x7, R3 ;  /* 0x00000007ff1b7819 */ /* 0x000fca0000011603 */
[C---:B------:R-:W-:Y:S02]  /*0610*/  IMAD R6, R27.reuse, -0xf0, R35 ;  /* 0xffffff101b067824 */ /* 0x040fe400078e0223 */
[----:B------:R-:W-:-:S03]  /*0620*/  VIADD R0, R27, UR11 ;  /* 0x0000000b1b007c36 */ /* 0x000fc60008000000 */
[----:B------:R-:W-:-:S04]  /*0630*/  LEA R5, R6, UR15, 0x2 ;  /* 0x0000000f06057c11 */ /* 0x000fc8000f8e10ff */
[----:B------:R-:W-:Y:S01]  /*0640*/  SHF.R.S32.HI R7, RZ, 0x1f, R5 ;  /* 0x0000001fff077819 */ /* 0x000fe20000011405 */
[----:B------:R-:W-:-:S04]  /*0650*/  IMAD.WIDE.U32 R2, R5, -0x77777777, RZ ;  /* 0x8888888905027825 */ /* 0x000fc800078e00ff */
[----:B------:R-:W-:Y:S01]  /*0660*/  IMAD R2, R0, 0x780, RZ ;  /* 0x0000078000027824 */ /* 0x000fe200078e02ff */
[----:B------:R-:W-:Y:S01]  /*0670*/  SHF.R.U32.HI R36, RZ, 0x5, R3 ;  /* 0x00000005ff247819 */ /* 0x000fe20000011603 */
[----:B------:R-:W-:-:S03]  /*0680*/  IMAD.MOV.U32 R3, RZ, RZ, RZ ;  /* 0x000000ffff037224 */ /* 0x000fc600078e00ff */
[C---:B------:R-:W-:Y:S01]  /*0690*/  LEA R4, P0, R9.reuse, R36, 0x5 ;  /* 0x0000002409047211 */ /* 0x040fe200078028ff */
[----:B------:R-:W-:-:S03]  /*06a0*/  IMAD.WIDE.U32 R2, R9, 0x78000, R2 ;  /* 0x0007800009027825 */ /* 0x000fc600078e0002 */
[----:B------:R-:W-:Y:S02]  /*06b0*/  LEA.HI.X R9, R9, RZ, R8, 0x5, P0 ;  /* 0x000000ff09097211 */ /* 0x000fe400000f2c08 */
[C---:B------:R-:W-:Y:S02]  /*06c0*/  LEA R14, P0, R4.reuse, UR18, 0x3 ;  /* 0x00000012040e7c11 */ /* 0x040fe4000f8018ff */
[----:B------:R-:W-:Y:S02]  /*06d0*/  IADD3 R0, P1, R5, R2, RZ ;  /* 0x0000000205007210 */ /* 0x000fe40007f3e0ff */
[----:B------:R-:W-:Y:S01]  /*06e0*/  LEA.HI.X R15, R4, UR19, R9, 0x3, P0 ;  /* 0x00000013040f7c11 */ /* 0x000fe200080f1c09 */
[----:B------:R-:W-:Y:S01]  /*06f0*/  ULDC.64 UR18, c[0x0][0x228] ;  /* 0x00008a0000127ab9 */ /* 0x000fe20000000a00 */
[----:B------:R-:W-:Y:S01]  /*0700*/  IADD3.X R7, R7, UR10, R3, P1, !PT ;  /* 0x0000000a07077c10 */ /* 0x000fe20008ffe403 */
[----:B------:R-:W-:Y:S01]  /*0710*/  IMAD.SHL.U32 R3, R0, 0x2, RZ ;  /* 0x0000000200037824 */ /* 0x000fe200078e00ff */
[----:B------:R-:W-:-:S02]  /*0720*/  ULDC.64 UR10, c[0x0][0x230] ;  /* 0x00008c00000a7ab9 */ /* 0x000fc40000000a00 */
[----:B------:R-:W2:Y:S01]  /*0730*/  LDG.E.64.CONSTANT R14, desc[UR12][R14.64] ;  /* 0x0000000c0e0e7981 */ /* 0x000ea2000c1e9b00 */
[----:B------:R-:W-:Y:S02]  /*0740*/  SHF.L.U64.HI R31, R0, 0x1, R7 ;  /* 0x00000001001f7819 */ /* 0x000fe40000010207 */
[----:B------:R-:W-:Y:S01]  /*0750*/  IADD3 R10, P0, R3, UR10, RZ ;  /* 0x0000000a030a7c10 */ /* 0x000fe2000ff1e0ff */
[----:B0-----:R-:W-:Y:S01]  /*0760*/  IMAD.WIDE R12, R5, 0x2, R12 ;  /* 0x00000002050c7825 */ /* 0x001fe200078e020c */
[----:B------:R-:W-:Y:S01]  /*0770*/  IADD3 R8, P1, R3, UR18, RZ ;  /* 0x0000001203087c10 */ /* 0x000fe2000ff3e0ff */
[----:B------:R-:W-:Y:S01]  /*0780*/  ULDC UR10, c[0x0][0x250] ;  /* 0x00009400000a7ab9 */ /* 0x000fe20000000800 */
[C---:B------:R-:W-:Y:S02]  /*0790*/  IADD3.X R11, R31.reuse, UR11, RZ, P0, !PT ;  /* 0x0000000b1f0b7c10 */ /* 0x040fe400087fe4ff */
[----:B------:R-:W-:Y:S01]  /*07a0*/  IADD3.X R9, R31, UR19, RZ, P1, !PT ;  /* 0x000000131f097c10 */ /* 0x000fe20008ffe4ff */
[----:B------:R-:W3:Y:S04]  /*07b0*/  LDG.E.64.CONSTANT R12, desc[UR12][R12.64] ;  /* 0x0000000c0c0c7981 */ /* 0x000ee8000c1e9b00 */
[----:B------:R-:W4:Y:S04]  /*07c0*/  LDG.E.64.CONSTANT R10, desc[UR12][R10.64] ;  /* 0x0000000c0a0a7981 */ /* 0x000f28000c1e9b00 */
[----:B------:R-:W5:Y:S01]  /*07d0*/  LDG.E.64.CONSTANT R8, desc[UR12][R8.64] ;  /* 0x0000000c08087981 */ /* 0x000f62000c1e9b00 */
[----:B------:R-:W-:-:S10]  /*07e0*/  HFMA2.MMA R25, -RZ, RZ, 0, 1.430511474609375e-06 ;  /* 0x00000018ff197435 */ /* 0x000fd400000001ff */
[----:B------:R-:W-:Y:S01]  /*07f0*/  IMAD R30, R6, R25, UR9 ;  /* 0x00000009061e7e24 */ /* 0x000fe2000f8e0219 */
[----:B------:R-:W-:Y:S01]  /*0800*/  UMOV UR14, UR8 ;  /* 0x00000008000e7c82 */ /* 0x000fe20008000000 */
[----:B------:R-:W-:-:S04]  /*0810*/  UIADD3 UR8, UP0, UR8, 0x2, URZ ;  /* 0x0000000208087890 */ /* 0x000fc8000ff1e03f */
[----:B------:R-:W-:Y:S02]  /*0820*/  UIADD3.X UR4, URZ, UR4, URZ, UP0, !UPT ;  /* 0x000000043f047290 */ /* 0x000fe400087fe43f */
[----:B------:R-:W-:-:S04]  /*0830*/  UISETP.GE.U32.AND UP0, UPT, UR8, UR16, UPT ;  /* 0x000000100800728c */ /* 0x000fc8000bf06070 */
[----:B------:R-:W-:-:S06]  /*0840*/  UISETP.GE.AND.EX UP0, UPT, UR4, UR7, UPT, UP0 ;  /* 0x000000070400728c */ /* 0x000fcc000bf06300 */
[----:B------:R-:W-:Y:S02]  /*0850*/  PLOP3.LUT P0, PT, PT, PT, UP0, 0x80, 0x0 ;  /* 0x000000000000781c */ /* 0x000fe40003f0f008 */
[----:B------:R-:W-:Y:S02]  /*0860*/  LEA R27, R27, R30, 0x3 ;  /* 0x0000001e1b1b7211 */ /* 0x000fe400078e18ff */
[----:B------:R-:W-:Y:S01]  /*0870*/  ISETP.GT.U32.AND P1, PT, R35, 0x1f, PT ;  /* 0x0000001f2300780c */ /* 0x000fe20003f24070 */
[----:B--2---:R-:W-:-:S06]  /*0880*/  FADD.FTZ R4, R15, UR10 ;  /* 0x0000000a0f047e21 */ /* 0x004fcc0008010000 */
[----:B------:R-:W0:Y:S01]  /*0890*/  MUFU.RSQ R4, R4 ;  /* 0x0000000400047308 */ /* 0x000e220000001400 */
[C---:B----4-:R-:W-:Y:S02]  /*08a0*/  SHF.L.U32 R29, R10.reuse, 0x10, RZ ;  /* 0x000000100a1d7819 */ /* 0x050fe400000006ff */
[----:B------:R-:W-:Y:S01]  /*08b0*/  PRMT R15, R10, 0x7632, R15 ;  /* 0x000076320a0f7816 */ /* 0x000fe2000000000f */
[C---:B---3--:R-:W-:Y:S01]  /*08c0*/  IMAD.U32 R5, R12.reuse, 0x10000, RZ ;  /* 0x000100000c057824 */ /* 0x048fe200078e00ff */
[----:B------:R-:W-:Y:S01]  /*08d0*/  PRMT R24, R12, 0x7632, R24 ;  /* 0x000076320c187816 */ /* 0x000fe20000000018 */
[----:B-----5:R-:W-:Y:S02]  /*08e0*/  IMAD.U32 R0, R8, 0x10000, RZ ;  /* 0x0001000008007824 */ /* 0x020fe400078e00ff */
[----:B------:R-:W-:Y:S01]  /*08f0*/  FADD.FTZ R29, -R14, R29 ;  /* 0x0000001d0e1d7221 */ /* 0x000fe20000010100 */
[----:B------:R-:W-:Y:S02]  /*0900*/  PRMT R26, R8, 0x7632, R26 ;  /* 0x00007632081a7816 */ /* 0x000fe4000000001a */
[----:B------:R-:W-:Y:S01]  /*0910*/  SHF.L.U32 R15, R15, 0x10, RZ ;  /* 0x000000100f0f7819 */ /* 0x000fe200000006ff */
[----:B------:R-:W-:Y:S01]  /*0920*/  FMUL.FTZ R7, R0, R5 ;  /* 0x0000000500077220 */ /* 0x000fe20000410000 */
[----:B0-----:R-:W-:Y:S01]  /*0930*/  FMUL.FTZ R2, R4, R29 ;  /* 0x0000001d04027220 */ /* 0x001fe20000410000 */
[----:B------:R-:W-:Y:S01]  /*0940*/  SHF.L.U32 R26, R26, 0x10, RZ ;  /* 0x000000101a1a7819 */ /* 0x000fe200000006ff */
[----:B------:R-:W-:-:S02]  /*0950*/  IMAD.U32 R24, R24, 0x10000, RZ ;  /* 0x0001000018187824 */ /* 0x000fc400078e00ff */
[----:B------:R-:W-:Y:S01]  /*0960*/  FADD.FTZ R15, -R14, R15 ;  /* 0x0000000f0e0f7221 */ /* 0x000fe20000010100 */
[----:B------:R-:W-:Y:S01]  /*0970*/  FFMA.FTZ R28, R2, R7, RZ ;  /* 0x00000007021c7223 */ /* 0x000fe200000100ff */
[----:B------:R-:W-:Y:S02]  /*0980*/  IMAD.U32 R7, R11, 0x10000, RZ ;  /* 0x000100000b077824 */ /* 0x000fe400078e00ff */
[----:B------:R-:W-:Y:S01]  /*0990*/  FMUL.FTZ R6, R26, R24 ;  /* 0x000000181a067220 */ /* 0x000fe20000410000 */
[----:B------:R-:W-:Y:S01]  /*09a0*/  FMUL.FTZ R15, R4, R15 ;  /* 0x0000000f040f7220 */ /* 0x000fe20000410000 */
[----:B------:R-:W-:Y:S01]  /*09b0*/  FADD.FTZ R29, -R14, R7 ;  /* 0x000000070e1d7221 */ /* 0x000fe20000010100 */
[----:B------:R-:W-:Y:S02]  /*09c0*/  SHF.L.U32 R7, R9, 0x10, RZ ;  /* 0x0000001009077819 */ /* 0x000fe400000006ff */
[----:B------:R-:W-:Y:S01]  /*09d0*/  FFMA.FTZ R25, R15, R6, R28 ;  /* 0x000000060f197223 */ /* 0x000fe2000001001c */
[----:B------:R-:W-:-:S02]  /*09e0*/  IMAD.U32 R6, R13, 0x10000, RZ ;  /* 0x000100000d067824 */ /* 0x000fc400078e00ff */
[----:B------:R-:W-:Y:S01]  /*09f0*/  FFMA.FTZ R20, R15, R26, R20 ;  /* 0x0000001a0f147223 */ /* 0x000fe20000010014 */
[----:B------:R-:W-:Y:S01]  /*0a00*/  FMUL.FTZ R15, R4, R29 ;  /* 0x0000001d040f7220 */ /* 0x000fe20000410000 */
[----:B------:R-:W-:Y:S01]  /*0a10*/  FMUL.FTZ R28, R7, R6 ;  /* 0x00000006071c7220 */ /* 0x000fe20000410000 */
[----:B------:R-:W-:-:S03]  /*0a20*/  FFMA.FTZ R29, R0, R5, RZ ;  /* 0x00000005001d7223 */ /* 0x000fc600000100ff */
[----:B------:R-:W-:Y:S01]  /*0a30*/  FFMA.FTZ R25, R15, R28, R25 ;  /* 0x0000001c0f197223 */ /* 0x000fe20000010019 */
[----:B------:R-:W-:Y:S01]  /*0a40*/  PRMT R28, R11, 0x7632, R28 ;  /* 0x000076320b1c7816 */ /* 0x000fe2000000001c */
[C---:B------:R-:W-:Y:S01]  /*0a50*/  FFMA.FTZ R24, R26.reuse, R24, R29 ;  /* 0x000000181a187223 */ /* 0x040fe2000001001d */
[----:B------:R-:W-:Y:S01]  /*0a60*/  FADD.FTZ R21, R26, R21 ;  /* 0x000000151a157221 */ /* 0x000fe20000010000 */
[----:B------:R-:W-:Y:S02]  /*0a70*/  PRMT R29, R13, 0x7632, R29 ;  /* 0x000076320d1d7816 */ /* 0x000fe4000000001d */
[----:B------:R-:W-:Y:S01]  /*0a80*/  PRMT R26, R9, 0x7632, R26 ;  /* 0x00007632091a7816 */ /* 0x000fe2000000001a */
[----:B------:R-:W-:Y:S01]  /*0a90*/  IMAD.U32 R28, R28, 0x10000, RZ ;  /* 0x000100001c1c7824 */ /* 0x000fe200078e00ff */
[----:B------:R-:W-:Y:S01]  /*0aa0*/  SHF.L.U32 R29, R29, 0x10, RZ ;  /* 0x000000101d1d7819 */ /* 0x000fe200000006ff */
[----:B------:R-:W-:Y:S02]  /*0ab0*/  FFMA.FTZ R24, R7, R6, R24 ;  /* 0x0000000607187223 */ /* 0x000fe40000010018 */
[----:B------:R-:W-:-:S02]  /*0ac0*/  IMAD.U32 R26, R26, 0x10000, RZ ;  /* 0x000100001a1a7824 */ /* 0x000fc400078e00ff */
[----:B------:R-:W-:Y:S02]  /*0ad0*/  FADD.FTZ R28, -R14, R28 ;  /* 0x0000001c0e1c7221 */ /* 0x000fe40000010100 */
[CC--:B------:R-:W-:Y:S01]  /*0ae0*/  FFMA.FTZ R24, R26.reuse, R29.reuse, R24 ;  /* 0x0000001d1a187223 */ /* 0x0c0fe20000010018 */
[----:B------:R-:W-:Y:S01]  /*0af0*/  FMUL.FTZ R29, R26, R29 ;  /* 0x0000001d1a1d7220 */ /* 0x000fe20000410000 */
[----:B------:R-:W-:-:S04]  /*0b00*/  FMUL.FTZ R28, R4, R28 ;  /* 0x0000001c041c7220 */ /* 0x000fc80000410000 */
[----:B------:R-:W-:Y:S01]  /*0b10*/  FFMA.FTZ R25, R28, R29, R25 ;  /* 0x0000001d1c197223 */ /* 0x000fe20000010019 */
[----:B------:R-:W-:-:S04]  /*0b20*/  FADD.FTZ R17, R26, R17 ;  /* 0x000000111a117221 */ /* 0x000fc80000010000 */
[----:B------:R0:W-:Y:S01]  /*0b30*/  STS.64 [R27], R24 ;  /* 0x000000181b007388 */ /* 0x0001e20000000a00 */
[----:B------:R-:W-:Y:S01]  /*0b40*/  FFMA.FTZ R16, R28, R26, R16 ;  /* 0x0000001a1c107223 */ /* 0x000fe20000010010 */
[----:B------:R-:W-:Y:S01]  /*0b50*/  FADD.FTZ R23, R0, R23 ;  /* 0x0000001700177221 */ /* 0x000fe20000010000 */
[----:B------:R-:W-:Y:S01]  /*0b60*/  FADD.FTZ R19, R7, R19 ;  /* 0x0000001307137221 */ /* 0x000fe20000010000 */
[----:B------:R-:W-:Y:S01]  /*0b70*/  FFMA.FTZ R22, R2, R0, R22 ;  /* 0x0000000002167223 */ /* 0x000fe20000010016 */
[----:B------:R-:W-:Y:S01]  /*0b80*/  FFMA.FTZ R18, R15, R7, R18 ;  /* 0x000000070f127223 */ /* 0x000fe20000010012 */
[----:B------:R-:W-:Y:S06]  /*0b90*/  BAR.SYNC.DEFER_BLOCKING 0x0 ;  /* 0x0000000000007b1d */ /* 0x000fec0000010000 */
[----:B------:R-:W-:Y:S05]  /*0ba0*/  @!P0 BRA `(.L_x_4) ;  /* 0x0000000000d48947 */ /* 0x000fea0003800000 */
[----:B------:R-:W2:Y:S04]  /*0bb0*/  LDL R33, [R1+0x14] ;  /* 0x0000140001217983 */ /* 0x000ea80000100800 */
[----:B------:R-:W3:Y:S01]  /*0bc0*/  LDL R32, [R1+0x10] ;  /* 0x0000100001207983 */ /* 0x000ee20000100800 */
[----:B------:R-:W1:Y:S01]  /*0bd0*/  S2UR UR11, SR_CgaCtaId ;  /* 0x00000000000b79c3 */ /* 0x000e620000008800 */
[----:B------:R-:W-:Y:S01]  /*0be0*/  UMOV UR10, 0x400 ;  /* 0x00000400000a7882 */ /* 0x000fe20000000000 */
[----:B0-----:R-:W-:-:S04]  /*0bf0*/  SHF.L.U32 R24, R35, 0x1, RZ ;  /* 0x0000000123187819 */ /* 0x001fc800000006ff */
[----:B------:R-:W-:-:S04]  /*0c00*/  LOP3.LUT R27, R24, 0x18, RZ, 0xc0, !PT ;  /* 0x00000018181b7812 */ /* 0x000fc800078ec0ff */
[C---:B------:R-:W-:Y:S02]  /*0c10*/  LOP3.LUT R29, R27.reuse, 0x8, RZ, 0x3c, !PT ;  /* 0x000000081b1d7812 */ /* 0x040fe400078e3cff */
[----:B------:R-:W-:Y:S01]  /*0c20*/  LOP3.LUT R25, R27, 0x10, RZ, 0x3c, !PT ;  /* 0x000000101b197812 */ /* 0x000fe200078e3cff */
[----:B-1----:R-:W-:-:S06]  /*0c30*/  ULEA UR10, UR11, UR10, 0x18 ;  /* 0x0000000a0b0a7291 */ /* 0x002fcc000f8ec03f */
[----:B------:R-:W-:-:S04]  /*0c40*/  LEA R24, R35, UR10, 0x5 ;  /* 0x0000000a23187c11 */ /* 0x000fc8000f8e28ff */
[C---:B------:R-:W-:Y:S01]  /*0c50*/  IADD3 R28, R24.reuse, R29, RZ ;  /* 0x0000001d181c7210 */ /* 0x040fe20007ffe0ff */
[C---:B------:R-:W-:Y:S01]  /*0c60*/  IMAD.IADD R26, R24.reuse, 0x1, R27 ;  /* 0x00000001181a7824 */ /* 0x040fe200078e021b */
[----:B------:R-:W-:Y:S01]  /*0c70*/  LOP3.LUT R27, R27, 0x18, RZ, 0x3c, !PT ;  /* 0x000000181b1b7812 */ /* 0x000fe200078e3cff */
[----:B------:R-:W-:-:S03]  /*0c80*/  IMAD.IADD R29, R24, 0x1, R25 ;  /* 0x00000001181d7824 */ /* 0x000fc600078e0219 */
[----:B------:R-:W-:Y:S01]  /*0c90*/  IADD3 R30, R24, R27, RZ ;  /* 0x0000001b181e7210 */ /* 0x000fe20007ffe0ff */
[----:B------:R-:W-:Y:S01]  /*0ca0*/  STS.64 [R26], R22 ;  /* 0x000000161a007388 */ /* 0x000fe20000000a00 */
[----:B------:R-:W-:-:S03]  /*0cb0*/  LEA R24, R37, UR10, 0x5 ;  /* 0x0000000a25187c11 */ /* 0x000fc6000f8e28ff */
[----:B------:R-:W-:Y:S04]  /*0cc0*/  STS.64 [R28], R20 ;  /* 0x000000141c007388 */ /* 0x000fe80000000a00 */
[----:B------:R-:W-:Y:S04]  /*0cd0*/  STS.64 [R29], R18 ;  /* 0x000000121d007388 */ /* 0x000fe80000000a00 */
[----:B------:R0:W-:Y:S01]  /*0ce0*/  STS.64 [R30], R16 ;  /* 0x000000101e007388 */ /* 0x0001e20000000a00 */
[----:B------:R-:W-:-:S04]  /*0cf0*/  USHF.R.U32.HI UR11, URZ, 0x1, UR6 ;  /* 0x000000013f0b7899 */ /* 0x000fc80008011606 */
[----:B------:R-:W-:-:S04]  /*0d00*/  USHF.L.U32 UR11, UR11, 0x7, URZ ;  /* 0x000000070b0b7899 */ /* 0x000fc8000800063f */
[----:B------:R-:W-:Y:S01]  /*0d10*/  ULOP3.LUT UR11, UR11, 0xffffff80, UR17, 0xe2, !UPT ;  /* 0xffffff800b0b7892 */ /* 0x000fe2000f8ee211 */
[----:B0-----:R-:W4:Y:S03]  /*0d20*/  LDL R30, [R1+0x4] ;  /* 0x00000400011e7983 */ /* 0x001f260000100800 */
[----:B------:R-:W-:-:S06]  /*0d30*/  UIMAD UR11, UR11, 0x780, UR15 ;  /* 0x000007800b0b78a4 */ /* 0x000fcc000f8e020f */
[----:B------:R-:W-:-:S05]  /*0d40*/  VIADD R28, R35, UR11 ;  /* 0x0000000b231c7c36 */ /* 0x000fca0008000000 */
[----:B------:R-:W-:Y:S01]  /*0d50*/  SHF.L.U32 R28, R28, 0x1, RZ ;  /* 0x000000011c1c7819 */ /* 0x000fe200000006ff */
[----:B------:R-:W-:Y:S01]  /*0d60*/  BAR.SYNC.DEFER_BLOCKING 0x0 ;  /* 0x0000000000007b1d */ /* 0x000fe20000010000 */
[----:B--2---:R-:W-:Y:S01]  /*0d70*/  IMAD R25, R33, 0x8, R24 ;  /* 0x0000000821197824 */ /* 0x004fe200078e0218 */
[----:B---3--:R-:W-:-:S05]  /*0d80*/  LEA R34, R32, R24, 0x3 ;  /* 0x0000001820227211 */ /* 0x008fca00078e18ff */
[----:B------:R-:W0:Y:S04]  /*0d90*/  LDS.64 R24, [R25] ;  /* 0x0000000019187984 */ /* 0x000e280000000a00 */
[----:B------:R1:W2:Y:S04]  /*0da0*/  LDS.64 R26, [R34+0x1e00] ;  /* 0x001e0000221a7984 */ /* 0x0002a80000000a00 */
[----:B-1----:R-:W3:Y:S01]  /*0db0*/  LDL R34, [R1+0x8] ;  /* 0x0000080001227983 */ /* 0x002ee20000100800 */
[----:B0-----:R-:W-:Y:S01]  /*0dc0*/  FADD.FTZ R32, RZ, R25 ;  /* 0x00000019ff207221 */ /* 0x001fe20000010000 */
[----:B------:R-:W-:-:S03]  /*0dd0*/  FADD.FTZ R33, RZ, R24 ;  /* 0x00000018ff217221 */ /* 0x000fc60000010000 */
[----:B--2---:R-:W-:Y:S01]  /*0de0*/  FADD.FTZ R27, R32, R27 ;  /* 0x0000001b201b7221 */ /* 0x004fe20000010000 */
[----:B------:R-:W-:Y:S02]  /*0df0*/  FADD.FTZ R26, R33, R26 ;  /* 0x0000001a211a7221 */ /* 0x000fe40000010000 */
[----:B------:R-:W0:Y:S02]  /*0e00*/  LDC.64 R32, c[0x0][0x260] ;  /* 0x00009800ff207b82 */ /* 0x000e240000000a00 */
[----:B0-----:R-:W-:-:S05]  /*0e10*/  IMAD.WIDE.U32 R24, R28, 0x4, R32 ;  /* 0x000000041c187825 */ /* 0x001fca00078e0020 */
[----:B------:R0:W-:Y:S04]  /*0e20*/  STG.E.64 desc[UR12][R24.64+0x10000], R26 ;  /* 0x0100001a18007986 */ /* 0x0001e8000c101b0c */
[----:B0-----:R-:W2:Y:S01]  /*0e30*/  LDL R27, [R1+0xc] ;  /* 0x00000c00011b7983 */ /* 0x001ea20000100800 */
[----:B------:R-:W-:Y:S01]  /*0e40*/  VIADD R29, R28, 0x3c0 ;  /* 0x000003c01c1d7836 */ /* 0x000fe20000000000 */
[----:B----4-:R-:W-:-:S03]  /*0e50*/  LEA R30, R30, UR10, 0x5 ;  /* 0x0000000a1e1e7c11 */ /* 0x010fc6000f8e28ff */
[----:B------:R-:W-:Y:S01]  /*0e60*/  IMAD.WIDE.U32 R24, R29, 0x4, R32 ;  /* 0x000000041d187825 */ /* 0x000fe200078e0020 */
[----:B--2---:R-:W-:-:S03]  /*0e70*/  LEA R32, R27, R30, 0x3 ;  /* 0x0000001e1b207211 */ /* 0x004fc600078e18ff */
[----:B---3--:R-:W-:Y:S02]  /*0e80*/  IMAD R30, R34, 0x8, R30 ;  /* 0x00000008221e7824 */ /* 0x008fe400078e021e */
[----:B------:R-:W0:Y:S04]  /*0e90*/  LDS.64 R26, [R32] ;  /* 0x00000000201a7984 */ /* 0x000e280000000a00 */
[----:B------:R-:W1:Y:S01]  /*0ea0*/  LDS.64 R28, [R30+0x1e00] ;  /* 0x001e00001e1c7984 */ /* 0x000e620000000a00 */
[----:B0-----:R-:W-:Y:S01]  /*0eb0*/  FADD.FTZ R27, RZ, R27 ;  /* 0x0000001bff1b7221 */ /* 0x001fe20000010000 */
[----:B------:R-:W-:-:S03]  /*0ec0*/  FADD.FTZ R26, RZ, R26 ;  /* 0x0000001aff1a7221 */ /* 0x000fc60000010000 */
[----:B-1----:R-:W-:Y:S01]  /*0ed0*/  FADD.FTZ R29, R27, R29 ;  /* 0x0000001d1b1d7221 */ /* 0x002fe20000010000 */
[----:B------:R-:W-:-:S05]  /*0ee0*/  FADD.FTZ R28, R26, R28 ;  /* 0x0000001c1a1c7221 */ /* 0x000fca0000010000 */
[----:B------:R1:W-:Y:S02]  /*0ef0*/  STG.E.64 desc[UR12][R24.64+0x10000], R28 ;  /* 0x0100001c18007986 */ /* 0x0003e4000c101b0c */
.L_x_4:
[----:B------:R-:W-:Y:S01]  /*0f00*/  BSSY B0, `(.L_x_5) ;  /* 0x000009f000007945 */ /* 0x000fe20003800000 */
[----:B0-----:R-:W-:-:S03]  /*0f10*/  CS2R R26, SRZ ;  /* 0x00000000001a7805 */ /* 0x001fc6000001ff00 */
[----:B------:R-:W-:Y:S05]  /*0f20*/  @P1 BRA `(.L_x_6) ;  /* 0x0000000800701947 */ /* 0x000fea0003800000 */
[----:B------:R-:W-:Y:S01]  /*0f30*/  USHF.L.U32 UR10, UR14, 0x4, URZ ;  /* 0x000000040e0a7899 */ /* 0x000fe2000800063f */
[----:B-1----:R-:W-:Y:S01]  /*0f40*/  HFMA2.MMA R25, -RZ, RZ, 0, 3.5762786865234375e-06 ;  /* 0x0000003cff197435 */ /* 0x002fe200000001ff */
[----:B------:R-:W-:Y:S01]  /*0f50*/  IMAD.MOV.U32 R26, RZ, RZ, 0x18 ;  /* 0x00000018ff1a7424 */ /* 0x000fe200078e00ff */
[----:B------:R-:W-:Y:S01]  /*0f60*/  SHF.L.U32 R29, R35, 0x3, RZ ;  /* 0x00000003231d7819 */ /* 0x000fe200000006ff */
[----:B------:R-:W-:-:S03]  /*0f70*/  ULOP3.LUT UR10, UR10, 0x10, URZ, 0xc0, !UPT ;  /* 0x000000100a0a7892 */ /* 0x000fc6000f8ec03f */
[----:B------:R-:W-:-:S03]  /*0f80*/  LOP3.LUT R29, R29, 0x8, RZ, 0xc0, !PT ;  /* 0x000000081d1d7812 */ /* 0x000fc600078ec0ff */
[----:B------:R-:W-:-:S05]  /*0f90*/  LEA.HI R28, R35, UR10, RZ, 0x1f ;  /* 0x0000000a231c7c11 */ /* 0x000fca000f8ff8ff */
[----:B------:R-:W-:-:S05]  /*0fa0*/  IMAD R28, R28, R25, -UR15 ;  /* 0x8000000f1c1c7e24 */ /* 0x000fca000f8e0219 */
[----:B------:R-:W-:Y:S02]  /*0fb0*/  SHF.R.S32.HI R25, RZ, 0x1f, R28 ;  /* 0x0000001fff197819 */ /* 0x000fe4000001141c */
[----:B------:R-:W-:Y:S02]  /*0fc0*/  IADD3 R24, R28, 0x4, RZ ;  /* 0x000000041c187810 */ /* 0x000fe40007ffe0ff */
[----:B------:R-:W-:-:S04]  /*0fd0*/  LEA.HI R25, R25, R28, RZ, 0x2 ;  /* 0x0000001c19197211 */ /* 0x000fc800078f10ff */
[----:B------:R-:W-:-:S05]  /*0fe0*/  SHF.R.S32.HI R25, RZ, 0x2, R25 ;  /* 0x00000002ff197819 */ /* 0x000fca0000011419 */
[----:B------:R-:W-:Y:S01]  /*0ff0*/  IMAD R26, R25, R26, UR9 ;  /* 0x00000009191a7e24 */ /* 0x000fe2000f8e021a */
[----:B------:R-:W-:-:S03]  /*1000*/  SHF.R.S32.HI R25, RZ, 0x1f, R24 ;  /* 0x0000001fff197819 */ /* 0x000fc60000011418 */
[----:B------:R-:W-:Y:S01]  /*1010*/  IMAD.IADD R32, R26, 0x1, R29 ;  /* 0x000000011a207824 */ /* 0x000fe200078e021d */
[----:B------:R-:W-:-:S04]  /*1020*/  LEA.HI R25, R25, R24, RZ, 0x2 ;  /* 0x0000001819197211 */ /* 0x000fc800078f10ff */
[----:B------:R-:W-:Y:S01]  /*1030*/  SHF.R.S32.HI R24, RZ, 0x2, R25 ;  /* 0x00000002ff187819 */ /* 0x000fe20000011419 */
[----:B------:R-:W-:-:S04]  /*1040*/  IMAD.MOV.U32 R25, RZ, RZ, 0x18 ;  /* 0x00000018ff197424 */ /* 0x000fc800078e00ff */
[----:B------:R-:W-:-:S05]  /*1050*/  IMAD R24, R24, R25, UR9 ;  /* 0x0000000918187e24 */ /* 0x000fca000f8e0219 */
[----:B------:R-:W-:Y:S02]  /*1060*/  IADD3 R30, R29, R24, RZ ;  /* 0x000000181d1e7210 */ /* 0x000fe40007ffe0ff */
[----:B------:R-:W0:Y:S04]  /*1070*/  LDS.64 R24, [R32] ;  /* 0x0000000020187984 */ /* 0x000e280000000a00 */
[----:B------:R-:W1:Y:S01]  /*1080*/  LDS.64 R26, [R30] ;  /* 0x000000001e1a7984 */ /* 0x000e620000000a00 */
[----:B0-----:R-:W-:Y:S01]  /*1090*/  FADD.FTZ R24, RZ, R24 ;  /* 0x00000018ff187221 */ /* 0x001fe20000010000 */
[----:B------:R-:W-:-:S03]  /*10a0*/  FADD.FTZ R25, RZ, R25 ;  /* 0x00000019ff197221 */ /* 0x000fc60000010000 */
[----:B-1----:R-:W-:Y:S01]  /*10b0*/  FADD.FTZ R26, R24, R26 ;  /* 0x0000001a181a7221 */ /* 0x002fe20000010000 */
[----:B------:R-:W-:Y:S02]  /*10c0*/  VIADD R24, R28, 0x8 ;  /* 0x000000081c187836 */ /* 0x000fe40000000000 */
[----:B------:R-:W-:-:S03]  /*10d0*/  FADD.FTZ R27, R25, R27 ;  /* 0x0000001b191b7221 */ /* 0x000fc60000010000 */
[----:B------:R-:W-:-:S04]  /*10e0*/  SHF.R.S32.HI R25, RZ, 0x1f, R24 ;  /* 0x0000001fff197819 */ /* 0x000fc80000011418 */
[----:B------:R-:W-:Y:S02]  /*10f0*/  LEA.HI R24, R25, R24, RZ, 0x2 ;  /* 0x0000001819187211 */ /* 0x000fe400078f10ff */
[----:B------:R-:W-:Y:S02]  /*1100*/  MOV R25, 0x18 ;  /* 0x0000001800197802 */ /* 0x000fe40000000f00 */
[----:B------:R-:W-:-:S05]  /*1110*/  SHF.R.S32.HI R24, RZ, 0x2, R24 ;  /* 0x00000002ff187819 */ /* 0x000fca0000011418 */
[----:B------:R-:W-:-:S04]  /*1120*/  IMAD R24, R24, R25, UR9 ;  /* 0x0000000918187e24 */ /* 0x000fc8000f8e0219 */
[----:B------:R-:W-:-:S05]  /*1130*/  IMAD.IADD R30, R29, 0x1, R24 ;  /* 0x000000011d1e7824 */ /* 0x000fca00078e0218 */
[----:B------:R-:W0:Y:S02]  /*1140*/  LDS.64 R24, [R30] ;  /* 0x000000001e187984 */ /* 0x000e240000000a00 */
[----:B0-----:R-:W-:Y:S01]  /*1150*/  FADD.FTZ R26, R26, R24 ;  /* 0x000000181a1a7221 */ /* 0x001fe20000010000 */
[----:B------:R-:W-:Y:S01]  /*1160*/  IADD3 R24, R28, 0xc, RZ ;  /* 0x0000000c1c187810 */ /* 0x000fe20007ffe0ff */
[----:B------:R-:W-:-:S03]  /*1170*/  FADD.FTZ R27, R27, R25 ;  /* 0x000000191b1b7221 */ /* 0x000fc60000010000 */
[----:B------:R-:W-:-:S04]  /*1180*/  SHF.R.S32.HI R25, RZ, 0x1f, R24 ;  /* 0x0000001fff197819 */ /* 0x000fc80000011418 */
[----:B------:R-:W-:Y:S01]  /*1190*/  LEA.HI R24, R25, R24, RZ, 0x2 ;  /* 0x0000001819187211 */ /* 0x000fe200078f10ff */
[----:B------:R-:W-:-:S03]  /*11a0*/  IMAD.MOV.U32 R25, RZ, RZ, 0x18 ;  /* 0x00000018ff197424 */ /* 0x000fc600078e00ff */
[----:B------:R-:W-:-:S05]  /*11b0*/  SHF.R.S32.HI R24, RZ, 0x2, R24 ;  /* 0x00000002ff187819 */ /* 0x000fca0000011418 */
[----:B------:R-:W-:-:S05]  /*11c0*/  IMAD R24, R24, R25, UR9 ;  /* 0x0000000918187e24 */ /* 0x000fca000f8e0219 */
[----:B------:R-:W-:-:S05]  /*11d0*/  IADD3 R32, R29, R24, RZ ;  /* 0x000000181d207210 */ /* 0x000fca0007ffe0ff */
[----:B------:R-:W0:Y:S02]  /*11e0*/  LDS.64 R24, [R32] ;  /* 0x0000000020187984 */ /* 0x000e240000000a00 */
[----:B0-----:R-:W-:Y:S01]  /*11f0*/  FADD.FTZ R26, R26, R24 ;  /* 0x000000181a1a7221 */ /* 0x001fe20000010000 */
[----:B------:R-:W-:Y:S02]  /*1200*/  VIADD R24, R28, 0x10 ;  /* 0x000000101c187836 */ /* 0x000fe40000000000 */
[----:B------:R-:W-:-:S03]  /*1210*/  FADD.FTZ R27, R27, R25 ;  /* 0x000000191b1b7221 */ /* 0x000fc60000010000 */
[----:B------:R-:W-:-:S04]  /*1220*/  SHF.R.S32.HI R25, RZ, 0x1f, R24 ;  /* 0x0000001fff197819 */ /* 0x000fc80000011418 */
[----:B------:R-:W-:Y:S01]  /*1230*/  LEA.HI R24, R25, R24, RZ, 0x2 ;  /* 0x0000001819187211 */ /* 0x000fe200078f10ff */
[----:B------:R-:W-:-:S03]  /*1240*/  HFMA2.MMA R25, -RZ, RZ, 0, 1.430511474609375e-06 ;  /* 0x00000018ff197435 */ /* 0x000fc600000001ff */
[----:B------:R-:W-:-:S07]  /*1250*/  SHF.R.S32.HI R24, RZ, 0x2, R24 ;  /* 0x00000002ff187819 */ /* 0x000fce0000011418 */
        /* <DEDUP_REMOVED lines=84> */
[C---:B------:R-:W-:Y:S01]  /*17a0*/  IADD3 R24, R28.reuse, 0x34, RZ ;  /* 0x000000341c187810 */ /* 0x040fe20007ffe0ff */
[----:B------:R-:W-:Y:S01]  /*17b0*/  FADD.FTZ R27, R27, R25 ;  /* 0x000000191b1b7221 */ /* 0x000fe20000010000 */
[----:B------:R-:W-:Y:S02]  /*17c0*/  VIADD R28, R28, 0x38 ;  /* 0x000000381c1c7836 */ /* 0x000fe40000000000 */
        /* <DEDUP_REMOVED lines=8> */
[----:B------:R-:W-:Y:S01]  /*1850*/  SHF.R.S32.HI R25, RZ, 0x1f, R28 ;  /* 0x0000001fff197819 */ /* 0x000fe2000001141c */
[----:B------:R-:W-:Y:S01]  /*1860*/  FADD.FTZ R26, R26, R24 ;  /* 0x000000181a1a7221 */ /* 0x000fe20000010000 */
[----:B------:R-:W-:Y:S02]  /*1870*/  MOV R24, 0x18 ;  /* 0x0000001800187802 */ /* 0x000fe40000000f00 */
[----:B------:R-:W-:-:S04]  /*1880*/  LEA.HI R25, R25, R28, RZ, 0x2 ;  /* 0x0000001c19197211 */ /* 0x000fc800078f10ff */
[----:B------:R-:W-:-:S05]  /*1890*/  SHF.R.S32.HI R25, RZ, 0x2, R25 ;  /* 0x00000002ff197819 */ /* 0x000fca0000011419 */
[----:B------:R-:W-:-:S04]  /*18a0*/  IMAD R24, R25, R24, UR9 ;  /* 0x0000000919187e24 */ /* 0x000fc8000f8e0218 */
[----:B------:R-:W-:-:S06]  /*18b0*/  IMAD.IADD R24, R29, 0x1, R24 ;  /* 0x000000011d187824 */ /* 0x000fcc00078e0218 */
[----:B------:R-:W0:Y:S02]  /*18c0*/  LDS.64 R24, [R24] ;  /* 0x0000000018187984 */ /* 0x000e240000000a00 */
[----:B0-----:R-:W-:Y:S01]  /*18d0*/  FADD.FTZ R26, R26, R24 ;  /* 0x000000181a1a7221 */ /* 0x001fe20000010000 */
[----:B------:R-:W-:-:S07]  /*18e0*/  FADD.FTZ R27, R27, R25 ;  /* 0x000000191b1b7221 */ /* 0x000fce0000010000 */
.L_x_6:
[----:B------:R-:W-:Y:S05]  /*18f0*/  BSYNC B0 ;  /* 0x0000000000007941 */ /* 0x000fea0003800000 */
.L_x_5:
[----:B------:R-:W0:Y:S01]  /*1900*/  S2R R32, SR_TID.X ;  /* 0x0000000000207919 */ /* 0x000e220000002100 */
[----:B------:R-:W-:Y:S01]  /*1910*/  BSSY B0, `(.L_x_7) ;  /* 0x0000013000007945 */ /* 0x000fe20003800000 */
[----:B-1----:R-:W1:Y:S04]  /*1920*/  SHFL.BFLY PT, R25, R26, 0x1, 0x1f ;  /* 0x0c201f001a197f89 */ /* 0x002e6800000e0000 */
[----:B------:R-:W2:Y:S01]  /*1930*/  SHFL.BFLY PT, R28, R27, 0x1, 0x1f ;  /* 0x0c201f001b1c7f89 */ /* 0x000ea200000e0000 */
[----:B-1----:R-:W-:Y:S01]  /*1940*/  FADD.FTZ R24, R25, R26 ;  /* 0x0000001a19187221 */ /* 0x002fe20000010000 */
[----:B0-----:R-:W-:Y:S01]  /*1950*/  LOP3.LUT P1, RZ, R32, 0xffffffe1, RZ, 0xc0, !PT ;  /* 0xffffffe120ff7812 */ /* 0x001fe2000782c0ff */
[----:B--2---:R-:W-:-:S12]  /*1960*/  FADD.FTZ R25, R28, R27 ;  /* 0x0000001b1c197221 */ /* 0x004fd80000010000 */
[----:B------:R-:W-:Y:S05]  /*1970*/  @P1 BRA `(.L_x_8) ;  /* 0x0000000000301947 */ /* 0x000fea0003800000 */
[----:B------:R-:W-:Y:S01]  /*1980*/  SHF.R.U32.HI R26, RZ, 0x1, R32 ;  /* 0x00000001ff1a7819 */ /* 0x000fe20000011620 */
[----:B------:R-:W-:Y:S01]  /*1990*/  ULDC UR10, c[0x0][0x10] ;  /* 0x00000400000a7ab9 */ /* 0x000fe20000000800 */
[----:B------:R-:W-:Y:S01]  /*19a0*/  IMAD.U32 R27, RZ, RZ, UR17 ;  /* 0x00000011ff1b7e24 */ /* 0x000fe2000f8e00ff */
[----:B------:R-:W-:Y:S01]  /*19b0*/  UIMAD UR10, UR10, UR5, UR6 ;  /* 0x000000050a0a72a4 */ /* 0x000fe2000f8e0206 */
[----:B------:R-:W-:-:S04]  /*19c0*/  SHF.L.U32 R26, R26, 0x7, RZ ;  /* 0x000000071a1a7819 */ /* 0x000fc800000006ff */
[----:B------:R-:W-:Y:S02]  /*19d0*/  LOP3.LUT R26, R26, 0xffffff80, R27, 0xe2, !PT ;  /* 0xffffff801a1a7812 */ /* 0x000fe400078ee21b */
[----:B------:R-:W-:-:S05]  /*19e0*/  MOV R27, UR10 ;  /* 0x0000000a001b7c02 */ /* 0x000fca0008000f00 */
[----:B------:R-:W-:Y:S02]  /*19f0*/  IMAD R28, R27, 0x800, R26 ;  /* 0x000008001b1c7824 */ /* 0x000fe400078e021a */
[----:B------:R-:W0:Y:S03]  /*1a00*/  LDC.64 R26, c[0x0][0x260] ;  /* 0x00009800ff1a7b82 */ /* 0x000e260000000a00 */
[----:B------:R-:W-:-:S05]  /*1a10*/  SHF.L.U32 R29, R28, 0x1, RZ ;  /* 0x000000011c1d7819 */ /* 0x000fca00000006ff */
[----:B0-----:R-:W-:-:S05]  /*1a20*/  IMAD.WIDE.U32 R26, R29, 0x4, R26 ;  /* 0x000000041d1a7825 */ /* 0x001fca00078e001a */
[----:B------:R0:W-:Y:S02]  /*1a30*/  STG.E.64 desc[UR12][R26.64], R24 ;  /* 0x000000181a007986 */ /* 0x0001e4000c101b0c */
.L_x_8:
[----:B------:R-:W-:Y:S05]  /*1a40*/  BSYNC B0 ;  /* 0x0000000000007941 */ /* 0x000fea0003800000 */
.L_x_7:
[----:B------:R-:W-:Y:S01]  /*1a50*/  UISETP.GE.U32.AND UP0, UPT, UR8, UR16, UPT ;  /* 0x000000100800728c */ /* 0x000fe2000bf06070 */
[----:B------:R-:W-:Y:S02]  /*1a60*/  PRMT R35, R12, 0x7632, R35 ;  /* 0x000076320c237816 */ /* 0x000fe40000000023 */
[----:B------:R-:W-:Y:S01]  /*1a70*/  PRMT R34, R13, 0x7632, R34 ;  /* 0x000076320d227816 */ /* 0x000fe20000000022 */
[----:B------:R-:W-:Y:S01]  /*1a80*/  UISETP.GE.AND.EX UP0, UPT, UR4, UR7, UPT, UP0 ;  /* 0x000000070400728c */ /* 0x000fe2000bf06300 */
[----:B------:R-:W-:Y:S02]  /*1a90*/  PRMT R33, R10, 0x7632, R33 ;  /* 0x000076320a217816 */ /* 0x000fe40000000021 */
[----:B------:R-:W-:Y:S02]  /*1aa0*/  PRMT R30, R11, 0x7632, R30 ;  /* 0x000076320b1e7816 */ /* 0x000fe4000000001e */
[----:B------:R-:W-:Y:S02]  /*1ab0*/  PRMT R29, R8, 0x7632, R29 ;  /* 0x00007632081d7816 */ /* 0x000fe4000000001d */
[----:B------:R-:W-:-:S02]  /*1ac0*/  PLOP3.LUT P1, PT, PT, PT, UP0, 0x80, 0x0 ;  /* 0x000000000000781c */ /* 0x000fc40003f2f008 */
[----:B------:R-:W-:-:S11]  /*1ad0*/  PRMT R28, R9, 0x7632, R28 ;  /* 0x00007632091c7816 */ /* 0x000fd6000000001c */
[----:B------:R-:W-:Y:S05]  /*1ae0*/  @P1 BRA `(.L_x_9) ;  /* 0x0000000000581947 */ /* 0x000fea0003800000 */
[----:B------:R-:W-:Y:S01]  /*1af0*/  BAR.SYNC.DEFER_BLOCKING 0x0 ;  /* 0x0000000000007b1d */ /* 0x000fe20000010000 */
[----:B------:R-:W-:-:S13]  /*1b00*/  ISETP.NE.AND P1, PT, R32, RZ, PT ;  /* 0x000000ff2000720c */ /* 0x000fda0003f25270 */
[----:B------:R-:W-:Y:S05]  /*1b10*/  @P1 BRA `(.L_x_10) ;  /* 0x0000000000401947 */ /* 0x000fea0003800000 */
[----:B------:R-:W1:Y:S01]  /*1b20*/  LDC.64 R8, c[0x0][0x268] ;  /* 0x00009a00ff087b82 */ /* 0x000e620000000a00 */
[----:B------:R-:W-:Y:S01]  /*1b30*/  IMAD.U32 R11, RZ, RZ, UR6 ;  /* 0x00000006ff0b7e24 */ /* 0x000fe2000f8e00ff */
[----:B------:R-:W-:-:S03]  /*1b40*/  ISETP.NE.AND P1, PT, RZ, UR17, PT ;  /* 0x00000011ff007c0c */ /* 0x000fc6000bf25270 */
[----:B-1----:R-:W-:Y:S01]  /*1b50*/  IMAD.WIDE.U32 R8, R11, 0x4, R8 ;  /* 0x000000040b087825 */ /* 0x002fe200078e0008 */
[----:B------:R-:W-:-:S04]  /*1b60*/  MOV R11, 0x7fffff81 ;  /* 0x7fffff81000b7802 */ /* 0x000fc80000000f00 */
[----:B------:R-:W-:Y:S01]  /*1b70*/  SEL R11, R11, 0x1, !P1 ;  /* 0x000000010b0b7807 */ /* 0x000fe20004800000 */
[----:B------:R-:W-:Y:S06]  /*1b80*/  MEMBAR.ALL.GPU ;  /* 0x0000000000007992 */ /* 0x000fec000000a000 */
[----:B------:R-:W-:-:S00]  /*1b90*/  ERRBAR ;  /* 0x00000000000079ab */ /* 0x000fc00000000000 */
[----:B------:R-:W-:Y:S06]  /*1ba0*/  CGAERRBAR ;  /* 0x00000000000075ab */ /* 0x000fec0000000000 */
[----:B------:R1:W5:Y:S02]  /*1bb0*/  ATOM.E.ADD.STRONG.GPU PT, R11, desc[UR12][R8.64], R11 ;  /* 0x0000000b080b798a */ /* 0x00036400081ee1cc */
.L_x_11:
[----:B------:R-:W2:Y:S04]  /*1bc0*/  LD.E.STRONG.GPU R10, desc[UR12][R8.64] ;  /* 0x0000000c080a7980 */ /* 0x000ea8000c10f900 */
[----:B--2---:R-:W-:Y:S01]  /*1bd0*/  CCTL.IVALL ;  /* 0x00000000ff00798f */ /* 0x004fe20002000000 */
[----:B------:R-:W-:Y:S05]  /*1be0*/  YIELD ;  /* 0x0000000000007946 */ /* 0x000fea0003800000 */
[----:B-----5:R-:W-:-:S04]  /*1bf0*/  LOP3.LUT R10, R10, R11, RZ, 0x3c, !PT ;  /* 0x0000000b0a0a7212 */ /* 0x020fc800078e3cff */
[----:B------:R-:W-:-:S13]  /*1c00*/  ISETP.GT.AND P1, PT, R10, -0x1, PT ;  /* 0xffffffff0a00780c */ /* 0x000fda0003f24270 */
[----:B------:R-:W-:Y:S05]  /*1c10*/  @P1 BRA `(.L_x_11) ;  /* 0xfffffffc00e81947 */ /* 0x000fea000383ffff */
.L_x_10:
[----:B------:R-:W-:Y:S05]  /*1c20*/  WARPSYNC.ALL ;  /* 0x0000000000007948 */ /* 0x000fea0003800000 */
[----:B------:R-:W-:Y:S06]  /*1c30*/  BAR.SYNC.DEFER_BLOCKING 0x0 ;  /* 0x0000000000007b1d */ /* 0x000fec0000010000 */
[----:B------:R-:W-:Y:S05]  /*1c40*/  BRA `(.L_x_12) ;  /* 0x0000000000687947 */ /* 0x000fea0003800000 */
.L_x_9:
[----:B------:R-:W1:Y:S01]  /*1c50*/  S2R R8, SR_TID.X ;  /* 0x0000000000087919 */ /* 0x000e620000002100 */
[----:B------:R-:W-:Y:S01]  /*1c60*/  BAR.SYNC.DEFER_BLOCKING 0x0 ;  /* 0x0000000000007b1d */ /* 0x000fe20000010000 */
[----:B-1----:R-:W-:-:S13]  /*1c70*/  ISETP.NE.AND P1, PT, R8, RZ, PT ;  /* 0x000000ff0800720c */ /* 0x002fda0003f25270 */
[----:B------:R-:W-:Y:S05]  /*1c80*/  @P1 BRA `(.L_x_13) ;  /* 0x0000000000501947 */ /* 0x000fea0003800000 */
[----:B------:R-:W-:-:S06]  /*1c90*/  USHF.R.U32.HI UR10, URZ, 0x1, UR6 ;  /* 0x000000013f0a7899 */ /* 0x000fcc0008011606 */
[----:B------:R-:W-:Y:S01]  /*1ca0*/  IMAD R8, RZ, RZ, -UR10 ;  /* 0x8000000aff087e24 */ /* 0x000fe2000f8e02ff */
[----:B------:R-:W-:-:S04]  /*1cb0*/  ULOP3.LUT UR10, UR6, 0x1, URZ, 0xc0, !UPT ;  /* 0x00000001060a7892 */ /* 0x000fc8000f8ec03f */
[----:B------:R-:W-:Y:S01]  /*1cc0*/  ISETP.NE.AND P1, PT, R8, UR17, PT ;  /* 0x0000001108007c0c */ /* 0x000fe2000bf25270 */
[----:B------:R-:W-:Y:S01]  /*1cd0*/  ULOP3.LUT UR10, UR10, 0x2, URZ, 0xfc, !UPT ;  /* 0x000000020a0a7892 */ /* 0x000fe2000f8efc3f */
[----:B------:R-:W1:Y:S05]  /*1ce0*/  LDC.64 R8, c[0x0][0x268] ;  /* 0x00009a00ff087b82 */ /* 0x000e6a0000000a00 */
[----:B------:R-:W-:-:S05]  /*1cf0*/  MOV R11, UR10 ;  /* 0x0000000a000b7c02 */ /* 0x000fca0008000f00 */
[----:B-1----:R-:W-:-:S04]  /*1d00*/  IMAD.WIDE.U32 R8, R11, 0x4, R8 ;  /* 0x000000040b087825 */ /* 0x002fc800078e0008 */
[----:B------:R-:W-:-:S05]  /*1d10*/  IMAD.MOV.U32 R11, RZ, RZ, 0x7fffff81 ;  /* 0x7fffff81ff0b7424 */ /* 0x000fca00078e00ff */
[----:B------:R-:W-:Y:S01]  /*1d20*/  SEL R11, R11, 0x1, !P1 ;  /* 0x000000010b0b7807 */ /* 0x000fe20004800000 */
[----:B------:R-:W-:Y:S06]  /*1d30*/  MEMBAR.ALL.GPU ;  /* 0x0000000000007992 */ /* 0x000fec000000a000 */
[----:B------:R-:W-:-:S00]  /*1d40*/  ERRBAR ;  /* 0x00000000000079ab */ /* 0x000fc00000000000 */
[----:B------:R-:W-:Y:S06]  /*1d50*/  CGAERRBAR ;  /* 0x00000000000075ab */ /* 0x000fec0000000000 */
[----:B------:R1:W5:Y:S02]  /*1d60*/  ATOM.E.ADD.STRONG.GPU PT, R11, desc[UR12][R8.64], R11 ;  /* 0x0000000b080b798a */ /* 0x00036400081ee1cc */
.L_x_14:
[----:B------:R-:W2:Y:S04]  /*1d70*/  LD.E.STRONG.GPU R10, desc[UR12][R8.64] ;  /* 0x0000000c080a7980 */ /* 0x000ea8000c10f900 */
[----:B--2---:R-:W-:Y:S01]  /*1d80*/  CCTL.IVALL ;  /* 0x00000000ff00798f */ /* 0x004fe20002000000 */
[----:B------:R-:W-:Y:S05]  /*1d90*/  YIELD ;  /* 0x0000000000007946 */ /* 0x000fea0003800000 */
[----:B-----5:R-:W-:-:S04]  /*1da0*/  LOP3.LUT R10, R10, R11, RZ, 0x3c, !PT ;  /* 0x0000000b0a0a7212 */ /* 0x020fc800078e3cff */
[----:B------:R-:W-:-:S13]  /*1db0*/  ISETP.GT.AND P1, PT, R10, -0x1, PT ;  /* 0xffffffff0a00780c */ /* 0x000fda0003f24270 */
[----:B------:R-:W-:Y:S05]  /*1dc0*/  @P1 BRA `(.L_x_14) ;  /* 0xfffffffc00e81947 */ /* 0x000fea000383ffff */
.L_x_13:
[----:B------:R-:W-:Y:S05]  /*1dd0*/  WARPSYNC.ALL ;  /* 0x0000000000007948 */ /* 0x000fea0003800000 */
[----:B------:R-:W-:Y:S06]  /*1de0*/  BAR.SYNC.DEFER_BLOCKING 0x0 ;  /* 0x0000000000007b1d */ /* 0x000fec0000010000 */
.L_x_12:
[----:B------:R-:W2:Y:S01]  /*1df0*/  S2R R11, SR_TID.X ;  /* 0x00000000000b7919 */ /* 0x000ea20000002100 */
[----:B------:R-:W-:Y:S01]  /*1e00*/  BSSY B0, `(.L_x_15) ;  /* 0x0000038000007945 */ /* 0x000fe20003800000 */
[----:B-1----:R-:W-:Y:S01]  /*1e10*/  HFMA2.MMA R8, -RZ, RZ, 0, 0 ;  /* 0x00000000ff087435 */ /* 0x002fe200000001ff */
[----:B------:R-:W-:Y:S01]  /*1e20*/  IMAD.MOV.U32 R13, RZ, RZ, RZ ;  /* 0x000000ffff0d7224 */ /* 0x000fe200078e00ff */
[----:B--2---:R-:W-:-:S13]  /*1e30*/  ISETP.GT.U32.AND P1, PT, R11, 0xff, PT ;  /* 0x000000ff0b00780c */ /* 0x004fda0003f24070 */
[----:B------:R-:W-:Y:S05]  /*1e40*/  @P1 BRA `(.L_x_16) ;  /* 0x0000000000cc1947 */ /* 0x000fea0003800000 */
[----:B------:R-:W-:Y:S01]  /*1e50*/  ULDC UR10, c[0x0][0x10] ;  /* 0x00000400000a7ab9 */ /* 0x000fe20000000800 */
[----:B------:R1:W-:Y:S01]  /*1e60*/  STL.64 [R1+0x18], R2 ;  /* 0x0000180201007387 */ /* 0x0003e20000100a00 */
[----:B------:R-:W-:Y:S01]  /*1e70*/  UIMAD UR10, UR10, UR5, UR6 ;  /* 0x000000050a0a72a4 */ /* 0x000fe2000f8e0206 */
[C---:B------:R-:W-:Y:S02]  /*1e80*/  SHF.L.U32 R9, R11.reuse, 0x3, RZ ;  /* 0x000000030b097819 */ /* 0x040fe400000006ff */
[----:B------:R-:W-:Y:S02]  /*1e90*/  LOP3.LUT R8, R11, 0xf, RZ, 0xc0, !PT ;  /* 0x0000000f0b087812 */ /* 0x000fe400078ec0ff */
[----:B------:R-:W-:Y:S01]  /*1ea0*/  LOP3.LUT R9, R9, 0x7fffff80, RZ, 0xc0, !PT ;  /* 0x7fffff8009097812 */ /* 0x000fe200078ec0ff */
[----:B------:R-:W-:Y:S01]  /*1eb0*/  IMAD.U32 R10, RZ, RZ, UR10 ;  /* 0x0000000aff0a7e24 */ /* 0x000fe2000f8e00ff */
[----:B-1----:R-:W1:Y:S04]  /*1ec0*/  LDC.64 R2, c[0x0][0x260] ;  /* 0x00009800ff027b82 */ /* 0x002e680000000a00 */
[----:B------:R-:W-:-:S05]  /*1ed0*/  LEA R9, R10, R9, 0xb ;  /* 0x000000090a097211 */ /* 0x000fca00078e58ff */
[----:B------:R-:W-:-:S05]  /*1ee0*/  IMAD.IADD R8, R9, 0x1, R8 ;  /* 0x0000000109087824 */ /* 0x000fca00078e0208 */
[----:B0-----:R-:W-:-:S04]  /*1ef0*/  SHF.L.U32 R26, R8, 0x1, RZ ;  /* 0x00000001081a7819 */ /* 0x001fc800000006ff */
[C---:B------:R-:W-:Y:S01]  /*1f00*/  IADD3 R12, R26.reuse, 0x40, RZ ;  /* 0x000000401a0c7810 */ /* 0x040fe20007ffe0ff */
[C---:B------:R-:W-:Y:S02]  /*1f10*/  VIADD R24, R26.reuse, 0x20 ;  /* 0x000000201a187836 */ /* 0x040fe40000000000 */
[----:B-1----:R-:W-:-:S04]  /*1f20*/  IMAD.WIDE.U32 R10, R26, 0x4, R2 ;  /* 0x000000041a0a7825 */ /* 0x002fc800078e0002 */
[--C-:B------:R-:W-:Y:S02]  /*1f30*/  IMAD.WIDE.U32 R24, R24, 0x4, R2.reuse ;  /* 0x0000000418187825 */ /* 0x100fe400078e0002 */
[----:B------:R-:W2:Y:S02]  /*1f40*/  LDG.E.64 R10, desc[UR12][R10.64] ;  /* 0x0000000c0a0a7981 */ /* 0x000ea4000c1e1b00 */
[--C-:B------:R-:W-:Y:S02]  /*1f50*/  IMAD.WIDE.U32 R12, R12, 0x4, R2.reuse ;  /* 0x000000040c0c7825 */ /* 0x100fe400078e0002 */
[----:B------:R-:W3:Y:S02]  /*1f60*/  LDG.E.64 R24, desc[UR12][R24.64] ;  /* 0x0000000c18187981 */ /* 0x000ee4000c1e1b00 */
[----:B------:R-:W-:Y:S02]  /*1f70*/  VIADD R8, R26, 0x60 ;  /* 0x000000601a087836 */ /* 0x000fe40000000000 */
[----:B------:R-:W4:Y:S02]  /*1f80*/  LDG.E.64 R12, desc[UR12][R12.64] ;  /* 0x0000000c0c0c7981 */ /* 0x000f24000c1e1b00 */
[----:B------:R-:W-:-:S06]  /*1f90*/  IMAD.WIDE.U32 R8, R8, 0x4, R2 ;  /* 0x0000000408087825 */ /* 0x000fcc00078e0002 */
[----:B------:R-:W4:Y:S01]  /*1fa0*/  LDG.E.64 R8, desc[UR12][R8.64] ;  /* 0x0000000c08087981 */ /* 0x000f22000c1e1b00 */
[----:B------:R-:W-:Y:S01]  /*1fb0*/  IADD3 R27, R26, 0xc0, RZ ;  /* 0x000000c01a1b7810 */ /* 0x000fe20007ffe0ff */
[----:B--2---:R-:W-:Y:S01]  /*1fc0*/  FADD.FTZ R10, RZ, R10 ;  /* 0x0000000aff0a7221 */ /* 0x004fe20000010000 */
[----:B------:R-:W-:-:S03]  /*1fd0*/  FADD.FTZ R11, RZ, R11 ;  /* 0x0000000bff0b7221 */ /* 0x000fc60000010000 */
[----:B---3--:R-:W-:Y:S01]  /*1fe0*/  FADD.FTZ R10, R24, R10 ;  /* 0x0000000a180a7221 */ /* 0x008fe20000010000 */
[----:B------:R-:W-:-:S03]  /*1ff0*/  FADD.FTZ R25, R25, R11 ;  /* 0x0000000b19197221 */ /* 0x000fc60000010000 */
[----:B----4-:R-:W-:Y:S01]  /*2000*/  FADD.FTZ R11, R12, R10 ;  /* 0x0000000a0c0b7221 */ /* 0x010fe20000010000 */
[C---:B------:R-:W-:Y:S01]  /*2010*/  IADD3 R12, R26.reuse, 0x80, RZ ;  /* 0x000000801a0c7810 */ /* 0x040fe20007ffe0ff */
[----:B------:R-:W-:Y:S01]  /*2020*/  FADD.FTZ R32, R13, R25 ;  /* 0x000000190d207221 */ /* 0x000fe20000010000 */
[----:B------:R-:W-:-:S03]  /*2030*/  VIADD R10, R26, 0xa0 ;  /* 0x000000a01a0a7836 */ /* 0x000fc60000000000 */
[----:B------:R-:W-:-:S04]  /*2040*/  IMAD.WIDE.U32 R12, R12, 0x4, R2 ;  /* 0x000000040c0c7825 */ /* 0x000fc800078e0002 */
[----:B------:R-:W-:Y:S01]  /*2050*/  FADD.FTZ R8, R8, R11 ;  /* 0x0000000b08087221 */ /* 0x000fe20000010000 */
[--C-:B------:R-:W-:Y:S01]  /*2060*/  IMAD.WIDE.U32 R10, R10, 0x4, R2.reuse ;  /* 0x000000040a0a7825 */ /* 0x100fe200078e0002 */
[----:B------:R-:W2:Y:S03]  /*2070*/  LDG.E.64 R12, desc[UR12][R12.64] ;  /* 0x0000000c0c0c7981 */ /* 0x000ea6000c1e1b00 */
[----:B------:R-:W-:Y:S02]  /*2080*/  VIADD R24, R26, 0xe0 ;  /* 0x000000e01a187836 */ /* 0x000fe40000000000 */
[--C-:B------:R-:W-:Y:S01]  /*2090*/  IMAD.WIDE.U32 R26, R27, 0x4, R2.reuse ;  /* 0x000000041b1a7825 */ /* 0x100fe200078e0002 */
[----:B------:R-:W3:Y:S03]  /*20a0*/  LDG.E.64 R10, desc[UR12][R10.64] ;  /* 0x0000000c0a0a7981 */ /* 0x000ee6000c1e1b00 */
[----:B------:R-:W-:-:S02]  /*20b0*/  IMAD.WIDE.U32 R24, R24, 0x4, R2 ;  /* 0x0000000418187825 */ /* 0x000fc400078e0002 */
[----:B------:R-:W4:Y:S04]  /*20c0*/  LDG.E.64 R26, desc[UR12][R26.64] ;  /* 0x0000000c1a1a7981 */ /* 0x000f28000c1e1b00 */
[----:B------:R-:W4:Y:S04]  /*20d0*/  LDG.E.64 R24, desc[UR12][R24.64] ;  /* 0x0000000c18187981 */ /* 0x000f28000c1e1b00 */
[----:B------:R1:W5:Y:S01]  /*20e0*/  LDL.LU.64 R2, [R1+0x18] ;  /* 0x0000180001027983 */ /* 0x0003620000300a00 */
[----:B------:R-:W-:Y:S01]  /*20f0*/  FADD.FTZ R9, R9, R32 ;  /* 0x0000002009097221 */ /* 0x000fe20000010000 */
[----:B--2---:R-:W-:-:S03]  /*2100*/  FADD.FTZ R8, R12, R8 ;  /* 0x000000080c087221 */ /* 0x004fc60000010000 */
[----:B------:R-:W-:Y:S01]  /*2110*/  FADD.FTZ R9, R13, R9 ;  /* 0x000000090d097221 */ /* 0x000fe20000010000 */
[----:B---3--:R-:W-:-:S03]  /*2120*/  FADD.FTZ R8, R10, R8 ;  /* 0x000000080a087221 */ /* 0x008fc60000010000 */
[----:B------:R-:W-:Y:S01]  /*2130*/  FADD.FTZ R9, R11, R9 ;  /* 0x000000090b097221 */ /* 0x000fe20000010000 */
[----:B----4-:R-:W-:-:S03]  /*2140*/  FADD.FTZ R13, R26, R8 ;  /* 0x000000081a0d7221 */ /* 0x010fc60000010000 */
[----:B------:R-:W-:Y:S01]  /*2150*/  FADD.FTZ R8, R27, R9 ;  /* 0x000000091b087221 */ /* 0x000fe20000010000 */
[----:B------:R-:W-:-:S03]  /*2160*/  FADD.FTZ R13, R24, R13 ;  /* 0x0000000d180d7221 */ /* 0x000fc60000010000 */
[----:B-1----:R-:W-:-:S07]  /*2170*/  FADD.FTZ R8, R25, R8 ;  /* 0x0000000819087221 */ /* 0x002fce0000010000 */
.L_x_16:
[----:B------:R-:W-:Y:S05]  /*2180*/  BSYNC B0 ;  /* 0x0000000000007941 */ /* 0x000fea0003800000 */
.L_x_15:
[----:B------:R-:W1:Y:S01]  /*2190*/  SHFL.BFLY PT, R10, R13, 0x8, 0x1f ;  /* 0x0d001f000d0a7f89 */ /* 0x000e6200000e0000 */
[----:B------:R-:W-:Y:S03]  /*21a0*/  BSSY B0, `(.L_x_17) ;  /* 0x000001c000007945 */ /* 0x000fe60003800000 */
[----:B------:R-:W2:Y:S01]  /*21b0*/  SHFL.BFLY PT, R9, R8, 0x8, 0x1f ;  /* 0x0d001f0008097f89 */ /* 0x000ea200000e0000 */
[----:B0-----:R-:W0:Y:S01]  /*21c0*/  S2R R27, SR_TID.X ;  /* 0x00000000001b7919 */ /* 0x001e220000002100 */
[----:B-1----:R-:W-:Y:S01]  /*21d0*/  FADD.FTZ R10, R10, R13 ;  /* 0x0000000d0a0a7221 */ /* 0x002fe20000010000 */
[----:B--2---:R-:W-:-:S04]  /*21e0*/  FADD.FTZ R9, R9, R8 ;  /* 0x0000000809097221 */ /* 0x004fc80000010000 */
[----:B------:R-:W1:Y:S04]  /*21f0*/  SHFL.BFLY PT, R11, R10, 0x4, 0x1f ;  /* 0x0c801f000a0b7f89 */ /* 0x000e6800000e0000 */
[----:B------:R-:W2:Y:S01]  /*2200*/  SHFL.BFLY PT, R12, R9, 0x4, 0x1f ;  /* 0x0c801f00090c7f89 */ /* 0x000ea200000e0000 */
[----:B0-----:R-:W-:Y:S01]  /*2210*/  LOP3.LUT P1, RZ, R27, 0xffffff0f, RZ, 0xc0, !PT ;  /* 0xffffff0f1bff7812 */ /* 0x001fe2000782c0ff */
[----:B-1----:R-:W-:Y:S01]  /*2220*/  FADD.FTZ R11, R10, R11 ;  /* 0x0000000b0a0b7221 */ /* 0x002fe20000010000 */
[----:B--2---:R-:W-:-:S04]  /*2230*/  FADD.FTZ R12, R9, R12 ;  /* 0x0000000c090c7221 */ /* 0x004fc80000010000 */
[----:B------:R-:W0:Y:S04]  /*2240*/  SHFL.BFLY PT, R24, R11, 0x2, 0x1f ;  /* 0x0c401f000b187f89 */ /* 0x000e2800000e0000 */
[----:B------:R-:W1:Y:S01]  /*2250*/  SHFL.BFLY PT, R25, R12, 0x2, 0x1f ;  /* 0x0c401f000c197f89 */ /* 0x000e6200000e0000 */
[----:B0-----:R-:W-:Y:S01]  /*2260*/  FADD.FTZ R24, R11, R24 ;  /* 0x000000180b187221 */ /* 0x001fe20000010000 */
[----:B-1----:R-:W-:-:S04]  /*2270*/  FADD.FTZ R25, R12, R25 ;  /* 0x000000190c197221 */ /* 0x002fc80000010000 */
[----:B------:R-:W0:Y:S04]  /*2280*/  SHFL.BFLY PT, R13, R24, 0x1, 0x1f ;  /* 0x0c201f00180d7f89 */ /* 0x000e2800000e0000 */
[----:B------:R-:W1:Y:S01]  /*2290*/  SHFL.BFLY PT, R26, R25, 0x1, 0x1f ;  /* 0x0c201f00191a7f89 */ /* 0x000e6200000e0000 */
[----:B0-----:R-:W-:Y:S01]  /*22a0*/  FADD.FTZ R8, R24, R13 ;  /* 0x0000000d18087221 */ /* 0x001fe20000010000 */
[----:B-1----:R-:W-:Y:S01]  /*22b0*/  FADD.FTZ R26, R25, R26 ;  /* 0x0000001a191a7221 */ /* 0x002fe20000010000 */
[----:B------:R-:W-:Y:S06]  /*22c0*/  @P1 BRA `(.L_x_18) ;  /* 0x0000000000241947 */ /* 0x000fec0003800000 */
[----:B------:R-:W0:Y:S01]  /*22d0*/  S2UR UR11, SR_CgaCtaId ;  /* 0x00000000000b79c3 */ /* 0x000e220000008800 */
[----:B------:R-:W-:Y:S01]  /*22e0*/  UMOV UR10, 0x400 ;  /* 0x00000400000a7882 */ /* 0x000fe20000000000 */
[----:B------:R-:W-:Y:S01]  /*22f0*/  SHF.R.U32.HI R10, RZ, 0x1, R27 ;  /* 0x00000001ff0a7819 */ /* 0x000fe2000001161b */
[----:B------:R-:W-:Y:S01]  /*2300*/  UIADD3 UR10, UR10, 0x5280, URZ ;  /* 0x000052800a0a7890 */ /* 0x000fe2000fffe03f */
[----:B------:R-:W-:Y:S01]  /*2310*/  FMUL.FTZ R9, R26, 6.5104170062113553286e-05 ;  /* 0x388888891a097820 */ /* 0x000fe20000410000 */
[----:B------:R-:W-:Y:S01]  /*2320*/  FMUL.FTZ R8, R8, 6.5104170062113553286e-05 ;  /* 0x3888888908087820 */ /* 0x000fe20000410000 */
[----:B------:R-:W-:Y:S01]  /*2330*/  LOP3.LUT R10, R10, 0x7ffffff8, RZ, 0xc0, !PT ;  /* 0x7ffffff80a0a7812 */ /* 0x000fe200078ec0ff */
[----:B0-----:R-:W-:-:S09]  /*2340*/  ULEA UR10, UR11, UR10, 0x18 ;  /* 0x0000000a0b0a7291 */ /* 0x001fd2000f8ec03f */
[----:B------:R0:W-:Y:S03]  /*2350*/  STS.64 [R10+UR10], R8 ;  /* 0x000000080a007988 */ /* 0x0001e60008000a0a */
.L_x_18:
[----:B------:R-:W-:Y:S05]  /*2360*/  BSYNC B0 ;  /* 0x0000000000007941 */ /* 0x000fea0003800000 */
.L_x_17:
[----:B------:R-:W1:Y:S08]  /*2370*/  S2UR UR15, SR_CgaCtaId ;  /* 0x00000000000f79c3 */ /* 0x000e700000008800 */
[----:B------:R-:W-:Y:S01]  /*2380*/  BAR.SYNC.DEFER_BLOCKING 0x0 ;  /* 0x0000000000007b1d */ /* 0x000fe20000010000 */
[----:B------:R-:W-:Y:S01]  /*2390*/  USHF.L.U32 UR10, UR14, 0x4, URZ ;  /* 0x000000040e0a7899 */ /* 0x000fe2000800063f */
[----:B------:R-:W-:Y:S01]  /*23a0*/  IMAD.U32 R13, R33, 0x10000, RZ ;  /* 0x00010000210d7824 */ /* 0x000fe200078e00ff */
[----:B------:R-:W-:Y:S01]  /*23b0*/  SHF.L.U32 R11, R30, 0x10, RZ ;  /* 0x000000101e0b7819 */ /* 0x000fe200000006ff */
[----:B------:R-:W-:Y:S01]  /*23c0*/  IMAD.U32 R29, R29, 0x10000, RZ ;  /* 0x000100001d1d7824 */ /* 0x000fe200078e00ff */
[----:B------:R-:W-:Y:S01]  /*23d0*/  ULOP3.LUT UR10, UR10, 0x10, URZ, 0xc0, !UPT ;  /* 0x000000100a0a7892 */ /* 0x000fe2000f8ec03f */
[----:B------:R-:W-:Y:S01]  /*23e0*/  SHF.L.U32 R35, R35, 0x10, RZ ;  /* 0x0000001023237819 */ /* 0x000fe200000006ff */
[----:B------:R-:W-:Y:S01]  /*23f0*/  UMOV UR11, 0x400 ;  /* 0x00000400000b7882 */ /* 0x000fe20000000000 */
[----:B------:R-:W-:Y:S01]  /*2400*/  SHF.L.U32 R34, R34, 0x10, RZ ;  /* 0x0000001022227819 */ /* 0x000fe200000006ff */
[----:B------:R-:W-:Y:S01]  /*2410*/  UIADD3 UR11, UR11, 0x5280, URZ ;  /* 0x000052800b0b7890 */ /* 0x000fe2000fffe03f */
[----:B------:R-:W-:Y:S01]  /*2420*/  FADD.FTZ R13, -R14, R13 ;  /* 0x0000000d0e0d7221 */ /* 0x000fe20000010100 */
[----:B------:R-:W-:Y:S01]  /*2430*/  IADD3 R36, R36, -UR10, RZ ;  /* 0x8000000a24247c10 */ /* 0x000fe2000fffe0ff */
[----:B------:R-:W-:-:S02]  /*2440*/  IMAD.U32 R25, R28, 0x10000, RZ ;  /* 0x000100001c197824 */ /* 0x000fc400078e00ff */
[----:B------:R-:W-:Y:S01]  /*2450*/  FADD.FTZ R11, -R14, R11 ;  /* 0x0000000b0e0b7221 */ /* 0x000fe20000010100 */
[----:B------:R-:W-:Y:S02]  /*2460*/  ULOP3.LUT UR5, UR5, 0x1, URZ, 0x3c, !UPT ;  /* 0x0000000105057892 */ /* 0x000fe4000f8e3c3f */
[----:B-1----:R-:W-:-:S06]  /*2470*/  ULEA UR11, UR15, UR11, 0x18 ;  /* 0x0000000b0f0b7291 */ /* 0x002fcc000f8ec03f */
[----:B0-----:R-:W-:Y:S01]  /*2480*/  LEA R8, R36, UR11, 0x3 ;  /* 0x0000000b24087c11 */ /* 0x001fe2000f8e18ff */
[----:B------:R-:W-:-:S05]  /*2490*/  ULDC.64 UR10, c[0x0][0x210] ;  /* 0x00008400000a7ab9 */ /* 0x000fca0000000a00 */
[----:B------:R-:W0:Y:S02]  /*24a0*/  LDS.64 R8, [R8] ;  /* 0x0000000008087984 */ /* 0x000e240000000a00 */
[--C-:B0-----:R-:W-:Y:S01]  /*24b0*/  FFMA.FTZ R5, R0, R5, -R8.reuse ;  /* 0x0000000500057223 */ /* 0x101fe20000010808 */
[--C-:B------:R-:W-:Y:S01]  /*24c0*/  FFMA.FTZ R10, R29, R35, -R8.reuse ;  /* 0x000000231d0a7223 */ /* 0x100fe20000010808 */
[--C-:B------:R-:W-:Y:S01]  /*24d0*/  FFMA.FTZ R6, R7, R6, -R8.reuse ;  /* 0x0000000607067223 */ /* 0x100fe20000010808 */
[C---:B------:R-:W-:Y:S01]  /*24e0*/  FMUL.FTZ R0, R4.reuse, R13 ;  /* 0x0000000d04007220 */ /* 0x040fe20000410000 */
[----:B------:R-:W-:Y:S01]  /*24f0*/  FFMA.FTZ R25, R25, R34, -R8 ;  /* 0x0000002219197223 */ /* 0x000fe20000010808 */
[----:B------:R-:W-:Y:S01]  /*2500*/  FMUL.FTZ R8, R4, R11 ;  /* 0x0000000b04087220 */ /* 0x000fe20000410000 */
[-C--:B-----5:R-:W-:Y:S01]  /*2510*/  FFMA.FTZ R5, R2, -R9.reuse, R5 ;  /* 0x8000000902057223 */ /* 0x0a0fe20000010005 */
[----:B------:R-:W-:Y:S01]  /*2520*/  FFMA.FTZ R7, -R9, R0, R10 ;  /* 0x0000000009077223 */ /* 0x000fe2000001010a */
[----:B------:R-:W-:Y:S01]  /*2530*/  FFMA.FTZ R15, R15, -R9, R6 ;  /* 0x800000090f0f7223 */ /* 0x000fe20000010006 */
[----:B------:R-:W-:Y:S01]  /*2540*/  FFMA.FTZ R25, -R9, R8, R25 ;  /* 0x0000000809197223 */ /* 0x000fe20000010119 */
[C---:B------:R-:W-:Y:S01]  /*2550*/  FMUL.FTZ R5, R4.reuse, R5 ;  /* 0x0000000504057220 */ /* 0x040fe20000410000 */
[C---:B------:R-:W-:Y:S01]  /*2560*/  FMUL.FTZ R0, R4.reuse, R7 ;  /* 0x0000000704007220 */ /* 0x040fe20000410000 */
[C---:B------:R-:W-:Y:S01]  /*2570*/  FMUL.FTZ R15, R4.reuse, R15 ;  /* 0x0000000f040f7220 */ /* 0x040fe20000410000 */
[----:B------:R-:W-:Y:S01]  /*2580*/  FMUL.FTZ R4, R4, R25 ;  /* 0x0000001904047220 */ /* 0x000fe20000410000 */
[----:B------:R-:W-:-:S02]  /*2590*/  IADD3 R2, P1, R3, UR10, RZ ;  /* 0x0000000a03027c10 */ /* 0x000fc4000ff3e0ff */
[----:B------:R-:W-:Y:S02]  /*25a0*/  F2FP.BF16.F32.PACK_AB R5, R0, R5 ;  /* 0x000000050005723e */ /* 0x000fe400000010ff */
[----:B------:R-:W-:Y:S02]  /*25b0*/  F2FP.BF16.F32.PACK_AB R15, R4, R15 ;  /* 0x0000000f040f723e */ /* 0x000fe400000010ff */
[----:B------:R-:W-:Y:S02]  /*25c0*/  IADD3.X R3, R31, UR11, RZ, P1, !PT ;  /* 0x0000000b1f037c10 */ /* 0x000fe40008ffe4ff */
[----:B------:R-:W-:Y:S02]  /*25d0*/  PRMT R0, R5, 0x7632, R0 ;  /* 0x0000763205007816 */ /* 0x000fe40000000000 */
[----:B------:R-:W-:Y:S01]  /*25e0*/  PRMT R4, R15, 0x7632, R4 ;  /* 0x000076320f047816 */ /* 0x000fe20000000004 */
[----:B------:R2:W-:Y:S04]  /*25f0*/  STG.E.U16 desc[UR12][R2.64], R5 ;  /* 0x0000000502007986 */ /* 0x0005e8000c10150c */
[----:B------:R2:W-:Y:S04]  /*2600*/  STG.E.U16 desc[UR12][R2.64+0x2], R0 ;  /* 0x0000020002007986 */ /* 0x0005e8000c10150c */
[----:B------:R2:W-:Y:S04]  /*2610*/  STG.E.U16 desc[UR12][R2.64+0x4], R15 ;  /* 0x0000040f02007986 */ /* 0x0005e8000c10150c */
[----:B------:R2:W-:Y:S01]  /*2620*/  STG.E.U16 desc[UR12][R2.64+0x6], R4 ;  /* 0x0000060402007986 */ /* 0x0005e2000c10150c */
[----:B------:R-:W-:Y:S05]  /*2630*/  @!P0 BRA `(.L_x_19) ;  /* 0xffffffdc00bc8947 */ /* 0x000fea000383ffff */
.L_x_3:
[----:B------:R-:W-:Y:S02]  /*2640*/  USHF.L.U32 UR10, UR6, 0x6, URZ ;  /* 0x00000006060a7899 */ /* 0x000fe4000800063f */
[----:B------:R-:W-:Y:S02]  /*2650*/  ULOP3.LUT UR15, UR6, 0x1, URZ, 0xc0, !UPT ;  /* 0x00000001060f7892 */ /* 0x000fe4000f8ec03f */
[----:B------:R-:W-:Y:S02]  /*2660*/  ULOP3.LUT UR10, UR10, 0x7ffff80, URZ, 0xc0, !UPT ;  /* 0x07ffff800a0a7892 */ /* 0x000fe4000f8ec03f */
[----:B------:R-:W-:Y:S02]  /*2670*/  UIMAD UR11, UR15, 0x3c0, URZ ;  /* 0x000003c00f0b78a4 */ /* 0x000fe4000f8e023f */
[----:B------:R-:W-:Y:S02]  /*2680*/  UIADD3 UR10, UR10, UR17, URZ ;  /* 0x000000110a0a7290 */ /* 0x000fe4000fffe03f */
[----:B------:R-:W-:-:S02]  /*2690*/  UIADD3 UR14, UR11, 0x3c0, URZ ;  /* 0x000003c00b0e7890 */ /* 0x000fc4000fffe03f */
[----:B------:R-:W-:-:S04]  /*26a0*/  ULEA UR10, UR10, UR11, 0x5 ;  /* 0x0000000b0a0a7291 */ /* 0x000fc8000f8e283f */
[----:B------:R-:W-:-:S06]  /*26b0*/  UISETP.GE.AND UP0, UPT, UR10, UR14, UPT ;  /* 0x0000000e0a00728c */ /* 0x000fcc000bf06270 */
[----:B------:R-:W-:-:S13]  /*26c0*/  PLOP3.LUT P0, PT, PT, PT, UP0, 0x80, 0x0 ;  /* 0x000000000000781c */ /* 0x000fda0003f0f008 */
[----:B------:R-:W-:Y:S05]  /*26d0*/  @P0 EXIT ;  /* 0x000000000000094d */ /* 0x000fea0003800000 */
[----:B--2---:R-:W1:Y:S01]  /*26e0*/  LDC.64 R4, c[0x0][0x258] ;  /* 0x00009600ff047b82 */ /* 0x004e620000000a00 */
[----:B------:R-:W2:Y:S01]  /*26f0*/  S2R R37, SR_TID.X ;  /* 0x0000000000257919 */ /* 0x000ea20000002100 */
[----:B0-----:R-:W-:Y:S01]  /*2700*/  IMAD.MOV.U32 R3, RZ, RZ, 0x1e ;  /* 0x0000001eff037424 */ /* 0x001fe200078e00ff */
[----:B-1----:R-:W-:Y:S02]  /*2710*/  LOP3.LUT R13, RZ, R4, RZ, 0x33, !PT ;  /* 0x00000004ff0d7212 */ /* 0x002fe400078e33ff */
[----:B------:R-:W-:Y:S02]  /*2720*/  LOP3.LUT R0, RZ, R5, RZ, 0x33, !PT ;  /* 0x00000005ff007212 */ /* 0x000fe400078e33ff */
[----:B------:R-:W-:-:S04]  /*2730*/  ISETP.GT.U32.AND P0, PT, R13, -0x2, PT ;  /* 0xfffffffe0d00780c */ /* 0x000fc80003f04070 */
[C---:B------:R-:W-:Y:S02]  /*2740*/  ISETP.GT.AND.EX P0, PT, R0.reuse, -0x1, PT, P0 ;  /* 0xffffffff0000780c */ /* 0x040fe40003f04300 */
[--C-:B--2---:R-:W-:Y:S02]  /*2750*/  SHF.R.U32.HI R36, RZ, 0x5, R37.reuse ;  /* 0x00000005ff247819 */ /* 0x104fe40000011625 */
[----:B------:R-:W-:Y:S02]  /*2760*/  SEL R13, R13, 0xfffffffe, P0 ;  /* 0xfffffffe0d0d7807 */ /* 0x000fe40000000000 */
[----:B------:R-:W-:Y:S02]  /*2770*/  SEL R0, R0, 0xffffffff, P0 ;  /* 0xffffffff00007807 */ /* 0x000fe40000000000 */
[----:B------:R-:W-:Y:S01]  /*2780*/  SHF.R.U32.HI R2, RZ, 0x4, R37 ;  /* 0x00000004ff027819 */ /* 0x000fe20000011625 */
[C---:B------:R-:W-:Y:S01]  /*2790*/  IMAD.SHL.U32 R26, R13.reuse, 0x80, RZ ;  /* 0x000000800d1a7824 */ /* 0x040fe200078e00ff */
[----:B------:R-:W-:-:S02]  /*27a0*/  SHF.L.U64.HI R13, R13, 0x7, R0 ;  /* 0x000000070d0d7819 */ /* 0x000fc40000010200 */
[----:B------:R-:W-:Y:S02]  /*27b0*/  MOV R0, 0xffffffff ;  /* 0xffffffff00007802 */ /* 0x000fe40000000f00 */
[----:B------:R-:W-:Y:S02]  /*27c0*/  IADD3 R11, P0, P1, -R26, -0x81, -R36 ;  /* 0xffffff7f1a0b7810 */ /* 0x000fe4000791e924 */
[----:B------:R-:W-:Y:S02]  /*27d0*/  VIADDMNMX.U32 R3, R2, R3, 0x20, !PT ;  /* 0x0000002002037446 */ /* 0x000fe40007800003 */
[----:B------:R-:W-:Y:S02]  /*27e0*/  IADD3.X R15, ~R13, -0x1, R0, P0, P1 ;  /* 0xffffffff0d0f7810 */ /* 0x000fe400007e2500 */
[----:B------:R-:W-:Y:S02]  /*27f0*/  LOP3.LUT R0, RZ, R2, RZ, 0x33, !PT ;  /* 0x00000002ff007212 */ /* 0x000fe400078e33ff */
[----:B------:R-:W-:Y:S01]  /*2800*/  IADD3 R35, P2, R36, 0x2d, RZ ;  /* 0x0000002d24237810 */ /* 0x000fe20007f5e0ff */
[----:B------:R-:W-:-:S03]  /*2810*/  IMAD.WIDE.U32 R6, R15, -0x77777777, RZ ;  /* 0x888888890f067825 */ /* 0x000fc600078e00ff */
[----:B------:R-:W-:Y:S01]  /*2820*/  IADD3.X R31, RZ, RZ, RZ, P2, !PT ;  /* 0x000000ffff1f7210 */ /* 0x000fe200017fe4ff */
[----:B------:R-:W-:Y:S02]  /*2830*/  IMAD.IADD R3, R3, 0x1, R0 ;  /* 0x0000000103037824 */ /* 0x000fe400078e0200 */
[----:B------:R-:W-:-:S04]  /*2840*/  IMAD.WIDE.U32 R8, P0, R11, -0x77777778, R6 ;  /* 0x888888880b087825 */ /* 0x000fc80007800006 */
[----:B------:R-:W-:Y:S01]  /*2850*/  IMAD.WIDE.U32 R6, R11, -0x77777777, RZ ;  /* 0x888888890b067825 */ /* 0x000fe200078e00ff */
[----:B------:R-:W-:Y:S02]  /*2860*/  IADD3.X R11, RZ, RZ, RZ, P0, !PT ;  /* 0x000000ffff0b7210 */ /* 0x000fe400007fe4ff */
[----:B------:R-:W-:Y:S02]  /*2870*/  MOV R10, R9 ;  /* 0x00000009000a7202 */ /* 0x000fe40000000f00 */
[----:B------:R-:W-:Y:S01]  /*2880*/  IADD3 RZ, P1, R7, R8, RZ ;  /* 0x0000000807ff7210 */ /* 0x000fe20007f3e0ff */
[----:B------:R-:W-:Y:S01]  /*2890*/  IMAD.WIDE.U32 R6, R3, -0x77777777, RZ ;  /* 0x8888888903067825 */ /* 0x000fe200078e00ff */
[----:B------:R-:W-:-:S03]  /*28a0*/  ISETP.LT.U32.AND P0, PT, R4, 0x1, PT ;  /* 0x000000010400780c */ /* 0x000fc60003f01070 */
[----:B------:R-:W-:Y:S01]  /*28b0*/  IMAD.WIDE.U32.X R8, R15, -0x77777778, R10, P1 ;  /* 0x888888880f087825 */ /* 0x000fe200008e040a */
[----:B------:R-:W-:Y:S02]  /*28c0*/  ISETP.LT.AND.EX P0, PT, R5, RZ, PT, P0 ;  /* 0x000000ff0500720c */ /* 0x000fe40003f01300 */
[----:B------:R-:W-:Y:S02]  /*28d0*/  LEA.HI R0, R7, 0x1, RZ, 0x1c ;  /* 0x0000000107007811 */ /* 0x000fe400078fe0ff */
[----:B------:R-:W-:Y:S02]  /*28e0*/  SHF.R.U64 R9, R8, 0x3, R9 ;  /* 0x0000000308097819 */ /* 0x000fe40000001209 */
[----:B------:R-:W-:Y:S01]  /*28f0*/  SEL R10, R4, 0x1, P0 ;  /* 0x00000001040a7807 */ /* 0x000fe20000000000 */
[----:B------:R-:W-:Y:S01]  /*2900*/  IMAD.U32 R4, RZ, RZ, UR10 ;  /* 0x0000000aff047e24 */ /* 0x000fe2000f8e00ff */
[----:B------:R-:W-:Y:S01]  /*2910*/  SEL R7, R5, RZ, P0 ;  /* 0x000000ff05077207 */ /* 0x000fe20000000000 */
[----:B------:R-:W-:Y:S01]  /*2920*/  VIADD R9, R9, 0x1 ;  /* 0x0000000109097836 */ /* 0x000fe20000000000 */
[----:B------:R-:W-:-:S02]  /*2930*/  IADD3 R30, P1, R36, 0x1e, RZ ;  /* 0x0000001e241e7810 */ /* 0x000fc40007f3e0ff */
[----:B------:R-:W-:Y:S02]  /*2940*/  IADD3 R28, P0, R36, 0xf, RZ ;  /* 0x0000000f241c7810 */ /* 0x000fe40007f1e0ff */
[C---:B------:R-:W-:Y:S01]  /*2950*/  SHF.L.U64.HI R6, R10.reuse, 0x7, R7 ;  /* 0x000000070a067819 */ /* 0x040fe20000010207 */
[----:B------:R-:W-:Y:S01]  /*2960*/  IMAD.X R29, RZ, RZ, RZ, P1 ;  /* 0x000000ffff1d7224 */ /* 0x000fe200008e06ff */
[----:B------:R-:W-:Y:S02]  /*2970*/  LOP3.LUT R5, R37, 0xf, RZ, 0xc0, !PT ;  /* 0x0000000f25057812 */ /* 0x000fe400078ec0ff */
[----:B------:R-:W-:Y:S02]  /*2980*/  IADD3.X R27, RZ, RZ, RZ, P0, !PT ;  /* 0x000000ffff1b7210 */ /* 0x000fe400007fe4ff */
[----:B------:R-:W-:Y:S02]  /*2990*/  SHF.L.U32 R7, R10, 0x7, RZ ;  /* 0x000000070a077819 */ /* 0x000fe400000006ff */
[----:B------:R-:W-:-:S02]  /*29a0*/  LOP3.LUT R8, R0, 0x3, RZ, 0xc0, !PT ;  /* 0x0000000300087812 */ /* 0x000fc400078ec0ff */
[----:B------:R-:W-:-:S07]  /*29b0*/  LOP3.LUT R9, R9, 0x3, RZ, 0xc0, !PT ;  /* 0x0000000309097812 */ /* 0x000fce00078ec0ff */
.L_x_36:
[----:B------:R-:W-:Y:S01]  /*29c0*/  ISETP.GT.U32.AND P0, PT, R7, R36, PT ;  /* 0x000000240700720c */ /* 0x000fe20003f04070 */
[----:B------:R-:W-:Y:S01]  /*29d0*/  BSSY B0, `(.L_x_20) ;  /* 0x00000ac000007945 */ /* 0x000fe20003800000 */
[----:B0-----:R-:W-:Y:S02]  /*29e0*/  CS2R R24, SRZ ;  /* 0x0000000000187805 */ /* 0x001fe4000001ff00 */
[----:B------:R-:W-:-:S13]  /*29f0*/  ISETP.GT.AND.EX P0, PT, R6, RZ, PT, P0 ;  /* 0x000000ff0600720c */ /* 0x000fda0003f04300 */
[----:B-1234-:R-:W-:Y:S05]  /*2a00*/  @!P0 BRA `(.L_x_21) ;  /* 0x0000000800a08947 */ /* 0x01efea0003800000 */
[----:B------:R-:W-:Y:S01]  /*2a10*/  ISETP.NE.U32.AND P1, PT, R9, RZ, PT ;  /* 0x000000ff0900720c */ /* 0x000fe20003f25070 */
[----:B------:R-:W-:Y:S01]  /*2a20*/  IMAD.MOV.U32 R0, RZ, RZ, -0x1 ;  /* 0xffffffffff007424 */ /* 0x000fe200078e00ff */
[----:B------:R-:W-:Y:S01]  /*2a30*/  IADD3 R10, P2, P3, -R26, -0x81, -R36 ;  /* 0xffffff7f1a0a7810 */ /* 0x000fe20007b5e924 */
[----:B------:R-:W-:Y:S01]  /*2a40*/  BSSY B1, `(.L_x_22) ;  /* 0x0000024000017945 */ /* 0x000fe20003800000 */
[----:B------:R-:W-:Y:S02]  /*2a50*/  ISETP.NE.AND.EX P1, PT, RZ, RZ, PT, P1 ;  /* 0x000000ffff00720c */ /* 0x000fe40003f25310 */
[----:B------:R-:W-:Y:S02]  /*2a60*/  CS2R R24, SRZ ;  /* 0x0000000000187805 */ /* 0x000fe4000001ff00 */
[----:B------:R-:W-:Y:S01]  /*2a70*/  LOP3.LUT R11, R37, 0x1f, RZ, 0xc0, !PT ;  /* 0x0000001f250b7812 */ /* 0x000fe200078ec0ff */
[----:B------:R-:W-:Y:S01]  /*2a80*/  IMAD.MOV.U32 R12, RZ, RZ, RZ ;  /* 0x000000ffff0c7224 */ /* 0x000fe200078e00ff */
[----:B------:R-:W-:-:S02]  /*2a90*/  ISETP.GE.U32.AND P0, PT, R10, 0x2d, PT ;  /* 0x0000002d0a00780c */ /* 0x000fc40003f06070 */
[----:B------:R-:W-:Y:S02]  /*2aa0*/  IADD3.X R0, ~R13, -0x1, R0, P2, P3 ;  /* 0xffffffff0d007810 */ /* 0x000fe400017e6500 */
[----:B------:R-:W-:Y:S02]  /*2ab0*/  IADD3 R10, P2, R11, R4, RZ ;  /* 0x000000040b0a7210 */ /* 0x000fe40007f5e0ff */
[----:B------:R-:W-:Y:S02]  /*2ac0*/  ISETP.GE.U32.AND.EX P0, PT, R0, RZ, PT, P0 ;  /* 0x000000ff0000720c */ /* 0x000fe40003f06100 */
[----:B------:R-:W-:Y:S02]  /*2ad0*/  MOV R0, R36 ;  /* 0x0000002400007202 */ /* 0x000fe40000000f00 */
[----:B------:R-:W-:Y:S01]  /*2ae0*/  LEA.HI.X.SX32 R11, R4, RZ, 0x1, P2 ;  /* 0x000000ff040b7211 */ /* 0x000fe200010f0eff */
[----:B------:R-:W-:Y:S08]  /*2af0*/  @!P1 BRA `(.L_x_23) ;  /* 0x0000000000609947 */ /* 0x000ff00003800000 */
[----:B------:R-:W-:Y:S01]  /*2b00*/  IMAD.WIDE.U32 R16, R36, 0x780, R10 ;  /* 0x0000078024107825 */ /* 0x000fe200078e000a */
[----:B------:R-:W-:Y:S02]  /*2b10*/  ULDC.64 UR4, c[0x0][0x260] ;  /* 0x0000980000047ab9 */ /* 0x000fe40000000a00 */
[----:B------:R-:W-:-:S04]  /*2b20*/  LEA R14, P1, R16, UR4, 0x3 ;  /* 0x00000004100e7c11 */ /* 0x000fc8000f8218ff */
[----:B------:R-:W-:-:S05]  /*2b30*/  LEA.HI.X R15, R16, UR5, R17, 0x3, P1 ;  /* 0x00000005100f7c11 */ /* 0x000fca00088f1c11 */
[----:B------:R-:W2:Y:S01]  /*2b40*/  LDG.E.64 R24, desc[UR12][R14.64+0x10000] ;  /* 0x0100000c0e187981 */ /* 0x000ea2000c1e1b00 */
[----:B------:R-:W-:Y:S01]  /*2b50*/  ISETP.NE.U32.AND P1, PT, R9, 0x1, PT ;  /* 0x000000010900780c */ /* 0x000fe20003f25070 */
[----:B------:R-:W-:Y:S01]  /*2b60*/  IMAD.MOV.U32 R12, RZ, RZ, R27 ;  /* 0x000000ffff0c7224 */ /* 0x000fe200078e001b */
[----:B------:R-:W-:Y:S02]  /*2b70*/  MOV R0, R28 ;  /* 0x0000001c00007202 */ /* 0x000fe40000000f00 */
[----:B------:R-:W-:Y:S01]  /*2b80*/  ISETP.NE.AND.EX P1, PT, RZ, RZ, PT, P1 ;  /* 0x000000ffff00720c */ /* 0x000fe20003f25310 */
[----:B--2---:R-:W-:Y:S01]  /*2b90*/  FADD.FTZ R24, RZ, R24 ;  /* 0x00000018ff187221 */ /* 0x004fe20000010000 */
[----:B------:R-:W-:-:S11]  /*2ba0*/  FADD.FTZ R25, RZ, R25 ;  /* 0x00000019ff197221 */ /* 0x000fd60000010000 */
[----:B------:R-:W-:Y:S05]  /*2bb0*/  @!P1 BRA `(.L_x_23) ;  /* 0x0000000000309947 */ /* 0x000fea0003800000 */
[----:B------:R-:W-:Y:S01]  /*2bc0*/  ISETP.NE.U32.AND P1, PT, R9, 0x2, PT ;  /* 0x000000020900780c */ /* 0x000fe20003f25070 */
[----:B------:R-:W2:Y:S03]  /*2bd0*/  LDG.E.64 R16, desc[UR12][R14.64+0x48400] ;  /* 0x0484000c0e107981 */ /* 0x000ea6000c1e1b00 */
[----:B------:R-:W-:-:S13]  /*2be0*/  ISETP.NE.AND.EX P1, PT, RZ, RZ, PT, P1 ;  /* 0x000000ffff00720c */ /* 0x000fda0003f25310 */
[----:B------:R-:W3:Y:S01]  /*2bf0*/  @P1 LDG.E.64 R14, desc[UR12][R14.64+0x80800] ;  /* 0x0808000c0e0e1981 */ /* 0x000ee2000c1e1b00 */
[----:B------:R-:W-:Y:S01]  /*2c00*/  MOV R0, R30 ;  /* 0x0000001e00007202 */ /* 0x000fe20000000f00 */
[----:B------:R-:W-:Y:S01]  /*2c10*/  IMAD.MOV.U32 R12, RZ, RZ, R29 ;  /* 0x000000ffff0c7224 */ /* 0x000fe200078e001d */
[----:B------:R-:W-:Y:S01]  /*2c20*/  @P1 MOV R0, R35 ;  /* 0x0000002300001202 */ /* 0x000fe20000000f00 */
[----:B------:R-:W-:Y:S02]  /*2c30*/  @P1 IMAD.MOV.U32 R12, RZ, RZ, R31 ;  /* 0x000000ffff0c1224 */ /* 0x000fe400078e001f */
[----:B--2---:R-:W-:Y:S01]  /*2c40*/  FADD.FTZ R24, R24, R16 ;  /* 0x0000001018187221 */ /* 0x004fe20000010000 */
[----:B------:R-:W-:-:S03]  /*2c50*/  FADD.FTZ R25, R25, R17 ;  /* 0x0000001119197221 */ /* 0x000fc60000010000 */
[----:B---3--:R-:W-:Y:S01]  /*2c60*/  @P1 FADD.FTZ R24, R24, R14 ;  /* 0x0000000e18181221 */ /* 0x008fe20000010000 */
[----:B------:R-:W-:-:S07]  /*2c70*/  @P1 FADD.FTZ R25, R25, R15 ;  /* 0x0000000f19191221 */ /* 0x000fce0000010000 */
.L_x_23:
[----:B------:R-:W-:Y:S05]  /*2c80*/  BSYNC B1 ;  /* 0x0000000000017941 */ /* 0x000fea0003800000 */
.L_x_22:
[----:B------:R-:W-:Y:S05]  /*2c90*/  @!P0 BRA `(.L_x_21) ;  /* 0x0000000400fc8947 */ /* 0x000fea0003800000 */
[----:B------:R-:W-:Y:S01]  /*2ca0*/  IADD3 R14, P2, -R0, R7, RZ ;  /* 0x00000007000e7210 */ /* 0x000fe20007f5e1ff */
[----:B------:R-:W-:Y:S01]  /*2cb0*/  IMAD R15, R12, 0xf00, RZ ;  /* 0x00000f000c0f7824 */ /* 0x000fe200078e02ff */
[C---:B------:R-:W-:Y:S01]  /*2cc0*/  SHF.L.U64.HI R11, R10.reuse, 0x1, R11 ;  /* 0x000000010a0b7819 */ /* 0x040fe2000001020b */
[----:B------:R-:W-:Y:S01]  /*2cd0*/  ULDC.64 UR4, c[0x0][0x260] ;  /* 0x0000980000047ab9 */ /* 0x000fe20000000a00 */
[----:B------:R-:W-:Y:S01]  /*2ce0*/  SHF.L.U32 R10, R10, 0x1, RZ ;  /* 0x000000010a0a7819 */ /* 0x000fe200000006ff */
[----:B------:R-:W-:Y:S01]  /*2cf0*/  BSSY B1, `(.L_x_24) ;  /* 0x0000046000017945 */ /* 0x000fe20003800000 */
[----:B------:R-:W-:Y:S02]  /*2d00*/  ISETP.GT.U32.AND P1, PT, R14, 0xb4, PT ;  /* 0x000000b40e00780c */ /* 0x000fe40003f24070 */
[----:B------:R-:W-:Y:S01]  /*2d10*/  IADD3.X R14, ~R12, R6, RZ, P2, !PT ;  /* 0x000000060c0e7210 */ /* 0x000fe200017fe5ff */
[----:B------:R-:W-:-:S03]  /*2d20*/  IMAD.WIDE.U32 R10, R0, 0xf00, R10 ;  /* 0x00000f00000a7825 */ /* 0x000fc600078e000a */
[----:B------:R-:W-:Y:S01]  /*2d30*/  ISETP.GT.AND.EX P1, PT, R14, RZ, PT, P1 ;  /* 0x000000ff0e00720c */ /* 0x000fe20003f24310 */
[----:B------:R-:W-:Y:S01]  /*2d40*/  IMAD.IADD R11, R11, 0x1, R15 ;  /* 0x000000010b0b7824 */ /* 0x000fe200078e020f */
[----:B------:R-:W-:-:S04]  /*2d50*/  LEA R18, P0, R10, UR4, 0x2 ;  /* 0x000000040a127c11 */ /* 0x000fc8000f8010ff */
[----:B------:R-:W-:Y:S02]  /*2d60*/  LEA.HI.X R10, R10, UR5, R11, 0x2, P0 ;  /* 0x000000050a0a7c11 */ /* 0x000fe400080f140b */
[----:B------:R-:W-:-:S05]  /*2d70*/  IADD3 R18, P0, R18, 0x80800, RZ ;  /* 0x0008080012127810 */ /* 0x000fca0007f1e0ff */
[----:B------:R-:W-:Y:S01]  /*2d80*/  IMAD.X R19, RZ, RZ, R10, P0 ;  /* 0x000000ffff137224 */ /* 0x000fe200000e060a */
[----:B------:R-:W-:Y:S01]  /*2d90*/  PLOP3.LUT P0, PT, PT, PT, PT, 0x80, 0x0 ;  /* 0x000000000000781c */ /* 0x000fe20003f0f070 */
[----:B------:R-:W-:-:S12]  /*2da0*/  @!P1 BRA `(.L_x_25) ;  /* 0x0000000000e89947 */ /* 0x000fd80003800000 */
[----:B------:R-:W-:Y:S02]  /*2db0*/  IADD3 R11, P1, R7, -0xb4, RZ ;  /* 0xffffff4c070b7810 */ /* 0x000fe40007f3e0ff */
[----:B------:R-:W-:Y:S02]  /*2dc0*/  PLOP3.LUT P0, PT, PT, PT, PT, 0x8, 0x0 ;  /* 0x000000000000781c */ /* 0x000fe40003f0e170 */
[----:B------:R-:W-:-:S11]  /*2dd0*/  IADD3.X R10, R6, -0x1, RZ, P1, !PT ;  /* 0xffffffff060a7810 */ /* 0x000fd60000ffe4ff */
.L_x_26:
[----:B------:R-:W2:Y:S04]  /*2de0*/  LDG.E.64 R14, desc[UR12][R18.64+-0x70800] ;  /* 0xf8f8000c120e7981 */ /* 0x000ea8000c1e1b00 */
[----:B------:R-:W3:Y:S04]  /*2df0*/  LDG.E.64 R20, desc[UR12][R18.64+-0x38400] ;  /* 0xfc7c000c12147981 */ /* 0x000ee8000c1e1b00 */
[----:B------:R-:W4:Y:S04]  /*2e00*/  LDG.E.64 R16, desc[UR12][R18.64] ;  /* 0x0000000c12107981 */ /* 0x000f28000c1e1b00 */
[----:B------:R-:W5:Y:S01]  /*2e10*/  LDG.E.64 R22, desc[UR12][R18.64+0x38400] ;  /* 0x0384000c12167981 */ /* 0x000f62000c1e1b00 */
[----:B--2---:R-:W-:Y:S01]  /*2e20*/  FADD.FTZ R33, R14, R24 ;  /* 0x000000180e217221 */ /* 0x004fe20000010000 */
[----:B------:R-:W-:-:S02]  /*2e30*/  FADD.FTZ R32, R15, R25 ;  /* 0x000000190f207221 */ /* 0x000fc40000010000 */
[----:B------:R-:W2:Y:S01]  /*2e40*/  LDG.E.64 R24, desc[UR12][R18.64+0x70800] ;  /* 0x0708000c12187981 */ /* 0x000ea2000c1e1b00 */
[----:B---3--:R-:W-:-:S03]  /*2e50*/  FADD.FTZ R33, R33, R20 ;  /* 0x0000001421217221 */ /* 0x008fc60000010000 */
[----:B------:R-:W3:Y:S01]  /*2e60*/  LDG.E.64 R14, desc[UR12][R18.64+0xa8c00] ;  /* 0x0a8c000c120e7981 */ /* 0x000ee2000c1e1b00 */
[----:B------:R-:W-:Y:S01]  /*2e70*/  FADD.FTZ R32, R32, R21 ;  /* 0x0000001520207221 */ /* 0x000fe20000010000 */
[----:B----4-:R-:W-:Y:S02]  /*2e80*/  FADD.FTZ R33, R33, R16 ;  /* 0x0000001021217221 */ /* 0x010fe40000010000 */
[----:B------:R-:W4:Y:S01]  /*2e90*/  LDG.E.64 R20, desc[UR12][R18.64+0xe1000] ;  /* 0x0e10000c12147981 */ /* 0x000f22000c1e1b00 */
[----:B------:R-:W-:Y:S01]  /*2ea0*/  FADD.FTZ R32, R32, R17 ;  /* 0x0000001120207221 */ /* 0x000fe20000010000 */
[----:B-----5:R-:W-:Y:S02]  /*2eb0*/  FADD.FTZ R33, R33, R22 ;  /* 0x0000001621217221 */ /* 0x020fe40000010000 */
[----:B------:R-:W5:Y:S01]  /*2ec0*/  LDG.E.64 R16, desc[UR12][R18.64+0x119400] ;  /* 0x1194000c12107981 */ /* 0x000f62000c1e1b00 */
[----:B------:R-:W-:-:S03]  /*2ed0*/  FADD.FTZ R32, R32, R23 ;  /* 0x0000001720207221 */ /* 0x000fc60000010000 */
[----:B------:R-:W5:Y:S01]  /*2ee0*/  LDG.E.64 R22, desc[UR12][R18.64+0x151800] ;  /* 0x1518000c12167981 */ /* 0x000f62000c1e1b00 */
[----:B--2---:R-:W-:Y:S01]  /*2ef0*/  FADD.FTZ R33, R33, R24 ;  /* 0x0000001821217221 */ /* 0x004fe20000010000 */
[----:B------:R-:W-:Y:S02]  /*2f00*/  FADD.FTZ R32, R32, R25 ;  /* 0x0000001920207221 */ /* 0x000fe40000010000 */
[----:B------:R-:W2:Y:S01]  /*2f10*/  LDG.E.64 R24, desc[UR12][R18.64+0x1c2000] ;  /* 0x1c20000c12187981 */ /* 0x000ea2000c1e1b00 */
[----:B---3--:R-:W-:Y:S01]  /*2f20*/  FADD.FTZ R33, R33, R14 ;  /* 0x0000000e21217221 */ /* 0x008fe20000010000 */
[----:B------:R-:W-:Y:S02]  /*2f30*/  FADD.FTZ R32, R32, R15 ;  /* 0x0000000f20207221 */ /* 0x000fe40000010000 */
[----:B------:R-:W3:Y:S01]  /*2f40*/  LDG.E.64 R14, desc[UR12][R18.64+0x189c00] ;  /* 0x189c000c120e7981 */ /* 0x000ee2000c1e1b00 */
[----:B----4-:R-:W-:Y:S01]  /*2f50*/  FADD.FTZ R33, R33, R20 ;  /* 0x0000001421217221 */ /* 0x010fe20000010000 */
[----:B------:R-:W-:-:S02]  /*2f60*/  FADD.FTZ R32, R32, R21 ;  /* 0x0000001520207221 */ /* 0x000fc40000010000 */
[----:B------:R-:W4:Y:S01]  /*2f70*/  LDG.E.64 R20, desc[UR12][R18.64+0x1fa400] ;  /* 0x1fa4000c12147981 */ /* 0x000f22000c1e1b00 */
[----:B-----5:R-:W-:Y:S01]  /*2f80*/  FADD.FTZ R33, R33, R16 ;  /* 0x0000001021217221 */ /* 0x020fe20000010000 */
[----:B------:R-:W-:Y:S02]  /*2f90*/  FADD.FTZ R32, R32, R17 ;  /* 0x0000001120207221 */ /* 0x000fe40000010000 */
[----:B------:R-:W5:Y:S01]  /*2fa0*/  LDG.E.64 R16, desc[UR12][R18.64+0x232800] ;  /* 0x2328000c12107981 */ /* 0x000f62000c1e1b00 */
[----:B------:R-:W-:Y:S01]  /*2fb0*/  FADD.FTZ R33, R33, R22 ;  /* 0x0000001621217221 */ /* 0x000fe20000010000 */
[----:B------:R-:W-:Y:S02]  /*2fc0*/  FADD.FTZ R32, R32, R23 ;  /* 0x0000001720207221 */ /* 0x000fe40000010000 */
[----:B------:R-:W5:Y:S01]  /*2fd0*/  LDG.E.64 R22, desc[UR12][R18.64+0x2a3000] ;  /* 0x2a30000c12167981 */ /* 0x000f62000c1e1b00 */
[----:B------:R-:W-:Y:S01]  /*2fe0*/  IADD3 R0, P1, R0, 0xf0, RZ ;  /* 0x000000f000007810 */ /* 0x000fe20007f3e0ff */
[----:B---3--:R-:W-:Y:S01]  /*2ff0*/  FADD.FTZ R33, R33, R14 ;  /* 0x0000000e21217221 */ /* 0x008fe20000010000 */
[----:B------:R-:W-:-:S02]  /*3000*/  FADD.FTZ R32, R32, R15 ;  /* 0x0000000f20207221 */ /* 0x000fc40000010000 */
[----:B------:R-:W3:Y:S01]  /*3010*/  LDG.E.64 R14, desc[UR12][R18.64+0x26ac00] ;  /* 0x26ac000c120e7981 */ /* 0x000ee2000c1e1b00 */
[----:B--2---:R-:W-:Y:S01]  /*3020*/  FADD.FTZ R33, R33, R24 ;  /* 0x0000001821217221 */ /* 0x004fe20000010000 */
[----:B------:R-:W-:Y:S02]  /*3030*/  FADD.FTZ R32, R32, R25 ;  /* 0x0000001920207221 */ /* 0x000fe40000010000 */
[----:B------:R0:W2:Y:S01]  /*3040*/  LDG.E.64 R24, desc[UR12][R18.64+0x2db400] ;  /* 0x2db4000c12187981 */ /* 0x0000a2000c1e1b00 */
[----:B------:R-:W-:Y:S02]  /*3050*/  IADD3.X R12, RZ, R12, RZ, P1, !PT ;  /* 0x0000000cff0c7210 */ /* 0x000fe40000ffe4ff */
[----:B------:R-:W-:Y:S01]  /*3060*/  ISETP.GE.U32.AND P1, PT, R0, R11, PT ;  /* 0x0000000b0000720c */ /* 0x000fe20003f26070 */
[----:B----4-:R-:W-:Y:S01]  /*3070*/  FADD.FTZ R33, R33, R20 ;  /* 0x0000001421217221 */ /* 0x010fe20000010000 */
[----:B------:R-:W-:Y:S02]  /*3080*/  FADD.FTZ R32, R32, R21 ;  /* 0x0000001520207221 */ /* 0x000fe40000010000 */
[----:B------:R-:W-:Y:S01]  /*3090*/  ISETP.GE.AND.EX P1, PT, R12, R10, PT, P1 ;  /* 0x0000000a0c00720c */ /* 0x000fe20003f26310 */
[----:B-----5:R-:W-:Y:S01]  /*30a0*/  FADD.FTZ R33, R33, R16 ;  /* 0x0000001021217221 */ /* 0x020fe20000010000 */
[----:B------:R-:W-:Y:S01]  /*30b0*/  FADD.FTZ R32, R32, R17 ;  /* 0x0000001120207221 */ /* 0x000fe20000010000 */
[----:B0-----:R-:W-:-:S05]  /*30c0*/  IADD3 R18, P2, R18, 0x384000, RZ ;  /* 0x0038400012127810 */ /* 0x001fca0007f5e0ff */
[----:B------:R-:W-:Y:S02]  /*30d0*/  IMAD.X R19, RZ, RZ, R19, P2 ;  /* 0x000000ffff137224 */ /* 0x000fe400010e0613 */
[----:B---3--:R-:W-:Y:S01]  /*30e0*/  FADD.FTZ R33, R33, R14 ;  /* 0x0000000e21217221 */ /* 0x008fe20000010000 */
[----:B------:R-:W-:-:S03]  /*30f0*/  FADD.FTZ R32, R32, R15 ;  /* 0x0000000f20207221 */ /* 0x000fc60000010000 */
[----:B------:R-:W-:Y:S01]  /*3100*/  FADD.FTZ R33, R33, R22 ;  /* 0x0000001621217221 */ /* 0x000fe20000010000 */
[----:B------:R-:W-:-:S03]  /*3110*/  FADD.FTZ R32, R32, R23 ;  /* 0x0000001720207221 */ /* 0x000fc60000010000 */
[----:B--2---:R-:W-:Y:S01]  /*3120*/  FADD.FTZ R24, R33, R24 ;  /* 0x0000001821187221 */ /* 0x004fe20000010000 */
[----:B------:R-:W-:Y:S01]  /*3130*/  FADD.FTZ R25, R32, R25 ;  /* 0x0000001920197221 */ /* 0x000fe20000010000 */
[----:B------:R-:W-:Y:S06]  /*3140*/  @!P1 BRA `(.L_x_26) ;  /* 0xfffffffc00249947 */ /* 0x000fec000383ffff */
.L_x_25:
[----:B------:R-:W-:Y:S05]  /*3150*/  BSYNC B1 ;  /* 0x0000000000017941 */ /* 0x000fea0003800000 */
.L_x_24:
[----:B------:R-:W-:Y:S01]  /*3160*/  IADD3 R10, P2, -R0, R7, RZ ;  /* 0x00000007000a7210 */ /* 0x000fe20007f5e1ff */
[----:B------:R-:W-:Y:S03]  /*3170*/  BSSY B1, `(.L_x_27) ;  /* 0x0000022000017945 */ /* 0x000fe60003800000 */
[----:B------:R-:W-:Y:S02]  /*3180*/  ISETP.GT.U32.AND P1, PT, R10, 0x3c, PT ;  /* 0x0000003c0a00780c */ /* 0x000fe40003f24070 */
[----:B------:R-:W-:-:S04]  /*3190*/  IADD3.X R10, ~R12, R6, RZ, P2, !PT ;  /* 0x000000060c0a7210 */ /* 0x000fc800017fe5ff */
[----:B------:R-:W-:-:S13]  /*31a0*/  ISETP.GT.AND.EX P1, PT, R10, RZ, PT, P1 ;  /* 0x000000ff0a00720c */ /* 0x000fda0003f24310 */
[----:B------:R-:W-:Y:S05]  /*31b0*/  @!P1 BRA `(.L_x_28) ;  /* 0x0000000000749947 */ /* 0x000fea0003800000 */
[----:B------:R-:W2:Y:S04]  /*31c0*/  LDG.E.64 R14, desc[UR12][R18.64+-0x70800] ;  /* 0xf8f8000c120e7981 */ /* 0x000ea8000c1e1b00 */
[----:B------:R-:W3:Y:S04]  /*31d0*/  LDG.E.64 R10, desc[UR12][R18.64+-0x38400] ;  /* 0xfc7c000c120a7981 */ /* 0x000ee8000c1e1b00 */
[----:B------:R-:W4:Y:S04]  /*31e0*/  LDG.E.64 R22, desc[UR12][R18.64] ;  /* 0x0000000c12167981 */ /* 0x000f28000c1e1b00 */
[----:B------:R-:W5:Y:S04]  /*31f0*/  LDG.E.64 R20, desc[UR12][R18.64+0x38400] ;  /* 0x0384000c12147981 */ /* 0x000f68000c1e1b00 */
[----:B------:R-:W5:Y:S01]  /*3200*/  LDG.E.64 R16, desc[UR12][R18.64+0x70800] ;  /* 0x0708000c12107981 */ /* 0x000f62000c1e1b00 */
[----:B--2---:R-:W-:Y:S01]  /*3210*/  FADD.FTZ R33, R24, R14 ;  /* 0x0000000e18217221 */ /* 0x004fe20000010000 */
[----:B------:R-:W-:-:S04]  /*3220*/  FADD.FTZ R14, R25, R15 ;  /* 0x0000000f190e7221 */ /* 0x000fc80000010000 */
[----:B---3--:R-:W-:Y:S02]  /*3230*/  FADD.FTZ R24, R14, R11 ;  /* 0x0000000b0e187221 */ /* 0x008fe40000010000 */
[----:B------:R-:W2:Y:S01]  /*3240*/  LDG.E.64 R14, desc[UR12][R18.64+0xa8c00] ;  /* 0x0a8c000c120e7981 */ /* 0x000ea2000c1e1b00 */
[----:B------:R-:W-:-:S03]  /*3250*/  FADD.FTZ R33, R33, R10 ;  /* 0x0000000a21217221 */ /* 0x000fc60000010000 */
[----:B------:R-:W3:Y:S01]  /*3260*/  LDG.E.64 R10, desc[UR12][R18.64+0xe1000] ;  /* 0x0e10000c120a7981 */ /* 0x000ee2000c1e1b00 */
[----:B----4-:R-:W-:Y:S01]  /*3270*/  FADD.FTZ R33, R33, R22 ;  /* 0x0000001621217221 */ /* 0x010fe20000010000 */
[----:B------:R-:W-:Y:S02]  /*3280*/  FADD.FTZ R24, R24, R23 ;  /* 0x0000001718187221 */ /* 0x000fe40000010000 */
[----:B------:R0:W4:Y:S01]  /*3290*/  LDG.E.64 R22, desc[UR12][R18.64+0x119400] ;  /* 0x1194000c12167981 */ /* 0x000122000c1e1b00 */
[----:B-----5:R-:W-:Y:S01]  /*32a0*/  FADD.FTZ R33, R33, R20 ;  /* 0x0000001421217221 */ /* 0x020fe20000010000 */
[----:B------:R-:W-:-:S03]  /*32b0*/  FADD.FTZ R24, R24, R21 ;  /* 0x0000001518187221 */ /* 0x000fc60000010000 */
[----:B------:R-:W-:Y:S01]  /*32c0*/  FADD.FTZ R33, R33, R16 ;  /* 0x0000001021217221 */ /* 0x000fe20000010000 */
[----:B------:R-:W-:Y:S01]  /*32d0*/  FADD.FTZ R24, R24, R17 ;  /* 0x0000001118187221 */ /* 0x000fe20000010000 */
[----:B------:R-:W-:Y:S02]  /*32e0*/  IADD3 R0, P2, R0, 0x78, RZ ;  /* 0x0000007800007810 */ /* 0x000fe40007f5e0ff */
[----:B0-----:R-:W-:Y:S02]  /*32f0*/  IADD3 R18, P1, R18, 0x1c2000, RZ ;  /* 0x001c200012127810 */ /* 0x001fe40007f3e0ff */
[----:B------:R-:W-:Y:S02]  /*3300*/  PLOP3.LUT P0, PT, PT, PT, PT, 0x8, 0x0 ;  /* 0x000000000000781c */ /* 0x000fe40003f0e170 */
[----:B------:R-:W-:Y:S01]  /*3310*/  IADD3.X R12, RZ, R12, RZ, P2, !PT ;  /* 0x0000000cff0c7210 */ /* 0x000fe200017fe4ff */
[----:B------:R-:W-:Y:S02]  /*3320*/  IMAD.X R19, RZ, RZ, R19, P1 ;  /* 0x000000ffff137224 */ /* 0x000fe400008e0613 */
[----:B--2---:R-:W-:Y:S01]  /*3330*/  FADD.FTZ R33, R33, R14 ;  /* 0x0000000e21217221 */ /* 0x004fe20000010000 */
[----:B------:R-:W-:-:S03]  /*3340*/  FADD.FTZ R24, R24, R15 ;  /* 0x0000000f18187221 */ /* 0x000fc60000010000 */
[----:B---3--:R-:W-:Y:S01]  /*3350*/  FADD.FTZ R33, R33, R10 ;  /* 0x0000000a21217221 */ /* 0x008fe20000010000 */
[----:B------:R-:W-:-:S03]  /*3360*/  FADD.FTZ R10, R24, R11 ;  /* 0x0000000b180a7221 */ /* 0x000fc60000010000 */
[----:B----4-:R-:W-:Y:S01]  /*3370*/  FADD.FTZ R24, R33, R22 ;  /* 0x0000001621187221 */ /* 0x010fe20000010000 */
[----:B------:R-:W-:-:S07]  /*3380*/  FADD.FTZ R25, R10, R23 ;  /* 0x000000170a197221 */ /* 0x000fce0000010000 */
.L_x_28:
[----:B------:R-:W-:Y:S05]  /*3390*/  BSYNC B1 ;  /* 0x0000000000017941 */ /* 0x000fea0003800000 */
.L_x_27:
[----:B------:R-:W-:-:S04]  /*33a0*/  ISETP.LT.U32.AND P1, PT, R0, R7, PT ;  /* 0x000000070000720c */ /* 0x000fc80003f21070 */
[----:B------:R-:W-:-:S13]  /*33b0*/  ISETP.LT.OR.EX P0, PT, R12, R6, P0, P1 ;  /* 0x000000060c00720c */ /* 0x000fda0000701710 */
[----:B------:R-:W-:Y:S05]  /*33c0*/  @!P0 BRA `(.L_x_21) ;  /* 0x0000000000308947 */ /* 0x000fea0003800000 */
[----:B------:R-:W2:Y:S04]  /*33d0*/  LDG.E.64 R16, desc[UR12][R18.64+-0x70800] ;  /* 0xf8f8000c12107981 */ /* 0x000ea8000c1e1b00 */
[----:B------:R-:W3:Y:S04]  /*33e0*/  LDG.E.64 R14, desc[UR12][R18.64+-0x38400] ;  /* 0xfc7c000c120e7981 */ /* 0x000ee8000c1e1b00 */
[----:B------:R-:W4:Y:S04]  /*33f0*/  LDG.E.64 R10, desc[UR12][R18.64] ;  /* 0x0000000c120a7981 */ /* 0x000f28000c1e1b00 */
[----:B------:R-:W5:Y:S01]  /*3400*/  LDG.E.64 R18, desc[UR12][R18.64+0x38400] ;  /* 0x0384000c12127981 */ /* 0x000f62000c1e1b00 */
[----:B--2---:R-:W-:Y:S01]  /*3410*/  FADD.FTZ R21, R24, R16 ;  /* 0x0000001018157221 */ /* 0x004fe20000010000 */
[----:B------:R-:W-:-:S03]  /*3420*/  FADD.FTZ R0, R25, R17 ;  /* 0x0000001119007221 */ /* 0x000fc60000010000 */
[----:B---3--:R-:W-:Y:S01]  /*3430*/  FADD.FTZ R21, R21, R14 ;  /* 0x0000000e15157221 */ /* 0x008fe20000010000 */
[----:B------:R-:W-:-:S03]  /*3440*/  FADD.FTZ R0, R0, R15 ;  /* 0x0000000f00007221 */ /* 0x000fc60000010000 */
[----:B----4-:R-:W-:Y:S01]  /*3450*/  FADD.FTZ R21, R21, R10 ;  /* 0x0000000a15157221 */ /* 0x010fe20000010000 */
[----:B------:R-:W-:-:S03]  /*3460*/  FADD.FTZ R0, R0, R11 ;  /* 0x0000000b00007221 */ /* 0x000fc60000010000 */
[----:B-----5:R-:W-:Y:S01]  /*3470*/  FADD.FTZ R24, R21, R18 ;  /* 0x0000001215187221 */ /* 0x020fe20000010000 */
[----:B------:R-:W-:-:S07]  /*3480*/  FADD.FTZ R25, R0, R19 ;  /* 0x0000001300197221 */ /* 0x000fce0000010000 */
.L_x_21:
[----:B------:R-:W-:Y:S05]  /*3490*/  BSYNC B0 ;  /* 0x0000000000007941 */ /* 0x000fea0003800000 */
.L_x_20:
[----:B------:R-:W0:Y:S01]  /*34a0*/  S2UR UR5, SR_CgaCtaId ;  /* 0x00000000000579c3 */ /* 0x000e220000008800 */
[----:B------:R-:W-:Y:S01]  /*34b0*/  UMOV UR4, 0x400 ;  /* 0x0000040000047882 */ /* 0x000fe20000000000 */
[----:B------:R-:W-:Y:S01]  /*34c0*/  IMAD.SHL.U32 R0, R36, 0x2, RZ ;  /* 0x0000000224007824 */ /* 0x000fe200078e00ff */
[----:B------:R-:W-:-:S04]  /*34d0*/  ISETP.GT.U32.AND P0, PT, R37, 0x1ff, PT ;  /* 0x000001ff2500780c */ /* 0x000fc80003f04070 */
[----:B------:R-:W-:Y:S01]  /*34e0*/  LOP3.LUT R0, R0, 0x1f, R37, 0x78, !PT ;  /* 0x0000001f00007812 */ /* 0x000fe200078e7825 */
[----:B0-----:R-:W-:-:S06]  /*34f0*/  ULEA UR4, UR5, UR4, 0x18 ;  /* 0x0000000405047291 */ /* 0x001fcc000f8ec03f */
[----:B------:R-:W-:-:S04]  /*3500*/  LEA R11, R36, UR4, 0x7 ;  /* 0x00000004240b7c11 */ /* 0x000fc8000f8e38ff */
[----:B------:R-:W-:-:S05]  /*3510*/  LEA R0, R0, R11, 0x2 ;  /* 0x0000000b00007211 */ /* 0x000fca00078e10ff */
[----:B------:R0:W-:Y:S04]  /*3520*/  STS [R0], R24 ;  /* 0x0000001800007388 */ /* 0x0001e80000000800 */
[----:B------:R0:W-:Y:S01]  /*3530*/  STS [R0+0x780], R25 ;  /* 0x0007801900007388 */ /* 0x0001e20000000800 */
[----:B------:R-:W-:Y:S06]  /*3540*/  BAR.SYNC.DEFER_BLOCKING 0x0 ;  /* 0x0000000000007b1d */ /* 0x000fec0000010000 */
[----:B------:R-:W-:Y:S05]  /*3550*/  @P0 BRA `(.L_x_29) ;  /* 0x0000001000c80947 */ /* 0x000fea0003800000 */
[----:B------:R-:W-:Y:S01]  /*3560*/  ISETP.NE.AND P0, PT, R8, RZ, PT ;  /* 0x000000ff0800720c */ /* 0x000fe20003f05270 */
[----:B------:R-:W-:Y:S01]  /*3570*/  BSSY B0, `(.L_x_30) ;  /* 0x0000084000007945 */ /* 0x000fe20003800000 */
[----:B------:R-:W-:-:S11]  /*3580*/  IMAD.MOV.U32 R12, RZ, RZ, R2 ;  /* 0x000000ffff0c7224 */ /* 0x000fd600078e0002 */
[----:B------:R-:W-:Y:S05]  /*3590*/  @!P0 BRA `(.L_x_31) ;  /* 0x0000000800048947 */ /* 0x000fea0003800000 */
[----:B------:R-:W-:Y:S01]  /*35a0*/  ISETP.NE.AND P0, PT, R5, 0xf, PT ;  /* 0x0000000f0500780c */ /* 0x000fe20003f05270 */
[----:B0-----:R-:W-:Y:S01]  /*35b0*/  IMAD.MOV.U32 R0, RZ, RZ, RZ ;  /* 0x000000ffff007224 */ /* 0x001fe200078e00ff */
[----:B------:R-:W-:-:S11]  /*35c0*/  UMOV UR5, 0xffff ;  /* 0x0000ffff00057882 */ /* 0x000fd60000000000 */
[----:B------:R-:W-:Y:S02]  /*35d0*/  @P0 SHF.R.U32.HI R2, RZ, 0x4, R37 ;  /* 0x00000004ff020819 */ /* 0x000fe40000011625 */
[C---:B------:R-:W-:Y:S02]  /*35e0*/  @P0 SHF.L.U32 R11, R5.reuse, 0x1, RZ ;  /* 0x00000001050b0819 */ /* 0x040fe400000006ff */
[----:B------:R-:W-:Y:S02]  /*35f0*/  @P0 LEA R10, R5, UR4, 0x7 ;  /* 0x00000004050a0c11 */ /* 0x000fe4000f8e38ff */
[----:B------:R-:W-:-:S04]  /*3600*/  @P0 LOP3.LUT R11, R2, R11, RZ, 0x3c, !PT ;  /* 0x0000000b020b0212 */ /* 0x000fc800078e3cff */
[----:B------:R-:W-:Y:S01]  /*3610*/  @P0 LEA R11, R11, R10, 0x2 ;  /* 0x0000000a0b0b0211 */ /* 0x000fe200078e10ff */
[----:B------:R-:W-:-:S04]  /*3620*/  IMAD.MOV.U32 R10, RZ, RZ, RZ ;  /* 0x000000ffff0a7224 */ /* 0x000fc800078e00ff */
[----:B------:R0:W1:Y:S04]  /*3630*/  @P0 LDS R0, [R11] ;  /* 0x000000000b000984 */ /* 0x0000680000000800 */
[----:B------:R0:W2:Y:S01]  /*3640*/  @P0 LDS R10, [R11+0x780] ;  /* 0x000780000b0a0984 */ /* 0x0000a20000000800 */
[----:B------:R-:W-:Y:S05]  /*3650*/  BRA.DIV UR5, `(.L_x_32) ;  /* 0x0000001205a87947 */ /* 0x000fea000b800000 */
[----:B------:R-:W-:Y:S01]  /*3660*/  MOV R17, 0xffff ;  /* 0x0000ffff00117802 */ /* 0x000fe20000000f00 */
[----:B------:R-:W-:Y:S01]  /*3670*/  IMAD.MOV.U32 R19, RZ, RZ, 0xffff ;  /* 0x0000ffffff137424 */ /* 0x000fe200078e00ff */
[----:B------:R-:W-:Y:S01]  /*3680*/  MOV R16, 0xffff ;  /* 0x0000ffff00107802 */ /* 0x000fe20000000f00 */
[----:B------:R-:W-:Y:S01]  /*3690*/  IMAD.MOV.U32 R18, RZ, RZ, 0xffff ;  /* 0x0000ffffff127424 */ /* 0x000fe200078e00ff */
[----:B------:R-:W-:Y:S01]  /*36a0*/  MOV R21, 0xffff ;  /* 0x0000ffff00157802 */ /* 0x000fe20000000f00 */
[----:B01----:R-:W0:Y:S01]  /*36b0*/  SHFL.BFLY PT, R11, R0, 0x8, 0x101f ;  /* 0x0d101f00000b7f89 */ /* 0x003e2200000e0000 */
[----:B------:R-:W-:-:S03]  /*36c0*/  IMAD.MOV.U32 R33, RZ, RZ, 0xffff ;  /* 0x0000ffffff217424 */ /* 0x000fc600078e00ff */
[----:B--2---:R-:W1:Y:S01]  /*36d0*/  SHFL.BFLY PT, R15, R10, 0x8, 0x101f ;  /* 0x0d101f000a0f7f89 */ /* 0x004e6200000e0000 */
[----:B0-----:R-:W-:Y:S01]  /*36e0*/  FADD.FTZ R11, R11, R0 ;  /* 0x000000000b0b7221 */ /* 0x001fe20000010000 */
[----:B-1----:R-:W-:-:S04]  /*36f0*/  FADD.FTZ R15, R15, R10 ;  /* 0x0000000a0f0f7221 */ /* 0x002fc80000010000 */
[----:B------:R-:W0:Y:S01]  /*3700*/  SHFL.BFLY PT, R12, R11, 0x4, 0x101f ;  /* 0x0c901f000b0c7f89 */ /* 0x000e2200000e0000 */
[----:B------:R-:W-:-:S03]  /*3710*/  MOV R10, 0xffff ;  /* 0x0000ffff000a7802 */ /* 0x000fc60000000f00 */
[----:B------:R-:W1:Y:S01]  /*3720*/  SHFL.BFLY PT, R14, R15, 0x4, 0x101f ;  /* 0x0c901f000f0e7f89 */ /* 0x000e6200000e0000 */
[----:B0-----:R-:W-:Y:S01]  /*3730*/  FADD.FTZ R12, R11, R12 ;  /* 0x0000000c0b0c7221 */ /* 0x001fe20000010000 */
[----:B-1----:R-:W-:-:S04]  /*3740*/  FADD.FTZ R14, R15, R14 ;  /* 0x0000000e0f0e7221 */ /* 0x002fc80000010000 */
[----:B------:R-:W0:Y:S04]  /*3750*/  SHFL.BFLY PT, R17, R12, 0x2, 0x101f ;  /* 0x0c501f000c117f89 */ /* 0x000e2800000e0000 */
[----:B------:R-:W1:Y:S01]  /*3760*/  SHFL.BFLY PT, R25, R14, 0x2, 0x101f ;  /* 0x0c501f000e197f89 */ /* 0x000e6200000e0000 */
[----:B0-----:R-:W-:Y:S01]  /*3770*/  FADD.FTZ R17, R12, R17 ;  /* 0x000000110c117221 */ /* 0x001fe20000010000 */
[----:B-1----:R-:W-:-:S04]  /*3780*/  FADD.FTZ R25, R14, R25 ;  /* 0x000000190e197221 */ /* 0x002fc80000010000 */
[----:B------:R-:W0:Y:S04]  /*3790*/  SHFL.BFLY PT, R0, R17, 0x1, 0x101f ;  /* 0x0c301f0011007f89 */ /* 0x000e2800000e0000 */
[----:B------:R1:W2:Y:S02]  /*37a0*/  SHFL.BFLY PT, R23, R25, 0x1, 0x101f ;  /* 0x0c301f0019177f89 */ /* 0x0002a400000e0000 */
[----:B01----:R-:W-:-:S07]  /*37b0*/  FADD.FTZ R0, R17, R0 ;  /* 0x0000000011007221 */ /* 0x003fce0000010000 */
.L_x_45:
[----:B------:R-:W0:Y:S01]  /*37c0*/  LDC.64 R10, c[0x0][0x218] ;  /* 0x00008600ff0a7b82 */ /* 0x000e220000000a00 */
[----:B------:R-:W-:Y:S01]  /*37d0*/  ISETP.NE.AND P1, PT, R5, RZ, PT ;  /* 0x000000ff0500720c */ /* 0x000fe20003f25270 */
[----:B--2---:R-:W-:Y:S01]  /*37e0*/  FADD.FTZ R12, R25, R23 ;  /* 0x00000017190c7221 */ /* 0x004fe20000010000 */
[----:B------:R-:W-:Y:S02]  /*37f0*/  LEA.HI R17, R37, R4, RZ, 0x1c ;  /* 0x0000000425117211 */ /* 0x000fe400078fe0ff */
[----:B------:R-:W-:-:S03]  /*3800*/  ISETP.NE.AND P2, PT, R8, 0x1, PT ;  /* 0x000000010800780c */ /* 0x000fc60003f45270 */
[----:B------:R-:W1:Y:S06]  /*3810*/  LDC.64 R14, c[0x0][0x220] ;  /* 0x00008800ff0e7b82 */ /* 0x000e6c0000000a00 */
[----:B------:R-:W-:Y:S02]  /*3820*/  @!P1 F2FP.BF16.F32.PACK_AB R12, RZ, R12 ;  /* 0x0000000cff0c923e */ /* 0x000fe400000010ff */
[----:B------:R-:W-:Y:S02]  /*3830*/  @!P1 F2FP.BF16.F32.PACK_AB R0, RZ, R0 ;  /* 0x00000000ff00923e */ /* 0x000fe400000010ff */
[----:B------:R-:W-:-:S02]  /*3840*/  PRMT R16, R12, 0x7610, R16 ;  /* 0x000076100c107816 */ /* 0x000fc40000000010 */
[----:B------:R-:W-:Y:S01]  /*3850*/  LEA.HI R12, R37, 0x1e, RZ, 0x1c ;  /* 0x0000001e250c7811 */ /* 0x000fe200078fe0ff */
[----:B0-----:R-:W-:-:S05]  /*3860*/  IMAD.WIDE R10, R17, 0x2, R10 ;  /* 0x00000002110a7825 */ /* 0x001fca00078e020a */
[----:B------:R2:W-:Y:S01]  /*3870*/  @!P1 STG.E.U16 desc[UR12][R10.64], R0 ;  /* 0x000000000a009986 */ /* 0x0005e2000c10150c */
[----:B-1----:R-:W-:-:S05]  /*3880*/  IMAD.WIDE R14, R17, 0x2, R14 ;  /* 0x00000002110e7825 */ /* 0x002fca00078e020e */
[----:B------:R2:W-:Y:S01]  /*3890*/  @!P1 STG.E.U16 desc[UR12][R14.64], R16 ;  /* 0x000000100e009986 */ /* 0x0005e2000c10150c */
[----:B------:R-:W-:Y:S05]  /*38a0*/  @!P2 BRA `(.L_x_31) ;  /* 0x000000040040a947 */ /* 0x000fea0003800000 */
[C---:B------:R-:W-:Y:S01]  /*38b0*/  @P0 IMAD.SHL.U32 R17, R5.reuse, 0x2, RZ ;  /* 0x0000000205110824 */ /* 0x040fe200078e00ff */
[----:B------:R-:W-:Y:S01]  /*38c0*/  @P0 LEA R19, R5, UR4, 0x7 ;  /* 0x0000000405130c11 */ /* 0x000fe2000f8e38ff */
[----:B------:R-:W-:-:S03]  /*38d0*/  UMOV UR5, 0xffff ;  /* 0x0000ffff00057882 */ /* 0x000fc60000000000 */
[----:B--2---:R-:W-:Y:S01]  /*38e0*/  @P0 LOP3.LUT R0, R12, R17, RZ, 0x3c, !PT ;  /* 0x000000110c000212 */ /* 0x004fe200078e3cff */
[----:B------:R-:W-:-:S04]  /*38f0*/  HFMA2.MMA R12, -RZ, RZ, 0, 0 ;  /* 0x00000000ff0c7435 */ /* 0x000fc800000001ff */
[----:B------:R-:W-:Y:S01]  /*3900*/  @P0 IMAD R16, R0, 0x4, R19 ;  /* 0x0000000400100824 */ /* 0x000fe200078e0213 */
[----:B------:R-:W-:-:S05]  /*3910*/  MOV R0, RZ ;  /* 0x000000ff00007202 */ /* 0x000fca0000000f00 */
[----:B------:R0:W1:Y:S04]  /*3920*/  @P0 LDS R12, [R16] ;  /* 0x00000000100c0984 */ /* 0x0000680000000800 */
[----:B------:R0:W2:Y:S01]  /*3930*/  @P0 LDS R0, [R16+0x780] ;  /* 0x0007800010000984 */ /* 0x0000a20000000800 */
[----:B------:R-:W-:Y:S05]  /*3940*/  BRA.DIV UR5, `(.L_x_33) ;  /* 0x0000001205c07947 */ /* 0x000fea000b800000 */
[----:B------:R-:W-:Y:S01]  /*3950*/  IMAD.MOV.U32 R19, RZ, RZ, 0xffff ;  /* 0x0000ffffff137424 */ /* 0x000fe200078e00ff */
[----:B------:R-:W-:Y:S01]  /*3960*/  MOV R21, 0xffff ;  /* 0x0000ffff00157802 */ /* 0x000fe20000000f00 */
[----:B0-----:R-:W-:Y:S01]  /*3970*/  IMAD.MOV.U32 R16, RZ, RZ, 0xffff ;  /* 0x0000ffffff107424 */ /* 0x001fe200078e00ff */
[----:B------:R-:W-:Y:S01]  /*3980*/  MOV R33, 0xffff ;  /* 0x0000ffff00217802 */ /* 0x000fe20000000f00 */
[----:B------:R-:W-:Y:S01]  /*3990*/  IMAD.MOV.U32 R18, RZ, RZ, 0xffff ;  /* 0x0000ffffff127424 */ /* 0x000fe200078e00ff */
[----:B-1----:R-:W0:Y:S01]  /*39a0*/  SHFL.BFLY PT, R17, R12, 0x8, 0x101f ;  /* 0x0d101f000c117f89 */ /* 0x002e2200000e0000 */
[----:B------:R-:W-:-:S03]  /*39b0*/  MOV R32, 0xffff ;  /* 0x0000ffff00207802 */ /* 0x000fc60000000f00 */
[----:B--2---:R-:W1:Y:S01]  /*39c0*/  SHFL.BFLY PT, R23, R0, 0x8, 0x101f ;  /* 0x0d101f0000177f89 */ /* 0x004e6200000e0000 */
[----:B0-----:R-:W-:Y:S01]  /*39d0*/  FADD.FTZ R17, R17, R12 ;  /* 0x0000000c11117221 */ /* 0x001fe20000010000 */
[----:B-1----:R-:W-:-:S04]  /*39e0*/  FADD.FTZ R20, R23, R0 ;  /* 0x0000000017147221 */ /* 0x002fc80000010000 */
[----:B------:R-:W0:Y:S04]  /*39f0*/  SHFL.BFLY PT, R22, R17, 0x4, 0x101f ;  /* 0x0c901f0011167f89 */ /* 0x000e2800000e0000 */
[----:B------:R-:W1:Y:S01]  /*3a00*/  SHFL.BFLY PT, R23, R20, 0x4, 0x101f ;  /* 0x0c901f0014177f89 */ /* 0x000e6200000e0000 */
[----:B0-----:R-:W-:Y:S01]  /*3a10*/  FADD.FTZ R22, R17, R22 ;  /* 0x0000001611167221 */ /* 0x001fe20000010000 */
[----:B------:R-:W-:Y:S02]  /*3a20*/  IMAD.MOV.U32 R17, RZ, RZ, 0xffff ;  /* 0x0000ffffff117424 */ /* 0x000fe400078e00ff */
[----:B-1----:R-:W-:Y:S02]  /*3a30*/  FADD.FTZ R0, R20, R23 ;  /* 0x0000001714007221 */ /* 0x002fe40000010000 */
[----:B------:R-:W0:Y:S04]  /*3a40*/  SHFL.BFLY PT, R25, R22, 0x2, 0x101f ;  /* 0x0c501f0016197f89 */ /* 0x000e2800000e0000 */
[----:B------:R-:W1:Y:S01]  /*3a50*/  SHFL.BFLY PT, R23, R0, 0x2, 0x101f ;  /* 0x0c501f0000177f89 */ /* 0x000e6200000e0000 */
[----:B0-----:R-:W-:Y:S01]  /*3a60*/  FADD.FTZ R25, R22, R25 ;  /* 0x0000001916197221 */ /* 0x001fe20000010000 */
[----:B-1----:R-:W-:-:S04]  /*3a70*/  FADD.FTZ R12, R0, R23 ;  /* 0x00000017000c7221 */ /* 0x002fc80000010000 */
[----:B------:R-:W0:Y:S04]  /*3a80*/  SHFL.BFLY PT, R24, R25, 0x1, 0x101f ;  /* 0x0c301f0019187f89 */ /* 0x000e2800000e0000 */
[----:B------:R1:W2:Y:S02]  /*3a90*/  SHFL.BFLY PT, R23, R12, 0x1, 0x101f ;  /* 0x0c301f000c177f89 */ /* 0x0002a400000e0000 */
[----:B01----:R-:W-:-:S07]  /*3aa0*/  FADD.FTZ R24, R25, R24 ;  /* 0x0000001819187221 */ /* 0x003fce0000010000 */
.L_x_55:
[----:B--2---:R-:W-:Y:S01]  /*3ab0*/  FADD.FTZ R12, R12, R23 ;  /* 0x000000170c0c7221 */ /* 0x004fe20000010000 */
[----:B------:R-:W-:Y:S02]  /*3ac0*/  @!P1 F2FP.BF16.F32.PACK_AB R0, RZ, R24 ;  /* 0x00000018ff00923e */ /* 0x000fe400000010ff */
[----:B------:R-:W-:Y:S02]  /*3ad0*/  ISETP.NE.AND P2, PT, R8, 0x2, PT ;  /* 0x000000020800780c */ /* 0x000fe40003f45270 */
[----:B------:R-:W-:Y:S01]  /*3ae0*/  @!P1 F2FP.BF16.F32.PACK_AB R12, RZ, R12 ;  /* 0x0000000cff0c923e */ /* 0x000fe200000010ff */
[----:B------:R1:W-:Y:S03]  /*3af0*/  @!P1 STG.E.U16 desc[UR12][R10.64+0x3c], R0 ;  /* 0x00003c000a009986 */ /* 0x0003e6000c10150c */
[----:B------:R-:W-:Y:S02]  /*3b00*/  PRMT R16, R12, 0x7610, R16 ;  /* 0x000076100c107816 */ /* 0x000fe40000000010 */
[----:B------:R-:W-:-:S03]  /*3b10*/  LEA.HI R12, R37, 0x3c, RZ, 0x1c ;  /* 0x0000003c250c7811 */ /* 0x000fc600078fe0ff */
[----:B------:R1:W-:Y:S02]  /*3b20*/  @!P1 STG.E.U16 desc[UR12][R14.64+0x3c], R16 ;  /* 0x00003c100e009986 */ /* 0x0003e4000c10150c */
[----:B------:R-:W-:Y:S05]  /*3b30*/  @!P2 BRA `(.L_x_31) ;  /* 0x00000000009ca947 */ /* 0x000fea0003800000 */
[C---:B------:R-:W-:Y:S01]  /*3b40*/  @P0 SHF.L.U32 R17, R5.reuse, 0x1, RZ ;  /* 0x0000000105110819 */ /* 0x040fe200000006ff */
[----:B------:R-:W-:Y:S01]  /*3b50*/  UMOV UR5, 0xffff ;  /* 0x0000ffff00057882 */ /* 0x000fe20000000000 */
[----:B------:R-:W-:Y:S02]  /*3b60*/  @P0 LEA R19, R5, UR4, 0x7 ;  /* 0x0000000405130c11 */ /* 0x000fe4000f8e38ff */
[----:B-1----:R-:W-:Y:S01]  /*3b70*/  @P0 LOP3.LUT R0, R12, R17, RZ, 0x3c, !PT ;  /* 0x000000110c000212 */ /* 0x002fe200078e3cff */
[----:B------:R-:W-:-:S03]  /*3b80*/  IMAD.MOV.U32 R12, RZ, RZ, RZ ;  /* 0x000000ffff0c7224 */ /* 0x000fc600078e00ff */
[----:B------:R-:W-:Y:S01]  /*3b90*/  @P0 LEA R16, R0, R19, 0x2 ;  /* 0x0000001300100211 */ /* 0x000fe200078e10ff */
[----:B------:R-:W-:-:S04]  /*3ba0*/  IMAD.MOV.U32 R0, RZ, RZ, RZ ;  /* 0x000000ffff007224 */ /* 0x000fc800078e00ff */
[----:B------:R0:W1:Y:S04]  /*3bb0*/  @P0 LDS R12, [R16] ;  /* 0x00000000100c0984 */ /* 0x0000680000000800 */
[----:B------:R0:W2:Y:S01]  /*3bc0*/  @P0 LDS R0, [R16+0x780] ;  /* 0x0007800010000984 */ /* 0x0000a20000000800 */
[----:B------:R-:W-:Y:S05]  /*3bd0*/  BRA.DIV UR5, `(.L_x_34) ;  /* 0x0000001205f87947 */ /* 0x000fea000b800000 */
[----:B------:R-:W-:Y:S01]  /*3be0*/  MOV R19, 0xffff ;  /* 0x0000ffff00137802 */ /* 0x000fe20000000f00 */
[----:B------:R-:W-:Y:S01]  /*3bf0*/  IMAD.MOV.U32 R21, RZ, RZ, 0xffff ;  /* 0x0000ffffff157424 */ /* 0x000fe200078e00ff */
[----:B0-----:R-:W-:Y:S01]  /*3c00*/  MOV R16, 0xffff ;  /* 0x0000ffff00107802 */ /* 0x001fe20000000f00 */
[----:B------:R-:W-:Y:S01]  /*3c10*/  IMAD.MOV.U32 R33, RZ, RZ, 0xffff ;  /* 0x0000ffffff217424 */ /* 0x000fe200078e00ff */
[----:B------:R-:W-:Y:S01]  /*3c20*/  MOV R18, 0xffff ;  /* 0x0000ffff00127802 */ /* 0x000fe20000000f00 */
[----:B-1----:R-:W0:Y:S01]  /*3c30*/  SHFL.BFLY PT, R17, R12, 0x8, 0x101f ;  /* 0x0d101f000c117f89 */ /* 0x002e2200000e0000 */
[----:B------:R-:W-:-:S03]  /*3c40*/  IMAD.MOV.U32 R32, RZ, RZ, 0xffff ;  /* 0x0000ffffff207424 */ /* 0x000fc600078e00ff */
[----:B--2---:R-:W1:Y:S01]  /*3c50*/  SHFL.BFLY PT, R23, R0, 0x8, 0x101f ;  /* 0x0d101f0000177f89 */ /* 0x004e6200000e0000 */
[----:B0-----:R-:W-:Y:S01]  /*3c60*/  FADD.FTZ R17, R17, R12 ;  /* 0x0000000c11117221 */ /* 0x001fe20000010000 */
[----:B-1----:R-:W-:-:S04]  /*3c70*/  FADD.FTZ R20, R23, R0 ;  /* 0x0000000017147221 */ /* 0x002fc80000010000 */
[----:B------:R-:W0:Y:S04]  /*3c80*/  SHFL.BFLY PT, R22, R17, 0x4, 0x101f ;  /* 0x0c901f0011167f89 */ /* 0x000e2800000e0000 */
[----:B------:R-:W1:Y:S01]  /*3c90*/  SHFL.BFLY PT, R23, R20, 0x4, 0x101f ;  /* 0x0c901f0014177f89 */ /* 0x000e6200000e0000 */
[----:B0-----:R-:W-:Y:S01]  /*3ca0*/  FADD.FTZ R22, R17, R22 ;  /* 0x0000001611167221 */ /* 0x001fe20000010000 */
[----:B------:R-:W-:Y:S01]  /*3cb0*/  MOV R17, 0xffff ;  /* 0x0000ffff00117802 */ /* 0x000fe20000000f00 */
[----:B-1----:R-:W-:-:S03]  /*3cc0*/  FADD.FTZ R0, R20, R23 ;  /* 0x0000001714007221 */ /* 0x002fc60000010000 */
[----:B------:R-:W0:Y:S04]  /*3cd0*/  SHFL.BFLY PT, R25, R22, 0x2, 0x101f ;  /* 0x0c501f0016197f89 */ /* 0x000e2800000e0000 */
[----:B------:R-:W1:Y:S01]  /*3ce0*/  SHFL.BFLY PT, R23, R0, 0x2, 0x101f ;  /* 0x0c501f0000177f89 */ /* 0x000e6200000e0000 */
[----:B0-----:R-:W-:Y:S01]  /*3cf0*/  FADD.FTZ R25, R22, R25 ;  /* 0x0000001916197221 */ /* 0x001fe20000010000 */
[----:B-1----:R-:W-:-:S04]  /*3d00*/  FADD.FTZ R12, R0, R23 ;  /* 0x00000017000c7221 */ /* 0x002fc80000010000 */
[----:B------:R-:W0:Y:S04]  /*3d10*/  SHFL.BFLY PT, R24, R25, 0x1, 0x101f ;  /* 0x0c301f0019187f89 */ /* 0x000e2800000e0000 */
[----:B------:R1:W2:Y:S02]  /*3d20*/  SHFL.BFLY PT, R23, R12, 0x1, 0x101f ;  /* 0x0c301f000c177f89 */ /* 0x0002a400000e0000 */
[----:B01----:R-:W-:-:S07]  /*3d30*/  FADD.FTZ R24, R25, R24 ;  /* 0x0000001819187221 */ /* 0x003fce0000010000 */
.L_x_65:
[----:B--2---:R-:W-:Y:S01]  /*3d40*/  FADD.FTZ R12, R12, R23 ;  /* 0x000000170c0c7221 */ /* 0x004fe20000010000 */
[----:B------:R-:W-:-:S04]  /*3d50*/  @!P1 F2FP.BF16.F32.PACK_AB R0, RZ, R24 ;  /* 0x00000018ff00923e */ /* 0x000fc800000010ff */
[----:B------:R-:W-:Y:S01]  /*3d60*/  @!P1 F2FP.BF16.F32.PACK_AB R12, RZ, R12 ;  /* 0x0000000cff0c923e */ /* 0x000fe200000010ff */
[----:B------:R3:W-:Y:S03]  /*3d70*/  @!P1 STG.E.U16 desc[UR12][R10.64+0x78], R0 ;  /* 0x000078000a009986 */ /* 0x0007e6000c10150c */
[----:B------:R-:W-:Y:S02]  /*3d80*/  PRMT R16, R12, 0x7610, R16 ;  /* 0x000076100c107816 */ /* 0x000fe40000000010 */
[----:B------:R-:W-:-:S03]  /*3d90*/  LEA.HI R12, R37, 0x5a, RZ, 0x1c ;  /* 0x0000005a250c7811 */ /* 0x000fc600078fe0ff */
[----:B------:R3:W-:Y:S04]  /*3da0*/  @!P1 STG.E.U16 desc[UR12][R14.64+0x78], R16 ;  /* 0x000078100e009986 */ /* 0x0007e8000c10150c */
.L_x_31:
[----:B------:R-:W-:Y:S05]  /*3db0*/  BSYNC B0 ;  /* 0x0000000000007941 */ /* 0x000fea0003800000 */
.L_x_30:
[----:B------:R-:W-:-:S13]  /*3dc0*/  ISETP.GE.U32.AND P0, PT, R3, 0x5a, PT ;  /* 0x0000005a0300780c */ /* 0x000fda0003f06070 */
[----:B------:R-:W-:Y:S05]  /*3dd0*/  @!P0 BRA `(.L_x_29) ;  /* 0x0000000800a88947 */ /* 0x000fea0003800000 */
[----:B------:R-:W-:Y:S01]  /*3de0*/  ISETP.NE.AND P0, PT, R5, 0xf, PT ;  /* 0x0000000f0500780c */ /* 0x000fe20003f05270 */
[----:B------:R-:W-:-:S12]  /*3df0*/  UMOV UR5, 0xffff ;  /* 0x0000ffff00057882 */ /* 0x000fd80000000000 */
[C---:B-123--:R-:W-:Y:S01]  /*3e00*/  @P0 IMAD.SHL.U32 R11, R5.reuse, 0x2, RZ ;  /* 0x00000002050b0824 */ /* 0x04efe200078e00ff */
[----:B------:R-:W-:-:S04]  /*3e10*/  @P0 LEA R15, R5, UR4, 0x7 ;  /* 0x00000004050f0c11 */ /* 0x000fc8000f8e38ff */
[----:B0-----:R-:W-:Y:S01]  /*3e20*/  @P0 LOP3.LUT R0, R12, R11, RZ, 0x3c, !PT ;  /* 0x0000000b0c000212 */ /* 0x001fe200078e3cff */
        /* <DEDUP_REMOVED lines=8> */
[----:B------:R-:W-:Y:S01]  /*3eb0*/  @P0 VIADD R14, R12, 0x1e ;  /* 0x0000001e0c0e0836 */ /* 0x000fe20000000000 */
[C---:B------:R-:W-:Y:S01]  /*3ec0*/  @P0 SHF.L.U32 R17, R5.reuse, 0x1, RZ ;  /* 0x0000000105110819 */ /* 0x040fe200000006ff */
[----:B------:R-:W-:Y:S01]  /*3ed0*/  IMAD.MOV.U32 R25, RZ, RZ, 0xffff ;  /* 0x0000ffffff197424 */ /* 0x000fe200078e00ff */
[----:B01----:R-:W0:Y:S01]  /*3ee0*/  SHFL.BFLY PT, R10, R11, 0x8, 0x101f ;  /* 0x0d101f000b0a7f89 */ /* 0x003e2200000e0000 */
[----:B------:R-:W-:Y:S01]  /*3ef0*/  IMAD.MOV.U32 R19, RZ, RZ, 0xffff ;  /* 0x0000ffffff137424 */ /* 0x000fe200078e00ff */
[----:B------:R-:W-:Y:S01]  /*3f00*/  @P0 LOP3.LUT R14, R14, R17, RZ, 0x3c, !PT ;  /* 0x000000110e0e0212 */ /* 0x000fe200078e3cff */
[----:B------:R-:W-:Y:S01]  /*3f10*/  IMAD.MOV.U32 R34, RZ, RZ, 0xffff ;  /* 0x0000ffffff227424 */ /* 0x000fe200078e00ff */
[----:B--2---:R-:W1:Y:S01]  /*3f20*/  SHFL.BFLY PT, R15, R0, 0x8, 0x101f ;  /* 0x0d101f00000f7f89 */ /* 0x004e6200000e0000 */
[----:B------:R-:W-:-:S02]  /*3f30*/  @P0 LEA R17, R5, UR4, 0x7 ;  /* 0x0000000405110c11 */ /* 0x000fc4000f8e38ff */
[C---:B------:R-:W-:Y:S02]  /*3f40*/  @P0 SHF.L.U32 R22, R5.reuse, 0x1, RZ ;  /* 0x0000000105160819 */ /* 0x040fe400000006ff */
[----:B------:R-:W-:Y:S02]  /*3f50*/  @P0 LEA R20, R14, R17, 0x2 ;  /* 0x000000110e140211 */ /* 0x000fe400078e10ff */
[----:B------:R-:W-:Y:S02]  /*3f60*/  MOV R33, 0xffff ;  /* 0x0000ffff00217802 */ /* 0x000fe40000000f00 */
[----:B------:R-:W-:Y:S01]  /*3f70*/  MOV R18, 0xffff ;  /* 0x0000ffff00127802 */ /* 0x000fe20000000f00 */
[----:B------:R-:W-:Y:S01]  /*3f80*/  @P0 LDS R14, [R20] ;  /* 0x00000000140e0984 */ /* 0x000fe20000000800 */
[----:B------:R-:W-:Y:S01]  /*3f90*/  ISETP.NE.AND P1, PT, R5, RZ, PT ;  /* 0x000000ff0500720c */ /* 0x000fe20003f25270 */
[----:B0-----:R-:W-:Y:S01]  /*3fa0*/  FADD.FTZ R10, R10, R11 ;  /* 0x0000000b0a0a7221 */ /* 0x001fe20000010000 */
[----:B-1----:R-:W-:-:S04]  /*3fb0*/  FADD.FTZ R24, R15, R0 ;  /* 0x000000000f187221 */ /* 0x002fc80000010000 */
[----:B------:R-:W0:Y:S01]  /*3fc0*/  SHFL.BFLY PT, R25, R10, 0x4, 0x101f ;  /* 0x0c901f000a197f89 */ /* 0x000e2200000e0000 */
[----:B------:R-:W-:-:S03]  /*3fd0*/  @P0 VIADD R15, R12, 0x3c ;  /* 0x0000003c0c0f0836 */ /* 0x000fc60000000000 */
[----:B------:R-:W1:Y:S02]  /*3fe0*/  SHFL.BFLY PT, R17, R24, 0x4, 0x101f ;  /* 0x0c901f0018117f89 */ /* 0x000e6400000e0000 */
[----:B------:R-:W-:Y:S02]  /*3ff0*/  @P0 LOP3.LUT R15, R15, R22, RZ, 0x3c, !PT ;  /* 0x000000160f0f0212 */ /* 0x000fe400078e3cff */
[----:B------:R-:W-:-:S04]  /*4000*/  @P0 LEA R22, R5, UR4, 0x7 ;  /* 0x0000000405160c11 */ /* 0x000fc8000f8e38ff */
[----:B------:R-:W-:-:S05]  /*4010*/  @P0 LEA R15, R15, R22, 0x2 ;  /* 0x000000160f0f0211 */ /* 0x000fca00078e10ff */
[----:B------:R-:W-:Y:S01]  /*4020*/  @P0 LDS R22, [R15] ;  /* 0x000000000f160984 */ /* 0x000fe20000000800 */
[----:B0-----:R-:W-:Y:S01]  /*4030*/  FADD.FTZ R11, R10, R25 ;  /* 0x000000190a0b7221 */ /* 0x001fe20000010000 */
[----:B------:R-:W-:Y:S02]  /*4040*/  @P0 VIADD R10, R12, 0x5a ;  /* 0x0000005a0c0a0836 */ /* 0x000fe40000000000 */
[----:B------:R0:W-:Y:S01]  /*4050*/  @P0 LDS R25, [R20+0x780] ;  /* 0x0007800014190984 */ /* 0x0001e20000000800 */
[----:B-1----:R-:W-:Y:S01]  /*4060*/  FADD.FTZ R0, R24, R17 ;  /* 0x0000001118007221 */ /* 0x002fe20000010000 */
[----:B------:R-:W-:Y:S02]  /*4070*/  IMAD.MOV.U32 R24, RZ, RZ, RZ ;  /* 0x000000ffff187224 */ /* 0x000fe400078e00ff */
[----:B------:R-:W1:Y:S01]  /*4080*/  SHFL.BFLY PT, R32, R11, 0x2, 0x101f ;  /* 0x0c501f000b207f89 */ /* 0x000e6200000e0000 */
[----:B------:R-:W-:-:S03]  /*4090*/  @P0 IMAD.MOV.U32 R24, RZ, RZ, R14 ;  /* 0x000000ffff180224 */ /* 0x000fc600078e000e */
[----:B------:R-:W-:Y:S01]  /*40a0*/  @P0 LDS R17, [R15+0x780] ;  /* 0x000780000f110984 */ /* 0x000fe20000000800 */
[----:B0-----:R-:W-:-:S03]  /*40b0*/  MOV R20, RZ ;  /* 0x000000ff00147202 */ /* 0x001fc60000000f00 */
[----:B------:R-:W0:Y:S04]  /*40c0*/  SHFL.BFLY PT, R33, R24, 0x8, 0x101f ;  /* 0x0d101f0018217f89 */ /* 0x000e2800000e0000 */
[----:B------:R-:W2:Y:S01]  /*40d0*/  SHFL.BFLY PT, R14, R0, 0x2, 0x101f ;  /* 0x0c501f00000e7f89 */ /* 0x000ea200000e0000 */
[----:B-1----:R-:W-:Y:S01]  /*40e0*/  FADD.FTZ R32, R11, R32 ;  /* 0x000000200b207221 */ /* 0x002fe20000010000 */
[----:B------:R-:W-:-:S04]  /*40f0*/  @P0 SHF.L.U32 R11, R5, 0x1, RZ ;  /* 0x00000001050b0819 */ /* 0x000fc800000006ff */
[----:B------:R-:W1:Y:S01]  /*4100*/  SHFL.BFLY PT, R23, R32, 0x1, 0x101f ;  /* 0x0c301f0020177f89 */ /* 0x000e6200000e0000 */
[----:B------:R-:W-:Y:S02]  /*4110*/  @P0 LOP3.LUT R10, R10, R11, RZ, 0x3c, !PT ;  /* 0x0000000b0a0a0212 */ /* 0x000fe400078e3cff */
[----:B------:R-:W-:Y:S01]  /*4120*/  @P0 LEA R11, R5, UR4, 0x7 ;  /* 0x00000004050b0c11 */ /* 0x000fe2000f8e38ff */
[----:B0-----:R-:W-:Y:S01]  /*4130*/  FADD.FTZ R24, R33, R24 ;  /* 0x0000001821187221 */ /* 0x001fe20000010000 */
[----:B------:R-:W-:Y:S01]  /*4140*/  MOV R33, 0xffff ;  /* 0x0000ffff00217802 */ /* 0x000fe20000000f00 */
[----:B------:R-:W-:Y:S02]  /*4150*/  @P0 IMAD.MOV.U32 R20, RZ, RZ, R25 ;  /* 0x000000ffff140224 */ /* 0x000fe400078e0019 */
[----:B--2---:R-:W-:Y:S01]  /*4160*/  FADD.FTZ R21, R0, R14 ;  /* 0x0000000e00157221 */ /* 0x004fe20000010000 */
[----:B------:R-:W-:Y:S01]  /*4170*/  IMAD.MOV.U32 R25, RZ, RZ, 0xffff ;  /* 0x0000ffffff197424 */ /* 0x000fe200078e00ff */
[----:B------:R-:W-:Y:S01]  /*4180*/  CS2R R14, SRZ ;  /* 0x00000000000e7805 */ /* 0x000fe2000001ff00 */
[----:B------:R-:W-:Y:S01]  /*4190*/  @P0 IMAD R16, R10, 0x4, R11 ;  /* 0x000000040a100824 */ /* 0x000fe200078e020b */
[----:B------:R-:W-:Y:S01]  /*41a0*/  @P0 MOV R14, R22 ;  /* 0x00000016000e0202 */ /* 0x000fe20000000f00 */
[----:B------:R-:W0:Y:S01]  /*41b0*/  @!P1 LDC.64 R10, c[0x0][0x218] ;  /* 0x00008600ff0a9b82 */ /* 0x000e220000000a00 */
[----:B------:R-:W2:Y:S01]  /*41c0*/  SHFL.BFLY PT, R22, R20, 0x8, 0x101f ;  /* 0x0d101f0014167f89 */ /* 0x000ea200000e0000 */
[----:B------:R-:W-:Y:S01]  /*41d0*/  @P0 IMAD.MOV.U32 R15, RZ, RZ, R17 ;  /* 0x000000ffff0f0224 */ /* 0x000fe200078e0011 */
[----:B------:R-:W-:Y:S01]  /*41e0*/  MOV R17, 0xffff ;  /* 0x0000ffff00117802 */ /* 0x000fe20000000f00 */
[----:B------:R-:W-:Y:S01]  /*41f0*/  IMAD.IADD R0, R12, 0x1, R4 ;  /* 0x000000010c007824 */ /* 0x000fe200078e0204 */
[----:B------:R-:W3:Y:S01]  /*4200*/  SHFL.BFLY PT, R25, R24, 0x4, 0x101f ;  /* 0x0c901f0018197f89 */ /* 0x000ee200000e0000 */
[----:B------:R-:W-:-:S03]  /*4210*/  IMAD.MOV.U32 R12, RZ, RZ, 0xffff ;  /* 0x0000ffffff0c7424 */ /* 0x000fc600078e00ff */
[----:B------:R-:W-:Y:S01]  /*4220*/  @P0 LDS R18, [R16+0x780] ;  /* 0x0007800010120984 */ /* 0x000fe20000000800 */
[----:B-1----:R-:W-:Y:S01]  /*4230*/  FADD.FTZ R23, R32, R23 ;  /* 0x0000001720177221 */ /* 0x002fe20000010000 */
[----:B------:R-:W-:Y:S02]  /*4240*/  MOV R32, 0xffff ;  /* 0x0000ffff00207802 */ /* 0x000fe40000000f00 */
[----:B------:R-:W-:Y:S02]  /*4250*/  @P0 LDS R19, [R16] ;  /* 0x0000000010130984 */ /* 0x000fe40000000800 */
[----:B------:R-:W-:Y:S02]  /*4260*/  @!P1 F2FP.BF16.F32.PACK_AB R23, RZ, R23 ;  /* 0x00000017ff17923e */ /* 0x000fe400000010ff */
[----:B------:R-:W1:Y:S04]  /*4270*/  SHFL.BFLY PT, R16, R14, 0x8, 0x101f ;  /* 0x0d101f000e107f89 */ /* 0x000e6800000e0000 */
[----:B------:R-:W4:Y:S01]  /*4280*/  SHFL.BFLY PT, R17, R15, 0x8, 0x101f ;  /* 0x0d101f000f117f89 */ /* 0x000f2200000e0000 */
[----:B0-----:R-:W-:-:S03]  /*4290*/  @!P1 IMAD.WIDE R10, R0, 0x2, R10 ;  /* 0x00000002000a9825 */ /* 0x001fc600078e020a */
[----:B------:R-:W0:Y:S01]  /*42a0*/  SHFL.BFLY PT, R32, R21, 0x1, 0x101f ;  /* 0x0c301f0015207f89 */ /* 0x000e2200000e0000 */
[----:B--2---:R-:W-:Y:S01]  /*42b0*/  FADD.FTZ R20, R22, R20 ;  /* 0x0000001416147221 */ /* 0x004fe20000010000 */
[----:B---3--:R-:W-:Y:S01]  /*42c0*/  FADD.FTZ R24, R24, R25 ;  /* 0x0000001918187221 */ /* 0x008fe20000010000 */
[----:B------:R-:W-:Y:S01]  /*42d0*/  MOV R25, 0xffff ;  /* 0x0000ffff00197802 */ /* 0x000fe20000000f00 */
[----:B------:R2:W-:Y:S05]  /*42e0*/  @!P1 STG.E.U16 desc[UR12][R10.64], R23 ;  /* 0x000000170a009986 */ /* 0x0005ea000c10150c */
[----:B------:R-:W3:Y:S01]  /*42f0*/  SHFL.BFLY PT, R25, R20, 0x4, 0x101f ;  /* 0x0c901f0014197f89 */ /* 0x000ee200000e0000 */
[----:B-1----:R-:W-:Y:S01]  /*4300*/  FADD.FTZ R22, R16, R14 ;  /* 0x0000000e10167221 */ /* 0x002fe20000010000 */
[----:B--2---:R-:W-:Y:S01]  /*4310*/  MOV R23, 0xffff ;  /* 0x0000ffff00177802 */ /* 0x004fe20000000f00 */
[----:B------:R-:W1:Y:S01]  /*4320*/  @!P1 LDC.64 R10, c[0x0][0x220] ;  /* 0x00008800ff0a9b82 */ /* 0x000e620000000a00 */
[----:B----4-:R-:W-:Y:S01]  /*4330*/  FADD.FTZ R17, R17, R15 ;  /* 0x0000000f11117221 */ /* 0x010fe20000010000 */
[----:B------:R-:W-:Y:S01]  /*4340*/  CS2R R14, SRZ ;  /* 0x00000000000e7805 */ /* 0x000fe2000001ff00 */
[----:B------:R-:W2:Y:S01]  /*4350*/  SHFL.BFLY PT, R16, R22, 0x4, 0x101f ;  /* 0x0c901f0016107f89 */ /* 0x000ea200000e0000 */
[----:B------:R-:W-:-:S02]  /*4360*/  @P0 IMAD.MOV.U32 R15, RZ, RZ, R18 ;  /* 0x000000ffff0f0224 */ /* 0x000fc400078e0012 */
[----:B0-----:R-:W-:Y:S01]  /*4370*/  FADD.FTZ R21, R21, R32 ;  /* 0x0000002015157221 */ /* 0x001fe20000010000 */
[----:B------:R-:W-:Y:S01]  /*4380*/  IMAD.MOV.U32 R18, RZ, RZ, 0xffff ;  /* 0x0000ffffff127424 */ /* 0x000fe200078e00ff */
[----:B------:R-:W-:Y:S01]  /*4390*/  MOV R32, 0xffff ;  /* 0x0000ffff00207802 */ /* 0x000fe20000000f00 */
[----:B------:R-:W-:Y:S01]  /*43a0*/  @P0 IMAD.MOV.U32 R14, RZ, RZ, R19 ;  /* 0x000000ffff0e0224 */ /* 0x000fe200078e0013 */
[----:B------:R-:W-:Y:S01]  /*43b0*/  MOV R19, 0xffff ;  /* 0x0000ffff00137802 */ /* 0x000fe20000000f00 */
[----:B------:R-:W0:Y:S01]  /*43c0*/  SHFL.BFLY PT, R33, R17, 0x4, 0x101f ;  /* 0x0c901f0011217f89 */ /* 0x000e2200000e0000 */
[----:B------:R-:W-:-:S03]  /*43d0*/  @!P1 F2FP.BF16.F32.PACK_AB R21, RZ, R21 ;  /* 0x00000015ff15923e */ /* 0x000fc600000010ff */
[----:B------:R-:W4:Y:S01]  /*43e0*/  SHFL.BFLY PT, R18, R15, 0x8, 0x101f ;  /* 0x0d101f000f127f89 */ /* 0x000f2200000e0000 */
[----:B---3--:R-:W-:Y:S01]  /*43f0*/  FADD.FTZ R25, R20, R25 ;  /* 0x0000001914197221 */ /* 0x008fe20000010000 */
[----:B------:R-:W-:Y:S02]  /*4400*/  MOV R20, 0xffff ;  /* 0x0000ffff00147802 */ /* 0x000fe40000000f00 */
[----:B------:R-:W3:Y:S04]  /*4410*/  SHFL.BFLY PT, R19, R24, 0x2, 0x101f ;  /* 0x0c501f0018137f89 */ /* 0x000ee800000e0000 */
[----:B------:R-:W5:Y:S01]  /*4420*/  SHFL.BFLY PT, R32, R14, 0x8, 0x101f ;  /* 0x0d101f000e207f89 */ /* 0x000f6200000e0000 */
[----:B-1----:R-:W-:-:S03]  /*4430*/  @!P1 IMAD.WIDE R10, R0, 0x2, R10 ;  /* 0x00000002000a9825 */ /* 0x002fc600078e020a */
[----:B------:R-:W1:Y:S01]  /*4440*/  SHFL.BFLY PT, R20, R25, 0x2, 0x101f ;  /* 0x0c501f0019147f89 */ /* 0x000e6200000e0000 */
[----:B--2---:R-:W-:Y:S01]  /*4450*/  FADD.FTZ R34, R22, R16 ;  /* 0x0000001016227221 */ /* 0x004fe20000010000 */
[----:B------:R-:W-:Y:S02]  /*4460*/  IMAD.MOV.U32 R16, RZ, RZ, 0xffff ;  /* 0x0000ffffff107424 */ /* 0x000fe400078e00ff */
[----:B------:R2:W-:Y:S01]  /*4470*/  @!P1 STG.E.U16 desc[UR12][R10.64], R21 ;  /* 0x000000150a009986 */ /* 0x0005e2000c10150c */
[----:B0-----:R-:W-:Y:S01]  /*4480*/  FADD.FTZ R22, R17, R33 ;  /* 0x0000002111167221 */ /* 0x001fe20000010000 */
[----:B------:R-:W-:Y:S01]  /*4490*/  MOV R33, 0xffff ;  /* 0x0000ffff00217802 */ /* 0x000fe20000000f00 */
[----:B----4-:R-:W-:Y:S01]  /*44a0*/  FADD.FTZ R17, R18, R15 ;  /* 0x0000000f12117221 */ /* 0x010fe20000010000 */
[----:B------:R-:W-:Y:S02]  /*44b0*/  IMAD.MOV.U32 R15, RZ, RZ, 0xffff ;  /* 0x0000ffffff0f7424 */ /* 0x000fe400078e00ff */
[----:B---3--:R-:W-:Y:S01]  /*44c0*/  FADD.FTZ R24, R24, R19 ;  /* 0x0000001318187221 */ /* 0x008fe20000010000 */
[----:B--2---:R-:W-:Y:S01]  /*44d0*/  IMAD.MOV.U32 R21, RZ, RZ, 0xffff ;  /* 0x0000ffffff157424 */ /* 0x004fe200078e00ff */
[----:B------:R-:W-:-:S02]  /*44e0*/  MOV R19, 0xffff ;  /* 0x0000ffff00137802 */ /* 0x000fc40000000f00 */
[----:B------:R-:W0:Y:S01]  /*44f0*/  SHFL.BFLY PT, R15, R22, 0x2, 0x101f ;  /* 0x0c501f00160f7f89 */ /* 0x000e2200000e0000 */
[----:B-----5:R-:W-:Y:S01]  /*4500*/  FADD.FTZ R32, R32, R14 ;  /* 0x0000000e20207221 */ /* 0x020fe20000010000 */
[----:B------:R-:W2:Y:S02]  /*4510*/  @!P1 LDC.64 R10, c[0x0][0x218] ;  /* 0x00008600ff0a9b82 */ /* 0x000ea40000000a00 */
[----:B------:R-:W3:Y:S01]  /*4520*/  SHFL.BFLY PT, R21, R24, 0x1, 0x101f ;  /* 0x0c301f0018157f89 */ /* 0x000ee200000e0000 */
[----:B-1----:R-:W-:-:S03]  /*4530*/  FADD.FTZ R14, R25, R20 ;  /* 0x00000014190e7221 */ /* 0x002fc60000010000 */
[----:B------:R-:W1:Y:S04]  /*4540*/  SHFL.BFLY PT, R19, R34, 0x2, 0x101f ;  /* 0x0c501f0022137f89 */ /* 0x000e6800000e0000 */
[----:B------:R-:W4:Y:S04]  /*4550*/  SHFL.BFLY PT, R33, R32, 0x4, 0x101f ;  /* 0x0c901f0020217f89 */ /* 0x000f2800000e0000 */
[----:B------:R-:W5:Y:S04]  /*4560*/  SHFL.BFLY PT, R16, R17, 0x4, 0x101f ;  /* 0x0c901f0011107f89 */ /* 0x000f6800000e0000 */
[----:B------:R-:W5:Y:S01]  /*4570*/  SHFL.BFLY PT, R23, R14, 0x1, 0x101f ;  /* 0x0c301f000e177f89 */ /* 0x000f6200000e0000 */
[----:B0-----:R-:W-:Y:S01]  /*4580*/  FADD.FTZ R12, R22, R15 ;  /* 0x0000000f160c7221 */ /* 0x001fe20000010000 */
[----:B------:R-:W-:Y:S01]  /*4590*/  MOV R22, 0xffff ;  /* 0x0000ffff00167802 */ /* 0x000fe20000000f00 */
[----:B--2---:R-:W-:-:S04]  /*45a0*/  @!P1 IMAD.WIDE R10, R0, 0x2, R10 ;  /* 0x00000002000a9825 */ /* 0x004fc800078e020a */
[----:B---3--:R-:W-:Y:S01]  /*45b0*/  FADD.FTZ R18, R24, R21 ;  /* 0x0000001518127221 */ /* 0x008fe20000010000 */
[----:B------:R-:W-:Y:S01]  /*45c0*/  IMAD.MOV.U32 R21, RZ, RZ, 0xffff ;  /* 0x0000ffffff157424 */ /* 0x000fe200078e00ff */
[----:B------:R-:W-:Y:S01]  /*45d0*/  SHFL.BFLY PT, R22, R12, 0x1, 0x101f ;  /* 0x0c301f000c167f89 */ /* 0x000fe200000e0000 */
[----:B-1----:R-:W-:Y:S01]  /*45e0*/  FADD.FTZ R20, R34, R19 ;  /* 0x0000001322147221 */ /* 0x002fe20000010000 */
[----:B------:R-:W-:Y:S01]  /*45f0*/  MOV R19, 0xffff ;  /* 0x0000ffff00137802 */ /* 0x000fe20000000f00 */
[----:B----4-:R-:W-:Y:S01]  /*4600*/  FADD.FTZ R25, R32, R33 ;  /* 0x0000002120197221 */ /* 0x010fe20000010000 */
[----:B------:R-:W-:Y:S02]  /*4610*/  MOV R32, 0xffff ;  /* 0x0000ffff00207802 */ /* 0x000fe40000000f00 */
[----:B------:R-:W-:Y:S01]  /*4620*/  @!P1 F2FP.BF16.F32.PACK_AB R33, RZ, R18 ;  /* 0x00000012ff21923e */ /* 0x000fe200000010ff */
[----:B-----5:R-:W-:Y:S01]  /*4630*/  FADD.FTZ R24, R17, R16 ;  /* 0x0000001011187221 */ /* 0x020fe20000010000 */
[----:B------:R-:W0:Y:S01]  /*4640*/  SHFL.BFLY PT, R18, R20, 0x1, 0x101f ;  /* 0x0c301f0014127f89 */ /* 0x000e2200000e0000 */
[----:B------:R-:W1:Y:S01]  /*4650*/  @!P1 LDC.64 R16, c[0x0][0x218] ;  /* 0x00008600ff109b82 */ /* 0x000e620000000a00 */
[----:B------:R-:W-:-:S02]  /*4660*/  FADD.FTZ R23, R14, R23 ;  /* 0x000000170e177221 */ /* 0x000fc40000010000 */
[----:B------:R-:W2:Y:S04]  /*4670*/  SHFL.BFLY PT, R19, R24, 0x2, 0x101f ;  /* 0x0c501f0018137f89 */ /* 0x000ea800000e0000 */
[----:B------:R-:W3:Y:S01]  /*4680*/  SHFL.BFLY PT, R32, R25, 0x2, 0x101f ;  /* 0x0c501f0019207f89 */ /* 0x000ee200000e0000 */
[----:B------:R-:W4:Y:S01]  /*4690*/  @!P1 LDC.64 R14, c[0x0][0x220] ;  /* 0x00008800ff0e9b82 */ /* 0x000f220000000a00 */
[----:B------:R-:W-:Y:S02]  /*46a0*/  @!P1 F2FP.BF16.F32.PACK_AB R23, RZ, R23 ;  /* 0x00000017ff17923e */ /* 0x000fe400000010ff */
[----:B------:R5:W-:Y:S02]  /*46b0*/  @!P1 STG.E.U16 desc[UR12][R10.64+0x3c], R33 ;  /* 0x00003c210a009986 */ /* 0x000be4000c10150c */
[----:B------:R-:W-:-:S03]  /*46c0*/  PRMT R21, R23, 0x7610, R21 ;  /* 0x0000761017157816 */ /* 0x000fc60000000015 */
[----:B-----5:R-:W5:Y:S01]  /*46d0*/  @!P1 LDC.64 R10, c[0x0][0x220] ;  /* 0x00008800ff0a9b82 */ /* 0x020f620000000a00 */
[----:B0-----:R-:W-:Y:S01]  /*46e0*/  FADD.FTZ R20, R20, R18 ;  /* 0x0000001214147221 */ /* 0x001fe20000010000 */
[----:B------:R-:W-:Y:S01]  /*46f0*/  FADD.FTZ R18, R12, R22 ;  /* 0x000000160c127221 */ /* 0x000fe20000010000 */
[----:B-1----:R-:W-:-:S04]  /*4700*/  @!P1 IMAD.WIDE R16, R0, 0x2, R16 ;  /* 0x0000000200109825 */ /* 0x002fc800078e0210 */
[----:B--2---:R-:W-:Y:S01]  /*4710*/  FADD.FTZ R12, R24, R19 ;  /* 0x00000013180c7221 */ /* 0x004fe20000010000 */
[----:B------:R-:W-:Y:S01]  /*4720*/  MOV R19, 0xffff ;  /* 0x0000ffff00137802 */ /* 0x000fe20000000f00 */
[----:B------:R-:W-:Y:S02]  /*4730*/  IMAD.MOV.U32 R24, RZ, RZ, 0xffff ;  /* 0x0000ffffff187424 */ /* 0x000fe400078e00ff */
[----:B---3--:R-:W-:Y:S01]  /*4740*/  FADD.FTZ R25, R25, R32 ;  /* 0x0000002019197221 */ /* 0x008fe20000010000 */
[----:B------:R-:W-:Y:S01]  /*4750*/  @!P1 F2FP.BF16.F32.PACK_AB R20, RZ, R20 ;  /* 0x00000014ff14923e */ /* 0x000fe200000010ff */
[C---:B----4-:R-:W-:Y:S01]  /*4760*/  @!P1 IMAD.WIDE R14, R0.reuse, 0x2, R14 ;  /* 0x00000002000e9825 */ /* 0x050fe200078e020e */
[----:B------:R-:W-:Y:S01]  /*4770*/  @!P1 F2FP.BF16.F32.PACK_AB R18, RZ, R18 ;  /* 0x00000012ff12923e */ /* 0x000fe200000010ff */
[----:B------:R-:W-:Y:S04]  /*4780*/  SHFL.BFLY PT, R23, R12, 0x1, 0x101f ;  /* 0x0c301f000c177f89 */ /* 0x000fe800000e0000 */
[----:B------:R-:W0:Y:S01]  /*4790*/  SHFL.BFLY PT, R22, R25, 0x1, 0x101f ;  /* 0x0c301f0019167f89 */ /* 0x000e2200000e0000 */
[----:B-----5:R-:W-:-:S05]  /*47a0*/  @!P1 IMAD.WIDE R10, R0, 0x2, R10 ;  /* 0x00000002000a9825 */ /* 0x020fca00078e020a */
[----:B------:R1:W-:Y:S04]  /*47b0*/  @!P1 STG.E.U16 desc[UR12][R10.64+0x3c], R21 ;  /* 0x00003c150a009986 */ /* 0x0003e8000c10150c */
[----:B------:R1:W-:Y:S04]  /*47c0*/  @!P1 STG.E.U16 desc[UR12][R16.64+0x78], R20 ;  /* 0x0000781410009986 */ /* 0x0003e8000c10150c */
[----:B------:R1:W-:Y:S01]  /*47d0*/  @!P1 STG.E.U16 desc[UR12][R14.64+0x78], R18 ;  /* 0x000078120e009986 */ /* 0x0003e2000c10150c */
[----:B0-----:R-:W-:-:S07]  /*47e0*/  FADD.FTZ R22, R25, R22 ;  /* 0x0000001619167221 */ /* 0x001fce0000010000 */
.L_x_99:
[----:B-1----:R-:W0:Y:S01]  /*47f0*/  @!P1 LDC.64 R10, c[0x0][0x218] ;  /* 0x00008600ff0a9b82 */ /* 0x002e220000000a00 */
[----:B------:R-:W-:Y:S01]  /*4800*/  FADD.FTZ R16, R12, R23 ;  /* 0x000000170c107221 */ /* 0x000fe20000010000 */
[----:B------:R-:W-:-:S04]  /*4810*/  @!P1 F2FP.BF16.F32.PACK_AB R12, RZ, R22 ;  /* 0x00000016ff0c923e */ /* 0x000fc800000010ff */
[----:B------:R-:W-:Y:S02]  /*4820*/  @!P1 F2FP.BF16.F32.PACK_AB R16, RZ, R16 ;  /* 0x00000010ff10923e */ /* 0x000fe400000010ff */
[----:B------:R-:W1:Y:S01]  /*4830*/  @!P1 LDC.64 R14, c[0x0][0x220] ;  /* 0x00008800ff0e9b82 */ /* 0x000e620000000a00 */
[----:B0-----:R-:W-:-:S05]  /*4840*/  @!P1 IMAD.WIDE R10, R0, 0x2, R10 ;  /* 0x00000002000a9825 */ /* 0x001fca00078e020a */
[----:B------:R4:W-:Y:S01]  /*4850*/  @!P1 STG.E.U16 desc[UR12][R10.64+0xb4], R12 ;  /* 0x0000b40c0a009986 */ /* 0x0009e2000c10150c */
[----:B-1----:R-:W-:-:S05]  /*4860*/  @!P1 IMAD.WIDE R14, R0, 0x2, R14 ;  /* 0x00000002000e9825 */ /* 0x002fca00078e020e */
[----:B------:R4:W-:Y:S02]  /*4870*/  @!P1 STG.E.U16 desc[UR12][R14.64+0xb4], R16 ;  /* 0x0000b4100e009986 */ /* 0x0009e4000c10150c */
.L_x_29:
[----:B------:R-:W-:Y:S05]  /*4880*/  WARPSYNC.ALL ;  /* 0x0000000000007948 */ /* 0x000fea0003800000 */
[----:B------:R-:W-:Y:S01]  /*4890*/  UMOV UR4, 0x3c0 ;  /* 0x000003c000047882 */ /* 0x000fe20000000000 */
[----:B------:R-:W-:Y:S01]  /*48a0*/  IADD3 R4, R4, 0x1000, RZ ;  /* 0x0000100004047810 */ /* 0x000fe20007ffe0ff */
[----:B------:R-:W-:Y:S01]  /*48b0*/  UIMAD UR4, UR15, UR4, 0x3c0 ;  /* 0x000003c00f0474a4 */ /* 0x000fe2000f8e0204 */
[----:B------:R-:W-:Y:S05]  /*48c0*/  BAR.SYNC.DEFER_BLOCKING 0x0 ;  /* 0x0000000000007b1d */ /* 0x000fea0000010000 */
[----:B------:R-:W-:-:S13]  /*48d0*/  ISETP.GE.AND P0, PT, R4, UR4, PT ;  /* 0x0000000404007c0c */ /* 0x000fda000bf06270 */
[----:B------:R-:W-:Y:S05]  /*48e0*/  @!P0 BRA `(.L_x_36) ;  /* 0xffffffe000348947 */ /* 0x000fea000383ffff */
[----:B------:R-:W-:Y:S05]  /*48f0*/  EXIT ;  /* 0x000000000000794d */ /* 0x000fea0003800000 */
.L_x_32:
[----:B------:R-:W-:Y:S01]  /*4900*/  HFMA2.MMA R18, -RZ, RZ, 0, 4.76837158203125e-07 ;  /* 0x00000008ff127435 */ /* 0x000fe200000001ff */
[----:B-1----:R-:W-:Y:S01]  /*4910*/  IMAD.MOV.U32 R21, RZ, RZ, R0 ;  /* 0x000000ffff157224 */ /* 0x002fe200078e0000 */
[----:B------:R-:W-:Y:S01]  /*4920*/  MOV R19, 0x101f ;  /* 0x0000101f00137802 */ /* 0x000fe20000000f00 */
[----:B------:R-:W-:-:S08]  /*4930*/  IMAD.MOV.U32 R16, RZ, RZ, 0xffff ;  /* 0x0000ffffff107424 */ /* 0x000fd000078e00ff */
[----:B0-2---:R-:W-:Y:S05]  /*4940*/  WARPSYNC.COLLECTIVE R16, `(.L_x_37) ;  /* 0x0000000010087348 */ /* 0x005fea0003c00000 */
[----:B------:R1:W3:Y:S02]  /*4950*/  SHFL.BFLY P2, R23, R21, R18, R19 ;  /* 0x0c00001215177389 */ /* 0x0002e40000040013 */
[----:B0123--:R-:W-:Y:S01]  /*4960*/  ENDCOLLECTIVE ;  /* 0x000000000000791b */ /* 0x00ffe20003800000 */
.L_x_37:
[----:B------:R-:W-:Y:S02]  /*4970*/  MOV R21, R10 ;  /* 0x0000000a00157202 */ /* 0x000fe40000000f00 */
[----:B------:R-:W-:-:S07]  /*4980*/  MOV R11, R23 ;  /* 0x00000017000b7202 */ /* 0x000fce0000000f00 */
[----:B------:R-:W-:Y:S05]  /*4990*/  WARPSYNC.COLLECTIVE R16, `(.L_x_38) ;  /* 0x0000000010087348 */ /* 0x000fea0003c00000 */
[----:B------:R0:W1:Y:S02]  /*49a0*/  SHFL.BFLY P2, R23, R21, R18, R19 ;  /* 0x0c00001215177389 */ /* 0x0000640000040013 */
[----:B01----:R-:W-:Y:S01]  /*49b0*/  ENDCOLLECTIVE ;  /* 0x000000000000791b */ /* 0x003fe20003800000 */
.L_x_38:
[----:B------:R-:W-:Y:S01]  /*49c0*/  FADD.FTZ R11, R11, R0 ;  /* 0x000000000b0b7221 */ /* 0x000fe20000010000 */
[----:B------:R-:W-:-:S04]  /*49d0*/  HFMA2.MMA R18, -RZ, RZ, 0, 2.384185791015625e-07 ;  /* 0x00000004ff127435 */ /* 0x000fc800000001ff */
[----:B------:R-:W-:Y:S01]  /*49e0*/  MOV R21, R11 ;  /* 0x0000000b00157202 */ /* 0x000fe20000000f00 */
[----:B------:R-:W-:-:S07]  /*49f0*/  IMAD.MOV.U32 R15, RZ, RZ, R23 ;  /* 0x000000ffff0f7224 */ /* 0x000fce00078e0017 */
[----:B------:R-:W-:Y:S05]  /*4a00*/  WARPSYNC.COLLECTIVE R16, `(.L_x_39) ;  /* 0x0000000010087348 */ /* 0x000fea0003c00000 */
[----:B------:R0:W1:Y:S02]  /*4a10*/  SHFL.BFLY P2, R23, R21, R18, R19 ;  /* 0x0c00001215177389 */ /* 0x0000640000040013 */
[----:B01----:R-:W-:Y:S01]  /*4a20*/  ENDCOLLECTIVE ;  /* 0x000000000000791b */ /* 0x003fe20003800000 */
.L_x_39:
[----:B------:R-:W-:-:S05]  /*4a30*/  FADD.FTZ R15, R15, R10 ;  /* 0x0000000a0f0f7221 */ /* 0x000fca0000010000 */
[----:B------:R-:W-:Y:S01]  /*4a40*/  MOV R21, R15 ;  /* 0x0000000f00157202 */ /* 0x000fe20000000f00 */
[----:B------:R-:W-:-:S07]  /*4a50*/  IMAD.MOV.U32 R12, RZ, RZ, R23 ;  /* 0x000000ffff0c7224 */ /* 0x000fce00078e0017 */
[----:B------:R-:W-:Y:S05]  /*4a60*/  WARPSYNC.COLLECTIVE R16, `(.L_x_40) ;  /* 0x0000000010087348 */ /* 0x000fea0003c00000 */
[----:B------:R0:W1:Y:S02]  /*4a70*/  SHFL.BFLY P2, R23, R21, R18, R19 ;  /* 0x0c00001215177389 */ /* 0x0000640000040013 */
[----:B01----:R-:W-:Y:S01]  /*4a80*/  ENDCOLLECTIVE ;  /* 0x000000000000791b */ /* 0x003fe20003800000 */
.L_x_40:
[----:B------:R-:W-:Y:S01]  /*4a90*/  FADD.FTZ R12, R11, R12 ;  /* 0x0000000c0b0c7221 */ /* 0x000fe20000010000 */
[----:B------:R-:W-:-:S03]  /*4aa0*/  HFMA2.MMA R18, -RZ, RZ, 0, 1.1920928955078125e-07 ;  /* 0x00000002ff127435 */ /* 0x000fc600000001ff */
[----:B------:R-:W-:Y:S01]  /*4ab0*/  IMAD.MOV.U32 R21, RZ, RZ, R12 ;  /* 0x000000ffff157224 */ /* 0x000fe200078e000c */
[----:B------:R-:W-:-:S07]  /*4ac0*/  MOV R14, R23 ;  /* 0x00000017000e7202 */ /* 0x000fce0000000f00 */
[----:B------:R-:W-:Y:S05]  /*4ad0*/  WARPSYNC.COLLECTIVE R16, `(.L_x_41) ;  /* 0x0000000010087348 */ /* 0x000fea0003c00000 */
[----:B------:R0:W1:Y:S02]  /*4ae0*/  SHFL.BFLY P2, R23, R21, R18, R19 ;  /* 0x0c00001215177389 */ /* 0x0000640000040013 */
[----:B01----:R-:W-:Y:S01]  /*4af0*/  ENDCOLLECTIVE ;  /* 0x000000000000791b */ /* 0x003fe20003800000 */
.L_x_41:
[----:B------:R-:W-:-:S04]  /*4b00*/  FADD.FTZ R14, R15, R14 ;  /* 0x0000000e0f0e7221 */ /* 0x000fc80000010000 */
[----:B------:R-:W-:Y:S01]  /*4b10*/  IMAD.MOV.U32 R21, RZ, RZ, R14 ;  /* 0x000000ffff157224 */ /* 0x000fe200078e000e */
[----:B------:R-:W-:-:S07]  /*4b20*/  MOV R17, R23 ;  /* 0x0000001700117202 */ /* 0x000fce0000000f00 */
[----:B------:R-:W-:Y:S05]  /*4b30*/  WARPSYNC.COLLECTIVE R16, `(.L_x_42) ;  /* 0x0000000010087348 */ /* 0x000fea0003c00000 */
[----:B------:R0:W1:Y:S02]  /*4b40*/  SHFL.BFLY P2, R23, R21, R18, R19 ;  /* 0x0c00001215177389 */ /* 0x0000640000040013 */
[----:B01----:R-:W-:Y:S01]  /*4b50*/  ENDCOLLECTIVE ;  /* 0x000000000000791b */ /* 0x003fe20003800000 */
.L_x_42:
[----:B------:R-:W-:-:S05]  /*4b60*/  FADD.FTZ R17, R12, R17 ;  /* 0x000000110c117221 */ /* 0x000fca0000010000 */
[----:B------:R-:W-:Y:S01]  /*4b70*/  MOV R21, R17 ;  /* 0x0000001100157202 */ /* 0x000fe20000000f00 */
[----:B------:R-:W-:Y:S01]  /*4b80*/  IMAD.MOV.U32 R18, RZ, RZ, 0x1 ;  /* 0x00000001ff127424 */ /* 0x000fe200078e00ff */
[----:B------:R-:W-:-:S07]  /*4b90*/  MOV R25, R23 ;  /* 0x0000001700197202 */ /* 0x000fce0000000f00 */
[----:B------:R-:W-:Y:S05]  /*4ba0*/  WARPSYNC.COLLECTIVE R16, `(.L_x_43) ;  /* 0x0000000010087348 */ /* 0x000fea0003c00000 */
[----:B------:R0:W1:Y:S02]  /*4bb0*/  SHFL.BFLY P2, R23, R21, R18, R19 ;  /* 0x0c00001215177389 */ /* 0x0000640000040013 */
[----:B01----:R-:W-:Y:S01]  /*4bc0*/  ENDCOLLECTIVE ;  /* 0x000000000000791b */ /* 0x003fe20003800000 */
.L_x_43:
[----:B------:R-:W-:-:S05]  /*4bd0*/  FADD.FTZ R25, R14, R25 ;  /* 0x000000190e197221 */ /* 0x000fca0000010000 */
[----:B------:R-:W-:Y:S02]  /*4be0*/  MOV R21, R25 ;  /* 0x0000001900157202 */ /* 0x000fe40000000f00 */
[----:B------:R-:W-:-:S07]  /*4bf0*/  MOV R0, R23 ;  /* 0x0000001700007202 */ /* 0x000fce0000000f00 */
[----:B------:R-:W-:Y:S05]  /*4c00*/  WARPSYNC.COLLECTIVE R16, `(.L_x_44) ;  /* 0x0000000010087348 */ /* 0x000fea0003c00000 */
[----:B------:R0:W1:Y:S02]  /*4c10*/  SHFL.BFLY P2, R23, R21, R18, R19 ;  /* 0x0c00001215177389 */ /* 0x0000640000040013 */
[----:B01----:R-:W-:Y:S01]  /*4c20*/  ENDCOLLECTIVE ;  /* 0x000000000000791b */ /* 0x003fe20003800000 */
.L_x_44:
[----:B------:R-:W-:Y:S01]  /*4c30*/  FADD.FTZ R0, R17, R0 ;  /* 0x0000000011007221 */ /* 0x000fe20000010000 */
[----:B------:R-:W-:Y:S06]  /*4c40*/  BRA `(.L_x_45) ;  /* 0xffffffe800dc7947 */ /* 0x000fec000383ffff */
.L_x_33:
[----:B------:R-:W-:Y:S01]  /*4c50*/  BSSY B1, `(.L_x_46) ;  /* 0x0000008000017945 */ /* 0x000fe20003800000 */
[----:B-1----:R-:W-:Y:S01]  /*4c60*/  IMAD.MOV.U32 R21, RZ, RZ, R12 ;  /* 0x000000ffff157224 */ /* 0x002fe200078e000c */
[----:B------:R-:W-:Y:S01]  /*4c70*/  MOV R18, 0x8 ;  /* 0x0000000800127802 */ /* 0x000fe20000000f00 */
[----:B0-----:R-:W-:Y:S01]  /*4c80*/  IMAD.MOV.U32 R16, RZ, RZ, 0xffff ;  /* 0x0000ffffff107424 */ /* 0x001fe200078e00ff */
[----:B------:R-:W-:-:S07]  /*4c90*/  MOV R19, 0x101f ;  /* 0x0000101f00137802 */ /* 0x000fce0000000f00 */
[----:B--2---:R-:W-:Y:S05]  /*4ca0*/  WARPSYNC.COLLECTIVE R16, `(.L_x_47) ;  /* 0x0000000010087348 */ /* 0x004fea0003c00000 */
[----:B------:R0:W1:Y:S02]  /*4cb0*/  SHFL.BFLY P2, R23, R21, R18, R19 ;  /* 0x0c00001215177389 */ /* 0x0000640000040013 */
[----:B012---:R-:W-:Y:S01]  /*4cc0*/  ENDCOLLECTIVE ;  /* 0x000000000000791b */ /* 0x007fe20003800000 */
.L_x_47:
[----:B------:R-:W-:Y:S05]  /*4cd0*/  BSYNC B1 ;  /* 0x0000000000017941 */ /* 0x000fea0003800000 */
.L_x_46:
[----:B------:R-:W-:Y:S01]  /*4ce0*/  HFMA2.MMA R19, -RZ, RZ, 0, 0.000503063201904296875 ;  /* 0x0000101fff137435 */ /* 0x000fe200000001ff */
[----:B------:R-:W-:Y:S01]  /*4cf0*/  MOV R21, R0 ;  /* 0x0000000000157202 */ /* 0x000fe20000000f00 */
[----:B------:R-:W-:Y:S01]  /*4d00*/  IMAD.MOV.U32 R18, RZ, RZ, 0x8 ;  /* 0x00000008ff127424 */ /* 0x000fe200078e00ff */
[----:B------:R-:W-:Y:S02]  /*4d10*/  MOV R16, 0xffff ;  /* 0x0000ffff00107802 */ /* 0x000fe40000000f00 */
[----:B------:R-:W-:-:S07]  /*4d20*/  MOV R17, R23 ;  /* 0x0000001700117202 */ /* 0x000fce0000000f00 */
[----:B------:R-:W-:Y:S05]  /*4d30*/  WARPSYNC.COLLECTIVE R16, `(.L_x_48) ;  /* 0x0000000010087348 */ /* 0x000fea0003c00000 */
[----:B------:R0:W1:Y:S02]  /*4d40*/  SHFL.BFLY P2, R23, R21, R18, R19 ;  /* 0x0c00001215177389 */ /* 0x0000640000040013 */
[----:B01----:R-:W-:Y:S01]  /*4d50*/  ENDCOLLECTIVE ;  /* 0x000000000000791b */ /* 0x003fe20003800000 */
.L_x_48:
[----:B------:R-:W-:Y:S01]  /*4d60*/  FADD.FTZ R17, R17, R12 ;  /* 0x0000000c11117221 */ /* 0x000fe20000010000 */
[----:B------:R-:W-:-:S03]  /*4d70*/  HFMA2.MMA R18, -RZ, RZ, 0, 2.384185791015625e-07 ;  /* 0x00000004ff127435 */ /* 0x000fc600000001ff */
[----:B------:R-:W-:Y:S02]  /*4d80*/  IMAD.MOV.U32 R21, RZ, RZ, R17 ;  /* 0x000000ffff157224 */ /* 0x000fe400078e0011 */
[----:B------:R-:W-:-:S07]  /*4d90*/  FADD.FTZ R20, R23, R0 ;  /* 0x0000000017147221 */ /* 0x000fce0000010000 */
[----:B------:R-:W-:Y:S05]  /*4da0*/  WARPSYNC.COLLECTIVE R16, `(.L_x_49) ;  /* 0x0000000010087348 */ /* 0x000fea0003c00000 */
[----:B------:R0:W1:Y:S02]  /*4db0*/  SHFL.BFLY P2, R23, R21, R18, R19 ;  /* 0x0c00001215177389 */ /* 0x0000640000040013 */
[----:B01----:R-:W-:Y:S01]  /*4dc0*/  ENDCOLLECTIVE ;  /* 0x000000000000791b */ /* 0x003fe20003800000 */
.L_x_49:
[----:B------:R-:W-:Y:S01]  /*4dd0*/  IMAD.MOV.U32 R21, RZ, RZ, R20 ;  /* 0x000000ffff157224 */ /* 0x000fe200078e0014 */
[----:B------:R-:W-:-:S07]  /*4de0*/  MOV R22, R23 ;  /* 0x0000001700167202 */ /* 0x000fce0000000f00 */
[----:B------:R-:W-:Y:S05]  /*4df0*/  WARPSYNC.COLLECTIVE R16, `(.L_x_50) ;  /* 0x0000000010087348 */ /* 0x000fea0003c00000 */
[----:B------:R0:W1:Y:S02]  /*4e00*/  SHFL.BFLY P2, R23, R21, R18, R19 ;  /* 0x0c00001215177389 */ /* 0x0000640000040013 */
[----:B01----:R-:W-:Y:S01]  /*4e10*/  ENDCOLLECTIVE ;  /* 0x000000000000791b */ /* 0x003fe20003800000 */
.L_x_50:
[----:B------:R-:W-:Y:S01]  /*4e20*/  FADD.FTZ R22, R17, R22 ;  /* 0x0000001611167221 */ /* 0x000fe20000010000 */
[----:B------:R-:W-:-:S04]  /*4e30*/  HFMA2.MMA R18, -RZ, RZ, 0, 1.1920928955078125e-07 ;  /* 0x00000002ff127435 */ /* 0x000fc800000001ff */
[----:B------:R-:W-:Y:S01]  /*4e40*/  MOV R21, R22 ;  /* 0x0000001600157202 */ /* 0x000fe20000000f00 */
[----:B------:R-:W-:-:S07]  /*4e50*/  FADD.FTZ R0, R20, R23 ;  /* 0x0000001714007221 */ /* 0x000fce0000010000 */
[----:B------:R-:W-:Y:S05]  /*4e60*/  WARPSYNC.COLLECTIVE R16, `(.L_x_51) ;  /* 0x0000000010087348 */ /* 0x000fea0003c00000 */
[----:B------:R0:W1:Y:S02]  /*4e70*/  SHFL.BFLY P2, R23, R21, R18, R19 ;  /* 0x0c00001215177389 */ /* 0x0000640000040013 */
[----:B01----:R-:W-:Y:S01]  /*4e80*/  ENDCOLLECTIVE ;  /* 0x000000000000791b */ /* 0x003fe20003800000 */
.L_x_51:
[----:B------:R-:W-:Y:S01]  /*4e90*/  MOV R21, R0 ;  /* 0x0000000000157202 */ /* 0x000fe20000000f00 */
[----:B------:R-:W-:-:S07]  /*4ea0*/  IMAD.MOV.U32 R25, RZ, RZ, R23 ;  /* 0x000000ffff197224 */ /* 0x000fce00078e0017 */
[----:B------:R-:W-:Y:S05]  /*4eb0*/  WARPSYNC.COLLECTIVE R16, `(.L_x_52) ;  /* 0x0000000010087348 */ /* 0x000fea0003c00000 */
[----:B------:R0:W1:Y:S02]  /*4ec0*/  SHFL.BFLY P2, R23, R21, R18, R19 ;  /* 0x0c00001215177389 */ /* 0x0000640000040013 */
[----:B01----:R-:W-:Y:S01]  /*4ed0*/  ENDCOLLECTIVE ;  /* 0x000000000000791b */ /* 0x003fe20003800000 */
.L_x_52:
[----:B------:R-:W-:-:S05]  /*4ee0*/  FADD.FTZ R25, R22, R25 ;  /* 0x0000001916197221 */ /* 0x000fca0000010000 */
[----:B------:R-:W-:Y:S01]  /*4ef0*/  MOV R21, R25 ;  /* 0x0000001900157202 */ /* 0x000fe20000000f00 */
[----:B------:R-:W-:Y:S02]  /*4f00*/  IMAD.MOV.U32 R18, RZ, RZ, 0x1 ;  /* 0x00000001ff127424 */ /* 0x000fe400078e00ff */
[----:B------:R-:W-:-:S07]  /*4f10*/  FADD.FTZ R12, R0, R23 ;  /* 0x00000017000c7221 */ /* 0x000fce0000010000 */
[----:B------:R-:W-:Y:S05]  /*4f20*/  WARPSYNC.COLLECTIVE R16, `(.L_x_53) ;  /* 0x0000000010087348 */ /* 0x000fea0003c00000 */
[----:B------:R0:W1:Y:S02]  /*4f30*/  SHFL.BFLY P2, R23, R21, R18, R19 ;  /* 0x0c00001215177389 */ /* 0x0000640000040013 */
[----:B01----:R-:W-:Y:S01]  /*4f40*/  ENDCOLLECTIVE ;  /* 0x000000000000791b */ /* 0x003fe20003800000 */
.L_x_53:
[----:B------:R-:W-:Y:S02]  /*4f50*/  MOV R21, R12 ;  /* 0x0000000c00157202 */ /* 0x000fe40000000f00 */
[----:B------:R-:W-:-:S07]  /*4f60*/  MOV R24, R23 ;  /* 0x0000001700187202 */ /* 0x000fce0000000f00 */
[----:B------:R-:W-:Y:S05]  /*4f70*/  WARPSYNC.COLLECTIVE R16, `(.L_x_54) ;  /* 0x0000000010087348 */ /* 0x000fea0003c00000 */
[----:B------:R0:W1:Y:S02]  /*4f80*/  SHFL.BFLY P2, R23, R21, R18, R19 ;  /* 0x0c00001215177389 */ /* 0x0000640000040013 */
[----:B01----:R-:W-:Y:S01]  /*4f90*/  ENDCOLLECTIVE ;  /* 0x000000000000791b */ /* 0x003fe20003800000 */
.L_x_54:
[----:B------:R-:W-:Y:S01]  /*4fa0*/  FADD.FTZ R24, R25, R24 ;  /* 0x0000001819187221 */ /* 0x000fe20000010000 */
[----:B------:R-:W-:Y:S06]  /*4fb0*/  BRA `(.L_x_55) ;  /* 0xffffffe800bc7947 */ /* 0x000fec000383ffff */
.L_x_34:
[----:B------:R-:W-:Y:S01]  /*4fc0*/  HFMA2.MMA R18, -RZ, RZ, 0, 4.76837158203125e-07 ;  /* 0x00000008ff127435 */ /* 0x000fe200000001ff */
[----:B------:R-:W-:Y:S01]  /*4fd0*/  BSSY B1, `(.L_x_56) ;  /* 0x0000007000017945 */ /* 0x000fe20003800000 */
[----:B-1----:R-:W-:Y:S01]  /*4fe0*/  IMAD.MOV.U32 R21, RZ, RZ, R12 ;  /* 0x000000ffff157224 */ /* 0x002fe200078e000c */
[----:B------:R-:W-:Y:S01]  /*4ff0*/  MOV R19, 0x101f ;  /* 0x0000101f00137802 */ /* 0x000fe20000000f00 */
[----:B0-----:R-:W-:-:S07]  /*5000*/  IMAD.MOV.U32 R16, RZ, RZ, 0xffff ;  /* 0x0000ffffff107424 */ /* 0x001fce00078e00ff */
[----:B--2---:R-:W-:Y:S05]  /*5010*/  WARPSYNC.COLLECTIVE R16, `(.L_x_57) ;  /* 0x0000000010087348 */ /* 0x004fea0003c00000 */
[----:B------:R0:W1:Y:S02]  /*5020*/  SHFL.BFLY P2, R23, R21, R18, R19 ;  /* 0x0c00001215177389 */ /* 0x0000640000040013 */
[----:B012---:R-:W-:Y:S01]  /*5030*/  ENDCOLLECTIVE ;  /* 0x000000000000791b */ /* 0x007fe20003800000 */
.L_x_57:
[----:B------:R-:W-:Y:S05]  /*5040*/  BSYNC B1 ;  /* 0x0000000000017941 */ /* 0x000fea0003800000 */
.L_x_56:
        /* <DEDUP_REMOVED lines=8> */
.L_x_58:
[----:B------:R-:W-:Y:S01]  /*50d0*/  FADD.FTZ R17, R17, R12 ;  /* 0x0000000c11117221 */ /* 0x000fe20000010000 */
[----:B------:R-:W-:-:S03]  /*50e0*/  HFMA2.MMA R18, -RZ, RZ, 0, 2.384185791015625e-07 ;  /* 0x00000004ff127435 */ /* 0x000fc600000001ff */
[----:B------:R-:W-:Y:S02]  /*50f0*/  IMAD.MOV.U32 R21, RZ, RZ, R17 ;  /* 0x000000ffff157224 */ /* 0x000fe400078e0011 */
[----:B------:R-:W-:-:S07]  /*5100*/  FADD.FTZ R20, R23, R0 ;  /* 0x0000000017147221 */ /* 0x000fce0000010000 */
[----:B------:R-:W-:Y:S05]  /*5110*/  WARPSYNC.COLLECTIVE R16, `(.L_x_59) ;  /* 0x0000000010087348 */ /* 0x000fea0003c00000 */
[----:B------:R0:W1:Y:S02]  /*5120*/  SHFL.BFLY P2, R23, R21, R18, R19 ;  /* 0x0c00001215177389 */ /* 0x0000640000040013 */
[----:B01----:R-:W-:Y:S01]  /*5130*/  ENDCOLLECTIVE ;  /* 0x000000000000791b */ /* 0x003fe20003800000 */
.L_x_59:
[----:B------:R-:W-:Y:S01]  /*5140*/  IMAD.MOV.U32 R21, RZ, RZ, R20 ;  /* 0x000000ffff157224 */ /* 0x000fe200078e0014 */
[----:B------:R-:W-:-:S07]  /*5150*/  MOV R22, R23 ;  /* 0x0000001700167202 */ /* 0x000fce0000000f00 */
[----:B------:R-:W-:Y:S05]  /*5160*/  WARPSYNC.COLLECTIVE R16, `(.L_x_60) ;  /* 0x0000000010087348 */ /* 0x000fea0003c00000 */
[----:B------:R0:W1:Y:S02]  /*5170*/  SHFL.BFLY P2, R23, R21, R18, R19 ;  /* 0x0c00001215177389 */ /* 0x0000640000040013 */
[----:B01----:R-:W-:Y:S01]  /*5180*/  ENDCOLLECTIVE ;  /* 0x000000000000791b */ /* 0x003fe20003800000 */
.L_x_60:
[----:B------:R-:W-:Y:S01]  /*5190*/  FADD.FTZ R22, R17, R22 ;  /* 0x0000001611167221 */ /* 0x000fe20000010000 */
[----:B------:R-:W-:-:S04]  /*51a0*/  HFMA2.MMA R18, -RZ, RZ, 0, 1.1920928955078125e-07 ;  /* 0x00000002ff127435 */ /* 0x000fc800000001ff */
[----:B------:R-:W-:Y:S01]  /*51b0*/  MOV R21, R22 ;  /* 0x0000001600157202 */ /* 0x000fe20000000f00 */
[----:B------:R-:W-:-:S07]  /*51c0*/  FADD.FTZ R0, R20, R23 ;  /* 0x0000001714007221 */ /* 0x000fce0000010000 */
[----:B------:R-:W-:Y:S05]  /*51d0*/  WARPSYNC.COLLECTIVE R16, `(.L_x_61) ;  /* 0x0000000010087348 */ /* 0x000fea0003c00000 */
[----:B------:R0:W1:Y:S02]  /*51e0*/  SHFL.BFLY P2, R23, R21, R18, R19 ;  /* 0x0c00001215177389 */ /* 0x0000640000040013 */
[----:B01----:R-:W-:Y:S01]  /*51f0*/  ENDCOLLECTIVE ;  /* 0x000000000000791b */ /* 0x003fe20003800000 */
.L_x_61:
[----:B------:R-:W-:Y:S01]  /*5200*/  MOV R21, R0 ;  /* 0x0000000000157202 */ /* 0x000fe20000000f00 */
[----:B------:R-:W-:-:S07]  /*5210*/  IMAD.MOV.U32 R25, RZ, RZ, R23 ;  /* 0x000000ffff197224 */ /* 0x000fce00078e0017 */
[----:B------:R-:W-:Y:S05]  /*5220*/  WARPSYNC.COLLECTIVE R16, `(.L_x_62) ;  /* 0x0000000010087348 */ /* 0x000fea0003c00000 */
[----:B------:R0:W1:Y:S02]  /*5230*/  SHFL.BFLY P2, R23, R21, R18, R19 ;  /* 0x0c00001215177389 */ /* 0x0000640000040013 */
[----:B01----:R-:W-:Y:S01]  /*5240*/  ENDCOLLECTIVE ;  /* 0x000000000000791b */ /* 0x003fe20003800000 */
.L_x_62:
[----:B------:R-:W-:-:S05]  /*5250*/  FADD.FTZ R25, R22, R25 ;  /* 0x0000001916197221 */ /* 0x000fca0000010000 */
[----:B------:R-:W-:Y:S01]  /*5260*/  MOV R21, R25 ;  /* 0x0000001900157202 */ /* 0x000fe20000000f00 */
[----:B------:R-:W-:Y:S02]  /*5270*/  IMAD.MOV.U32 R18, RZ, RZ, 0x1 ;  /* 0x00000001ff127424 */ /* 0x000fe400078e00ff */
[----:B------:R-:W-:-:S07]  /*5280*/  FADD.FTZ R12, R0, R23 ;  /* 0x00000017000c7221 */ /* 0x000fce0000010000 */
[----:B------:R-:W-:Y:S05]  /*5290*/  WARPSYNC.COLLECTIVE R16, `(.L_x_63) ;  /* 0x0000000010087348 */ /* 0x000fea0003c00000 */
[----:B------:R0:W1:Y:S02]  /*52a0*/  SHFL.BFLY P2, R23, R21, R18, R19 ;  /* 0x0c00001215177389 */ /* 0x0000640000040013 */
[----:B01----:R-:W-:Y:S01]  /*52b0*/  ENDCOLLECTIVE ;  /* 0x000000000000791b */ /* 0x003fe20003800000 */
.L_x_63:
[----:B------:R-:W-:Y:S02]  /*52c0*/  MOV R21, R12 ;  /* 0x0000000c00157202 */ /* 0x000fe40000000f00 */
[----:B------:R-:W-:-:S07]  /*52d0*/  MOV R24, R23 ;  /* 0x0000001700187202 */ /* 0x000fce0000000f00 */
[----:B------:R-:W-:Y:S05]  /*52e0*/  WARPSYNC.COLLECTIVE R16, `(.L_x_64) ;  /* 0x0000000010087348 */ /* 0x000fea0003c00000 */
[----:B------:R0:W1:Y:S02]  /*52f0*/  SHFL.BFLY P2, R23, R21, R18, R19 ;  /* 0x0c00001215177389 */ /* 0x0000640000040013 */
[----:B01----:R-:W-:Y:S01]  /*5300*/  ENDCOLLECTIVE ;  /* 0x000000000000791b */ /* 0x003fe20003800000 */
.L_x_64:
[----:B------:R-:W-:Y:S01]  /*5310*/  FADD.FTZ R24, R25, R24 ;  /* 0x0000001819187221 */ /* 0x000fe20000010000 */
[----:B------:R-:W-:Y:S06]  /*5320*/  BRA `(.L_x_65) ;  /* 0xffffffe800847947 */ /* 0x000fec000383ffff */
.L_x_35:
[----:B------:R-:W-:Y:S01]  /*5330*/  BSSY B0, `(.L_x_66) ;  /* 0x0000008000007945 */ /* 0x000fe20003800000 */
[----:B-1----:R-:W-:Y:S01]  /*5340*/  IMAD.MOV.U32 R21, RZ, RZ, R11 ;  /* 0x000000ffff157224 */ /* 0x002fe200078e000b */
[----:B------:R-:W-:Y:S01]  /*5350*/  MOV R18, 0x8 ;  /* 0x0000000800127802 */ /* 0x000fe20000000f00 */
[----:B------:R-:W-:Y:S01]  /*5360*/  IMAD.MOV.U32 R16, RZ, RZ, 0xffff ;  /* 0x0000ffffff107424 */ /* 0x000fe200078e00ff */
[----:B------:R-:W-:-:S07]  /*5370*/  MOV R19, 0x101f ;  /* 0x0000101f00137802 */ /* 0x000fce0000000f00 */
[----:B0-2---:R-:W-:Y:S05]  /*5380*/  WARPSYNC.COLLECTIVE R16, `(.L_x_67) ;  /* 0x0000000010087348 */ /* 0x005fea0003c00000 */
[----:B------:R1:W3:Y:S02]  /*5390*/  SHFL.BFLY P2, R23, R21, R18, R19 ;  /* 0x0c00001215177389 */ /* 0x0002e40000040013 */
[----:B0123--:R-:W-:Y:S01]  /*53a0*/  ENDCOLLECTIVE ;  /* 0x000000000000791b */ /* 0x00ffe20003800000 */
.L_x_67:
[----:B------:R-:W-:Y:S05]  /*53b0*/  BSYNC B0 ;  /* 0x0000000000007941 */ /* 0x000fea0003800000 */
.L_x_66:
[----:B------:R-:W-:Y:S01]  /*53c0*/  HFMA2.MMA R19, -RZ, RZ, 0, 0.000503063201904296875 ;  /* 0x0000101fff137435 */ /* 0x000fe200000001ff */
[----:B------:R-:W-:Y:S01]  /*53d0*/  MOV R21, R0 ;  /* 0x0000000000157202 */ /* 0x000fe20000000f00 */
[----:B------:R-:W-:Y:S01]  /*53e0*/  IMAD.MOV.U32 R18, RZ, RZ, 0x8 ;  /* 0x00000008ff127424 */ /* 0x000fe200078e00ff */
[----:B------:R-:W-:Y:S02]  /*53f0*/  MOV R16, 0xffff ;  /* 0x0000ffff00107802 */ /* 0x000fe40000000f00 */
[----:B------:R-:W-:Y:S02]  /*5400*/  MOV R10, R23 ;  /* 0x00000017000a7202 */ /* 0x000fe40000000f00 */
[----:B------:R-:W-:-:S13]  /*5410*/  ISETP.NE.AND P1, PT, R5, RZ, PT ;  /* 0x000000ff0500720c */ /* 0x000fda0003f25270 */
[----:B------:R-:W-:Y:S05]  /*5420*/  WARPSYNC.COLLECTIVE R16, `(.L_x_68) ;  /* 0x0000000010087348 */ /* 0x000fea0003c00000 */
[----:B------:R0:W1:Y:S02]  /*5430*/  SHFL.BFLY P2, R23, R21, R18, R19 ;  /* 0x0c00001215177389 */ /* 0x0000640000040013 */
[----:B01----:R-:W-:Y:S01]  /*5440*/  ENDCOLLECTIVE ;  /* 0x000000000000791b */ /* 0x003fe20003800000 */
.L_x_68:
[----:B------:R-:W-:Y:S01]  /*5450*/  FADD.FTZ R10, R10, R11 ;  /* 0x0000000b0a0a7221 */ /* 0x000fe20000010000 */
[----:B------:R-:W-:-:S04]  /*5460*/  HFMA2.MMA R18, -RZ, RZ, 0, 2.384185791015625e-07 ;  /* 0x00000004ff127435 */ /* 0x000fc800000001ff */
[----:B------:R-:W-:Y:S01]  /*5470*/  MOV R21, R10 ;  /* 0x0000000a00157202 */ /* 0x000fe20000000f00 */
[----:B------:R-:W-:-:S07]  /*5480*/  IMAD.MOV.U32 R15, RZ, RZ, R23 ;  /* 0x000000ffff0f7224 */ /* 0x000fce00078e0017 */
[----:B------:R-:W-:Y:S05]  /*5490*/  WARPSYNC.COLLECTIVE R16, `(.L_x_69) ;  /* 0x0000000010087348 */ /* 0x000fea0003c00000 */
[----:B------:R0:W1:Y:S02]  /*54a0*/  SHFL.BFLY P2, R23, R21, R18, R19 ;  /* 0x0c00001215177389 */ /* 0x0000640000040013 */
[----:B01----:R-:W-:Y:S01]  /*54b0*/  ENDCOLLECTIVE ;  /* 0x000000000000791b */ /* 0x003fe20003800000 */
.L_x_69:
[----:B------:R-:W-:-:S05]  /*54c0*/  FADD.FTZ R24, R15, R0 ;  /* 0x000000000f187221 */ /* 0x000fca0000010000 */
[----:B------:R-:W-:Y:S01]  /*54d0*/  MOV R21, R24 ;  /* 0x0000001800157202 */ /* 0x000fe20000000f00 */
[----:B------:R-:W-:-:S07]  /*54e0*/  IMAD.MOV.U32 R25, RZ, RZ, R23 ;  /* 0x000000ffff197224 */ /* 0x000fce00078e0017 */
[----:B------:R-:W-:Y:S05]  /*54f0*/  WARPSYNC.COLLECTIVE R16, `(.L_x_70) ;  /* 0x0000000010087348 */ /* 0x000fea0003c00000 */
[----:B------:R0:W1:Y:S02]  /*5500*/  SHFL.BFLY P2, R23, R21, R18, R19 ;  /* 0x0c00001215177389 */ /* 0x0000640000040013 */
[----:B01----:R-:W-:Y:S01]  /*5510*/  ENDCOLLECTIVE ;  /* 0x000000000000791b */ /* 0x003fe20003800000 */
.L_x_70:
[----:B------:R-:W-:Y:S01]  /*5520*/  FADD.FTZ R11, R10, R25 ;  /* 0x000000190a0b7221 */ /* 0x000fe20000010000 */
[----:B------:R-:W-:-:S03]  /*5530*/  HFMA2.MMA R18, -RZ, RZ, 0, 1.1920928955078125e-07 ;  /* 0x00000002ff127435 */ /* 0x000fc600000001ff */
[----:B------:R-:W-:Y:S01]  /*5540*/  IMAD.MOV.U32 R21, RZ, RZ, R11 ;  /* 0x000000ffff157224 */ /* 0x000fe200078e000b */
[----:B------:R-:W-:-:S07]  /*5550*/  MOV R17, R23 ;  /* 0x0000001700117202 */ /* 0x000fce0000000f00 */
[----:B------:R-:W-:Y:S05]  /*5560*/  WARPSYNC.COLLECTIVE R16, `(.L_x_71) ;  /* 0x0000000010087348 */ /* 0x000fea0003c00000 */
[----:B------:R0:W1:Y:S02]  /*5570*/  SHFL.BFLY P2, R23, R21, R18, R19 ;  /* 0x0c00001215177389 */ /* 0x0000640000040013 */
[----:B01----:R-:W-:Y:S01]  /*5580*/  ENDCOLLECTIVE ;  /* 0x000000000000791b */ /* 0x003fe20003800000 */
.L_x_71:
[----:B------:R-:W-:Y:S01]  /*5590*/  FADD.FTZ R0, R24, R17 ;  /* 0x0000001118007221 */ /* 0x000fe20000010000 */
[----:B------:R-:W-:Y:S01]  /*55a0*/  @P0 SHF.L.U32 R17, R5, 0x1, RZ ;  /* 0x0000000105110819 */ /* 0x000fe200000006ff */
[----:B------:R-:W-:Y:S02]  /*55b0*/  IMAD.MOV.U32 R24, RZ, RZ, RZ ;  /* 0x000000ffff187224 */ /* 0x000fe400078e00ff */
[----:B------:R-:W-:Y:S01]  /*55c0*/  IMAD.MOV.U32 R21, RZ, RZ, R0 ;  /* 0x000000ffff157224 */ /* 0x000fe200078e0000 */
[----:B------:R-:W-:-:S07]  /*55d0*/  MOV R32, R23 ;  /* 0x0000001700207202 */ /* 0x000fce0000000f00 */
[----:B------:R-:W-:Y:S05]  /*55e0*/  WARPSYNC.COLLECTIVE R16, `(.L_x_72) ;  /* 0x0000000010087348 */ /* 0x000fea0003c00000 */
[----:B------:R0:W1:Y:S02]  /*55f0*/  SHFL.BFLY P2, R23, R21, R18, R19 ;  /* 0x0c00001215177389 */ /* 0x0000640000040013 */
[----:B01----:R-:W-:Y:S01]  /*5600*/  ENDCOLLECTIVE ;  /* 0x000000000000791b */ /* 0x003fe20003800000 */
.L_x_72:
[----:B------:R-:W-:Y:S02]  /*5610*/  FADD.FTZ R32, R11, R32 ;  /* 0x000000200b207221 */ /* 0x000fe40000010000 */
[----:B------:R-:W0:Y:S03]  /*5620*/  @!P1 LDC.64 R10, c[0x0][0x218] ;  /* 0x00008600ff0a9b82 */ /* 0x000e260000000a00 */
[----:B------:R-:W-:Y:S01]  /*5630*/  MOV R21, R32 ;  /* 0x0000002000157202 */ /* 0x000fe20000000f00 */
[----:B------:R-:W-:Y:S01]  /*5640*/  IMAD.MOV.U32 R18, RZ, RZ, 0x1 ;  /* 0x00000001ff127424 */ /* 0x000fe200078e00ff */
[----:B------:R-:W-:-:S07]  /*5650*/  MOV R14, R23 ;  /* 0x00000017000e7202 */ /* 0x000fce0000000f00 */
[----:B0-----:R-:W-:Y:S05]  /*5660*/  WARPSYNC.COLLECTIVE R16, `(.L_x_73) ;  /* 0x0000000010087348 */ /* 0x001fea0003c00000 */
[----:B------:R1:W2:Y:S02]  /*5670*/  SHFL.BFLY P2, R23, R21, R18, R19 ;  /* 0x0c00001215177389 */ /* 0x0002a40000040013 */
[----:B012---:R-:W-:Y:S01]  /*5680*/  ENDCOLLECTIVE ;  /* 0x000000000000791b */ /* 0x007fe20003800000 */
.L_x_73:
[----:B------:R-:W-:Y:S01]  /*5690*/  FADD.FTZ R21, R0, R14 ;  /* 0x0000000e00157221 */ /* 0x000fe20000010000 */
[C---:B------:R-:W-:Y:S02]  /*56a0*/  @P0 IADD3 R14, R12.reuse, 0x1e, RZ ;  /* 0x0000001e0c0e0810 */ /* 0x040fe40007ffe0ff */
[----:B------:R-:W-:Y:S02]  /*56b0*/  IADD3 R0, R12, R4, RZ ;  /* 0x000000040c007210 */ /* 0x000fe40007ffe0ff */
[----:B------:R-:W-:Y:S02]  /*56c0*/  @P0 LOP3.LUT R14, R14, R17, RZ, 0x3c, !PT ;  /* 0x000000110e0e0212 */ /* 0x000fe400078e3cff */
[----:B------:R-:W-:Y:S01]  /*56d0*/  @P0 LEA R17, R5, UR4, 0x7 ;  /* 0x0000000405110c11 */ /* 0x000fe2000f8e38ff */
[----:B------:R-:W-:-:S04]  /*56e0*/  @!P1 IMAD.WIDE R10, R0, 0x2, R10 ;  /* 0x00000002000a9825 */ /* 0x000fc800078e020a */
[----:B------:R-:W-:Y:S01]  /*56f0*/  FADD.FTZ R23, R32, R23 ;  /* 0x0000001720177221 */ /* 0x000fe20000010000 */
[----:B------:R-:W-:-:S04]  /*5700*/  @P0 IMAD R20, R14, 0x4, R17 ;  /* 0x000000040e140824 */ /* 0x000fc800078e0211 */
[----:B------:R-:W-:Y:S01]  /*5710*/  @!P1 F2FP.BF16.F32.PACK_AB R23, RZ, R23 ;  /* 0x00000017ff17923e */ /* 0x000fe200000010ff */
[----:B------:R0:W1:Y:S03]  /*5720*/  @P0 LDS R14, [R20] ;  /* 0x00000000140e0984 */ /* 0x0000660000000800 */
[----:B------:R-:W-:-:S07]  /*5730*/  PRMT R15, R23, 0x7610, R15 ;  /* 0x00007610170f7816 */ /* 0x000fce000000000f */
[----:B01----:R-:W-:Y:S05]  /*5740*/  WARPSYNC.COLLECTIVE R16, `(.L_x_74) ;  /* 0x0000000010087348 */ /* 0x003fea0003c00000 */
[----:B------:R2:W3:Y:S02]  /*5750*/  SHFL.BFLY P2, R23, R21, R18, R19 ;  /* 0x0c00001215177389 */ /* 0x0004e40000040013 */
[----:B0123--:R-:W-:Y:S01]  /*5760*/  ENDCOLLECTIVE ;  /* 0x000000000000791b */ /* 0x00ffe20003800000 */
.L_x_74:
[----:B------:R0:W1:Y:S04]  /*5770*/  @P0 LDS R25, [R20+0x780] ;  /* 0x0007800014190984 */ /* 0x0000680000000800 */
[----:B------:R2:W-:Y:S01]  /*5780*/  @!P1 STG.E.U16 desc[UR12][R10.64], R15 ;  /* 0x0000000f0a009986 */ /* 0x0005e2000c10150c */
[----:B0-----:R-:W-:Y:S01]  /*5790*/  HFMA2.MMA R20, -RZ, RZ, 0, 0 ;  /* 0x00000000ff147435 */ /* 0x001fe200000001ff */
[----:B------:R-:W-:Y:S01]  /*57a0*/  IMAD.MOV.U32 R18, RZ, RZ, 0x8 ;  /* 0x00000008ff127424 */ /* 0x000fe200078e00ff */
[----:B--2---:R-:W0:Y:S01]  /*57b0*/  @!P1 LDC.64 R10, c[0x0][0x220] ;  /* 0x00008800ff0a9b82 */ /* 0x004e220000000a00 */
[----:B------:R-:W-:Y:S01]  /*57c0*/  @P0 VIADD R15, R12, 0x3c ;  /* 0x0000003c0c0f0836 */ /* 0x000fe20000000000 */
[----:B------:R-:W-:-:S05]  /*57d0*/  MOV R32, R23 ;  /* 0x0000001700207202 */ /* 0x000fca0000000f00 */
[----:B------:R-:W-:Y:S01]  /*57e0*/  FADD.FTZ R32, R21, R32 ;  /* 0x0000002015207221 */ /* 0x000fe20000010000 */
[----:B------:R-:W-:-:S04]  /*57f0*/  @P0 MOV R24, R14 ;  /* 0x0000000e00180202 */ /* 0x000fc80000000f00 */
[----:B------:R-:W-:Y:S01]  /*5800*/  MOV R21, R24 ;  /* 0x0000001800157202 */ /* 0x000fe20000000f00 */
[----:B-1----:R-:W-:-:S07]  /*5810*/  @P0 IMAD.MOV.U32 R20, RZ, RZ, R25 ;  /* 0x000000ffff140224 */ /* 0x002fce00078e0019 */
[----:B0-----:R-:W-:Y:S05]  /*5820*/  WARPSYNC.COLLECTIVE R16, `(.L_x_75) ;  /* 0x0000000010087348 */ /* 0x001fea0003c00000 */
[----:B------:R1:W2:Y:S02]  /*5830*/  SHFL.BFLY P2, R23, R21, R18, R19 ;  /* 0x0c00001215177389 */ /* 0x0002a40000040013 */
[----:B012---:R-:W-:Y:S01]  /*5840*/  ENDCOLLECTIVE ;  /* 0x000000000000791b */ /* 0x007fe20003800000 */
.L_x_75:
[----:B------:R-:W-:Y:S01]  /*5850*/  @!P1 IMAD.WIDE R10, R0, 0x2, R10 ;  /* 0x00000002000a9825 */ /* 0x000fe200078e020a */
[----:B------:R-:W-:-:S04]  /*5860*/  @!P1 F2FP.BF16.F32.PACK_AB R21, RZ, R32 ;  /* 0x00000020ff15923e */ /* 0x000fc800000010ff */
[----:B------:R-:W-:Y:S02]  /*5870*/  PRMT R14, R21, 0x7610, R14 ;  /* 0x00007610150e7816 */ /* 0x000fe4000000000e */
[----:B------:R-:W-:-:S03]  /*5880*/  MOV R21, R20 ;  /* 0x0000001400157202 */ /* 0x000fc60000000f00 */
[----:B------:R0:W-:Y:S01]  /*5890*/  @!P1 STG.E.U16 desc[UR12][R10.64], R14 ;  /* 0x0000000e0a009986 */ /* 0x0001e2000c10150c */
[----:B------:R-:W-:-:S07]  /*58a0*/  MOV R33, R23 ;  /* 0x0000001700217202 */ /* 0x000fce0000000f00 */
[----:B0-----:R-:W-:Y:S05]  /*58b0*/  WARPSYNC.COLLECTIVE R16, `(.L_x_76) ;  /* 0x0000000010087348 */ /* 0x001fea0003c00000 */
[----:B------:R1:W2:Y:S02]  /*58c0*/  SHFL.BFLY P2, R23, R21, R18, R19 ;  /* 0x0c00001215177389 */ /* 0x0002a40000040013 */
[----:B012---:R-:W-:Y:S01]  /*58d0*/  ENDCOLLECTIVE ;  /* 0x000000000000791b */ /* 0x007fe20003800000 */
.L_x_76:
[----:B------:R-:W-:Y:S01]  /*58e0*/  FADD.FTZ R24, R33, R24 ;  /* 0x0000001821187221 */ /* 0x000fe20000010000 */
[----:B------:R-:W0:Y:S01]  /*58f0*/  @!P1 LDC.64 R10, c[0x0][0x218] ;  /* 0x00008600ff0a9b82 */ /* 0x000e220000000a00 */
[----:B------:R-:W-:Y:S02]  /*5900*/  HFMA2.MMA R18, -RZ, RZ, 0, 2.384185791015625e-07 ;  /* 0x00000004ff127435 */ /* 0x000fe400000001ff */
[----:B------:R-:W-:Y:S01]  /*5910*/  IMAD.MOV.U32 R21, RZ, RZ, R24 ;  /* 0x000000ffff157224 */ /* 0x000fe200078e0018 */
[----:B------:R-:W-:-:S08]  /*5920*/  MOV R22, R23 ;  /* 0x0000001700167202 */ /* 0x000fd00000000f00 */
[----:B0-----:R-:W-:Y:S05]  /*5930*/  WARPSYNC.COLLECTIVE R16, `(.L_x_77) ;  /* 0x0000000010087348 */ /* 0x001fea0003c00000 */
[----:B------:R1:W2:Y:S02]  /*5940*/  SHFL.BFLY P2, R23, R21, R18, R19 ;  /* 0x0c00001215177389 */ /* 0x0002a40000040013 */
[----:B012---:R-:W-:Y:S01]  /*5950*/  ENDCOLLECTIVE ;  /* 0x000000000000791b */ /* 0x007fe20003800000 */
.L_x_77:
[----:B------:R-:W-:Y:S01]  /*5960*/  FADD.FTZ R20, R22, R20 ;  /* 0x0000001416147221 */ /* 0x000fe20000010000 */
[----:B------:R-:W-:Y:S01]  /*5970*/  @P0 SHF.L.U32 R22, R5, 0x1, RZ ;  /* 0x0000000105160819 */ /* 0x000fe200000006ff */
[----:B------:R-:W-:-:S03]  /*5980*/  @!P1 IMAD.WIDE R10, R0, 0x2, R10 ;  /* 0x00000002000a9825 */ /* 0x000fc600078e020a */
[----:B------:R-:W-:Y:S02]  /*5990*/  @P0 LOP3.LUT R15, R15, R22, RZ, 0x3c, !PT ;  /* 0x000000160f0f0212 */ /* 0x000fe400078e3cff */
[----:B------:R-:W-:Y:S01]  /*59a0*/  @P0 LEA R22, R5, UR4, 0x7 ;  /* 0x0000000405160c11 */ /* 0x000fe2000f8e38ff */
[----:B------:R-:W-:-:S03]  /*59b0*/  IMAD.MOV.U32 R21, RZ, RZ, R20 ;  /* 0x000000ffff157224 */ /* 0x000fc600078e0014 */
[----:B------:R-:W-:-:S05]  /*59c0*/  @P0 LEA R15, R15, R22, 0x2 ;  /* 0x000000160f0f0211 */ /* 0x000fca00078e10ff */
[----:B------:R0:W1:Y:S01]  /*59d0*/  @P0 LDS R22, [R15] ;  /* 0x000000000f160984 */ /* 0x0000620000000800 */
[----:B------:R-:W-:-:S03]  /*59e0*/  MOV R25, R23 ;  /* 0x0000001700197202 */ /* 0x000fc60000000f00 */
[----:B------:R0:W2:Y:S04]  /*59f0*/  @P0 LDS R17, [R15+0x780] ;  /* 0x000780000f110984 */ /* 0x0000a80000000800 */
[----:B012---:R-:W-:Y:S05]  /*5a00*/  WARPSYNC.COLLECTIVE R16, `(.L_x_78) ;  /* 0x0000000010087348 */ /* 0x007fea0003c00000 */
[----:B------:R3:W4:Y:S02]  /*5a10*/  SHFL.BFLY P2, R23, R21, R18, R19 ;  /* 0x0c00001215177389 */ /* 0x0007240000040013 */
[----:B01234-:R-:W-:Y:S01]  /*5a20*/  ENDCOLLECTIVE ;  /* 0x000000000000791b */ /* 0x01ffe20003800000 */
.L_x_78:
[----:B------:R-:W-:-:S05]  /*5a30*/  FADD.FTZ R24, R24, R25 ;  /* 0x0000001918187221 */ /* 0x000fca0000010000 */
[----:B------:R-:W-:Y:S01]  /*5a40*/  MOV R21, R24 ;  /* 0x0000001800157202 */ /* 0x000fe20000000f00 */
[----:B------:R-:W-:Y:S01]  /*5a50*/  IMAD.MOV.U32 R18, RZ, RZ, 0x2 ;  /* 0x00000002ff127424 */ /* 0x000fe200078e00ff */
[----:B------:R-:W-:-:S07]  /*5a60*/  MOV R25, R23 ;  /* 0x0000001700197202 */ /* 0x000fce0000000f00 */
[----:B------:R-:W-:Y:S05]  /*5a70*/  WARPSYNC.COLLECTIVE R16, `(.L_x_79) ;  /* 0x0000000010087348 */ /* 0x000fea0003c00000 */
[----:B------:R0:W1:Y:S02]  /*5a80*/  SHFL.BFLY P2, R23, R21, R18, R19 ;  /* 0x0c00001215177389 */ /* 0x0000640000040013 */
[----:B01----:R-:W-:Y:S01]  /*5a90*/  ENDCOLLECTIVE ;  /* 0x000000000000791b */ /* 0x003fe20003800000 */
.L_x_79:
[----:B------:R-:W-:-:S05]  /*5aa0*/  FADD.FTZ R25, R20, R25 ;  /* 0x0000001914197221 */ /* 0x000fca0000010000 */
[----:B------:R-:W-:Y:S02]  /*5ab0*/  MOV R21, R25 ;  /* 0x0000001900157202 */ /* 0x000fe40000000f00 */
[----:B------:R-:W-:-:S05]  /*5ac0*/  MOV R19, R23 ;  /* 0x0000001700137202 */ /* 0x000fca0000000f00 */
[----:B------:R-:W-:Y:S01]  /*5ad0*/  FADD.FTZ R24, R24, R19 ;  /* 0x0000001318187221 */ /* 0x000fe20000010000 */
[----:B------:R-:W-:-:S07]  /*5ae0*/  IMAD.MOV.U32 R19, RZ, RZ, 0x101f ;  /* 0x0000101fff137424 */ /* 0x000fce00078e00ff */
[----:B------:R-:W-:Y:S05]  /*5af0*/  WARPSYNC.COLLECTIVE R16, `(.L_x_80) ;  /* 0x0000000010087348 */ /* 0x000fea0003c00000 */
[----:B------:R0:W1:Y:S02]  /*5b00*/  SHFL.BFLY P2, R23, R21, R18, R19 ;  /* 0x0c00001215177389 */ /* 0x0000640000040013 */
[----:B01----:R-:W-:Y:S01]  /*5b10*/  ENDCOLLECTIVE ;  /* 0x000000000000791b */ /* 0x003fe20003800000 */
.L_x_80:
[----:B------:R-:W-:Y:S01]  /*5b20*/  MOV R21, R24 ;  /* 0x0000001800157202 */ /* 0x000fe20000000f00 */
[----:B------:R-:W-:Y:S01]  /*5b30*/  IMAD.MOV.U32 R18, RZ, RZ, 0x1 ;  /* 0x00000001ff127424 */ /* 0x000fe200078e00ff */
[----:B------:R-:W-:-:S07]  /*5b40*/  MOV R20, R23 ;  /* 0x0000001700147202 */ /* 0x000fce0000000f00 */
[----:B------:R-:W-:Y:S05]  /*5b50*/  WARPSYNC.COLLECTIVE R16, `(.L_x_81) ;  /* 0x0000000010087348 */ /* 0x000fea0003c00000 */
[----:B------:R0:W1:Y:S02]  /*5b60*/  SHFL.BFLY P2, R23, R21, R18, R19 ;  /* 0x0c00001215177389 */ /* 0x0000640000040013 */
[----:B01----:R-:W-:Y:S01]  /*5b70*/  ENDCOLLECTIVE ;  /* 0x000000000000791b */ /* 0x003fe20003800000 */
.L_x_81:
[----:B------:R-:W-:Y:S01]  /*5b80*/  FADD.FTZ R14, R25, R20 ;  /* 0x00000014190e7221 */ /* 0x000fe20000010000 */
[----:B------:R-:W-:-:S05]  /*5b90*/  MOV R21, R23 ;  /* 0x0000001700157202 */ /* 0x000fca0000000f00 */
[----:B------:R-:W-:Y:S01]  /*5ba0*/  FADD.FTZ R18, R24, R21 ;  /* 0x0000001518127221 */ /* 0x000fe20000010000 */
[----:B------:R-:W-:-:S04]  /*5bb0*/  MOV R21, R14 ;  /* 0x0000000e00157202 */ /* 0x000fc80000000f00 */
[----:B------:R-:W-:Y:S01]  /*5bc0*/  @!P1 F2FP.BF16.F32.PACK_AB R33, RZ, R18 ;  /* 0x00000012ff21923e */ /* 0x000fe200000010ff */
[----:B------:R-:W-:-:S04]  /*5bd0*/  IMAD.MOV.U32 R18, RZ, RZ, 0x1 ;  /* 0x00000001ff127424 */ /* 0x000fc800078e00ff */
[----:B------:R0:W-:Y:S03]  /*5be0*/  @!P1 STG.E.U16 desc[UR12][R10.64+0x3c], R33 ;  /* 0x00003c210a009986 */ /* 0x0001e6000c10150c */
[----:B0-----:R-:W-:Y:S05]  /*5bf0*/  WARPSYNC.COLLECTIVE R16, `(.L_x_82) ;  /* 0x0000000010087348 */ /* 0x001fea0003c00000 */
[----:B------:R1:W2:Y:S02]  /*5c00*/  SHFL.BFLY P2, R23, R21, R18, R19 ;  /* 0x0c00001215177389 */ /* 0x0002a40000040013 */
[----:B012---:R-:W-:Y:S01]  /*5c10*/  ENDCOLLECTIVE ;  /* 0x000000000000791b */ /* 0x007fe20003800000 */
.L_x_82:
[----:B------:R-:W0:Y:S01]  /*5c20*/  @!P1 LDC.64 R10, c[0x0][0x220] ;  /* 0x00008800ff0a9b82 */ /* 0x000e220000000a00 */
[----:B------:R-:W-:Y:S02]  /*5c30*/  IMAD.MOV.U32 R18, RZ, RZ, 0x8 ;  /* 0x00000008ff127424 */ /* 0x000fe400078e00ff */
[----:B------:R-:W-:Y:S01]  /*5c40*/  FADD.FTZ R20, R14, R23 ;  /* 0x000000170e147221 */ /* 0x000fe20000010000 */
[----:B------:R-:W-:Y:S02]  /*5c50*/  CS2R R14, SRZ ;  /* 0x00000000000e7805 */ /* 0x000fe4000001ff00 */
[----:B------:R-:W-:Y:S02]  /*5c60*/  @P0 MOV R14, R22 ;  /* 0x00000016000e0202 */ /* 0x000fe40000000f00 */
[----:B------:R-:W-:Y:S02]  /*5c70*/  @P0 MOV R15, R17 ;  /* 0x00000011000f0202 */ /* 0x000fe40000000f00 */
[----:B------:R-:W-:Y:S01]  /*5c80*/  MOV R21, R14 ;  /* 0x0000000e00157202 */ /* 0x000fe20000000f00 */
[----:B0-----:R-:W-:-:S07]  /*5c90*/  @!P1 IMAD.WIDE R10, R0, 0x2, R10 ;  /* 0x00000002000a9825 */ /* 0x001fce00078e020a */
[----:B------:R-:W-:Y:S05]  /*5ca0*/  WARPSYNC.COLLECTIVE R16, `(.L_x_83) ;  /* 0x0000000010087348 */ /* 0x000fea0003c00000 */
[----:B------:R0:W1:Y:S02]  /*5cb0*/  SHFL.BFLY P2, R23, R21, R18, R19 ;  /* 0x0c00001215177389 */ /* 0x0000640000040013 */
[----:B01----:R-:W-:Y:S01]  /*5cc0*/  ENDCOLLECTIVE ;  /* 0x000000000000791b */ /* 0x003fe20003800000 */
.L_x_83:
[----:B------:R-:W-:Y:S01]  /*5cd0*/  IMAD.MOV.U32 R21, RZ, RZ, R15 ;  /* 0x000000ffff157224 */ /* 0x000fe200078e000f */
[----:B------:R-:W-:Y:S02]  /*5ce0*/  MOV R16, R23 ;  /* 0x0000001700107202 */ /* 0x000fe40000000f00 */
[----:B------:R-:W-:-:S03]  /*5cf0*/  @!P1 F2FP.BF16.F32.PACK_AB R23, RZ, R20 ;  /* 0x00000014ff17923e */ /* 0x000fc600000010ff */
[----:B------:R-:W-:Y:S01]  /*5d00*/  FADD.FTZ R22, R16, R14 ;  /* 0x0000000e10167221 */ /* 0x000fe20000010000 */
[----:B------:R-:W-:Y:S01]  /*5d10*/  MOV R16, 0xffff ;  /* 0x0000ffff00107802 */ /* 0x000fe20000000f00 */
[----:B------:R-:W-:Y:S01]  /*5d20*/  IMAD.MOV.U32 R14, RZ, RZ, RZ ;  /* 0x000000ffff0e7224 */ /* 0x000fe200078e00ff */
[----:B------:R-:W-:-:S07]  /*5d30*/  PRMT R20, R23, 0x7610, R20 ;  /* 0x0000761017147816 */ /* 0x000fce0000000014 */
[----:B------:R-:W-:Y:S05]  /*5d40*/  WARPSYNC.COLLECTIVE R16, `(.L_x_84) ;  /* 0x0000000010087348 */ /* 0x000fea0003c00000 */
[----:B------:R0:W1:Y:S02]  /*5d50*/  SHFL.BFLY P2, R23, R21, R18, R19 ;  /* 0x0c00001215177389 */ /* 0x0000640000040013 */
[----:B01----:R-:W-:Y:S01]  /*5d60*/  ENDCOLLECTIVE ;  /* 0x000000000000791b */ /* 0x003fe20003800000 */
.L_x_84:
[----:B------:R0:W-:Y:S01]  /*5d70*/  @!P1 STG.E.U16 desc[UR12][R10.64+0x3c], R20 ;  /* 0x00003c140a009986 */ /* 0x0001e2000c10150c */
[----:B------:R-:W-:Y:S01]  /*5d80*/  HFMA2.MMA R18, -RZ, RZ, 0, 2.384185791015625e-07 ;  /* 0x00000004ff127435 */ /* 0x000fe200000001ff */
[----:B------:R-:W-:Y:S01]  /*5d90*/  IMAD.MOV.U32 R21, RZ, RZ, R22 ;  /* 0x000000ffff157224 */ /* 0x000fe200078e0016 */
[----:B0-----:R-:W-:Y:S01]  /*5da0*/  @P0 SHF.L.U32 R11, R5, 0x1, RZ ;  /* 0x00000001050b0819 */ /* 0x001fe200000006ff */
[----:B------:R-:W-:-:S05]  /*5db0*/  @P0 VIADD R10, R12, 0x5a ;  /* 0x0000005a0c0a0836 */ /* 0x000fca0000000000 */
[----:B------:R-:W-:Y:S02]  /*5dc0*/  @P0 LOP3.LUT R10, R10, R11, RZ, 0x3c, !PT ;  /* 0x0000000b0a0a0212 */ /* 0x000fe400078e3cff */
[----:B------:R-:W-:-:S07]  /*5dd0*/  MOV R17, R23 ;  /* 0x0000001700117202 */ /* 0x000fce0000000f00 */
[----:B------:R-:W-:Y:S05]  /*5de0*/  WARPSYNC.COLLECTIVE R16, `(.L_x_85) ;  /* 0x0000000010087348 */ /* 0x000fea0003c00000 */
[----:B------:R0:W1:Y:S02]  /*5df0*/  SHFL.BFLY P2, R23, R21, R18, R19 ;  /* 0x0c00001215177389 */ /* 0x0000640000040013 */
[----:B01----:R-:W-:Y:S01]  /*5e00*/  ENDCOLLECTIVE ;  /* 0x000000000000791b */ /* 0x003fe20003800000 */
.L_x_85:
[----:B------:R-:W-:Y:S01]  /*5e10*/  @P0 LEA R11, R5, UR4, 0x7 ;  /* 0x00000004050b0c11 */ /* 0x000fe2000f8e38ff */
[----:B------:R-:W-:-:S04]  /*5e20*/  FADD.FTZ R17, R17, R15 ;  /* 0x0000000f11117221 */ /* 0x000fc80000010000 */
[----:B------:R-:W-:Y:S01]  /*5e30*/  IMAD.MOV.U32 R21, RZ, RZ, R17 ;  /* 0x000000ffff157224 */ /* 0x000fe200078e0011 */
[----:B------:R-:W-:-:S05]  /*5e40*/  MOV R16, R23 ;  /* 0x0000001700107202 */ /* 0x000fca0000000f00 */
[----:B------:R-:W-:Y:S01]  /*5e50*/  FADD.FTZ R34, R22, R16 ;  /* 0x0000001016227221 */ /* 0x000fe20000010000 */
[----:B------:R-:W-:-:S07]  /*5e60*/  MOV R16, 0xffff ;  /* 0x0000ffff00107802 */ /* 0x000fce0000000f00 */
[----:B------:R-:W-:Y:S05]  /*5e70*/  WARPSYNC.COLLECTIVE R16, `(.L_x_86) ;  /* 0x0000000010087348 */ /* 0x000fea0003c00000 */
[----:B------:R0:W1:Y:S02]  /*5e80*/  SHFL.BFLY P2, R23, R21, R18, R19 ;  /* 0x0c00001215177389 */ /* 0x0000640000040013 */
[----:B01----:R-:W-:Y:S01]  /*5e90*/  ENDCOLLECTIVE ;  /* 0x000000000000791b */ /* 0x003fe20003800000 */
.L_x_86:
[----:B------:R-:W-:Y:S01]  /*5ea0*/  HFMA2.MMA R18, -RZ, RZ, 0, 1.1920928955078125e-07 ;  /* 0x00000002ff127435 */ /* 0x000fe200000001ff */
[----:B------:R-:W-:Y:S01]  /*5eb0*/  IMAD.MOV.U32 R21, RZ, RZ, R34 ;  /* 0x000000ffff157224 */ /* 0x000fe200078e0022 */
[----:B------:R-:W-:-:S09]  /*5ec0*/  MOV R33, R23 ;  /* 0x0000001700217202 */ /* 0x000fd20000000f00 */
[----:B------:R-:W-:Y:S05]  /*5ed0*/  WARPSYNC.COLLECTIVE R16, `(.L_x_87) ;  /* 0x0000000010087348 */ /* 0x000fea0003c00000 */
[----:B------:R0:W1:Y:S02]  /*5ee0*/  SHFL.BFLY P2, R23, R21, R18, R19 ;  /* 0x0c00001215177389 */ /* 0x0000640000040013 */
[----:B01----:R-:W-:Y:S01]  /*5ef0*/  ENDCOLLECTIVE ;  /* 0x000000000000791b */ /* 0x003fe20003800000 */
.L_x_87:
[----:B------:R-:W-:-:S04]  /*5f00*/  FADD.FTZ R22, R17, R33 ;  /* 0x0000002111167221 */ /* 0x000fc80000010000 */
[----:B------:R-:W-:Y:S01]  /*5f10*/  IMAD.MOV.U32 R21, RZ, RZ, R22 ;  /* 0x000000ffff157224 */ /* 0x000fe200078e0016 */
[----:B------:R-:W-:-:S05]  /*5f20*/  MOV R19, R23 ;  /* 0x0000001700137202 */ /* 0x000fca0000000f00 */
[----:B------:R-:W-:Y:S01]  /*5f30*/  FADD.FTZ R20, R34, R19 ;  /* 0x0000001322147221 */ /* 0x000fe20000010000 */
[----:B------:R-:W-:-:S11]  /*5f40*/  HFMA2.MMA R19, -RZ, RZ, 0, 0.000503063201904296875 ;  /* 0x0000101fff137435 */ /* 0x000fd600000001ff */
[----:B------:R-:W-:Y:S05]  /*5f50*/  WARPSYNC.COLLECTIVE R16, `(.L_x_88) ;  /* 0x0000000010087348 */ /* 0x000fea0003c00000 */
[----:B------:R0:W1:Y:S02]  /*5f60*/  SHFL.BFLY P2, R23, R21, R18, R19 ;  /* 0x0c00001215177389 */ /* 0x0000640000040013 */
[----:B01----:R-:W-:Y:S01]  /*5f70*/  ENDCOLLECTIVE ;  /* 0x000000000000791b */ /* 0x003fe20003800000 */
.L_x_88:
[----:B------:R-:W-:Y:S01]  /*5f80*/  HFMA2.MMA R18, -RZ, RZ, 0, 5.9604644775390625e-08 ;  /* 0x00000001ff127435 */ /* 0x000fe200000001ff */
[----:B------:R-:W-:Y:S01]  /*5f90*/  IMAD.MOV.U32 R21, RZ, RZ, R20 ;  /* 0x000000ffff157224 */ /* 0x000fe200078e0014 */
[----:B------:R-:W-:-:S09]  /*5fa0*/  MOV R15, R23 ;  /* 0x00000017000f7202 */ /* 0x000fd20000000f00 */
[----:B------:R-:W-:Y:S05]  /*5fb0*/  WARPSYNC.COLLECTIVE R16, `(.L_x_89) ;  /* 0x0000000010087348 */ /* 0x000fea0003c00000 */
[----:B------:R0:W1:Y:S02]  /*5fc0*/  SHFL.BFLY P2, R23, R21, R18, R19 ;  /* 0x0c00001215177389 */ /* 0x0000640000040013 */
[----:B01----:R-:W-:Y:S01]  /*5fd0*/  ENDCOLLECTIVE ;  /* 0x000000000000791b */ /* 0x003fe20003800000 */
.L_x_89:
[----:B------:R-:W-:Y:S01]  /*5fe0*/  FADD.FTZ R12, R22, R15 ;  /* 0x0000000f160c7221 */ /* 0x000fe20000010000 */
[----:B------:R-:W-:Y:S01]  /*5ff0*/  HFMA2.MMA R15, -RZ, RZ, 0, 0 ;  /* 0x00000000ff0f7435 */ /* 0x000fe200000001ff */
[----:B------:R-:W-:-:S03]  /*6000*/  @P0 LEA R16, R10, R11, 0x2 ;  /* 0x0000000b0a100211 */ /* 0x000fc600078e10ff */
[----:B------:R-:W-:Y:S02]  /*6010*/  MOV R21, R12 ;  /* 0x0000000c00157202 */ /* 0x000fe40000000f00 */
[----:B------:R-:W0:Y:S01]  /*6020*/  @P0 LDS R19, [R16] ;  /* 0x0000000010130984 */ /* 0x000e220000000800 */
[----:B------:R-:W-:-:S05]  /*6030*/  MOV R18, R23 ;  /* 0x0000001700127202 */ /* 0x000fca0000000f00 */
[----:B------:R-:W-:Y:S02]  /*6040*/  FADD.FTZ R20, R20, R18 ;  /* 0x0000001214147221 */ /* 0x000fe40000010000 */
[----:B------:R1:W2:Y:S03]  /*6050*/  @P0 LDS R18, [R16+0x780] ;  /* 0x0007800010120984 */ /* 0x0002a60000000800 */
[----:B------:R-:W-:Y:S01]  /*6060*/  @!P1 F2FP.BF16.F32.PACK_AB R20, RZ, R20 ;  /* 0x00000014ff14923e */ /* 0x000fe200000010ff */
[----:B-1----:R-:W1:Y:S01]  /*6070*/  @!P1 LDC.64 R16, c[0x0][0x218] ;  /* 0x00008600ff109b82 */ /* 0x002e620000000a00 */
[----:B0-----:R-:W-:Y:S01]  /*6080*/  @P0 MOV R14, R19 ;  /* 0x00000013000e0202 */ /* 0x001fe20000000f00 */
[----:B------:R-:W-:Y:S02]  /*6090*/  IMAD.MOV.U32 R19, RZ, RZ, 0x101f ;  /* 0x0000101fff137424 */ /* 0x000fe400078e00ff */
[----:B-1----:R-:W-:-:S05]  /*60a0*/  @!P1 IMAD.WIDE R16, R0, 0x2, R16 ;  /* 0x0000000200109825 */ /* 0x002fca00078e0210 */
[----:B------:R0:W-:Y:S01]  /*60b0*/  @!P1 STG.E.U16 desc[UR12][R16.64+0x78], R20 ;  /* 0x0000781410009986 */ /* 0x0001e2000c10150c */
[----:B--2---:R-:W-:Y:S01]  /*60c0*/  @P0 IMAD.MOV.U32 R15, RZ, RZ, R18 ;  /* 0x000000ffff0f0224 */ /* 0x004fe200078e0012 */
[----:B------:R-:W-:Y:S01]  /*60d0*/  HFMA2.MMA R18, -RZ, RZ, 0, 5.9604644775390625e-08 ;  /* 0x00000001ff127435 */ /* 0x000fe200000001ff */
[----:B0-----:R-:W-:-:S10]  /*60e0*/  MOV R16, 0xffff ;  /* 0x0000ffff00107802 */ /* 0x001fd40000000f00 */
[----:B------:R-:W-:Y:S05]  /*60f0*/  WARPSYNC.COLLECTIVE R16, `(.L_x_90) ;  /* 0x0000000010087348 */ /* 0x000fea0003c00000 */
[----:B------:R0:W1:Y:S02]  /*6100*/  SHFL.BFLY P2, R23, R21, R18, R19 ;  /* 0x0c00001215177389 */ /* 0x0000640000040013 */
[----:B01----:R-:W-:Y:S01]  /*6110*/  ENDCOLLECTIVE ;  /* 0x000000000000791b */ /* 0x003fe20003800000 */
.L_x_90:
[----:B------:R-:W-:Y:S01]  /*6120*/  HFMA2.MMA R18, -RZ, RZ, 0, 4.76837158203125e-07 ;  /* 0x00000008ff127435 */ /* 0x000fe200000001ff */
[----:B------:R-:W-:Y:S01]  /*6130*/  IMAD.MOV.U32 R21, RZ, RZ, R14 ;  /* 0x000000ffff157224 */ /* 0x000fe200078e000e */
[----:B------:R-:W-:-:S09]  /*6140*/  MOV R22, R23 ;  /* 0x0000001700167202 */ /* 0x000fd20000000f00 */
[----:B------:R-:W-:Y:S05]  /*6150*/  WARPSYNC.COLLECTIVE R16, `(.L_x_91) ;  /* 0x0000000010087348 */ /* 0x000fea0003c00000 */
[----:B------:R0:W1:Y:S02]  /*6160*/  SHFL.BFLY P2, R23, R21, R18, R19 ;  /* 0x0c00001215177389 */ /* 0x0000640000040013 */
[----:B01----:R-:W-:Y:S01]  /*6170*/  ENDCOLLECTIVE ;  /* 0x000000000000791b */ /* 0x003fe20003800000 */
.L_x_91:
[----:B------:R-:W-:Y:S01]  /*6180*/  FADD.FTZ R12, R12, R22 ;  /* 0x000000160c0c7221 */ /* 0x000fe20000010000 */
[----:B------:R-:W-:Y:S01]  /*6190*/  IMAD.MOV.U32 R21, RZ, RZ, R15 ;  /* 0x000000ffff157224 */ /* 0x000fe200078e000f */
[----:B------:R-:W-:-:S07]  /*61a0*/  MOV R32, R23 ;  /* 0x0000001700207202 */ /* 0x000fce0000000f00 */
[----:B------:R-:W-:Y:S05]  /*61b0*/  WARPSYNC.COLLECTIVE R16, `(.L_x_92) ;  /* 0x0000000010087348 */ /* 0x000fea0003c00000 */
[----:B------:R0:W1:Y:S02]  /*61c0*/  SHFL.BFLY P2, R23, R21, R18, R19 ;  /* 0x0c00001215177389 */ /* 0x0000640000040013 */
[----:B01----:R-:W-:Y:S01]  /*61d0*/  ENDCOLLECTIVE ;  /* 0x000000000000791b */ /* 0x003fe20003800000 */
.L_x_92:
[----:B------:R-:W-:-:S05]  /*61e0*/  FADD.FTZ R32, R32, R14 ;  /* 0x0000000e20207221 */ /* 0x000fca0000010000 */
[----:B------:R-:W-:Y:S02]  /*61f0*/  MOV R21, R32 ;  /* 0x0000002000157202 */ /* 0x000fe40000000f00 */
[----:B------:R-:W-:-:S05]  /*6200*/  MOV R18, R23 ;  /* 0x0000001700127202 */ /* 0x000fca0000000f00 */
[----:B------:R-:W-:Y:S01]  /*6210*/  FADD.FTZ R17, R18, R15 ;  /* 0x0000000f12117221 */ /* 0x000fe20000010000 */
[----:B------:R-:W-:Y:S01]  /*6220*/  IMAD.MOV.U32 R18, RZ, RZ, 0x4 ;  /* 0x00000004ff127424 */ /* 0x000fe200078e00ff */
[----:B------:R-:W0:Y:S06]  /*6230*/  @!P1 LDC.64 R14, c[0x0][0x220] ;  /* 0x00008800ff0e9b82 */ /* 0x000e2c0000000a00 */
[----:B0-----:R-:W-:Y:S05]  /*6240*/  WARPSYNC.COLLECTIVE R16, `(.L_x_93) ;  /* 0x0000000010087348 */ /* 0x001fea0003c00000 */
[----:B------:R1:W2:Y:S02]  /*6250*/  SHFL.BFLY P2, R23, R21, R18, R19 ;  /* 0x0c00001215177389 */ /* 0x0002a40000040013 */
[----:B012---:R-:W-:Y:S01]  /*6260*/  ENDCOLLECTIVE ;  /* 0x000000000000791b */ /* 0x007fe20003800000 */
.L_x_93:
[----:B------:R-:W-:Y:S01]  /*6270*/  MOV R21, R17 ;  /* 0x0000001100157202 */ /* 0x000fe20000000f00 */
[----:B------:R-:W-:Y:S01]  /*6280*/  @!P1 IMAD.WIDE R14, R0, 0x2, R14 ;  /* 0x00000002000e9825 */ /* 0x000fe200078e020e */
[----:B------:R-:W-:-:S07]  /*6290*/  MOV R33, R23 ;  /* 0x0000001700217202 */ /* 0x000fce0000000f00 */
[----:B------:R-:W-:Y:S05]  /*62a0*/  WARPSYNC.COLLECTIVE R16, `(.L_x_94) ;  /* 0x0000000010087348 */ /* 0x000fea0003c00000 */
[----:B------:R0:W1:Y:S02]  /*62b0*/  SHFL.BFLY P2, R23, R21, R18, R19 ;  /* 0x0c00001215177389 */ /* 0x0000640000040013 */
[----:B01----:R-:W-:Y:S01]  /*62c0*/  ENDCOLLECTIVE ;  /* 0x000000000000791b */ /* 0x003fe20003800000 */
.L_x_94:
[----:B------:R-:W-:Y:S01]  /*62d0*/  FADD.FTZ R25, R32, R33 ;  /* 0x0000002120197221 */ /* 0x000fe20000010000 */
[----:B------:R-:W-:-:S04]  /*62e0*/  HFMA2.MMA R18, -RZ, RZ, 0, 1.1920928955078125e-07 ;  /* 0x00000002ff127435 */ /* 0x000fc800000001ff */
[----:B------:R-:W-:Y:S01]  /*62f0*/  MOV R21, R25 ;  /* 0x0000001900157202 */ /* 0x000fe20000000f00 */
[----:B------:R-:W-:-:S04]  /*6300*/  IMAD.MOV.U32 R16, RZ, RZ, R23 ;  /* 0x000000ffff107224 */ /* 0x000fc800078e0017 */
[----:B------:R-:W-:Y:S01]  /*6310*/  FADD.FTZ R24, R17, R16 ;  /* 0x0000001011187221 */ /* 0x000fe20000010000 */
[----:B------:R-:W-:-:S07]  /*6320*/  IMAD.MOV.U32 R16, RZ, RZ, 0xffff ;  /* 0x0000ffffff107424 */ /* 0x000fce00078e00ff */
[----:B------:R-:W-:Y:S05]  /*6330*/  WARPSYNC.COLLECTIVE R16, `(.L_x_95) ;  /* 0x0000000010087348 */ /* 0x000fea0003c00000 */
[----:B------:R0:W1:Y:S02]  /*6340*/  SHFL.BFLY P2, R23, R21, R18, R19 ;  /* 0x0c00001215177389 */ /* 0x0000640000040013 */
[----:B01----:R-:W-:Y:S01]  /*6350*/  ENDCOLLECTIVE ;  /* 0x000000000000791b */ /* 0x003fe20003800000 */
.L_x_95:
[----:B------:R-:W-:Y:S02]  /*6360*/  MOV R21, R24 ;  /* 0x0000001800157202 */ /* 0x000fe40000000f00 */
[----:B------:R-:W-:-:S07]  /*6370*/  MOV R32, R23 ;  /* 0x0000001700207202 */ /* 0x000fce0000000f00 */
[----:B------:R-:W-:Y:S05]  /*6380*/  WARPSYNC.COLLECTIVE R16, `(.L_x_96) ;  /* 0x0000000010087348 */ /* 0x000fea0003c00000 */
[----:B------:R0:W1:Y:S02]  /*6390*/  SHFL.BFLY P2, R23, R21, R18, R19 ;  /* 0x0c00001215177389 */ /* 0x0000640000040013 */
[----:B01----:R-:W-:Y:S01]  /*63a0*/  ENDCOLLECTIVE ;  /* 0x000000000000791b */ /* 0x003fe20003800000 */
.L_x_96:
[----:B------:R-:W-:Y:S01]  /*63b0*/  FADD.FTZ R25, R25, R32 ;  /* 0x0000002019197221 */ /* 0x000fe20000010000 */
[----:B------:R-:W-:-:S04]  /*63c0*/  @!P1 F2FP.BF16.F32.PACK_AB R18, RZ, R12 ;  /* 0x0000000cff12923e */ /* 0x000fc800000010ff */
[----:B------:R-:W-:Y:S02]  /*63d0*/  MOV R21, R25 ;  /* 0x0000001900157202 */ /* 0x000fe40000000f00 */
[----:B------:R-:W-:Y:S01]  /*63e0*/  PRMT R10, R18, 0x7610, R10 ;  /* 0x00007610120a7816 */ /* 0x000fe2000000000a */
[----:B------:R-:W-:-:S04]  /*63f0*/  HFMA2.MMA R18, -RZ, RZ, 0, 5.9604644775390625e-08 ;  /* 0x00000001ff127435 */ /* 0x000fc800000001ff */
[----:B------:R0:W-:Y:S01]  /*6400*/  @!P1 STG.E.U16 desc[UR12][R14.64+0x78], R10 ;  /* 0x0000780a0e009986 */ /* 0x0001e2000c10150c */
[----:B------:R-:W-:-:S04]  /*6410*/  IMAD.MOV.U32 R19, RZ, RZ, R23 ;  /* 0x000000ffff137224 */ /* 0x000fc800078e0017 */
[----:B------:R-:W-:Y:S01]  /*6420*/  FADD.FTZ R12, R24, R19 ;  /* 0x00000013180c7221 */ /* 0x000fe20000010000 */
[----:B------:R-:W-:-:S07]  /*6430*/  IMAD.MOV.U32 R19, RZ, RZ, 0x101f ;  /* 0x0000101fff137424 */ /* 0x000fce00078e00ff */
[----:B0-----:R-:W-:Y:S05]  /*6440*/  WARPSYNC.COLLECTIVE R16, `(.L_x_97) ;  /* 0x0000000010087348 */ /* 0x001fea0003c00000 */
[----:B------:R1:W2:Y:S02]  /*6450*/  SHFL.BFLY P2, R23, R21, R18, R19 ;  /* 0x0c00001215177389 */ /* 0x0002a40000040013 */
[----:B012---:R-:W-:Y:S01]  /*6460*/  ENDCOLLECTIVE ;  /* 0x000000000000791b */ /* 0x007fe20003800000 */
.L_x_97:
[----:B------:R-:W-:Y:S02]  /*6470*/  MOV R21, R12 ;  /* 0x0000000c00157202 */ /* 0x000fe40000000f00 */
[----:B------:R-:W-:-:S07]  /*6480*/  MOV R22, R23 ;  /* 0x0000001700167202 */ /* 0x000fce0000000f00 */
[----:B------:R-:W-:Y:S05]  /*6490*/  WARPSYNC.COLLECTIVE R16, `(.L_x_98) ;  /* 0x0000000010087348 */ /* 0x000fea0003c00000 */
[----:B------:R0:W1:Y:S02]  /*64a0*/  SHFL.BFLY P2, R23, R21, R18, R19 ;  /* 0x0c00001215177389 */ /* 0x0000640000040013 */
[----:B01----:R-:W-:Y:S01]  /*64b0*/  ENDCOLLECTIVE ;  /* 0x000000000000791b */ /* 0x003fe20003800000 */
.L_x_98:
[----:B------:R-:W-:Y:S01]  /*64c0*/  FADD.FTZ R22, R25, R22 ;  /* 0x0000001619167221 */ /* 0x000fe20000010000 */
[----:B------:R-:W-:Y:S06]  /*64d0*/  BRA `(.L_x_99) ;  /* 0xffffffe000c47947 */ /* 0x000fec000383ffff */
.L_x_100:
[----:B------:R-:W-:-:S00]  /*64e0*/  BRA `(.L_x_100) ;  /* 0xfffffffc00fc7947 */ /* 0x000fc0000383ffff */
[----:B------:R-:W-:-:S00]  /*64f0*/  NOP ;  /* 0x0000000000007918 */ /* 0x000fc00000000000 */
        /* <DEDUP_REMOVED lines=8> */
.L_x_3904:


//--------------------- .text._ZN13group_norm_v218gn_bwd_cuda_kernelI13__nv_bfloat16Li480ELi1ELi32ELi60ELi256ELb0ELb1ELi4ELi960ELi960ELi4ELb1ELi2ELb0ELb0ELNS_15WgradSyncMethodE3ENS_16CompileConditionILi900EEEEEvPT_S6_S6_PKS5_S8_S8_S8_PKfflPfPj --------------------------
	.section	.text._ZN13group_norm_v218gn_bwd_cuda_kernelI13__nv_bfloat16Li480ELi1ELi32ELi60ELi256ELb0ELb1ELi4ELi960ELi960ELi4ELb1ELi2ELb0ELb0ELNS_15WgradSyncMethodE3ENS_16CompileConditionILi900EEEEEvPT_S6_S6_PKS5_S8_S8_S8_PKfflPfPj,"ax",@progbits
	.align	128
        .global         _ZN13group_norm_v218gn_bwd_cuda_kernelI13__nv_bfloat16Li480ELi1ELi32ELi60ELi256ELb0ELb1ELi4ELi960ELi960ELi4ELb1ELi2ELb0ELb0ELNS_15WgradSyncMethodE3ENS_16CompileConditionILi900EEEEEvPT_S6_S6_PKS5_S8_S8_S8_PKfflPfPj
        .type           _ZN13group_norm_v218gn_bwd_cuda_kernelI13__nv_bfloat16Li480ELi1ELi32ELi60ELi256ELb0ELb1ELi4ELi960ELi960ELi4ELb1ELi2ELb0ELb0ELNS_15WgradSyncMethodE3ENS_16CompileConditionILi900EEEEEvPT_S6_S6_PKS5_S8_S8_S8_PKfflPfPj,@function
        .size           _ZN13group_norm_v218gn_bwd_cuda_kernelI13__nv_bfloat16Li480ELi1ELi32ELi60ELi256ELb0ELb1ELi4ELi960ELi960ELi4ELb1ELi2ELb0ELb0ELNS_15WgradSyncMethodE3ENS_16CompileConditionILi900EEEEEvPT_S6_S6_PKS5_S8_S8_S8_PKfflPfPj,(.L_x_3905 - _ZN13group_norm_v218gn_bwd_cuda_kernelI13__nv_bfloat16Li480ELi1ELi32ELi60ELi256ELb0ELb1ELi4ELi960ELi960ELi4ELb1ELi2ELb0ELb0ELNS_15WgradSyncMethodE3ENS_16CompileConditionILi900EEEEEvPT_S6_S6_PKS5_S8_S8_S8_PKfflPfPj)
        .other          _ZN13group_norm_v218gn_bwd_cuda_kernelI13__nv_bfloat16Li480ELi1ELi32ELi60ELi256ELb0ELb1ELi4ELi960ELi960ELi4ELb1ELi2ELb0ELb0ELNS_15WgradSyncMethodE3ENS_16CompileConditionILi900EEEEEvPT_S6_S6_PKS5_S8_S8_S8_PKfflPfPj,@"STO_CUDA_ENTRY STV_DEFAULT"
_ZN13group_norm_v218gn_bwd_cuda_kernelI13__nv_bfloat16Li480ELi1ELi32ELi60ELi256ELb0ELb1ELi4ELi960ELi960ELi4ELb1ELi2ELb0ELb0ELNS_15WgradSyncMethodE3ENS_16CompileConditionILi900EEEEEvPT_S6_S6_PKS5_S8_S8_S8_PKfflPfPj:
.text._ZN13group_norm_v218gn_bwd_cuda_kernelI13__nv_bfloat16Li480ELi1ELi32ELi60ELi256ELb0ELb1ELi4ELi960ELi960ELi4ELb1ELi2ELb0ELb0ELNS_15WgradSyncMethodE3ENS_16CompileConditionILi900EEEEEvPT_S6_S6_PKS5_S8_S8_S8_PKfflPfPj:
[----:B------:R-:W-:Y:S01]  /*0000*/  LDC R1, c[0x0][0x28] ;  /* 0x00000a00ff017b82 */ /* 0x000fe20000000800 */
[----:B------:R-:W0:Y:S01]  /*0010*/  S2R R23, SR_CTAID.Y ;  /* 0x0000000000177919 */ /* 0x000e220000002600 */
[----:B------:R-:W-:Y:S01]  /*0020*/  ULDC.64 UR6, c[0x0][0x258] ;  /* 0x0000960000067ab9 */ /* 0x000fe20000000a00 */
[----:B------:R-:W-:Y:S01]  /*0030*/  ULDC.64 UR8, c[0x0][0x208] ;  /* 0x0000820000087ab9 */ /* 0x000fe20000000a00 */
[----:B------:R-:W-:Y:S01]  /*0040*/  USHF.L.U32 UR11, UR6, 0x1, URZ ;  /* 0x00000001060b7899 */ /* 0x000fe2000800063f */
[----:B------:R-:W1:Y:S01]  /*0050*/  S2R R22, SR_CTAID.X ;  /* 0x0000000000167919 */ /* 0x000e620000002500 */
[----:B------:R-:W-:Y:S01]  /*0060*/  USHF.L.U64.HI UR7, UR6, 0x1, UR7 ;  /* 0x0000000106077899 */ /* 0x000fe20008010207 */
[----:B------:R-:W-:-:S05]  /*0070*/  IMAD.MOV.U32 R75, RZ, RZ, RZ ;  /* 0x000000ffff4b7224 */ /* 0x000fca00078e00ff */
[----:B------:R-:W-:Y:S02]  /*0080*/  MOV R0, UR7 ;  /* 0x0000000700007c02 */ /* 0x000fe40008000f00 */
[C---:B0-----:R-:W-:Y:S02]  /*0090*/  ISETP.LT.U32.AND P0, PT, R23.reuse, UR11, PT ;  /* 0x0000000b17007c0c */ /* 0x041fe4000bf01070 */
[----:B------:R-:W-:Y:S02]  /*00a0*/  MOV R21, R23 ;  /* 0x0000001700157202 */ /* 0x000fe40000000f00 */
[----:B------:R-:W-:Y:S02]  /*00b0*/  ISETP.GT.AND.EX P0, PT, R0, RZ, PT, P0 ;  /* 0x000000ff0000720c */ /* 0x000fe40003f04300 */
[----:B------:R-:W-:-:S11]  /*00c0*/  LOP3.LUT R0, R23, 0x1, RZ, 0xc0, !PT ;  /* 0x0000000117007812 */ /* 0x000fd600078ec0ff */
[----:B-1----:R-:W-:Y:S05]  /*00d0*/  @P0 BRA `(.L_x_101) ;  /* 0x0000000000640947 */ /* 0x002fea0003800000 */
[----:B------:R-:W0:Y:S01]  /*00e0*/  S2R R2, SR_TID.X ;  /* 0x0000000000027919 */ /* 0x000e220000002100 */
[----:B------:R-:W-:Y:S01]  /*00f0*/  BAR.SYNC.DEFER_BLOCKING 0x0 ;  /* 0x0000000000007b1d */ /* 0x000fe20000010000 */
[----:B0-----:R-:W-:-:S13]  /*0100*/  ISETP.NE.AND P0, PT, R2, RZ, PT ;  /* 0x000000ff0200720c */ /* 0x001fda0003f05270 */
[----:B------:R-:W-:Y:S05]  /*0110*/  @P0 BRA `(.L_x_102) ;  /* 0x0000000000480947 */ /* 0x000fea0003800000 */
[----:B------:R-:W0:Y:S01]  /*0120*/  LDC.64 R2, c[0x0][0x268] ;  /* 0x00009a00ff027b82 */ /* 0x000e220000000a00 */
[----:B------:R-:W-:Y:S02]  /*0130*/  SHF.R.U32.HI R21, RZ, 0x1, R21 ;  /* 0x00000001ff157819 */ /* 0x000fe40000011615 */
[----:B------:R-:W-:Y:S02]  /*0140*/  LOP3.LUT R5, R0, 0x2, RZ, 0xfc, !PT ;  /* 0x0000000200057812 */ /* 0x000fe400078efcff */
[----:B------:R-:W-:Y:S01]  /*0150*/  MOV R0, 0x7fffffc1 ;  /* 0x7fffffc100007802 */ /* 0x000fe20000000f00 */
[----:B------:R-:W-:-:S05]  /*0160*/  IMAD.MOV R21, RZ, RZ, -R21 ;  /* 0x000000ffff157224 */ /* 0x000fca00078e0a15 */
[----:B------:R-:W-:Y:S01]  /*0170*/  ISETP.NE.AND P0, PT, R22, R21, PT ;  /* 0x000000151600720c */ /* 0x000fe20003f05270 */
[----:B0-----:R-:W-:-:S03]  /*0180*/  IMAD.WIDE.U32 R2, R5, 0x4, R2 ;  /* 0x0000000405027825 */ /* 0x001fc600078e0002 */
[----:B------:R-:W-:Y:S01]  /*0190*/  SEL R5, R0, 0x1, !P0 ;  /* 0x0000000100057807 */ /* 0x000fe20004000000 */
[----:B------:R-:W-:Y:S06]  /*01a0*/  MEMBAR.ALL.GPU ;  /* 0x0000000000007992 */ /* 0x000fec000000a000 */
[----:B------:R-:W-:-:S00]  /*01b0*/  ERRBAR ;  /* 0x00000000000079ab */ /* 0x000fc00000000000 */
[----:B------:R-:W-:Y:S06]  /*01c0*/  CGAERRBAR ;  /* 0x00000000000075ab */ /* 0x000fec0000000000 */
[----:B------:R0:W5:Y:S02]  /*01d0*/  ATOM.E.ADD.STRONG.GPU PT, R5, desc[UR8][R2.64], R5 ;  /* 0x000000050205798a */ /* 0x00016400081ee1c8 */
.L_x_103:
[----:B------:R-:W2:Y:S04]  /*01e0*/  LD.E.STRONG.GPU R0, desc[UR8][R2.64] ;  /* 0x0000000802007980 */ /* 0x000ea8000c10f900 */
[----:B--2---:R-:W-:Y:S01]  /*01f0*/  CCTL.IVALL ;  /* 0x00000000ff00798f */ /* 0x004fe20002000000 */
[----:B------:R-:W-:Y:S05]  /*0200*/  YIELD ;  /* 0x0000000000007946 */ /* 0x000fea0003800000 */
[----:B-----5:R-:W-:-:S04]  /*0210*/  LOP3.LUT R0, R0, R5, RZ, 0x3c, !PT ;  /* 0x0000000500007212 */ /* 0x020fc800078e3cff */
[----:B------:R-:W-:-:S13]  /*0220*/  ISETP.GT.AND P0, PT, R0, -0x1, PT ;  /* 0xffffffff0000780c */ /* 0x000fda0003f04270 */
[----:B------:R-:W-:Y:S05]  /*0230*/  @P0 BRA `(.L_x_103) ;  /* 0xfffffffc00e80947 */ /* 0x000fea000383ffff */
.L_x_102:
[----:B------:R-:W-:Y:S05]  /*0240*/  WARPSYNC.ALL ;  /* 0x0000000000007948 */ /* 0x000fea0003800000 */
[----:B------:R-:W-:Y:S06]  /*0250*/  BAR.SYNC.DEFER_BLOCKING 0x0 ;  /* 0x0000000000007b1d */ /* 0x000fec0000010000 */
[----:B------:R-:W-:Y:S05]  /*0260*/  BRA `(.L_x_104) ;  /* 0x0000002400347947 */ /* 0x000fea0003800000 */
.L_x_101:
[----:B------:R-:W0:Y:S01]  /*0270*/  S2R R19, SR_TID.X ;  /* 0x0000000000137919 */ /* 0x000e220000002100 */
[----:B------:R-:W-:Y:S01]  /*0280*/  MOV R2, 0x400 ;  /* 0x0000040000027802 */ /* 0x000fe20000000f00 */
[----:B------:R-:W1:Y:S01]  /*0290*/  LDC.64 R82, c[0x0][0x268] ;  /* 0x00009a00ff527b82 */ /* 0x000e620000000a00 */
[----:B------:R-:W-:Y:S01]  /*02a0*/  LOP3.LUT R16, R22, 0x3f, RZ, 0xc0, !PT ;  /* 0x0000003f16107812 */ /* 0x000fe200078ec0ff */
[----:B------:R-:W2:Y:S01]  /*02b0*/  S2R R5, SR_CgaCtaId ;  /* 0x0000000000057919 */ /* 0x000ea20000008800 */
[----:B------:R-:W-:Y:S01]  /*02c0*/  LOP3.LUT R25, R0, 0x2, RZ, 0xfc, !PT ;  /* 0x0000000200197812 */ /* 0x000fe200078efcff */
[----:B------:R-:W-:Y:S01]  /*02d0*/  VIADD R20, R2, 0x3c00 ;  /* 0x00003c0002147836 */ /* 0x000fe20000000000 */
[----:B------:R-:W-:Y:S02]  /*02e0*/  CS2R R28, SRZ ;  /* 0x00000000001c7805 */ /* 0x000fe4000001ff00 */
[----:B------:R-:W-:Y:S02]  /*02f0*/  CS2R R30, SRZ ;  /* 0x00000000001e7805 */ /* 0x000fe4000001ff00 */
[----:B------:R-:W-:Y:S01]  /*0300*/  CS2R R32, SRZ ;  /* 0x0000000000207805 */ /* 0x000fe2000001ff00 */
[----:B------:R-:W3:Y:S01]  /*0310*/  LDC.64 R80, c[0x0][0x268] ;  /* 0x00009a00ff507b82 */ /* 0x000ee20000000a00 */
[----:B------:R-:W-:Y:S01]  /*0320*/  CS2R R34, SRZ ;  /* 0x0000000000227805 */ /* 0x000fe2000001ff00 */
[----:B------:R-:W-:Y:S01]  /*0330*/  UMOV UR4, URZ ;  /* 0x0000003f00047c82 */ /* 0x000fe20008000000 */
[----:B-1----:R-:W-:-:S04]  /*0340*/  LEA R82, P0, R21, R82, 0x2 ;  /* 0x0000005215527211 */ /* 0x002fc800078010ff */
[----:B------:R-:W-:Y:S01]  /*0350*/  LEA.HI.X R83, R21, R83, R75, 0x2, P0 ;  /* 0x0000005315537211 */ /* 0x000fe200000f144b */
[----:B0-----:R-:W-:Y:S01]  /*0360*/  IMAD.WIDE.U32 R2, R19, -0x77777777, RZ ;  /* 0x8888888913027825 */ /* 0x001fe200078e00ff */
[----:B------:R-:W-:Y:S02]  /*0370*/  SHF.R.U32.HI R2, RZ, 0x1, R21 ;  /* 0x00000001ff027819 */ /* 0x000fe40000011615 */
[----:B------:R-:W-:Y:S01]  /*0380*/  SHF.R.U32.HI R18, RZ, 0x1, R19 ;  /* 0x00000001ff127819 */ /* 0x000fe20000011613 */
[----:B---3--:R-:W-:Y:S01]  /*0390*/  IMAD.WIDE.U32 R80, R25, 0x4, R80 ;  /* 0x0000000419507825 */ /* 0x008fe200078e0050 */
[----:B--2---:R-:W-:Y:S02]  /*03a0*/  LEA R20, R5, R20, 0x18 ;  /* 0x0000001405147211 */ /* 0x004fe400078ec0ff */
[----:B------:R-:W-:Y:S01]  /*03b0*/  SHF.R.U32.HI R7, RZ, 0x7, R3 ;  /* 0x00000007ff077819 */ /* 0x000fe20000011603 */
[----:B------:R-:W-:Y:S01]  /*03c0*/  VIADD R5, R19, 0x1e0 ;  /* 0x000001e013057836 */ /* 0x000fe20000000000 */
[C---:B------:R-:W-:Y:S01]  /*03d0*/  IADD3 R3, -R2.reuse, RZ, RZ ;  /* 0x000000ff02037210 */ /* 0x040fe20007ffe1ff */
[----:B------:R-:W-:Y:S01]  /*03e0*/  IMAD.SHL.U32 R17, R2, 0x40, RZ ;  /* 0x0000004002117824 */ /* 0x000fe200078e00ff */
[----:B------:R-:W-:Y:S01]  /*03f0*/  SHF.L.U32 R9, R18, 0x6, RZ ;  /* 0x0000000612097819 */ /* 0x000fe200000006ff */
[----:B------:R-:W-:Y:S01]  /*0400*/  IMAD R15, R7, -0xf0, R19 ;  /* 0xffffff10070f7824 */ /* 0x000fe200078e0213 */
[----:B------:R-:W-:-:S02]  /*0410*/  SHF.R.S32.HI R6, RZ, 0x1f, R5 ;  /* 0x0000001fff067819 */ /* 0x000fc40000011405 */
[----:B------:R-:W-:Y:S01]  /*0420*/  SHF.R.S32.HI R4, RZ, 0x1f, R19 ;  /* 0x0000001fff047819 */ /* 0x000fe20000011413 */
[----:B------:R-:W-:Y:S01]  /*0430*/  IMAD R12, R15, 0x18, R20 ;  /* 0x000000180f0c7824 */ /* 0x000fe200078e0214 */
[----:B------:R-:W-:Y:S02]  /*0440*/  LEA.HI R13, R6, R5, RZ, 0x2 ;  /* 0x00000005060d7211 */ /* 0x000fe400078f10ff */
[----:B------:R-:W-:Y:S01]  /*0450*/  ISETP.NE.AND P1, PT, R22, R3, PT ;  /* 0x000000031600720c */ /* 0x000fe20003f25270 */
[----:B------:R-:W-:Y:S01]  /*0460*/  IMAD R12, R7, 0x8, R12 ;  /* 0x00000008070c7824 */ /* 0x000fe200078e020c */
[--C-:B------:R-:W-:Y:S02]  /*0470*/  LOP3.LUT R17, R17, 0xffffffc0, R16.reuse, 0xe2, !PT ;  /* 0xffffffc011117812 */ /* 0x100fe400078ee210 */
[----:B------:R-:W-:Y:S02]  /*0480*/  LOP3.LUT R16, R9, 0xffffffc0, R16, 0xe2, !PT ;  /* 0xffffffc009107812 */ /* 0x000fe400078ee210 */
[----:B------:R-:W-:-:S02]  /*0490*/  LEA.HI R3, R4, R19, RZ, 0x2 ;  /* 0x0000001304037211 */ /* 0x000fc400078f10ff */
[----:B------:R-:W-:Y:S02]  /*04a0*/  LEA.HI R9, R6, R5, RZ, 0x4 ;  /* 0x0000000506097211 */ /* 0x000fe400078f20ff */
[----:B------:R-:W-:Y:S02]  /*04b0*/  LOP3.LUT R6, R13, 0xfffffffc, RZ, 0xc0, !PT ;  /* 0xfffffffc0d067812 */ /* 0x000fe400078ec0ff */
[----:B------:R-:W-:Y:S02]  /*04c0*/  SHF.L.U32 R2, R22, 0x2, RZ ;  /* 0x0000000216027819 */ /* 0x000fe400000006ff */
[----:B------:R-:W-:Y:S01]  /*04d0*/  SHF.R.S32.HI R14, RZ, 0x2, R3 ;  /* 0x00000002ff0e7819 */ /* 0x000fe20000011403 */
[----:B------:R-:W-:Y:S01]  /*04e0*/  IMAD.IADD R8, R5, 0x1, -R6 ;  /* 0x0000000105087824 */ /* 0x000fe200078e0a06 */
[----:B------:R-:W-:Y:S02]  /*04f0*/  SHF.R.S32.HI R13, RZ, 0x2, R13 ;  /* 0x00000002ff0d7819 */ /* 0x000fe4000001140d */
[----:B------:R-:W-:-:S02]  /*0500*/  LOP3.LUT R2, R2, 0xfc, RZ, 0xc0, !PT ;  /* 0x000000fc02027812 */ /* 0x000fc400078ec0ff */
[----:B------:R-:W-:Y:S01]  /*0510*/  IADD3 R6, R14, 0xf0, RZ ;  /* 0x000000f00e067810 */ /* 0x000fe20007ffe0ff */
[----:B------:R-:W-:Y:S01]  /*0520*/  VIADD R10, R13, 0xf0 ;  /* 0x000000f00d0a7836 */ /* 0x000fe20000000000 */
[----:B------:R-:W-:Y:S02]  /*0530*/  IADD3 R2, R2, R7, RZ ;  /* 0x0000000702027210 */ /* 0x000fe40007ffe0ff */
[----:B------:R-:W-:Y:S02]  /*0540*/  SHF.R.S32.HI R7, RZ, 0x1f, R6 ;  /* 0x0000001fff077819 */ /* 0x000fe40000011406 */
[----:B------:R-:W-:Y:S02]  /*0550*/  SHF.R.S32.HI R11, RZ, 0x1f, R10 ;  /* 0x0000001fff0b7819 */ /* 0x000fe4000001140a */
[----:B------:R-:W-:Y:S02]  /*0560*/  LEA.HI R5, R4, R19, RZ, 0x4 ;  /* 0x0000001304057211 */ /* 0x000fe400078f20ff */
[----:B------:R-:W-:-:S02]  /*0570*/  LOP3.LUT R4, R3, 0xfffffffc, RZ, 0xc0, !PT ;  /* 0xfffffffc03047812 */ /* 0x000fc400078ec0ff */
[----:B------:R-:W-:Y:S01]  /*0580*/  LEA.HI R7, R7, R6, RZ, 0x2 ;  /* 0x0000000607077211 */ /* 0x000fe200078f10ff */
[----:B------:R-:W-:Y:S01]  /*0590*/  IMAD R6, R2, 0x780, RZ ;  /* 0x0000078002067824 */ /* 0x000fe200078e02ff */
[----:B------:R-:W-:Y:S02]  /*05a0*/  LEA.HI R10, R11, R10, RZ, 0x2 ;  /* 0x0000000a0b0a7211 */ /* 0x000fe400078f10ff */
[----:B------:R-:W-:Y:S02]  /*05b0*/  IADD3 R4, -R4, R19, RZ ;  /* 0x0000001304047210 */ /* 0x000fe40007ffe1ff */
[----:B------:R-:W-:Y:S02]  /*05c0*/  SHF.R.U32.HI R7, RZ, 0x2, R7 ;  /* 0x00000002ff077819 */ /* 0x000fe40000011607 */
[----:B------:R-:W-:Y:S02]  /*05d0*/  SHF.R.U32.HI R3, RZ, 0x2, R10 ;  /* 0x00000002ff037819 */ /* 0x000fe4000001160a */
[----:B------:R-:W-:Y:S01]  /*05e0*/  LOP3.LUT R10, R4, 0x3, R7, 0x78, !PT ;  /* 0x00000003040a7812 */ /* 0x000fe200078e7807 */
[----:B------:R-:W-:Y:S01]  /*05f0*/  IMAD.MOV.U32 R7, RZ, RZ, 0x7fffffc1 ;  /* 0x7fffffc1ff077424 */ /* 0x000fe200078e00ff */
[----:B------:R-:W-:-:S02]  /*0600*/  SHF.R.U32.HI R9, RZ, 0x4, R9 ;  /* 0x00000004ff097819 */ /* 0x000fc40000011609 */
[----:B------:R-:W-:Y:S02]  /*0610*/  SHF.R.U32.HI R5, RZ, 0x4, R5 ;  /* 0x00000004ff057819 */ /* 0x000fe40000011605 */
[----:B------:R-:W-:Y:S02]  /*0620*/  LOP3.LUT R9, R8, 0x3, R9, 0x78, !PT ;  /* 0x0000000308097812 */ /* 0x000fe400078e7809 */
[----:B------:R-:W-:Y:S02]  /*0630*/  LOP3.LUT R11, R4, 0x3, R5, 0x78, !PT ;  /* 0x00000003040b7812 */ /* 0x000fe400078e7805 */
[----:B------:R-:W-:Y:S02]  /*0640*/  LOP3.LUT R8, R8, 0x3, R3, 0x78, !PT ;  /* 0x0000000308087812 */ /* 0x000fe400078e7803 */
[----:B------:R-:W-:-:S07]  /*0650*/  SEL R7, R7, 0x1, !P1 ;  /* 0x0000000107077807 */ /* 0x000fce0004800000 */
.L_x_118:
[C---:B------:R-:W-:Y:S01]  /*0660*/  LOP3.LUT R56, R21.reuse, 0x1, RZ, 0xc0, !PT ;  /* 0x0000000115387812 */ /* 0x040fe200078ec0ff */
[----:B0-----:R-:W0:Y:S01]  /*0670*/  LDC.64 R24, c[0x0][0x238] ;  /* 0x00008e00ff187b82 */ /* 0x001e220000000a00 */
[--C-:B--2---:R-:W-:Y:S01]  /*0680*/  SHF.R.U32.HI R4, RZ, 0x1, R75.reuse ;  /* 0x00000001ff047819 */ /* 0x104fe2000001164b */
[----:B------:R-:W-:Y:S01]  /*0690*/  ULDC.64 UR12, c[0x0][0x248] ;  /* 0x00009200000c7ab9 */ /* 0x000fe20000000a00 */
[----:B------:R-:W-:Y:S01]  /*06a0*/  SHF.R.U64 R27, R21, 0x1, R75 ;  /* 0x00000001151b7819 */ /* 0x000fe2000000124b */
[----:B------:R-:W-:Y:S01]  /*06b0*/  IMAD R56, R56, 0x3c0, RZ ;  /* 0x000003c038387824 */ /* 0x000fe200078e02ff */
[----:B------:R-:W-:Y:S01]  /*06c0*/  ULDC.64 UR14, c[0x0][0x228] ;  /* 0x00008a00000e7ab9 */ /* 0x000fe20000000a00 */
[----:B------:R-:W-:Y:S01]  /*06d0*/  IMAD R37, R4, 0x78000, RZ ;  /* 0x0007800004257824 */ /* 0x000fe200078e02ff */
[----:B------:R-:W-:Y:S02]  /*06e0*/  ULDC UR5, c[0x0][0x250] ;  /* 0x0000940000057ab9 */ /* 0x000fe40000000800 */
[----:B------:R-:W-:-:S04]  /*06f0*/  LEA R38, R15, R56, 0x2 ;  /* 0x000000380f267211 */ /* 0x000fc800078e10ff */
[----:B------:R-:W-:Y:S01]  /*0700*/  SHF.R.S32.HI R39, RZ, 0x1f, R38 ;  /* 0x0000001fff277819 */ /* 0x000fe20000011426 */
[----:B------:R-:W-:-:S05]  /*0710*/  IMAD.WIDE.U32 R2, R38, -0x77777777, RZ ;  /* 0x8888888926027825 */ /* 0x000fca00078e00ff */
[----:B------:R-:W-:Y:S01]  /*0720*/  SHF.R.U32.HI R5, RZ, 0x5, R3 ;  /* 0x00000005ff057819 */ /* 0x000fe20000011603 */
[----:B------:R-:W-:-:S03]  /*0730*/  IMAD.WIDE.U32 R2, R27, 0x78000, R38 ;  /* 0x000780001b027825 */ /* 0x000fc600078e0026 */
[----:B------:R-:W-:Y:S01]  /*0740*/  LEA R26, P0, R27, R5, 0x5 ;  /* 0x000000051b1a7211 */ /* 0x000fe200078028ff */
[----:B------:R-:W-:Y:S01]  /*0750*/  IMAD.IADD R0, R3, 0x1, R37 ;  /* 0x0000000103007824 */ /* 0x000fe200078e0225 */
[----:B------:R-:W-:Y:S02]  /*0760*/  IADD3 R3, P1, R6, R2, RZ ;  /* 0x0000000206037210 */ /* 0x000fe40007f3e0ff */
[----:B------:R-:W-:Y:S02]  /*0770*/  LEA.HI.X R27, R27, RZ, R4, 0x5, P0 ;  /* 0x000000ff1b1b7211 */ /* 0x000fe400000f2c04 */
[C---:B------:R-:W-:Y:S02]  /*0780*/  LEA R36, P0, R26.reuse, UR12, 0x3 ;  /* 0x0000000c1a247c11 */ /* 0x040fe4000f8018ff */
[----:B------:R-:W-:Y:S02]  /*0790*/  IADD3.X R4, RZ, R0, RZ, P1, !PT ;  /* 0x00000000ff047210 */ /* 0x000fe40000ffe4ff */
[----:B------:R-:W-:Y:S01]  /*07a0*/  LEA.HI.X R37, R26, UR13, R27, 0x3, P0 ;  /* 0x0000000d1a257c11 */ /* 0x000fe200080f1c1b */
[----:B------:R-:W-:Y:S01]  /*07b0*/  ULDC.64 UR12, c[0x0][0x230] ;  /* 0x00008c00000c7ab9 */ /* 0x000fe20000000a00 */
[C---:B------:R-:W-:Y:S01]  /*07c0*/  SHF.L.U64.HI R4, R3.reuse, 0x1, R4 ;  /* 0x0000000103047819 */ /* 0x040fe20000010204 */
[----:B------:R-:W-:-:S03]  /*07d0*/  IMAD.SHL.U32 R3, R3, 0x2, RZ ;  /* 0x0000000203037824 */ /* 0x000fc600078e00ff */
[----:B------:R-:W2:Y:S01]  /*07e0*/  LDG.E.64.CONSTANT R36, desc[UR8][R36.64] ;  /* 0x0000000824247981 */ /* 0x000ea2000c1e9b00 */
[----:B0-----:R-:W-:Y:S01]  /*07f0*/  IMAD.WIDE R38, R38, 0x2, R24 ;  /* 0x0000000226267825 */ /* 0x001fe200078e0218 */
[C---:B------:R-:W-:Y:S02]  /*0800*/  IADD3 R40, P0, R3.reuse, UR12, RZ ;  /* 0x0000000c03287c10 */ /* 0x040fe4000ff1e0ff */
[----:B------:R-:W-:Y:S02]  /*0810*/  IADD3 R42, P1, R3, UR14, RZ ;  /* 0x0000000e032a7c10 */ /* 0x000fe4000ff3e0ff */
[C---:B------:R-:W-:Y:S01]  /*0820*/  IADD3.X R41, R4.reuse, UR13, RZ, P0, !PT ;  /* 0x0000000d04297c10 */ /* 0x040fe200087fe4ff */
[----:B------:R-:W3:Y:S01]  /*0830*/  LDG.E.64.CONSTANT R38, desc[UR8][R38.64] ;  /* 0x0000000826267981 */ /* 0x000ee2000c1e9b00 */
[----:B------:R-:W-:-:S04]  /*0840*/  IADD3.X R43, R4, UR15, RZ, P1, !PT ;  /* 0x0000000f042b7c10 */ /* 0x000fc80008ffe4ff */
[----:B------:R-:W4:Y:S04]  /*0850*/  LDG.E.64.CONSTANT R40, desc[UR8][R40.64] ;  /* 0x0000000828287981 */ /* 0x000f28000c1e9b00 */
[----:B------:R-:W5:Y:S01]  /*0860*/  LDG.E.64.CONSTANT R42, desc[UR8][R42.64] ;  /* 0x000000082a2a7981 */ /* 0x000f62000c1e9b00 */
[----:B------:R-:W-:-:S04]  /*0870*/  IADD3 R25, R6, 0xf00, RZ ;  /* 0x00000f0006197810 */ /* 0x000fc80007ffe0ff */
[----:B------:R-:W-:-:S04]  /*0880*/  IADD3 R25, P0, R25, R2, RZ ;  /* 0x0000000219197210 */ /* 0x000fc80007f1e0ff */
[----:B------:R-:W-:Y:S01]  /*0890*/  SHF.L.U32 R2, R25, 0x1, RZ ;  /* 0x0000000119027819 */ /* 0x000fe200000006ff */
[----:B------:R-:W-:-:S03]  /*08a0*/  IMAD.X R0, RZ, RZ, R0, P0 ;  /* 0x000000ffff007224 */ /* 0x000fc600000e0600 */
[C---:B------:R-:W-:Y:S02]  /*08b0*/  IADD3 R44, P0, R2.reuse, UR12, RZ ;  /* 0x0000000c022c7c10 */ /* 0x040fe4000ff1e0ff */
[----:B------:R-:W-:Y:S02]  /*08c0*/  SHF.L.U64.HI R0, R25, 0x1, R0 ;  /* 0x0000000119007819 */ /* 0x000fe40000010200 */
[----:B------:R-:W-:Y:S02]  /*08d0*/  IADD3 R46, P1, R2, UR14, RZ ;  /* 0x0000000e022e7c10 */ /* 0x000fe4000ff3e0ff */
[C---:B------:R-:W-:Y:S02]  /*08e0*/  IADD3.X R45, R0.reuse, UR13, RZ, P0, !PT ;  /* 0x0000000d002d7c10 */ /* 0x040fe400087fe4ff */
[----:B------:R-:W-:-:S04]  /*08f0*/  IADD3.X R47, R0, UR15, RZ, P1, !PT ;  /* 0x0000000f002f7c10 */ /* 0x000fc80008ffe4ff */
[----:B------:R-:W5:Y:S04]  /*0900*/  LDG.E.64.CONSTANT R44, desc[UR8][R44.64] ;  /* 0x000000082c2c7981 */ /* 0x000f68000c1e9b00 */
[----:B------:R-:W5:Y:S01]  /*0910*/  LDG.E.64.CONSTANT R46, desc[UR8][R46.64] ;  /* 0x000000082e2e7981 */ /* 0x000f62000c1e9b00 */
[----:B------:R-:W-:Y:S02]  /*0920*/  LOP3.LUT P1, RZ, R19, 0xffffffe1, RZ, 0xc0, !PT ;  /* 0xffffffe113ff7812 */ /* 0x000fe4000782c0ff */
[----:B------:R-:W-:-:S05]  /*0930*/  IADD3 R74, P0, R21, 0x2, RZ ;  /* 0x00000002154a7810 */ /* 0x000fca0007f1e0ff */
[----:B------:R-:W-:Y:S01]  /*0940*/  IMAD.X R75, RZ, RZ, R75, P0 ;  /* 0x000000ffff4b7224 */ /* 0x000fe200000e064b */
[----:B------:R-:W-:-:S05]  /*0950*/  ISETP.GE.U32.AND P0, PT, R74, UR11, PT ;  /* 0x0000000b4a007c0c */ /* 0x000fca000bf06070 */
[----:B------:R-:W0:Y:S01]  /*0960*/  @!P1 LDC R78, c[0x0][0x10] ;  /* 0x00000400ff4e9b82 */ /* 0x000e220000000800 */
[----:B------:R-:W-:-:S07]  /*0970*/  ISETP.GE.AND.EX P0, PT, R75, UR7, PT, P0 ;  /* 0x000000074b007c0c */ /* 0x000fce000bf06300 */
[----:B------:R-:W1:Y:S01]  /*0980*/  @!P1 LDC.64 R84, c[0x0][0x260] ;  /* 0x00009800ff549b82 */ /* 0x000e620000000a00 */
[----:B------:R-:W-:Y:S01]  /*0990*/  ISETP.GT.U32.AND P2, PT, R19, 0x1f, PT ;  /* 0x0000001f1300780c */ /* 0x000fe20003f44070 */
[----:B--2---:R-:W-:-:S06]  /*09a0*/  FADD.FTZ R24, R37, UR5 ;  /* 0x0000000525187e21 */ /* 0x004fcc0008010000 */
[----:B------:R-:W2:Y:S01]  /*09b0*/  MUFU.RSQ R24, R24 ;  /* 0x0000001800187308 */ /* 0x000ea20000001400 */
[----:B---3--:R-:W-:Y:S02]  /*09c0*/  PRMT R27, R38, 0x7632, R27 ;  /* 0x00007632261b7816 */ /* 0x008fe4000000001b */
[C---:B----4-:R-:W-:Y:S02]  /*09d0*/  PRMT R26, R40.reuse, 0x7632, R26 ;  /* 0x00007632281a7816 */ /* 0x050fe4000000001a */
[----:B------:R-:W-:Y:S01]  /*09e0*/  SHF.L.U32 R37, R40, 0x10, RZ ;  /* 0x0000001028257819 */ /* 0x000fe200000006ff */
[----:B------:R-:W-:Y:S01]  /*09f0*/  IMAD.U32 R25, R38, 0x10000, RZ ;  /* 0x0001000026197824 */ /* 0x000fe200078e00ff */
[C---:B-----5:R-:W-:Y:S01]  /*0a00*/  PRMT R48, R42.reuse, 0x7632, R48 ;  /* 0x000076322a307816 */ /* 0x060fe20000000030 */
[----:B------:R-:W-:Y:S01]  /*0a10*/  IMAD.U32 R76, R42, 0x10000, RZ ;  /* 0x000100002a4c7824 */ /* 0x000fe200078e00ff */
[----:B------:R-:W-:Y:S01]  /*0a20*/  SHF.L.U32 R49, R26, 0x10, RZ ;  /* 0x000000101a317819 */ /* 0x000fe200000006ff */
[----:B------:R-:W-:Y:S01]  /*0a30*/  FADD.FTZ R37, -R36, R37 ;  /* 0x0000002524257221 */ /* 0x000fe20000010100 */
[----:B------:R-:W-:Y:S01]  /*0a40*/  SHF.L.U32 R48, R48, 0x10, RZ ;  /* 0x0000001030307819 */ /* 0x000fe200000006ff */
[----:B------:R-:W-:-:S02]  /*0a50*/  IMAD.U32 R27, R27, 0x10000, RZ ;  /* 0x000100001b1b7824 */ /* 0x000fc400078e00ff */
[----:B------:R-:W-:Y:S01]  /*0a60*/  FMUL.FTZ R26, R76, R25 ;  /* 0x000000194c1a7220 */ /* 0x000fe20000410000 */
[----:B------:R-:W-:Y:S01]  /*0a70*/  FADD.FTZ R49, -R36, R49 ;  /* 0x0000003124317221 */ /* 0x000fe20000010100 */
[----:B--2---:R-:W-:Y:S01]  /*0a80*/  FMUL.FTZ R77, R24, R37 ;  /* 0x00000025184d7220 */ /* 0x004fe20000410000 */
[----:B------:R-:W-:Y:S02]  /*0a90*/  FMUL.FTZ R37, R48, R27 ;  /* 0x0000001b30257220 */ /* 0x000fe40000410000 */
[----:B------:R-:W-:Y:S01]  /*0aa0*/  FMUL.FTZ R49, R24, R49 ;  /* 0x0000003118317220 */ /* 0x000fe20000410000 */
[----:B------:R-:W-:Y:S01]  /*0ab0*/  FFMA.FTZ R26, R77, R26, RZ ;  /* 0x0000001a4d1a7223 */ /* 0x000fe200000100ff */
[----:B------:R-:W-:-:S03]  /*0ac0*/  SHF.L.U32 R53, R41, 0x10, RZ ;  /* 0x0000001029357819 */ /* 0x000fc600000006ff */
[--C-:B------:R-:W-:Y:S01]  /*0ad0*/  FFMA.FTZ R52, R49, R37, R26.reuse ;  /* 0x0000002531347223 */ /* 0x100fe2000001001a */
[----:B------:R-:W-:Y:S01]  /*0ae0*/  PRMT R26, R41, 0x7632, R26 ;  /* 0x00007632291a7816 */ /* 0x000fe2000000001a */
[C---:B------:R-:W-:Y:S01]  /*0af0*/  IMAD.U32 R37, R39.reuse, 0x10000, RZ ;  /* 0x0001000027257824 */ /* 0x040fe200078e00ff */
[----:B------:R-:W-:Y:S01]  /*0b00*/  PRMT R51, R39, 0x7632, R51 ;  /* 0x0000763227337816 */ /* 0x000fe20000000033 */
[C---:B------:R-:W-:Y:S01]  /*0b10*/  IMAD.U32 R68, R43.reuse, 0x10000, RZ ;  /* 0x000100002b447824 */ /* 0x040fe200078e00ff */
[----:B------:R-:W-:Y:S01]  /*0b20*/  PRMT R50, R43, 0x7632, R50 ;  /* 0x000076322b327816 */ /* 0x000fe20000000032 */
[----:B------:R-:W-:Y:S01]  /*0b30*/  FADD.FTZ R53, -R36, R53 ;  /* 0x0000003524357221 */ /* 0x000fe20000010100 */
[----:B------:R-:W-:Y:S01]  /*0b40*/  IMAD.U32 R55, R26, 0x10000, RZ ;  /* 0x000100001a377824 */ /* 0x000fe200078e00ff */
[----:B------:R-:W-:Y:S01]  /*0b50*/  SHF.L.U32 R51, R51, 0x10, RZ ;  /* 0x0000001033337819 */ /* 0x000fe200000006ff */
[----:B------:R-:W-:Y:S01]  /*0b60*/  FMUL.FTZ R26, R68, R37 ;  /* 0x00000025441a7220 */ /* 0x000fe20000410000 */
[----:B------:R-:W-:Y:S01]  /*0b70*/  SHF.L.U32 R50, R50, 0x10, RZ ;  /* 0x0000001032327819 */ /* 0x000fe200000006ff */
[----:B------:R-:W-:Y:S01]  /*0b80*/  FMUL.FTZ R69, R24, R53 ;  /* 0x0000003518457220 */ /* 0x000fe20000410000 */
[----:B------:R-:W-:-:S03]  /*0b90*/  FADD.FTZ R53, -R36, R55 ;  /* 0x0000003724357221 */ /* 0x000fc60000010100 */
[----:B------:R-:W-:Y:S01]  /*0ba0*/  FFMA.FTZ R26, R69, R26, R52 ;  /* 0x0000001a451a7223 */ /* 0x000fe20000010034 */
[----:B------:R-:W-:Y:S01]  /*0bb0*/  FMUL.FTZ R52, R50, R51 ;  /* 0x0000003332347220 */ /* 0x000fe20000410000 */
[----:B------:R-:W-:Y:S01]  /*0bc0*/  FMUL.FTZ R53, R24, R53 ;  /* 0x0000003518357220 */ /* 0x000fe20000410000 */
[----:B------:R-:W-:-:S03]  /*0bd0*/  IMAD.U32 R55, R44, 0x10000, RZ ;  /* 0x000100002c377824 */ /* 0x000fc600078e00ff */
[--C-:B------:R-:W-:Y:S01]  /*0be0*/  FFMA.FTZ R54, R53, R52, R26.reuse ;  /* 0x0000003435367223 */ /* 0x100fe2000001001a */
[----:B------:R-:W-:Y:S01]  /*0bf0*/  PRMT R26, R44, 0x7632, R26 ;  /* 0x000076322c1a7816 */ /* 0x000fe2000000001a */
[----:B------:R-:W-:Y:S01]  /*0c00*/  FADD.FTZ R71, -R36, R55 ;  /* 0x0000003724477221 */ /* 0x000fe20000010100 */
[C---:B------:R-:W-:Y:S02]  /*0c10*/  SHF.L.U32 R70, R46.reuse, 0x10, RZ ;  /* 0x000000102e467819 */ /* 0x040fe400000006ff */
[----:B------:R-:W-:Y:S01]  /*0c20*/  PRMT R52, R46, 0x7632, R52 ;  /* 0x000076322e347816 */ /* 0x000fe20000000034 */
[----:B------:R-:W-:Y:S02]  /*0c30*/  IMAD.U32 R57, R26, 0x10000, RZ ;  /* 0x000100001a397824 */ /* 0x000fe400078e00ff */
[----:B------:R-:W-:Y:S01]  /*0c40*/  FFMA.FTZ R55, R76, R25, RZ ;  /* 0x000000194c377223 */ /* 0x000fe200000100ff */
[----:B------:R-:W-:Y:S01]  /*0c50*/  FMUL.FTZ R26, R25, R70 ;  /* 0x00000046191a7220 */ /* 0x000fe20000410000 */
[----:B------:R-:W-:Y:S01]  /*0c60*/  FMUL.FTZ R71, R24, R71 ;  /* 0x0000004718477220 */ /* 0x000fe20000410000 */
[----:B------:R-:W-:Y:S01]  /*0c70*/  SHF.L.U32 R52, R52, 0x10, RZ ;  /* 0x0000001034347819 */ /* 0x000fe200000006ff */
[----:B------:R-:W-:Y:S01]  /*0c80*/  FADD.FTZ R59, -R36, R57 ;  /* 0x00000039243b7221 */ /* 0x000fe20000010100 */
[----:B------:R-:W-:Y:S01]  /*0c90*/  FFMA.FTZ R57, R48, R27, R55 ;  /* 0x0000001b30397223 */ /* 0x000fe20000010037 */
[----:B------:R-:W-:-:S02]  /*0ca0*/  FFMA.FTZ R26, R71, R26, R54 ;  /* 0x0000001a471a7223 */ /* 0x000fc40000010036 */
[----:B------:R-:W-:Y:S01]  /*0cb0*/  FMUL.FTZ R54, R27, R52 ;  /* 0x000000341b367220 */ /* 0x000fe20000410000 */
[----:B------:R-:W-:Y:S01]  /*0cc0*/  FMUL.FTZ R55, R24, R59 ;  /* 0x0000003b18377220 */ /* 0x000fe20000410000 */
[----:B------:R-:W-:Y:S01]  /*0cd0*/  FFMA.FTZ R57, R68, R37, R57 ;  /* 0x0000002544397223 */ /* 0x000fe20000010039 */
[----:B------:R-:W-:Y:S02]  /*0ce0*/  IMAD.U32 R59, R45, 0x10000, RZ ;  /* 0x000100002d3b7824 */ /* 0x000fe400078e00ff */
[--C-:B------:R-:W-:Y:S01]  /*0cf0*/  FFMA.FTZ R60, R55, R54, R26.reuse ;  /* 0x00000036373c7223 */ /* 0x100fe2000001001a */
[----:B------:R-:W-:Y:S01]  /*0d00*/  PRMT R26, R45, 0x7632, R26 ;  /* 0x000076322d1a7816 */ /* 0x000fe2000000001a */
[----:B------:R-:W-:Y:S01]  /*0d10*/  FFMA.FTZ R58, R50, R51, R57 ;  /* 0x00000033323a7223 */ /* 0x000fe20000010039 */
[C---:B------:R-:W-:Y:S01]  /*0d20*/  SHF.L.U32 R72, R47.reuse, 0x10, RZ ;  /* 0x000000102f487819 */ /* 0x040fe200000006ff */
[----:B------:R-:W-:Y:S01]  /*0d30*/  FADD.FTZ R59, -R36, R59 ;  /* 0x0000003b243b7221 */ /* 0x000fe20000010100 */
[----:B------:R-:W-:Y:S01]  /*0d40*/  PRMT R54, R47, 0x7632, R54 ;  /* 0x000076322f367816 */ /* 0x000fe20000000036 */
[----:B------:R-:W-:-:S02]  /*0d50*/  IMAD.U32 R57, R26, 0x10000, RZ ;  /* 0x000100001a397824 */ /* 0x000fc400078e00ff */
[----:B------:R-:W-:Y:S01]  /*0d60*/  FFMA.FTZ R58, R25, R70, R58 ;  /* 0x00000046193a7223 */ /* 0x000fe2000001003a */
[----:B------:R-:W-:Y:S01]  /*0d70*/  FMUL.FTZ R26, R37, R72 ;  /* 0x00000048251a7220 */ /* 0x000fe20000410000 */
[----:B------:R-:W-:Y:S01]  /*0d80*/  FMUL.FTZ R73, R24, R59 ;  /* 0x0000003b18497220 */ /* 0x000fe20000410000 */
[----:B------:R-:W-:Y:S01]  /*0d90*/  SHF.L.U32 R54, R54, 0x10, RZ ;  /* 0x0000001036367819 */ /* 0x000fe200000006ff */
[----:B------:R-:W-:Y:S01]  /*0da0*/  FFMA.FTZ R58, R27, R52, R58 ;  /* 0x000000341b3a7223 */ /* 0x000fe2000001003a */
[----:B------:R-:W-:Y:S01]  /*0db0*/  FADD.FTZ R57, -R36, R57 ;  /* 0x0000003924397221 */ /* 0x000fe20000010100 */
[----:B------:R-:W-:Y:S02]  /*0dc0*/  FFMA.FTZ R27, R73, R26, R60 ;  /* 0x0000001a491b7223 */ /* 0x000fe4000001003c */
[----:B------:R-:W-:Y:S01]  /*0dd0*/  FMUL.FTZ R60, R51, R54 ;  /* 0x00000036333c7220 */ /* 0x000fe20000410000 */
[----:B------:R-:W-:Y:S01]  /*0de0*/  FFMA.FTZ R26, R37, R72, R58 ;  /* 0x00000048251a7223 */ /* 0x000fe2000001003a */
[----:B------:R-:W-:Y:S01]  /*0df0*/  FMUL.FTZ R57, R24, R57 ;  /* 0x0000003918397220 */ /* 0x000fe20000410000 */
[----:B------:R-:W-:-:S02]  /*0e00*/  FFMA.FTZ R34, R53, R50, R34 ;  /* 0x0000003235227223 */ /* 0x000fc40000010022 */
[----:B------:R-:W-:Y:S01]  /*0e10*/  FFMA.FTZ R26, R51, R54, R26 ;  /* 0x00000036331a7223 */ /* 0x000fe2000001001a */
[----:B------:R-:W-:Y:S01]  /*0e20*/  FFMA.FTZ R27, R57, R60, R27 ;  /* 0x0000003c391b7223 */ /* 0x000fe2000001001b */
[----:B------:R-:W-:Y:S01]  /*0e30*/  FADD.FTZ R31, R48, R31 ;  /* 0x0000001f301f7221 */ /* 0x000fe20000010000 */
[----:B------:R-:W-:Y:S01]  /*0e40*/  FFMA.FTZ R30, R49, R48, R30 ;  /* 0x00000030311e7223 */ /* 0x000fe2000001001e */
[----:B------:R-:W-:Y:S01]  /*0e50*/  FADD.FTZ R35, R50, R35 ;  /* 0x0000002332237221 */ /* 0x000fe20000010000 */
[----:B------:R-:W-:Y:S01]  /*0e60*/  FADD.FTZ R29, R76, R29 ;  /* 0x0000001d4c1d7221 */ /* 0x000fe20000010000 */
[----:B------:R2:W-:Y:S01]  /*0e70*/  STS.64 [R12], R26 ;  /* 0x0000001a0c007388 */ /* 0x0005e20000000a00 */
[----:B------:R-:W-:Y:S01]  /*0e80*/  FFMA.FTZ R28, R77, R76, R28 ;  /* 0x0000004c4d1c7223 */ /* 0x000fe2000001001c */
[----:B------:R-:W-:Y:S01]  /*0e90*/  FADD.FTZ R33, R68, R33 ;  /* 0x0000002144217221 */ /* 0x000fe20000010000 */
[----:B------:R-:W-:Y:S01]  /*0ea0*/  FFMA.FTZ R32, R69, R68, R32 ;  /* 0x0000004445207223 */ /* 0x000fe20000010020 */
[----:B------:R-:W-:Y:S01]  /*0eb0*/  FFMA.FTZ R34, R57, R54, R34 ;  /* 0x0000003639227223 */ /* 0x000fe20000010022 */
[----:B------:R-:W-:Y:S01]  /*0ec0*/  HFMA2.MMA R57, -RZ, RZ, 0, 0 ;  /* 0x00000000ff397435 */ /* 0x000fe200000001ff */
[----:B------:R-:W-:Y:S01]  /*0ed0*/  FADD.FTZ R31, R31, R52 ;  /* 0x000000341f1f7221 */ /* 0x000fe20000010000 */
[----:B------:R-:W-:Y:S01]  /*0ee0*/  FFMA.FTZ R30, R55, R52, R30 ;  /* 0x00000034371e7223 */ /* 0x000fe2000001001e */
[----:B------:R-:W-:Y:S01]  /*0ef0*/  FADD.FTZ R35, R35, R54 ;  /* 0x0000003623237221 */ /* 0x000fe20000010000 */
[----:B------:R-:W-:-:S02]  /*0f00*/  IMAD.MOV.U32 R58, RZ, RZ, RZ ;  /* 0x000000ffff3a7224 */ /* 0x000fc400078e00ff */
[----:B------:R-:W-:Y:S01]  /*0f10*/  FADD.FTZ R29, R29, R70 ;  /* 0x000000461d1d7221 */ /* 0x000fe20000010000 */
[----:B------:R-:W-:Y:S01]  /*0f20*/  FADD.FTZ R33, R33, R72 ;  /* 0x0000004821217221 */ /* 0x000fe20000010000 */
[----:B------:R-:W-:Y:S01]  /*0f30*/  FFMA.FTZ R28, R71, R70, R28 ;  /* 0x00000046471c7223 */ /* 0x000fe2000001001c */
[----:B------:R-:W-:Y:S01]  /*0f40*/  FFMA.FTZ R32, R73, R72, R32 ;  /* 0x0000004849207223 */ /* 0x000fe20000010020 */
[----:B------:R-:W-:Y:S06]  /*0f50*/  BAR.SYNC.DEFER_BLOCKING 0x0 ;  /* 0x0000000000007b1d */ /* 0x000fec0000010000 */
[----:B012---:R-:W-:Y:S05]  /*0f60*/  @!P0 BRA `(.L_x_105) ;  /* 0x0000000000b48947 */ /* 0x007fea0003800000 */
[----:B------:R-:W0:Y:S01]  /*0f70*/  S2UR UR6, SR_CgaCtaId ;  /* 0x00000000000679c3 */ /* 0x000e220000008800 */
[----:B------:R-:W-:Y:S01]  /*0f80*/  UMOV UR5, 0x400 ;  /* 0x0000040000057882 */ /* 0x000fe20000000000 */
[----:B------:R-:W-:Y:S01]  /*0f90*/  SHF.L.U32 R26, R19, 0x1, RZ ;  /* 0x00000001131a7819 */ /* 0x000fe200000006ff */
[----:B------:R-:W-:-:S03]  /*0fa0*/  IMAD R60, R17, 0x780, R56 ;  /* 0x00000780113c7824 */ /* 0x000fc600078e0238 */
[----:B------:R-:W-:-:S04]  /*0fb0*/  LOP3.LUT R27, R26, 0x18, RZ, 0xc0, !PT ;  /* 0x000000181a1b7812 */ /* 0x000fc800078ec0ff */
[C---:B------:R-:W-:Y:S02]  /*0fc0*/  LOP3.LUT R49, R27.reuse, 0x8, RZ, 0x3c, !PT ;  /* 0x000000081b317812 */ /* 0x040fe400078e3cff */
[C---:B------:R-:W-:Y:S02]  /*0fd0*/  LOP3.LUT R53, R27.reuse, 0x10, RZ, 0x3c, !PT ;  /* 0x000000101b357812 */ /* 0x040fe400078e3cff */
[----:B------:R-:W-:Y:S01]  /*0fe0*/  LOP3.LUT R55, R27, 0x18, RZ, 0x3c, !PT ;  /* 0x000000181b377812 */ /* 0x000fe200078e3cff */
[----:B0-----:R-:W-:-:S06]  /*0ff0*/  ULEA UR5, UR6, UR5, 0x18 ;  /* 0x0000000506057291 */ /* 0x001fcc000f8ec03f */
[----:B------:R-:W-:Y:S02]  /*1000*/  LEA R26, R19, UR5, 0x5 ;  /* 0x00000005131a7c11 */ /* 0x000fe4000f8e28ff */
[----:B------:R-:W-:Y:S02]  /*1010*/  LEA R52, R13, UR5, 0x5 ;  /* 0x000000050d347c11 */ /* 0x000fe4000f8e28ff */
[C---:B------:R-:W-:Y:S01]  /*1020*/  IADD3 R51, R26.reuse, R49, RZ ;  /* 0x000000311a337210 */ /* 0x040fe20007ffe0ff */
[C---:B------:R-:W-:Y:S01]  /*1030*/  IMAD.IADD R50, R26.reuse, 0x1, R27 ;  /* 0x000000011a327824 */ /* 0x040fe200078e021b */
[C---:B------:R-:W-:Y:S01]  /*1040*/  IADD3 R59, R26.reuse, R55, RZ ;  /* 0x000000371a3b7210 */ /* 0x040fe20007ffe0ff */
[----:B------:R-:W-:Y:S01]  /*1050*/  IMAD.IADD R54, R26, 0x1, R53 ;  /* 0x000000011a367824 */ /* 0x000fe200078e0235 */
[----:B------:R-:W-:Y:S01]  /*1060*/  LEA R27, R14, UR5, 0x5 ;  /* 0x000000050e1b7c11 */ /* 0x000fe2000f8e28ff */
[----:B------:R-:W-:Y:S01]  /*1070*/  IMAD R61, R9, 0x8, R52 ;  /* 0x00000008093d7824 */ /* 0x000fe200078e0234 */
[----:B------:R-:W-:Y:S01]  /*1080*/  STS.64 [R50], R28 ;  /* 0x0000001c32007388 */ /* 0x000fe20000000a00 */
[----:B------:R-:W-:-:S02]  /*1090*/  LEA R52, R8, R52, 0x3 ;  /* 0x0000003408347211 */ /* 0x000fc400078e18ff */
[----:B------:R-:W-:Y:S01]  /*10a0*/  IMAD R26, R11, 0x8, R27 ;  /* 0x000000080b1a7824 */ /* 0x000fe200078e021b */
[----:B------:R-:W-:Y:S01]  /*10b0*/  STS.64 [R51], R30 ;  /* 0x0000001e33007388 */ /* 0x000fe20000000a00 */
[----:B------:R-:W-:-:S03]  /*10c0*/  LEA R48, R10, R27, 0x3 ;  /* 0x0000001b0a307211 */ /* 0x000fc600078e18ff */
[----:B------:R0:W-:Y:S04]  /*10d0*/  STS.64 [R54], R32 ;  /* 0x0000002036007388 */ /* 0x0001e80000000a00 */
[----:B------:R1:W-:Y:S01]  /*10e0*/  STS.64 [R59], R34 ;  /* 0x000000223b007388 */ /* 0x0003e20000000a00 */
[----:B------:R-:W-:Y:S08]  /*10f0*/  BAR.SYNC.DEFER_BLOCKING 0x0 ;  /* 0x0000000000007b1d */ /* 0x000ff00000010000 */
[----:B0-----:R-:W0:Y:S01]  /*1100*/  LDC.64 R54, c[0x0][0x260] ;  /* 0x00009800ff367b82 */ /* 0x001e220000000a00 */
[----:B-1----:R-:W-:-:S05]  /*1110*/  IMAD.IADD R59, R60, 0x1, R19 ;  /* 0x000000013c3b7824 */ /* 0x002fca00078e0213 */
[----:B------:R-:W-:-:S05]  /*1120*/  SHF.L.U32 R59, R59, 0x1, RZ ;  /* 0x000000013b3b7819 */ /* 0x000fca00000006ff */
[----:B------:R-:W-:Y:S01]  /*1130*/  VIADD R63, R59, 0x3c0 ;  /* 0x000003c03b3f7836 */ /* 0x000fe20000000000 */
[----:B------:R-:W1:Y:S04]  /*1140*/  LDS.64 R26, [R26] ;  /* 0x000000001a1a7984 */ /* 0x000e680000000a00 */
[----:B------:R-:W2:Y:S04]  /*1150*/  LDS.64 R48, [R48+0x1e00] ;  /* 0x001e000030307984 */ /* 0x000ea80000000a00 */
[----:B------:R-:W3:Y:S04]  /*1160*/  LDS.64 R50, [R61] ;  /* 0x000000003d327984 */ /* 0x000ee80000000a00 */
[----:B------:R-:W4:Y:S01]  /*1170*/  LDS.64 R52, [R52+0x1e00] ;  /* 0x001e000034347984 */ /* 0x000f220000000a00 */
[----:B-1----:R-:W-:Y:S01]  /*1180*/  FADD.FTZ R60, RZ, R27 ;  /* 0x0000001bff3c7221 */ /* 0x002fe20000010000 */
[----:B------:R-:W-:-:S03]  /*1190*/  FADD.FTZ R27, RZ, R26 ;  /* 0x0000001aff1b7221 */ /* 0x000fc60000010000 */
[----:B--2---:R-:W-:Y:S01]  /*11a0*/  FADD.FTZ R49, R60, R49 ;  /* 0x000000313c317221 */ /* 0x004fe20000010000 */
[----:B------:R-:W-:Y:S01]  /*11b0*/  FADD.FTZ R48, R27, R48 ;  /* 0x000000301b307221 */ /* 0x000fe20000010000 */
[----:B0-----:R-:W-:-:S04]  /*11c0*/  IMAD.WIDE.U32 R26, R59, 0x4, R54 ;  /* 0x000000043b1a7825 */ /* 0x001fc800078e0036 */
[----:B---3--:R-:W-:Y:S01]  /*11d0*/  FADD.FTZ R60, RZ, R51 ;  /* 0x00000033ff3c7221 */ /* 0x008fe20000010000 */
[----:B------:R-:W-:Y:S01]  /*11e0*/  FADD.FTZ R51, RZ, R50 ;  /* 0x00000032ff337221 */ /* 0x000fe20000010000 */
[----:B------:R-:W-:Y:S01]  /*11f0*/  IMAD.WIDE.U32 R54, R63, 0x4, R54 ;  /* 0x000000043f367825 */ /* 0x000fe200078e0036 */
[----:B------:R0:W-:Y:S03]  /*1200*/  STG.E.64 desc[UR8][R26.64+0x8000], R48 ;  /* 0x008000301a007986 */ /* 0x0001e6000c101b08 */
[----:B----4-:R-:W-:Y:S01]  /*1210*/  FADD.FTZ R53, R60, R53 ;  /* 0x000000353c357221 */ /* 0x010fe20000010000 */
[----:B------:R-:W-:-:S05]  /*1220*/  FADD.FTZ R52, R51, R52 ;  /* 0x0000003433347221 */ /* 0x000fca0000010000 */
[----:B------:R0:W-:Y:S02]  /*1230*/  STG.E.64 desc[UR8][R54.64+0x8000], R52 ;  /* 0x0080003436007986 */ /* 0x0001e4000c101b08 */
.L_x_105:
[----:B------:R-:W-:Y:S04]  /*1240*/  BSSY B0, `(.L_x_106) ;  /* 0x000008e000007945 */ /* 0x000fe80003800000 */
[----:B------:R-:W-:Y:S05]  /*1250*/  @P2 BRA `(.L_x_107) ;  /* 0x0000000800302947 */ /* 0x000fea0003800000 */
[----:B0-----:R-:W-:Y:S01]  /*1260*/  SHF.L.U32 R26, R21, 0x4, RZ ;  /* 0x00000004151a7819 */ /* 0x001fe200000006ff */
[----:B------:R-:W-:-:S03]  /*1270*/  IMAD.SHL.U32 R79, R19, 0x8, RZ ;  /* 0x00000008134f7824 */ /* 0x000fc600078e00ff */
[----:B------:R-:W-:Y:S02]  /*1280*/  LOP3.LUT R27, R26, 0x10, RZ, 0xc0, !PT ;  /* 0x000000101a1b7812 */ /* 0x000fe400078ec0ff */
[----:B------:R-:W-:-:S03]  /*1290*/  LOP3.LUT R79, R79, 0x8, RZ, 0xc0, !PT ;  /* 0x000000084f4f7812 */ /* 0x000fc600078ec0ff */
[----:B------:R-:W-:-:S04]  /*12a0*/  IMAD.IADD R27, R18, 0x1, R27 ;  /* 0x00000001121b7824 */ /* 0x000fc800078e021b */
[----:B------:R-:W-:-:S04]  /*12b0*/  IMAD R50, R27, 0x3c, -R56 ;  /* 0x0000003c1b327824 */ /* 0x000fc800078e0a38 */
[C---:B------:R-:W-:Y:S01]  /*12c0*/  VIADD R57, R50.reuse, 0x14 ;  /* 0x0000001432397836 */ /* 0x040fe20000000000 */
[----:B------:R-:W-:Y:S01]  /*12d0*/  SHF.R.S32.HI R27, RZ, 0x1f, R50 ;  /* 0x0000001fff1b7819 */ /* 0x000fe20000011432 */
[C---:B------:R-:W-:Y:S01]  /*12e0*/  VIADD R51, R50.reuse, 0x1c ;  /* 0x0000001c32337836 */ /* 0x040fe20000000000 */
[C---:B------:R-:W-:Y:S01]  /*12f0*/  IADD3 R26, R50.reuse, 0x4, RZ ;  /* 0x00000004321a7810 */ /* 0x040fe20007ffe0ff */
[C---:B------:R-:W-:Y:S01]  /*1300*/  VIADD R56, R50.reuse, 0x24 ;  /* 0x0000002432387836 */ /* 0x040fe20000000000 */
[----:B------:R-:W-:Y:S01]  /*1310*/  LEA.HI R27, R27, R50, RZ, 0x2 ;  /* 0x000000321b1b7211 */ /* 0x000fe200078f10ff */
[C---:B------:R-:W-:Y:S01]  /*1320*/  VIADD R60, R50.reuse, 0x2c ;  /* 0x0000002c323c7836 */ /* 0x040fe20000000000 */
[----:B------:R-:W-:Y:S01]  /*1330*/  SHF.R.S32.HI R49, RZ, 0x1f, R26 ;  /* 0x0000001fff317819 */ /* 0x000fe2000001141a */
[----:B------:R-:W-:Y:S01]  /*1340*/  VIADD R64, R50, 0x34 ;  /* 0x0000003432407836 */ /* 0x000fe20000000000 */
[----:B------:R-:W-:Y:S02]  /*1350*/  SHF.R.S32.HI R27, RZ, 0x2, R27 ;  /* 0x00000002ff1b7819 */ /* 0x000fe4000001141b */
[----:B------:R-:W-:-:S02]  /*1360*/  LEA.HI R49, R49, R26, RZ, 0x2 ;  /* 0x0000001a31317211 */ /* 0x000fc400078f10ff */
[C---:B------:R-:W-:Y:S01]  /*1370*/  IADD3 R58, R50.reuse, 0x8, RZ ;  /* 0x00000008323a7810 */ /* 0x040fe20007ffe0ff */
[----:B------:R-:W-:Y:S01]  /*1380*/  IMAD R26, R27, 0x18, R20 ;  /* 0x000000181b1a7824 */ /* 0x000fe200078e0214 */
[----:B------:R-:W-:Y:S02]  /*1390*/  SHF.R.S32.HI R49, RZ, 0x2, R49 ;  /* 0x00000002ff317819 */ /* 0x000fe40000011431 */
[----:B------:R-:W-:Y:S01]  /*13a0*/  IADD3 R61, R50, 0xc, RZ ;  /* 0x0000000c323d7810 */ /* 0x000fe20007ffe0ff */
[----:B------:R-:W-:Y:S01]  /*13b0*/  IMAD.IADD R48, R26, 0x1, R79 ;  /* 0x000000011a307824 */ /* 0x000fe200078e024f */
[----:B------:R-:W-:Y:S01]  /*13c0*/  SHF.R.S32.HI R27, RZ, 0x1f, R58 ;  /* 0x0000001fff1b7819 */ /* 0x000fe2000001143a */
[----:B------:R-:W-:Y:S01]  /*13d0*/  IMAD R52, R49, 0x18, R20 ;  /* 0x0000001831347824 */ /* 0x000fe200078e0214 */
[----:B------:R-:W-:Y:S02]  /*13e0*/  IADD3 R59, R50, 0x10, RZ ;  /* 0x00000010323b7810 */ /* 0x000fe40007ffe0ff */
[----:B------:R-:W-:Y:S01]  /*13f0*/  LEA.HI R58, R27, R58, RZ, 0x2 ;  /* 0x0000003a1b3a7211 */ /* 0x000fe200078f10ff */
[----:B------:R-:W0:Y:S01]  /*1400*/  LDS.64 R48, [R48] ;  /* 0x0000000030307984 */ /* 0x000e220000000a00 */
[----:B------:R-:W-:Y:S01]  /*1410*/  IMAD.IADD R26, R79, 0x1, R52 ;  /* 0x000000014f1a7824 */ /* 0x000fe200078e0234 */
[----:B------:R-:W-:-:S02]  /*1420*/  SHF.R.S32.HI R52, RZ, 0x1f, R61 ;  /* 0x0000001fff347819 */ /* 0x000fc4000001143d */
[----:B------:R-:W-:Y:S02]  /*1430*/  IADD3 R55, R50, 0x18, RZ ;  /* 0x0000001832377810 */ /* 0x000fe40007ffe0ff */
[----:B------:R-:W-:Y:S01]  /*1440*/  LEA.HI R61, R52, R61, RZ, 0x2 ;  /* 0x0000003d343d7211 */ /* 0x000fe200078f10ff */
[----:B------:R-:W1:Y:S01]  /*1450*/  LDS.64 R26, [R26] ;  /* 0x000000001a1a7984 */ /* 0x000e620000000a00 */
[----:B------:R-:W-:Y:S02]  /*1460*/  SHF.R.S32.HI R52, RZ, 0x1f, R59 ;  /* 0x0000001fff347819 */ /* 0x000fe4000001143b */
[----:B------:R-:W-:Y:S02]  /*1470*/  SHF.R.S32.HI R54, RZ, 0x1f, R57 ;  /* 0x0000001fff367819 */ /* 0x000fe40000011439 */
[----:B------:R-:W-:Y:S02]  /*1480*/  LEA.HI R59, R52, R59, RZ, 0x2 ;  /* 0x0000003b343b7211 */ /* 0x000fe400078f10ff */
[----:B------:R-:W-:-:S02]  /*1490*/  SHF.R.S32.HI R52, RZ, 0x1f, R55 ;  /* 0x0000001fff347819 */ /* 0x000fc40000011437 */
[----:B------:R-:W-:Y:S02]  /*14a0*/  LEA.HI R57, R54, R57, RZ, 0x2 ;  /* 0x0000003936397211 */ /* 0x000fe400078f10ff */
[----:B------:R-:W-:Y:S02]  /*14b0*/  SHF.R.S32.HI R54, RZ, 0x1f, R51 ;  /* 0x0000001fff367819 */ /* 0x000fe40000011433 */
[----:B------:R-:W-:Y:S02]  /*14c0*/  IADD3 R53, R50, 0x20, RZ ;  /* 0x0000002032357810 */ /* 0x000fe40007ffe0ff */
[----:B------:R-:W-:Y:S02]  /*14d0*/  LEA.HI R55, R52, R55, RZ, 0x2 ;  /* 0x0000003734377211 */ /* 0x000fe400078f10ff */
[----:B------:R-:W-:Y:S02]  /*14e0*/  LEA.HI R51, R54, R51, RZ, 0x2 ;  /* 0x0000003336337211 */ /* 0x000fe400078f10ff */
[----:B------:R-:W-:-:S02]  /*14f0*/  SHF.R.S32.HI R52, RZ, 0x1f, R53 ;  /* 0x0000001fff347819 */ /* 0x000fc40000011435 */
[----:B------:R-:W-:Y:S02]  /*1500*/  IADD3 R54, R50, 0x28, RZ ;  /* 0x0000002832367810 */ /* 0x000fe40007ffe0ff */
[----:B------:R-:W-:Y:S02]  /*1510*/  SHF.R.S32.HI R63, RZ, 0x1f, R56 ;  /* 0x0000001fff3f7819 */ /* 0x000fe40000011438 */
[----:B------:R-:W-:Y:S02]  /*1520*/  LEA.HI R52, R52, R53, RZ, 0x2 ;  /* 0x0000003534347211 */ /* 0x000fe400078f10ff */
[----:B------:R-:W-:Y:S02]  /*1530*/  SHF.R.S32.HI R65, RZ, 0x1f, R54 ;  /* 0x0000001fff417819 */ /* 0x000fe40000011436 */
[----:B------:R-:W-:Y:S02]  /*1540*/  LEA.HI R53, R63, R56, RZ, 0x2 ;  /* 0x000000383f357211 */ /* 0x000fe400078f10ff */
[----:B------:R-:W-:-:S02]  /*1550*/  SHF.R.S32.HI R63, RZ, 0x1f, R60 ;  /* 0x0000001fff3f7819 */ /* 0x000fc4000001143c */
[C---:B------:R-:W-:Y:S01]  /*1560*/  IADD3 R62, R50.reuse, 0x30, RZ ;  /* 0x00000030323e7810 */ /* 0x040fe20007ffe0ff */
[----:B0-----:R-:W-:Y:S01]  /*1570*/  FADD.FTZ R87, RZ, R48 ;  /* 0x00000030ff577221 */ /* 0x001fe20000010000 */
[----:B------:R-:W-:Y:S02]  /*1580*/  LEA.HI R54, R65, R54, RZ, 0x2 ;  /* 0x0000003641367211 */ /* 0x000fe400078f10ff */
[----:B------:R-:W-:Y:S02]  /*1590*/  LEA.HI R56, R63, R60, RZ, 0x2 ;  /* 0x0000003c3f387211 */ /* 0x000fe400078f10ff */
[----:B------:R-:W-:Y:S01]  /*15a0*/  SHF.R.S32.HI R65, RZ, 0x1f, R62 ;  /* 0x0000001fff417819 */ /* 0x000fe2000001143e */
[----:B-1----:R-:W-:Y:S01]  /*15b0*/  FADD.FTZ R87, R87, R26 ;  /* 0x0000001a57577221 */ /* 0x002fe20000010000 */
[----:B------:R-:W-:Y:S01]  /*15c0*/  IADD3 R66, R50, 0x38, RZ ;  /* 0x0000003832427810 */ /* 0x000fe20007ffe0ff */
[----:B------:R-:W-:Y:S01]  /*15d0*/  FADD.FTZ R26, RZ, R49 ;  /* 0x00000031ff1a7221 */ /* 0x000fe20000010000 */
[----:B------:R-:W-:-:S02]  /*15e0*/  SHF.R.S32.HI R63, RZ, 0x2, R58 ;  /* 0x00000002ff3f7819 */ /* 0x000fc4000001143a */
[----:B------:R-:W-:Y:S02]  /*15f0*/  LEA.HI R58, R65, R62, RZ, 0x2 ;  /* 0x0000003e413a7211 */ /* 0x000fe400078f10ff */
[----:B------:R-:W-:Y:S01]  /*1600*/  SHF.R.S32.HI R65, RZ, 0x1f, R66 ;  /* 0x0000001fff417819 */ /* 0x000fe20000011442 */
[----:B------:R-:W-:Y:S01]  /*1610*/  IMAD R50, R63, 0x18, R20 ;  /* 0x000000183f327824 */ /* 0x000fe200078e0214 */
[----:B------:R-:W-:Y:S02]  /*1620*/  SHF.R.S32.HI R61, RZ, 0x2, R61 ;  /* 0x00000002ff3d7819 */ /* 0x000fe4000001143d */
[----:B------:R-:W-:Y:S01]  /*1630*/  LEA.HI R62, R65, R66, RZ, 0x2 ;  /* 0x00000042413e7211 */ /* 0x000fe200078f10ff */
[----:B------:R-:W-:Y:S01]  /*1640*/  IMAD.IADD R66, R79, 0x1, R50 ;  /* 0x000000014f427824 */ /* 0x000fe200078e0232 */
[----:B------:R-:W-:Y:S01]  /*1650*/  SHF.R.S32.HI R67, RZ, 0x1f, R64 ;  /* 0x0000001fff437819 */ /* 0x000fe20000011440 */
[----:B------:R-:W-:Y:S01]  /*1660*/  IMAD R48, R61, 0x18, R20 ;  /* 0x000000183d307824 */ /* 0x000fe200078e0214 */
[----:B------:R-:W-:-:S02]  /*1670*/  SHF.R.S32.HI R59, RZ, 0x2, R59 ;  /* 0x00000002ff3b7819 */ /* 0x000fc4000001143b */
[----:B------:R-:W-:Y:S02]  /*1680*/  LEA.HI R60, R67, R64, RZ, 0x2 ;  /* 0x00000040433c7211 */ /* 0x000fe400078f10ff */
[----:B------:R-:W-:Y:S01]  /*1690*/  SHF.R.S32.HI R57, RZ, 0x2, R57 ;  /* 0x00000002ff397819 */ /* 0x000fe20000011439 */
[----:B------:R-:W0:Y:S01]  /*16a0*/  LDS.64 R66, [R66] ;  /* 0x0000000042427984 */ /* 0x000e220000000a00 */
[--C-:B------:R-:W-:Y:S01]  /*16b0*/  IMAD R50, R59, 0x18, R20.reuse ;  /* 0x000000183b327824 */ /* 0x100fe200078e0214 */
[----:B------:R-:W-:Y:S02]  /*16c0*/  IADD3 R48, R79, R48, RZ ;  /* 0x000000304f307210 */ /* 0x000fe40007ffe0ff */
[----:B------:R-:W-:Y:S01]  /*16d0*/  SHF.R.S32.HI R55, RZ, 0x2, R55 ;  /* 0x00000002ff377819 */ /* 0x000fe20000011437 */
[----:B------:R-:W-:Y:S01]  /*16e0*/  IMAD R64, R57, 0x18, R20 ;  /* 0x0000001839407824 */ /* 0x000fe200078e0214 */
[----:B------:R-:W-:Y:S01]  /*16f0*/  SHF.R.S32.HI R57, RZ, 0x2, R51 ;  /* 0x00000002ff397819 */ /* 0x000fe20000011433 */
[----:B------:R-:W-:Y:S01]  /*1700*/  IMAD.IADD R50, R79, 0x1, R50 ;  /* 0x000000014f327824 */ /* 0x000fe200078e0232 */
[----:B------:R-:W1:Y:S01]  /*1710*/  LDS.64 R48, [R48] ;  /* 0x0000000030307984 */ /* 0x000e620000000a00 */
[--C-:B------:R-:W-:Y:S01]  /*1720*/  IMAD R86, R55, 0x18, R20.reuse ;  /* 0x0000001837567824 */ /* 0x100fe200078e0214 */
[----:B------:R-:W-:Y:S01]  /*1730*/  IADD3 R64, R79, R64, RZ ;  /* 0x000000404f407210 */ /* 0x000fe20007ffe0ff */
[----:B------:R-:W-:Y:S01]  /*1740*/  IMAD R88, R57, 0x18, R20 ;  /* 0x0000001839587824 */ /* 0x000fe200078e0214 */
[----:B------:R-:W-:Y:S01]  /*1750*/  SHF.R.S32.HI R59, RZ, 0x2, R52 ;  /* 0x00000002ff3b7819 */ /* 0x000fe20000011434 */
[----:B------:R-:W2:Y:S01]  /*1760*/  LDS.64 R50, [R50] ;  /* 0x0000000032327984 */ /* 0x000ea20000000a00 */
[----:B------:R-:W-:Y:S01]  /*1770*/  IMAD.IADD R55, R79, 0x1, R86 ;  /* 0x000000014f377824 */ /* 0x000fe200078e0256 */
[----:B------:R-:W-:-:S02]  /*1780*/  SHF.R.S32.HI R63, RZ, 0x2, R53 ;  /* 0x00000002ff3f7819 */ /* 0x000fc40000011435 */
[----:B------:R3:W4:Y:S01]  /*1790*/  LDS.64 R52, [R64] ;  /* 0x0000000040347984 */ /* 0x0007220000000a00 */
[--C-:B------:R-:W-:Y:S01]  /*17a0*/  IMAD R86, R59, 0x18, R20.reuse ;  /* 0x000000183b567824 */ /* 0x100fe200078e0214 */
[----:B------:R-:W-:Y:S01]  /*17b0*/  IADD3 R57, R79, R88, RZ ;  /* 0x000000584f397210 */ /* 0x000fe20007ffe0ff */
[----:B------:R-:W-:Y:S01]  /*17c0*/  IMAD R88, R63, 0x18, R20 ;  /* 0x000000183f587824 */ /* 0x000fe200078e0214 */
[----:B------:R-:W-:Y:S01]  /*17d0*/  SHF.R.S32.HI R65, RZ, 0x2, R54 ;  /* 0x00000002ff417819 */ /* 0x000fe20000011436 */
[----:B------:R-:W-:Y:S01]  /*17e0*/  IMAD.IADD R59, R79, 0x1, R86 ;  /* 0x000000014f3b7824 */ /* 0x000fe200078e0256 */
[----:B------:R-:W5:Y:S01]  /*17f0*/  LDS.64 R54, [R55] ;  /* 0x0000000037367984 */ /* 0x000f620000000a00 */
[----:B------:R-:W-:Y:S02]  /*1800*/  SHF.R.S32.HI R61, RZ, 0x2, R56 ;  /* 0x00000002ff3d7819 */ /* 0x000fe40000011438 */
[----:B------:R-:W-:Y:S01]  /*1810*/  SHF.R.S32.HI R63, RZ, 0x2, R58 ;  /* 0x00000002ff3f7819 */ /* 0x000fe2000001143a */
[----:B------:R-:W5:Y:S01]  /*1820*/  LDS.64 R56, [R57] ;  /* 0x0000000039387984 */ /* 0x000f620000000a00 */
[--C-:B------:R-:W-:Y:S01]  /*1830*/  IMAD R86, R65, 0x18, R20.reuse ;  /* 0x0000001841567824 */ /* 0x100fe200078e0214 */
[----:B------:R-:W-:Y:S01]  /*1840*/  IADD3 R88, R79, R88, RZ ;  /* 0x000000584f587210 */ /* 0x000fe20007ffe0ff */
[----:B---3--:R-:W-:Y:S01]  /*1850*/  IMAD R64, R61, 0x18, R20 ;  /* 0x000000183d407824 */ /* 0x008fe200078e0214 */
[----:B------:R-:W3:Y:S01]  /*1860*/  LDS.64 R58, [R59] ;  /* 0x000000003b3a7984 */ /* 0x000ee20000000a00 */
[----:B------:R-:W-:Y:S01]  /*1870*/  SHF.R.S32.HI R65, RZ, 0x2, R60 ;  /* 0x00000002ff417819 */ /* 0x000fe2000001143c */
[----:B------:R-:W-:Y:S01]  /*1880*/  IMAD.IADD R90, R79, 0x1, R86 ;  /* 0x000000014f5a7824 */ /* 0x000fe200078e0256 */
[----:B------:R-:W-:Y:S01]  /*1890*/  SHF.R.S32.HI R89, RZ, 0x2, R62 ;  /* 0x00000002ff597819 */ /* 0x000fe2000001143e */
[----:B------:R-:W3:Y:S01]  /*18a0*/  LDS.64 R60, [R88] ;  /* 0x00000000583c7984 */ /* 0x000ee20000000a00 */
[--C-:B------:R-:W-:Y:S01]  /*18b0*/  IMAD R92, R63, 0x18, R20.reuse ;  /* 0x000000183f5c7824 */ /* 0x100fe200078e0214 */
[----:B------:R-:W-:Y:S01]  /*18c0*/  IADD3 R64, R79, R64, RZ ;  /* 0x000000404f407210 */ /* 0x000fe20007ffe0ff */
[----:B------:R-:W-:Y:S01]  /*18d0*/  FADD.FTZ R86, R26, R27 ;  /* 0x0000001b1a567221 */ /* 0x000fe20000010000 */
[----:B------:R-:W3:Y:S01]  /*18e0*/  LDS.64 R62, [R90] ;  /* 0x000000005a3e7984 */ /* 0x000ee20000000a00 */
[----:B------:R-:W-:-:S02]  /*18f0*/  IMAD R27, R65, 0x18, R20 ;  /* 0x00000018411b7824 */ /* 0x000fc400078e0214 */
[----:B0-----:R-:W-:Y:S01]  /*1900*/  FADD.FTZ R87, R87, R66 ;  /* 0x0000004257577221 */ /* 0x001fe20000010000 */
[----:B------:R-:W-:Y:S01]  /*1910*/  IMAD.IADD R26, R79, 0x1, R92 ;  /* 0x000000014f1a7824 */ /* 0x000fe200078e025c */
[----:B------:R-:W0:Y:S01]  /*1920*/  LDS.64 R64, [R64] ;  /* 0x0000000040407984 */ /* 0x000e220000000a00 */
[----:B------:R-:W-:Y:S01]  /*1930*/  IMAD R92, R89, 0x18, R20 ;  /* 0x00000018595c7824 */ /* 0x000fe200078e0214 */
[C---:B------:R-:W-:Y:S01]  /*1940*/  IADD3 R66, R79.reuse, R27, RZ ;  /* 0x0000001b4f427210 */ /* 0x040fe20007ffe0ff */
[----:B------:R-:W-:Y:S02]  /*1950*/  FADD.FTZ R86, R86, R67 ;  /* 0x0000004356567221 */ /* 0x000fe40000010000 */
[----:B------:R-:W0:Y:S01]  /*1960*/  LDS.64 R26, [R26] ;  /* 0x000000001a1a7984 */ /* 0x000e220000000a00 */
[----:B------:R-:W-:Y:S02]  /*1970*/  IMAD.IADD R92, R79, 0x1, R92 ;  /* 0x000000014f5c7824 */ /* 0x000fe400078e025c */
[----:B-1----:R-:W-:Y:S01]  /*1980*/  FADD.FTZ R87, R87, R48 ;  /* 0x0000003057577221 */ /* 0x002fe20000010000 */
[----:B------:R-:W-:Y:S01]  /*1990*/  FADD.FTZ R86, R86, R49 ;  /* 0x0000003156567221 */ /* 0x000fe20000010000 */
[----:B------:R-:W1:Y:S02]  /*19a0*/  LDS.64 R66, [R66] ;  /* 0x0000000042427984 */ /* 0x000e640000000a00 */
[----:B--2---:R-:W-:Y:S01]  /*19b0*/  FADD.FTZ R87, R87, R50 ;  /* 0x0000003257577221 */ /* 0x004fe20000010000 */
[----:B------:R-:W-:Y:S01]  /*19c0*/  FADD.FTZ R86, R86, R51 ;  /* 0x0000003356567221 */ /* 0x000fe20000010000 */
[----:B------:R-:W2:Y:S02]  /*19d0*/  LDS.64 R48, [R92] ;  /* 0x000000005c307984 */ /* 0x000ea40000000a00 */
[----:B----4-:R-:W-:Y:S01]  /*19e0*/  FADD.FTZ R87, R87, R52 ;  /* 0x0000003457577221 */ /* 0x010fe20000010000 */
[----:B------:R-:W-:-:S03]  /*19f0*/  FADD.FTZ R86, R86, R53 ;  /* 0x0000003556567221 */ /* 0x000fc60000010000 */
[----:B-----5:R-:W-:Y:S01]  /*1a00*/  FADD.FTZ R87, R87, R54 ;  /* 0x0000003657577221 */ /* 0x020fe20000010000 */
[----:B------:R-:W-:-:S03]  /*1a10*/  FADD.FTZ R86, R86, R55 ;  /* 0x0000003756567221 */ /* 0x000fc60000010000 */
[----:B------:R-:W-:Y:S01]  /*1a20*/  FADD.FTZ R87, R87, R56 ;  /* 0x0000003857577221 */ /* 0x000fe20000010000 */
[----:B------:R-:W-:-:S03]  /*1a30*/  FADD.FTZ R86, R86, R57 ;  /* 0x0000003956567221 */ /* 0x000fc60000010000 */
[----:B---3--:R-:W-:Y:S01]  /*1a40*/  FADD.FTZ R87, R87, R58 ;  /* 0x0000003a57577221 */ /* 0x008fe20000010000 */
[----:B------:R-:W-:-:S03]  /*1a50*/  FADD.FTZ R86, R86, R59 ;  /* 0x0000003b56567221 */ /* 0x000fc60000010000 */
[----:B------:R-:W-:Y:S01]  /*1a60*/  FADD.FTZ R87, R87, R60 ;  /* 0x0000003c57577221 */ /* 0x000fe20000010000 */
[----:B------:R-:W-:-:S03]  /*1a70*/  FADD.FTZ R86, R86, R61 ;  /* 0x0000003d56567221 */ /* 0x000fc60000010000 */
[----:B------:R-:W-:Y:S01]  /*1a80*/  FADD.FTZ R87, R87, R62 ;  /* 0x0000003e57577221 */ /* 0x000fe20000010000 */
[----:B------:R-:W-:-:S03]  /*1a90*/  FADD.FTZ R86, R86, R63 ;  /* 0x0000003f56567221 */ /* 0x000fc60000010000 */
[----:B0-----:R-:W-:Y:S01]  /*1aa0*/  FADD.FTZ R87, R87, R64 ;  /* 0x0000004057577221 */ /* 0x001fe20000010000 */
[----:B------:R-:W-:-:S03]  /*1ab0*/  FADD.FTZ R86, R86, R65 ;  /* 0x0000004156567221 */ /* 0x000fc60000010000 */
[----:B------:R-:W-:Y:S01]  /*1ac0*/  FADD.FTZ R87, R87, R26 ;  /* 0x0000001a57577221 */ /* 0x000fe20000010000 */
[----:B------:R-:W-:-:S03]  /*1ad0*/  FADD.FTZ R86, R86, R27 ;  /* 0x0000001b56567221 */ /* 0x000fc60000010000 */
[----:B-1----:R-:W-:Y:S01]  /*1ae0*/  FADD.FTZ R87, R87, R66 ;  /* 0x0000004257577221 */ /* 0x002fe20000010000 */
[----:B------:R-:W-:-:S03]  /*1af0*/  FADD.FTZ R86, R86, R67 ;  /* 0x0000004356567221 */ /* 0x000fc60000010000 */
[----:B--2---:R-:W-:Y:S01]  /*1b00*/  FADD.FTZ R57, R87, R48 ;  /* 0x0000003057397221 */ /* 0x004fe20000010000 */
[----:B------:R-:W-:-:S07]  /*1b10*/  FADD.FTZ R58, R86, R49 ;  /* 0x00000031563a7221 */ /* 0x000fce0000010000 */
.L_x_107:
[----:B------:R-:W-:Y:S05]  /*1b20*/  BSYNC B0 ;  /* 0x0000000000007941 */ /* 0x000fea0003800000 */
.L_x_106:
[----:B0-----:R-:W0:Y:S01]  /*1b30*/  SHFL.BFLY PT, R26, R57, 0x1, 0x1f ;  /* 0x0c201f00391a7f89 */ /* 0x001e2200000e0000 */
[----:B------:R-:W-:Y:S01]  /*1b40*/  @!P1 IMAD R49, R78, UR4, R23 ;  /* 0x000000044e319c24 */ /* 0x000fe2000f8e0217 */
[----:B------:R-:W-:Y:S02]  /*1b50*/  PRMT R44, R38, 0x7632, R44 ;  /* 0x00007632262c7816 */ /* 0x000fe4000000002c */
[----:B------:R-:W1:Y:S01]  /*1b60*/  SHFL.BFLY PT, R27, R58, 0x1, 0x1f ;  /* 0x0c201f003a1b7f89 */ /* 0x000e6200000e0000 */
[----:B------:R-:W-:Y:S02]  /*1b70*/  PRMT R45, R39, 0x7632, R45 ;  /* 0x00007632272d7816 */ /* 0x000fe4000000002d */
[----:B------:R-:W-:Y:S02]  /*1b80*/  @!P1 LEA R49, R49, R16, 0xa ;  /* 0x0000001031319211 */ /* 0x000fe400078e50ff */
[----:B------:R-:W-:Y:S02]  /*1b90*/  PRMT R46, R40, 0x7632, R46 ;  /* 0x00007632282e7816 */ /* 0x000fe4000000002e */
[----:B------:R-:W-:Y:S01]  /*1ba0*/  PRMT R47, R41, 0x7632, R47 ;  /* 0x00007632292f7816 */ /* 0x000fe2000000002f */
[----:B------:R-:W-:Y:S01]  /*1bb0*/  @!P1 IMAD.SHL.U32 R49, R49, 0x2, RZ ;  /* 0x0000000231319824 */ /* 0x000fe200078e00ff */
[----:B------:R-:W-:-:S02]  /*1bc0*/  PRMT R48, R42, 0x7632, R48 ;  /* 0x000076322a307816 */ /* 0x000fc40000000030 */
[----:B------:R-:W-:Y:S01]  /*1bd0*/  PRMT R50, R44, 0x7632, R50 ;  /* 0x000076322c327816 */ /* 0x000fe20000000032 */
[----:B------:R-:W-:Y:S01]  /*1be0*/  @!P1 IMAD.WIDE.U32 R84, R49, 0x4, R84 ;  /* 0x0000000431549825 */ /* 0x000fe200078e0054 */
[----:B------:R-:W-:Y:S02]  /*1bf0*/  PRMT R49, R43, 0x7632, R49 ;  /* 0x000076322b317816 */ /* 0x000fe40000000031 */
[----:B------:R-:W-:Y:S02]  /*1c00*/  PRMT R51, R45, 0x7632, R51 ;  /* 0x000076322d337816 */ /* 0x000fe40000000033 */
[----:B------:R-:W-:Y:S02]  /*1c10*/  PRMT R52, R46, 0x7632, R52 ;  /* 0x000076322e347816 */ /* 0x000fe40000000034 */
[----:B------:R-:W-:Y:S01]  /*1c20*/  PRMT R53, R47, 0x7632, R53 ;  /* 0x000076322f357816 */ /* 0x000fe20000000035 */
[----:B0-----:R-:W-:Y:S01]  /*1c30*/  FADD.FTZ R26, R26, R57 ;  /* 0x000000391a1a7221 */ /* 0x001fe20000010000 */
[----:B-1----:R-:W-:-:S05]  /*1c40*/  FADD.FTZ R27, R27, R58 ;  /* 0x0000003a1b1b7221 */ /* 0x002fca0000010000 */
[----:B------:R0:W-:Y:S01]  /*1c50*/  @!P1 STG.E.64 desc[UR8][R84.64], R26 ;  /* 0x0000001a54009986 */ /* 0x0001e2000c101b08 */
[----:B------:R-:W-:-:S04]  /*1c60*/  ISETP.GE.U32.AND P1, PT, R74, UR11, PT ;  /* 0x0000000b4a007c0c */ /* 0x000fc8000bf26070 */
[----:B------:R-:W-:-:S13]  /*1c70*/  ISETP.GE.AND.EX P1, PT, R75, UR7, PT, P1 ;  /* 0x000000074b007c0c */ /* 0x000fda000bf26310 */
[----:B0-----:R-:W-:Y:S05]  /*1c80*/  @P1 BRA `(.L_x_108) ;  /* 0x00000000004c1947 */ /* 0x001fea0003800000 */
[----:B------:R-:W-:Y:S01]  /*1c90*/  BAR.SYNC.DEFER_BLOCKING 0x0 ;  /* 0x0000000000007b1d */ /* 0x000fe20000010000 */
[----:B------:R-:W-:-:S13]  /*1ca0*/  ISETP.NE.AND P1, PT, R19, RZ, PT ;  /* 0x000000ff1300720c */ /* 0x000fda0003f25270 */
[----:B------:R-:W-:Y:S05]  /*1cb0*/  @P1 BRA `(.L_x_109) ;  /* 0x0000000000341947 */ /* 0x000fea0003800000 */
[----:B------:R-:W-:Y:S02]  /*1cc0*/  ISETP.NE.AND P1, PT, R22, RZ, PT ;  /* 0x000000ff1600720c */ /* 0x000fe40003f25270 */
[----:B------:R-:W-:-:S04]  /*1cd0*/  MOV R27, 0x7fffffc1 ;  /* 0x7fffffc1001b7802 */ /* 0x000fc80000000f00 */
[----:B------:R-:W-:Y:S01]  /*1ce0*/  SEL R27, R27, 0x1, !P1 ;  /* 0x000000011b1b7807 */ /* 0x000fe20004800000 */
[----:B------:R-:W-:Y:S06]  /*1cf0*/  MEMBAR.ALL.GPU ;  /* 0x0000000000007992 */ /* 0x000fec000000a000 */
[----:B------:R-:W-:-:S00]  /*1d00*/  ERRBAR ;  /* 0x00000000000079ab */ /* 0x000fc00000000000 */
[----:B------:R-:W-:Y:S06]  /*1d10*/  CGAERRBAR ;  /* 0x00000000000075ab */ /* 0x000fec0000000000 */
[----:B------:R0:W5:Y:S02]  /*1d20*/  ATOM.E.ADD.STRONG.GPU PT, R27, desc[UR8][R82.64], R27 ;  /* 0x0000001b521b798a */ /* 0x00016400081ee1c8 */
.L_x_110:
[----:B------:R-:W2:Y:S04]  /*1d30*/  LD.E.STRONG.GPU R26, desc[UR8][R82.64] ;  /* 0x00000008521a7980 */ /* 0x000ea8000c10f900 */
[----:B--2---:R-:W-:Y:S01]  /*1d40*/  CCTL.IVALL ;  /* 0x00000000ff00798f */ /* 0x004fe20002000000 */
[----:B------:R-:W-:Y:S05]  /*1d50*/  YIELD ;  /* 0x0000000000007946 */ /* 0x000fea0003800000 */
[----:B-----5:R-:W-:-:S04]  /*1d60*/  LOP3.LUT R26, R26, R27, RZ, 0x3c, !PT ;  /* 0x0000001b1a1a7212 */ /* 0x020fc800078e3cff */
[----:B------:R-:W-:-:S13]  /*1d70*/  ISETP.GT.AND P1, PT, R26, -0x1, PT ;  /* 0xffffffff1a00780c */ /* 0x000fda0003f24270 */
[----:B------:R-:W-:Y:S05]  /*1d80*/  @P1 BRA `(.L_x_110) ;  /* 0xfffffffc00e81947 */ /* 0x000fea000383ffff */
.L_x_109:
[----:B------:R-:W-:Y:S05]  /*1d90*/  WARPSYNC.ALL ;  /* 0x0000000000007948 */ /* 0x000fea0003800000 */
[----:B------:R-:W-:Y:S06]  /*1da0*/  BAR.SYNC.DEFER_BLOCKING 0x0 ;  /* 0x0000000000007b1d */ /* 0x000fec0000010000 */
[----:B------:R-:W-:Y:S05]  /*1db0*/  BRA `(.L_x_111) ;  /* 0x00000000003c7947 */ /* 0x000fea0003800000 */
.L_x_108:
[----:B------:R-:W-:Y:S01]  /*1dc0*/  BAR.SYNC.DEFER_BLOCKING 0x0 ;  /* 0x0000000000007b1d */ /* 0x000fe20000010000 */
[----:B------:R-:W-:-:S13]  /*1dd0*/  ISETP.NE.AND P1, PT, R19, RZ, PT ;  /* 0x000000ff1300720c */ /* 0x000fda0003f25270 */
[----:B------:R-:W-:Y:S05]  /*1de0*/  @P1 BRA `(.L_x_112) ;  /* 0x0000000000281947 */ /* 0x000fea0003800000 */
[----:B------:R-:W-:Y:S06]  /*1df0*/  MEMBAR.ALL.GPU ;  /* 0x0000000000007992 */ /* 0x000fec000000a000 */
[----:B------:R-:W-:-:S00]  /*1e00*/  ERRBAR ;  /* 0x00000000000079ab */ /* 0x000fc00000000000 */
[----:B------:R-:W-:Y:S06]  /*1e10*/  CGAERRBAR ;  /* 0x00000000000075ab */ /* 0x000fec0000000000 */
[----:B------:R0:W5:Y:S02]  /*1e20*/  ATOM.E.ADD.STRONG.GPU PT, R26, desc[UR8][R80.64], R7 ;  /* 0x00000007501a798a */ /* 0x00016400081ee1c8 */
.L_x_113:
[----:B------:R-:W2:Y:S04]  /*1e30*/  LD.E.STRONG.GPU R27, desc[UR8][R80.64] ;  /* 0x00000008501b7980 */ /* 0x000ea8000c10f900 */
[----:B--2---:R-:W-:Y:S01]  /*1e40*/  CCTL.IVALL ;  /* 0x00000000ff00798f */ /* 0x004fe20002000000 */
[----:B------:R-:W-:Y:S05]  /*1e50*/  YIELD ;  /* 0x0000000000007946 */ /* 0x000fea0003800000 */
[----:B-----5:R-:W-:-:S04]  /*1e60*/  LOP3.LUT R27, R27, R26, RZ, 0x3c, !PT ;  /* 0x0000001a1b1b7212 */ /* 0x020fc800078e3cff */
[----:B------:R-:W-:-:S13]  /*1e70*/  ISETP.GT.AND P1, PT, R27, -0x1, PT ;  /* 0xffffffff1b00780c */ /* 0x000fda0003f24270 */
[----:B------:R-:W-:Y:S05]  /*1e80*/  @P1 BRA `(.L_x_113) ;  /* 0xfffffffc00e81947 */ /* 0x000fea000383ffff */
.L_x_112:
[----:B------:R-:W-:Y:S05]  /*1e90*/  WARPSYNC.ALL ;  /* 0x0000000000007948 */ /* 0x000fea0003800000 */
[----:B------:R-:W-:Y:S06]  /*1ea0*/  BAR.SYNC.DEFER_BLOCKING 0x0 ;  /* 0x0000000000007b1d */ /* 0x000fec0000010000 */
.L_x_111:
[----:B------:R-:W-:Y:S01]  /*1eb0*/  ISETP.GT.U32.AND P1, PT, R19, 0xff, PT ;  /* 0x000000ff1300780c */ /* 0x000fe20003f24070 */
[----:B------:R-:W-:Y:S01]  /*1ec0*/  BSSY B0, `(.L_x_114) ;  /* 0x000001f000007945 */ /* 0x000fe20003800000 */
[----:B------:R-:W-:-:S11]  /*1ed0*/  CS2R R26, SRZ ;  /* 0x00000000001a7805 */ /* 0x000fd6000001ff00 */
[----:B------:R-:W-:Y:S05]  /*1ee0*/  @P1 BRA `(.L_x_115) ;  /* 0x0000000000701947 */ /* 0x000fea0003800000 */
[----:B------:R-:W1:Y:S01]  /*1ef0*/  LDC R26, c[0x0][0x10] ;  /* 0x00000400ff1a7b82 */ /* 0x000e620000000800 */
[C---:B------:R-:W-:Y:S01]  /*1f00*/  IMAD.SHL.U32 R27, R19.reuse, 0x4, RZ ;  /* 0x00000004131b7824 */ /* 0x040fe200078e00ff */
[----:B------:R-:W-:-:S04]  /*1f10*/  LOP3.LUT R39, R19, 0xf, RZ, 0xc0, !PT ;  /* 0x0000000f13277812 */ /* 0x000fc800078ec0ff */
[----:B------:R-:W-:Y:S02]  /*1f20*/  LOP3.LUT R27, R27, 0x7fffffc0, RZ, 0xc0, !PT ;  /* 0x7fffffc01b1b7812 */ /* 0x000fe400078ec0ff */
[----:B------:R-:W2:Y:S01]  /*1f30*/  LDC.64 R42, c[0x0][0x260] ;  /* 0x00009800ff2a7b82 */ /* 0x000ea20000000a00 */
[----:B-1----:R-:W-:-:S05]  /*1f40*/  IMAD R26, R26, UR4, R23 ;  /* 0x000000041a1a7c24 */ /* 0x002fca000f8e0217 */
[----:B------:R-:W-:-:S05]  /*1f50*/  LEA R26, R26, R27, 0xa ;  /* 0x0000001b1a1a7211 */ /* 0x000fca00078e50ff */
[----:B------:R-:W-:-:S05]  /*1f60*/  IMAD.IADD R26, R26, 0x1, R39 ;  /* 0x000000011a1a7824 */ /* 0x000fca00078e0227 */
[----:B------:R-:W-:-:S04]  /*1f70*/  SHF.L.U32 R41, R26, 0x1, RZ ;  /* 0x000000011a297819 */ /* 0x000fc800000006ff */
[C---:B------:R-:W-:Y:S01]  /*1f80*/  IADD3 R55, R41.reuse, 0x40, RZ ;  /* 0x0000004029377810 */ /* 0x040fe20007ffe0ff */
[C---:B------:R-:W-:Y:S02]  /*1f90*/  VIADD R39, R41.reuse, 0x20 ;  /* 0x0000002029277836 */ /* 0x040fe40000000000 */
[----:B--2---:R-:W-:-:S04]  /*1fa0*/  IMAD.WIDE.U32 R26, R41, 0x4, R42 ;  /* 0x00000004291a7825 */ /* 0x004fc800078e002a */
[--C-:B------:R-:W-:Y:S02]  /*1fb0*/  IMAD.WIDE.U32 R38, R39, 0x4, R42.reuse ;  /* 0x0000000427267825 */ /* 0x100fe400078e002a */
[----:B------:R-:W2:Y:S02]  /*1fc0*/  LDG.E.64 R26, desc[UR8][R26.64] ;  /* 0x000000081a1a7981 */ /* 0x000ea4000c1e1b00 */
[----:B------:R-:W-:Y:S02]  /*1fd0*/  VIADD R57, R41, 0x60 ;  /* 0x0000006029397836 */ /* 0x000fe40000000000 */
[--C-:B------:R-:W-:Y:S01]  /*1fe0*/  IMAD.WIDE.U32 R40, R55, 0x4, R42.reuse ;  /* 0x0000000437287825 */ /* 0x100fe200078e002a */
[----:B------:R-:W3:Y:S03]  /*1ff0*/  LDG.E.64 R38, desc[UR8][R38.64] ;  /* 0x0000000826267981 */ /* 0x000ee6000c1e1b00 */
[----:B------:R-:W-:-:S02]  /*2000*/  IMAD.WIDE.U32 R42, R57, 0x4, R42 ;  /* 0x00000004392a7825 */ /* 0x000fc400078e002a */
[----:B------:R-:W4:Y:S04]  /*2010*/  LDG.E.64 R40, desc[UR8][R40.64] ;  /* 0x0000000828287981 */ /* 0x000f28000c1e1b00 */
[----:B------:R-:W5:Y:S01]  /*2020*/  LDG.E.64 R42, desc[UR8][R42.64] ;  /* 0x000000082a2a7981 */ /* 0x000f62000c1e1b00 */
[----:B--2---:R-:W-:Y:S01]  /*2030*/  FADD.FTZ R55, RZ, R26 ;  /* 0x0000001aff377221 */ /* 0x004fe20000010000 */
[----:B------:R-:W-:-:S03]  /*2040*/  FADD.FTZ R54, RZ, R27 ;  /* 0x0000001bff367221 */ /* 0x000fc60000010000 */
[----:B---3--:R-:W-:Y:S01]  /*2050*/  FADD.FTZ R55, R38, R55 ;  /* 0x0000003726377221 */ /* 0x008fe20000010000 */
[----:B------:R-:W-:-:S03]  /*2060*/  FADD.FTZ R54, R39, R54 ;  /* 0x0000003627367221 */ /* 0x000fc60000010000 */
[----:B----4-:R-:W-:Y:S01]  /*2070*/  FADD.FTZ R55, R40, R55 ;  /* 0x0000003728377221 */ /* 0x010fe20000010000 */
[----:B------:R-:W-:-:S03]  /*2080*/  FADD.FTZ R54, R41, R54 ;  /* 0x0000003629367221 */ /* 0x000fc60000010000 */
[----:B-----5:R-:W-:Y:S01]  /*2090*/  FADD.FTZ R27, R42, R55 ;  /* 0x000000372a1b7221 */ /* 0x020fe20000010000 */
[----:B------:R-:W-:-:S07]  /*20a0*/  FADD.FTZ R26, R43, R54 ;  /* 0x000000362b1a7221 */ /* 0x000fce0000010000 */
.L_x_115:
[----:B------:R-:W-:Y:S05]  /*20b0*/  BSYNC B0 ;  /* 0x0000000000007941 */ /* 0x000fea0003800000 */
.L_x_114:
[----:B------:R-:W1:Y:S01]  /*20c0*/  SHFL.BFLY PT, R38, R27, 0x8, 0x1f ;  /* 0x0d001f001b267f89 */ /* 0x000e6200000e0000 */
[----:B------:R-:W-:Y:S01]  /*20d0*/  LOP3.LUT P1, RZ, R19, 0xffffff0f, RZ, 0xc0, !PT ;  /* 0xffffff0f13ff7812 */ /* 0x000fe2000782c0ff */
[----:B------:R-:W-:Y:S02]  /*20e0*/  BSSY B0, `(.L_x_116) ;  /* 0x0000019000007945 */ /* 0x000fe40003800000 */
[----:B------:R-:W2:Y:S01]  /*20f0*/  SHFL.BFLY PT, R39, R26, 0x8, 0x1f ;  /* 0x0d001f001a277f89 */ /* 0x000ea200000e0000 */
[----:B-1----:R-:W-:Y:S01]  /*2100*/  FADD.FTZ R38, R38, R27 ;  /* 0x0000001b26267221 */ /* 0x002fe20000010000 */
[----:B--2---:R-:W-:-:S04]  /*2110*/  FADD.FTZ R39, R39, R26 ;  /* 0x0000001a27277221 */ /* 0x004fc80000010000 */
[----:B------:R-:W1:Y:S04]  /*2120*/  SHFL.BFLY PT, R41, R38, 0x4, 0x1f ;  /* 0x0c801f0026297f89 */ /* 0x000e6800000e0000 */
        /* <DEDUP_REMOVED lines=10> */
[----:B--2---:R-:W-:Y:S01]  /*21d0*/  FADD.FTZ R26, R43, R26 ;  /* 0x0000001a2b1a7221 */ /* 0x004fe20000010000 */
[----:B------:R-:W-:Y:S06]  /*21e0*/  @P1 BRA `(.L_x_117) ;  /* 0x0000000000201947 */ /* 0x000fec0003800000 */
[----:B------:R-:W1:Y:S01]  /*21f0*/  S2UR UR6, SR_CgaCtaId ;  /* 0x00000000000679c3 */ /* 0x000e620000008800 */
[----:B------:R-:W-:Y:S01]  /*2200*/  UMOV UR5, 0x400 ;  /* 0x0000040000057882 */ /* 0x000fe20000000000 */
[----:B------:R-:W-:Y:S01]  /*2210*/  FMUL.FTZ R27, R26, 6.5104170062113553286e-05 ;  /* 0x388888891a1b7820 */ /* 0x000fe20000410000 */
[----:B------:R-:W-:Y:S01]  /*2220*/  UIADD3 UR5, UR5, 0x5280, URZ ;  /* 0x0000528005057890 */ /* 0x000fe2000fffe03f */
[----:B------:R-:W-:Y:S01]  /*2230*/  LOP3.LUT R38, R18, 0x7ffffff8, RZ, 0xc0, !PT ;  /* 0x7ffffff812267812 */ /* 0x000fe200078ec0ff */
[----:B------:R-:W-:Y:S02]  /*2240*/  FMUL.FTZ R26, R54, 6.5104170062113553286e-05 ;  /* 0x38888889361a7820 */ /* 0x000fe40000410000 */
[----:B-1----:R-:W-:-:S09]  /*2250*/  ULEA UR5, UR6, UR5, 0x18 ;  /* 0x0000000506057291 */ /* 0x002fd2000f8ec03f */
[----:B------:R1:W-:Y:S03]  /*2260*/  STS.64 [R38+UR5], R26 ;  /* 0x0000001a26007988 */ /* 0x0003e60008000a05 */
.L_x_117:
[----:B------:R-:W-:Y:S05]  /*2270*/  BSYNC B0 ;  /* 0x0000000000007941 */ /* 0x000fea0003800000 */
.L_x_116:
[----:B------:R-:W2:Y:S08]  /*2280*/  S2UR UR6, SR_CgaCtaId ;  /* 0x00000000000679c3 */ /* 0x000eb00000008800 */
[----:B------:R-:W-:Y:S01]  /*2290*/  BAR.SYNC.DEFER_BLOCKING 0x0 ;  /* 0x0000000000007b1d */ /* 0x000fe20000010000 */
[----:B------:R-:W-:Y:S01]  /*22a0*/  SHF.L.U32 R21, R21, 0x4, RZ ;  /* 0x0000000415157819 */ /* 0x000fe200000006ff */
[----:B------:R-:W-:Y:S01]  /*22b0*/  IMAD.U32 R47, R47, 0x10000, RZ ;  /* 0x000100002f2f7824 */ /* 0x000fe200078e00ff */
[----:B------:R-:W-:Y:S01]  /*22c0*/  SHF.L.U32 R43, R50, 0x10, RZ ;  /* 0x00000010322b7819 */ /* 0x000fe200000006ff */
[----:B------:R-:W-:Y:S01]  /*22d0*/  IMAD.U32 R51, R51, 0x10000, RZ ;  /* 0x0001000033337824 */ /* 0x000fe200078e00ff */
[----:B-1----:R-:W-:Y:S01]  /*22e0*/  LOP3.LUT R26, R21, 0x10, RZ, 0xc0, !PT ;  /* 0x00000010151a7812 */ /* 0x002fe200078ec0ff */
[----:B------:R-:W-:Y:S01]  /*22f0*/  UMOV UR5, 0x400 ;  /* 0x0000040000057882 */ /* 0x000fe20000000000 */
[----:B------:R-:W-:Y:S01]  /*2300*/  SHF.L.U32 R21, R46, 0x10, RZ ;  /* 0x000000102e157819 */ /* 0x000fe200000006ff */
[----:B------:R-:W-:Y:S01]  /*2310*/  UIADD3 UR5, UR5, 0x5280, URZ ;  /* 0x0000528005057890 */ /* 0x000fe2000fffe03f */
[----:B------:R-:W-:Y:S01]  /*2320*/  SHF.L.U32 R41, R44, 0x10, RZ ;  /* 0x000000102c297819 */ /* 0x000fe200000006ff */
[----:B------:R-:W-:-:S02]  /*2330*/  IMAD.IADD R5, R5, 0x1, -R26 ;  /* 0x0000000105057824 */ /* 0x000fc400078e0a1a */
[----:B------:R-:W-:Y:S01]  /*2340*/  FADD.FTZ R47, -R36, R47 ;  /* 0x0000002f242f7221 */ /* 0x000fe20000010100 */
[----:B------:R-:W-:Y:S02]  /*2350*/  IMAD.U32 R39, R48, 0x10000, RZ ;  /* 0x0001000030277824 */ /* 0x000fe400078e00ff */
[C---:B------:R-:W-:Y:S01]  /*2360*/  FADD.FTZ R21, -R36.reuse, R21 ;  /* 0x0000001524157221 */ /* 0x040fe20000010100 */
[C---:B------:R-:W-:Y:S01]  /*2370*/  FADD.FTZ R43, -R36.reuse, R43 ;  /* 0x0000002b242b7221 */ /* 0x040fe20000010100 */
[----:B------:R-:W-:Y:S01]  /*2380*/  FADD.FTZ R51, -R36, R51 ;  /* 0x0000003324337221 */ /* 0x000fe20000010100 */
[----:B------:R-:W-:Y:S01]  /*2390*/  SHF.L.U32 R52, R52, 0x10, RZ ;  /* 0x0000001034347819 */ /* 0x000fe200000006ff */
[----:B------:R-:W-:Y:S01]  /*23a0*/  FMUL.FTZ R36, R24, R21 ;  /* 0x0000001518247220 */ /* 0x000fe20000410000 */
[----:B------:R-:W-:Y:S01]  /*23b0*/  SHF.L.U32 R45, R45, 0x10, RZ ;  /* 0x000000102d2d7819 */ /* 0x000fe200000006ff */
[----:B------:R-:W-:Y:S01]  /*23c0*/  IMAD.U32 R49, R49, 0x10000, RZ ;  /* 0x0001000031317824 */ /* 0x000fe200078e00ff */
[----:B------:R-:W-:Y:S01]  /*23d0*/  ULDC.64 UR12, c[0x0][0x210] ;  /* 0x00008400000c7ab9 */ /* 0x000fe20000000a00 */
[----:B------:R-:W-:-:S02]  /*23e0*/  IMAD.U32 R53, R53, 0x10000, RZ ;  /* 0x0001000035357824 */ /* 0x000fc400078e00ff */
[----:B------:R-:W-:Y:S01]  /*23f0*/  FMUL.FTZ R40, R24, R51 ;  /* 0x0000003318287220 */ /* 0x000fe20000410000 */
[----:B--2---:R-:W-:Y:S01]  /*2400*/  ULEA UR5, UR6, UR5, 0x18 ;  /* 0x0000000506057291 */ /* 0x004fe2000f8ec03f */
[----:B------:R-:W-:Y:S01]  /*2410*/  MOV R21, R74 ;  /* 0x0000004a00157202 */ /* 0x000fe20000000f00 */
[----:B------:R-:W-:-:S04]  /*2420*/  ULOP3.LUT UR4, UR4, 0x1, URZ, 0x3c, !UPT ;  /* 0x0000000104047892 */ /* 0x000fc8000f8e3c3f */
[----:B------:R-:W-:-:S05]  /*2430*/  LEA R5, R5, UR5, 0x3 ;  /* 0x0000000505057c11 */ /* 0x000fca000f8e18ff */
[----:B------:R-:W1:Y:S02]  /*2440*/  LDS.64 R26, [R5] ;  /* 0x00000000051a7984 */ /* 0x000e640000000a00 */
[--C-:B-1----:R-:W-:Y:S01]  /*2450*/  FFMA.FTZ R38, R39, R41, -R26.reuse ;  /* 0x0000002927267223 */ /* 0x102fe2000001081a */
[--C-:B------:R-:W-:Y:S01]  /*2460*/  FFMA.FTZ R76, R76, R25, -R26.reuse ;  /* 0x000000194c4c7223 */ /* 0x100fe2000001081a */
[--C-:B------:R-:W-:Y:S01]  /*2470*/  FFMA.FTZ R70, R25, R70, -R26.reuse ;  /* 0x0000004619467223 */ /* 0x100fe2000001081a */
[----:B------:R-:W-:Y:S01]  /*2480*/  FFMA.FTZ R41, R41, R52, -R26 ;  /* 0x0000003429297223 */ /* 0x000fe2000001081a */
[----:B------:R-:W-:Y:S01]  /*2490*/  FFMA.FTZ R5, -R27, R36, R38 ;  /* 0x000000241b057223 */ /* 0x000fe20000010126 */
[--C-:B------:R-:W-:Y:S01]  /*24a0*/  FFMA.FTZ R68, R68, R37, -R26.reuse ;  /* 0x0000002544447223 */ /* 0x100fe2000001081a */
[--C-:B------:R-:W-:Y:S01]  /*24b0*/  FFMA.FTZ R72, R37, R72, -R26.reuse ;  /* 0x0000004825487223 */ /* 0x100fe2000001081a */
[--C-:B------:R-:W-:Y:S01]  /*24c0*/  FFMA.FTZ R49, R49, R45, -R26.reuse ;  /* 0x0000002d31317223 */ /* 0x100fe2000001081a */
[----:B------:R-:W-:Y:S01]  /*24d0*/  FFMA.FTZ R42, R45, R53, -R26 ;  /* 0x000000352d2a7223 */ /* 0x000fe2000001081a */
[C---:B------:R-:W-:Y:S01]  /*24e0*/  FMUL.FTZ R36, R24.reuse, R43 ;  /* 0x0000002b18247220 */ /* 0x040fe20000410000 */
[----:B------:R-:W-:Y:S01]  /*24f0*/  FFMA.FTZ R77, R77, -R27, R76 ;  /* 0x8000001b4d4d7223 */ /* 0x000fe2000001004c */
[C---:B------:R-:W-:Y:S01]  /*2500*/  FMUL.FTZ R26, R24.reuse, R47 ;  /* 0x0000002f181a7220 */ /* 0x040fe20000410000 */
[----:B------:R-:W-:Y:S01]  /*2510*/  FFMA.FTZ R69, R69, -R27, R68 ;  /* 0x8000001b45457223 */ /* 0x000fe20000010044 */
[C---:B------:R-:W-:Y:S01]  /*2520*/  FFMA.FTZ R41, -R27.reuse, R36, R41 ;  /* 0x000000241b297223 */ /* 0x040fe20000010129 */
[C---:B------:R-:W-:Y:S01]  /*2530*/  FMUL.FTZ R77, R24.reuse, R77 ;  /* 0x0000004d184d7220 */ /* 0x040fe20000410000 */
[----:B------:R-:W-:Y:S01]  /*2540*/  FFMA.FTZ R49, -R27, R26, R49 ;  /* 0x0000001a1b317223 */ /* 0x000fe20000010131 */
[----:B------:R-:W-:Y:S01]  /*2550*/  FMUL.FTZ R36, R24, R5 ;  /* 0x0000000518247220 */ /* 0x000fe20000410000 */
[----:B------:R-:W-:Y:S01]  /*2560*/  IADD3 R26, P1, R3, UR12, RZ ;  /* 0x0000000c031a7c10 */ /* 0x000fe2000ff3e0ff */
[-C--:B------:R-:W-:Y:S01]  /*2570*/  FFMA.FTZ R71, R71, -R27.reuse, R70 ;  /* 0x8000001b47477223 */ /* 0x080fe20000010046 */
[----:B------:R-:W-:Y:S01]  /*2580*/  FFMA.FTZ R73, R73, -R27, R72 ;  /* 0x8000001b49497223 */ /* 0x000fe20000010048 */
[----:B------:R-:W-:Y:S01]  /*2590*/  FFMA.FTZ R3, -R27, R40, R42 ;  /* 0x000000281b037223 */ /* 0x000fe2000001012a */
[----:B------:R-:W-:Y:S01]  /*25a0*/  F2FP.BF16.F32.PACK_AB R77, R36, R77 ;  /* 0x0000004d244d723e */ /* 0x000fe200000010ff */
[----:B------:R-:W-:Y:S01]  /*25b0*/  FMUL.FTZ R69, R24, R69 ;  /* 0x0000004518457220 */ /* 0x000fe20000410000 */
[----:B------:R-:W-:Y:S01]  /*25c0*/  IADD3.X R27, R4, UR13, RZ, P1, !PT ;  /* 0x0000000d041b7c10 */ /* 0x000fe20008ffe4ff */
[C---:B------:R-:W-:Y:S01]  /*25d0*/  FMUL.FTZ R38, R24.reuse, R49 ;  /* 0x0000003118267220 */ /* 0x040fe20000410000 */
[C---:B------:R-:W-:Y:S01]  /*25e0*/  FMUL.FTZ R71, R24.reuse, R71 ;  /* 0x0000004718477220 */ /* 0x040fe20000410000 */
[C---:B------:R-:W-:Y:S01]  /*25f0*/  FMUL.FTZ R4, R24.reuse, R41 ;  /* 0x0000002918047220 */ /* 0x040fe20000410000 */
[C---:B------:R-:W-:Y:S01]  /*2600*/  FMUL.FTZ R73, R24.reuse, R73 ;  /* 0x0000004918497220 */ /* 0x040fe20000410000 */
[----:B------:R-:W-:Y:S01]  /*2610*/  FMUL.FTZ R24, R24, R3 ;  /* 0x0000000318187220 */ /* 0x000fe20000410000 */
[----:B------:R-:W-:Y:S01]  /*2620*/  PRMT R3, R77, 0x7632, R3 ;  /* 0x000076324d037816 */ /* 0x000fe20000000003 */
[----:B------:R-:W-:Y:S01]  /*2630*/  STG.E.U16 desc[UR8][R26.64], R77 ;  /* 0x0000004d1a007986 */ /* 0x000fe2000c101508 */
[----:B------:R-:W-:-:S02]  /*2640*/  F2FP.BF16.F32.PACK_AB R69, R38, R69 ;  /* 0x000000452645723e */ /* 0x000fc400000010ff */
[----:B------:R-:W-:Y:S01]  /*2650*/  IADD3 R2, P1, R2, UR12, RZ ;  /* 0x0000000c02027c10 */ /* 0x000fe2000ff3e0ff */
[----:B------:R1:W-:Y:S01]  /*2660*/  STG.E.U16 desc[UR8][R26.64+0x2], R3 ;  /* 0x000002031a007986 */ /* 0x0003e2000c101508 */
[----:B------:R-:W-:Y:S02]  /*2670*/  F2FP.BF16.F32.PACK_AB R71, R4, R71 ;  /* 0x000000470447723e */ /* 0x000fe400000010ff */
[----:B------:R-:W-:Y:S01]  /*2680*/  F2FP.BF16.F32.PACK_AB R73, R24, R73 ;  /* 0x000000491849723e */ /* 0x000fe200000010ff */
[----:B------:R2:W-:Y:S01]  /*2690*/  STG.E.U16 desc[UR8][R26.64+0x4], R69 ;  /* 0x000004451a007986 */ /* 0x0005e2000c101508 */
[----:B------:R-:W-:Y:S02]  /*26a0*/  PRMT R5, R69, 0x7632, R5 ;  /* 0x0000763245057816 */ /* 0x000fe40000000005 */
[----:B------:R-:W-:-:S03]  /*26b0*/  PRMT R4, R73, 0x7632, R4 ;  /* 0x0000763249047816 */ /* 0x000fc60000000004 */
[----:B------:R2:W-:Y:S01]  /*26c0*/  STG.E.U16 desc[UR8][R26.64+0x6], R5 ;  /* 0x000006051a007986 */ /* 0x0005e2000c101508 */
[----:B-1----:R-:W-:Y:S02]  /*26d0*/  IADD3.X R3, R0, UR13, RZ, P1, !PT ;  /* 0x0000000d00037c10 */ /* 0x002fe40008ffe4ff */
[----:B------:R-:W-:-:S03]  /*26e0*/  PRMT R0, R71, 0x7632, R0 ;  /* 0x0000763247007816 */ /* 0x000fc60000000000 */
[----:B------:R2:W-:Y:S04]  /*26f0*/  STG.E.U16 desc[UR8][R2.64], R71 ;  /* 0x0000004702007986 */ /* 0x0005e8000c101508 */
[----:B------:R2:W-:Y:S04]  /*2700*/  STG.E.U16 desc[UR8][R2.64+0x2], R0 ;  /* 0x0000020002007986 */ /* 0x0005e8000c101508 */
[----:B------:R2:W-:Y:S04]  /*2710*/  STG.E.U16 desc[UR8][R2.64+0x4], R73 ;  /* 0x0000044902007986 */ /* 0x0005e8000c101508 */
[----:B------:R2:W-:Y:S01]  /*2720*/  STG.E.U16 desc[UR8][R2.64+0x6], R4 ;  /* 0x0000060402007986 */ /* 0x0005e2000c101508 */
[----:B------:R-:W-:Y:S05]  /*2730*/  @!P0 BRA `(.L_x_118) ;  /* 0xffffffdc00c88947 */ /* 0x000fea000383ffff */
.L_x_104:
[----:B------:R-:W1:Y:S02]  /*2740*/  S2UR UR6, SR_CTAID.Y ;  /* 0x00000000000679c3 */ /* 0x000e640000002600 */
[----:B-1----:R-:W-:Y:S02]  /*2750*/  USHF.L.U32 UR5, UR6, 0x5, URZ ;  /* 0x0000000506057899 */ /* 0x002fe4000800063f */
[----:B------:R-:W-:Y:S02]  /*2760*/  ULOP3.LUT UR6, UR6, 0x1, URZ, 0xc0, !UPT ;  /* 0x0000000106067892 */ /* 0x000fe4000f8ec03f */
[----:B------:R-:W-:Y:S02]  /*2770*/  ULOP3.LUT UR5, UR5, 0x7ffffc0, URZ, 0xc0, !UPT ;  /* 0x07ffffc005057892 */ /* 0x000fe4000f8ec03f */
[----:B------:R-:W-:-:S04]  /*2780*/  UIMAD UR6, UR6, 0x3c0, URZ ;  /* 0x000003c0060678a4 */ /* 0x000fc8000f8e023f */
[----:B------:R-:W-:Y:S01]  /*2790*/  VIADD R22, R22, UR5 ;  /* 0x0000000516167c36 */ /* 0x000fe20008000000 */
[----:B------:R-:W-:-:S04]  /*27a0*/  UIADD3 UR10, UR6, 0x3c0, URZ ;  /* 0x000003c0060a7890 */ /* 0x000fc8000fffe03f */
[----:B------:R-:W-:-:S04]  /*27b0*/  LEA R48, R22, UR6, 0x5 ;  /* 0x0000000616307c11 */ /* 0x000fc8000f8e28ff */
[----:B------:R-:W-:-:S13]  /*27c0*/  ISETP.GE.AND P0, PT, R48, UR10, PT ;  /* 0x0000000a30007c0c */ /* 0x000fda000bf06270 */
[----:B------:R-:W-:Y:S05]  /*27d0*/  @P0 EXIT ;  /* 0x000000000000094d */ /* 0x000fea0003800000 */
[----:B------:R-:W1:Y:S01]  /*27e0*/  LDC.64 R10, c[0x0][0x258] ;  /* 0x00009600ff0a7b82 */ /* 0x000e620000000a00 */
[----:B--2---:R-:W2:Y:S01]  /*27f0*/  S2R R0, SR_TID.X ;  /* 0x0000000000007919 */ /* 0x004ea20000002100 */
[----:B------:R-:W-:-:S06]  /*2800*/  UMOV UR4, 0x400 ;  /* 0x0000040000047882 */ /* 0x000fcc0000000000 */
[----:B------:R-:W3:Y:S01]  /*2810*/  S2UR UR5, SR_CgaCtaId ;  /* 0x00000000000579c3 */ /* 0x000ee20000008800 */
[----:B-1----:R-:W-:Y:S02]  /*2820*/  LOP3.LUT R38, RZ, R10, RZ, 0x33, !PT ;  /* 0x0000000aff267212 */ /* 0x002fe400078e33ff */
[----:B0-----:R-:W-:Y:S02]  /*2830*/  LOP3.LUT R3, RZ, R11, RZ, 0x33, !PT ;  /* 0x0000000bff037212 */ /* 0x001fe400078e33ff */
[----:B------:R-:W-:-:S04]  /*2840*/  ISETP.GT.U32.AND P0, PT, R38, -0x2, PT ;  /* 0xfffffffe2600780c */ /* 0x000fc80003f04070 */
[C---:B------:R-:W-:Y:S01]  /*2850*/  ISETP.GT.AND.EX P0, PT, R3.reuse, -0x1, PT, P0 ;  /* 0xffffffff0300780c */ /* 0x040fe20003f04300 */
[----:B---3--:R-:W-:Y:S01]  /*2860*/  ULEA UR6, UR5, UR4, 0x18 ;  /* 0x0000000405067291 */ /* 0x008fe2000f8ec03f */
[----:B--2---:R-:W-:Y:S02]  /*2870*/  SHF.R.U32.HI R36, RZ, 0x5, R0 ;  /* 0x00000005ff247819 */ /* 0x004fe40000011600 */
[----:B------:R-:W-:Y:S01]  /*2880*/  SEL R38, R38, 0xfffffffe, P0 ;  /* 0xfffffffe26267807 */ /* 0x000fe20000000000 */
[----:B------:R-:W-:Y:S01]  /*2890*/  ULDC.64 UR4, c[0x0][0x260] ;  /* 0x0000980000047ab9 */ /* 0x000fe20000000a00 */
[----:B------:R-:W-:Y:S01]  /*28a0*/  SEL R3, R3, 0xffffffff, P0 ;  /* 0xffffffff03037807 */ /* 0x000fe20000000000 */
[----:B------:R-:W-:Y:S01]  /*28b0*/  UIADD3 UR4, UP0, UR4, 0x78800, URZ ;  /* 0x0007880004047890 */ /* 0x000fe2000ff1e03f */
[C---:B------:R-:W-:Y:S02]  /*28c0*/  SHF.L.U32 R37, R38.reuse, 0x6, RZ ;  /* 0x0000000626257819 */ /* 0x040fe400000006ff */
[----:B------:R-:W-:Y:S01]  /*28d0*/  SHF.L.U64.HI R38, R38, 0x6, R3 ;  /* 0x0000000626267819 */ /* 0x000fe20000010203 */
[----:B------:R-:W-:Y:S01]  /*28e0*/  IMAD.MOV.U32 R3, RZ, RZ, -0x1 ;  /* 0xffffffffff037424 */ /* 0x000fe200078e00ff */
[----:B------:R-:W-:Y:S01]  /*28f0*/  IADD3 R37, P0, P1, -R37, -0x41, -R36 ;  /* 0xffffffbf25257810 */ /* 0x000fe2000791e924 */
[----:B------:R-:W-:Y:S01]  /*2900*/  UIADD3.X UR5, URZ, UR5, URZ, UP0, !UPT ;  /* 0x000000053f057290 */ /* 0x000fe200087fe43f */
[----:B------:R-:W-:-:S02]  /*2910*/  SHF.L.U32 R5, R36, 0x1, RZ ;  /* 0x0000000124057819 */ /* 0x000fc400000006ff */
[----:B------:R-:W-:Y:S02]  /*2920*/  IADD3.X R38, ~R38, -0x1, R3, P0, P1 ;  /* 0xffffffff26267810 */ /* 0x000fe400007e2503 */
[--C-:B------:R-:W-:Y:S02]  /*2930*/  SHF.R.U32.HI R39, RZ, 0x4, R0.reuse ;  /* 0x00000004ff277819 */ /* 0x100fe40000011600 */
[----:B------:R-:W-:Y:S01]  /*2940*/  LOP3.LUT R41, R5, 0x1f, R0, 0x78, !PT ;  /* 0x0000001f05297812 */ /* 0x000fe200078e7800 */
[----:B------:R-:W-:Y:S01]  /*2950*/  IMAD.WIDE.U32 R2, R38, -0x77777777, RZ ;  /* 0x8888888926027825 */ /* 0x000fe200078e00ff */
[----:B------:R-:W-:Y:S02]  /*2960*/  LEA R6, R36, UR6, 0x7 ;  /* 0x0000000624067c11 */ /* 0x000fe4000f8e38ff */
[----:B------:R-:W-:Y:S01]  /*2970*/  SHF.L.U32 R43, R0, 0x1, RZ ;  /* 0x00000001002b7819 */ /* 0x000fe200000006ff */
[----:B------:R-:W-:Y:S01]  /*2980*/  VIADD R40, R39, 0x1e ;  /* 0x0000001e27287836 */ /* 0x000fe20000000000 */
[----:B------:R-:W-:Y:S01]  /*2990*/  LEA R41, R41, R6, 0x2 ;  /* 0x0000000629297211 */ /* 0x000fe200078e10ff */
[----:B------:R-:W-:Y:S01]  /*29a0*/  IMAD.WIDE.U32 R4, P0, R37, -0x77777778, R2 ;  /* 0x8888888825047825 */ /* 0x000fe20007800002 */
[----:B------:R-:W-:-:S02]  /*29b0*/  LOP3.LUT R43, R43, 0x1e, RZ, 0xc0, !PT ;  /* 0x0000001e2b2b7812 */ /* 0x000fc400078ec0ff */
[----:B------:R-:W-:Y:S01]  /*29c0*/  LOP3.LUT R9, RZ, R39, RZ, 0x33, !PT ;  /* 0x00000027ff097212 */ /* 0x000fe200078e33ff */
[----:B------:R-:W-:Y:S01]  /*29d0*/  IMAD.WIDE.U32 R2, R37, -0x77777777, RZ ;  /* 0x8888888925027825 */ /* 0x000fe200078e00ff */
[----:B------:R-:W-:Y:S02]  /*29e0*/  VIMNMX.U32 R42, R40, 0x20, !PT ;  /* 0x00000020282a7848 */ /* 0x000fe40007fe0000 */
[----:B------:R-:W-:Y:S01]  /*29f0*/  IADD3 R44, R39, 0x3c, RZ ;  /* 0x0000003c272c7810 */ /* 0x000fe20007ffe0ff */
[----:B------:R-:W-:Y:S01]  /*2a00*/  IMAD.SHL.U32 R2, R0, 0x80, RZ ;  /* 0x0000008000027824 */ /* 0x000fe200078e00ff */
[----:B------:R-:W-:Y:S01]  /*2a10*/  IADD3 RZ, P1, R3, R4, RZ ;  /* 0x0000000403ff7210 */ /* 0x000fe20007f3e0ff */
[----:B------:R-:W-:Y:S01]  /*2a20*/  IMAD.X R7, RZ, RZ, RZ, P0 ;  /* 0x000000ffff077224 */ /* 0x000fe200000e06ff */
[----:B------:R-:W-:Y:S01]  /*2a30*/  LOP3.LUT R3, R40, R43, RZ, 0x3c, !PT ;  /* 0x0000002b28037212 */ /* 0x000fe200078e3cff */
[----:B------:R-:W-:Y:S01]  /*2a40*/  IMAD.MOV.U32 R6, RZ, RZ, R5 ;  /* 0x000000ffff067224 */ /* 0x000fe200078e0005 */
[----:B------:R-:W-:Y:S01]  /*2a50*/  LOP3.LUT R2, R2, 0x780, RZ, 0xc0, !PT ;  /* 0x0000078002027812 */ /* 0x000fe200078ec0ff */
[----:B------:R-:W-:Y:S01]  /*2a60*/  VIADD R52, R39, 0x5a ;  /* 0x0000005a27347836 */ /* 0x000fe20000000000 */
[----:B------:R-:W-:Y:S01]  /*2a70*/  IADD3 R42, R42, R9, RZ ;  /* 0x000000092a2a7210 */ /* 0x000fe20007ffe0ff */
[----:B------:R-:W-:Y:S01]  /*2a80*/  IMAD.WIDE.U32.X R4, R38, -0x77777778, R6, P1 ;  /* 0x8888888826047825 */ /* 0x000fe200008e0406 */
[----:B------:R-:W-:-:S02]  /*2a90*/  ISETP.LT.U32.AND P0, PT, R10, 0x1, PT ;  /* 0x000000010a00780c */ /* 0x000fc40003f01070 */
[----:B------:R-:W-:Y:S01]  /*2aa0*/  IADD3 R51, P1, R36, 0x1e, RZ ;  /* 0x0000001e24337810 */ /* 0x000fe20007f3e0ff */
[----:B------:R-:W-:Y:S01]  /*2ab0*/  VIADD R8, R2, UR6 ;  /* 0x0000000602087c36 */ /* 0x000fe20008000000 */
[----:B------:R-:W-:Y:S02]  /*2ac0*/  SHF.R.U64 R58, R4, 0x3, R5 ;  /* 0x00000003043a7819 */ /* 0x000fe40000001205 */
[----:B------:R-:W-:Y:S01]  /*2ad0*/  ISETP.LT.AND.EX P0, PT, R11, RZ, PT, P0 ;  /* 0x000000ff0b00720c */ /* 0x000fe20003f01300 */
[----:B------:R-:W-:Y:S01]  /*2ae0*/  IMAD R46, R3, 0x4, R8 ;  /* 0x00000004032e7824 */ /* 0x000fe200078e0208 */
[-C--:B------:R-:W-:Y:S01]  /*2af0*/  LOP3.LUT R45, R39, R43.reuse, RZ, 0x3c, !PT ;  /* 0x0000002b272d7212 */ /* 0x080fe200078e3cff */
[----:B------:R-:W-:Y:S01]  /*2b00*/  IMAD.WIDE.U32 R2, R42, -0x77777777, RZ ;  /* 0x888888892a027825 */ /* 0x000fe200078e00ff */
[----:B------:R-:W-:Y:S02]  /*2b10*/  SEL R57, R10, 0x1, P0 ;  /* 0x000000010a397807 */ /* 0x000fe40000000000 */
[----:B------:R-:W-:Y:S01]  /*2b20*/  SEL R4, R11, RZ, P0 ;  /* 0x000000ff0b047207 */ /* 0x000fe20000000000 */
[----:B------:R-:W-:Y:S01]  /*2b30*/  VIADD R58, R58, 0x1 ;  /* 0x000000013a3a7836 */ /* 0x000fe20000000000 */
[----:B------:R-:W-:Y:S01]  /*2b40*/  LOP3.LUT R47, R44, R43, RZ, 0x3c, !PT ;  /* 0x0000002b2c2f7212 */ /* 0x000fe200078e3cff */
[----:B------:R-:W-:Y:S01]  /*2b50*/  IMAD.X R54, RZ, RZ, RZ, P1 ;  /* 0x000000ffff367224 */ /* 0x000fe200008e06ff */
[----:B------:R-:W-:-:S02]  /*2b60*/  LEA.HI R2, R3, 0x1, RZ, 0x1c ;  /* 0x0000000103027811 */ /* 0x000fc400078fe0ff */
[C---:B------:R-:W-:Y:S02]  /*2b70*/  IADD3 R50, P0, R36.reuse, 0xf, RZ ;  /* 0x0000000f24327810 */ /* 0x040fe40007f1e0ff */
[----:B------:R-:W-:Y:S02]  /*2b80*/  IADD3 R66, P2, R36, 0x2d, RZ ;  /* 0x0000002d24427810 */ /* 0x000fe40007f5e0ff */
[----:B------:R-:W-:Y:S02]  /*2b90*/  SHF.L.U64.HI R55, R57, 0x6, R4 ;  /* 0x0000000639377819 */ /* 0x000fe40000010204 */
[-C--:B------:R-:W-:Y:S02]  /*2ba0*/  LEA R45, R45, R8.reuse, 0x2 ;  /* 0x000000082d2d7211 */ /* 0x080fe400078e10ff */
[----:B------:R-:W-:Y:S02]  /*2bb0*/  LEA R47, R47, R8, 0x2 ;  /* 0x000000082f2f7211 */ /* 0x000fe400078e10ff */
[----:B------:R-:W-:-:S02]  /*2bc0*/  LOP3.LUT R49, R0, 0x1f, RZ, 0xc0, !PT ;  /* 0x0000001f00317812 */ /* 0x000fc400078ec0ff */
[----:B------:R-:W-:Y:S02]  /*2bd0*/  LOP3.LUT R65, R0, 0xf, RZ, 0xc0, !PT ;  /* 0x0000000f00417812 */ /* 0x000fe400078ec0ff */
[----:B------:R-:W-:Y:S02]  /*2be0*/  IADD3.X R53, RZ, RZ, RZ, P0, !PT ;  /* 0x000000ffff357210 */ /* 0x000fe400007fe4ff */
[----:B------:R-:W-:Y:S02]  /*2bf0*/  IADD3.X R67, RZ, RZ, RZ, P2, !PT ;  /* 0x000000ffff437210 */ /* 0x000fe400017fe4ff */
[----:B------:R-:W-:Y:S02]  /*2c00*/  SHF.L.U32 R57, R57, 0x6, RZ ;  /* 0x0000000639397819 */ /* 0x000fe400000006ff */
[----:B------:R-:W-:Y:S02]  /*2c10*/  LOP3.LUT R56, R2, 0x3, RZ, 0xc0, !PT ;  /* 0x0000000302387812 */ /* 0x000fe400078ec0ff */
[----:B------:R-:W-:-:S07]  /*2c20*/  LOP3.LUT R58, R58, 0x3, RZ, 0xc0, !PT ;  /* 0x000000033a3a7812 */ /* 0x000fce00078ec0ff */
.L_x_135:
[----:B------:R-:W-:Y:S01]  /*2c30*/  ISETP.GT.U32.AND P0, PT, R57, R36, PT ;  /* 0x000000243900720c */ /* 0x000fe20003f04070 */
[----:B------:R-:W-:Y:S01]  /*2c40*/  BSSY B0, `(.L_x_119) ;  /* 0x00000a7000007945 */ /* 0x000fe20003800000 */
[----:B0-----:R-:W-:Y:S01]  /*2c50*/  HFMA2.MMA R60, -RZ, RZ, 0, 0 ;  /* 0x00000000ff3c7435 */ /* 0x001fe200000001ff */
[----:B------:R-:W-:Y:S01]  /*2c60*/  IMAD.MOV.U32 R59, RZ, RZ, RZ ;  /* 0x000000ffff3b7224 */ /* 0x000fe200078e00ff */
[----:B------:R-:W-:-:S13]  /*2c70*/  ISETP.GT.AND.EX P0, PT, R55, RZ, PT, P0 ;  /* 0x000000ff3700720c */ /* 0x000fda0003f04300 */
[----:B-1234-:R-:W-:Y:S05]  /*2c80*/  @!P0 BRA `(.L_x_120) ;  /* 0x0000000800888947 */ /* 0x01efea0003800000 */
[----:B------:R-:W-:Y:S01]  /*2c90*/  ISETP.NE.U32.AND P1, PT, R58, RZ, PT ;  /* 0x000000ff3a00720c */ /* 0x000fe20003f25070 */
[----:B------:R-:W-:Y:S01]  /*2ca0*/  BSSY B1, `(.L_x_121) ;  /* 0x0000023000017945 */ /* 0x000fe20003800000 */
[----:B------:R-:W-:Y:S01]  /*2cb0*/  ISETP.GE.U32.AND P0, PT, R37, 0x2d, PT ;  /* 0x0000002d2500780c */ /* 0x000fe20003f06070 */
[----:B------:R-:W-:Y:S01]  /*2cc0*/  IMAD.MOV.U32 R60, RZ, RZ, RZ ;  /* 0x000000ffff3c7224 */ /* 0x000fe200078e00ff */
[----:B------:R-:W-:Y:S01]  /*2cd0*/  ISETP.NE.AND.EX P1, PT, RZ, RZ, PT, P1 ;  /* 0x000000ffff00720c */ /* 0x000fe20003f25310 */
[----:B------:R-:W-:Y:S01]  /*2ce0*/  IMAD.MOV.U32 R62, RZ, RZ, RZ ;  /* 0x000000ffff3e7224 */ /* 0x000fe200078e00ff */
[----:B------:R-:W-:Y:S02]  /*2cf0*/  IADD3 R2, P2, R49, R48, RZ ;  /* 0x0000003031027210 */ /* 0x000fe40007f5e0ff */
[----:B------:R-:W-:Y:S02]  /*2d00*/  ISETP.GE.U32.AND.EX P0, PT, R38, RZ, PT, P0 ;  /* 0x000000ff2600720c */ /* 0x000fe40003f06100 */
[----:B------:R-:W-:-:S02]  /*2d10*/  MOV R64, R36 ;  /* 0x0000002400407202 */ /* 0x000fc40000000f00 */
[----:B------:R-:W-:Y:S02]  /*2d20*/  MOV R59, RZ ;  /* 0x000000ff003b7202 */ /* 0x000fe40000000f00 */
[----:B------:R-:W-:-:S03]  /*2d30*/  LEA.HI.X.SX32 R3, R48, RZ, 0x1, P2 ;  /* 0x000000ff30037211 */ /* 0x000fc600010f0eff */
[----:B------:R-:W-:Y:S05]  /*2d40*/  @!P1 BRA `(.L_x_122) ;  /* 0x0000000000609947 */ /* 0x000fea0003800000 */
        /* <DEDUP_REMOVED lines=16> */
[----:B------:R-:W-:Y:S01]  /*2e50*/  IMAD.MOV.U32 R64, RZ, RZ, R51 ;  /* 0x000000ffff407224 */ /* 0x000fe200078e0033 */
[----:B------:R-:W-:Y:S01]  /*2e60*/  MOV R62, R54 ;  /* 0x00000036003e7202 */ /* 0x000fe20000000f00 */
[----:B------:R-:W-:Y:S01]  /*2e70*/  @P1 IMAD.MOV.U32 R64, RZ, RZ, R66 ;  /* 0x000000ffff401224 */ /* 0x000fe200078e0042 */
[----:B------:R-:W-:Y:S01]  /*2e80*/  @P1 MOV R62, R67 ;  /* 0x00000043003e1202 */ /* 0x000fe20000000f00 */
[----:B--2---:R-:W-:Y:S01]  /*2e90*/  FADD.FTZ R59, R59, R6 ;  /* 0x000000063b3b7221 */ /* 0x004fe20000010000 */
[----:B------:R-:W-:-:S03]  /*2ea0*/  FADD.FTZ R60, R60, R7 ;  /* 0x000000073c3c7221 */ /* 0x000fc60000010000 */
[----:B---3--:R-:W-:Y:S01]  /*2eb0*/  @P1 FADD.FTZ R59, R59, R8 ;  /* 0x000000083b3b1221 */ /* 0x008fe20000010000 */
[----:B------:R-:W-:-:S07]  /*2ec0*/  @P1 FADD.FTZ R60, R60, R9 ;  /* 0x000000093c3c1221 */ /* 0x000fce0000010000 */
.L_x_122:
[----:B------:R-:W-:Y:S05]  /*2ed0*/  BSYNC B1 ;  /* 0x0000000000017941 */ /* 0x000fea0003800000 */
.L_x_121:
[----:B------:R-:W-:Y:S05]  /*2ee0*/  @!P0 BRA `(.L_x_120) ;  /* 0x0000000400f08947 */ /* 0x000fea0003800000 */
[C---:B------:R-:W-:Y:S01]  /*2ef0*/  SHF.L.U64.HI R5, R2.reuse, 0x1, R3 ;  /* 0x0000000102057819 */ /* 0x040fe20000010203 */
[----:B------:R-:W-:Y:S01]  /*2f00*/  IMAD.SHL.U32 R4, R2, 0x2, RZ ;  /* 0x0000000202047824 */ /* 0x000fe200078e00ff */
[----:B------:R-:W-:Y:S01]  /*2f10*/  IADD3 R2, P0, -R64, R57, RZ ;  /* 0x0000003940027210 */ /* 0x000fe20007f1e1ff */
[----:B------:R-:W-:Y:S01]  /*2f20*/  IMAD R3, R62, 0xf00, RZ ;  /* 0x00000f003e037824 */ /* 0x000fe200078e02ff */
[----:B------:R-:W-:Y:S01]  /*2f30*/  BSSY B1, `(.L_x_123) ;  /* 0x0000044000017945 */ /* 0x000fe20003800000 */
[----:B------:R-:W-:Y:S01]  /*2f40*/  IMAD.WIDE.U32 R4, R64, 0xf00, R4 ;  /* 0x00000f0040047825 */ /* 0x000fe200078e0004 */
[----:B------:R-:W-:Y:S02]  /*2f50*/  ISETP.GT.U32.AND P1, PT, R2, 0xb4, PT ;  /* 0x000000b40200780c */ /* 0x000fe40003f24070 */
[----:B------:R-:W-:Y:S01]  /*2f60*/  IADD3.X R6, ~R62, R55, RZ, P0, !PT ;  /* 0x000000373e067210 */ /* 0x000fe200007fe5ff */
[----:B------:R-:W-:Y:S01]  /*2f70*/  IMAD.IADD R3, R5, 0x1, R3 ;  /* 0x0000000105037824 */ /* 0x000fe200078e0203 */
[----:B------:R-:W-:-:S02]  /*2f80*/  LEA R2, P0, R4, UR4, 0x2 ;  /* 0x0000000404027c11 */ /* 0x000fc4000f8010ff */
[----:B------:R-:W-:Y:S02]  /*2f90*/  ISETP.GT.AND.EX P1, PT, R6, RZ, PT, P1 ;  /* 0x000000ff0600720c */ /* 0x000fe40003f24310 */
[----:B------:R-:W-:Y:S02]  /*2fa0*/  LEA.HI.X R3, R4, UR5, R3, 0x2, P0 ;  /* 0x0000000504037c11 */ /* 0x000fe400080f1403 */
[----:B------:R-:W-:-:S09]  /*2fb0*/  PLOP3.LUT P0, PT, PT, PT, PT, 0x80, 0x0 ;  /* 0x000000000000781c */ /* 0x000fd20003f0f070 */
[----:B------:R-:W-:Y:S05]  /*2fc0*/  @!P1 BRA `(.L_x_124) ;  /* 0x0000000000e89947 */ /* 0x000fea0003800000 */
[----:B------:R-:W-:Y:S02]  /*2fd0*/  IADD3 R63, P1, R57, -0xb4, RZ ;  /* 0xffffff4c393f7810 */ /* 0x000fe40007f3e0ff */
[----:B------:R-:W-:Y:S02]  /*2fe0*/  PLOP3.LUT P0, PT, PT, PT, PT, 0x8, 0x0 ;  /* 0x000000000000781c */ /* 0x000fe40003f0e170 */
[----:B------:R-:W-:-:S11]  /*2ff0*/  IADD3.X R61, R55, -0x1, RZ, P1, !PT ;  /* 0xffffffff373d7810 */ /* 0x000fd60000ffe4ff */
.L_x_125:
[----:B------:R-:W2:Y:S04]  /*3000*/  LDG.E.64 R4, desc[UR8][R2.64+-0x70800] ;  /* 0xf8f8000802047981 */ /* 0x000ea8000c1e1b00 */
[----:B------:R-:W3:Y:S04]  /*3010*/  LDG.E.64 R6, desc[UR8][R2.64+-0x38400] ;  /* 0xfc7c000802067981 */ /* 0x000ee8000c1e1b00 */
[----:B------:R-:W4:Y:S04]  /*3020*/  LDG.E.64 R8, desc[UR8][R2.64] ;  /* 0x0000000802087981 */ /* 0x000f28000c1e1b00 */
[----:B------:R-:W5:Y:S04]  /*3030*/  LDG.E.64 R10, desc[UR8][R2.64+0x38400] ;  /* 0x03840008020a7981 */ /* 0x000f68000c1e1b00 */
        /* <DEDUP_REMOVED lines=11> */
[----:B------:R0:W5:Y:S01]  /*30f0*/  LDG.E.64 R34, desc[UR8][R2.64+0x2db400] ;  /* 0x2db4000802227981 */ /* 0x000162000c1e1b00 */
[----:B------:R-:W-:-:S04]  /*3100*/  IADD3 R64, P1, R64, 0xf0, RZ ;  /* 0x000000f040407810 */ /* 0x000fc80007f3e0ff */
[----:B------:R-:W-:Y:S02]  /*3110*/  IADD3.X R62, RZ, R62, RZ, P1, !PT ;  /* 0x0000003eff3e7210 */ /* 0x000fe40000ffe4ff */
[----:B------:R-:W-:Y:S02]  /*3120*/  ISETP.GE.U32.AND P1, PT, R64, R63, PT ;  /* 0x0000003f4000720c */ /* 0x000fe40003f26070 */
[----:B0-----:R-:W-:Y:S02]  /*3130*/  IADD3 R2, P2, R2, 0x384000, RZ ;  /* 0x0038400002027810 */ /* 0x001fe40007f5e0ff */
[----:B------:R-:W-:-:S03]  /*3140*/  ISETP.GE.AND.EX P1, PT, R62, R61, PT, P1 ;  /* 0x0000003d3e00720c */ /* 0x000fc60003f26310 */
[----:B------:R-:W-:Y:S02]  /*3150*/  IMAD.X R3, RZ, RZ, R3, P2 ;  /* 0x000000ffff037224 */ /* 0x000fe400010e0603 */
[----:B--2---:R-:W-:Y:S01]  /*3160*/  FADD.FTZ R59, R4, R59 ;  /* 0x0000003b043b7221 */ /* 0x004fe20000010000 */
[----:B------:R-:W-:-:S03]  /*3170*/  FADD.FTZ R60, R5, R60 ;  /* 0x0000003c053c7221 */ /* 0x000fc60000010000 */
[----:B---3--:R-:W-:Y:S01]  /*3180*/  FADD.FTZ R59, R59, R6 ;  /* 0x000000063b3b7221 */ /* 0x008fe20000010000 */
[----:B------:R-:W-:-:S03]  /*3190*/  FADD.FTZ R60, R60, R7 ;  /* 0x000000073c3c7221 */ /* 0x000fc60000010000 */
[----:B----4-:R-:W-:Y:S01]  /*31a0*/  FADD.FTZ R59, R59, R8 ;  /* 0x000000083b3b7221 */ /* 0x010fe20000010000 */
[----:B------:R-:W-:-:S03]  /*31b0*/  FADD.FTZ R60, R60, R9 ;  /* 0x000000093c3c7221 */ /* 0x000fc60000010000 */
[----:B-----5:R-:W-:Y:S01]  /*31c0*/  FADD.FTZ R59, R59, R10 ;  /* 0x0000000a3b3b7221 */ /* 0x020fe20000010000 */
[----:B------:R-:W-:-:S03]  /*31d0*/  FADD.FTZ R60, R60, R11 ;  /* 0x0000000b3c3c7221 */ /* 0x000fc60000010000 */
[----:B------:R-:W-:Y:S01]  /*31e0*/  FADD.FTZ R59, R59, R12 ;  /* 0x0000000c3b3b7221 */ /* 0x000fe20000010000 */
        /* <DEDUP_REMOVED lines=22> */
[----:B------:R-:W-:Y:S01]  /*3350*/  FADD.FTZ R60, R60, R35 ;  /* 0x000000233c3c7221 */ /* 0x000fe20000010000 */
[----:B------:R-:W-:Y:S06]  /*3360*/  @!P1 BRA `(.L_x_125) ;  /* 0xfffffffc00249947 */ /* 0x000fec000383ffff */
.L_x_124:
[----:B------:R-:W-:Y:S05]  /*3370*/  BSYNC B1 ;  /* 0x0000000000017941 */ /* 0x000fea0003800000 */
.L_x_123:
        /* <DEDUP_REMOVED lines=10> */
[----:B------:R-:W5:Y:S04]  /*3420*/  LDG.E.64 R10, desc[UR8][R2.64+0x70800] ;  /* 0x07080008020a7981 */ /* 0x000f68000c1e1b00 */
[----:B------:R-:W5:Y:S04]  /*3430*/  LDG.E.64 R8, desc[UR8][R2.64+0xa8c00] ;  /* 0x0a8c000802087981 */ /* 0x000f68000c1e1b00 */
[----:B------:R-:W5:Y:S04]  /*3440*/  LDG.E.64 R6, desc[UR8][R2.64+0xe1000] ;  /* 0x0e10000802067981 */ /* 0x000f68000c1e1b00 */
[----:B------:R0:W5:Y:S01]  /*3450*/  LDG.E.64 R4, desc[UR8][R2.64+0x119400] ;  /* 0x1194000802047981 */ /* 0x000162000c1e1b00 */
[----:B------:R-:W-:-:S02]  /*3460*/  IADD3 R64, P2, R64, 0x78, RZ ;  /* 0x0000007840407810 */ /* 0x000fc40007f5e0ff */
[----:B------:R-:W-:Y:S02]  /*3470*/  PLOP3.LUT P0, PT, PT, PT, PT, 0x8, 0x0 ;  /* 0x000000000000781c */ /* 0x000fe40003f0e170 */
[----:B------:R-:W-:Y:S02]  /*3480*/  IADD3.X R62, RZ, R62, RZ, P2, !PT ;  /* 0x0000003eff3e7210 */ /* 0x000fe400017fe4ff */
[----:B0-----:R-:W-:-:S05]  /*3490*/  IADD3 R2, P1, R2, 0x1c2000, RZ ;  /* 0x001c200002027810 */ /* 0x001fca0007f3e0ff */
        /* <DEDUP_REMOVED lines=16> */
[----:B------:R-:W-:-:S07]  /*35a0*/  FADD.FTZ R60, R60, R5 ;  /* 0x000000053c3c7221 */ /* 0x000fce0000010000 */
.L_x_127:
[----:B------:R-:W-:Y:S05]  /*35b0*/  BSYNC B1 ;  /* 0x0000000000017941 */ /* 0x000fea0003800000 */
.L_x_126:
        /* <DEDUP_REMOVED lines=15> */
.L_x_120:
[----:B------:R-:W-:Y:S05]  /*36b0*/  BSYNC B0 ;  /* 0x0000000000007941 */ /* 0x000fea0003800000 */
.L_x_119:
[----:B------:R-:W-:Y:S01]  /*36c0*/  ISETP.GT.U32.AND P0, PT, R0, 0x1ff, PT ;  /* 0x000001ff0000780c */ /* 0x000fe20003f04070 */
[----:B------:R0:W-:Y:S04]  /*36d0*/  STS [R41], R59 ;  /* 0x0000003b29007388 */ /* 0x0001e80000000800 */
[----:B------:R0:W-:Y:S01]  /*36e0*/  STS [R41+0x780], R60 ;  /* 0x0007803c29007388 */ /* 0x0001e20000000800 */
[----:B------:R-:W-:Y:S07]  /*36f0*/  BAR.SYNC.DEFER_BLOCKING 0x0 ;  /* 0x0000000000007b1d */ /* 0x000fee0000010000 */
[----:B------:R-:W-:Y:S05]  /*3700*/  @P0 BRA `(.L_x_128) ;  /* 0x0000001000340947 */ /* 0x000fea0003800000 */
[----:B------:R-:W-:Y:S01]  /*3710*/  ISETP.NE.AND P0, PT, R56, RZ, PT ;  /* 0x000000ff3800720c */ /* 0x000fe20003f05270 */
[----:B------:R-:W-:Y:S01]  /*3720*/  BSSY B0, `(.L_x_129) ;  /* 0x0000073000007945 */ /* 0x000fe20003800000 */
[----:B------:R-:W-:-:S11]  /*3730*/  IMAD.MOV.U32 R11, RZ, RZ, R39 ;  /* 0x000000ffff0b7224 */ /* 0x000fd600078e0027 */
[----:B------:R-:W-:Y:S05]  /*3740*/  @!P0 BRA `(.L_x_130) ;  /* 0x0000000400c08947 */ /* 0x000fea0003800000 */
[----:B------:R-:W-:Y:S02]  /*3750*/  ISETP.NE.AND P0, PT, R65, 0xf, PT ;  /* 0x0000000f4100780c */ /* 0x000fe40003f05270 */
[----:B------:R-:W-:Y:S01]  /*3760*/  CS2R R2, SRZ ;  /* 0x0000000000027805 */ /* 0x000fe2000001ff00 */
[----:B------:R-:W-:-:S10]  /*3770*/  UMOV UR7, 0xffff ;  /* 0x0000ffff00077882 */ /* 0x000fd40000000000 */
[----:B------:R1:W2:Y:S04]  /*3780*/  @P0 LDS R2, [R45] ;  /* 0x000000002d020984 */ /* 0x0002a80000000800 */
[----:B------:R1:W3:Y:S01]  /*3790*/  @P0 LDS R3, [R45+0x780] ;  /* 0x000780002d030984 */ /* 0x0002e20000000800 */
[----:B------:R-:W-:Y:S05]  /*37a0*/  BRA.DIV UR7, `(.L_x_131) ;  /* 0x0000001207247947 */ /* 0x000fea000b800000 */
[----:B------:R-:W-:Y:S01]  /*37b0*/  MOV R7, 0xffff ;  /* 0x0000ffff00077802 */ /* 0x000fe20000000f00 */
[----:B------:R-:W-:Y:S01]  /*37c0*/  IMAD.MOV.U32 R6, RZ, RZ, 0xffff ;  /* 0x0000ffffff067424 */ /* 0x000fe200078e00ff */
[----:B------:R-:W-:Y:S01]  /*37d0*/  MOV R8, 0xffff ;  /* 0x0000ffff00087802 */ /* 0x000fe20000000f00 */
[----:B------:R-:W-:Y:S01]  /*37e0*/  IMAD.MOV.U32 R9, RZ, RZ, 0xffff ;  /* 0x0000ffffff097424 */ /* 0x000fe200078e00ff */
[----:B------:R-:W-:Y:S01]  /*37f0*/  MOV R15, 0xffff ;  /* 0x0000ffff000f7802 */ /* 0x000fe20000000f00 */
[----:B--2---:R-:W2:Y:S04]  /*3800*/  SHFL.BFLY PT, R5, R2, 0x8, 0x101f ;  /* 0x0d101f0002057f89 */ /* 0x004ea800000e0000 */
[----:B---3--:R-:W3:Y:S01]  /*3810*/  SHFL.BFLY PT, R4, R3, 0x8, 0x101f ;  /* 0x0d101f0003047f89 */ /* 0x008ee200000e0000 */
[----:B--2---:R-:W-:Y:S01]  /*3820*/  FADD.FTZ R5, R5, R2 ;  /* 0x0000000205057221 */ /* 0x004fe20000010000 */
[----:B------:R-:W-:-:S02]  /*3830*/  IMAD.MOV.U32 R2, RZ, RZ, 0xffff ;  /* 0x0000ffffff027424 */ /* 0x000fc400078e00ff */
[----:B---3--:R-:W-:Y:S02]  /*3840*/  FADD.FTZ R4, R4, R3 ;  /* 0x0000000304047221 */ /* 0x008fe40000010000 */
[----:B------:R-:W2:Y:S01]  /*3850*/  SHFL.BFLY PT, R12, R5, 0x4, 0x101f ;  /* 0x0c901f00050c7f89 */ /* 0x000ea200000e0000 */
[----:B------:R-:W-:-:S03]  /*3860*/  MOV R3, 0xffff ;  /* 0x0000ffff00037802 */ /* 0x000fc60000000f00 */
[----:B------:R-:W3:Y:S01]  /*3870*/  SHFL.BFLY PT, R11, R4, 0x4, 0x101f ;  /* 0x0c901f00040b7f89 */ /* 0x000ee200000e0000 */
[----:B--2---:R-:W-:Y:S01]  /*3880*/  FADD.FTZ R12, R5, R12 ;  /* 0x0000000c050c7221 */ /* 0x004fe20000010000 */
[----:B---3--:R-:W-:-:S04]  /*3890*/  FADD.FTZ R11, R4, R11 ;  /* 0x0000000b040b7221 */ /* 0x008fc80000010000 */
[----:B------:R-:W2:Y:S04]  /*38a0*/  SHFL.BFLY PT, R13, R12, 0x2, 0x101f ;  /* 0x0c501f000c0d7f89 */ /* 0x000ea800000e0000 */
[----:B------:R-:W3:Y:S01]  /*38b0*/  SHFL.BFLY PT, R2, R11, 0x2, 0x101f ;  /* 0x0c501f000b027f89 */ /* 0x000ee200000e0000 */
[----:B--2---:R-:W-:Y:S01]  /*38c0*/  FADD.FTZ R13, R12, R13 ;  /* 0x0000000d0c0d7221 */ /* 0x004fe20000010000 */
[----:B---3--:R-:W-:-:S04]  /*38d0*/  FADD.FTZ R14, R11, R2 ;  /* 0x000000020b0e7221 */ /* 0x008fc80000010000 */
[----:B------:R-:W2:Y:S04]  /*38e0*/  SHFL.BFLY PT, R16, R13, 0x1, 0x101f ;  /* 0x0c301f000d107f89 */ /* 0x000ea800000e0000 */
[----:B------:R3:W4:Y:S02]  /*38f0*/  SHFL.BFLY PT, R10, R14, 0x1, 0x101f ;  /* 0x0c301f000e0a7f89 */ /* 0x00072400000e0000 */
[----:B--23--:R-:W-:-:S07]  /*3900*/  FADD.FTZ R16, R13, R16 ;  /* 0x000000100d107221 */ /* 0x00cfce0000010000 */
.L_x_144:
[----:B------:R-:W2:Y:S01]  /*3910*/  LDC.64 R2, c[0x0][0x218] ;  /* 0x00008600ff027b82 */ /* 0x000ea20000000a00 */
[----:B------:R-:W-:Y:S01]  /*3920*/  ISETP.NE.AND P1, PT, R65, RZ, PT ;  /* 0x000000ff4100720c */ /* 0x000fe20003f25270 */
[----:B----4-:R-:W-:Y:S01]  /*3930*/  FADD.FTZ R8, R14, R10 ;  /* 0x0000000a0e087221 */ /* 0x010fe20000010000 */
[----:B------:R-:W-:Y:S01]  /*3940*/  IMAD.IADD R7, R39, 0x1, R48 ;  /* 0x0000000127077824 */ /* 0x000fe200078e0230 */
[----:B------:R-:W-:Y:S02]  /*3950*/  ISETP.NE.AND P2, PT, R56, 0x1, PT ;  /* 0x000000013800780c */ /* 0x000fe40003f45270 */
[----:B------:R-:W-:Y:S02]  /*3960*/  MOV R11, R40 ;  /* 0x00000028000b7202 */ /* 0x000fe40000000f00 */
[----:B------:R-:W3:Y:S06]  /*3970*/  LDC.64 R4, c[0x0][0x220] ;  /* 0x00008800ff047b82 */ /* 0x000eec0000000a00 */
[----:B------:R-:W-:-:S02]  /*3980*/  @!P1 F2FP.BF16.F32.PACK_AB R6, RZ, R16 ;  /* 0x00000010ff06923e */ /* 0x000fc400000010ff */
[----:B------:R-:W-:Y:S01]  /*3990*/  @!P1 F2FP.BF16.F32.PACK_AB R8, RZ, R8 ;  /* 0x00000008ff08923e */ /* 0x000fe200000010ff */
[----:B--2---:R-:W-:-:S05]  /*39a0*/  IMAD.WIDE R2, R7, 0x2, R2 ;  /* 0x0000000207027825 */ /* 0x004fca00078e0202 */
[----:B------:R2:W-:Y:S01]  /*39b0*/  @!P1 STG.E.U16 desc[UR8][R2.64], R6 ;  /* 0x0000000602009986 */ /* 0x0005e2000c101508 */
[----:B---3--:R-:W-:-:S05]  /*39c0*/  IMAD.WIDE R4, R7, 0x2, R4 ;  /* 0x0000000207047825 */ /* 0x008fca00078e0204 */
[----:B------:R2:W-:Y:S01]  /*39d0*/  @!P1 STG.E.U16 desc[UR8][R4.64], R8 ;  /* 0x0000000804009986 */ /* 0x0005e2000c101508 */
[----:B------:R-:W-:Y:S05]  /*39e0*/  @!P2 BRA `(.L_x_130) ;  /* 0x000000040018a947 */ /* 0x000fea0003800000 */
[----:B------:R-:W-:Y:S01]  /*39f0*/  HFMA2.MMA R12, -RZ, RZ, 0, 0 ;  /* 0x00000000ff0c7435 */ /* 0x000fe200000001ff */
[----:B------:R-:W-:Y:S01]  /*3a00*/  IMAD.MOV.U32 R11, RZ, RZ, RZ ;  /* 0x000000ffff0b7224 */ /* 0x000fe200078e00ff */
[----:B------:R-:W-:-:S05]  /*3a10*/  UMOV UR7, 0xffff ;  /* 0x0000ffff00077882 */ /* 0x000fca0000000000 */
[----:B------:R3:W4:Y:S04]  /*3a20*/  @P0 LDS R11, [R46] ;  /* 0x000000002e0b0984 */ /* 0x0007280000000800 */
[----:B------:R3:W0:Y:S01]  /*3a30*/  @P0 LDS R12, [R46+0x780] ;  /* 0x000780002e0c0984 */ /* 0x0006220000000800 */
[----:B------:R-:W-:Y:S05]  /*3a40*/  BRA.DIV UR7, `(.L_x_132) ;  /* 0x0000001207507947 */ /* 0x000fea000b800000 */
[----:B--2---:R-:W-:Y:S01]  /*3a50*/  IMAD.MOV.U32 R6, RZ, RZ, 0xffff ;  /* 0x0000ffffff067424 */ /* 0x004fe200078e00ff */
[----:B------:R-:W-:Y:S01]  /*3a60*/  MOV R7, 0xffff ;  /* 0x0000ffff00077802 */ /* 0x000fe20000000f00 */
[----:B------:R-:W-:Y:S01]  /*3a70*/  IMAD.MOV.U32 R9, RZ, RZ, 0xffff ;  /* 0x0000ffffff097424 */ /* 0x000fe200078e00ff */
[----:B------:R-:W-:Y:S01]  /*3a80*/  MOV R8, 0xffff ;  /* 0x0000ffff00087802 */ /* 0x000fe20000000f00 */
[----:B------:R-:W-:Y:S01]  /*3a90*/  IMAD.MOV.U32 R20, RZ, RZ, 0xffff ;  /* 0x0000ffffff147424 */ /* 0x000fe200078e00ff */
[----:B----4-:R-:W2:Y:S01]  /*3aa0*/  SHFL.BFLY PT, R14, R11, 0x8, 0x101f ;  /* 0x0d101f000b0e7f89 */ /* 0x010ea200000e0000 */
[----:B------:R-:W-:Y:S01]  /*3ab0*/  MOV R19, 0xffff ;  /* 0x0000ffff00137802 */ /* 0x000fe20000000f00 */
[----:B------:R-:W-:Y:S02]  /*3ac0*/  IMAD.MOV.U32 R10, RZ, RZ, 0xffff ;  /* 0x0000ffffff0a7424 */ /* 0x000fe400078e00ff */
[----:B0-----:R-:W0:Y:S01]  /*3ad0*/  SHFL.BFLY PT, R13, R12, 0x8, 0x101f ;  /* 0x0d101f000c0d7f89 */ /* 0x001e2200000e0000 */
[----:B--2---:R-:W-:Y:S01]  /*3ae0*/  FADD.FTZ R14, R14, R11 ;  /* 0x0000000b0e0e7221 */ /* 0x004fe20000010000 */
[----:B0-----:R-:W-:-:S04]  /*3af0*/  FADD.FTZ R13, R13, R12 ;  /* 0x0000000c0d0d7221 */ /* 0x001fc80000010000 */
[----:B------:R-:W0:Y:S04]  /*3b00*/  SHFL.BFLY PT, R15, R14, 0x4, 0x101f ;  /* 0x0c901f000e0f7f89 */ /* 0x000e2800000e0000 */
[----:B------:R-:W2:Y:S01]  /*3b10*/  SHFL.BFLY PT, R16, R13, 0x4, 0x101f ;  /* 0x0c901f000d107f89 */ /* 0x000ea200000e0000 */
[----:B0-----:R-:W-:Y:S01]  /*3b20*/  FADD.FTZ R15, R14, R15 ;  /* 0x0000000f0e0f7221 */ /* 0x001fe20000010000 */
[----:B--2---:R-:W-:-:S04]  /*3b30*/  FADD.FTZ R16, R13, R16 ;  /* 0x000000100d107221 */ /* 0x004fc80000010000 */
[----:B------:R-:W0:Y:S04]  /*3b40*/  SHFL.BFLY PT, R18, R15, 0x2, 0x101f ;  /* 0x0c501f000f127f89 */ /* 0x000e2800000e0000 */
[----:B------:R-:W2:Y:S01]  /*3b50*/  SHFL.BFLY PT, R11, R16, 0x2, 0x101f ;  /* 0x0c501f00100b7f89 */ /* 0x000ea200000e0000 */
[----:B0-----:R-:W-:Y:S01]  /*3b60*/  FADD.FTZ R18, R15, R18 ;  /* 0x000000120f127221 */ /* 0x001fe20000010000 */
[----:B--2---:R-:W-:-:S04]  /*3b70*/  FADD.FTZ R11, R16, R11 ;  /* 0x0000000b100b7221 */ /* 0x004fc80000010000 */
[----:B------:R-:W0:Y:S04]  /*3b80*/  SHFL.BFLY PT, R17, R18, 0x1, 0x101f ;  /* 0x0c301f0012117f89 */ /* 0x000e2800000e0000 */
[----:B------:R2:W4:Y:S02]  /*3b90*/  SHFL.BFLY PT, R10, R11, 0x1, 0x101f ;  /* 0x0c301f000b0a7f89 */ /* 0x00052400000e0000 */
[----:B0-2---:R-:W-:-:S07]  /*3ba0*/  FADD.FTZ R17, R18, R17 ;  /* 0x0000001112117221 */ /* 0x005fce0000010000 */
.L_x_154:
[----:B----4-:R-:W-:Y:S01]  /*3bb0*/  FADD.FTZ R7, R11, R10 ;  /* 0x0000000a0b077221 */ /* 0x010fe20000010000 */
[----:B------:R-:W-:Y:S02]  /*3bc0*/  @!P1 F2FP.BF16.F32.PACK_AB R6, RZ, R17 ;  /* 0x00000011ff06923e */ /* 0x000fe400000010ff */
[----:B------:R-:W-:Y:S02]  /*3bd0*/  ISETP.NE.AND P2, PT, R56, 0x2, PT ;  /* 0x000000023800780c */ /* 0x000fe40003f45270 */
[----:B------:R-:W-:Y:S01]  /*3be0*/  @!P1 F2FP.BF16.F32.PACK_AB R7, RZ, R7 ;  /* 0x00000007ff07923e */ /* 0x000fe200000010ff */
[----:B------:R4:W-:Y:S01]  /*3bf0*/  @!P1 STG.E.U16 desc[UR8][R2.64+0x3c], R6 ;  /* 0x00003c0602009986 */ /* 0x0009e2000c101508 */
[----:B------:R-:W-:-:S03]  /*3c00*/  MOV R11, R44 ;  /* 0x0000002c000b7202 */ /* 0x000fc60000000f00 */
[----:B------:R4:W-:Y:S06]  /*3c10*/  @!P1 STG.E.U16 desc[UR8][R4.64+0x3c], R7 ;  /* 0x00003c0704009986 */ /* 0x0009ec000c101508 */
[----:B------:R-:W-:Y:S05]  /*3c20*/  @!P2 BRA `(.L_x_130) ;  /* 0x000000000088a947 */ /* 0x000fea0003800000 */
[----:B------:R-:W-:Y:S01]  /*3c30*/  HFMA2.MMA R12, -RZ, RZ, 0, 0 ;  /* 0x00000000ff0c7435 */ /* 0x000fe200000001ff */
[----:B------:R-:W-:Y:S01]  /*3c40*/  IMAD.MOV.U32 R11, RZ, RZ, RZ ;  /* 0x000000ffff0b7224 */ /* 0x000fe200078e00ff */
[----:B------:R-:W-:-:S05]  /*3c50*/  UMOV UR7, 0xffff ;  /* 0x0000ffff00077882 */ /* 0x000fca0000000000 */
[----:B------:R0:W2:Y:S04]  /*3c60*/  @P0 LDS R11, [R47] ;  /* 0x000000002f0b0984 */ /* 0x0000a80000000800 */
[----:B------:R0:W0:Y:S01]  /*3c70*/  @P0 LDS R12, [R47+0x780] ;  /* 0x000780002f0c0984 */ /* 0x0000220000000800 */
[----:B------:R-:W-:Y:S05]  /*3c80*/  BRA.DIV UR7, `(.L_x_133) ;  /* 0x0000001207a87947 */ /* 0x000fea000b800000 */
[----:B----4-:R-:W-:Y:S01]  /*3c90*/  IMAD.MOV.U32 R6, RZ, RZ, 0xffff ;  /* 0x0000ffffff067424 */ /* 0x010fe200078e00ff */
[----:B------:R-:W-:Y:S01]  /*3ca0*/  MOV R7, 0xffff ;  /* 0x0000ffff00077802 */ /* 0x000fe20000000f00 */
[----:B------:R-:W-:Y:S01]  /*3cb0*/  IMAD.MOV.U32 R9, RZ, RZ, 0xffff ;  /* 0x0000ffffff097424 */ /* 0x000fe200078e00ff */
[----:B------:R-:W-:Y:S01]  /*3cc0*/  MOV R8, 0xffff ;  /* 0x0000ffff00087802 */ /* 0x000fe20000000f00 */
[----:B------:R-:W-:Y:S01]  /*3cd0*/  IMAD.MOV.U32 R20, RZ, RZ, 0xffff ;  /* 0x0000ffffff147424 */ /* 0x000fe200078e00ff */
[----:B--2---:R-:W2:Y:S01]  /*3ce0*/  SHFL.BFLY PT, R14, R11, 0x8, 0x101f ;  /* 0x0d101f000b0e7f89 */ /* 0x004ea200000e0000 */
        /* <DEDUP_REMOVED lines=16> */
.L_x_164:
[----:B----4-:R-:W-:Y:S01]  /*3df0*/  FADD.FTZ R7, R11, R10 ;  /* 0x0000000a0b077221 */ /* 0x010fe20000010000 */
[----:B------:R-:W-:Y:S02]  /*3e00*/  @!P1 F2FP.BF16.F32.PACK_AB R6, RZ, R17 ;  /* 0x00000011ff06923e */ /* 0x000fe400000010ff */
[----:B------:R-:W-:Y:S02]  /*3e10*/  MOV R11, R52 ;  /* 0x00000034000b7202 */ /* 0x000fe40000000f00 */
[----:B------:R-:W-:Y:S01]  /*3e20*/  @!P1 F2FP.BF16.F32.PACK_AB R7, RZ, R7 ;  /* 0x00000007ff07923e */ /* 0x000fe200000010ff */
[----:B------:R0:W-:Y:S04]  /*3e30*/  @!P1 STG.E.U16 desc[UR8][R2.64+0x78], R6 ;  /* 0x0000780602009986 */ /* 0x0001e8000c101508 */
[----:B------:R0:W-:Y:S02]  /*3e40*/  @!P1 STG.E.U16 desc[UR8][R4.64+0x78], R7 ;  /* 0x0000780704009986 */ /* 0x0001e4000c101508 */
.L_x_130:
[----:B------:R-:W-:Y:S05]  /*3e50*/  BSYNC B0 ;  /* 0x0000000000007941 */ /* 0x000fea0003800000 */
.L_x_129:
[----:B------:R-:W-:-:S13]  /*3e60*/  ISETP.GE.U32.AND P0, PT, R42, 0x5a, PT ;  /* 0x0000005a2a00780c */ /* 0x000fda0003f06070 */
[----:B------:R-:W-:Y:S05]  /*3e70*/  @!P0 BRA `(.L_x_128) ;  /* 0x0000000800588947 */ /* 0x000fea0003800000 */
[----:B------:R-:W-:Y:S01]  /*3e80*/  ISETP.NE.AND P0, PT, R65, 0xf, PT ;  /* 0x0000000f4100780c */ /* 0x000fe20003f05270 */
[----:B------:R-:W-:-:S12]  /*3e90*/  UMOV UR7, 0xffff ;  /* 0x0000ffff00077882 */ /* 0x000fd80000000000 */
[----:B0-2-4-:R-:W-:Y:S02]  /*3ea0*/  @P0 LOP3.LUT R3, R11, R43, RZ, 0x3c, !PT ;  /* 0x0000002b0b030212 */ /* 0x015fe400078e3cff */
[----:B------:R-:W-:-:S05]  /*3eb0*/  @P0 LEA R4, R65, UR6, 0x7 ;  /* 0x0000000641040c11 */ /* 0x000fca000f8e38ff */
[----:B------:R-:W-:Y:S01]  /*3ec0*/  @P0 IMAD R4, R3, 0x4, R4 ;  /* 0x0000000403040824 */ /* 0x000fe200078e0204 */
[----:B------:R-:W-:-:S06]  /*3ed0*/  CS2R R2, SRZ ;  /* 0x0000000000027805 */ /* 0x000fcc000001ff00 */
[----:B------:R0:W2:Y:S04]  /*3ee0*/  @P0 LDS R2, [R4] ;  /* 0x0000000004020984 */ /* 0x0000a80000000800 */
[----:B------:R0:W4:Y:S01]  /*3ef0*/  @P0 LDS R3, [R4+0x780] ;  /* 0x0007800004030984 */ /* 0x0001220000000800 */
[----:B------:R-:W-:Y:S05]  /*3f00*/  BRA.DIV UR7, `(.L_x_134) ;  /* 0x0000001207f07947 */ /* 0x000fea000b800000 */
[C---:B0-----:R-:W-:Y:S01]  /*3f10*/  @P0 VIADD R4, R11.reuse, 0x3c ;  /* 0x0000003c0b040836 */ /* 0x041fe20000000000 */
[----:B------:R-:W-:Y:S01]  /*3f20*/  @P0 IADD3 R12, R11, 0x1e, RZ ;  /* 0x0000001e0b0c0810 */ /* 0x000fe20007ffe0ff */
[----:B------:R-:W-:Y:S01]  /*3f30*/  HFMA2.MMA R20, -RZ, RZ, 0, 0 ;  /* 0x00000000ff147435 */ /* 0x000fe200000001ff */
[C---:B------:R-:W-:Y:S02]  /*3f40*/  @P0 LEA R5, R65.reuse, UR6, 0x7 ;  /* 0x0000000641050c11 */ /* 0x040fe4000f8e38ff */
[----:B------:R-:W-:Y:S02]  /*3f50*/  CS2R R16, SRZ ;  /* 0x0000000000107805 */ /* 0x000fe4000001ff00 */
[-C--:B------:R-:W-:Y:S01]  /*3f60*/  @P0 LOP3.LUT R4, R4, R43.reuse, RZ, 0x3c, !PT ;  /* 0x0000002b04040212 */ /* 0x080fe200078e3cff */
[----:B------:R-:W-:Y:S01]  /*3f70*/  IMAD.MOV.U32 R22, RZ, RZ, RZ ;  /* 0x000000ffff167224 */ /* 0x000fe200078e00ff */
[----:B------:R-:W-:Y:S01]  /*3f80*/  @P0 LEA R13, R65, UR6, 0x7 ;  /* 0x00000006410d0c11 */ /* 0x000fe2000f8e38ff */
[----:B------:R-:W-:Y:S01]  /*3f90*/  IMAD.MOV.U32 R6, RZ, RZ, 0xffff ;  /* 0x0000ffffff067424 */ /* 0x000fe200078e00ff */
[----:B------:R-:W-:Y:S01]  /*3fa0*/  @P0 LOP3.LUT R12, R12, R43, RZ, 0x3c, !PT ;  /* 0x0000002b0c0c0212 */ /* 0x000fe200078e3cff */
[----:B------:R-:W-:Y:S01]  /*3fb0*/  @P0 IMAD R4, R4, 0x4, R5 ;  /* 0x0000000404040824 */ /* 0x000fe200078e0205 */
[----:B------:R-:W-:-:S02]  /*3fc0*/  @P0 IADD3 R10, R11, 0x5a, RZ ;  /* 0x0000005a0b0a0810 */ /* 0x000fc40007ffe0ff */
[----:B------:R-:W-:Y:S02]  /*3fd0*/  CS2R R26, SRZ ;  /* 0x00000000001a7805 */ /* 0x000fe4000001ff00 */
[----:B------:R-:W-:Y:S01]  /*3fe0*/  @P0 LEA R12, R12, R13, 0x2 ;  /* 0x0000000d0c0c0211 */ /* 0x000fe200078e10ff */
[----:B------:R-:W0:Y:S01]  /*3ff0*/  @P0 LDS R5, [R4] ;  /* 0x0000000004050984 */ /* 0x000e220000000800 */
[----:B------:R-:W-:Y:S02]  /*4000*/  @P0 LEA R21, R65, UR6, 0x7 ;  /* 0x0000000641150c11 */ /* 0x000fe4000f8e38ff */
[----:B------:R-:W-:Y:S01]  /*4010*/  @P0 LOP3.LUT R10, R10, R43, RZ, 0x3c, !PT ;  /* 0x0000002b0a0a0212 */ /* 0x000fe200078e3cff */
[----:B------:R-:W5:Y:S01]  /*4020*/  @P0 LDS R14, [R12] ;  /* 0x000000000c0e0984 */ /* 0x000f620000000800 */
[----:B------:R-:W-:Y:S02]  /*4030*/  MOV R7, 0xffff ;  /* 0x0000ffff00077802 */ /* 0x000fe40000000f00 */
[----:B------:R-:W-:Y:S01]  /*4040*/  MOV R13, 0xffff ;  /* 0x0000ffff000d7802 */ /* 0x000fe20000000f00 */
[----:B------:R1:W3:Y:S01]  /*4050*/  @P0 LDS R15, [R12+0x780] ;  /* 0x000780000c0f0984 */ /* 0x0002e20000000800 */
[----:B------:R-:W-:Y:S01]  /*4060*/  @P0 IMAD R21, R10, 0x4, R21 ;  /* 0x000000040a150824 */ /* 0x000fe200078e0215 */
[----:B------:R-:W-:Y:S01]  /*4070*/  MOV R9, 0xffff ;  /* 0x0000ffff00097802 */ /* 0x000fe20000000f00 */
[----:B------:R-:W-:Y:S01]  /*4080*/  IMAD.MOV.U32 R10, RZ, RZ, 0xffff ;  /* 0x0000ffffff0a7424 */ /* 0x000fe200078e00ff */
[----:B------:R-:W-:Y:S01]  /*4090*/  @P0 LDS R23, [R4+0x780] ;  /* 0x0007800004170984 */ /* 0x000fe20000000800 */
[----:B------:R-:W-:-:S03]  /*40a0*/  MOV R8, 0xffff ;  /* 0x0000ffff00087802 */ /* 0x000fc60000000f00 */
[----:B------:R-:W-:Y:S01]  /*40b0*/  @P0 LDS R28, [R21] ;  /* 0x00000000151c0984 */ /* 0x000fe20000000800 */
[----:B-1----:R-:W-:-:S03]  /*40c0*/  IMAD.MOV.U32 R12, RZ, RZ, 0xffff ;  /* 0x0000ffffff0c7424 */ /* 0x002fc600078e00ff */
[----:B------:R-:W-:Y:S04]  /*40d0*/  @P0 LDS R29, [R21+0x780] ;  /* 0x00078000151d0984 */ /* 0x000fe80000000800 */
[----:B----4-:R-:W1:Y:S01]  /*40e0*/  SHFL.BFLY PT, R10, R3, 0x8, 0x101f ;  /* 0x0d101f00030a7f89 */ /* 0x010e6200000e0000 */
[----:B0-----:R-:W-:-:S03]  /*40f0*/  @P0 MOV R20, R5 ;  /* 0x0000000500140202 */ /* 0x001fc60000000f00 */
[----:B--2---:R-:W0:Y:S01]  /*4100*/  SHFL.BFLY PT, R5, R2, 0x8, 0x101f ;  /* 0x0d101f0002057f89 */ /* 0x004e2200000e0000 */
[----:B-----5:R-:W-:Y:S01]  /*4110*/  @P0 MOV R16, R14 ;  /* 0x0000000e00100202 */ /* 0x020fe20000000f00 */
[----:B------:R-:W-:Y:S02]  /*4120*/  IMAD.MOV.U32 R14, RZ, RZ, 0xffff ;  /* 0x0000ffffff0e7424 */ /* 0x000fe400078e00ff */
[----:B------:R-:W2:Y:S01]  /*4130*/  SHFL.BFLY PT, R21, R20, 0x8, 0x101f ;  /* 0x0d101f0014157f89 */ /* 0x000ea200000e0000 */
[----:B---3--:R-:W-:Y:S02]  /*4140*/  @P0 IMAD.MOV.U32 R17, RZ, RZ, R15 ;  /* 0x000000ffff110224 */ /* 0x008fe400078e000f */
[----:B-1----:R-:W-:Y:S01]  /*4150*/  FADD.FTZ R4, R10, R3 ;  /* 0x000000030a047221 */ /* 0x002fe20000010000 */
[----:B------:R-:W-:Y:S01]  /*4160*/  IMAD.MOV.U32 R15, RZ, RZ, 0xffff ;  /* 0x0000ffffff0f7424 */ /* 0x000fe200078e00ff */
[----:B------:R-:W1:Y:S01]  /*4170*/  SHFL.BFLY PT, R19, R16, 0x8, 0x101f ;  /* 0x0d101f0010137f89 */ /* 0x000e6200000e0000 */
[----:B------:R-:W-:-:S03]  /*4180*/  @P0 IMAD.MOV.U32 R22, RZ, RZ, R23 ;  /* 0x000000ffff160224 */ /* 0x000fc600078e0017 */
[----:B------:R-:W3:Y:S01]  /*4190*/  SHFL.BFLY PT, R18, R17, 0x8, 0x101f ;  /* 0x0d101f0011127f89 */ /* 0x000ee200000e0000 */
[----:B------:R-:W-:-:S03]  /*41a0*/  @P0 MOV R26, R28 ;  /* 0x0000001c001a0202 */ /* 0x000fc60000000f00 */
[----:B------:R-:W4:Y:S01]  /*41b0*/  SHFL.BFLY PT, R25, R22, 0x8, 0x101f ;  /* 0x0d101f0016197f89 */ /* 0x000f2200000e0000 */
[----:B------:R-:W-:Y:S01]  /*41c0*/  @P0 IMAD.MOV.U32 R27, RZ, RZ, R29 ;  /* 0x000000ffff1b0224 */ /* 0x000fe200078e001d */
[----:B------:R-:W-:Y:S02]  /*41d0*/  MOV R29, 0xffff ;  /* 0x0000ffff001d7802 */ /* 0x000fe40000000f00 */
[----:B------:R-:W5:Y:S01]  /*41e0*/  SHFL.BFLY PT, R10, R4, 0x4, 0x101f ;  /* 0x0c901f00040a7f89 */ /* 0x000f6200000e0000 */
[----:B------:R-:W-:Y:S01]  /*41f0*/  ISETP.NE.AND P0, PT, R65, RZ, PT ;  /* 0x000000ff4100720c */ /* 0x000fe20003f05270 */
[----:B0-----:R-:W-:Y:S02]  /*4200*/  FADD.FTZ R5, R5, R2 ;  /* 0x0000000205057221 */ /* 0x001fe40000010000 */
[----:B------:R-:W0:Y:S01]  /*4210*/  SHFL.BFLY PT, R31, R26, 0x8, 0x101f ;  /* 0x0d101f001a1f7f89 */ /* 0x000e2200000e0000 */
[----:B--2---:R-:W-:Y:S01]  /*4220*/  FADD.FTZ R23, R21, R20 ;  /* 0x0000001415177221 */ /* 0x004fe20000010000 */
[----:B------:R-:W-:-:S02]  /*4230*/  IMAD.MOV.U32 R20, RZ, RZ, 0xffff ;  /* 0x0000ffffff147424 */ /* 0x000fc400078e00ff */
[----:B------:R-:W2:Y:S01]  /*4240*/  SHFL.BFLY PT, R2, R5, 0x4, 0x101f ;  /* 0x0c901f0005027f89 */ /* 0x000ea200000e0000 */
[----:B------:R-:W-:Y:S02]  /*4250*/  IMAD.IADD R7, R11, 0x1, R48 ;  /* 0x000000010b077824 */ /* 0x000fe400078e0230 */
[----:B-1----:R-:W-:Y:S01]  /*4260*/  FADD.FTZ R19, R19, R16 ;  /* 0x0000001013137221 */ /* 0x002fe20000010000 */
[----:B------:R-:W-:Y:S01]  /*4270*/  MOV R16, 0xffff ;  /* 0x0000ffff00107802 */ /* 0x000fe20000000f00 */
[----:B------:R-:W1:Y:S01]  /*4280*/  SHFL.BFLY PT, R20, R23, 0x4, 0x101f ;  /* 0x0c901f0017147f89 */ /* 0x000e6200000e0000 */
[----:B---3--:R-:W-:-:S03]  /*4290*/  FADD.FTZ R18, R18, R17 ;  /* 0x0000001112127221 */ /* 0x008fc60000010000 */
[----:B------:R-:W3:Y:S01]  /*42a0*/  SHFL.BFLY PT, R28, R27, 0x8, 0x101f ;  /* 0x0d101f001b1c7f89 */ /* 0x000ee200000e0000 */
[----:B----4-:R-:W-:-:S03]  /*42b0*/  FADD.FTZ R25, R25, R22 ;  /* 0x0000001619197221 */ /* 0x010fc60000010000 */
[----:B------:R-:W4:Y:S01]  /*42c0*/  SHFL.BFLY PT, R16, R19, 0x4, 0x101f ;  /* 0x0c901f0013107f89 */ /* 0x000f2200000e0000 */
[----:B-----5:R-:W-:Y:S01]  /*42d0*/  FADD.FTZ R3, R4, R10 ;  /* 0x0000000a04037221 */ /* 0x020fe20000010000 */
[----:B------:R-:W-:Y:S02]  /*42e0*/  IMAD.MOV.U32 R10, RZ, RZ, 0xffff ;  /* 0x0000ffffff0a7424 */ /* 0x000fe400078e00ff */
[----:B------:R-:W5:Y:S01]  /*42f0*/  SHFL.BFLY PT, R24, R25, 0x4, 0x101f ;  /* 0x0c901f0019187f89 */ /* 0x000f6200000e0000 */
[----:B------:R-:W-:Y:S01]  /*4300*/  MOV R4, 0xffff ;  /* 0x0000ffff00047802 */ /* 0x000fe20000000f00 */
[----:B0-----:R-:W-:Y:S01]  /*4310*/  FADD.FTZ R31, R31, R26 ;  /* 0x0000001a1f1f7221 */ /* 0x001fe20000010000 */
[----:B------:R-:W-:Y:S01]  /*4320*/  IMAD.MOV.U32 R26, RZ, RZ, 0xffff ;  /* 0x0000ffffff1a7424 */ /* 0x000fe200078e00ff */
[----:B------:R-:W0:Y:S01]  /*4330*/  SHFL.BFLY PT, R21, R18, 0x4, 0x101f ;  /* 0x0c901f0012157f89 */ /* 0x000e2200000e0000 */
[----:B--2---:R-:W-:Y:S01]  /*4340*/  FADD.FTZ R2, R5, R2 ;  /* 0x0000000205027221 */ /* 0x004fe20000010000 */
[----:B------:R-:W-:-:S02]  /*4350*/  MOV R5, 0xffff ;  /* 0x0000ffff00057802 */ /* 0x000fc40000000f00 */
[----:B------:R-:W2:Y:S01]  /*4360*/  SHFL.BFLY PT, R10, R3, 0x2, 0x101f ;  /* 0x0c501f00030a7f89 */ /* 0x000ea200000e0000 */
[----:B-1----:R-:W-:Y:S01]  /*4370*/  FADD.FTZ R22, R23, R20 ;  /* 0x0000001417167221 */ /* 0x002fe20000010000 */
[----:B------:R-:W-:Y:S02]  /*4380*/  IMAD.MOV.U32 R23, RZ, RZ, 0xffff ;  /* 0x0000ffffff177424 */ /* 0x000fe400078e00ff */
[----:B------:R-:W1:Y:S01]  /*4390*/  SHFL.BFLY PT, R5, R2, 0x2, 0x101f ;  /* 0x0c501f0002057f89 */ /* 0x000e6200000e0000 */
[----:B---3--:R-:W-:Y:S01]  /*43a0*/  FADD.FTZ R28, R28, R27 ;  /* 0x0000001b1c1c7221 */ /* 0x008fe20000010000 */
[----:B------:R-:W-:Y:S02]  /*43b0*/  MOV R27, 0xffff ;  /* 0x0000ffff001b7802 */ /* 0x000fe40000000f00 */
[----:B------:R-:W3:Y:S01]  /*43c0*/  SHFL.BFLY PT, R26, R31, 0x4, 0x101f ;  /* 0x0c901f001f1a7f89 */ /* 0x000ee200000e0000 */
[----:B----4-:R-:W-:Y:S01]  /*43d0*/  FADD.FTZ R17, R19, R16 ;  /* 0x0000001013117221 */ /* 0x010fe20000010000 */
[----:B------:R-:W-:-:S02]  /*43e0*/  MOV R19, 0xffff ;  /* 0x0000ffff00137802 */ /* 0x000fc40000000f00 */
[----:B------:R-:W4:Y:S01]  /*43f0*/  SHFL.BFLY PT, R23, R22, 0x2, 0x101f ;  /* 0x0c501f0016177f89 */ /* 0x000f2200000e0000 */
[----:B-----5:R-:W-:Y:S01]  /*4400*/  FADD.FTZ R24, R25, R24 ;  /* 0x0000001819187221 */ /* 0x020fe20000010000 */
[----:B------:R-:W-:Y:S02]  /*4410*/  MOV R25, 0xffff ;  /* 0x0000ffff00197802 */ /* 0x000fe40000000f00 */
[----:B------:R-:W5:Y:S01]  /*4420*/  SHFL.BFLY PT, R16, R17, 0x2, 0x101f ;  /* 0x0c501f0011107f89 */ /* 0x000f6200000e0000 */
[----:B0-----:R-:W-:Y:S01]  /*4430*/  FADD.FTZ R21, R18, R21 ;  /* 0x0000001512157221 */ /* 0x001fe20000010000 */
[----:B------:R-:W-:Y:S02]  /*4440*/  IMAD.MOV.U32 R18, RZ, RZ, 0xffff ;  /* 0x0000ffffff127424 */ /* 0x000fe400078e00ff */
[----:B------:R-:W-:Y:S01]  /*4450*/  SHFL.BFLY PT, R27, R28, 0x4, 0x101f ;  /* 0x0c901f001c1b7f89 */ /* 0x000fe200000e0000 */
[----:B--2---:R-:W-:-:S03]  /*4460*/  FADD.FTZ R13, R3, R10 ;  /* 0x0000000a030d7221 */ /* 0x004fc60000010000 */
[----:B------:R-:W0:Y:S04]  /*4470*/  SHFL.BFLY PT, R4, R21, 0x2, 0x101f ;  /* 0x0c501f0015047f89 */ /* 0x000e2800000e0000 */
[----:B------:R-:W2:Y:S01]  /*4480*/  SHFL.BFLY PT, R25, R24, 0x2, 0x101f ;  /* 0x0c501f0018197f89 */ /* 0x000ea200000e0000 */
[----:B-1----:R-:W-:Y:S02]  /*4490*/  FADD.FTZ R12, R2, R5 ;  /* 0x00000005020c7221 */ /* 0x002fe40000010000 */
[----:B------:R-:W1:Y:S01]  /*44a0*/  LDC.64 R2, c[0x0][0x220] ;  /* 0x00008800ff027b82 */ /* 0x000e620000000a00 */
[----:B------:R-:W2:Y:S01]  /*44b0*/  SHFL.BFLY PT, R14, R13, 0x1, 0x101f ;  /* 0x0c301f000d0e7f89 */ /* 0x000ea200000e0000 */
[----:B---3--:R-:W-:Y:S01]  /*44c0*/  FADD.FTZ R26, R31, R26 ;  /* 0x0000001a1f1a7221 */ /* 0x008fe20000010000 */
[----:B----4-:R-:W-:-:S02]  /*44d0*/  FADD.FTZ R20, R22, R23 ;  /* 0x0000001716147221 */ /* 0x010fc40000010000 */
[----:B------:R-:W3:Y:S01]  /*44e0*/  SHFL.BFLY PT, R15, R12, 0x1, 0x101f ;  /* 0x0c301f000c0f7f89 */ /* 0x000ee200000e0000 */
[----:B------:R-:W-:Y:S01]  /*44f0*/  MOV R23, 0xffff ;  /* 0x0000ffff00177802 */ /* 0x000fe20000000f00 */
[----:B-----5:R-:W-:Y:S01]  /*4500*/  FADD.FTZ R16, R17, R16 ;  /* 0x0000001011107221 */ /* 0x020fe20000010000 */
[----:B------:R-:W-:Y:S01]  /*4510*/  MOV R22, 0xffff ;  /* 0x0000ffff00167802 */ /* 0x000fe20000000f00 */
[----:B------:R-:W4:Y:S04]  /*4520*/  SHFL.BFLY PT, R29, R26, 0x2, 0x101f ;  /* 0x0c501f001a1d7f89 */ /* 0x000f2800000e0000 */
[----:B------:R-:W5:Y:S01]  /*4530*/  SHFL.BFLY PT, R19, R16, 0x1, 0x101f ;  /* 0x0c301f0010137f89 */ /* 0x000f6200000e0000 */
[----:B0-----:R-:W-:Y:S01]  /*4540*/  FADD.FTZ R17, R21, R4 ;  /* 0x0000000415117221 */ /* 0x001fe20000010000 */
[----:B------:R-:W-:Y:S01]  /*4550*/  FADD.FTZ R21, R28, R27 ;  /* 0x0000001b1c157221 */ /* 0x000fe20000010000 */
[----:B------:R-:W0:Y:S01]  /*4560*/  LDC.64 R4, c[0x0][0x218] ;  /* 0x00008600ff047b82 */ /* 0x000e220000000a00 */
[----:B------:R-:W0:Y:S01]  /*4570*/  SHFL.BFLY PT, R23, R20, 0x1, 0x101f ;  /* 0x0c301f0014177f89 */ /* 0x000e2200000e0000 */
[----:B--2---:R-:W-:Y:S01]  /*4580*/  FADD.FTZ R24, R24, R25 ;  /* 0x0000001918187221 */ /* 0x004fe20000010000 */
[----:B------:R-:W-:-:S02]  /*4590*/  IMAD.MOV.U32 R25, RZ, RZ, 0xffff ;  /* 0x0000ffffff197424 */ /* 0x000fc400078e00ff */
[----:B------:R-:W2:Y:S01]  /*45a0*/  SHFL.BFLY PT, R18, R17, 0x1, 0x101f ;  /* 0x0c301f0011127f89 */ /* 0x000ea200000e0000 */
[----:B------:R-:W-:Y:S01]  /*45b0*/  FADD.FTZ R13, R13, R14 ;  /* 0x0000000e0d0d7221 */ /* 0x000fe20000010000 */
[----:B-1----:R-:W-:Y:S02]  /*45c0*/  IMAD.WIDE R2, R7, 0x2, R2 ;  /* 0x0000000207027825 */ /* 0x002fe400078e0202 */
[----:B------:R-:W1:Y:S02]  /*45d0*/  SHFL.BFLY PT, R25, R24, 0x1, 0x101f ;  /* 0x0c301f0018197f89 */ /* 0x000e6400000e0000 */
[----:B---3--:R-:W-:Y:S01]  /*45e0*/  FADD.FTZ R12, R12, R15 ;  /* 0x0000000f0c0c7221 */ /* 0x008fe20000010000 */
[----:B------:R-:W-:Y:S01]  /*45f0*/  @!P0 F2FP.BF16.F32.PACK_AB R11, RZ, R13 ;  /* 0x0000000dff0b823e */ /* 0x000fe200000010ff */
[----:B------:R-:W3:Y:S01]  /*4600*/  SHFL.BFLY PT, R22, R21, 0x2, 0x101f ;  /* 0x0c501f0015167f89 */ /* 0x000ee200000e0000 */
[----:B------:R-:W-:Y:S02]  /*4610*/  MOV R13, 0xffff ;  /* 0x0000ffff000d7802 */ /* 0x000fe40000000f00 */
[----:B------:R-:W-:Y:S01]  /*4620*/  @!P0 F2FP.BF16.F32.PACK_AB R10, RZ, R12 ;  /* 0x0000000cff0a823e */ /* 0x000fe200000010ff */
[----:B----4-:R-:W-:Y:S01]  /*4630*/  FADD.FTZ R26, R26, R29 ;  /* 0x0000001d1a1a7221 */ /* 0x010fe20000010000 */
[----:B------:R-:W-:Y:S01]  /*4640*/  PRMT R9, R11, 0x7610, R9 ;  /* 0x000076100b097816 */ /* 0x000fe20000000009 */
[----:B-----5:R-:W-:-:S03]  /*4650*/  FADD.FTZ R16, R16, R19 ;  /* 0x0000001310107221 */ /* 0x020fc60000010000 */
[----:B------:R-:W4:Y:S01]  /*4660*/  SHFL.BFLY PT, R13, R26, 0x1, 0x101f ;  /* 0x0c301f001a0d7f89 */ /* 0x000f2200000e0000 */
[----:B0-----:R-:W-:-:S04]  /*4670*/  IMAD.WIDE R4, R7, 0x2, R4 ;  /* 0x0000000207047825 */ /* 0x001fc800078e0204 */
[----:B------:R-:W-:Y:S01]  /*4680*/  FADD.FTZ R8, R20, R23 ;  /* 0x0000001714087221 */ /* 0x000fe20000010000 */
[----:B------:R-:W-:Y:S01]  /*4690*/  @!P0 F2FP.BF16.F32.PACK_AB R6, RZ, R16 ;  /* 0x00000010ff06823e */ /* 0x000fe200000010ff */
[----:B--2---:R-:W-:Y:S01]  /*46a0*/  FADD.FTZ R7, R17, R18 ;  /* 0x0000001211077221 */ /* 0x004fe20000010000 */
[----:B------:R0:W-:Y:S02]  /*46b0*/  @!P0 STG.E.U16 desc[UR8][R4.64], R10 ;  /* 0x0000000a04008986 */ /* 0x0001e4000c101508 */
[----:B------:R-:W-:Y:S01]  /*46c0*/  @!P0 F2FP.BF16.F32.PACK_AB R8, RZ, R8 ;  /* 0x00000008ff08823e */ /* 0x000fe200000010ff */
[----:B-1----:R-:W-:Y:S01]  /*46d0*/  FADD.FTZ R11, R24, R25 ;  /* 0x00000019180b7221 */ /* 0x002fe20000010000 */
[----:B------:R-:W-:Y:S01]  /*46e0*/  @!P0 F2FP.BF16.F32.PACK_AB R7, RZ, R7 ;  /* 0x00000007ff07823e */ /* 0x000fe200000010ff */
[----:B------:R1:W-:Y:S01]  /*46f0*/  @!P0 STG.E.U16 desc[UR8][R2.64], R9 ;  /* 0x0000000902008986 */ /* 0x0003e2000c101508 */
[----:B---3--:R-:W-:Y:S02]  /*4700*/  FADD.FTZ R21, R21, R22 ;  /* 0x0000001615157221 */ /* 0x008fe40000010000 */
[----:B------:R-:W-:Y:S01]  /*4710*/  @!P0 F2FP.BF16.F32.PACK_AB R11, RZ, R11 ;  /* 0x0000000bff0b823e */ /* 0x000fe200000010ff */
[----:B------:R1:W-:Y:S01]  /*4720*/  @!P0 STG.E.U16 desc[UR8][R4.64+0x3c], R6 ;  /* 0x00003c0604008986 */ /* 0x0003e2000c101508 */
[----:B0-----:R-:W-:-:S03]  /*4730*/  MOV R10, 0xffff ;  /* 0x0000ffff000a7802 */ /* 0x001fc60000000f00 */
[----:B------:R1:W-:Y:S01]  /*4740*/  @!P0 STG.E.U16 desc[UR8][R2.64+0x3c], R7 ;  /* 0x00003c0702008986 */ /* 0x0003e2000c101508 */
[----:B----4-:R-:W-:-:S03]  /*4750*/  FADD.FTZ R13, R26, R13 ;  /* 0x0000000d1a0d7221 */ /* 0x010fc60000010000 */
[----:B------:R1:W-:Y:S04]  /*4760*/  @!P0 STG.E.U16 desc[UR8][R4.64+0x78], R8 ;  /* 0x0000780804008986 */ /* 0x0003e8000c101508 */
[----:B------:R1:W0:Y:S04]  /*4770*/  SHFL.BFLY PT, R10, R21, 0x1, 0x101f ;  /* 0x0c301f00150a7f89 */ /* 0x00022800000e0000 */
[----:B------:R1:W-:Y:S02]  /*4780*/  @!P0 STG.E.U16 desc[UR8][R2.64+0x78], R11 ;  /* 0x0000780b02008986 */ /* 0x0003e4000c101508 */
.L_x_198:
[----:B01----:R-:W-:Y:S01]  /*4790*/  FADD.FTZ R7, R21, R10 ;  /* 0x0000000a15077221 */ /* 0x003fe20000010000 */
[----:B------:R-:W-:-:S04]  /*47a0*/  @!P0 F2FP.BF16.F32.PACK_AB R6, RZ, R13 ;  /* 0x0000000dff06823e */ /* 0x000fc800000010ff */
[----:B------:R-:W-:Y:S01]  /*47b0*/  @!P0 F2FP.BF16.F32.PACK_AB R7, RZ, R7 ;  /* 0x00000007ff07823e */ /* 0x000fe200000010ff */
[----:B------:R0:W-:Y:S04]  /*47c0*/  @!P0 STG.E.U16 desc[UR8][R4.64+0xb4], R6 ;  /* 0x0000b40604008986 */ /* 0x0001e8000c101508 */
[----:B------:R0:W-:Y:S02]  /*47d0*/  @!P0 STG.E.U16 desc[UR8][R2.64+0xb4], R7 ;  /* 0x0000b40702008986 */ /* 0x0001e4000c101508 */
.L_x_128:
[----:B------:R-:W-:Y:S05]  /*47e0*/  WARPSYNC.ALL ;  /* 0x0000000000007948 */ /* 0x000fea0003800000 */
[----:B------:R-:W-:Y:S01]  /*47f0*/  VIADD R48, R48, 0x800 ;  /* 0x0000080030307836 */ /* 0x000fe20000000000 */
[----:B------:R-:W-:Y:S04]  /*4800*/  BAR.SYNC.DEFER_BLOCKING 0x0 ;  /* 0x0000000000007b1d */ /* 0x000fe80000010000 */
[----:B------:R-:W-:-:S13]  /*4810*/  ISETP.GE.AND P0, PT, R48, UR10, PT ;  /* 0x0000000a30007c0c */ /* 0x000fda000bf06270 */
[----:B------:R-:W-:Y:S05]  /*4820*/  @!P0 BRA `(.L_x_135) ;  /* 0xffffffe400008947 */ /* 0x000fea000383ffff */
[----:B------:R-:W-:Y:S05]  /*4830*/  EXIT ;  /* 0x000000000000794d */ /* 0x000fea0003800000 */
.L_x_131:
[----:B------:R-:W-:Y:S01]  /*4840*/  HFMA2.MMA R8, -RZ, RZ, 0, 4.76837158203125e-07 ;  /* 0x00000008ff087435 */ /* 0x000fe200000001ff */
[----:B--2---:R-:W-:Y:S01]  /*4850*/  MOV R9, R2 ;  /* 0x0000000200097202 */ /* 0x004fe20000000f00 */
[----:B------:R-:W-:Y:S01]  /*4860*/  IMAD.MOV.U32 R7, RZ, RZ, 0x101f ;  /* 0x0000101fff077424 */ /* 0x000fe200078e00ff */
[----:B------:R-:W-:-:S08]  /*4870*/  MOV R6, 0xffff ;  /* 0x0000ffff00067802 */ /* 0x000fd00000000f00 */
[----:B01-3--:R-:W-:Y:S05]  /*4880*/  WARPSYNC.COLLECTIVE R6, `(.L_x_136) ;  /* 0x0000000006087348 */ /* 0x00bfea0003c00000 */
[----:B------:R2:W4:Y:S02]  /*4890*/  SHFL.BFLY P2, R10, R9, R8, R7 ;  /* 0x0c000008090a7389 */ /* 0x0005240000040007 */
[----:B01234-:R-:W-:Y:S01]  /*48a0*/  ENDCOLLECTIVE ;  /* 0x000000000000791b */ /* 0x01ffe20003800000 */
.L_x_136:
[----:B------:R-:W-:Y:S01]  /*48b0*/  IMAD.MOV.U32 R9, RZ, RZ, R3 ;  /* 0x000000ffff097224 */ /* 0x000fe200078e0003 */
[----:B------:R-:W-:-:S07]  /*48c0*/  MOV R5, R10 ;  /* 0x0000000a00057202 */ /* 0x000fce0000000f00 */
[----:B------:R-:W-:Y:S05]  /*48d0*/  WARPSYNC.COLLECTIVE R6, `(.L_x_137) ;  /* 0x0000000006087348 */ /* 0x000fea0003c00000 */
[----:B------:R0:W1:Y:S02]  /*48e0*/  SHFL.BFLY P2, R10, R9, R8, R7 ;  /* 0x0c000008090a7389 */ /* 0x0000640000040007 */
[----:B01----:R-:W-:Y:S01]  /*48f0*/  ENDCOLLECTIVE ;  /* 0x000000000000791b */ /* 0x003fe20003800000 */
.L_x_137:
[----:B------:R-:W-:-:S05]  /*4900*/  FADD.FTZ R5, R5, R2 ;  /* 0x0000000205057221 */ /* 0x000fca0000010000 */
[----:B------:R-:W-:Y:S01]  /*4910*/  MOV R9, R5 ;  /* 0x0000000500097202 */ /* 0x000fe20000000f00 */
[----:B------:R-:W-:Y:S01]  /*4920*/  IMAD.MOV.U32 R8, RZ, RZ, 0x4 ;  /* 0x00000004ff087424 */ /* 0x000fe200078e00ff */
[----:B------:R-:W-:-:S07]  /*4930*/  MOV R4, R10 ;  /* 0x0000000a00047202 */ /* 0x000fce0000000f00 */
[----:B------:R-:W-:Y:S05]  /*4940*/  WARPSYNC.COLLECTIVE R6, `(.L_x_138) ;  /* 0x0000000006087348 */ /* 0x000fea0003c00000 */
[----:B------:R0:W1:Y:S02]  /*4950*/  SHFL.BFLY P2, R10, R9, R8, R7 ;  /* 0x0c000008090a7389 */ /* 0x0000640000040007 */
[----:B01----:R-:W-:Y:S01]  /*4960*/  ENDCOLLECTIVE ;  /* 0x000000000000791b */ /* 0x003fe20003800000 */
.L_x_138:
[----:B------:R-:W-:-:S05]  /*4970*/  FADD.FTZ R4, R4, R3 ;  /* 0x0000000304047221 */ /* 0x000fca0000010000 */
[----:B------:R-:W-:Y:S02]  /*4980*/  MOV R9, R4 ;  /* 0x0000000400097202 */ /* 0x000fe40000000f00 */
[----:B------:R-:W-:-:S07]  /*4990*/  MOV R12, R10 ;  /* 0x0000000a000c7202 */ /* 0x000fce0000000f00 */
[----:B------:R-:W-:Y:S05]  /*49a0*/  WARPSYNC.COLLECTIVE R6, `(.L_x_139) ;  /* 0x0000000006087348 */ /* 0x000fea0003c00000 */
[----:B------:R0:W1:Y:S02]  /*49b0*/  SHFL.BFLY P2, R10, R9, R8, R7 ;  /* 0x0c000008090a7389 */ /* 0x0000640000040007 */
[----:B01----:R-:W-:Y:S01]  /*49c0*/  ENDCOLLECTIVE ;  /* 0x000000000000791b */ /* 0x003fe20003800000 */
.L_x_139:
[----:B------:R-:W-:Y:S01]  /*49d0*/  FADD.FTZ R12, R5, R12 ;  /* 0x0000000c050c7221 */ /* 0x000fe20000010000 */
[----:B------:R-:W-:-:S04]  /*49e0*/  HFMA2.MMA R8, -RZ, RZ, 0, 1.1920928955078125e-07 ;  /* 0x00000002ff087435 */ /* 0x000fc800000001ff */
[----:B------:R-:W-:Y:S01]  /*49f0*/  MOV R9, R12 ;  /* 0x0000000c00097202 */ /* 0x000fe20000000f00 */
[----:B------:R-:W-:-:S07]  /*4a00*/  IMAD.MOV.U32 R11, RZ, RZ, R10 ;  /* 0x000000ffff0b7224 */ /* 0x000fce00078e000a */
[----:B------:R-:W-:Y:S05]  /*4a10*/  WARPSYNC.COLLECTIVE R6, `(.L_x_140) ;  /* 0x0000000006087348 */ /* 0x000fea0003c00000 */
[----:B------:R0:W1:Y:S02]  /*4a20*/  SHFL.BFLY P2, R10, R9, R8, R7 ;  /* 0x0c000008090a7389 */ /* 0x0000640000040007 */
[----:B01----:R-:W-:Y:S01]  /*4a30*/  ENDCOLLECTIVE ;  /* 0x000000000000791b */ /* 0x003fe20003800000 */
.L_x_140:
[----:B------:R-:W-:-:S05]  /*4a40*/  FADD.FTZ R11, R4, R11 ;  /* 0x0000000b040b7221 */ /* 0x000fca0000010000 */
[----:B------:R-:W-:Y:S01]  /*4a50*/  MOV R9, R11 ;  /* 0x0000000b00097202 */ /* 0x000fe20000000f00 */
[----:B------:R-:W-:-:S07]  /*4a60*/  IMAD.MOV.U32 R13, RZ, RZ, R10 ;  /* 0x000000ffff0d7224 */ /* 0x000fce00078e000a */
[----:B------:R-:W-:Y:S05]  /*4a70*/  WARPSYNC.COLLECTIVE R6, `(.L_x_141) ;  /* 0x0000000006087348 */ /* 0x000fea0003c00000 */
[----:B------:R0:W1:Y:S02]  /*4a80*/  SHFL.BFLY P2, R10, R9, R8, R7 ;  /* 0x0c000008090a7389 */ /* 0x0000640000040007 */
[----:B01----:R-:W-:Y:S01]  /*4a90*/  ENDCOLLECTIVE ;  /* 0x000000000000791b */ /* 0x003fe20003800000 */
.L_x_141:
[----:B------:R-:W-:Y:S01]  /*4aa0*/  FADD.FTZ R13, R12, R13 ;  /* 0x0000000d0c0d7221 */ /* 0x000fe20000010000 */
[----:B------:R-:W-:-:S03]  /*4ab0*/  HFMA2.MMA R8, -RZ, RZ, 0, 5.9604644775390625e-08 ;  /* 0x00000001ff087435 */ /* 0x000fc600000001ff */
[----:B------:R-:W-:Y:S01]  /*4ac0*/  IMAD.MOV.U32 R9, RZ, RZ, R13 ;  /* 0x000000ffff097224 */ /* 0x000fe200078e000d */
[----:B------:R-:W-:-:S07]  /*4ad0*/  MOV R2, R10 ;  /* 0x0000000a00027202 */ /* 0x000fce0000000f00 */
[----:B------:R-:W-:Y:S05]  /*4ae0*/  WARPSYNC.COLLECTIVE R6, `(.L_x_142) ;  /* 0x0000000006087348 */ /* 0x000fea0003c00000 */
[----:B------:R0:W1:Y:S02]  /*4af0*/  SHFL.BFLY P2, R10, R9, R8, R7 ;  /* 0x0c000008090a7389 */ /* 0x0000640000040007 */
[----:B01----:R-:W-:Y:S01]  /*4b00*/  ENDCOLLECTIVE ;  /* 0x000000000000791b */ /* 0x003fe20003800000 */
.L_x_142:
[----:B------:R-:W-:-:S04]  /*4b10*/  FADD.FTZ R14, R11, R2 ;  /* 0x000000020b0e7221 */ /* 0x000fc80000010000 */
[----:B------:R-:W-:Y:S01]  /*4b20*/  IMAD.MOV.U32 R9, RZ, RZ, R14 ;  /* 0x000000ffff097224 */ /* 0x000fe200078e000e */
[----:B------:R-:W-:-:S07]  /*4b30*/  MOV R16, R10 ;  /* 0x0000000a00107202 */ /* 0x000fce0000000f00 */
[----:B------:R-:W-:Y:S05]  /*4b40*/  WARPSYNC.COLLECTIVE R6, `(.L_x_143) ;  /* 0x0000000006087348 */ /* 0x000fea0003c00000 */
[----:B------:R0:W1:Y:S02]  /*4b50*/  SHFL.BFLY P2, R10, R9, R8, R7 ;  /* 0x0c000008090a7389 */ /* 0x0000640000040007 */
[----:B01----:R-:W-:Y:S01]  /*4b60*/  ENDCOLLECTIVE ;  /* 0x000000000000791b */ /* 0x003fe20003800000 */
.L_x_143:
[----:B------:R-:W-:Y:S01]  /*4b70*/  FADD.FTZ R16, R13, R16 ;  /* 0x000000100d107221 */ /* 0x000fe20000010000 */
[----:B------:R-:W-:Y:S06]  /*4b80*/  BRA `(.L_x_144) ;  /* 0xffffffec00607947 */ /* 0x000fec000383ffff */
.L_x_132:
[----:B------:R-:W-:Y:S01]  /*4b90*/  BSSY B1, `(.L_x_145) ;  /* 0x0000008000017945 */ /* 0x000fe20003800000 */
[----:B----4-:R-:W-:Y:S01]  /*4ba0*/  MOV R9, R11 ;  /* 0x0000000b00097202 */ /* 0x010fe20000000f00 */
[----:B------:R-:W-:Y:S01]  /*4bb0*/  IMAD.MOV.U32 R7, RZ, RZ, 0x101f ;  /* 0x0000101fff077424 */ /* 0x000fe200078e00ff */
[----:B--2---:R-:W-:Y:S02]  /*4bc0*/  MOV R8, 0x8 ;  /* 0x0000000800087802 */ /* 0x004fe40000000f00 */
[----:B------:R-:W-:-:S07]  /*4bd0*/  MOV R6, 0xffff ;  /* 0x0000ffff00067802 */ /* 0x000fce0000000f00 */
[----:B01-3--:R-:W-:Y:S05]  /*4be0*/  WARPSYNC.COLLECTIVE R6, `(.L_x_146) ;  /* 0x0000000006087348 */ /* 0x00bfea0003c00000 */
[----:B------:R2:W4:Y:S02]  /*4bf0*/  SHFL.BFLY P2, R10, R9, R8, R7 ;  /* 0x0c000008090a7389 */ /* 0x0005240000040007 */
[----:B01234-:R-:W-:Y:S01]  /*4c00*/  ENDCOLLECTIVE ;  /* 0x000000000000791b */ /* 0x01ffe20003800000 */
.L_x_146:
[----:B------:R-:W-:Y:S05]  /*4c10*/  BSYNC B1 ;  /* 0x0000000000017941 */ /* 0x000fea0003800000 */
.L_x_145:
[----:B------:R-:W-:Y:S01]  /*4c20*/  HFMA2.MMA R8, -RZ, RZ, 0, 4.76837158203125e-07 ;  /* 0x00000008ff087435 */ /* 0x000fe200000001ff */
[----:B------:R-:W-:Y:S01]  /*4c30*/  IMAD.MOV.U32 R9, RZ, RZ, R12 ;  /* 0x000000ffff097224 */ /* 0x000fe200078e000c */
[----:B------:R-:W-:Y:S01]  /*4c40*/  MOV R7, 0x101f ;  /* 0x0000101f00077802 */ /* 0x000fe20000000f00 */
[----:B------:R-:W-:Y:S01]  /*4c50*/  IMAD.MOV.U32 R6, RZ, RZ, 0xffff ;  /* 0x0000ffffff067424 */ /* 0x000fe200078e00ff */
[----:B------:R-:W-:-:S07]  /*4c60*/  MOV R14, R10 ;  /* 0x0000000a000e7202 */ /* 0x000fce0000000f00 */
[----:B------:R-:W-:Y:S05]  /*4c70*/  WARPSYNC.COLLECTIVE R6, `(.L_x_147) ;  /* 0x0000000006087348 */ /* 0x000fea0003c00000 */
[----:B------:R0:W1:Y:S02]  /*4c80*/  SHFL.BFLY P2, R10, R9, R8, R7 ;  /* 0x0c000008090a7389 */ /* 0x0000640000040007 */
[----:B01----:R-:W-:Y:S01]  /*4c90*/  ENDCOLLECTIVE ;  /* 0x000000000000791b */ /* 0x003fe20003800000 */
.L_x_147:
[----:B------:R-:W-:-:S05]  /*4ca0*/  FADD.FTZ R14, R14, R11 ;  /* 0x0000000b0e0e7221 */ /* 0x000fca0000010000 */
[----:B------:R-:W-:Y:S01]  /*4cb0*/  MOV R9, R14 ;  /* 0x0000000e00097202 */ /* 0x000fe20000000f00 */
[----:B------:R-:W-:Y:S01]  /*4cc0*/  IMAD.MOV.U32 R8, RZ, RZ, 0x4 ;  /* 0x00000004ff087424 */ /* 0x000fe200078e00ff */
[----:B------:R-:W-:-:S07]  /*4cd0*/  MOV R13, R10 ;  /* 0x0000000a000d7202 */ /* 0x000fce0000000f00 */
[----:B------:R-:W-:Y:S05]  /*4ce0*/  WARPSYNC.COLLECTIVE R6, `(.L_x_148) ;  /* 0x0000000006087348 */ /* 0x000fea0003c00000 */
[----:B------:R0:W1:Y:S02]  /*4cf0*/  SHFL.BFLY P2, R10, R9, R8, R7 ;  /* 0x0c000008090a7389 */ /* 0x0000640000040007 */
[----:B01----:R-:W-:Y:S01]  /*4d00*/  ENDCOLLECTIVE ;  /* 0x000000000000791b */ /* 0x003fe20003800000 */
.L_x_148:
[----:B------:R-:W-:-:S05]  /*4d10*/  FADD.FTZ R13, R13, R12 ;  /* 0x0000000c0d0d7221 */ /* 0x000fca0000010000 */
[----:B------:R-:W-:Y:S02]  /*4d20*/  MOV R9, R13 ;  /* 0x0000000d00097202 */ /* 0x000fe40000000f00 */
[----:B------:R-:W-:-:S07]  /*4d30*/  MOV R15, R10 ;  /* 0x0000000a000f7202 */ /* 0x000fce0000000f00 */
[----:B------:R-:W-:Y:S05]  /*4d40*/  WARPSYNC.COLLECTIVE R6, `(.L_x_149) ;  /* 0x0000000006087348 */ /* 0x000fea0003c00000 */
[----:B------:R0:W1:Y:S02]  /*4d50*/  SHFL.BFLY P2, R10, R9, R8, R7 ;  /* 0x0c000008090a7389 */ /* 0x0000640000040007 */
[----:B01----:R-:W-:Y:S01]  /*4d60*/  ENDCOLLECTIVE ;  /* 0x000000000000791b */ /* 0x003fe20003800000 */
.L_x_149:
[----:B------:R-:W-:Y:S01]  /*4d70*/  FADD.FTZ R15, R14, R15 ;  /* 0x0000000f0e0f7221 */ /* 0x000fe20000010000 */
[----:B------:R-:W-:-:S04]  /*4d80*/  HFMA2.MMA R8, -RZ, RZ, 0, 1.1920928955078125e-07 ;  /* 0x00000002ff087435 */ /* 0x000fc800000001ff */
[----:B------:R-:W-:Y:S01]  /*4d90*/  MOV R9, R15 ;  /* 0x0000000f00097202 */ /* 0x000fe20000000f00 */
[----:B------:R-:W-:-:S07]  /*4da0*/  IMAD.MOV.U32 R16, RZ, RZ, R10 ;  /* 0x000000ffff107224 */ /* 0x000fce00078e000a */
[----:B------:R-:W-:Y:S05]  /*4db0*/  WARPSYNC.COLLECTIVE R6, `(.L_x_150) ;  /* 0x0000000006087348 */ /* 0x000fea0003c00000 */
[----:B------:R0:W1:Y:S02]  /*4dc0*/  SHFL.BFLY P2, R10, R9, R8, R7 ;  /* 0x0c000008090a7389 */ /* 0x0000640000040007 */
[----:B01----:R-:W-:Y:S01]  /*4dd0*/  ENDCOLLECTIVE ;  /* 0x000000000000791b */ /* 0x003fe20003800000 */
.L_x_150:
[----:B------:R-:W-:-:S05]  /*4de0*/  FADD.FTZ R16, R13, R16 ;  /* 0x000000100d107221 */ /* 0x000fca0000010000 */
[----:B------:R-:W-:Y:S01]  /*4df0*/  MOV R9, R16 ;  /* 0x0000001000097202 */ /* 0x000fe20000000f00 */
[----:B------:R-:W-:-:S07]  /*4e00*/  IMAD.MOV.U32 R18, RZ, RZ, R10 ;  /* 0x000000ffff127224 */ /* 0x000fce00078e000a */
[----:B------:R-:W-:Y:S05]  /*4e10*/  WARPSYNC.COLLECTIVE R6, `(.L_x_151) ;  /* 0x0000000006087348 */ /* 0x000fea0003c00000 */
[----:B------:R0:W1:Y:S02]  /*4e20*/  SHFL.BFLY P2, R10, R9, R8, R7 ;  /* 0x0c000008090a7389 */ /* 0x0000640000040007 */
[----:B01----:R-:W-:Y:S01]  /*4e30*/  ENDCOLLECTIVE ;  /* 0x000000000000791b */ /* 0x003fe20003800000 */
.L_x_151:
[----:B------:R-:W-:Y:S01]  /*4e40*/  FADD.FTZ R18, R15, R18 ;  /* 0x000000120f127221 */ /* 0x000fe20000010000 */
[----:B------:R-:W-:-:S03]  /*4e50*/  HFMA2.MMA R8, -RZ, RZ, 0, 5.9604644775390625e-08 ;  /* 0x00000001ff087435 */ /* 0x000fc600000001ff */
[----:B------:R-:W-:Y:S01]  /*4e60*/  IMAD.MOV.U32 R9, RZ, RZ, R18 ;  /* 0x000000ffff097224 */ /* 0x000fe200078e0012 */
[----:B------:R-:W-:-:S07]  /*4e70*/  MOV R11, R10 ;  /* 0x0000000a000b7202 */ /* 0x000fce0000000f00 */
[----:B------:R-:W-:Y:S05]  /*4e80*/  WARPSYNC.COLLECTIVE R6, `(.L_x_152) ;  /* 0x0000000006087348 */ /* 0x000fea0003c00000 */
[----:B------:R0:W1:Y:S02]  /*4e90*/  SHFL.BFLY P2, R10, R9, R8, R7 ;  /* 0x0c000008090a7389 */ /* 0x0000640000040007 */
[----:B01----:R-:W-:Y:S01]  /*4ea0*/  ENDCOLLECTIVE ;  /* 0x000000000000791b */ /* 0x003fe20003800000 */
.L_x_152:
[----:B------:R-:W-:-:S04]  /*4eb0*/  FADD.FTZ R11, R16, R11 ;  /* 0x0000000b100b7221 */ /* 0x000fc80000010000 */
[----:B------:R-:W-:Y:S01]  /*4ec0*/  IMAD.MOV.U32 R9, RZ, RZ, R11 ;  /* 0x000000ffff097224 */ /* 0x000fe200078e000b */
[----:B------:R-:W-:-:S07]  /*4ed0*/  MOV R17, R10 ;  /* 0x0000000a00117202 */ /* 0x000fce0000000f00 */
[----:B------:R-:W-:Y:S05]  /*4ee0*/  WARPSYNC.COLLECTIVE R6, `(.L_x_153) ;  /* 0x0000000006087348 */ /* 0x000fea0003c00000 */
[----:B------:R0:W1:Y:S02]  /*4ef0*/  SHFL.BFLY P2, R10, R9, R8, R7 ;  /* 0x0c000008090a7389 */ /* 0x0000640000040007 */
[----:B01----:R-:W-:Y:S01]  /*4f00*/  ENDCOLLECTIVE ;  /* 0x000000000000791b */ /* 0x003fe20003800000 */
.L_x_153:
[----:B------:R-:W-:Y:S01]  /*4f10*/  FADD.FTZ R17, R18, R17 ;  /* 0x0000001112117221 */ /* 0x000fe20000010000 */
[----:B------:R-:W-:Y:S06]  /*4f20*/  BRA `(.L_x_154) ;  /* 0xffffffec00207947 */ /* 0x000fec000383ffff */
.L_x_133:
[----:B------:R-:W-:Y:S01]  /*4f30*/  BSSY B1, `(.L_x_155) ;  /* 0x0000008000017945 */ /* 0x000fe20003800000 */
[----:B--2---:R-:W-:Y:S01]  /*4f40*/  MOV R9, R11 ;  /* 0x0000000b00097202 */ /* 0x004fe20000000f00 */
[----:B----4-:R-:W-:Y:S01]  /*4f50*/  IMAD.MOV.U32 R7, RZ, RZ, 0x101f ;  /* 0x0000101fff077424 */ /* 0x010fe200078e00ff */
[----:B------:R-:W-:Y:S02]  /*4f60*/  MOV R8, 0x8 ;  /* 0x0000000800087802 */ /* 0x000fe40000000f00 */
[----:B------:R-:W-:-:S07]  /*4f70*/  MOV R6, 0xffff ;  /* 0x0000ffff00067802 */ /* 0x000fce0000000f00 */
[----:B01-3--:R-:W-:Y:S05]  /*4f80*/  WARPSYNC.COLLECTIVE R6, `(.L_x_156) ;  /* 0x0000000006087348 */ /* 0x00bfea0003c00000 */
[----:B------:R2:W4:Y:S02]  /*4f90*/  SHFL.BFLY P2, R10, R9, R8, R7 ;  /* 0x0c000008090a7389 */ /* 0x0005240000040007 */
[----:B01234-:R-:W-:Y:S01]  /*4fa0*/  ENDCOLLECTIVE ;  /* 0x000000000000791b */ /* 0x01ffe20003800000 */
.L_x_156:
[----:B------:R-:W-:Y:S05]  /*4fb0*/  BSYNC B1 ;  /* 0x0000000000017941 */ /* 0x000fea0003800000 */
.L_x_155:
        /* <DEDUP_REMOVED lines=8> */
.L_x_157:
[----:B------:R-:W-:-:S05]  /*5040*/  FADD.FTZ R14, R14, R11 ;  /* 0x0000000b0e0e7221 */ /* 0x000fca0000010000 */
[----:B------:R-:W-:Y:S01]  /*5050*/  MOV R9, R14 ;  /* 0x0000000e00097202 */ /* 0x000fe20000000f00 */
[----:B------:R-:W-:Y:S01]  /*5060*/  IMAD.MOV.U32 R8, RZ, RZ, 0x4 ;  /* 0x00000004ff087424 */ /* 0x000fe200078e00ff */
[----:B------:R-:W-:-:S07]  /*5070*/  MOV R13, R10 ;  /* 0x0000000a000d7202 */ /* 0x000fce0000000f00 */
[----:B------:R-:W-:Y:S05]  /*5080*/  WARPSYNC.COLLECTIVE R6, `(.L_x_158) ;  /* 0x0000000006087348 */ /* 0x000fea0003c00000 */
[----:B------:R0:W1:Y:S02]  /*5090*/  SHFL.BFLY P2, R10, R9, R8, R7 ;  /* 0x0c000008090a7389 */ /* 0x0000640000040007 */
[----:B01----:R-:W-:Y:S01]  /*50a0*/  ENDCOLLECTIVE ;  /* 0x000000000000791b */ /* 0x003fe20003800000 */
.L_x_158:
[----:B------:R-:W-:-:S05]  /*50b0*/  FADD.FTZ R13, R13, R12 ;  /* 0x0000000c0d0d7221 */ /* 0x000fca0000010000 */
[----:B------:R-:W-:Y:S02]  /*50c0*/  MOV R9, R13 ;  /* 0x0000000d00097202 */ /* 0x000fe40000000f00 */
[----:B------:R-:W-:-:S07]  /*50d0*/  MOV R15, R10 ;  /* 0x0000000a000f7202 */ /* 0x000fce0000000f00 */
[----:B------:R-:W-:Y:S05]  /*50e0*/  WARPSYNC.COLLECTIVE R6, `(.L_x_159) ;  /* 0x0000000006087348 */ /* 0x000fea0003c00000 */
[----:B------:R0:W1:Y:S02]  /*50f0*/  SHFL.BFLY P2, R10, R9, R8, R7 ;  /* 0x0c000008090a7389 */ /* 0x0000640000040007 */
[----:B01----:R-:W-:Y:S01]  /*5100*/  ENDCOLLECTIVE ;  /* 0x000000000000791b */ /* 0x003fe20003800000 */
.L_x_159:
[----:B------:R-:W-:Y:S01]  /*5110*/  FADD.FTZ R15, R14, R15 ;  /* 0x0000000f0e0f7221 */ /* 0x000fe20000010000 */
[----:B------:R-:W-:-:S04]  /*5120*/  HFMA2.MMA R8, -RZ, RZ, 0, 1.1920928955078125e-07 ;  /* 0x00000002ff087435 */ /* 0x000fc800000001ff */
[----:B------:R-:W-:Y:S01]  /*5130*/  MOV R9, R15 ;  /* 0x0000000f00097202 */ /* 0x000fe20000000f00 */
[----:B------:R-:W-:-:S07]  /*5140*/  IMAD.MOV.U32 R16, RZ, RZ, R10 ;  /* 0x000000ffff107224 */ /* 0x000fce00078e000a */
[----:B------:R-:W-:Y:S05]  /*5150*/  WARPSYNC.COLLECTIVE R6, `(.L_x_160) ;  /* 0x0000000006087348 */ /* 0x000fea0003c00000 */
[----:B------:R0:W1:Y:S02]  /*5160*/  SHFL.BFLY P2, R10, R9, R8, R7 ;  /* 0x0c000008090a7389 */ /* 0x0000640000040007 */
[----:B01----:R-:W-:Y:S01]  /*5170*/  ENDCOLLECTIVE ;  /* 0x000000000000791b */ /* 0x003fe20003800000 */
.L_x_160:
[----:B------:R-:W-:-:S05]  /*5180*/  FADD.FTZ R16, R13, R16 ;  /* 0x000000100d107221 */ /* 0x000fca0000010000 */
[----:B------:R-:W-:Y:S01]  /*5190*/  MOV R9, R16 ;  /* 0x0000001000097202 */ /* 0x000fe20000000f00 */
[----:B------:R-:W-:-:S07]  /*51a0*/  IMAD.MOV.U32 R18, RZ, RZ, R10 ;  /* 0x000000ffff127224 */ /* 0x000fce00078e000a */
[----:B------:R-:W-:Y:S05]  /*51b0*/  WARPSYNC.COLLECTIVE R6, `(.L_x_161) ;  /* 0x0000000006087348 */ /* 0x000fea0003c00000 */
[----:B------:R0:W1:Y:S02]  /*51c0*/  SHFL.BFLY P2, R10, R9, R8, R7 ;  /* 0x0c000008090a7389 */ /* 0x0000640000040007 */
[----:B01----:R-:W-:Y:S01]  /*51d0*/  ENDCOLLECTIVE ;  /* 0x000000000000791b */ /* 0x003fe20003800000 */
.L_x_161:
[----:B------:R-:W-:Y:S01]  /*51e0*/  FADD.FTZ R18, R15, R18 ;  /* 0x000000120f127221 */ /* 0x000fe20000010000 */
[----:B------:R-:W-:-:S03]  /*51f0*/  HFMA2.MMA R8, -RZ, RZ, 0, 5.9604644775390625e-08 ;  /* 0x00000001ff087435 */ /* 0x000fc600000001ff */
[----:B------:R-:W-:Y:S01]  /*5200*/  IMAD.MOV.U32 R9, RZ, RZ, R18 ;  /* 0x000000ffff097224 */ /* 0x000fe200078e0012 */
[----:B------:R-:W-:-:S07]  /*5210*/  MOV R11, R10 ;  /* 0x0000000a000b7202 */ /* 0x000fce0000000f00 */
[----:B------:R-:W-:Y:S05]  /*5220*/  WARPSYNC.COLLECTIVE R6, `(.L_x_162) ;  /* 0x0000000006087348 */ /* 0x000fea0003c00000 */
[----:B------:R0:W1:Y:S02]  /*5230*/  SHFL.BFLY P2, R10, R9, R8, R7 ;  /* 0x0c000008090a7389 */ /* 0x0000640000040007 */
[----:B01----:R-:W-:Y:S01]  /*5240*/  ENDCOLLECTIVE ;  /* 0x000000000000791b */ /* 0x003fe20003800000 */
.L_x_162:
[----:B------:R-:W-:-:S04]  /*5250*/  FADD.FTZ R11, R16, R11 ;  /* 0x0000000b100b7221 */ /* 0x000fc80000010000 */
[----:B------:R-:W-:Y:S01]  /*5260*/  IMAD.MOV.U32 R9, RZ, RZ, R11 ;  /* 0x000000ffff097224 */ /* 0x000fe200078e000b */
[----:B------:R-:W-:-:S07]  /*5270*/  MOV R17, R10 ;  /* 0x0000000a00117202 */ /* 0x000fce0000000f00 */
[----:B------:R-:W-:Y:S05]  /*5280*/  WARPSYNC.COLLECTIVE R6, `(.L_x_163) ;  /* 0x0000000006087348 */ /* 0x000fea0003c00000 */
[----:B------:R0:W1:Y:S02]  /*5290*/  SHFL.BFLY P2, R10, R9, R8, R7 ;  /* 0x0c000008090a7389 */ /* 0x0000640000040007 */
[----:B01----:R-:W-:Y:S01]  /*52a0*/  ENDCOLLECTIVE ;  /* 0x000000000000791b */ /* 0x003fe20003800000 */
.L_x_163:
[----:B------:R-:W-:Y:S01]  /*52b0*/  FADD.FTZ R17, R18, R17 ;  /* 0x0000001112117221 */ /* 0x000fe20000010000 */
[----:B------:R-:W-:Y:S06]  /*52c0*/  BRA `(.L_x_164) ;  /* 0xffffffe800c87947 */ /* 0x000fec000383ffff */
.L_x_134:
[----:B------:R-:W-:Y:S01]  /*52d0*/  HFMA2.MMA R8, -RZ, RZ, 0, 4.76837158203125e-07 ;  /* 0x00000008ff087435 */ /* 0x000fe200000001ff */
[----:B------:R-:W-:Y:S01]  /*52e0*/  BSSY B0, `(.L_x_165) ;  /* 0x0000007000007945 */ /* 0x000fe20003800000 */
[----:B--2---:R-:W-:Y:S01]  /*52f0*/  MOV R9, R2 ;  /* 0x0000000200097202 */ /* 0x004fe20000000f00 */
[----:B------:R-:W-:Y:S01]  /*5300*/  IMAD.MOV.U32 R7, RZ, RZ, 0x101f ;  /* 0x0000101fff077424 */ /* 0x000fe200078e00ff */
[----:B------:R-:W-:-:S07]  /*5310*/  MOV R6, 0xffff ;  /* 0x0000ffff00067802 */ /* 0x000fce0000000f00 */
[----:B01-34-:R-:W-:Y:S05]  /*5320*/  WARPSYNC.COLLECTIVE R6, `(.L_x_166) ;  /* 0x0000000006087348 */ /* 0x01bfea0003c00000 */
[----:B------:R2:W0:Y:S02]  /*5330*/  SHFL.BFLY P2, R10, R9, R8, R7 ;  /* 0x0c000008090a7389 */ /* 0x0004240000040007 */
[----:B01234-:R-:W-:Y:S01]  /*5340*/  ENDCOLLECTIVE ;  /* 0x000000000000791b */ /* 0x01ffe20003800000 */
.L_x_166:
[----:B------:R-:W-:Y:S05]  /*5350*/  BSYNC B0 ;  /* 0x0000000000007941 */ /* 0x000fea0003800000 */
.L_x_165:
[----:B------:R-:W-:Y:S01]  /*5360*/  HFMA2.MMA R8, -RZ, RZ, 0, 4.76837158203125e-07 ;  /* 0x00000008ff087435 */ /* 0x000fe200000001ff */
[----:B------:R-:W-:Y:S01]  /*5370*/  IMAD.MOV.U32 R9, RZ, RZ, R3 ;  /* 0x000000ffff097224 */ /* 0x000fe200078e0003 */
[----:B------:R-:W-:Y:S01]  /*5380*/  MOV R7, 0x101f ;  /* 0x0000101f00077802 */ /* 0x000fe20000000f00 */
[----:B------:R-:W-:Y:S01]  /*5390*/  IMAD.MOV.U32 R6, RZ, RZ, 0xffff ;  /* 0x0000ffffff067424 */ /* 0x000fe200078e00ff */
[----:B------:R-:W-:Y:S02]  /*53a0*/  MOV R5, R10 ;  /* 0x0000000a00057202 */ /* 0x000fe40000000f00 */
[----:B------:R-:W-:Y:S02]  /*53b0*/  CS2R R16, SRZ ;  /* 0x0000000000107805 */ /* 0x000fe4000001ff00 */
[----:B------:R-:W-:Y:S01]  /*53c0*/  @P0 IADD3 R12, R11, 0x1e, RZ ;  /* 0x0000001e0b0c0810 */ /* 0x000fe20007ffe0ff */
[----:B------:R-:W-:-:S11]  /*53d0*/  HFMA2.MMA R20, -RZ, RZ, 0, 0 ;  /* 0x00000000ff147435 */ /* 0x000fd600000001ff */
[----:B------:R-:W-:Y:S05]  /*53e0*/  WARPSYNC.COLLECTIVE R6, `(.L_x_167) ;  /* 0x0000000006087348 */ /* 0x000fea0003c00000 */
[----:B------:R0:W1:Y:S02]  /*53f0*/  SHFL.BFLY P2, R10, R9, R8, R7 ;  /* 0x0c000008090a7389 */ /* 0x0000640000040007 */
[----:B01----:R-:W-:Y:S01]  /*5400*/  ENDCOLLECTIVE ;  /* 0x000000000000791b */ /* 0x003fe20003800000 */
.L_x_167:
[----:B------:R-:W-:Y:S01]  /*5410*/  FADD.FTZ R5, R5, R2 ;  /* 0x0000000205057221 */ /* 0x000fe20000010000 */
[----:B------:R-:W-:Y:S01]  /*5420*/  @P0 LEA R13, R65, UR6, 0x7 ;  /* 0x00000006410d0c11 */ /* 0x000fe2000f8e38ff */
[----:B------:R-:W-:Y:S01]  /*5430*/  IMAD.MOV.U32 R22, RZ, RZ, RZ ;  /* 0x000000ffff167224 */ /* 0x000fe200078e00ff */
[----:B------:R-:W-:Y:S02]  /*5440*/  @P0 LOP3.LUT R12, R12, R43, RZ, 0x3c, !PT ;  /* 0x0000002b0c0c0212 */ /* 0x000fe400078e3cff */
[----:B------:R-:W-:-:S03]  /*5450*/  CS2R R26, SRZ ;  /* 0x00000000001a7805 */ /* 0x000fc6000001ff00 */
[----:B------:R-:W-:Y:S01]  /*5460*/  @P0 IMAD R12, R12, 0x4, R13 ;  /* 0x000000040c0c0824 */ /* 0x000fe200078e020d */
[----:B------:R-:W-:Y:S01]  /*5470*/  HFMA2.MMA R8, -RZ, RZ, 0, 2.384185791015625e-07 ;  /* 0x00000004ff087435 */ /* 0x000fe200000001ff */
[----:B------:R-:W-:-:S03]  /*5480*/  MOV R9, R5 ;  /* 0x0000000500097202 */ /* 0x000fc60000000f00 */
[----:B------:R0:W1:Y:S04]  /*5490*/  @P0 LDS R15, [R12+0x780] ;  /* 0x000780000c0f0984 */ /* 0x0000680000000800 */
[----:B------:R0:W2:Y:S01]  /*54a0*/  @P0 LDS R14, [R12] ;  /* 0x000000000c0e0984 */ /* 0x0000a20000000800 */
[----:B------:R-:W-:-:S07]  /*54b0*/  FADD.FTZ R4, R10, R3 ;  /* 0x000000030a047221 */ /* 0x000fce0000010000 */
[----:B012---:R-:W-:Y:S05]  /*54c0*/  WARPSYNC.COLLECTIVE R6, `(.L_x_168) ;  /* 0x0000000006087348 */ /* 0x007fea0003c00000 */
[----:B------:R3:W4:Y:S02]  /*54d0*/  SHFL.BFLY P2, R10, R9, R8, R7 ;  /* 0x0c000008090a7389 */ /* 0x0007240000040007 */
[----:B01234-:R-:W-:Y:S01]  /*54e0*/  ENDCOLLECTIVE ;  /* 0x000000000000791b */ /* 0x01ffe20003800000 */
.L_x_168:
[----:B------:R-:W-:Y:S01]  /*54f0*/  MOV R9, R4 ;  /* 0x0000000400097202 */ /* 0x000fe20000000f00 */
[----:B------:R-:W-:-:S07]  /*5500*/  IMAD.MOV.U32 R2, RZ, RZ, R10 ;  /* 0x000000ffff027224 */ /* 0x000fce00078e000a */
[----:B------:R-:W-:Y:S05]  /*5510*/  WARPSYNC.COLLECTIVE R6, `(.L_x_169) ;  /* 0x0000000006087348 */ /* 0x000fea0003c00000 */
[----:B------:R0:W1:Y:S02]  /*5520*/  SHFL.BFLY P2, R10, R9, R8, R7 ;  /* 0x0c000008090a7389 */ /* 0x0000640000040007 */
[----:B01----:R-:W-:Y:S01]  /*5530*/  ENDCOLLECTIVE ;  /* 0x000000000000791b */ /* 0x003fe20003800000 */
.L_x_169:
[----:B------:R-:W-:Y:S01]  /*5540*/  FADD.FTZ R2, R5, R2 ;  /* 0x0000000205027221 */ /* 0x000fe20000010000 */
[----:B------:R-:W-:Y:S01]  /*5550*/  @P0 IMAD.MOV.U32 R17, RZ, RZ, R15 ;  /* 0x000000ffff110224 */ /* 0x000fe200078e000f */
[----:B------:R-:W-:Y:S01]  /*5560*/  @P0 MOV R16, R14 ;  /* 0x0000000e00100202 */ /* 0x000fe20000000f00 */
[----:B------:R-:W-:Y:S02]  /*5570*/  HFMA2.MMA R8, -RZ, RZ, 0, 1.1920928955078125e-07 ;  /* 0x00000002ff087435 */ /* 0x000fe400000001ff */
[----:B------:R-:W-:Y:S01]  /*5580*/  MOV R9, R2 ;  /* 0x0000000200097202 */ /* 0x000fe20000000f00 */
[----:B------:R-:W-:Y:S01]  /*5590*/  FADD.FTZ R3, R4, R10 ;  /* 0x0000000a04037221 */ /* 0x000fe20000010000 */
[----:B------:R-:W-:-:S07]  /*55a0*/  @P0 IADD3 R4, R11, 0x3c, RZ ;  /* 0x0000003c0b040810 */ /* 0x000fce0007ffe0ff */
[----:B------:R-:W-:Y:S05]  /*55b0*/  WARPSYNC.COLLECTIVE R6, `(.L_x_170) ;  /* 0x0000000006087348 */ /* 0x000fea0003c00000 */
[----:B------:R0:W1:Y:S02]  /*55c0*/  SHFL.BFLY P2, R10, R9, R8, R7 ;  /* 0x0c000008090a7389 */ /* 0x0000640000040007 */
[----:B01----:R-:W-:Y:S01]  /*55d0*/  ENDCOLLECTIVE ;  /* 0x000000000000791b */ /* 0x003fe20003800000 */
.L_x_170:
[----:B------:R-:W-:Y:S02]  /*55e0*/  @P0 LOP3.LUT R4, R4, R43, RZ, 0x3c, !PT ;  /* 0x0000002b04040212 */ /* 0x000fe400078e3cff */
[----:B------:R-:W-:Y:S01]  /*55f0*/  MOV R9, R3 ;  /* 0x0000000300097202 */ /* 0x000fe20000000f00 */
[----:B------:R-:W-:-:S07]  /*5600*/  IMAD.MOV.U32 R5, RZ, RZ, R10 ;  /* 0x000000ffff057224 */ /* 0x000fce00078e000a */
[----:B------:R-:W-:Y:S05]  /*5610*/  WARPSYNC.COLLECTIVE R6, `(.L_x_171) ;  /* 0x0000000006087348 */ /* 0x000fea0003c00000 */
[----:B------:R0:W1:Y:S02]  /*5620*/  SHFL.BFLY P2, R10, R9, R8, R7 ;  /* 0x0c000008090a7389 */ /* 0x0000640000040007 */
[----:B01----:R-:W-:Y:S01]  /*5630*/  ENDCOLLECTIVE ;  /* 0x000000000000791b */ /* 0x003fe20003800000 */
.L_x_171:
[----:B------:R-:W-:Y:S01]  /*5640*/  FADD.FTZ R12, R2, R5 ;  /* 0x00000005020c7221 */ /* 0x000fe20000010000 */
[----:B------:R-:W-:-:S04]  /*5650*/  @P0 LEA R5, R65, UR6, 0x7 ;  /* 0x0000000641050c11 */ /* 0x000fc8000f8e38ff */
[----:B------:R-:W-:-:S05]  /*5660*/  @P0 LEA R4, R4, R5, 0x2 ;  /* 0x0000000504040211 */ /* 0x000fca00078e10ff */
[----:B------:R0:W1:Y:S01]  /*5670*/  @P0 LDS R5, [R4] ;  /* 0x0000000004050984 */ /* 0x0000620000000800 */
[----:B------:R-:W-:Y:S01]  /*5680*/  HFMA2.MMA R8, -RZ, RZ, 0, 5.9604644775390625e-08 ;  /* 0x00000001ff087435 */ /* 0x000fe200000001ff */
[----:B------:R-:W-:Y:S02]  /*5690*/  MOV R9, R12 ;  /* 0x0000000c00097202 */ /* 0x000fe40000000f00 */
[----:B------:R0:W2:Y:S01]  /*56a0*/  @P0 LDS R23, [R4+0x780] ;  /* 0x0007800004170984 */ /* 0x0000a20000000800 */
[----:B------:R-:W-:-:S07]  /*56b0*/  FADD.FTZ R13, R3, R10 ;  /* 0x0000000a030d7221 */ /* 0x000fce0000010000 */
[----:B012---:R-:W-:Y:S05]  /*56c0*/  WARPSYNC.COLLECTIVE R6, `(.L_x_172) ;  /* 0x0000000006087348 */ /* 0x007fea0003c00000 */
[----:B------:R3:W4:Y:S02]  /*56d0*/  SHFL.BFLY P2, R10, R9, R8, R7 ;  /* 0x0c000008090a7389 */ /* 0x0007240000040007 */
[----:B01234-:R-:W-:Y:S01]  /*56e0*/  ENDCOLLECTIVE ;  /* 0x000000000000791b */ /* 0x01ffe20003800000 */
.L_x_172:
[----:B------:R-:W0:Y:S01]  /*56f0*/  LDC.64 R2, c[0x0][0x220] ;  /* 0x00008800ff027b82 */ /* 0x000e220000000a00 */
[----:B------:R-:W-:Y:S01]  /*5700*/  MOV R9, R13 ;  /* 0x0000000d00097202 */ /* 0x000fe20000000f00 */
[----:B------:R-:W-:-:S07]  /*5710*/  IMAD.MOV.U32 R15, RZ, RZ, R10 ;  /* 0x000000ffff0f7224 */ /* 0x000fce00078e000a */
[----:B0-----:R-:W-:Y:S05]  /*5720*/  WARPSYNC.COLLECTIVE R6, `(.L_x_173) ;  /* 0x0000000006087348 */ /* 0x001fea0003c00000 */
[----:B------:R1:W2:Y:S02]  /*5730*/  SHFL.BFLY P2, R10, R9, R8, R7 ;  /* 0x0c000008090a7389 */ /* 0x0002a40000040007 */
[----:B012---:R-:W-:Y:S01]  /*5740*/  ENDCOLLECTIVE ;  /* 0x000000000000791b */ /* 0x007fe20003800000 */
.L_x_173:
[----:B------:R-:W-:Y:S01]  /*5750*/  @P0 MOV R20, R5 ;  /* 0x0000000500140202 */ /* 0x000fe20000000f00 */
[----:B------:R-:W-:Y:S01]  /*5760*/  FADD.FTZ R12, R12, R15 ;  /* 0x0000000f0c0c7221 */ /* 0x000fe20000010000 */
[----:B------:R-:W-:Y:S01]  /*5770*/  IMAD.IADD R15, R11, 0x1, R48 ;  /* 0x000000010b0f7824 */ /* 0x000fe200078e0230 */
[----:B------:R-:W-:-:S03]  /*5780*/  @P0 MOV R22, R23 ;  /* 0x0000001700160202 */ /* 0x000fc60000000f00 */
[----:B------:R-:W-:Y:S01]  /*5790*/  IMAD.WIDE R2, R15, 0x2, R2 ;  /* 0x000000020f027825 */ /* 0x000fe200078e0202 */
[----:B------:R-:W-:-:S03]  /*57a0*/  HFMA2.MMA R8, -RZ, RZ, 0, 4.76837158203125e-07 ;  /* 0x00000008ff087435 */ /* 0x000fc600000001ff */
[----:B------:R-:W-:Y:S01]  /*57b0*/  IMAD.MOV.U32 R9, RZ, RZ, R16 ;  /* 0x000000ffff097224 */ /* 0x000fe200078e0010 */
[----:B------:R-:W-:-:S07]  /*57c0*/  MOV R14, R10 ;  /* 0x0000000a000e7202 */ /* 0x000fce0000000f00 */
[----:B------:R-:W-:Y:S05]  /*57d0*/  WARPSYNC.COLLECTIVE R6, `(.L_x_174) ;  /* 0x0000000006087348 */ /* 0x000fea0003c00000 */
[----:B------:R0:W1:Y:S02]  /*57e0*/  SHFL.BFLY P2, R10, R9, R8, R7 ;  /* 0x0c000008090a7389 */ /* 0x0000640000040007 */
[----:B01----:R-:W-:Y:S01]  /*57f0*/  ENDCOLLECTIVE ;  /* 0x000000000000791b */ /* 0x003fe20003800000 */
.L_x_174:
[----:B------:R-:W-:Y:S01]  /*5800*/  FADD.FTZ R13, R13, R14 ;  /* 0x0000000e0d0d7221 */ /* 0x000fe20000010000 */
[----:B------:R-:W-:Y:S01]  /*5810*/  IMAD.MOV.U32 R9, RZ, RZ, R17 ;  /* 0x000000ffff097224 */ /* 0x000fe200078e0011 */
[----:B------:R-:W-:-:S07]  /*5820*/  MOV R19, R10 ;  /* 0x0000000a00137202 */ /* 0x000fce0000000f00 */
[----:B------:R-:W-:Y:S05]  /*5830*/  WARPSYNC.COLLECTIVE R6, `(.L_x_175) ;  /* 0x0000000006087348 */ /* 0x000fea0003c00000 */
[----:B------:R0:W1:Y:S02]  /*5840*/  SHFL.BFLY P2, R10, R9, R8, R7 ;  /* 0x0c000008090a7389 */ /* 0x0000640000040007 */
[----:B01----:R-:W-:Y:S01]  /*5850*/  ENDCOLLECTIVE ;  /* 0x000000000000791b */ /* 0x003fe20003800000 */
.L_x_175:
[----:B------:R-:W-:-:S05]  /*5860*/  FADD.FTZ R19, R19, R16 ;  /* 0x0000001013137221 */ /* 0x000fca0000010000 */
[----:B------:R-:W-:Y:S01]  /*5870*/  MOV R9, R19 ;  /* 0x0000001300097202 */ /* 0x000fe20000000f00 */
[----:B------:R-:W-:Y:S01]  /*5880*/  IMAD.MOV.U32 R8, RZ, RZ, 0x4 ;  /* 0x00000004ff087424 */ /* 0x000fe200078e00ff */
[----:B------:R-:W-:-:S07]  /*5890*/  MOV R18, R10 ;  /* 0x0000000a00127202 */ /* 0x000fce0000000f00 */
[----:B------:R-:W-:Y:S05]  /*58a0*/  WARPSYNC.COLLECTIVE R6, `(.L_x_176) ;  /* 0x0000000006087348 */ /* 0x000fea0003c00000 */
[----:B------:R0:W1:Y:S02]  /*58b0*/  SHFL.BFLY P2, R10, R9, R8, R7 ;  /* 0x0c000008090a7389 */ /* 0x0000640000040007 */
[----:B01----:R-:W-:Y:S01]  /*58c0*/  ENDCOLLECTIVE ;  /* 0x000000000000791b */ /* 0x003fe20003800000 */
.L_x_176:
[----:B------:R-:W-:-:S05]  /*58d0*/  FADD.FTZ R18, R18, R17 ;  /* 0x0000001112127221 */ /* 0x000fca0000010000 */
[----:B------:R-:W-:Y:S02]  /*58e0*/  MOV R9, R18 ;  /* 0x0000001200097202 */ /* 0x000fe40000000f00 */
[----:B------:R-:W-:-:S07]  /*58f0*/  MOV R16, R10 ;  /* 0x0000000a00107202 */ /* 0x000fce0000000f00 */
[----:B------:R-:W-:Y:S05]  /*5900*/  WARPSYNC.COLLECTIVE R6, `(.L_x_177) ;  /* 0x0000000006087348 */ /* 0x000fea0003c00000 */
[----:B------:R0:W1:Y:S02]  /*5910*/  SHFL.BFLY P2, R10, R9, R8, R7 ;  /* 0x0c000008090a7389 */ /* 0x0000640000040007 */
[----:B01----:R-:W-:Y:S01]  /*5920*/  ENDCOLLECTIVE ;  /* 0x000000000000791b */ /* 0x003fe20003800000 */
.L_x_177:
[----:B------:R-:W-:Y:S01]  /*5930*/  FADD.FTZ R17, R19, R16 ;  /* 0x0000001013117221 */ /* 0x000fe20000010000 */
[----:B------:R-:W-:-:S03]  /*5940*/  HFMA2.MMA R8, -RZ, RZ, 0, 1.1920928955078125e-07 ;  /* 0x00000002ff087435 */ /* 0x000fc600000001ff */
[----:B------:R-:W-:Y:S02]  /*5950*/  IMAD.MOV.U32 R9, RZ, RZ, R17 ;  /* 0x000000ffff097224 */ /* 0x000fe400078e0011 */
[----:B------:R-:W-:-:S07]  /*5960*/  IMAD.MOV.U32 R21, RZ, RZ, R10 ;  /* 0x000000ffff157224 */ /* 0x000fce00078e000a */
[----:B------:R-:W-:Y:S05]  /*5970*/  WARPSYNC.COLLECTIVE R6, `(.L_x_178) ;  /* 0x0000000006087348 */ /* 0x000fea0003c00000 */
[----:B------:R0:W1:Y:S02]  /*5980*/  SHFL.BFLY P2, R10, R9, R8, R7 ;  /* 0x0c000008090a7389 */ /* 0x0000640000040007 */
[----:B01----:R-:W-:Y:S01]  /*5990*/  ENDCOLLECTIVE ;  /* 0x000000000000791b */ /* 0x003fe20003800000 */
.L_x_178:
[----:B------:R-:W-:-:S04]  /*59a0*/  FADD.FTZ R21, R18, R21 ;  /* 0x0000001512157221 */ /* 0x000fc80000010000 */
[----:B------:R-:W-:Y:S01]  /*59b0*/  IMAD.MOV.U32 R9, RZ, RZ, R21 ;  /* 0x000000ffff097224 */ /* 0x000fe200078e0015 */
[----:B------:R-:W-:-:S07]  /*59c0*/  MOV R16, R10 ;  /* 0x0000000a00107202 */ /* 0x000fce0000000f00 */
[----:B------:R-:W-:Y:S05]  /*59d0*/  WARPSYNC.COLLECTIVE R6, `(.L_x_179) ;  /* 0x0000000006087348 */ /* 0x000fea0003c00000 */
[----:B------:R0:W1:Y:S02]  /*59e0*/  SHFL.BFLY P2, R10, R9, R8, R7 ;  /* 0x0c000008090a7389 */ /* 0x0000640000040007 */
[----:B01----:R-:W-:Y:S01]  /*59f0*/  ENDCOLLECTIVE ;  /* 0x000000000000791b */ /* 0x003fe20003800000 */
.L_x_179:
[----:B------:R-:W-:Y:S01]  /*5a00*/  FADD.FTZ R16, R17, R16 ;  /* 0x0000001011107221 */ /* 0x000fe20000010000 */
[----:B------:R-:W-:-:S03]  /*5a10*/  HFMA2.MMA R8, -RZ, RZ, 0, 5.9604644775390625e-08 ;  /* 0x00000001ff087435 */ /* 0x000fc600000001ff */
[----:B------:R-:W-:Y:S01]  /*5a20*/  IMAD.MOV.U32 R9, RZ, RZ, R16 ;  /* 0x000000ffff097224 */ /* 0x000fe200078e0010 */
[----:B------:R-:W-:-:S07]  /*5a30*/  MOV R4, R10 ;  /* 0x0000000a00047202 */ /* 0x000fce0000000f00 */
[----:B------:R-:W-:Y:S05]  /*5a40*/  WARPSYNC.COLLECTIVE R6, `(.L_x_180) ;  /* 0x0000000006087348 */ /* 0x000fea0003c00000 */
[----:B------:R0:W1:Y:S02]  /*5a50*/  SHFL.BFLY P2, R10, R9, R8, R7 ;  /* 0x0c000008090a7389 */ /* 0x0000640000040007 */
[----:B01----:R-:W-:Y:S01]  /*5a60*/  ENDCOLLECTIVE ;  /* 0x000000000000791b */ /* 0x003fe20003800000 */
.L_x_180:
[----:B------:R-:W-:Y:S02]  /*5a70*/  FADD.FTZ R17, R21, R4 ;  /* 0x0000000415117221 */ /* 0x000fe40000010000 */
[----:B------:R-:W0:Y:S02]  /*5a80*/  LDC.64 R4, c[0x0][0x218] ;  /* 0x00008600ff047b82 */ /* 0x000e240000000a00 */
[----:B------:R-:W-:Y:S01]  /*5a90*/  IMAD.MOV.U32 R9, RZ, RZ, R17 ;  /* 0x000000ffff097224 */ /* 0x000fe200078e0011 */
[----:B------:R-:W-:-:S07]  /*5aa0*/  MOV R19, R10 ;  /* 0x0000000a00137202 */ /* 0x000fce0000000f00 */
[----:B0-----:R-:W-:Y:S05]  /*5ab0*/  WARPSYNC.COLLECTIVE R6, `(.L_x_181) ;  /* 0x0000000006087348 */ /* 0x001fea0003c00000 */
[----:B------:R1:W2:Y:S02]  /*5ac0*/  SHFL.BFLY P2, R10, R9, R8, R7 ;  /* 0x0c000008090a7389 */ /* 0x0002a40000040007 */
[----:B012---:R-:W-:Y:S01]  /*5ad0*/  ENDCOLLECTIVE ;  /* 0x000000000000791b */ /* 0x007fe20003800000 */
.L_x_181:
[----:B------:R-:W-:Y:S01]  /*5ae0*/  FADD.FTZ R16, R16, R19 ;  /* 0x0000001310107221 */ /* 0x000fe20000010000 */
[----:B------:R-:W-:Y:S01]  /*5af0*/  IMAD.WIDE R4, R15, 0x2, R4 ;  /* 0x000000020f047825 */ /* 0x000fe200078e0204 */
[----:B------:R-:W-:-:S03]  /*5b00*/  MOV R9, R20 ;  /* 0x0000001400097202 */ /* 0x000fc60000000f00 */
[----:B------:R-:W-:Y:S01]  /*5b10*/  IMAD.MOV.U32 R8, RZ, RZ, 0x8 ;  /* 0x00000008ff087424 */ /* 0x000fe200078e00ff */
[----:B------:R-:W-:-:S07]  /*5b20*/  MOV R18, R10 ;  /* 0x0000000a00127202 */ /* 0x000fce0000000f00 */
[----:B------:R-:W-:Y:S05]  /*5b30*/  WARPSYNC.COLLECTIVE R6, `(.L_x_182) ;  /* 0x0000000006087348 */ /* 0x000fea0003c00000 */
[----:B------:R0:W1:Y:S02]  /*5b40*/  SHFL.BFLY P2, R10, R9, R8, R7 ;  /* 0x0c000008090a7389 */ /* 0x0000640000040007 */
[----:B01----:R-:W-:Y:S01]  /*5b50*/  ENDCOLLECTIVE ;  /* 0x000000000000791b */ /* 0x003fe20003800000 */
.L_x_182:
[----:B------:R-:W-:Y:S01]  /*5b60*/  FADD.FTZ R17, R17, R18 ;  /* 0x0000001211117221 */ /* 0x000fe20000010000 */
[----:B------:R-:W-:Y:S02]  /*5b70*/  MOV R9, R22 ;  /* 0x0000001600097202 */ /* 0x000fe40000000f00 */
[----:B------:R-:W-:-:S07]  /*5b80*/  MOV R21, R10 ;  /* 0x0000000a00157202 */ /* 0x000fce0000000f00 */
[----:B------:R-:W-:Y:S05]  /*5b90*/  WARPSYNC.COLLECTIVE R6, `(.L_x_183) ;  /* 0x0000000006087348 */ /* 0x000fea0003c00000 */
[----:B------:R0:W1:Y:S02]  /*5ba0*/  SHFL.BFLY P2, R10, R9, R8, R7 ;  /* 0x0c000008090a7389 */ /* 0x0000640000040007 */
[----:B01----:R-:W-:Y:S01]  /*5bb0*/  ENDCOLLECTIVE ;  /* 0x000000000000791b */ /* 0x003fe20003800000 */
.L_x_183:
[----:B------:R-:W-:Y:S01]  /*5bc0*/  FADD.FTZ R23, R21, R20 ;  /* 0x0000001415177221 */ /* 0x000fe20000010000 */
[----:B------:R-:W-:Y:S01]  /*5bd0*/  @P0 LEA R21, R65, UR6, 0x7 ;  /* 0x0000000641150c11 */ /* 0x000fe2000f8e38ff */
[----:B------:R-:W-:-:S03]  /*5be0*/  HFMA2.MMA R8, -RZ, RZ, 0, 2.384185791015625e-07 ;  /* 0x00000004ff087435 */ /* 0x000fc600000001ff */
[----:B------:R-:W-:Y:S01]  /*5bf0*/  MOV R9, R23 ;  /* 0x0000001700097202 */ /* 0x000fe20000000f00 */
[----:B------:R-:W-:-:S07]  /*5c00*/  IMAD.MOV.U32 R25, RZ, RZ, R10 ;  /* 0x000000ffff197224 */ /* 0x000fce00078e000a */
[----:B------:R-:W-:Y:S05]  /*5c10*/  WARPSYNC.COLLECTIVE R6, `(.L_x_184) ;  /* 0x0000000006087348 */ /* 0x000fea0003c00000 */
[----:B------:R0:W1:Y:S02]  /*5c20*/  SHFL.BFLY P2, R10, R9, R8, R7 ;  /* 0x0c000008090a7389 */ /* 0x0000640000040007 */
[----:B01----:R-:W-:Y:S01]  /*5c30*/  ENDCOLLECTIVE ;  /* 0x000000000000791b */ /* 0x003fe20003800000 */
.L_x_184:
[----:B------:R-:W-:-:S05]  /*5c40*/  FADD.FTZ R25, R25, R22 ;  /* 0x0000001619197221 */ /* 0x000fca0000010000 */
[----:B------:R-:W-:Y:S01]  /*5c50*/  MOV R9, R25 ;  /* 0x0000001900097202 */ /* 0x000fe20000000f00 */
[----:B------:R-:W-:-:S07]  /*5c60*/  IMAD.MOV.U32 R20, RZ, RZ, R10 ;  /* 0x000000ffff147224 */ /* 0x000fce00078e000a */
[----:B------:R-:W-:Y:S05]  /*5c70*/  WARPSYNC.COLLECTIVE R6, `(.L_x_185) ;  /* 0x0000000006087348 */ /* 0x000fea0003c00000 */
[----:B------:R0:W1:Y:S02]  /*5c80*/  SHFL.BFLY P2, R10, R9, R8, R7 ;  /* 0x0c000008090a7389 */ /* 0x0000640000040007 */
[----:B01----:R-:W-:Y:S01]  /*5c90*/  ENDCOLLECTIVE ;  /* 0x000000000000791b */ /* 0x003fe20003800000 */
.L_x_185:
[----:B------:R-:W-:-:S05]  /*5ca0*/  FADD.FTZ R22, R23, R20 ;  /* 0x0000001417167221 */ /* 0x000fca0000010000 */
[----:B------:R-:W-:Y:S01]  /*5cb0*/  MOV R9, R22 ;  /* 0x0000001600097202 */ /* 0x000fe20000000f00 */
[----:B------:R-:W-:Y:S01]  /*5cc0*/  IMAD.MOV.U32 R8, RZ, RZ, 0x2 ;  /* 0x00000002ff087424 */ /* 0x000fe200078e00ff */
[----:B------:R-:W-:Y:S01]  /*5cd0*/  MOV R24, R10 ;  /* 0x0000000a00187202 */ /* 0x000fe20000000f00 */
[----:B------:R-:W-:-:S04]  /*5ce0*/  @P0 VIADD R10, R11, 0x5a ;  /* 0x0000005a0b0a0836 */ /* 0x000fc80000000000 */
[----:B------:R-:W-:Y:S01]  /*5cf0*/  FADD.FTZ R24, R25, R24 ;  /* 0x0000001819187221 */ /* 0x000fe20000010000 */
[----:B------:R-:W-:-:S04]  /*5d00*/  @P0 LOP3.LUT R10, R10, R43, RZ, 0x3c, !PT ;  /* 0x0000002b0a0a0212 */ /* 0x000fc800078e3cff */
[----:B------:R-:W-:-:S07]  /*5d10*/  @P0 LEA R21, R10, R21, 0x2 ;  /* 0x000000150a150211 */ /* 0x000fce00078e10ff */
[----:B------:R-:W-:Y:S05]  /*5d20*/  WARPSYNC.COLLECTIVE R6, `(.L_x_186) ;  /* 0x0000000006087348 */ /* 0x000fea0003c00000 */
[----:B------:R0:W1:Y:S02]  /*5d30*/  SHFL.BFLY P2, R10, R9, R8, R7 ;  /* 0x0c000008090a7389 */ /* 0x0000640000040007 */
[----:B01----:R-:W-:Y:S01]  /*5d40*/  ENDCOLLECTIVE ;  /* 0x000000000000791b */ /* 0x003fe20003800000 */
.L_x_186:
[----:B------:R0:W1:Y:S04]  /*5d50*/  @P0 LDS R28, [R21] ;  /* 0x00000000151c0984 */ /* 0x0000680000000800 */
[----:B------:R0:W2:Y:S01]  /*5d60*/  @P0 LDS R29, [R21+0x780] ;  /* 0x00078000151d0984 */ /* 0x0000a20000000800 */
[----:B------:R-:W-:Y:S02]  /*5d70*/  MOV R9, R24 ;  /* 0x0000001800097202 */ /* 0x000fe40000000f00 */
[----:B------:R-:W-:-:S07]  /*5d80*/  MOV R23, R10 ;  /* 0x0000000a00177202 */ /* 0x000fce0000000f00 */
[----:B012---:R-:W-:Y:S05]  /*5d90*/  WARPSYNC.COLLECTIVE R6, `(.L_x_187) ;  /* 0x0000000006087348 */ /* 0x007fea0003c00000 */
[----:B------:R3:W4:Y:S02]  /*5da0*/  SHFL.BFLY P2, R10, R9, R8, R7 ;  /* 0x0c000008090a7389 */ /* 0x0007240000040007 */
[----:B01234-:R-:W-:Y:S01]  /*5db0*/  ENDCOLLECTIVE ;  /* 0x000000000000791b */ /* 0x01ffe20003800000 */
.L_x_187:
[----:B------:R-:W-:-:S05]  /*5dc0*/  FADD.FTZ R20, R22, R23 ;  /* 0x0000001716147221 */ /* 0x000fca0000010000 */
[----:B------:R-:W-:Y:S01]  /*5dd0*/  MOV R9, R20 ;  /* 0x0000001400097202 */ /* 0x000fe20000000f00 */
[----:B------:R-:W-:Y:S01]  /*5de0*/  IMAD.MOV.U32 R8, RZ, RZ, 0x1 ;  /* 0x00000001ff087424 */ /* 0x000fe200078e00ff */
[----:B------:R-:W-:Y:S02]  /*5df0*/  @P0 MOV R26, R28 ;  /* 0x0000001c001a0202 */ /* 0x000fe40000000f00 */
[----:B------:R-:W-:Y:S01]  /*5e00*/  @P0 MOV R27, R29 ;  /* 0x0000001d001b0202 */ /* 0x000fe20000000f00 */
[----:B------:R-:W-:Y:S01]  /*5e10*/  IMAD.MOV.U32 R25, RZ, RZ, R10 ;  /* 0x000000ffff197224 */ /* 0x000fe200078e000a */
[----:B------:R-:W-:-:S13]  /*5e20*/  ISETP.NE.AND P0, PT, R65, RZ, PT ;  /* 0x000000ff4100720c */ /* 0x000fda0003f05270 */
[----:B------:R-:W-:Y:S05]  /*5e30*/  WARPSYNC.COLLECTIVE R6, `(.L_x_188) ;  /* 0x0000000006087348 */ /* 0x000fea0003c00000 */
[----:B------:R0:W1:Y:S02]  /*5e40*/  SHFL.BFLY P2, R10, R9, R8, R7 ;  /* 0x0c000008090a7389 */ /* 0x0000640000040007 */
[----:B01----:R-:W-:Y:S01]  /*5e50*/  ENDCOLLECTIVE ;  /* 0x000000000000791b */ /* 0x003fe20003800000 */
.L_x_188:
[----:B------:R-:W-:Y:S01]  /*5e60*/  FADD.FTZ R24, R24, R25 ;  /* 0x0000001918187221 */ /* 0x000fe20000010000 */
[----:B------:R-:W-:-:S04]  /*5e70*/  @!P0 F2FP.BF16.F32.PACK_AB R11, RZ, R13 ;  /* 0x0000000dff0b823e */ /* 0x000fc800000010ff */
[----:B------:R-:W-:Y:S02]  /*5e80*/  MOV R9, R24 ;  /* 0x0000001800097202 */ /* 0x000fe40000000f00 */
[----:B------:R-:W-:-:S07]  /*5e90*/  MOV R23, R10 ;  /* 0x0000000a00177202 */ /* 0x000fce0000000f00 */
[----:B------:R-:W-:Y:S05]  /*5ea0*/  WARPSYNC.COLLECTIVE R6, `(.L_x_189) ;  /* 0x0000000006087348 */ /* 0x000fea0003c00000 */
[----:B------:R0:W1:Y:S02]  /*5eb0*/  SHFL.BFLY P2, R10, R9, R8, R7 ;  /* 0x0c000008090a7389 */ /* 0x0000640000040007 */
[----:B01----:R-:W-:Y:S01]  /*5ec0*/  ENDCOLLECTIVE ;  /* 0x000000000000791b */ /* 0x003fe20003800000 */
.L_x_189:
[----:B------:R-:W-:Y:S01]  /*5ed0*/  HFMA2.MMA R8, -RZ, RZ, 0, 4.76837158203125e-07 ;  /* 0x00000008ff087435 */ /* 0x000fe200000001ff */
[----:B------:R-:W-:Y:S01]  /*5ee0*/  MOV R9, R26 ;  /* 0x0000001a00097202 */ /* 0x000fe20000000f00 */
[----:B------:R-:W-:-:S09]  /*5ef0*/  IMAD.MOV.U32 R25, RZ, RZ, R10 ;  /* 0x000000ffff197224 */ /* 0x000fd200078e000a */
[----:B------:R-:W-:Y:S05]  /*5f00*/  WARPSYNC.COLLECTIVE R6, `(.L_x_190) ;  /* 0x0000000006087348 */ /* 0x000fea0003c00000 */
[----:B------:R0:W1:Y:S02]  /*5f10*/  SHFL.BFLY P2, R10, R9, R8, R7 ;  /* 0x0c000008090a7389 */ /* 0x0000640000040007 */
[----:B01----:R-:W-:Y:S01]  /*5f20*/  ENDCOLLECTIVE ;  /* 0x000000000000791b */ /* 0x003fe20003800000 */
.L_x_190:
[----:B------:R-:W-:Y:S01]  /*5f30*/  MOV R9, R27 ;  /* 0x0000001b00097202 */ /* 0x000fe20000000f00 */
[----:B------:R-:W-:-:S07]  /*5f40*/  IMAD.MOV.U32 R31, RZ, RZ, R10 ;  /* 0x000000ffff1f7224 */ /* 0x000fce00078e000a */
[----:B------:R-:W-:Y:S05]  /*5f50*/  WARPSYNC.COLLECTIVE R6, `(.L_x_191) ;  /* 0x0000000006087348 */ /* 0x000fea0003c00000 */
[----:B------:R0:W1:Y:S02]  /*5f60*/  SHFL.BFLY P2, R10, R9, R8, R7 ;  /* 0x0c000008090a7389 */ /* 0x0000640000040007 */
[----:B01----:R-:W-:Y:S01]  /*5f70*/  ENDCOLLECTIVE ;  /* 0x000000000000791b */ /* 0x003fe20003800000 */
.L_x_191:
[----:B------:R-:W-:Y:S01]  /*5f80*/  FADD.FTZ R31, R31, R26 ;  /* 0x0000001a1f1f7221 */ /* 0x000fe20000010000 */
[----:B------:R-:W-:-:S04]  /*5f90*/  HFMA2.MMA R8, -RZ, RZ, 0, 2.384185791015625e-07 ;  /* 0x00000004ff087435 */ /* 0x000fc800000001ff */
[----:B------:R-:W-:Y:S01]  /*5fa0*/  MOV R9, R31 ;  /* 0x0000001f00097202 */ /* 0x000fe20000000f00 */
[----:B------:R-:W-:-:S07]  /*5fb0*/  IMAD.MOV.U32 R28, RZ, RZ, R10 ;  /* 0x000000ffff1c7224 */ /* 0x000fce00078e000a */
[----:B------:R-:W-:Y:S05]  /*5fc0*/  WARPSYNC.COLLECTIVE R6, `(.L_x_192) ;  /* 0x0000000006087348 */ /* 0x000fea0003c00000 */
[----:B------:R0:W1:Y:S02]  /*5fd0*/  SHFL.BFLY P2, R10, R9, R8, R7 ;  /* 0x0c000008090a7389 */ /* 0x0000640000040007 */
[----:B01----:R-:W-:Y:S01]  /*5fe0*/  ENDCOLLECTIVE ;  /* 0x000000000000791b */ /* 0x003fe20003800000 */
.L_x_192:
[----:B------:R-:W-:-:S05]  /*5ff0*/  FADD.FTZ R28, R28, R27 ;  /* 0x0000001b1c1c7221 */ /* 0x000fca0000010000 */
[----:B------:R-:W-:Y:S01]  /*6000*/  MOV R9, R28 ;  /* 0x0000001c00097202 */ /* 0x000fe20000000f00 */
[----:B------:R-:W-:-:S07]  /*6010*/  IMAD.MOV.U32 R26, RZ, RZ, R10 ;  /* 0x000000ffff1a7224 */ /* 0x000fce00078e000a */
[----:B------:R-:W-:Y:S05]  /*6020*/  WARPSYNC.COLLECTIVE R6, `(.L_x_193) ;  /* 0x0000000006087348 */ /* 0x000fea0003c00000 */
[----:B------:R0:W1:Y:S02]  /*6030*/  SHFL.BFLY P2, R10, R9, R8, R7 ;  /* 0x0c000008090a7389 */ /* 0x0000640000040007 */
[----:B01----:R-:W-:Y:S01]  /*6040*/  ENDCOLLECTIVE ;  /* 0x000000000000791b */ /* 0x003fe20003800000 */
.L_x_193:
[----:B------:R-:W-:Y:S01]  /*6050*/  FADD.FTZ R26, R31, R26 ;  /* 0x0000001a1f1a7221 */ /* 0x000fe20000010000 */
[----:B------:R-:W-:-:S03]  /*6060*/  HFMA2.MMA R8, -RZ, RZ, 0, 1.1920928955078125e-07 ;  /* 0x00000002ff087435 */ /* 0x000fc600000001ff */
[----:B------:R-:W-:Y:S01]  /*6070*/  IMAD.MOV.U32 R9, RZ, RZ, R26 ;  /* 0x000000ffff097224 */ /* 0x000fe200078e001a */
[----:B------:R-:W-:-:S07]  /*6080*/  MOV R27, R10 ;  /* 0x0000000a001b7202 */ /* 0x000fce0000000f00 */
[----:B------:R-:W-:Y:S05]  /*6090*/  WARPSYNC.COLLECTIVE R6, `(.L_x_194) ;  /* 0x0000000006087348 */ /* 0x000fea0003c00000 */
[----:B------:R0:W1:Y:S02]  /*60a0*/  SHFL.BFLY P2, R10, R9, R8, R7 ;  /* 0x0c000008090a7389 */ /* 0x0000640000040007 */
[----:B01----:R-:W-:Y:S01]  /*60b0*/  ENDCOLLECTIVE ;  /* 0x000000000000791b */ /* 0x003fe20003800000 */
.L_x_194:
[----:B------:R-:W-:-:S05]  /*60c0*/  FADD.FTZ R21, R28, R27 ;  /* 0x0000001b1c157221 */ /* 0x000fca0000010000 */
[----:B------:R-:W-:Y:S02]  /*60d0*/  MOV R9, R21 ;  /* 0x0000001500097202 */ /* 0x000fe40000000f00 */
[----:B------:R-:W-:-:S07]  /*60e0*/  MOV R29, R10 ;  /* 0x0000000a001d7202 */ /* 0x000fce0000000f00 */
[----:B------:R-:W-:Y:S05]  /*60f0*/  WARPSYNC.COLLECTIVE R6, `(.L_x_195) ;  /* 0x0000000006087348 */ /* 0x000fea0003c00000 */
[----:B------:R0:W1:Y:S02]  /*6100*/  SHFL.BFLY P2, R10, R9, R8, R7 ;  /* 0x0c000008090a7389 */ /* 0x0000640000040007 */
[----:B01----:R-:W-:Y:S01]  /*6110*/  ENDCOLLECTIVE ;  /* 0x000000000000791b */ /* 0x003fe20003800000 */
.L_x_195:
[----:B------:R-:W-:Y:S01]  /*6120*/  FADD.FTZ R26, R26, R29 ;  /* 0x0000001d1a1a7221 */ /* 0x000fe20000010000 */
[----:B------:R-:W-:Y:S01]  /*6130*/  FADD.FTZ R8, R20, R23 ;  /* 0x0000001714087221 */ /* 0x000fe20000010000 */
[----:B------:R-:W-:Y:S02]  /*6140*/  @!P0 F2FP.BF16.F32.PACK_AB R6, RZ, R16 ;  /* 0x00000010ff06823e */ /* 0x000fe400000010ff */
[----:B------:R-:W-:Y:S01]  /*6150*/  IMAD.MOV.U32 R9, RZ, RZ, R26 ;  /* 0x000000ffff097224 */ /* 0x000fe200078e001a */
[----:B------:R-:W-:Y:S02]  /*6160*/  @!P0 F2FP.BF16.F32.PACK_AB R7, RZ, R17 ;  /* 0x00000011ff07823e */ /* 0x000fe400000010ff */
[----:B------:R-:W-:Y:S02]  /*6170*/  @!P0 F2FP.BF16.F32.PACK_AB R8, RZ, R8 ;  /* 0x00000008ff08823e */ /* 0x000fe400000010ff */
[----:B------:R-:W-:Y:S01]  /*6180*/  PRMT R14, R6, 0x7610, R14 ;  /* 0x00007610060e7816 */ /* 0x000fe2000000000e */
[----:B------:R-:W-:Y:S01]  /*6190*/  IMAD.MOV.U32 R6, RZ, RZ, 0xffff ;  /* 0x0000ffffff067424 */ /* 0x000fe200078e00ff */
[----:B------:R-:W-:Y:S01]  /*61a0*/  PRMT R16, R8, 0x7610, R16 ;  /* 0x0000761008107816 */ /* 0x000fe20000000010 */
[----:B------:R-:W-:Y:S01]  /*61b0*/  HFMA2.MMA R8, -RZ, RZ, 0, 5.9604644775390625e-08 ;  /* 0x00000001ff087435 */ /* 0x000fe200000001ff */
[----:B------:R-:W-:-:S02]  /*61c0*/  MOV R22, R10 ;  /* 0x0000000a00167202 */ /* 0x000fc40000000f00 */
[----:B------:R-:W-:Y:S02]  /*61d0*/  @!P0 F2FP.BF16.F32.PACK_AB R10, RZ, R12 ;  /* 0x0000000cff0a823e */ /* 0x000fe400000010ff */
[----:B------:R-:W-:Y:S01]  /*61e0*/  PRMT R15, R7, 0x7610, R15 ;  /* 0x00007610070f7816 */ /* 0x000fe2000000000f */
[----:B------:R-:W-:Y:S01]  /*61f0*/  FADD.FTZ R21, R21, R22 ;  /* 0x0000001615157221 */ /* 0x000fe20000010000 */
[----:B------:R-:W-:Y:S01]  /*6200*/  MOV R7, 0x101f ;  /* 0x0000101f00077802 */ /* 0x000fe20000000f00 */
[----:B------:R0:W-:Y:S01]  /*6210*/  @!P0 STG.E.U16 desc[UR8][R4.64], R10 ;  /* 0x0000000a04008986 */ /* 0x0001e2000c101508 */
[----:B------:R-:W-:Y:S01]  /*6220*/  PRMT R12, R11, 0x7610, R12 ;  /* 0x000076100b0c7816 */ /* 0x000fe2000000000c */
[----:B------:R-:W-:-:S07]  /*6230*/  FADD.FTZ R11, R24, R25 ;  /* 0x00000019180b7221 */ /* 0x000fce0000010000 */
[----:B0-----:R-:W-:Y:S05]  /*6240*/  WARPSYNC.COLLECTIVE R6, `(.L_x_196) ;  /* 0x0000000006087348 */ /* 0x001fea0003c00000 */
[----:B0-----:R0:W1:Y:S02]  /*6250*/  SHFL.BFLY P2, R10, R9, R8, R7 ;  /* 0x0c000008090a7389 */ /* 0x0010640000040007 */
[----:B01----:R-:W-:Y:S01]  /*6260*/  ENDCOLLECTIVE ;  /* 0x000000000000791b */ /* 0x003fe20003800000 */
.L_x_196:
[----:B------:R-:W-:Y:S01]  /*6270*/  @!P0 F2FP.BF16.F32.PACK_AB R11, RZ, R11 ;  /* 0x0000000bff0b823e */ /* 0x000fe200000010ff */
[----:B------:R0:W-:Y:S04]  /*6280*/  @!P0 STG.E.U16 desc[UR8][R2.64], R12 ;  /* 0x0000000c02008986 */ /* 0x0001e8000c101508 */
[----:B------:R0:W-:Y:S04]  /*6290*/  @!P0 STG.E.U16 desc[UR8][R4.64+0x3c], R14 ;  /* 0x00003c0e04008986 */ /* 0x0001e8000c101508 */
[----:B------:R0:W-:Y:S01]  /*62a0*/  @!P0 STG.E.U16 desc[UR8][R2.64+0x3c], R15 ;  /* 0x00003c0f02008986 */ /* 0x0001e2000c101508 */
[----:B------:R-:W-:-:S03]  /*62b0*/  MOV R9, R21 ;  /* 0x0000001500097202 */ /* 0x000fc60000000f00 */
[----:B------:R0:W-:Y:S04]  /*62c0*/  @!P0 STG.E.U16 desc[UR8][R4.64+0x78], R16 ;  /* 0x0000781004008986 */ /* 0x0001e8000c101508 */
[----:B------:R0:W-:Y:S01]  /*62d0*/  @!P0 STG.E.U16 desc[UR8][R2.64+0x78], R11 ;  /* 0x0000780b02008986 */ /* 0x0001e2000c101508 */
[----:B------:R-:W-:-:S07]  /*62e0*/  MOV R13, R10 ;  /* 0x0000000a000d7202 */ /* 0x000fce0000000f00 */
[----:B0-----:R-:W-:Y:S05]  /*62f0*/  WARPSYNC.COLLECTIVE R6, `(.L_x_197) ;  /* 0x0000000006087348 */ /* 0x001fea0003c00000 */
[----:B------:R1:W2:Y:S02]  /*6300*/  SHFL.BFLY P2, R10, R9, R8, R7 ;  /* 0x0c000008090a7389 */ /* 0x0002a40000040007 */
[----:B012---:R-:W-:Y:S01]  /*6310*/  ENDCOLLECTIVE ;  /* 0x000000000000791b */ /* 0x007fe20003800000 */
.L_x_197:
[----:B------:R-:W-:Y:S01]  /*6320*/  FADD.FTZ R13, R26, R13 ;  /* 0x0000000d1a0d7221 */ /* 0x000fe20000010000 */
[----:B------:R-:W-:Y:S06]  /*6330*/  BRA `(.L_x_198) ;  /* 0xffffffe400147947 */ /* 0x000fec000383ffff */
.L_x_199:
        /* <DEDUP_REMOVED lines=12> */
.L_x_3905:


//--------------------- .text._ZN13group_norm_v218gn_bwd_cuda_kernelI13__nv_bfloat16Li480ELi3ELi32ELi60ELi256ELb0ELb1ELi4ELi960ELi960ELi4ELb1ELi4ELb0ELb0ELNS_15WgradSyncMethodE3ENS_16CompileConditionILi900EEEEEvPT_S6_S6_PKS5_S8_S8_S8_PKfflPfPj --------------------------
	.section	.text._ZN13group_norm_v218gn_bwd_cuda_kernelI13__nv_bfloat16Li480ELi3ELi32ELi60ELi256ELb0ELb1ELi4ELi960ELi960ELi4ELb1ELi4ELb0ELb0ELNS_15WgradSyncMethodE3ENS_16CompileConditionILi900EEEEEvPT_S6_S6_PKS5_S8_S8_S8_PKfflPfPj,"ax",@progbits
	.align	128
        .global         _ZN13group_norm_v218gn_bwd_cuda_kernelI13__nv_bfloat16Li480ELi3ELi32ELi60ELi256ELb0ELb1ELi4ELi960ELi960ELi4ELb1ELi4ELb0ELb0ELNS_15WgradSyncMethodE3ENS_16CompileConditionILi900EEEEEvPT_S6_S6_PKS5_S8_S8_S8_PKfflPfPj
        .type           _ZN13group_norm_v218gn_bwd_cuda_kernelI13__nv_bfloat16Li480ELi3ELi32ELi60ELi256ELb0ELb1ELi4ELi960ELi960ELi4ELb1ELi4ELb0ELb0ELNS_15WgradSyncMethodE3ENS_16CompileConditionILi900EEEEEvPT_S6_S6_PKS5_S8_S8_S8_PKfflPfPj,@function
        .size           _ZN13group_norm_v218gn_bwd_cuda_kernelI13__nv_bfloat16Li480ELi3ELi32ELi60ELi256ELb0ELb1ELi4ELi960ELi960ELi4ELb1ELi4ELb0ELb0ELNS_15WgradSyncMethodE3ENS_16CompileConditionILi900EEEEEvPT_S6_S6_PKS5_S8_S8_S8_PKfflPfPj,(.L_x_3906 - _ZN13group_norm_v218gn_bwd_cuda_kernelI13__nv_bfloat16Li480ELi3ELi32ELi60ELi256ELb0ELb1ELi4ELi960ELi960ELi4ELb1ELi4ELb0ELb0ELNS_15WgradSyncMethodE3ENS_16CompileConditionILi900EEEEEvPT_S6_S6_PKS5_S8_S8_S8_PKfflPfPj)
        .other          _ZN13group_norm_v218gn_bwd_cuda_kernelI13__nv_bfloat16Li480ELi3ELi32ELi60ELi256ELb0ELb1ELi4ELi960ELi960ELi4ELb1ELi4ELb0ELb0ELNS_15WgradSyncMethodE3ENS_16CompileConditionILi900EEEEEvPT_S6_S6_PKS5_S8_S8_S8_PKfflPfPj,@"STO_CUDA_ENTRY STV_DEFAULT"
_ZN13group_norm_v218gn_bwd_cuda_kernelI13__nv_bfloat16Li480ELi3ELi32ELi60ELi256ELb0ELb1ELi4ELi960ELi960ELi4ELb1ELi4ELb0ELb0ELNS_15WgradSyncMethodE3ENS_16CompileConditionILi900EEEEEvPT_S6_S6_PKS5_S8_S8_S8_PKfflPfPj:
.text._ZN13group_norm_v218gn_bwd_cuda_kernelI13__nv_bfloat16Li480ELi3ELi32ELi60ELi256ELb0ELb1ELi4ELi960ELi960ELi4ELb1ELi4ELb0ELb0ELNS_15WgradSyncMethodE3ENS_16CompileConditionILi900EEEEEvPT_S6_S6_PKS5_S8_S8_S8_PKfflPfPj:
        /* <DEDUP_REMOVED lines=32> */
.L_x_202:
[----:B------:R-:W2:Y:S04]  /*0200*/  LD.E.STRONG.GPU R0, desc[UR12][R2.64] ;  /* 0x0000000c02007980 */ /* 0x000ea8000c10f900 */
[----:B--2---:R-:W-:Y:S01]  /*0210*/  CCTL.IVALL ;  /* 0x00000000ff00798f */ /* 0x004fe20002000000 */
[----:B------:R-:W-:Y:S05]  /*0220*/  YIELD ;  /* 0x0000000000007946 */ /* 0x000fea0003800000 */
[----:B-----5:R-:W-:-:S04]  /*0230*/  LOP3.LUT R0, R0, R5, RZ, 0x3c, !PT ;  /* 0x0000000500007212 */ /* 0x020fc800078e3cff */
[----:B------:R-:W-:-:S13]  /*0240*/  ISETP.GT.AND P0, PT, R0, -0x1, PT ;  /* 0xffffffff0000780c */ /* 0x000fda0003f04270 */
[----:B------:R-:W-:Y:S05]  /*0250*/  @P0 BRA `(.L_x_202) ;  /* 0xfffffffc00e80947 */ /* 0x000fea000383ffff */
.L_x_201:
[----:B------:R-:W-:Y:S05]  /*0260*/  WARPSYNC.ALL ;  /* 0x0000000000007948 */ /* 0x000fea0003800000 */
[----:B------:R-:W-:Y:S06]  /*0270*/  BAR.SYNC.DEFER_BLOCKING 0x0 ;  /* 0x0000000000007b1d */ /* 0x000fec0000010000 */
[----:B------:R-:W-:Y:S05]  /*0280*/  BRA `(.L_x_203) ;  /* 0x0000002800507947 */ /* 0x000fea0003800000 */
.L_x_200:
        /* <DEDUP_REMOVED lines=42> */
.L_x_219:
[----:B-12---:R-:W0:Y:S01]  /*0530*/  S2R R0, SR_TID.X ;  /* 0x0000000000007919 */ /* 0x006e220000002100 */
[----:B------:R-:W-:Y:S01]  /*0540*/  ULOP3.LUT UR10, UR9, 0x1, URZ, 0xc0, !UPT ;  /* 0x00000001090a7892 */ /* 0x000fe2000f8ec03f */
[----:B------:R-:W1:Y:S01]  /*0550*/  LDC.64 R14, c[0x0][0x238] ;  /* 0x00008e00ff0e7b82 */ /* 0x000e620000000a00 */
[----:B------:R-:W-:Y:S02]  /*0560*/  USHF.R.U64 UR11, UR9, 0x1, UR5 ;  /* 0x00000001090b7899 */ /* 0x000fe40008001205 */
[----:B------:R-:W-:Y:S02]  /*0570*/  UIMAD UR15, UR10, 0x3c0, URZ ;  /* 0x000003c00a0f78a4 */ /* 0x000fe4000f8e023f */
[----:B------:R-:W-:Y:S02]  /*0580*/  USHF.L.U32 UR10, UR17, 0x2, URZ ;  /* 0x00000002110a7899 */ /* 0x000fe4000800063f */
[----:B------:R-:W-:Y:S01]  /*0590*/  USHF.R.U32.HI UR14, URZ, 0x1, UR5 ;  /* 0x000000013f0e7899 */ /* 0x000fe20008011605 */
[----:B------:R-:W-:Y:S01]  /*05a0*/  IMAD.U32 R9, RZ, RZ, UR11 ;  /* 0x0000000bff097e24 */ /* 0x000fe2000f8e00ff */
[----:B------:R-:W-:Y:S01]  /*05b0*/  ULOP3.LUT UR10, UR10, 0xfc, URZ, 0xc0, !UPT ;  /* 0x000000fc0a0a7892 */ /* 0x000fe2000f8ec03f */
[----:B------:R-:W-:-:S03]  /*05c0*/  ULDC.64 UR18, c[0x0][0x248] ;  /* 0x0000920000127ab9 */ /* 0x000fc60000000a00 */
[----:B------:R-:W-:Y:S02]  /*05d0*/  IMAD.U32 R8, RZ, RZ, UR14 ;  /* 0x0000000eff087e24 */ /* 0x000fe4000f8e00ff */
[----:B0-----:R-:W-:-:S05]  /*05e0*/  IMAD.WIDE.U32 R26, R0, -0x77777777, RZ ;  /* 0x88888889001a7825 */ /* 0x001fca00078e00ff */
[----:B------:R-:W-:-:S05]  /*05f0*/  SHF.R.U32.HI R26, RZ, 0x7, R27 ;  /* 0x00000007ff1a7819 */ /* 0x000fca000001161b */
[C---:B------:R-:W-:Y:S01]  /*0600*/  IMAD R29, R26.reuse, -0xf0, R0 ;  /* 0xffffff101a1d7824 */ /* 0x040fe200078e0200 */
[----:B------:R-:W-:Y:S01]  /*0610*/  IADD3 R0, R26, UR10, RZ ;  /* 0x0000000a1a007c10 */ /* 0x000fe2000fffe0ff */
[----:B------:R-:W-:-:S03]  /*0620*/  UIMAD UR10, UR14, 0x78000, URZ ;  /* 0x000780000e0a78a4 */ /* 0x000fc6000f8e023f */
[----:B------:R-:W-:-:S04]  /*0630*/  LEA R4, R29, UR15, 0x2 ;  /* 0x0000000f1d047c11 */ /* 0x000fc8000f8e10ff */
[----:B------:R-:W-:Y:S01]  /*0640*/  SHF.R.S32.HI R5, RZ, 0x1f, R4 ;  /* 0x0000001fff057819 */ /* 0x000fe20000011404 */
[----:B------:R-:W-:-:S05]  /*0650*/  IMAD.WIDE.U32 R2, R4, -0x77777777, RZ ;  /* 0x8888888904027825 */ /* 0x000fca00078e00ff */
[----:B------:R-:W-:Y:S01]  /*0660*/  SHF.R.U32.HI R6, RZ, 0x5, R3 ;  /* 0x00000005ff067819 */ /* 0x000fe20000011603 */
[----:B------:R-:W-:-:S03]  /*0670*/  IMAD.WIDE.U32 R2, R9, 0x78000, R4 ;  /* 0x0007800009027825 */ /* 0x000fc600078e0004 */
[----:B------:R-:W-:Y:S01]  /*0680*/  LEA R7, P0, R9, R6, 0x5 ;  /* 0x0000000609077211 */ /* 0x000fe200078028ff */
[----:B------:R-:W-:Y:S01]  /*0690*/  IMAD R5, R0, 0x780, RZ ;  /* 0x0000078000057824 */ /* 0x000fe200078e02ff */
[----:B------:R-:W-:Y:S01]  /*06a0*/  IADD3 R0, R3, UR10, RZ ;  /* 0x0000000a03007c10 */ /* 0x000fe2000fffe0ff */
[----:B------:R0:W-:Y:S01]  /*06b0*/  STL [R1+0x18], R6 ;  /* 0x0000180601007387 */ /* 0x0001e20000100800 */
[----:B------:R-:W-:Y:S01]  /*06c0*/  LEA.HI.X R8, R9, RZ, R8, 0x5, P0 ;  /* 0x000000ff09087211 */ /* 0x000fe200000f2c08 */
[----:B------:R-:W-:Y:S01]  /*06d0*/  ULDC.64 UR10, c[0x0][0x230] ;  /* 0x00008c00000a7ab9 */ /* 0x000fe20000000a00 */
[----:B------:R-:W-:Y:S02]  /*06e0*/  LEA R16, P0, R7, UR18, 0x3 ;  /* 0x0000001207107c11 */ /* 0x000fe4000f8018ff */
[----:B------:R-:W-:Y:S02]  /*06f0*/  IADD3 R3, P1, R5, R2, RZ ;  /* 0x0000000205037210 */ /* 0x000fe40007f3e0ff */
[----:B------:R-:W-:Y:S01]  /*0700*/  LEA.HI.X R17, R7, UR19, R8, 0x3, P0 ;  /* 0x0000001307117c11 */ /* 0x000fe200080f1c08 */
[----:B------:R-:W-:Y:S01]  /*0710*/  ULDC.64 UR18, c[0x0][0x228] ;  /* 0x00008a0000127ab9 */ /* 0x000fe20000000a00 */
[----:B------:R-:W-:Y:S01]  /*0720*/  SHF.L.U32 R10, R3, 0x1, RZ ;  /* 0x00000001030a7819 */ /* 0x000fe200000006ff */
[----:B0-----:R-:W-:-:S03]  /*0730*/  IMAD.X R6, RZ, RZ, R0, P1 ;  /* 0x000000ffff067224 */ /* 0x001fc600008e0600 */
[----:B------:R-:W2:Y:S02]  /*0740*/  LDG.E.64.CONSTANT R16, desc[UR12][R16.64] ;  /* 0x0000000c10107981 */ /* 0x000ea4000c1e9b00 */
[----:B------:R-:W-:Y:S02]  /*0750*/  SHF.L.U64.HI R28, R3, 0x1, R6 ;  /* 0x00000001031c7819 */ /* 0x000fe40000010206 */
[----:B------:R-:W-:-:S03]  /*0760*/  IADD3 R12, P0, R10, UR10, RZ ;  /* 0x0000000a0a0c7c10 */ /* 0x000fc6000ff1e0ff */
[----:B------:R-:W-:Y:S01]  /*0770*/  STL [R1+0x14], R28 ;  /* 0x0000141c01007387 */ /* 0x000fe20000100800 */
[----:B------:R-:W-:-:S03]  /*0780*/  IADD3.X R13, R28, UR11, RZ, P0, !PT ;  /* 0x0000000b1c0d7c10 */ /* 0x000fc600087fe4ff */
[----:B------:R0:W-:Y:S01]  /*0790*/  STL [R1+0x10], R10 ;  /* 0x0000100a01007387 */ /* 0x0001e20000100800 */
[----:B-1----:R-:W-:-:S03]  /*07a0*/  IMAD.WIDE R14, R4, 0x2, R14 ;  /* 0x00000002040e7825 */ /* 0x002fc600078e020e */
[----:B------:R-:W3:Y:S01]  /*07b0*/  LDG.E.64.CONSTANT R12, desc[UR12][R12.64] ;  /* 0x0000000c0c0c7981 */ /* 0x000ee2000c1e9b00 */
[----:B------:R-:W-:-:S03]  /*07c0*/  VIADD R5, R5, 0xf00 ;  /* 0x00000f0005057836 */ /* 0x000fc60000000000 */
[----:B------:R-:W4:Y:S01]  /*07d0*/  LDG.E.64.CONSTANT R14, desc[UR12][R14.64] ;  /* 0x0000000c0e0e7981 */ /* 0x000f22000c1e9b00 */
[----:B0-----:R-:W-:-:S04]  /*07e0*/  IADD3 R10, P1, R10, UR18, RZ ;  /* 0x000000120a0a7c10 */ /* 0x001fc8000ff3e0ff */
[----:B------:R-:W-:-:S06]  /*07f0*/  IADD3.X R11, R28, UR19, RZ, P1, !PT ;  /* 0x000000131c0b7c10 */ /* 0x000fcc0008ffe4ff */
[----:B------:R-:W4:Y:S01]  /*0800*/  LDG.E.64.CONSTANT R10, desc[UR12][R10.64] ;  /* 0x0000000c0a0a7981 */ /* 0x000f22000c1e9b00 */
[----:B------:R-:W-:-:S04]  /*0810*/  IADD3 R5, P0, R5, R2, RZ ;  /* 0x0000000205057210 */ /* 0x000fc80007f1e0ff */
[----:B------:R-:W-:Y:S01]  /*0820*/  IADD3.X R0, RZ, R0, RZ, P0, !PT ;  /* 0x00000000ff007210 */ /* 0x000fe200007fe4ff */
[----:B------:R-:W-:-:S03]  /*0830*/  IMAD.SHL.U32 R6, R5, 0x2, RZ ;  /* 0x0000000205067824 */ /* 0x000fc600078e00ff */
[----:B------:R-:W-:Y:S02]  /*0840*/  SHF.L.U64.HI R28, R5, 0x1, R0 ;  /* 0x00000001051c7819 */ /* 0x000fe40000010200 */
[----:B------:R-:W-:Y:S01]  /*0850*/  IADD3 R8, P0, R6, UR10, RZ ;  /* 0x0000000a06087c10 */ /* 0x000fe2000ff1e0ff */
[----:B------:R0:W-:Y:S01]  /*0860*/  STL [R1+0x8], R6 ;  /* 0x0000080601007387 */ /* 0x0001e20000100800 */
[----:B------:R-:W-:Y:S02]  /*0870*/  ULDC UR10, c[0x0][0x250] ;  /* 0x00009400000a7ab9 */ /* 0x000fe40000000800 */
[----:B------:R-:W-:-:S06]  /*0880*/  IADD3.X R9, R28, UR11, RZ, P0, !PT ;  /* 0x0000000b1c097c10 */ /* 0x000fcc00087fe4ff */
[----:B------:R-:W4:Y:S01]  /*0890*/  LDG.E.64.CONSTANT R8, desc[UR12][R8.64] ;  /* 0x0000000c08087981 */ /* 0x000f22000c1e9b00 */
[----:B0-----:R-:W-:-:S04]  /*08a0*/  IADD3 R6, P1, R6, UR18, RZ ;  /* 0x0000001206067c10 */ /* 0x001fc8000ff3e0ff */
[----:B------:R-:W-:-:S06]  /*08b0*/  IADD3.X R7, R28, UR19, RZ, P1, !PT ;  /* 0x000000131c077c10 */ /* 0x000fcc0008ffe4ff */
[----:B------:R-:W4:Y:S01]  /*08c0*/  LDG.E.64.CONSTANT R6, desc[UR12][R6.64] ;  /* 0x0000000c06067981 */ /* 0x000f22000c1e9b00 */
[----:B------:R-:W-:-:S03]  /*08d0*/  HFMA2.MMA R30, -RZ, RZ, 0, 1.430511474609375e-06 ;  /* 0x00000018ff1e7435 */ /* 0x000fc600000001ff */
[----:B------:R0:W-:Y:S07]  /*08e0*/  STL [R1+0xc], R28 ;  /* 0x00000c1c01007387 */ /* 0x0001ee0000100800 */
[----:B------:R-:W-:-:S04]  /*08f0*/  IMAD R29, R29, R30, UR8 ;  /* 0x000000081d1d7e24 */ /* 0x000fc8000f8e021e */
[----:B------:R-:W-:Y:S02]  /*0900*/  IMAD R26, R26, 0x8, R29 ;  /* 0x000000081a1a7824 */ /* 0x000fe400078e021d */
[----:B--2---:R-:W-:-:S06]  /*0910*/  FADD.FTZ R2, R17, UR10 ;  /* 0x0000000a11027e21 */ /* 0x004fcc0008010000 */
[----:B------:R-:W1:Y:S01]  /*0920*/  MUFU.RSQ R2, R2 ;  /* 0x0000000200027308 */ /* 0x000e620000001400 */
[C---:B---3--:R-:W-:Y:S02]  /*0930*/  PRMT R27, R12.reuse, 0x7632, R27 ;  /* 0x000076320c1b7816 */ /* 0x048fe4000000001b */
[----:B------:R-:W-:Y:S02]  /*0940*/  SHF.L.U32 R5, R12, 0x10, RZ ;  /* 0x000000100c057819 */ /* 0x000fe400000006ff */
[C---:B----4-:R-:W-:Y:S01]  /*0950*/  PRMT R17, R14.reuse, 0x7632, R17 ;  /* 0x000076320e117816 */ /* 0x050fe20000000011 */
[----:B------:R-:W-:Y:S01]  /*0960*/  IMAD.U32 R3, R14, 0x10000, RZ ;  /* 0x000100000e037824 */ /* 0x000fe200078e00ff */
[----:B------:R-:W-:Y:S01]  /*0970*/  SHF.L.U32 R27, R27, 0x10, RZ ;  /* 0x000000101b1b7819 */ /* 0x000fe200000006ff */
[----:B------:R-:W-:Y:S01]  /*0980*/  FADD.FTZ R5, -R16, R5 ;  /* 0x0000000510057221 */ /* 0x000fe20000010100 */
[----:B------:R-:W-:Y:S01]  /*0990*/  STL [R1+0x30], R14 ;  /* 0x0000300e01007387 */ /* 0x000fe20000100800 */
[----:B------:R-:W-:-:S02]  /*09a0*/  IMAD.U32 R17, R17, 0x10000, RZ ;  /* 0x0001000011117824 */ /* 0x000fc400078e00ff */
[----:B------:R-:W-:Y:S01]  /*09b0*/  FADD.FTZ R27, -R16, R27 ;  /* 0x0000001b101b7221 */ /* 0x000fe20000010100 */
[----:B------:R1:W-:Y:S01]  /*09c0*/  STL [R1+0x34], R12 ;  /* 0x0000340c01007387 */ /* 0x0003e20000100800 */
[C---:B------:R-:W-:Y:S01]  /*09d0*/  PRMT R4, R10.reuse, 0x7632, R4 ;  /* 0x000076320a047816 */ /* 0x040fe20000000004 */
[----:B------:R-:W-:-:S03]  /*09e0*/  IMAD.U32 R0, R10, 0x10000, RZ ;  /* 0x000100000a007824 */ /* 0x000fc600078e00ff */
[----:B------:R-:W-:Y:S01]  /*09f0*/  SHF.L.U32 R4, R4, 0x10, RZ ;  /* 0x0000001004047819 */ /* 0x000fe200000006ff */
[----:B0-----:R-:W-:Y:S01]  /*0a00*/  FMUL.FTZ R28, R0, R3 ;  /* 0x00000003001c7220 */ /* 0x001fe20000410000 */
[C---:B-1----:R-:W-:Y:S01]  /*0a10*/  FMUL.FTZ R12, R2.reuse, R5 ;  /* 0x00000005020c7220 */ /* 0x042fe20000410000 */
[----:B------:R-:W-:Y:S02]  /*0a20*/  FMUL.FTZ R27, R2, R27 ;  /* 0x0000001b021b7220 */ /* 0x000fe40000410000 */
[----:B------:R-:W-:Y:S01]  /*0a30*/  FMUL.FTZ R5, R4, R17 ;  /* 0x0000001104057220 */ /* 0x000fe20000410000 */
[----:B------:R-:W-:Y:S01]  /*0a40*/  FFMA.FTZ R28, R12, R28, RZ ;  /* 0x0000001c0c1c7223 */ /* 0x000fe200000100ff */
[----:B------:R-:W-:Y:S01]  /*0a50*/  PRMT R30, R13, 0x7632, R30 ;  /* 0x000076320d1e7816 */ /* 0x000fe2000000001e */
[----:B------:R-:W-:Y:S02]  /*0a60*/  FFMA.FTZ R33, R0, R3, RZ ;  /* 0x0000000300217223 */ /* 0x000fe400000100ff */
[----:B------:R-:W-:Y:S01]  /*0a70*/  FFMA.FTZ R5, R27, R5, R28 ;  /* 0x000000051b057223 */ /* 0x000fe2000001001c */
[----:B------:R-:W-:Y:S01]  /*0a80*/  SHF.L.U32 R28, R13, 0x10, RZ ;  /* 0x000000100d1c7819 */ /* 0x000fe200000006ff */
[C---:B------:R-:W-:Y:S01]  /*0a90*/  FFMA.FTZ R33, R4.reuse, R17, R33 ;  /* 0x0000001104217223 */ /* 0x040fe20000010021 */
[----:B------:R-:W-:Y:S01]  /*0aa0*/  PRMT R31, R11, 0x7632, R31 ;  /* 0x000076320b1f7816 */ /* 0x000fe2000000001f */
[----:B------:R-:W-:Y:S01]  /*0ab0*/  FADD.FTZ R23, R4, R23 ;  /* 0x0000001704177221 */ /* 0x000fe20000010000 */
[----:B------:R-:W-:Y:S01]  /*0ac0*/  FFMA.FTZ R22, R27, R4, R22 ;  /* 0x000000041b167223 */ /* 0x000fe20000010016 */
[----:B------:R-:W-:Y:S01]  /*0ad0*/  SHF.L.U32 R32, R11, 0x10, RZ ;  /* 0x000000100b207819 */ /* 0x000fe200000006ff */
[----:B------:R-:W-:Y:S01]  /*0ae0*/  IMAD.U32 R30, R30, 0x10000, RZ ;  /* 0x000100001e1e7824 */ /* 0x000fe200078e00ff */
[C---:B------:R-:W-:Y:S01]  /*0af0*/  PRMT R29, R15.reuse, 0x7632, R29 ;  /* 0x000076320f1d7816 */ /* 0x040fe2000000001d */
[----:B------:R-:W-:-:S02]  /*0b00*/  IMAD.U32 R4, R15, 0x10000, RZ ;  /* 0x000100000f047824 */ /* 0x000fc400078e00ff */
[C---:B------:R-:W-:Y:S01]  /*0b10*/  FADD.FTZ R28, -R16.reuse, R28 ;  /* 0x0000001c101c7221 */ /* 0x040fe20000010100 */
[----:B------:R-:W-:Y:S01]  /*0b20*/  SHF.L.U32 R31, R31, 0x10, RZ ;  /* 0x000000101f1f7819 */ /* 0x000fe200000006ff */
[----:B------:R-:W-:Y:S01]  /*0b30*/  FADD.FTZ R30, -R16, R30 ;  /* 0x0000001e101e7221 */ /* 0x000fe20000010100 */
[----:B------:R-:W-:Y:S01]  /*0b40*/  FMUL.FTZ R27, R32, R4 ;  /* 0x00000004201b7220 */ /* 0x000fe20000410000 */
[C---:B------:R-:W-:Y:S01]  /*0b50*/  FMUL.FTZ R14, R2.reuse, R28 ;  /* 0x0000001c020e7220 */ /* 0x040fe20000410000 */
[----:B------:R-:W-:Y:S02]  /*0b60*/  IMAD.U32 R29, R29, 0x10000, RZ ;  /* 0x000100001d1d7824 */ /* 0x000fe400078e00ff */
[----:B------:R-:W-:Y:S01]  /*0b70*/  FMUL.FTZ R30, R2, R30 ;  /* 0x0000001e021e7220 */ /* 0x000fe20000410000 */
[C---:B------:R-:W-:Y:S01]  /*0b80*/  FADD.FTZ R28, R31.reuse, R19 ;  /* 0x000000131f1c7221 */ /* 0x040fe20000010000 */
[----:B------:R-:W-:Y:S01]  /*0b90*/  FFMA.FTZ R5, R14, R27, R5 ;  /* 0x0000001b0e057223 */ /* 0x000fe20000010005 */
[----:B------:R-:W-:Y:S01]  /*0ba0*/  FFMA.FTZ R33, R32, R4, R33 ;  /* 0x0000000420217223 */ /* 0x000fe20000010021 */
[C---:B------:R-:W-:Y:S01]  /*0bb0*/  FMUL.FTZ R19, R31.reuse, R29 ;  /* 0x0000001d1f137220 */ /* 0x040fe20000410000 */
[----:B------:R-:W-:Y:S01]  /*0bc0*/  SHF.L.U32 R36, R8, 0x10, RZ ;  /* 0x0000001008247819 */ /* 0x000fe200000006ff */
[C---:B------:R-:W-:Y:S01]  /*0bd0*/  FFMA.FTZ R27, R30.reuse, R31, R18 ;  /* 0x0000001f1e1b7223 */ /* 0x040fe20000010012 */
[----:B------:R-:W-:Y:S01]  /*0be0*/  FFMA.FTZ R18, R31, R29, R33 ;  /* 0x0000001d1f127223 */ /* 0x000fe20000010021 */
[----:B------:R-:W-:Y:S01]  /*0bf0*/  FFMA.FTZ R19, R30, R19, R5 ;  /* 0x000000131e137223 */ /* 0x000fe20000010005 */
[C---:B------:R-:W-:Y:S01]  /*0c00*/  IMAD.U32 R5, R6.reuse, 0x10000, RZ ;  /* 0x0001000006057824 */ /* 0x040fe200078e00ff */
[----:B------:R-:W-:Y:S01]  /*0c10*/  PRMT R33, R6, 0x7632, R33 ;  /* 0x0000763206217816 */ /* 0x000fe20000000021 */
[----:B------:R-:W-:Y:S01]  /*0c20*/  FADD.FTZ R36, -R16, R36 ;  /* 0x0000002410247221 */ /* 0x000fe20000010100 */
[----:B------:R-:W-:Y:S01]  /*0c30*/  PRMT R31, R8, 0x7632, R31 ;  /* 0x00007632081f7816 */ /* 0x000fe2000000001f */
[CC--:B------:R-:W-:Y:S01]  /*0c40*/  FMUL.FTZ R30, R3.reuse, R5.reuse ;  /* 0x00000005031e7220 */ /* 0x0c0fe20000410000 */
[----:B------:R-:W-:Y:S01]  /*0c50*/  FFMA.FTZ R18, R3, R5, R18 ;  /* 0x0000000503127223 */ /* 0x000fe20000010012 */
[----:B------:R-:W-:Y:S01]  /*0c60*/  FMUL.FTZ R36, R2, R36 ;  /* 0x0000002402247220 */ /* 0x000fe20000410000 */
[----:B------:R-:W-:Y:S01]  /*0c70*/  IMAD.U32 R33, R33, 0x10000, RZ ;  /* 0x0001000021217824 */ /* 0x000fe200078e00ff */
[----:B------:R-:W-:-:S02]  /*0c80*/  SHF.L.U32 R31, R31, 0x10, RZ ;  /* 0x000000101f1f7819 */ /* 0x000fc400000006ff */
[----:B------:R-:W-:Y:S01]  /*0c90*/  FFMA.FTZ R19, R36, R30, R19 ;  /* 0x0000001e24137223 */ /* 0x000fe20000010013 */
[CC--:B------:R-:W-:Y:S01]  /*0ca0*/  FFMA.FTZ R18, R17.reuse, R33.reuse, R18 ;  /* 0x0000002111127223 */ /* 0x0c0fe20000010012 */
[----:B------:R-:W-:Y:S01]  /*0cb0*/  FMUL.FTZ R30, R17, R33 ;  /* 0x00000021111e7220 */ /* 0x000fe20000410000 */
[----:B------:R-:W-:Y:S01]  /*0cc0*/  SHF.L.U32 R17, R9, 0x10, RZ ;  /* 0x0000001009117819 */ /* 0x000fe200000006ff */
[----:B------:R-:W-:-:S04]  /*0cd0*/  FADD.FTZ R31, -R16, R31 ;  /* 0x0000001f101f7221 */ /* 0x000fc80000010100 */
[----:B------:R-:W-:Y:S01]  /*0ce0*/  FMUL.FTZ R31, R2, R31 ;  /* 0x0000001f021f7220 */ /* 0x000fe20000410000 */
[----:B------:R-:W-:Y:S01]  /*0cf0*/  FADD.FTZ R35, -R16, R17 ;  /* 0x0000001110237221 */ /* 0x000fe20000010100 */
[----:B------:R-:W-:Y:S02]  /*0d00*/  IMAD.U32 R17, R7, 0x10000, RZ ;  /* 0x0001000007117824 */ /* 0x000fe400078e00ff */
[----:B------:R-:W-:Y:S01]  /*0d10*/  FFMA.FTZ R19, R31, R30, R19 ;  /* 0x0000001e1f137223 */ /* 0x000fe20000010013 */
[----:B------:R-:W-:Y:S01]  /*0d20*/  FMUL.FTZ R35, R2, R35 ;  /* 0x0000002302237220 */ /* 0x000fe20000410000 */
[----:B------:R-:W-:Y:S01]  /*0d30*/  FMUL.FTZ R30, R4, R17 ;  /* 0x00000011041e7220 */ /* 0x000fe20000410000 */
[----:B------:R-:W-:-:S03]  /*0d40*/  PRMT R34, R9, 0x7632, R34 ;  /* 0x0000763209227816 */ /* 0x000fc60000000022 */
[----:B------:R-:W-:Y:S01]  /*0d50*/  FFMA.FTZ R19, R35, R30, R19 ;  /* 0x0000001e23137223 */ /* 0x000fe20000010013 */
[----:B------:R-:W-:Y:S02]  /*0d60*/  PRMT R30, R7, 0x7632, R30 ;  /* 0x00007632071e7816 */ /* 0x000fe4000000001e */
[----:B------:R-:W-:Y:S01]  /*0d70*/  SHF.L.U32 R34, R34, 0x10, RZ ;  /* 0x0000001022227819 */ /* 0x000fe200000006ff */
[----:B------:R-:W-:Y:S02]  /*0d80*/  FFMA.FTZ R18, R4, R17, R18 ;  /* 0x0000001104127223 */ /* 0x000fe40000010012 */
[----:B------:R-:W-:Y:S02]  /*0d90*/  IMAD.U32 R30, R30, 0x10000, RZ ;  /* 0x000100001e1e7824 */ /* 0x000fe400078e00ff */
[----:B------:R-:W-:Y:S01]  /*0da0*/  FADD.FTZ R34, -R16, R34 ;  /* 0x0000002210227221 */ /* 0x000fe20000010100 */
[----:B------:R0:W-:Y:S01]  /*0db0*/  STL [R1+0x4], R12 ;  /* 0x0000040c01007387 */ /* 0x0001e20000100800 */
[CC--:B------:R-:W-:Y:S01]  /*0dc0*/  FFMA.FTZ R18, R29.reuse, R30.reuse, R18 ;  /* 0x0000001e1d127223 */ /* 0x0c0fe20000010012 */
[----:B------:R-:W-:Y:S01]  /*0dd0*/  FMUL.FTZ R37, R29, R30 ;  /* 0x0000001e1d257220 */ /* 0x000fe20000410000 */
[----:B------:R-:W-:Y:S01]  /*0de0*/  FMUL.FTZ R29, R2, R34 ;  /* 0x00000022021d7220 */ /* 0x000fe20000410000 */
[----:B------:R1:W-:Y:S01]  /*0df0*/  STL [R1], R14 ;  /* 0x0000000e01007387 */ /* 0x0003e20000100800 */
[----:B------:R-:W-:Y:S01]  /*0e00*/  MOV R34, R12 ;  /* 0x0000000c00227202 */ /* 0x000fe20000000f00 */
[----:B------:R-:W-:-:S02]  /*0e10*/  FFMA.FTZ R20, R14, R32, R20 ;  /* 0x000000200e147223 */ /* 0x000fc40000010014 */
[----:B0-----:R0:W5:Y:S04]  /*0e20*/  LDL.LU R12, [R1+0x34] ;  /* 0x00003400010c7983 */ /* 0x0011680000300800 */
[----:B-1----:R0:W5:Y:S01]  /*0e30*/  LDL.LU R14, [R1+0x30] ;  /* 0x00003000010e7983 */ /* 0x0021620000300800 */
[----:B------:R-:W-:Y:S01]  /*0e40*/  FFMA.FTZ R19, R29, R37, R19 ;  /* 0x000000251d137223 */ /* 0x000fe20000010013 */
[----:B------:R-:W-:Y:S01]  /*0e50*/  UIADD3 UR11, UP0, UR9, 0x4, URZ ;  /* 0x00000004090b7890 */ /* 0x000fe2000ff1e03f */
[----:B------:R-:W1:Y:S03]  /*0e60*/  S2R R37, SR_TID.X ;  /* 0x0000000000257919 */ /* 0x000e660000002100 */
[----:B------:R-:W-:-:S02]  /*0e70*/  UIADD3.X UR14, URZ, UR5, URZ, UP0, !UPT ;  /* 0x000000053f0e7290 */ /* 0x000fc400087fe43f */
[----:B------:R-:W-:-:S04]  /*0e80*/  UISETP.GE.U32.AND UP0, UPT, UR11, UR16, UPT ;  /* 0x000000100b00728c */ /* 0x000fc8000bf06070 */
[----:B------:R-:W-:-:S06]  /*0e90*/  UISETP.GE.AND.EX UP0, UPT, UR14, UR7, UPT, UP0 ;  /* 0x000000070e00728c */ /* 0x000fcc000bf06300 */
[----:B------:R-:W-:Y:S01]  /*0ea0*/  PLOP3.LUT P0, PT, PT, PT, UP0, 0x80, 0x0 ;  /* 0x000000000000781c */ /* 0x000fe20003f0f008 */
[----:B------:R2:W-:Y:S01]  /*0eb0*/  STS.64 [R26], R18 ;  /* 0x000000121a007388 */ /* 0x0005e20000000a00 */
[----:B------:R-:W-:Y:S01]  /*0ec0*/  FADD.FTZ R25, R0, R25 ;  /* 0x0000001900197221 */ /* 0x000fe20000010000 */
[----:B------:R-:W-:Y:S01]  /*0ed0*/  FFMA.FTZ R24, R34, R0, R24 ;  /* 0x0000000022187223 */ /* 0x000fe20000010018 */
[----:B------:R-:W-:Y:S01]  /*0ee0*/  FADD.FTZ R21, R32, R21 ;  /* 0x0000001520157221 */ /* 0x000fe20000010000 */
[----:B------:R-:W-:Y:S01]  /*0ef0*/  FADD.FTZ R23, R23, R33 ;  /* 0x0000002117177221 */ /* 0x000fe20000010000 */
[----:B------:R-:W-:Y:S01]  /*0f00*/  FFMA.FTZ R22, R31, R33, R22 ;  /* 0x000000211f167223 */ /* 0x000fe20000010016 */
[----:B------:R-:W-:Y:S01]  /*0f10*/  FADD.FTZ R25, R25, R5 ;  /* 0x0000000519197221 */ /* 0x000fe20000010000 */
[----:B------:R-:W-:Y:S01]  /*0f20*/  FADD.FTZ R21, R21, R17 ;  /* 0x0000001115157221 */ /* 0x000fe20000010000 */
[----:B------:R-:W-:Y:S01]  /*0f30*/  FFMA.FTZ R24, R36, R5, R24 ;  /* 0x0000000524187223 */ /* 0x000fe20000010018 */
[----:B------:R-:W-:Y:S01]  /*0f40*/  FFMA.FTZ R20, R35, R17, R20 ;  /* 0x0000001123147223 */ /* 0x000fe20000010014 */
[----:B--2---:R-:W-:Y:S01]  /*0f50*/  FADD.FTZ R19, R28, R30 ;  /* 0x0000001e1c137221 */ /* 0x004fe20000010000 */
[----:B------:R-:W-:Y:S01]  /*0f60*/  FFMA.FTZ R18, R29, R30, R27 ;  /* 0x0000001e1d127223 */ /* 0x000fe2000001001b */
[----:B------:R-:W-:Y:S01]  /*0f70*/  BAR.SYNC.DEFER_BLOCKING 0x0 ;  /* 0x0000000000007b1d */ /* 0x000fe20000010000 */
[----:B-1----:R-:W-:-:S05]  /*0f80*/  ISETP.GT.U32.AND P1, PT, R37, 0x1f, PT ;  /* 0x0000001f2500780c */ /* 0x002fca0003f24070 */
[----:B0-----:R-:W-:Y:S08]  /*0f90*/  @!P0 BRA `(.L_x_204) ;  /* 0x0000000000e88947 */ /* 0x001ff00003800000 */
[----:B------:R-:W2:Y:S04]  /*0fa0*/  LDL R33, [R1+0x2c] ;  /* 0x00002c0001217983 */ /* 0x000ea80000100800 */
[----:B------:R-:W3:Y:S01]  /*0fb0*/  LDL R34, [R1+0x28] ;  /* 0x0000280001227983 */ /* 0x000ee20000100800 */
[----:B------:R-:W0:Y:S01]  /*0fc0*/  S2UR UR10, SR_CgaCtaId ;  /* 0x00000000000a79c3 */ /* 0x000e220000008800 */
[----:B------:R-:W-:Y:S01]  /*0fd0*/  UMOV UR5, 0x400 ;  /* 0x0000040000057882 */ /* 0x000fe20000000000 */
[----:B------:R-:W-:Y:S01]  /*0fe0*/  IMAD.SHL.U32 R26, R37, 0x2, RZ ;  /* 0x00000002251a7824 */ /* 0x000fe200078e00ff */
[----:B------:R-:W1:Y:S04]  /*0ff0*/  S2R R30, SR_TID.X ;  /* 0x00000000001e7919 */ /* 0x000e680000002100 */
[----:B------:R-:W-:-:S04]  /*1000*/  LOP3.LUT R26, R26, 0x18, RZ, 0xc0, !PT ;  /* 0x000000181a1a7812 */ /* 0x000fc800078ec0ff */
[----:B------:R-:W-:Y:S01]  /*1010*/  LOP3.LUT R29, R26, 0x8, RZ, 0x3c, !PT ;  /* 0x000000081a1d7812 */ /* 0x000fe200078e3cff */
[----:B0-----:R-:W-:-:S06]  /*1020*/  ULEA UR5, UR10, UR5, 0x18 ;  /* 0x000000050a057291 */ /* 0x001fcc000f8ec03f */
[----:B------:R-:W-:-:S04]  /*1030*/  LEA R27, R37, UR5, 0x5 ;  /* 0x00000005251b7c11 */ /* 0x000fc8000f8e28ff */
[C---:B------:R-:W-:Y:S01]  /*1040*/  IADD3 R28, R27.reuse, R26, RZ ;  /* 0x0000001a1b1c7210 */ /* 0x040fe20007ffe0ff */
[----:B------:R-:W-:Y:S01]  /*1050*/  IMAD.IADD R29, R27, 0x1, R29 ;  /* 0x000000011b1d7824 */ /* 0x000fe200078e021d */
[----:B-1----:R-:W-:-:S03]  /*1060*/  SHF.R.S32.HI R31, RZ, 0x1f, R30 ;  /* 0x0000001fff1f7819 */ /* 0x002fc6000001141e */
[----:B------:R0:W-:Y:S01]  /*1070*/  STS.64 [R28], R24 ;  /* 0x000000181c007388 */ /* 0x0001e20000000a00 */
[----:B------:R-:W-:-:S03]  /*1080*/  LEA.HI R31, R31, R30, RZ, 0x2 ;  /* 0x0000001e1f1f7211 */ /* 0x000fc600078f10ff */
[----:B------:R-:W-:Y:S01]  /*1090*/  STS.64 [R29], R22 ;  /* 0x000000161d007388 */ /* 0x000fe20000000a00 */
[----:B------:R-:W-:Y:S02]  /*10a0*/  SHF.R.S32.HI R31, RZ, 0x2, R31 ;  /* 0x00000002ff1f7819 */ /* 0x000fe4000001141f */
[C---:B0-----:R-:W-:Y:S02]  /*10b0*/  LOP3.LUT R28, R26.reuse, 0x10, RZ, 0x3c, !PT ;  /* 0x000000101a1c7812 */ /* 0x041fe400078e3cff */
[----:B------:R-:W-:Y:S02]  /*10c0*/  LOP3.LUT R26, R26, 0x18, RZ, 0x3c, !PT ;  /* 0x000000181a1a7812 */ /* 0x000fe400078e3cff */
[----:B------:R-:W-:-:S03]  /*10d0*/  IADD3 R28, R27, R28, RZ ;  /* 0x0000001c1b1c7210 */ /* 0x000fc60007ffe0ff */
[----:B------:R-:W-:Y:S02]  /*10e0*/  IMAD.IADD R26, R27, 0x1, R26 ;  /* 0x000000011b1a7824 */ /* 0x000fe400078e021a */
[----:B------:R0:W-:Y:S04]  /*10f0*/  STS.64 [R28], R20 ;  /* 0x000000141c007388 */ /* 0x0001e80000000a00 */
[----:B------:R2:W-:Y:S01]  /*1100*/  STS.64 [R26], R18 ;  /* 0x000000121a007388 */ /* 0x0005e20000000a00 */
[----:B0-----:R-:W-:-:S03]  /*1110*/  LEA R28, R31, UR5, 0x5 ;  /* 0x000000051f1c7c11 */ /* 0x001fc6000f8e28ff */
[----:B------:R-:W4:Y:S01]  /*1120*/  LDL R31, [R1+0x20] ;  /* 0x00002000011f7983 */ /* 0x000f220000100800 */
[----:B------:R-:W-:Y:S01]  /*1130*/  USHF.R.U32.HI UR10, URZ, 0x1, UR6 ;  /* 0x000000013f0a7899 */ /* 0x000fe20008011606 */
[----:B------:R-:W-:Y:S01]  /*1140*/  BAR.SYNC.DEFER_BLOCKING 0x0 ;  /* 0x0000000000007b1d */ /* 0x000fe20000010000 */
[----:B--2---:R-:W-:-:S05]  /*1150*/  LEA R26, R33, R28, 0x3 ;  /* 0x0000001c211a7211 */ /* 0x004fca00078e18ff */
[----:B------:R-:W2:Y:S01]  /*1160*/  LDL R33, [R1+0x24] ;  /* 0x0000240001217983 */ /* 0x000ea20000100800 */
[----:B---3--:R-:W-:-:S03]  /*1170*/  IMAD R28, R34, 0x8, R28 ;  /* 0x00000008221c7824 */ /* 0x008fc600078e021c */
[----:B------:R-:W3:Y:S04]  /*1180*/  LDL R34, [R1+0x1c] ;  /* 0x00001c0001227983 */ /* 0x000ee80000100800 */
[----:B------:R-:W0:Y:S04]  /*1190*/  LDS.64 R26, [R26] ;  /* 0x000000001a1a7984 */ /* 0x000e280000000a00 */
[----:B------:R-:W1:Y:S01]  /*11a0*/  LDS.64 R28, [R28+0x1e00] ;  /* 0x001e00001c1c7984 */ /* 0x000e620000000a00 */
[----:B------:R-:W-:-:S04]  /*11b0*/  USHF.L.U32 UR10, UR10, 0x6, URZ ;  /* 0x000000060a0a7899 */ /* 0x000fc8000800063f */
[----:B------:R-:W-:-:S04]  /*11c0*/  ULOP3.LUT UR10, UR10, 0xffffffc0, UR17, 0xe2, !UPT ;  /* 0xffffffc00a0a7892 */ /* 0x000fc8000f8ee211 */
[----:B------:R-:W-:-:S06]  /*11d0*/  UIMAD UR10, UR10, 0x780, UR15 ;  /* 0x000007800a0a78a4 */ /* 0x000fcc000f8e020f */
[----:B------:R-:W-:Y:S01]  /*11e0*/  IADD3 R30, R37, UR10, RZ ;  /* 0x0000000a251e7c10 */ /* 0x000fe2000fffe0ff */
[----:B0-----:R-:W-:Y:S01]  /*11f0*/  FADD.FTZ R27, RZ, R27 ;  /* 0x0000001bff1b7221 */ /* 0x001fe20000010000 */
[----:B------:R-:W-:-:S03]  /*1200*/  FADD.FTZ R26, RZ, R26 ;  /* 0x0000001aff1a7221 */ /* 0x000fc60000010000 */
[----:B-1----:R-:W-:Y:S01]  /*1210*/  FADD.FTZ R29, R27, R29 ;  /* 0x0000001d1b1d7221 */ /* 0x002fe20000010000 */
[----:B------:R-:W-:Y:S02]  /*1220*/  FADD.FTZ R28, R26, R28 ;  /* 0x0000001c1a1c7221 */ /* 0x000fe40000010000 */
[----:B------:R-:W0:Y:S01]  /*1230*/  LDC.64 R26, c[0x0][0x260] ;  /* 0x00009800ff1a7b82 */ /* 0x000e220000000a00 */
[----:B------:R-:W-:-:S04]  /*1240*/  IMAD.SHL.U32 R30, R30, 0x2, RZ ;  /* 0x000000021e1e7824 */ /* 0x000fc800078e00ff */
[----:B0-----:R-:W-:-:S05]  /*1250*/  IMAD.WIDE.U32 R26, R30, 0x4, R26 ;  /* 0x000000041e1a7825 */ /* 0x001fca00078e001a */
[----:B------:R0:W-:Y:S02]  /*1260*/  STG.E.64 desc[UR12][R26.64+0x10000], R28 ;  /* 0x0100001c1a007986 */ /* 0x0001e4000c101b0c */
[----:B0-----:R-:W0:Y:S01]  /*1270*/  LDC.64 R28, c[0x0][0x260] ;  /* 0x00009800ff1c7b82 */ /* 0x001e220000000a00 */
[----:B------:R-:W-:-:S05]  /*1280*/  IADD3 R26, R30, 0x3c0, RZ ;  /* 0x000003c01e1a7810 */ /* 0x000fca0007ffe0ff */
[----:B0-----:R-:W-:Y:S01]  /*1290*/  IMAD.WIDE.U32 R26, R26, 0x4, R28 ;  /* 0x000000041a1a7825 */ /* 0x001fe200078e001c */
[----:B---3--:R-:W-:-:S05]  /*12a0*/  LEA R30, R34, UR5, 0x5 ;  /* 0x00000005221e7c11 */ /* 0x008fca000f8e28ff */
[----:B--2---:R-:W-:Y:S01]  /*12b0*/  IMAD R28, R33, 0x8, R30 ;  /* 0x00000008211c7824 */ /* 0x004fe200078e021e */
[----:B----4-:R-:W-:-:S05]  /*12c0*/  LEA R30, R31, R30, 0x3 ;  /* 0x0000001e1f1e7211 */ /* 0x010fca00078e18ff */
[----:B------:R-:W0:Y:S04]  /*12d0*/  LDS.64 R28, [R28] ;  /* 0x000000001c1c7984 */ /* 0x000e280000000a00 */
[----:B------:R-:W1:Y:S01]  /*12e0*/  LDS.64 R30, [R30+0x1e00] ;  /* 0x001e00001e1e7984 */ /* 0x000e620000000a00 */
[----:B0-----:R-:W-:Y:S01]  /*12f0*/  FADD.FTZ R29, RZ, R29 ;  /* 0x0000001dff1d7221 */ /* 0x001fe20000010000 */
[----:B------:R-:W-:-:S03]  /*1300*/  FADD.FTZ R28, RZ, R28 ;  /* 0x0000001cff1c7221 */ /* 0x000fc60000010000 */
[----:B-1----:R-:W-:Y:S01]  /*1310*/  FADD.FTZ R31, R29, R31 ;  /* 0x0000001f1d1f7221 */ /* 0x002fe20000010000 */
[----:B------:R-:W-:-:S05]  /*1320*/  FADD.FTZ R30, R28, R30 ;  /* 0x0000001e1c1e7221 */ /* 0x000fca0000010000 */
[----:B------:R0:W-:Y:S02]  /*1330*/  STG.E.64 desc[UR12][R26.64+0x10000], R30 ;  /* 0x0100001e1a007986 */ /* 0x0001e4000c101b0c */
.L_x_204:
[----:B------:R-:W-:Y:S01]  /*1340*/  BSSY B0, `(.L_x_205) ;  /* 0x000009f000007945 */ /* 0x000fe20003800000 */
[----:B0-----:R-:W-:-:S03]  /*1350*/  CS2R R26, SRZ ;  /* 0x00000000001a7805 */ /* 0x001fc6000001ff00 */
[----:B------:R-:W-:Y:S05]  /*1360*/  @P1 BRA `(.L_x_206) ;  /* 0x0000000800701947 */ /* 0x000fea0003800000 */
[----:B------:R-:W-:Y:S01]  /*1370*/  USHF.L.U32 UR5, UR9, 0x4, URZ ;  /* 0x0000000409057899 */ /* 0x000fe2000800063f */
[----:B------:R-:W-:Y:S01]  /*1380*/  IMAD.MOV.U32 R26, RZ, RZ, 0x3c ;  /* 0x0000003cff1a7424 */ /* 0x000fe200078e00ff */
[----:B------:R-:W-:Y:S01]  /*1390*/  HFMA2.MMA R27, -RZ, RZ, 0, 1.430511474609375e-06 ;  /* 0x00000018ff1b7435 */ /* 0x000fe200000001ff */
[----:B------:R-:W-:Y:S01]  /*13a0*/  IMAD.SHL.U32 R31, R37, 0x8, RZ ;  /* 0x00000008251f7824 */ /* 0x000fe200078e00ff */
[----:B------:R-:W-:-:S04]  /*13b0*/  ULOP3.LUT UR5, UR5, 0x10, URZ, 0xc0, !UPT ;  /* 0x0000001005057892 */ /* 0x000fc8000f8ec03f */
[----:B------:R-:W-:Y:S02]  /*13c0*/  LOP3.LUT R31, R31, 0x8, RZ, 0xc0, !PT ;  /* 0x000000081f1f7812 */ /* 0x000fe400078ec0ff */
[----:B------:R-:W-:-:S05]  /*13d0*/  LEA.HI R30, R37, UR5, RZ, 0x1f ;  /* 0x00000005251e7c11 */ /* 0x000fca000f8ff8ff */
[----:B------:R-:W-:-:S05]  /*13e0*/  IMAD R30, R30, R26, -UR15 ;  /* 0x8000000f1e1e7e24 */ /* 0x000fca000f8e021a */
[----:B------:R-:W-:-:S04]  /*13f0*/  SHF.R.S32.HI R26, RZ, 0x1f, R30 ;  /* 0x0000001fff1a7819 */ /* 0x000fc8000001141e */
[----:B------:R-:W-:-:S04]  /*1400*/  LEA.HI R26, R26, R30, RZ, 0x2 ;  /* 0x0000001e1a1a7211 */ /* 0x000fc800078f10ff */
[----:B------:R-:W-:-:S05]  /*1410*/  SHF.R.S32.HI R26, RZ, 0x2, R26 ;  /* 0x00000002ff1a7819 */ /* 0x000fca000001141a */
[----:B------:R-:W-:Y:S02]  /*1420*/  IMAD R26, R26, R27, UR8 ;  /* 0x000000081a1a7e24 */ /* 0x000fe4000f8e021b */
[----:B------:R-:W-:-:S03]  /*1430*/  VIADD R27, R30, 0x4 ;  /* 0x000000041e1b7836 */ /* 0x000fc60000000000 */
[----:B------:R-:W-:Y:S02]  /*1440*/  IADD3 R26, R26, R31, RZ ;  /* 0x0000001f1a1a7210 */ /* 0x000fe40007ffe0ff */
[----:B------:R-:W-:-:S04]  /*1450*/  SHF.R.S32.HI R28, RZ, 0x1f, R27 ;  /* 0x0000001fff1c7819 */ /* 0x000fc8000001141b */
[----:B------:R-:W-:Y:S02]  /*1460*/  LEA.HI R28, R28, R27, RZ, 0x2 ;  /* 0x0000001b1c1c7211 */ /* 0x000fe400078f10ff */
[----:B------:R-:W-:Y:S02]  /*1470*/  MOV R27, 0x18 ;  /* 0x00000018001b7802 */ /* 0x000fe40000000f00 */
[----:B------:R-:W-:-:S05]  /*1480*/  SHF.R.S32.HI R28, RZ, 0x2, R28 ;  /* 0x00000002ff1c7819 */ /* 0x000fca000001141c */
[----:B------:R-:W-:Y:S02]  /*1490*/  IMAD R28, R28, R27, UR8 ;  /* 0x000000081c1c7e24 */ /* 0x000fe4000f8e021b */
[----:B------:R-:W0:Y:S02]  /*14a0*/  LDS.64 R26, [R26] ;  /* 0x000000001a1a7984 */ /* 0x000e240000000a00 */
[----:B------:R-:W-:-:S06]  /*14b0*/  IMAD.IADD R28, R31, 0x1, R28 ;  /* 0x000000011f1c7824 */ /* 0x000fcc00078e021c */
[----:B------:R-:W1:Y:S01]  /*14c0*/  LDS.64 R28, [R28] ;  /* 0x000000001c1c7984 */ /* 0x000e620000000a00 */
[----:B0-----:R-:W-:Y:S01]  /*14d0*/  FADD.FTZ R26, RZ, R26 ;  /* 0x0000001aff1a7221 */ /* 0x001fe20000010000 */
[----:B------:R-:W-:-:S03]  /*14e0*/  FADD.FTZ R27, RZ, R27 ;  /* 0x0000001bff1b7221 */ /* 0x000fc60000010000 */
[----:B-1----:R-:W-:Y:S01]  /*14f0*/  FADD.FTZ R28, R26, R28 ;  /* 0x0000001c1a1c7221 */ /* 0x002fe20000010000 */
[----:B------:R-:W-:Y:S01]  /*1500*/  IADD3 R26, R30, 0x8, RZ ;  /* 0x000000081e1a7810 */ /* 0x000fe20007ffe0ff */
[----:B------:R-:W-:-:S03]  /*1510*/  FADD.FTZ R29, R27, R29 ;  /* 0x0000001d1b1d7221 */ /* 0x000fc60000010000 */
[----:B------:R-:W-:-:S04]  /*1520*/  SHF.R.S32.HI R27, RZ, 0x1f, R26 ;  /* 0x0000001fff1b7819 */ /* 0x000fc8000001141a */
[----:B------:R-:W-:Y:S01]  /*1530*/  LEA.HI R27, R27, R26, RZ, 0x2 ;  /* 0x0000001a1b1b7211 */ /* 0x000fe200078f10ff */
[----:B------:R-:W-:-:S03]  /*1540*/  IMAD.MOV.U32 R26, RZ, RZ, 0x18 ;  /* 0x00000018ff1a7424 */ /* 0x000fc600078e00ff */
[----:B------:R-:W-:-:S05]  /*1550*/  SHF.R.S32.HI R27, RZ, 0x2, R27 ;  /* 0x00000002ff1b7819 */ /* 0x000fca000001141b */
[----:B------:R-:W-:-:S05]  /*1560*/  IMAD R27, R27, R26, UR8 ;  /* 0x000000081b1b7e24 */ /* 0x000fca000f8e021a */
[----:B------:R-:W-:-:S06]  /*1570*/  IADD3 R27, R31, R27, RZ ;  /* 0x0000001b1f1b7210 */ /* 0x000fcc0007ffe0ff */
        /* <DEDUP_REMOVED lines=9> */
[----:B------:R-:W-:-:S06]  /*1610*/  IMAD.IADD R27, R31, 0x1, R27 ;  /* 0x000000011f1b7824 */ /* 0x000fcc00078e021b */
        /* <DEDUP_REMOVED lines=92> */
[C---:B------:R-:W-:Y:S02]  /*1be0*/  VIADD R26, R30.reuse, 0x34 ;  /* 0x000000341e1a7836 */ /* 0x040fe40000000000 */
[----:B------:R-:W-:Y:S01]  /*1bf0*/  FADD.FTZ R29, R29, R27 ;  /* 0x0000001b1d1d7221 */ /* 0x000fe20000010000 */
[----:B------:R-:W-:Y:S02]  /*1c00*/  IADD3 R30, R30, 0x38, RZ ;  /* 0x000000381e1e7810 */ /* 0x000fe40007ffe0ff */
        /* <DEDUP_REMOVED lines=8> */
[----:B------:R-:W-:Y:S01]  /*1c90*/  SHF.R.S32.HI R26, RZ, 0x1f, R30 ;  /* 0x0000001fff1a7819 */ /* 0x000fe2000001141e */
[----:B------:R-:W-:Y:S01]  /*1ca0*/  FADD.FTZ R29, R29, R27 ;  /* 0x0000001b1d1d7221 */ /* 0x000fe20000010000 */
[----:B------:R-:W-:Y:S02]  /*1cb0*/  IMAD.MOV.U32 R27, RZ, RZ, 0x18 ;  /* 0x00000018ff1b7424 */ /* 0x000fe400078e00ff */
[----:B------:R-:W-:-:S04]  /*1cc0*/  LEA.HI R26, R26, R30, RZ, 0x2 ;  /* 0x0000001e1a1a7211 */ /* 0x000fc800078f10ff */
[----:B------:R-:W-:-:S05]  /*1cd0*/  SHF.R.S32.HI R26, RZ, 0x2, R26 ;  /* 0x00000002ff1a7819 */ /* 0x000fca000001141a */
[----:B------:R-:W-:-:S05]  /*1ce0*/  IMAD R26, R26, R27, UR8 ;  /* 0x000000081a1a7e24 */ /* 0x000fca000f8e021b */
[----:B------:R-:W-:-:S06]  /*1cf0*/  IADD3 R26, R31, R26, RZ ;  /* 0x0000001a1f1a7210 */ /* 0x000fcc0007ffe0ff */
[----:B------:R-:W0:Y:S02]  /*1d00*/  LDS.64 R26, [R26] ;  /* 0x000000001a1a7984 */ /* 0x000e240000000a00 */
[----:B0-----:R-:W-:Y:S01]  /*1d10*/  FADD.FTZ R26, R28, R26 ;  /* 0x0000001a1c1a7221 */ /* 0x001fe20000010000 */
[----:B------:R-:W-:-:S07]  /*1d20*/  FADD.FTZ R27, R29, R27 ;  /* 0x0000001b1d1b7221 */ /* 0x000fce0000010000 */
.L_x_206:
[----:B------:R-:W-:Y:S05]  /*1d30*/  BSYNC B0 ;  /* 0x0000000000007941 */ /* 0x000fea0003800000 */
.L_x_205:
[----:B------:R-:W0:Y:S01]  /*1d40*/  SHFL.BFLY PT, R29, R26, 0x1, 0x1f ;  /* 0x0c201f001a1d7f89 */ /* 0x000e2200000e0000 */
[----:B------:R-:W-:Y:S01]  /*1d50*/  LOP3.LUT P1, RZ, R37, 0xffffffe1, RZ, 0xc0, !PT ;  /* 0xffffffe125ff7812 */ /* 0x000fe2000782c0ff */
[----:B------:R-:W-:Y:S02]  /*1d60*/  BSSY B0, `(.L_x_207) ;  /* 0x0000011000007945 */ /* 0x000fe40003800000 */
[----:B------:R-:W1:Y:S01]  /*1d70*/  SHFL.BFLY PT, R28, R27, 0x1, 0x1f ;  /* 0x0c201f001b1c7f89 */ /* 0x000e6200000e0000 */
[----:B0-----:R-:W-:Y:S01]  /*1d80*/  FADD.FTZ R26, R29, R26 ;  /* 0x0000001a1d1a7221 */ /* 0x001fe20000010000 */
[----:B-1----:R-:W-:-:S08]  /*1d90*/  FADD.FTZ R27, R28, R27 ;  /* 0x0000001b1c1b7221 */ /* 0x002fd00000010000 */
[----:B------:R-:W-:Y:S05]  /*1da0*/  @P1 BRA `(.L_x_208) ;  /* 0x0000000000301947 */ /* 0x000fea0003800000 */
[----:B------:R-:W-:Y:S01]  /*1db0*/  SHF.R.U32.HI R29, RZ, 0x1, R37 ;  /* 0x00000001ff1d7819 */ /* 0x000fe20000011625 */
[----:B------:R-:W0:Y:S01]  /*1dc0*/  LDC.64 R30, c[0x0][0x260] ;  /* 0x00009800ff1e7b82 */ /* 0x000e220000000a00 */
[----:B------:R-:W-:Y:S01]  /*1dd0*/  ULDC UR5, c[0x0][0x10] ;  /* 0x0000040000057ab9 */ /* 0x000fe20000000800 */
[----:B------:R-:W-:Y:S01]  /*1de0*/  MOV R28, UR17 ;  /* 0x00000011001c7c02 */ /* 0x000fe20008000f00 */
[----:B------:R-:W-:Y:S01]  /*1df0*/  UIMAD UR5, UR5, UR4, UR6 ;  /* 0x00000004050572a4 */ /* 0x000fe2000f8e0206 */
[----:B------:R-:W-:-:S05]  /*1e00*/  IMAD.SHL.U32 R29, R29, 0x40, RZ ;  /* 0x000000401d1d7824 */ /* 0x000fca00078e00ff */
[----:B------:R-:W-:Y:S01]  /*1e10*/  LOP3.LUT R28, R29, 0xffffffc0, R28, 0xe2, !PT ;  /* 0xffffffc01d1c7812 */ /* 0x000fe200078ee21c */
[----:B------:R-:W-:-:S05]  /*1e20*/  IMAD.U32 R29, RZ, RZ, UR5 ;  /* 0x00000005ff1d7e24 */ /* 0x000fca000f8e00ff */
[----:B------:R-:W-:-:S05]  /*1e30*/  LEA R28, R29, R28, 0xa ;  /* 0x0000001c1d1c7211 */ /* 0x000fca00078e50ff */
[----:B------:R-:W-:-:S04]  /*1e40*/  IMAD.SHL.U32 R28, R28, 0x2, RZ ;  /* 0x000000021c1c7824 */ /* 0x000fc800078e00ff */
[----:B0-----:R-:W-:-:S05]  /*1e50*/  IMAD.WIDE.U32 R28, R28, 0x4, R30 ;  /* 0x000000041c1c7825 */ /* 0x001fca00078e001e */
[----:B------:R0:W-:Y:S02]  /*1e60*/  STG.E.64 desc[UR12][R28.64], R26 ;  /* 0x0000001a1c007986 */ /* 0x0001e4000c101b0c */
.L_x_208:
[----:B------:R-:W-:Y:S05]  /*1e70*/  BSYNC B0 ;  /* 0x0000000000007941 */ /* 0x000fea0003800000 */
.L_x_207:
[----:B------:R-:W-:Y:S01]  /*1e80*/  UISETP.GE.U32.AND UP0, UPT, UR11, UR16, UPT ;  /* 0x000000100b00728c */ /* 0x000fe2000bf06070 */
[----:B-----5:R-:W-:Y:S02]  /*1e90*/  PRMT R34, R14, 0x7632, R34 ;  /* 0x000076320e227816 */ /* 0x020fe40000000022 */
[----:B------:R-:W-:Y:S01]  /*1ea0*/  PRMT R33, R15, 0x7632, R33 ;  /* 0x000076320f217816 */ /* 0x000fe20000000021 */
[----:B------:R-:W-:Y:S01]  /*1eb0*/  UISETP.GE.AND.EX UP0, UPT, UR14, UR7, UPT, UP0 ;  /* 0x000000070e00728c */ /* 0x000fe2000bf06300 */
[----:B------:R-:W-:Y:S02]  /*1ec0*/  PRMT R31, R12, 0x7632, R31 ;  /* 0x000076320c1f7816 */ /* 0x000fe4000000001f */
[----:B------:R-:W-:Y:S02]  /*1ed0*/  PRMT R30, R13, 0x7632, R30 ;  /* 0x000076320d1e7816 */ /* 0x000fe4000000001e */
[----:B0-----:R-:W-:Y:S02]  /*1ee0*/  PRMT R29, R10, 0x7632, R29 ;  /* 0x000076320a1d7816 */ /* 0x001fe4000000001d */
[----:B------:R-:W-:-:S02]  /*1ef0*/  PLOP3.LUT P1, PT, PT, PT, UP0, 0x80, 0x0 ;  /* 0x000000000000781c */ /* 0x000fc40003f2f008 */
[----:B------:R-:W-:Y:S02]  /*1f00*/  PRMT R28, R11, 0x7632, R28 ;  /* 0x000076320b1c7816 */ /* 0x000fe4000000001c */
[----:B------:R-:W-:Y:S02]  /*1f10*/  PRMT R27, R8, 0x7632, R27 ;  /* 0x00007632081b7816 */ /* 0x000fe4000000001b */
[----:B------:R-:W-:Y:S02]  /*1f20*/  PRMT R26, R9, 0x7632, R26 ;  /* 0x00007632091a7816 */ /* 0x000fe4000000001a */
[----:B------:R-:W-:Y:S02]  /*1f30*/  PRMT R6, R6, 0x7632, R6 ;  /* 0x0000763206067816 */ /* 0x000fe40000000006 */
[----:B------:R-:W-:-:S03]  /*1f40*/  PRMT R7, R7, 0x7632, R7 ;  /* 0x0000763207077816 */ /* 0x000fc60000000007 */
[----:B------:R-:W-:Y:S05]  /*1f50*/  @P1 BRA `(.L_x_209) ;  /* 0x0000000000581947 */ /* 0x000fea0003800000 */
[----:B------:R-:W-:Y:S01]  /*1f60*/  BAR.SYNC.DEFER_BLOCKING 0x0 ;  /* 0x0000000000007b1d */ /* 0x000fe20000010000 */
[----:B------:R-:W-:-:S13]  /*1f70*/  ISETP.NE.AND P1, PT, R37, RZ, PT ;  /* 0x000000ff2500720c */ /* 0x000fda0003f25270 */
[----:B------:R-:W-:Y:S05]  /*1f80*/  @P1 BRA `(.L_x_210) ;  /* 0x0000000000401947 */ /* 0x000fea0003800000 */
[----:B------:R-:W0:Y:S01]  /*1f90*/  LDC.64 R10, c[0x0][0x268] ;  /* 0x00009a00ff0a7b82 */ /* 0x000e220000000a00 */
[----:B------:R-:W-:Y:S02]  /*1fa0*/  MOV R8, UR6 ;  /* 0x0000000600087c02 */ /* 0x000fe40008000f00 */
[----:B------:R-:W-:-:S03]  /*1fb0*/  ISETP.NE.AND P1, PT, RZ, UR17, PT ;  /* 0x00000011ff007c0c */ /* 0x000fc6000bf25270 */
[----:B0-----:R-:W-:-:S04]  /*1fc0*/  IMAD.WIDE.U32 R8, R8, 0x4, R10 ;  /* 0x0000000408087825 */ /* 0x001fc800078e000a */
[----:B------:R-:W-:-:S05]  /*1fd0*/  IMAD.MOV.U32 R10, RZ, RZ, 0x7fffffc1 ;  /* 0x7fffffc1ff0a7424 */ /* 0x000fca00078e00ff */
[----:B------:R-:W-:Y:S01]  /*1fe0*/  SEL R10, R10, 0x1, !P1 ;  /* 0x000000010a0a7807 */ /* 0x000fe20004800000 */
[----:B------:R-:W-:Y:S06]  /*1ff0*/  MEMBAR.ALL.GPU ;  /* 0x0000000000007992 */ /* 0x000fec000000a000 */
[----:B------:R-:W-:-:S00]  /*2000*/  ERRBAR ;  /* 0x00000000000079ab */ /* 0x000fc00000000000 */
[----:B------:R-:W-:Y:S06]  /*2010*/  CGAERRBAR ;  /* 0x00000000000075ab */ /* 0x000fec0000000000 */
[----:B------:R0:W5:Y:S02]  /*2020*/  ATOM.E.ADD.STRONG.GPU PT, R10, desc[UR12][R8.64], R10 ;  /* 0x0000000a080a798a */ /* 0x00016400081ee1cc */
.L_x_211:
[----:B------:R-:W2:Y:S04]  /*2030*/  LD.E.STRONG.GPU R11, desc[UR12][R8.64] ;  /* 0x0000000c080b7980 */ /* 0x000ea8000c10f900 */
[----:B--2---:R-:W-:Y:S01]  /*2040*/  CCTL.IVALL ;  /* 0x00000000ff00798f */ /* 0x004fe20002000000 */
[----:B------:R-:W-:Y:S05]  /*2050*/  YIELD ;  /* 0x0000000000007946 */ /* 0x000fea0003800000 */
[----:B-----5:R-:W-:-:S04]  /*2060*/  LOP3.LUT R11, R11, R10, RZ, 0x3c, !PT ;  /* 0x0000000a0b0b7212 */ /* 0x020fc800078e3cff */
[----:B------:R-:W-:-:S13]  /*2070*/  ISETP.GT.AND P1, PT, R11, -0x1, PT ;  /* 0xffffffff0b00780c */ /* 0x000fda0003f24270 */
[----:B------:R-:W-:Y:S05]  /*2080*/  @P1 BRA `(.L_x_211) ;  /* 0xfffffffc00e81947 */ /* 0x000fea000383ffff */
.L_x_210:
[----:B------:R-:W-:Y:S05]  /*2090*/  WARPSYNC.ALL ;  /* 0x0000000000007948 */ /* 0x000fea0003800000 */
[----:B------:R-:W-:Y:S06]  /*20a0*/  BAR.SYNC.DEFER_BLOCKING 0x0 ;  /* 0x0000000000007b1d */ /* 0x000fec0000010000 */
[----:B------:R-:W-:Y:S05]  /*20b0*/  BRA `(.L_x_212) ;  /* 0x0000000000687947 */ /* 0x000fea0003800000 */
.L_x_209:
[----:B------:R-:W0:Y:S01]  /*20c0*/  S2R R8, SR_TID.X ;  /* 0x0000000000087919 */ /* 0x000e220000002100 */
[----:B------:R-:W-:Y:S01]  /*20d0*/  BAR.SYNC.DEFER_BLOCKING 0x0 ;  /* 0x0000000000007b1d */ /* 0x000fe20000010000 */
[----:B0-----:R-:W-:-:S13]  /*20e0*/  ISETP.NE.AND P1, PT, R8, RZ, PT ;  /* 0x000000ff0800720c */ /* 0x001fda0003f25270 */
[----:B------:R-:W-:Y:S05]  /*20f0*/  @P1 BRA `(.L_x_213) ;  /* 0x0000000000501947 */ /* 0x000fea0003800000 */
[----:B------:R-:W0:Y:S01]  /*2100*/  LDC.64 R10, c[0x0][0x268] ;  /* 0x00009a00ff0a7b82 */ /* 0x000e220000000a00 */
[----:B------:R-:W-:-:S06]  /*2110*/  USHF.R.U32.HI UR5, URZ, 0x1, UR6 ;  /* 0x000000013f057899 */ /* 0x000fcc0008011606 */
[----:B------:R-:W-:Y:S01]  /*2120*/  IADD3 R8, RZ, -UR5, RZ ;  /* 0x80000005ff087c10 */ /* 0x000fe2000fffe0ff */
[----:B------:R-:W-:-:S03]  /*2130*/  ULOP3.LUT UR5, UR6, 0x1, URZ, 0xc0, !UPT ;  /* 0x0000000106057892 */ /* 0x000fc6000f8ec03f */
[----:B------:R-:W-:Y:S01]  /*2140*/  ISETP.NE.AND P1, PT, R8, UR17, PT ;  /* 0x0000001108007c0c */ /* 0x000fe2000bf25270 */
[----:B------:R-:W-:-:S06]  /*2150*/  ULOP3.LUT UR5, UR5, 0x4, URZ, 0xfc, !UPT ;  /* 0x0000000405057892 */ /* 0x000fcc000f8efc3f */
[----:B------:R-:W-:-:S04]  /*2160*/  IMAD.U32 R8, RZ, RZ, UR5 ;  /* 0x00000005ff087e24 */ /* 0x000fc8000f8e00ff */
[----:B0-----:R-:W-:Y:S01]  /*2170*/  IMAD.WIDE.U32 R8, R8, 0x4, R10 ;  /* 0x0000000408087825 */ /* 0x001fe200078e000a */
[----:B------:R-:W-:-:S04]  /*2180*/  MOV R10, 0x7fffff81 ;  /* 0x7fffff81000a7802 */ /* 0x000fc80000000f00 */
[----:B------:R-:W-:Y:S01]  /*2190*/  SEL R10, R10, 0x1, !P1 ;  /* 0x000000010a0a7807 */ /* 0x000fe20004800000 */
[----:B------:R-:W-:Y:S06]  /*21a0*/  MEMBAR.ALL.GPU ;  /* 0x0000000000007992 */ /* 0x000fec000000a000 */
[----:B------:R-:W-:-:S00]  /*21b0*/  ERRBAR ;  /* 0x00000000000079ab */ /* 0x000fc00000000000 */
[----:B------:R-:W-:Y:S06]  /*21c0*/  CGAERRBAR ;  /* 0x00000000000075ab */ /* 0x000fec0000000000 */
[----:B------:R0:W5:Y:S02]  /*21d0*/  ATOM.E.ADD.STRONG.GPU PT, R10, desc[UR12][R8.64], R10 ;  /* 0x0000000a080a798a */ /* 0x00016400081ee1cc */
.L_x_214:
[----:B------:R-:W2:Y:S04]  /*21e0*/  LD.E.STRONG.GPU R11, desc[UR12][R8.64] ;  /* 0x0000000c080b7980 */ /* 0x000ea8000c10f900 */
[----:B--2---:R-:W-:Y:S01]  /*21f0*/  CCTL.IVALL ;  /* 0x00000000ff00798f */ /* 0x004fe20002000000 */
[----:B------:R-:W-:Y:S05]  /*2200*/  YIELD ;  /* 0x0000000000007946 */ /* 0x000fea0003800000 */
[----:B-----5:R-:W-:-:S04]  /*2210*/  LOP3.LUT R11, R11, R10, RZ, 0x3c, !PT ;  /* 0x0000000a0b0b7212 */ /* 0x020fc800078e3cff */
[----:B------:R-:W-:-:S13]  /*2220*/  ISETP.GT.AND P1, PT, R11, -0x1, PT ;  /* 0xffffffff0b00780c */ /* 0x000fda0003f24270 */
[----:B------:R-:W-:Y:S05]  /*2230*/  @P1 BRA `(.L_x_214) ;  /* 0xfffffffc00e81947 */ /* 0x000fea000383ffff */
.L_x_213:
[----:B------:R-:W-:Y:S05]  /*2240*/  WARPSYNC.ALL ;  /* 0x0000000000007948 */ /* 0x000fea0003800000 */
[----:B------:R-:W-:Y:S06]  /*2250*/  BAR.SYNC.DEFER_BLOCKING 0x0 ;  /* 0x0000000000007b1d */ /* 0x000fec0000010000 */
.L_x_212:
[----:B------:R-:W1:Y:S01]  /*2260*/  S2R R37, SR_TID.X ;  /* 0x0000000000257919 */ /* 0x000e620000002100 */
[----:B------:R-:W-:Y:S01]  /*2270*/  BSSY B0, `(.L_x_215) ;  /* 0x0000023000007945 */ /* 0x000fe20003800000 */
[----:B0-----:R-:W-:Y:S02]  /*2280*/  CS2R R8, SRZ ;  /* 0x0000000000087805 */ /* 0x001fe4000001ff00 */
[----:B-1----:R-:W-:-:S13]  /*2290*/  ISETP.GT.U32.AND P1, PT, R37, 0xff, PT ;  /* 0x000000ff2500780c */ /* 0x002fda0003f24070 */
[----:B------:R-:W-:Y:S05]  /*22a0*/  @P1 BRA `(.L_x_216) ;  /* 0x00000000007c1947 */ /* 0x000fea0003800000 */
[----:B------:R-:W-:Y:S01]  /*22b0*/  ULDC UR5, c[0x0][0x10] ;  /* 0x0000040000057ab9 */ /* 0x000fe20000000800 */
[----:B------:R-:W-:Y:S01]  /*22c0*/  IMAD.SHL.U32 R9, R37, 0x4, RZ ;  /* 0x0000000425097824 */ /* 0x000fe200078e00ff */
[----:B------:R-:W-:Y:S01]  /*22d0*/  UIMAD UR5, UR5, UR4, UR6 ;  /* 0x00000004050572a4 */ /* 0x000fe2000f8e0206 */
[----:B------:R0:W-:Y:S03]  /*22e0*/  STL.64 [R1+0x30], R2 ;  /* 0x0000300201007387 */ /* 0x0001e60000100a00 */
[----:B------:R-:W-:Y:S02]  /*22f0*/  LOP3.LUT R9, R9, 0x7fffffc0, RZ, 0xc0, !PT ;  /* 0x7fffffc009097812 */ /* 0x000fe400078ec0ff */
[----:B------:R-:W-:-:S05]  /*2300*/  MOV R8, UR5 ;  /* 0x0000000500087c02 */ /* 0x000fca0008000f00 */
[----:B------:R-:W-:Y:S01]  /*2310*/  IMAD R8, R8, 0x400, R9 ;  /* 0x0000040008087824 */ /* 0x000fe200078e0209 */
[----:B------:R-:W-:Y:S01]  /*2320*/  LOP3.LUT R9, R37, 0xf, RZ, 0xc0, !PT ;  /* 0x0000000f25097812 */ /* 0x000fe200078ec0ff */
[----:B0-----:R-:W0:Y:S03]  /*2330*/  LDC.64 R2, c[0x0][0x260] ;  /* 0x00009800ff027b82 */ /* 0x001e260000000a00 */
[----:B------:R-:W-:-:S05]  /*2340*/  IADD3 R8, R8, R9, RZ ;  /* 0x0000000908087210 */ /* 0x000fca0007ffe0ff */
[----:B------:R-:W-:-:S05]  /*2350*/  IMAD.SHL.U32 R12, R8, 0x2, RZ ;  /* 0x00000002080c7824 */ /* 0x000fca00078e00ff */
[C---:B------:R-:W-:Y:S01]  /*2360*/  IADD3 R8, R12.reuse, 0x20, RZ ;  /* 0x000000200c087810 */ /* 0x040fe20007ffe0ff */
[C---:B------:R-:W-:Y:S02]  /*2370*/  VIADD R14, R12.reuse, 0x40 ;  /* 0x000000400c0e7836 */ /* 0x040fe40000000000 */
[C---:B0-----:R-:W-:Y:S01]  /*2380*/  IMAD.WIDE.U32 R10, R12.reuse, 0x4, R2 ;  /* 0x000000040c0a7825 */ /* 0x041fe200078e0002 */
[----:B------:R-:W-:-:S03]  /*2390*/  IADD3 R12, R12, 0x60, RZ ;  /* 0x000000600c0c7810 */ /* 0x000fc60007ffe0ff */
[--C-:B------:R-:W-:Y:S02]  /*23a0*/  IMAD.WIDE.U32 R8, R8, 0x4, R2.reuse ;  /* 0x0000000408087825 */ /* 0x100fe400078e0002 */
[----:B------:R-:W2:Y:S02]  /*23b0*/  LDG.E.64 R10, desc[UR12][R10.64] ;  /* 0x0000000c0a0a7981 */ /* 0x000ea4000c1e1b00 */
[--C-:B------:R-:W-:Y:S02]  /*23c0*/  IMAD.WIDE.U32 R14, R14, 0x4, R2.reuse ;  /* 0x000000040e0e7825 */ /* 0x100fe400078e0002 */
[----:B------:R-:W3:Y:S02]  /*23d0*/  LDG.E.64 R8, desc[UR12][R8.64] ;  /* 0x0000000c08087981 */ /* 0x000ee4000c1e1b00 */
[----:B------:R-:W-:Y:S02]  /*23e0*/  IMAD.WIDE.U32 R12, R12, 0x4, R2 ;  /* 0x000000040c0c7825 */ /* 0x000fe400078e0002 */
[----:B------:R-:W4:Y:S04]  /*23f0*/  LDG.E.64 R14, desc[UR12][R14.64] ;  /* 0x0000000c0e0e7981 */ /* 0x000f28000c1e1b00 */
[----:B------:R-:W4:Y:S04]  /*2400*/  LDG.E.64 R12, desc[UR12][R12.64] ;  /* 0x0000000c0c0c7981 */ /* 0x000f28000c1e1b00 */
[----:B------:R0:W5:Y:S01]  /*2410*/  LDL.LU.64 R2, [R1+0x30] ;  /* 0x0000300001027983 */ /* 0x0001620000300a00 */
[----:B--2---:R-:W-:Y:S01]  /*2420*/  FADD.FTZ R10, RZ, R10 ;  /* 0x0000000aff0a7221 */ /* 0x004fe20000010000 */
[----:B------:R-:W-:-:S03]  /*2430*/  FADD.FTZ R11, RZ, R11 ;  /* 0x0000000bff0b7221 */ /* 0x000fc60000010000 */
[----:B---3--:R-:W-:Y:S01]  /*2440*/  FADD.FTZ R8, R8, R10 ;  /* 0x0000000a08087221 */ /* 0x008fe20000010000 */
[----:B------:R-:W-:-:S03]  /*2450*/  FADD.FTZ R9, R9, R11 ;  /* 0x0000000b09097221 */ /* 0x000fc60000010000 */
[----:B----4-:R-:W-:Y:S01]  /*2460*/  FADD.FTZ R8, R14, R8 ;  /* 0x000000080e087221 */ /* 0x010fe20000010000 */
[----:B------:R-:W-:-:S03]  /*2470*/  FADD.FTZ R9, R15, R9 ;  /* 0x000000090f097221 */ /* 0x000fc60000010000 */
[----:B------:R-:W-:Y:S01]  /*2480*/  FADD.FTZ R8, R12, R8 ;  /* 0x000000080c087221 */ /* 0x000fe20000010000 */
[----:B0-----:R-:W-:-:S07]  /*2490*/  FADD.FTZ R9, R13, R9 ;  /* 0x000000090d097221 */ /* 0x001fce0000010000 */
.L_x_216:
[----:B------:R-:W-:Y:S05]  /*24a0*/  BSYNC B0 ;  /* 0x0000000000007941 */ /* 0x000fea0003800000 */
.L_x_215:
[----:B------:R-:W0:Y:S01]  /*24b0*/  SHFL.BFLY PT, R10, R8, 0x8, 0x1f ;  /* 0x0d001f00080a7f89 */ /* 0x000e2200000e0000 */
[----:B------:R-:W-:Y:S01]  /*24c0*/  LOP3.LUT P1, RZ, R37, 0xffffff0f, RZ, 0xc0, !PT ;  /* 0xffffff0f25ff7812 */ /* 0x000fe2000782c0ff */
[----:B------:R-:W-:Y:S01]  /*24d0*/  BSSY B0, `(.L_x_217) ;  /* 0x000001a000007945 */ /* 0x000fe20003800000 */
[----:B0-----:R-:W-:Y:S02]  /*24e0*/  FADD.FTZ R8, R10, R8 ;  /* 0x000000080a087221 */ /* 0x001fe40000010000 */
[----:B------:R-:W0:Y:S02]  /*24f0*/  SHFL.BFLY PT, R10, R9, 0x8, 0x1f ;  /* 0x0d001f00090a7f89 */ /* 0x000e2400000e0000 */
[----:B0-----:R-:W-:Y:S02]  /*2500*/  FADD.FTZ R9, R10, R9 ;  /* 0x000000090a097221 */ /* 0x001fe40000010000 */
[----:B------:R-:W0:Y:S02]  /*2510*/  SHFL.BFLY PT, R10, R8, 0x4, 0x1f ;  /* 0x0c801f00080a7f89 */ /* 0x000e2400000e0000 */
[----:B0-----:R-:W-:-:S02]  /*2520*/  FADD.FTZ R8, R8, R10 ;  /* 0x0000000a08087221 */ /* 0x001fc40000010000 */
[----:B------:R-:W0:Y:S02]  /*2530*/  SHFL.BFLY PT, R10, R9, 0x4, 0x1f ;  /* 0x0c801f00090a7f89 */ /* 0x000e2400000e0000 */
        /* <DEDUP_REMOVED lines=8> */
[----:B0-----:R-:W-:Y:S01]  /*25c0*/  FADD.FTZ R9, R9, R10 ;  /* 0x0000000a09097221 */ /* 0x001fe20000010000 */
        /* <DEDUP_REMOVED lines=10> */
.L_x_218:
[----:B------:R-:W-:Y:S05]  /*2670*/  BSYNC B0 ;  /* 0x0000000000007941 */ /* 0x000fea0003800000 */
.L_x_217:
[----:B0-----:R-:W2:Y:S01]  /*2680*/  LDL.LU R8, [R1+0x18] ;  /* 0x0000180001087983 */ /* 0x001ea20000300800 */
[----:B------:R-:W0:Y:S01]  /*2690*/  S2UR UR10, SR_CgaCtaId ;  /* 0x00000000000a79c3 */ /* 0x000e220000008800 */
[----:B------:R-:W-:Y:S02]  /*26a0*/  USHF.L.U32 UR5, UR9, 0x4, URZ ;  /* 0x0000000409057899 */ /* 0x000fe4000800063f */
[----:B------:R-:W3:Y:S01]  /*26b0*/  LDL.LU R11, [R1+0x4] ;  /* 0x00000400010b7983 */ /* 0x000ee20000300800 */
[----:B------:R-:W-:Y:S01]  /*26c0*/  UMOV UR9, 0x400 ;  /* 0x0000040000097882 */ /* 0x000fe20000000000 */
[----:B------:R-:W-:Y:S02]  /*26d0*/  ULOP3.LUT UR5, UR5, 0x10, URZ, 0xc0, !UPT ;  /* 0x0000001005057892 */ /* 0x000fe4000f8ec03f */
[----:B------:R-:W4:Y:S01]  /*26e0*/  LDL.LU R10, [R1] ;  /* 0x00000000010a7983 */ /* 0x000f220000300800 */
[----:B------:R-:W-:Y:S01]  /*26f0*/  UIADD3 UR9, UR9, 0x5280, URZ ;  /* 0x0000528009097890 */ /* 0x000fe2000fffe03f */
[----:B------:R-:W-:Y:S01]  /*2700*/  SHF.L.U32 R31, R31, 0x10, RZ ;  /* 0x000000101f1f7819 */ /* 0x000fe200000006ff */
[----:B------:R-:W-:Y:S01]  /*2710*/  IMAD.U32 R30, R30, 0x10000, RZ ;  /* 0x000100001e1e7824 */ /* 0x000fe200078e00ff */
[----:B------:R-:W4:Y:S01]  /*2720*/  LDL.LU R15, [R1+0x10] ;  /* 0x00001000010f7983 */ /* 0x000f220000300800 */
[----:B------:R-:W-:Y:S01]  /*2730*/  SHF.L.U32 R34, R34, 0x10, RZ ;  /* 0x0000001022227819 */ /* 0x000fe200000006ff */
[----:B------:R-:W-:Y:S01]  /*2740*/  IMAD.U32 R29, R29, 0x10000, RZ ;  /* 0x000100001d1d7824 */ /* 0x000fe200078e00ff */
[----:B------:R-:W-:Y:S01]  /*2750*/  SHF.L.U32 R33, R33, 0x10, RZ ;  /* 0x0000001021217819 */ /* 0x000fe200000006ff */
[----:B------:R-:W4:Y:S01]  /*2760*/  LDL.LU R14, [R1+0x14] ;  /* 0x00001400010e7983 */ /* 0x000f220000300800 */
[----:B------:R-:W-:Y:S01]  /*2770*/  IMAD.U32 R28, R28, 0x10000, RZ ;  /* 0x000100001c1c7824 */ /* 0x000fe200078e00ff */
[----:B------:R-:W-:Y:S01]  /*2780*/  SHF.L.U32 R27, R27, 0x10, RZ ;  /* 0x000000101b1b7819 */ /* 0x000fe200000006ff */
[----:B------:R-:W-:Y:S01]  /*2790*/  IMAD.U32 R26, R26, 0x10000, RZ ;  /* 0x000100001a1a7824 */ /* 0x000fe200078e00ff */
[----:B------:R-:W4:Y:S01]  /*27a0*/  LDL.LU R13, [R1+0x8] ;  /* 0x00000800010d7983 */ /* 0x000f220000300800 */
[----:B------:R-:W-:Y:S01]  /*27b0*/  SHF.L.U32 R6, R6, 0x10, RZ ;  /* 0x0000001006067819 */ /* 0x000fe200000006ff */
[----:B------:R-:W-:Y:S01]  /*27c0*/  IMAD.U32 R7, R7, 0x10000, RZ ;  /* 0x0001000007077824 */ /* 0x000fe200078e00ff */
[----:B------:R-:W-:Y:S01]  /*27d0*/  ULDC.64 UR18, c[0x0][0x210] ;  /* 0x0000840000127ab9 */ /* 0x000fe20000000a00 */
[----:B------:R-:W4:Y:S01]  /*27e0*/  LDL.LU R12, [R1+0xc] ;  /* 0x00000c00010c7983 */ /* 0x000f220000300800 */
[----:B0-----:R-:W-:Y:S01]  /*27f0*/  ULEA UR9, UR10, UR9, 0x18 ;  /* 0x000000090a097291 */ /* 0x001fe2000f8ec03f */
[C---:B------:R-:W-:Y:S01]  /*2800*/  FADD.FTZ R31, -R16.reuse, R31 ;  /* 0x0000001f101f7221 */ /* 0x040fe20000010100 */
[C---:B------:R-:W-:Y:S01]  /*2810*/  FADD.FTZ R30, -R16.reuse, R30 ;  /* 0x0000001e101e7221 */ /* 0x040fe20000010100 */
[----:B------:R-:W-:-:S02]  /*2820*/  FADD.FTZ R27, -R16, R27 ;  /* 0x0000001b101b7221 */ /* 0x000fc40000010100 */
[C---:B-----5:R-:W-:Y:S01]  /*2830*/  FMUL.FTZ R31, R2.reuse, R31 ;  /* 0x0000001f021f7220 */ /* 0x060fe20000410000 */
[----:B------:R-:W-:Y:S01]  /*2840*/  FMUL.FTZ R30, R2, R30 ;  /* 0x0000001e021e7220 */ /* 0x000fe20000410000 */
[----:B------:R-:W-:Y:S01]  /*2850*/  FADD.FTZ R26, -R16, R26 ;  /* 0x0000001a101a7221 */ /* 0x000fe20000010100 */
[----:B------:R-:W-:Y:S01]  /*2860*/  FMUL.FTZ R27, R2, R27 ;  /* 0x0000001b021b7220 */ /* 0x000fe20000410000 */
[----:B------:R-:W-:Y:S01]  /*2870*/  ULOP3.LUT UR4, UR4, 0x1, URZ, 0x3c, !UPT ;  /* 0x0000000104047892 */ /* 0x000fe2000f8e3c3f */
[----:B------:R-:W-:Y:S01]  /*2880*/  BAR.SYNC.DEFER_BLOCKING 0x0 ;  /* 0x0000000000007b1d */ /* 0x000fe20000010000 */
[----:B--2---:R-:W-:-:S05]  /*2890*/  VIADD R8, R8, -UR5 ;  /* 0x8000000508087c36 */ /* 0x004fca0008000000 */
[----:B------:R-:W-:-:S06]  /*28a0*/  LEA R8, R8, UR9, 0x3 ;  /* 0x0000000908087c11 */ /* 0x000fcc000f8e18ff */
[----:B------:R-:W0:Y:S02]  /*28b0*/  LDS.64 R8, [R8] ;  /* 0x0000000008087984 */ /* 0x000e240000000a00 */
[--C-:B0-----:R-:W-:Y:S01]  /*28c0*/  FFMA.FTZ R0, R0, R3, -R8.reuse ;  /* 0x0000000300007223 */ /* 0x101fe20000010808 */
[--C-:B------:R-:W-:Y:S01]  /*28d0*/  FFMA.FTZ R29, R29, R34, -R8.reuse ;  /* 0x000000221d1d7223 */ /* 0x100fe20000010808 */
[--C-:B------:R-:W-:Y:S01]  /*28e0*/  FFMA.FTZ R32, R32, R4, -R8.reuse ;  /* 0x0000000420207223 */ /* 0x100fe20000010808 */
[--C-:B------:R-:W-:Y:S01]  /*28f0*/  FFMA.FTZ R28, R28, R33, -R8.reuse ;  /* 0x000000211c1c7223 */ /* 0x100fe20000010808 */
[--C-:B------:R-:W-:Y:S01]  /*2900*/  FFMA.FTZ R3, R3, R5, -R8.reuse ;  /* 0x0000000503037223 */ /* 0x100fe20000010808 */
[--C-:B------:R-:W-:Y:S01]  /*2910*/  FFMA.FTZ R6, R34, R6, -R8.reuse ;  /* 0x0000000622067223 */ /* 0x100fe20000010808 */
[--C-:B------:R-:W-:Y:S01]  /*2920*/  FFMA.FTZ R17, R4, R17, -R8.reuse ;  /* 0x0000001104117223 */ /* 0x100fe20000010808 */
[----:B------:R-:W-:Y:S01]  /*2930*/  FFMA.FTZ R8, R33, R7, -R8 ;  /* 0x0000000721087223 */ /* 0x000fe20000010808 */
[----:B---3--:R-:W-:Y:S01]  /*2940*/  FFMA.FTZ R0, R11, -R9, R0 ;  /* 0x800000090b007223 */ /* 0x008fe20000010000 */
[C---:B------:R-:W-:Y:S01]  /*2950*/  FFMA.FTZ R29, -R9.reuse, R31, R29 ;  /* 0x0000001f091d7223 */ /* 0x040fe2000001011d */
[----:B----4-:R-:W-:Y:S01]  /*2960*/  FFMA.FTZ R5, R10, -R9, R32 ;  /* 0x800000090a057223 */ /* 0x010fe20000010020 */
[C---:B------:R-:W-:Y:S01]  /*2970*/  FFMA.FTZ R7, -R9.reuse, R30, R28 ;  /* 0x0000001e09077223 */ /* 0x040fe2000001011c */
[C---:B------:R-:W-:Y:S01]  /*2980*/  FMUL.FTZ R11, R2.reuse, R26 ;  /* 0x0000001a020b7220 */ /* 0x040fe20000410000 */
[C---:B------:R-:W-:Y:S01]  /*2990*/  FMUL.FTZ R0, R2.reuse, R0 ;  /* 0x0000000002007220 */ /* 0x040fe20000410000 */
[C---:B------:R-:W-:Y:S01]  /*29a0*/  FMUL.FTZ R29, R2.reuse, R29 ;  /* 0x0000001d021d7220 */ /* 0x040fe20000410000 */
[C---:B------:R-:W-:Y:S01]  /*29b0*/  FMUL.FTZ R5, R2.reuse, R5 ;  /* 0x0000000502057220 */ /* 0x040fe20000410000 */
[----:B------:R-:W-:Y:S01]  /*29c0*/  FMUL.FTZ R10, R2, R7 ;  /* 0x00000007020a7220 */ /* 0x000fe20000410000 */
[----:B------:R-:W-:Y:S01]  /*29d0*/  FFMA.FTZ R3, R36, -R9, R3 ;  /* 0x8000000924037223 */ /* 0x000fe20000010003 */
[----:B------:R-:W-:Y:S01]  /*29e0*/  FFMA.FTZ R27, -R9, R27, R6 ;  /* 0x0000001b091b7223 */ /* 0x000fe20000010106 */
[----:B------:R-:W-:Y:S01]  /*29f0*/  FFMA.FTZ R17, R35, -R9, R17 ;  /* 0x8000000923117223 */ /* 0x000fe20000010011 */
[----:B------:R-:W-:Y:S01]  /*2a00*/  FFMA.FTZ R11, -R9, R11, R8 ;  /* 0x0000000b090b7223 */ /* 0x000fe20000010108 */
[----:B------:R-:W-:Y:S01]  /*2a10*/  F2FP.BF16.F32.PACK_AB R0, R29, R0 ;  /* 0x000000001d00723e */ /* 0x000fe200000010ff */
[C---:B------:R-:W-:Y:S01]  /*2a20*/  FMUL.FTZ R3, R2.reuse, R3 ;  /* 0x0000000302037220 */ /* 0x040fe20000410000 */
[----:B------:R-:W-:Y:S01]  /*2a30*/  IADD3 R4, P1, R15, UR18, RZ ;  /* 0x000000120f047c10 */ /* 0x000fe2000ff3e0ff */
[----:B------:R-:W-:Y:S01]  /*2a40*/  FMUL.FTZ R8, R2, R27 ;  /* 0x0000001b02087220 */ /* 0x000fe20000410000 */
[----:B------:R-:W-:Y:S01]  /*2a50*/  F2FP.BF16.F32.PACK_AB R6, R10, R5 ;  /* 0x000000050a06723e */ /* 0x000fe200000010ff */
[C---:B------:R-:W-:Y:S01]  /*2a60*/  FMUL.FTZ R17, R2.reuse, R17 ;  /* 0x0000001102117220 */ /* 0x040fe20000410000 */
[----:B------:R-:W-:Y:S01]  /*2a70*/  FMUL.FTZ R10, R2, R11 ;  /* 0x0000000b020a7220 */ /* 0x000fe20000410000 */
[----:B------:R-:W-:-:S02]  /*2a80*/  IADD3.X R5, R14, UR19, RZ, P1, !PT ;  /* 0x000000130e057c10 */ /* 0x000fc40008ffe4ff */
[C---:B------:R-:W-:Y:S02]  /*2a90*/  PRMT R7, R0.reuse, 0x7610, R7 ;  /* 0x0000761000077816 */ /* 0x040fe40000000007 */
[----:B------:R-:W-:Y:S02]  /*2aa0*/  PRMT R9, R0, 0x7632, R9 ;  /* 0x0000763200097816 */ /* 0x000fe40000000009 */
[----:B------:R-:W-:Y:S02]  /*2ab0*/  PRMT R11, R6, 0x7632, R11 ;  /* 0x00007632060b7816 */ /* 0x000fe4000000000b */
[----:B------:R-:W-:Y:S02]  /*2ac0*/  IADD3 R2, P1, R13, UR18, RZ ;  /* 0x000000120d027c10 */ /* 0x000fe4000ff3e0ff */
[----:B------:R-:W-:Y:S02]  /*2ad0*/  F2FP.BF16.F32.PACK_AB R0, R8, R3 ;  /* 0x000000030800723e */ /* 0x000fe400000010ff */
[----:B------:R-:W-:Y:S01]  /*2ae0*/  F2FP.BF16.F32.PACK_AB R17, R10, R17 ;  /* 0x000000110a11723e */ /* 0x000fe200000010ff */
[----:B------:R0:W-:Y:S01]  /*2af0*/  STG.E.U16 desc[UR12][R4.64], R7 ;  /* 0x0000000704007986 */ /* 0x0001e2000c10150c */
[----:B------:R-:W-:-:S03]  /*2b00*/  IADD3.X R3, R12, UR19, RZ, P1, !PT ;  /* 0x000000130c037c10 */ /* 0x000fc60008ffe4ff */
[----:B------:R-:W-:Y:S04]  /*2b10*/  STG.E.U16 desc[UR12][R4.64+0x2], R9 ;  /* 0x0000020904007986 */ /* 0x000fe8000c10150c */
[----:B------:R-:W-:Y:S04]  /*2b20*/  STG.E.U16 desc[UR12][R4.64+0x4], R6 ;  /* 0x0000040604007986 */ /* 0x000fe8000c10150c */
[----:B------:R1:W-:Y:S01]  /*2b30*/  STG.E.U16 desc[UR12][R4.64+0x6], R11 ;  /* 0x0000060b04007986 */ /* 0x0003e2000c10150c */
[----:B0-----:R-:W-:-:S03]  /*2b40*/  PRMT R7, R17, 0x7632, R7 ;  /* 0x0000763211077816 */ /* 0x001fc60000000007 */
[----:B------:R2:W-:Y:S01]  /*2b50*/  STG.E.U16 desc[UR12][R2.64], R0 ;  /* 0x0000000002007986 */ /* 0x0005e2000c10150c */
[----:B-1----:R-:W-:-:S03]  /*2b60*/  PRMT R5, R0, 0x7632, R5 ;  /* 0x0000763200057816 */ /* 0x002fc60000000005 */
[----:B------:R2:W-:Y:S04]  /*2b70*/  STG.E.U16 desc[UR12][R2.64+0x4], R17 ;  /* 0x0000041102007986 */ /* 0x0005e8000c10150c */
[----:B------:R2:W-:Y:S04]  /*2b80*/  STG.E.U16 desc[UR12][R2.64+0x2], R5 ;  /* 0x0000020502007986 */ /* 0x0005e8000c10150c */
[----:B------:R2:W-:Y:S01]  /*2b90*/  STG.E.U16 desc[UR12][R2.64+0x6], R7 ;  /* 0x0000060702007986 */ /* 0x0005e2000c10150c */
[----:B------:R-:W-:Y:S01]  /*2ba0*/  UMOV UR5, UR14 ;  /* 0x0000000e00057c82 */ /* 0x000fe20008000000 */
[----:B------:R-:W-:Y:S01]  /*2bb0*/  UMOV UR9, UR11 ;  /* 0x0000000b00097c82 */ /* 0x000fe20008000000 */
[----:B------:R-:W-:Y:S05]  /*2bc0*/  @!P0 BRA `(.L_x_219) ;  /* 0xffffffd800588947 */ /* 0x000fea000383ffff */
.L_x_203:
        /* <DEDUP_REMOVED lines=12> */
[----:B0-----:R-:W-:Y:S01]  /*2c90*/  HFMA2.MMA R3, -RZ, RZ, 0, 1.78813934326171875e-06 ;  /* 0x0000001eff037435 */ /* 0x001fe200000001ff */
[----:B-1----:R-:W-:Y:S02]  /*2ca0*/  LOP3.LUT R13, RZ, R4, RZ, 0x33, !PT ;  /* 0x00000004ff0d7212 */ /* 0x002fe400078e33ff */
[----:B------:R-:W-:Y:S02]  /*2cb0*/  LOP3.LUT R0, RZ, R5, RZ, 0x33, !PT ;  /* 0x00000005ff007212 */ /* 0x000fe400078e33ff */
[----:B------:R-:W-:-:S04]  /*2cc0*/  ISETP.GT.U32.AND P0, PT, R13, -0x3, PT ;  /* 0xfffffffd0d00780c */ /* 0x000fc80003f04070 */
[C---:B------:R-:W-:Y:S02]  /*2cd0*/  ISETP.GT.AND.EX P0, PT, R0.reuse, -0x1, PT, P0 ;  /* 0xffffffff0000780c */ /* 0x040fe40003f04300 */
[----:B--2---:R-:W-:Y:S02]  /*2ce0*/  SHF.R.U32.HI R36, RZ, 0x5, R37 ;  /* 0x00000005ff247819 */ /* 0x004fe40000011625 */
[----:B------:R-:W-:Y:S02]  /*2cf0*/  SEL R13, R13, 0xfffffffd, P0 ;  /* 0xfffffffd0d0d7807 */ /* 0x000fe40000000000 */
[----:B------:R-:W-:Y:S02]  /*2d00*/  SEL R0, R0, 0xffffffff, P0 ;  /* 0xffffffff00007807 */ /* 0x000fe40000000000 */
[C---:B------:R-:W-:Y:S02]  /*2d10*/  SHF.L.U32 R26, R13.reuse, 0x6, RZ ;  /* 0x000000060d1a7819 */ /* 0x040fe400000006ff */
[----:B------:R-:W-:Y:S01]  /*2d20*/  SHF.L.U64.HI R13, R13, 0x6, R0 ;  /* 0x000000060d0d7819 */ /* 0x000fe20000010200 */
[----:B------:R-:W-:Y:S01]  /*2d30*/  IMAD.MOV.U32 R0, RZ, RZ, -0x1 ;  /* 0xffffffffff007424 */ /* 0x000fe200078e00ff */
[----:B------:R-:W-:-:S02]  /*2d40*/  IADD3 R11, P0, P1, -R26, -0x41, -R36 ;  /* 0xffffffbf1a0b7810 */ /* 0x000fc4000791e924 */
[----:B------:R-:W-:Y:S02]  /*2d50*/  SHF.R.U32.HI R2, RZ, 0x4, R37 ;  /* 0x00000004ff027819 */ /* 0x000fe40000011625 */
[----:B------:R-:W-:Y:S02]  /*2d60*/  IADD3.X R15, ~R13, -0x1, R0, P0, P1 ;  /* 0xffffffff0d0f7810 */ /* 0x000fe400007e2500 */
[----:B------:R-:W-:Y:S02]  /*2d70*/  VIADDMNMX.U32 R3, R2, R3, 0x20, !PT ;  /* 0x0000002002037446 */ /* 0x000fe40007800003 */
[----:B------:R-:W-:Y:S01]  /*2d80*/  LOP3.LUT R0, RZ, R2, RZ, 0x33, !PT ;  /* 0x00000002ff007212 */ /* 0x000fe200078e33ff */
[----:B------:R-:W-:Y:S01]  /*2d90*/  IMAD.WIDE.U32 R6, R15, -0x77777777, RZ ;  /* 0x888888890f067825 */ /* 0x000fe200078e00ff */
[----:B------:R-:W-:Y:S02]  /*2da0*/  IADD3 R35, P2, R36, 0x2d, RZ ;  /* 0x0000002d24237810 */ /* 0x000fe40007f5e0ff */
[----:B------:R-:W-:Y:S01]  /*2db0*/  IADD3 R3, R3, R0, RZ ;  /* 0x0000000003037210 */ /* 0x000fe20007ffe0ff */
[----:B------:R-:W-:-:S04]  /*2dc0*/  IMAD.WIDE.U32 R8, P0, R11, -0x77777778, R6 ;  /* 0x888888880b087825 */ /* 0x000fc80007800006 */
[----:B------:R-:W-:-:S04]  /*2dd0*/  IMAD.WIDE.U32 R6, R11, -0x77777777, RZ ;  /* 0x888888890b067825 */ /* 0x000fc800078e00ff */
[----:B------:R-:W-:Y:S01]  /*2de0*/  IMAD.X R11, RZ, RZ, RZ, P0 ;  /* 0x000000ffff0b7224 */ /* 0x000fe200000e06ff */
[----:B------:R-:W-:Y:S01]  /*2df0*/  IADD3 RZ, P1, R7, R8, RZ ;  /* 0x0000000807ff7210 */ /* 0x000fe20007f3e0ff */
[----:B------:R-:W-:Y:S01]  /*2e00*/  IMAD.MOV.U32 R10, RZ, RZ, R9 ;  /* 0x000000ffff0a7224 */ /* 0x000fe200078e0009 */
[----:B------:R-:W-:Y:S01]  /*2e10*/  ISETP.LT.U32.AND P0, PT, R4, 0x2, PT ;  /* 0x000000020400780c */ /* 0x000fe20003f01070 */
[----:B------:R-:W-:-:S03]  /*2e20*/  IMAD.WIDE.U32 R6, R3, -0x77777777, RZ ;  /* 0x8888888903067825 */ /* 0x000fc600078e00ff */
[----:B------:R-:W-:Y:S01]  /*2e30*/  ISETP.LT.AND.EX P0, PT, R5, RZ, PT, P0 ;  /* 0x000000ff0500720c */ /* 0x000fe20003f01300 */
[----:B------:R-:W-:Y:S01]  /*2e40*/  IMAD.WIDE.U32.X R8, R15, -0x77777778, R10, P1 ;  /* 0x888888880f087825 */ /* 0x000fe200008e040a */
[----:B------:R-:W-:Y:S02]  /*2e50*/  LEA.HI R0, R7, 0x1, RZ, 0x1c ;  /* 0x0000000107007811 */ /* 0x000fe400078fe0ff */
[----:B------:R-:W-:Y:S01]  /*2e60*/  SEL R10, R4, 0x2, P0 ;  /* 0x00000002040a7807 */ /* 0x000fe20000000000 */
[----:B------:R-:W-:Y:S01]  /*2e70*/  IMAD.X R31, RZ, RZ, RZ, P2 ;  /* 0x000000ffff1f7224 */ /* 0x000fe200010e06ff */
[----:B------:R-:W-:Y:S02]  /*2e80*/  SHF.R.U64 R9, R8, 0x3, R9 ;  /* 0x0000000308097819 */ /* 0x000fe40000001209 */
[----:B------:R-:W-:Y:S02]  /*2e90*/  SEL R7, R5, RZ, P0 ;  /* 0x000000ff05077207 */ /* 0x000fe40000000000 */
[----:B------:R-:W-:-:S02]  /*2ea0*/  IADD3 R28, P0, R36, 0xf, RZ ;  /* 0x0000000f241c7810 */ /* 0x000fc40007f1e0ff */
[----:B------:R-:W-:Y:S02]  /*2eb0*/  IADD3 R30, P1, R36, 0x1e, RZ ;  /* 0x0000001e241e7810 */ /* 0x000fe40007f3e0ff */
[----:B------:R-:W-:Y:S01]  /*2ec0*/  IADD3 R9, R9, 0x1, RZ ;  /* 0x0000000109097810 */ /* 0x000fe20007ffe0ff */
[----:B------:R-:W-:Y:S01]  /*2ed0*/  IMAD.X R27, RZ, RZ, RZ, P0 ;  /* 0x000000ffff1b7224 */ /* 0x000fe200000e06ff */
[C---:B------:R-:W-:Y:S01]  /*2ee0*/  SHF.L.U64.HI R6, R10.reuse, 0x6, R7 ;  /* 0x000000060a067819 */ /* 0x040fe20000010207 */
[----:B------:R-:W-:Y:S01]  /*2ef0*/  IMAD.SHL.U32 R7, R10, 0x40, RZ ;  /* 0x000000400a077824 */ /* 0x000fe200078e00ff */
[----:B------:R-:W-:Y:S02]  /*2f00*/  MOV R4, UR10 ;  /* 0x0000000a00047c02 */ /* 0x000fe40008000f00 */
[----:B------:R-:W-:Y:S02]  /*2f10*/  LOP3.LUT R5, R37, 0xf, RZ, 0xc0, !PT ;  /* 0x0000000f25057812 */ /* 0x000fe400078ec0ff */
[----:B------:R-:W-:-:S02]  /*2f20*/  IADD3.X R29, RZ, RZ, RZ, P1, !PT ;  /* 0x000000ffff1d7210 */ /* 0x000fc40000ffe4ff */
[----:B------:R-:W-:Y:S02]  /*2f30*/  LOP3.LUT R8, R0, 0x3, RZ, 0xc0, !PT ;  /* 0x0000000300087812 */ /* 0x000fe400078ec0ff */
[----:B------:R-:W-:-:S07]  /*2f40*/  LOP3.LUT R9, R9, 0x3, RZ, 0xc0, !PT ;  /* 0x0000000309097812 */ /* 0x000fce00078ec0ff */
.L_x_236:
[----:B------:R-:W-:Y:S01]  /*2f50*/  ISETP.GT.U32.AND P0, PT, R7, R36, PT ;  /* 0x000000240700720c */ /* 0x000fe20003f04070 */
[----:B------:R-:W-:Y:S01]  /*2f60*/  BSSY B0, `(.L_x_220) ;  /* 0x00000ac000007945 */ /* 0x000fe20003800000 */
[----:B0-----:R-:W-:Y:S02]  /*2f70*/  CS2R R24, SRZ ;  /* 0x0000000000187805 */ /* 0x001fe4000001ff00 */
[----:B------:R-:W-:-:S13]  /*2f80*/  ISETP.GT.AND.EX P0, PT, R6, RZ, PT, P0 ;  /* 0x000000ff0600720c */ /* 0x000fda0003f04300 */
[----:B-1234-:R-:W-:Y:S05]  /*2f90*/  @!P0 BRA `(.L_x_221) ;  /* 0x0000000800a08947 */ /* 0x01efea0003800000 */
[----:B------:R-:W-:Y:S01]  /*2fa0*/  ISETP.NE.U32.AND P1, PT, R9, RZ, PT ;  /* 0x000000ff0900720c */ /* 0x000fe20003f25070 */
[----:B------:R-:W-:Y:S01]  /*2fb0*/  BSSY B1, `(.L_x_222) ;  /* 0x0000026000017945 */ /* 0x000fe20003800000 */
[----:B------:R-:W-:Y:S01]  /*2fc0*/  IADD3 R10, P2, P3, -R26, -0x41, -R36 ;  /* 0xffffffbf1a0a7810 */ /* 0x000fe20007b5e924 */
[----:B------:R-:W-:Y:S01]  /*2fd0*/  HFMA2.MMA R12, -RZ, RZ, 0, 0 ;  /* 0x00000000ff0c7435 */ /* 0x000fe200000001ff */
[----:B------:R-:W-:Y:S02]  /*2fe0*/  ISETP.NE.AND.EX P1, PT, RZ, RZ, PT, P1 ;  /* 0x000000ffff00720c */ /* 0x000fe40003f25310 */
[----:B------:R-:W-:Y:S02]  /*2ff0*/  CS2R R24, SRZ ;  /* 0x0000000000187805 */ /* 0x000fe4000001ff00 */
[----:B------:R-:W-:Y:S02]  /*3000*/  MOV R0, 0xffffffff ;  /* 0xffffffff00007802 */ /* 0x000fe40000000f00 */
[----:B------:R-:W-:-:S02]  /*3010*/  LOP3.LUT R11, R37, 0x1f, RZ, 0xc0, !PT ;  /* 0x0000001f250b7812 */ /* 0x000fc400078ec0ff */
[----:B------:R-:W-:Y:S02]  /*3020*/  ISETP.GE.U32.AND P0, PT, R10, 0x2d, PT ;  /* 0x0000002d0a00780c */ /* 0x000fe40003f06070 */
[----:B------:R-:W-:Y:S02]  /*3030*/  IADD3.X R0, ~R13, -0x1, R0, P2, P3 ;  /* 0xffffffff0d007810 */ /* 0x000fe400017e6500 */
[----:B------:R-:W-:Y:S02]  /*3040*/  IADD3 R10, P2, R11, R4, RZ ;  /* 0x000000040b0a7210 */ /* 0x000fe40007f5e0ff */
[----:B------:R-:W-:Y:S01]  /*3050*/  ISETP.GE.U32.AND.EX P0, PT, R0, RZ, PT, P0 ;  /* 0x000000ff0000720c */ /* 0x000fe20003f06100 */
[----:B------:R-:W-:Y:S01]  /*3060*/  IMAD.MOV.U32 R0, RZ, RZ, R36 ;  /* 0x000000ffff007224 */ /* 0x000fe200078e0024 */
[----:B------:R-:W-:Y:S01]  /*3070*/  LEA.HI.X.SX32 R11, R4, RZ, 0x1, P2 ;  /* 0x000000ff040b7211 */ /* 0x000fe200010f0eff */
[----:B------:R-:W-:Y:S10]  /*3080*/  @!P1 BRA `(.L_x_223) ;  /* 0x0000000000609947 */ /* 0x000ff40003800000 */
        /* <DEDUP_REMOVED lines=24> */
.L_x_223:
[----:B------:R-:W-:Y:S05]  /*3210*/  BSYNC B1 ;  /* 0x0000000000017941 */ /* 0x000fea0003800000 */
.L_x_222:
[----:B------:R-:W-:Y:S05]  /*3220*/  @!P0 BRA `(.L_x_221) ;  /* 0x0000000400fc8947 */ /* 0x000fea0003800000 */
[----:B------:R-:W-:Y:S01]  /*3230*/  IADD3 R14, P2, -R0, R7, RZ ;  /* 0x00000007000e7210 */ /* 0x000fe20007f5e1ff */
[----:B------:R-:W-:Y:S01]  /*3240*/  IMAD R15, R12, 0xf00, RZ ;  /* 0x00000f000c0f7824 */ /* 0x000fe200078e02ff */
[C---:B------:R-:W-:Y:S01]  /*3250*/  SHF.L.U64.HI R11, R10.reuse, 0x1, R11 ;  /* 0x000000010a0b7819 */ /* 0x040fe2000001020b */
[----:B------:R-:W-:Y:S01]  /*3260*/  IMAD.SHL.U32 R10, R10, 0x2, RZ ;  /* 0x000000020a0a7824 */ /* 0x000fe200078e00ff */
[----:B------:R-:W-:Y:S01]  /*3270*/  ISETP.GT.U32.AND P1, PT, R14, 0xb4, PT ;  /* 0x000000b40e00780c */ /* 0x000fe20003f24070 */
[----:B------:R-:W-:Y:S01]  /*3280*/  IMAD.X R14, R6, 0x1, ~R12, P2 ;  /* 0x00000001060e7824 */ /* 0x000fe200010e0e0c */
[----:B------:R-:W-:Y:S01]  /*3290*/  ULDC.64 UR4, c[0x0][0x260] ;  /* 0x0000980000047ab9 */ /* 0x000fe20000000a00 */
[----:B------:R-:W-:Y:S01]  /*32a0*/  IMAD.WIDE.U32 R10, R0, 0xf00, R10 ;  /* 0x00000f00000a7825 */ /* 0x000fe200078e000a */
[----:B------:R-:W-:Y:S02]  /*32b0*/  BSSY B1, `(.L_x_224) ;  /* 0x0000043000017945 */ /* 0x000fe40003800000 */
[----:B------:R-:W-:-:S02]  /*32c0*/  ISETP.GT.AND.EX P1, PT, R14, RZ, PT, P1 ;  /* 0x000000ff0e00720c */ /* 0x000fc40003f24310 */
[----:B------:R-:W-:Y:S02]  /*32d0*/  IADD3 R11, R11, R15, RZ ;  /* 0x0000000f0b0b7210 */ /* 0x000fe40007ffe0ff */
[----:B------:R-:W-:-:S04]  /*32e0*/  LEA R18, P0, R10, UR4, 0x2 ;  /* 0x000000040a127c11 */ /* 0x000fc8000f8010ff */
[----:B------:R-:W-:Y:S02]  /*32f0*/  LEA.HI.X R10, R10, UR5, R11, 0x2, P0 ;  /* 0x000000050a0a7c11 */ /* 0x000fe400080f140b */
[----:B------:R-:W-:-:S04]  /*3300*/  IADD3 R18, P0, R18, 0x80800, RZ ;  /* 0x0008080012127810 */ /* 0x000fc80007f1e0ff */
[----:B------:R-:W-:Y:S02]  /*3310*/  IADD3.X R19, RZ, R10, RZ, P0, !PT ;  /* 0x0000000aff137210 */ /* 0x000fe400007fe4ff */
[----:B------:R-:W-:Y:S01]  /*3320*/  PLOP3.LUT P0, PT, PT, PT, PT, 0x80, 0x0 ;  /* 0x000000000000781c */ /* 0x000fe20003f0f070 */
[----:B------:R-:W-:-:S12]  /*3330*/  @!P1 BRA `(.L_x_225) ;  /* 0x0000000000e89947 */ /* 0x000fd80003800000 */
[----:B------:R-:W-:Y:S02]  /*3340*/  IADD3 R11, P1, R7, -0xb4, RZ ;  /* 0xffffff4c070b7810 */ /* 0x000fe40007f3e0ff */
[----:B------:R-:W-:Y:S02]  /*3350*/  PLOP3.LUT P0, PT, PT, PT, PT, 0x8, 0x0 ;  /* 0x000000000000781c */ /* 0x000fe40003f0e170 */
[----:B------:R-:W-:-:S11]  /*3360*/  IADD3.X R10, R6, -0x1, RZ, P1, !PT ;  /* 0xffffffff060a7810 */ /* 0x000fd60000ffe4ff */
.L_x_226:
        /* <DEDUP_REMOVED lines=39> */
[----:B------:R-:W-:Y:S01]  /*35e0*/  IMAD.X R12, RZ, RZ, R12, P1 ;  /* 0x000000ffff0c7224 */ /* 0x000fe200008e060c */
[----:B------:R-:W-:Y:S01]  /*35f0*/  ISETP.GE.U32.AND P1, PT, R0, R11, PT ;  /* 0x0000000b0000720c */ /* 0x000fe20003f26070 */
[----:B----4-:R-:W-:Y:S01]  /*3600*/  FADD.FTZ R33, R33, R20 ;  /* 0x0000001421217221 */ /* 0x010fe20000010000 */
[----:B------:R-:W-:Y:S02]  /*3610*/  FADD.FTZ R32, R32, R21 ;  /* 0x0000001520207221 */ /* 0x000fe40000010000 */
[----:B------:R-:W-:Y:S01]  /*3620*/  ISETP.GE.AND.EX P1, PT, R12, R10, PT, P1 ;  /* 0x0000000a0c00720c */ /* 0x000fe20003f26310 */
[----:B-----5:R-:W-:Y:S01]  /*3630*/  FADD.FTZ R33, R33, R16 ;  /* 0x0000001021217221 */ /* 0x020fe20000010000 */
[----:B------:R-:W-:Y:S01]  /*3640*/  FADD.FTZ R32, R32, R17 ;  /* 0x0000001120207221 */ /* 0x000fe20000010000 */
[----:B0-----:R-:W-:-:S04]  /*3650*/  IADD3 R18, P2, R18, 0x384000, RZ ;  /* 0x0038400012127810 */ /* 0x001fc80007f5e0ff */
[----:B------:R-:W-:Y:S01]  /*3660*/  IADD3.X R19, RZ, R19, RZ, P2, !PT ;  /* 0x00000013ff137210 */ /* 0x000fe200017fe4ff */
[----:B---3--:R-:W-:Y:S01]  /*3670*/  FADD.FTZ R33, R33, R14 ;  /* 0x0000000e21217221 */ /* 0x008fe20000010000 */
[----:B------:R-:W-:-:S03]  /*3680*/  FADD.FTZ R32, R32, R15 ;  /* 0x0000000f20207221 */ /* 0x000fc60000010000 */
[----:B------:R-:W-:Y:S01]  /*3690*/  FADD.FTZ R33, R33, R22 ;  /* 0x0000001621217221 */ /* 0x000fe20000010000 */
[----:B------:R-:W-:-:S03]  /*36a0*/  FADD.FTZ R32, R32, R23 ;  /* 0x0000001720207221 */ /* 0x000fc60000010000 */
[----:B--2---:R-:W-:Y:S01]  /*36b0*/  FADD.FTZ R24, R33, R24 ;  /* 0x0000001821187221 */ /* 0x004fe20000010000 */
[----:B------:R-:W-:Y:S01]  /*36c0*/  FADD.FTZ R25, R32, R25 ;  /* 0x0000001920197221 */ /* 0x000fe20000010000 */
[----:B------:R-:W-:Y:S06]  /*36d0*/  @!P1 BRA `(.L_x_226) ;  /* 0xfffffffc00249947 */ /* 0x000fec000383ffff */
.L_x_225:
[----:B------:R-:W-:Y:S05]  /*36e0*/  BSYNC B1 ;  /* 0x0000000000017941 */ /* 0x000fea0003800000 */
.L_x_224:
[----:B------:R-:W-:Y:S01]  /*36f0*/  IADD3 R10, P2, -R0, R7, RZ ;  /* 0x00000007000a7210 */ /* 0x000fe20007f5e1ff */
[----:B------:R-:W-:Y:S03]  /*3700*/  BSSY B1, `(.L_x_227) ;  /* 0x0000022000017945 */ /* 0x000fe60003800000 */
[----:B------:R-:W-:Y:S01]  /*3710*/  ISETP.GT.U32.AND P1, PT, R10, 0x3c, PT ;  /* 0x0000003c0a00780c */ /* 0x000fe20003f24070 */
[----:B------:R-:W-:-:S05]  /*3720*/  IMAD.X R10, R6, 0x1, ~R12, P2 ;  /* 0x00000001060a7824 */ /* 0x000fca00010e0e0c */
        /* <DEDUP_REMOVED lines=22> */
[----:B------:R-:W-:Y:S01]  /*3890*/  PLOP3.LUT P0, PT, PT, PT, PT, 0x8, 0x0 ;  /* 0x000000000000781c */ /* 0x000fe20003f0e170 */
[----:B------:R-:W-:Y:S01]  /*38a0*/  IMAD.X R12, RZ, RZ, R12, P2 ;  /* 0x000000ffff0c7224 */ /* 0x000fe200010e060c */
[----:B------:R-:W-:Y:S01]  /*38b0*/  IADD3.X R19, RZ, R19, RZ, P1, !PT ;  /* 0x00000013ff137210 */ /* 0x000fe20000ffe4ff */
[----:B--2---:R-:W-:Y:S01]  /*38c0*/  FADD.FTZ R33, R33, R14 ;  /* 0x0000000e21217221 */ /* 0x004fe20000010000 */
[----:B------:R-:W-:-:S03]  /*38d0*/  FADD.FTZ R24, R24, R15 ;  /* 0x0000000f18187221 */ /* 0x000fc60000010000 */
[----:B---3--:R-:W-:Y:S01]  /*38e0*/  FADD.FTZ R33, R33, R10 ;  /* 0x0000000a21217221 */ /* 0x008fe20000010000 */
[----:B------:R-:W-:-:S03]  /*38f0*/  FADD.FTZ R10, R24, R11 ;  /* 0x0000000b180a7221 */ /* 0x000fc60000010000 */
[----:B----4-:R-:W-:Y:S01]  /*3900*/  FADD.FTZ R24, R33, R22 ;  /* 0x0000001621187221 */ /* 0x010fe20000010000 */
[----:B------:R-:W-:-:S07]  /*3910*/  FADD.FTZ R25, R10, R23 ;  /* 0x000000170a197221 */ /* 0x000fce0000010000 */
.L_x_228:
[----:B------:R-:W-:Y:S05]  /*3920*/  BSYNC B1 ;  /* 0x0000000000017941 */ /* 0x000fea0003800000 */
.L_x_227:
        /* <DEDUP_REMOVED lines=15> */
.L_x_221:
[----:B------:R-:W-:Y:S05]  /*3a20*/  BSYNC B0 ;  /* 0x0000000000007941 */ /* 0x000fea0003800000 */
.L_x_220:
[----:B------:R-:W0:Y:S01]  /*3a30*/  S2UR UR5, SR_CgaCtaId ;  /* 0x00000000000579c3 */ /* 0x000e220000008800 */
[----:B------:R-:W-:Y:S01]  /*3a40*/  UMOV UR4, 0x400 ;  /* 0x0000040000047882 */ /* 0x000fe20000000000 */
[----:B------:R-:W-:Y:S02]  /*3a50*/  SHF.L.U32 R0, R36, 0x1, RZ ;  /* 0x0000000124007819 */ /* 0x000fe400000006ff */
[----:B------:R-:W-:Y:S02]  /*3a60*/  ISETP.GT.U32.AND P0, PT, R37, 0x1ff, PT ;  /* 0x000001ff2500780c */ /* 0x000fe40003f04070 */
[----:B------:R-:W-:Y:S01]  /*3a70*/  LOP3.LUT R0, R0, 0x1f, R37, 0x78, !PT ;  /* 0x0000001f00007812 */ /* 0x000fe200078e7825 */
[----:B0-----:R-:W-:-:S06]  /*3a80*/  ULEA UR4, UR5, UR4, 0x18 ;  /* 0x0000000405047291 */ /* 0x001fcc000f8ec03f */
[----:B------:R-:W-:-:S05]  /*3a90*/  LEA R11, R36, UR4, 0x7 ;  /* 0x00000004240b7c11 */ /* 0x000fca000f8e38ff */
[----:B------:R-:W-:-:S05]  /*3aa0*/  IMAD R0, R0, 0x4, R11 ;  /* 0x0000000400007824 */ /* 0x000fca00078e020b */
[----:B------:R0:W-:Y:S04]  /*3ab0*/  STS [R0], R24 ;  /* 0x0000001800007388 */ /* 0x0001e80000000800 */
[----:B------:R0:W-:Y:S01]  /*3ac0*/  STS [R0+0x780], R25 ;  /* 0x0007801900007388 */ /* 0x0001e20000000800 */
[----:B------:R-:W-:Y:S06]  /*3ad0*/  BAR.SYNC.DEFER_BLOCKING 0x0 ;  /* 0x0000000000007b1d */ /* 0x000fec0000010000 */
[----:B------:R-:W-:Y:S05]  /*3ae0*/  @P0 BRA `(.L_x_229) ;  /* 0x0000001000c80947 */ /* 0x000fea0003800000 */
[----:B------:R-:W-:Y:S01]  /*3af0*/  ISETP.NE.AND P0, PT, R8, RZ, PT ;  /* 0x000000ff0800720c */ /* 0x000fe20003f05270 */
[----:B------:R-:W-:Y:S01]  /*3b00*/  BSSY B0, `(.L_x_230) ;  /* 0x0000084000007945 */ /* 0x000fe20003800000 */
[----:B------:R-:W-:-:S11]  /*3b10*/  MOV R12, R2 ;  /* 0x00000002000c7202 */ /* 0x000fd60000000f00 */
[----:B------:R-:W-:Y:S05]  /*3b20*/  @!P0 BRA `(.L_x_231) ;  /* 0x0000000800048947 */ /* 0x000fea0003800000 */
[----:B------:R-:W-:Y:S01]  /*3b30*/  ISETP.NE.AND P0, PT, R5, 0xf, PT ;  /* 0x0000000f0500780c */ /* 0x000fe20003f05270 */
[----:B0-----:R-:W-:Y:S01]  /*3b40*/  HFMA2.MMA R0, -RZ, RZ, 0, 0 ;  /* 0x00000000ff007435 */ /* 0x001fe200000001ff */
[----:B------:R-:W-:-:S11]  /*3b50*/  UMOV UR5, 0xffff ;  /* 0x0000ffff00057882 */ /* 0x000fd60000000000 */
[C---:B------:R-:W-:Y:S01]  /*3b60*/  @P0 IMAD.SHL.U32 R11, R5.reuse, 0x2, RZ ;  /* 0x00000002050b0824 */ /* 0x040fe200078e00ff */
[----:B------:R-:W-:Y:S02]  /*3b70*/  @P0 SHF.R.U32.HI R2, RZ, 0x4, R37 ;  /* 0x00000004ff020819 */ /* 0x000fe40000011625 */
[----:B------:R-:W-:Y:S02]  /*3b80*/  @P0 LEA R10, R5, UR4, 0x7 ;  /* 0x00000004050a0c11 */ /* 0x000fe4000f8e38ff */
[----:B------:R-:W-:-:S05]  /*3b90*/  @P0 LOP3.LUT R11, R2, R11, RZ, 0x3c, !PT ;  /* 0x0000000b020b0212 */ /* 0x000fca00078e3cff */
[----:B------:R-:W-:Y:S01]  /*3ba0*/  @P0 IMAD R11, R11, 0x4, R10 ;  /* 0x000000040b0b0824 */ /* 0x000fe200078e020a */
[----:B------:R-:W-:-:S04]  /*3bb0*/  MOV R10, RZ ;  /* 0x000000ff000a7202 */ /* 0x000fc80000000f00 */
[----:B------:R0:W1:Y:S04]  /*3bc0*/  @P0 LDS R0, [R11] ;  /* 0x000000000b000984 */ /* 0x0000680000000800 */
[----:B------:R0:W2:Y:S01]  /*3bd0*/  @P0 LDS R10, [R11+0x780] ;  /* 0x000780000b0a0984 */ /* 0x0000a20000000800 */
[----:B------:R-:W-:Y:S05]  /*3be0*/  BRA.DIV UR5, `(.L_x_232) ;  /* 0x0000001205a87947 */ /* 0x000fea000b800000 */
[----:B------:R-:W-:Y:S01]  /*3bf0*/  IMAD.MOV.U32 R17, RZ, RZ, 0xffff ;  /* 0x0000ffffff117424 */ /* 0x000fe200078e00ff */
[----:B------:R-:W-:Y:S01]  /*3c00*/  MOV R19, 0xffff ;  /* 0x0000ffff00137802 */ /* 0x000fe20000000f00 */
[----:B------:R-:W-:Y:S01]  /*3c10*/  IMAD.MOV.U32 R16, RZ, RZ, 0xffff ;  /* 0x0000ffffff107424 */ /* 0x000fe200078e00ff */
[----:B------:R-:W-:Y:S01]  /*3c20*/  MOV R18, 0xffff ;  /* 0x0000ffff00127802 */ /* 0x000fe20000000f00 */
[----:B------:R-:W-:Y:S01]  /*3c30*/  IMAD.MOV.U32 R21, RZ, RZ, 0xffff ;  /* 0x0000ffffff157424 */ /* 0x000fe200078e00ff */
[----:B01----:R-:W0:Y:S01]  /*3c40*/  SHFL.BFLY PT, R11, R0, 0x8, 0x101f ;  /* 0x0d101f00000b7f89 */ /* 0x003e2200000e0000 */
[----:B------:R-:W-:-:S03]  /*3c50*/  MOV R33, 0xffff ;  /* 0x0000ffff00217802 */ /* 0x000fc60000000f00 */
[----:B--2---:R-:W1:Y:S01]  /*3c60*/  SHFL.BFLY PT, R15, R10, 0x8, 0x101f ;  /* 0x0d101f000a0f7f89 */ /* 0x004e6200000e0000 */
[----:B0-----:R-:W-:Y:S01]  /*3c70*/  FADD.FTZ R11, R11, R0 ;  /* 0x000000000b0b7221 */ /* 0x001fe20000010000 */
[----:B-1----:R-:W-:-:S04]  /*3c80*/  FADD.FTZ R15, R15, R10 ;  /* 0x0000000a0f0f7221 */ /* 0x002fc80000010000 */
[----:B------:R-:W0:Y:S01]  /*3c90*/  SHFL.BFLY PT, R12, R11, 0x4, 0x101f ;  /* 0x0c901f000b0c7f89 */ /* 0x000e2200000e0000 */
[----:B------:R-:W-:-:S03]  /*3ca0*/  IMAD.MOV.U32 R10, RZ, RZ, 0xffff ;  /* 0x0000ffffff0a7424 */ /* 0x000fc600078e00ff */
        /* <DEDUP_REMOVED lines=10> */
.L_x_245:
        /* <DEDUP_REMOVED lines=15> */
[C---:B------:R-:W-:Y:S01]  /*3e40*/  @P0 SHF.L.U32 R17, R5.reuse, 0x1, RZ ;  /* 0x0000000105110819 */ /* 0x040fe200000006ff */
[----:B------:R-:W-:Y:S01]  /*3e50*/  UMOV UR5, 0xffff ;  /* 0x0000ffff00057882 */ /* 0x000fe20000000000 */
[----:B------:R-:W-:Y:S02]  /*3e60*/  @P0 LEA R19, R5, UR4, 0x7 ;  /* 0x0000000405130c11 */ /* 0x000fe4000f8e38ff */
[----:B--2---:R-:W-:Y:S01]  /*3e70*/  @P0 LOP3.LUT R0, R12, R17, RZ, 0x3c, !PT ;  /* 0x000000110c000212 */ /* 0x004fe200078e3cff */
        /* <DEDUP_REMOVED lines=28> */
.L_x_255:
        /* <DEDUP_REMOVED lines=9> */
[C---:B------:R-:W-:Y:S01]  /*40d0*/  @P0 IMAD.SHL.U32 R17, R5.reuse, 0x2, RZ ;  /* 0x0000000205110824 */ /* 0x040fe200078e00ff */
[----:B------:R-:W-:Y:S01]  /*40e0*/  @P0 LEA R19, R5, UR4, 0x7 ;  /* 0x0000000405130c11 */ /* 0x000fe2000f8e38ff */
[----:B------:R-:W-:-:S03]  /*40f0*/  UMOV UR5, 0xffff ;  /* 0x0000ffff00057882 */ /* 0x000fc60000000000 */
[----:B-1----:R-:W-:Y:S01]  /*4100*/  @P0 LOP3.LUT R0, R12, R17, RZ, 0x3c, !PT ;  /* 0x000000110c000212 */ /* 0x002fe200078e3cff */
        /* <DEDUP_REMOVED lines=28> */
.L_x_265:
[----:B--2---:R-:W-:Y:S01]  /*42d0*/  FADD.FTZ R12, R12, R23 ;  /* 0x000000170c0c7221 */ /* 0x004fe20000010000 */
[----:B------:R-:W-:-:S04]  /*42e0*/  @!P1 F2FP.BF16.F32.PACK_AB R0, RZ, R24 ;  /* 0x00000018ff00923e */ /* 0x000fc800000010ff */
[----:B------:R-:W-:Y:S01]  /*42f0*/  @!P1 F2FP.BF16.F32.PACK_AB R12, RZ, R12 ;  /* 0x0000000cff0c923e */ /* 0x000fe200000010ff */
[----:B------:R3:W-:Y:S03]  /*4300*/  @!P1 STG.E.U16 desc[UR12][R10.64+0x78], R0 ;  /* 0x000078000a009986 */ /* 0x0007e6000c10150c */
[----:B------:R-:W-:Y:S02]  /*4310*/  PRMT R16, R12, 0x7610, R16 ;  /* 0x000076100c107816 */ /* 0x000fe40000000010 */
[----:B------:R-:W-:-:S03]  /*4320*/  LEA.HI R12, R37, 0x5a, RZ, 0x1c ;  /* 0x0000005a250c7811 */ /* 0x000fc600078fe0ff */
[----:B------:R3:W-:Y:S04]  /*4330*/  @!P1 STG.E.U16 desc[UR12][R14.64+0x78], R16 ;  /* 0x000078100e009986 */ /* 0x0007e8000c10150c */
.L_x_231:
[----:B------:R-:W-:Y:S05]  /*4340*/  BSYNC B0 ;  /* 0x0000000000007941 */ /* 0x000fea0003800000 */
.L_x_230:
[----:B------:R-:W-:-:S13]  /*4350*/  ISETP.GE.U32.AND P0, PT, R3, 0x5a, PT ;  /* 0x0000005a0300780c */ /* 0x000fda0003f06070 */
[----:B------:R-:W-:Y:S05]  /*4360*/  @!P0 BRA `(.L_x_229) ;  /* 0x0000000800a88947 */ /* 0x000fea0003800000 */
[----:B------:R-:W-:Y:S01]  /*4370*/  ISETP.NE.AND P0, PT, R5, 0xf, PT ;  /* 0x0000000f0500780c */ /* 0x000fe20003f05270 */
[----:B------:R-:W-:-:S12]  /*4380*/  UMOV UR5, 0xffff ;  /* 0x0000ffff00057882 */ /* 0x000fd80000000000 */
[C---:B-123--:R-:W-:Y:S02]  /*4390*/  @P0 SHF.L.U32 R11, R5.reuse, 0x1, RZ ;  /* 0x00000001050b0819 */ /* 0x04efe400000006ff */
[----:B------:R-:W-:Y:S02]  /*43a0*/  @P0 LEA R15, R5, UR4, 0x7 ;  /* 0x00000004050f0c11 */ /* 0x000fe4000f8e38ff */
[----:B0-----:R-:W-:Y:S01]  /*43b0*/  @P0 LOP3.LUT R0, R12, R11, RZ, 0x3c, !PT ;  /* 0x0000000b0c000212 */ /* 0x001fe200078e3cff */
        /* <DEDUP_REMOVED lines=8> */
[----:B------:R-:W-:Y:S01]  /*4440*/  @P0 IADD3 R14, R12, 0x1e, RZ ;  /* 0x0000001e0c0e0810 */ /* 0x000fe20007ffe0ff */
[C---:B------:R-:W-:Y:S01]  /*4450*/  @P0 IMAD.SHL.U32 R17, R5.reuse, 0x2, RZ ;  /* 0x0000000205110824 */ /* 0x040fe200078e00ff */
[----:B------:R-:W-:Y:S01]  /*4460*/  MOV R25, 0xffff ;  /* 0x0000ffff00197802 */ /* 0x000fe20000000f00 */
[----:B01----:R-:W0:Y:S01]  /*4470*/  SHFL.BFLY PT, R10, R11, 0x8, 0x101f ;  /* 0x0d101f000b0a7f89 */ /* 0x003e2200000e0000 */
[----:B------:R-:W-:Y:S01]  /*4480*/  MOV R19, 0xffff ;  /* 0x0000ffff00137802 */ /* 0x000fe20000000f00 */
[C---:B------:R-:W-:Y:S01]  /*4490*/  @P0 IMAD.SHL.U32 R22, R5.reuse, 0x2, RZ ;  /* 0x0000000205160824 */ /* 0x040fe200078e00ff */
[----:B------:R-:W-:Y:S01]  /*44a0*/  @P0 LOP3.LUT R14, R14, R17, RZ, 0x3c, !PT ;  /* 0x000000110e0e0212 */ /* 0x000fe200078e3cff */
[----:B--2---:R-:W1:Y:S01]  /*44b0*/  SHFL.BFLY PT, R15, R0, 0x8, 0x101f ;  /* 0x0d101f00000f7f89 */ /* 0x004e6200000e0000 */
[C---:B------:R-:W-:Y:S01]  /*44c0*/  @P0 LEA R17, R5.reuse, UR4, 0x7 ;  /* 0x0000000405110c11 */ /* 0x040fe2000f8e38ff */
[----:B------:R-:W-:Y:S01]  /*44d0*/  IMAD.MOV.U32 R33, RZ, RZ, 0xffff ;  /* 0x0000ffffff217424 */ /* 0x000fe200078e00ff */
[----:B------:R-:W-:Y:S01]  /*44e0*/  ISETP.NE.AND P1, PT, R5, RZ, PT ;  /* 0x000000ff0500720c */ /* 0x000fe20003f25270 */
[----:B------:R-:W-:-:S02]  /*44f0*/  IMAD.MOV.U32 R18, RZ, RZ, 0xffff ;  /* 0x0000ffffff127424 */ /* 0x000fc400078e00ff */
[----:B------:R-:W-:Y:S02]  /*4500*/  @P0 IMAD R20, R14, 0x4, R17 ;  /* 0x000000040e140824 */ /* 0x000fe400078e0211 */
[----:B------:R-:W-:-:S03]  /*4510*/  IMAD.MOV.U32 R34, RZ, RZ, 0xffff ;  /* 0x0000ffffff227424 */ /* 0x000fc600078e00ff */
[----:B------:R-:W-:Y:S01]  /*4520*/  @P0 LDS R14, [R20] ;  /* 0x00000000140e0984 */ /* 0x000fe20000000800 */
[----:B0-----:R-:W-:Y:S01]  /*4530*/  FADD.FTZ R10, R10, R11 ;  /* 0x0000000b0a0a7221 */ /* 0x001fe20000010000 */
[----:B-1----:R-:W-:-:S04]  /*4540*/  FADD.FTZ R24, R15, R0 ;  /* 0x000000000f187221 */ /* 0x002fc80000010000 */
[----:B------:R-:W0:Y:S01]  /*4550*/  SHFL.BFLY PT, R25, R10, 0x4, 0x101f ;  /* 0x0c901f000a197f89 */ /* 0x000e2200000e0000 */
[----:B------:R-:W-:-:S03]  /*4560*/  @P0 IADD3 R15, R12, 0x3c, RZ ;  /* 0x0000003c0c0f0810 */ /* 0x000fc60007ffe0ff */
[----:B------:R-:W1:Y:S01]  /*4570*/  SHFL.BFLY PT, R17, R24, 0x4, 0x101f ;  /* 0x0c901f0018117f89 */ /* 0x000e6200000e0000 */
[----:B------:R-:W-:Y:S02]  /*4580*/  @P0 LOP3.LUT R15, R15, R22, RZ, 0x3c, !PT ;  /* 0x000000160f0f0212 */ /* 0x000fe400078e3cff */
[----:B------:R-:W-:-:S05]  /*4590*/  @P0 LEA R22, R5, UR4, 0x7 ;  /* 0x0000000405160c11 */ /* 0x000fca000f8e38ff */
[----:B------:R-:W-:-:S05]  /*45a0*/  @P0 IMAD R15, R15, 0x4, R22 ;  /* 0x000000040f0f0824 */ /* 0x000fca00078e0216 */
[----:B------:R-:W-:Y:S01]  /*45b0*/  @P0 LDS R22, [R15] ;  /* 0x000000000f160984 */ /* 0x000fe20000000800 */
[----:B0-----:R-:W-:Y:S01]  /*45c0*/  FADD.FTZ R11, R10, R25 ;  /* 0x000000190a0b7221 */ /* 0x001fe20000010000 */
[----:B------:R-:W-:Y:S02]  /*45d0*/  @P0 IADD3 R10, R12, 0x5a, RZ ;  /* 0x0000005a0c0a0810 */ /* 0x000fe40007ffe0ff */
[----:B------:R0:W-:Y:S01]  /*45e0*/  @P0 LDS R25, [R20+0x780] ;  /* 0x0007800014190984 */ /* 0x0001e20000000800 */
[----:B-1----:R-:W-:Y:S01]  /*45f0*/  FADD.FTZ R0, R24, R17 ;  /* 0x0000001118007221 */ /* 0x002fe20000010000 */
[----:B------:R-:W-:Y:S02]  /*4600*/  HFMA2.MMA R24, -RZ, RZ, 0, 0 ;  /* 0x00000000ff187435 */ /* 0x000fe400000001ff */
[----:B------:R-:W1:Y:S04]  /*4610*/  SHFL.BFLY PT, R32, R11, 0x2, 0x101f ;  /* 0x0c501f000b207f89 */ /* 0x000e6800000e0000 */
[----:B------:R-:W-:Y:S01]  /*4620*/  @P0 LDS R17, [R15+0x780] ;  /* 0x000780000f110984 */ /* 0x000fe20000000800 */
[----:B------:R-:W-:Y:S01]  /*4630*/  @P0 MOV R24, R14 ;  /* 0x0000000e00180202 */ /* 0x000fe20000000f00 */
[----:B0-----:R-:W-:-:S02]  /*4640*/  IMAD.MOV.U32 R20, RZ, RZ, RZ ;  /* 0x000000ffff147224 */ /* 0x001fc400078e00ff */
[----:B------:R-:W0:Y:S04]  /*4650*/  SHFL.BFLY PT, R14, R0, 0x2, 0x101f ;  /* 0x0c501f00000e7f89 */ /* 0x000e2800000e0000 */
[----:B------:R-:W2:Y:S01]  /*4660*/  SHFL.BFLY PT, R33, R24, 0x8, 0x101f ;  /* 0x0d101f0018217f89 */ /* 0x000ea200000e0000 */
[----:B-1----:R-:W-:Y:S01]  /*4670*/  FADD.FTZ R32, R11, R32 ;  /* 0x000000200b207221 */ /* 0x002fe20000010000 */
[----:B------:R-:W-:-:S04]  /*4680*/  @P0 IMAD.SHL.U32 R11, R5, 0x2, RZ ;  /* 0x00000002050b0824 */ /* 0x000fc800078e00ff */
[----:B------:R-:W1:Y:S01]  /*4690*/  SHFL.BFLY PT, R23, R32, 0x1, 0x101f ;  /* 0x0c301f0020177f89 */ /* 0x000e6200000e0000 */
[----:B------:R-:W-:Y:S02]  /*46a0*/  @P0 LOP3.LUT R10, R10, R11, RZ, 0x3c, !PT ;  /* 0x0000000b0a0a0212 */ /* 0x000fe400078e3cff */
[----:B------:R-:W-:Y:S01]  /*46b0*/  @P0 LEA R11, R5, UR4, 0x7 ;  /* 0x00000004050b0c11 */ /* 0x000fe2000f8e38ff */
[----:B0-----:R-:W-:Y:S01]  /*46c0*/  FADD.FTZ R21, R0, R14 ;  /* 0x0000000e00157221 */ /* 0x001fe20000010000 */
[----:B------:R-:W-:Y:S02]  /*46d0*/  CS2R R14, SRZ ;  /* 0x00000000000e7805 */ /* 0x000fe4000001ff00 */
[----:B------:R-:W-:Y:S01]  /*46e0*/  IADD3 R0, R12, R4, RZ ;  /* 0x000000040c007210 */ /* 0x000fe20007ffe0ff */
[----:B--2---:R-:W-:Y:S01]  /*46f0*/  FADD.FTZ R24, R33, R24 ;  /* 0x0000001821187221 */ /* 0x004fe20000010000 */
[----:B------:R-:W-:Y:S01]  /*4700*/  @P0 MOV R20, R25 ;  /* 0x0000001900140202 */ /* 0x000fe20000000f00 */
[----:B------:R-:W-:Y:S01]  /*4710*/  @P0 IMAD.MOV.U32 R14, RZ, RZ, R22 ;  /* 0x000000ffff0e0224 */ /* 0x000fe200078e0016 */
[----:B------:R-:W-:-:S02]  /*4720*/  MOV R25, 0xffff ;  /* 0x0000ffff00197802 */ /* 0x000fc40000000f00 */
[----:B------:R-:W-:Y:S02]  /*4730*/  @P0 LEA R16, R10, R11, 0x2 ;  /* 0x0000000b0a100211 */ /* 0x000fe400078e10ff */
[----:B------:R-:W-:Y:S01]  /*4740*/  MOV R33, 0xffff ;  /* 0x0000ffff00217802 */ /* 0x000fe20000000f00 */
[----:B------:R-:W0:Y:S01]  /*4750*/  @!P1 LDC.64 R10, c[0x0][0x218] ;  /* 0x00008600ff0a9b82 */ /* 0x000e220000000a00 */
[----:B------:R-:W2:Y:S01]  /*4760*/  SHFL.BFLY PT, R25, R24, 0x4, 0x101f ;  /* 0x0c901f0018197f89 */ /* 0x000ea200000e0000 */
[----:B------:R-:W-:Y:S02]  /*4770*/  @P0 MOV R15, R17 ;  /* 0x00000011000f0202 */ /* 0x000fe40000000f00 */
[----:B------:R-:W-:Y:S01]  /*4780*/  MOV R17, 0xffff ;  /* 0x0000ffff00117802 */ /* 0x000fe20000000f00 */
[----:B------:R-:W-:Y:S01]  /*4790*/  @P0 LDS R18, [R16+0x780] ;  /* 0x0007800010120984 */ /* 0x000fe20000000800 */
[----:B------:R-:W-:-:S03]  /*47a0*/  MOV R12, 0xffff ;  /* 0x0000ffff000c7802 */ /* 0x000fc60000000f00 */
[----:B------:R-:W-:Y:S01]  /*47b0*/  @P0 LDS R19, [R16] ;  /* 0x0000000010130984 */ /* 0x000fe20000000800 */
[----:B-1----:R-:W-:Y:S01]  /*47c0*/  FADD.FTZ R23, R32, R23 ;  /* 0x0000001720177221 */ /* 0x002fe20000010000 */
[----:B------:R-:W-:Y:S02]  /*47d0*/  IMAD.MOV.U32 R32, RZ, RZ, 0xffff ;  /* 0x0000ffffff207424 */ /* 0x000fe400078e00ff */
[----:B------:R-:W1:Y:S02]  /*47e0*/  SHFL.BFLY PT, R22, R20, 0x8, 0x101f ;  /* 0x0d101f0014167f89 */ /* 0x000e6400000e0000 */
[----:B------:R-:W-:Y:S02]  /*47f0*/  @!P1 F2FP.BF16.F32.PACK_AB R23, RZ, R23 ;  /* 0x00000017ff17923e */ /* 0x000fe400000010ff */
[----:B------:R-:W3:Y:S04]  /*4800*/  SHFL.BFLY PT, R16, R14, 0x8, 0x101f ;  /* 0x0d101f000e107f89 */ /* 0x000ee800000e0000 */
[----:B------:R-:W4:Y:S01]  /*4810*/  SHFL.BFLY PT, R17, R15, 0x8, 0x101f ;  /* 0x0d101f000f117f89 */ /* 0x000f2200000e0000 */
[----:B0-----:R-:W-:-:S03]  /*4820*/  @!P1 IMAD.WIDE R10, R0, 0x2, R10 ;  /* 0x00000002000a9825 */ /* 0x001fc600078e020a */
[----:B------:R-:W0:Y:S01]  /*4830*/  SHFL.BFLY PT, R32, R21, 0x1, 0x101f ;  /* 0x0c301f0015207f89 */ /* 0x000e2200000e0000 */
[----:B--2---:R-:W-:Y:S01]  /*4840*/  FADD.FTZ R24, R24, R25 ;  /* 0x0000001918187221 */ /* 0x004fe20000010000 */
[----:B------:R-:W-:Y:S02]  /*4850*/  IMAD.MOV.U32 R25, RZ, RZ, 0xffff ;  /* 0x0000ffffff197424 */ /* 0x000fe400078e00ff */
[----:B------:R2:W-:Y:S01]  /*4860*/  @!P1 STG.E.U16 desc[UR12][R10.64], R23 ;  /* 0x000000170a009986 */ /* 0x0005e2000c10150c */
[----:B-1----:R-:W-:Y:S01]  /*4870*/  FADD.FTZ R20, R22, R20 ;  /* 0x0000001416147221 */ /* 0x002fe20000010000 */
[----:B---3--:R-:W-:-:S04]  /*4880*/  FADD.FTZ R22, R16, R14 ;  /* 0x0000000e10167221 */ /* 0x008fc80000010000 */
[----:B------:R-:W1:Y:S01]  /*4890*/  SHFL.BFLY PT, R25, R20, 0x4, 0x101f ;  /* 0x0c901f0014197f89 */ /* 0x000e6200000e0000 */
[----:B--2---:R-:W-:Y:S01]  /*48a0*/  MOV R23, 0xffff ;  /* 0x0000ffff00177802 */ /* 0x004fe20000000f00 */
[----:B------:R-:W2:Y:S01]  /*48b0*/  @!P1 LDC.64 R10, c[0x0][0x220] ;  /* 0x00008800ff0a9b82 */ /* 0x000ea20000000a00 */
[----:B----4-:R-:W-:Y:S01]  /*48c0*/  FADD.FTZ R17, R17, R15 ;  /* 0x0000000f11117221 */ /* 0x010fe20000010000 */
[----:B------:R-:W-:Y:S02]  /*48d0*/  CS2R R14, SRZ ;  /* 0x00000000000e7805 */ /* 0x000fe4000001ff00 */
[----:B------:R-:W-:Y:S01]  /*48e0*/  @P0 IMAD.MOV.U32 R15, RZ, RZ, R18 ;  /* 0x000000ffff0f0224 */ /* 0x000fe200078e0012 */
[----:B------:R-:W-:Y:S01]  /*48f0*/  @P0 MOV R14, R19 ;  /* 0x00000013000e0202 */ /* 0x000fe20000000f00 */
[----:B0-----:R-:W-:Y:S01]  /*4900*/  FADD.FTZ R21, R21, R32 ;  /* 0x0000002015157221 */ /* 0x001fe20000010000 */
[----:B------:R-:W-:Y:S01]  /*4910*/  MOV R18, 0xffff ;  /* 0x0000ffff00127802 */ /* 0x000fe20000000f00 */
[----:B------:R-:W-:Y:S01]  /*4920*/  IMAD.MOV.U32 R32, RZ, RZ, 0xffff ;  /* 0x0000ffffff207424 */ /* 0x000fe200078e00ff */
[----:B------:R-:W-:Y:S01]  /*4930*/  MOV R19, 0xffff ;  /* 0x0000ffff00137802 */ /* 0x000fe20000000f00 */
[----:B------:R-:W0:Y:S01]  /*4940*/  SHFL.BFLY PT, R16, R22, 0x4, 0x101f ;  /* 0x0c901f0016107f89 */ /* 0x000e2200000e0000 */
[----:B------:R-:W-:-:S03]  /*4950*/  @!P1 F2FP.BF16.F32.PACK_AB R21, RZ, R21 ;  /* 0x00000015ff15923e */ /* 0x000fc600000010ff */
[----:B------:R-:W3:Y:S04]  /*4960*/  SHFL.BFLY PT, R33, R17, 0x4, 0x101f ;  /* 0x0c901f0011217f89 */ /* 0x000ee800000e0000 */
[----:B------:R-:W4:Y:S04]  /*4970*/  SHFL.BFLY PT, R18, R15, 0x8, 0x101f ;  /* 0x0d101f000f127f89 */ /* 0x000f2800000e0000 */
[----:B------:R-:W5:Y:S01]  /*4980*/  SHFL.BFLY PT, R19, R24, 0x2, 0x101f ;  /* 0x0c501f0018137f89 */ /* 0x000f6200000e0000 */
[----:B-1----:R-:W-:Y:S01]  /*4990*/  FADD.FTZ R25, R20, R25 ;  /* 0x0000001914197221 */ /* 0x002fe20000010000 */
[----:B------:R-:W-:Y:S01]  /*49a0*/  MOV R20, 0xffff ;  /* 0x0000ffff00147802 */ /* 0x000fe20000000f00 */
[----:B--2---:R-:W-:Y:S01]  /*49b0*/  @!P1 IMAD.WIDE R10, R0, 0x2, R10 ;  /* 0x00000002000a9825 */ /* 0x004fe200078e020a */
[----:B------:R-:W1:Y:S04]  /*49c0*/  SHFL.BFLY PT, R32, R14, 0x8, 0x101f ;  /* 0x0d101f000e207f89 */ /* 0x000e6800000e0000 */
[----:B------:R-:W2:Y:S01]  /*49d0*/  SHFL.BFLY PT, R20, R25, 0x2, 0x101f ;  /* 0x0c501f0019147f89 */ /* 0x000ea200000e0000 */
[----:B0-----:R-:W-:-:S03]  /*49e0*/  FADD.FTZ R34, R22, R16 ;  /* 0x0000001016227221 */ /* 0x001fc60000010000 */
[----:B------:R0:W-:Y:S01]  /*49f0*/  @!P1 STG.E.U16 desc[UR12][R10.64], R21 ;  /* 0x000000150a009986 */ /* 0x0001e2000c10150c */
[----:B------:R-:W-:Y:S01]  /*4a00*/  MOV R16, 0xffff ;  /* 0x0000ffff00107802 */ /* 0x000fe20000000f00 */
[----:B---3--:R-:W-:Y:S01]  /*4a10*/  FADD.FTZ R22, R17, R33 ;  /* 0x0000002111167221 */ /* 0x008fe20000010000 */
[----:B------:R-:W-:Y:S02]  /*4a20*/  IMAD.MOV.U32 R33, RZ, RZ, 0xffff ;  /* 0x0000ffffff217424 */ /* 0x000fe400078e00ff */
[----:B----4-:R-:W-:Y:S01]  /*4a30*/  FADD.FTZ R17, R18, R15 ;  /* 0x0000000f12117221 */ /* 0x010fe20000010000 */
[----:B------:R-:W-:Y:S01]  /*4a40*/  MOV R15, 0xffff ;  /* 0x0000ffff000f7802 */ /* 0x000fe20000000f00 */
[----:B-----5:R-:W-:Y:S01]  /*4a50*/  FADD.FTZ R24, R24, R19 ;  /* 0x0000001318187221 */ /* 0x020fe20000010000 */
[----:B0-----:R-:W-:Y:S01]  /*4a60*/  IMAD.MOV.U32 R21, RZ, RZ, 0xffff ;  /* 0x0000ffffff157424 */ /* 0x001fe200078e00ff */
[----:B------:R-:W-:-:S03]  /*4a70*/  MOV R19, 0xffff ;  /* 0x0000ffff00137802 */ /* 0x000fc60000000f00 */
[----:B------:R-:W0:Y:S01]  /*4a80*/  SHFL.BFLY PT, R15, R22, 0x2, 0x101f ;  /* 0x0c501f00160f7f89 */ /* 0x000e2200000e0000 */
[----:B-1----:R-:W-:Y:S01]  /*4a90*/  FADD.FTZ R32, R32, R14 ;  /* 0x0000000e20207221 */ /* 0x002fe20000010000 */
[----:B------:R-:W1:Y:S02]  /*4aa0*/  @!P1 LDC.64 R10, c[0x0][0x218] ;  /* 0x00008600ff0a9b82 */ /* 0x000e640000000a00 */
[----:B------:R-:W3:Y:S01]  /*4ab0*/  SHFL.BFLY PT, R21, R24, 0x1, 0x101f ;  /* 0x0c301f0018157f89 */ /* 0x000ee200000e0000 */
[----:B--2---:R-:W-:-:S03]  /*4ac0*/  FADD.FTZ R14, R25, R20 ;  /* 0x00000014190e7221 */ /* 0x004fc60000010000 */
[----:B------:R-:W2:Y:S04]  /*4ad0*/  SHFL.BFLY PT, R19, R34, 0x2, 0x101f ;  /* 0x0c501f0022137f89 */ /* 0x000ea800000e0000 */
[----:B------:R-:W4:Y:S04]  /*4ae0*/  SHFL.BFLY PT, R33, R32, 0x4, 0x101f ;  /* 0x0c901f0020217f89 */ /* 0x000f2800000e0000 */
[----:B------:R-:W5:Y:S04]  /*4af0*/  SHFL.BFLY PT, R16, R17, 0x4, 0x101f ;  /* 0x0c901f0011107f89 */ /* 0x000f6800000e0000 */
[----:B------:R-:W5:Y:S01]  /*4b00*/  SHFL.BFLY PT, R23, R14, 0x1, 0x101f ;  /* 0x0c301f000e177f89 */ /* 0x000f6200000e0000 */
[----:B0-----:R-:W-:Y:S01]  /*4b10*/  FADD.FTZ R12, R22, R15 ;  /* 0x0000000f160c7221 */ /* 0x001fe20000010000 */
[----:B------:R-:W-:Y:S01]  /*4b20*/  MOV R22, 0xffff ;  /* 0x0000ffff00167802 */ /* 0x000fe20000000f00 */
[----:B-1----:R-:W-:-:S04]  /*4b30*/  @!P1 IMAD.WIDE R10, R0, 0x2, R10 ;  /* 0x00000002000a9825 */ /* 0x002fc800078e020a */
[----:B---3--:R-:W-:Y:S01]  /*4b40*/  FADD.FTZ R18, R24, R21 ;  /* 0x0000001518127221 */ /* 0x008fe20000010000 */
[----:B------:R-:W-:Y:S01]  /*4b50*/  IMAD.MOV.U32 R21, RZ, RZ, 0xffff ;  /* 0x0000ffffff157424 */ /* 0x000fe200078e00ff */
[----:B------:R-:W-:Y:S01]  /*4b60*/  SHFL.BFLY PT, R22, R12, 0x1, 0x101f ;  /* 0x0c301f000c167f89 */ /* 0x000fe200000e0000 */
[----:B--2---:R-:W-:Y:S01]  /*4b70*/  FADD.FTZ R20, R34, R19 ;  /* 0x0000001322147221 */ /* 0x004fe20000010000 */
        /* <DEDUP_REMOVED lines=32> */
.L_x_299:
        /* <DEDUP_REMOVED lines=9> */
.L_x_229:
        /* <DEDUP_REMOVED lines=8> */
.L_x_232:
[----:B-1----:R-:W-:Y:S01]  /*4e90*/  IMAD.MOV.U32 R21, RZ, RZ, R0 ;  /* 0x000000ffff157224 */ /* 0x002fe200078e0000 */
[----:B------:R-:W-:Y:S01]  /*4ea0*/  MOV R18, 0x8 ;  /* 0x0000000800127802 */ /* 0x000fe20000000f00 */
[----:B------:R-:W-:Y:S01]  /*4eb0*/  IMAD.MOV.U32 R16, RZ, RZ, 0xffff ;  /* 0x0000ffffff107424 */ /* 0x000fe200078e00ff */
[----:B------:R-:W-:-:S07]  /*4ec0*/  MOV R19, 0x101f ;  /* 0x0000101f00137802 */ /* 0x000fce0000000f00 */
[----:B0-2---:R-:W-:Y:S05]  /*4ed0*/  WARPSYNC.COLLECTIVE R16, `(.L_x_237) ;  /* 0x0000000010087348 */ /* 0x005fea0003c00000 */
[----:B------:R1:W3:Y:S02]  /*4ee0*/  SHFL.BFLY P2, R23, R21, R18, R19 ;  /* 0x0c00001215177389 */ /* 0x0002e40000040013 */
[----:B0123--:R-:W-:Y:S01]  /*4ef0*/  ENDCOLLECTIVE ;  /* 0x000000000000791b */ /* 0x00ffe20003800000 */
.L_x_237:
[----:B------:R-:W-:Y:S02]  /*4f00*/  MOV R21, R10 ;  /* 0x0000000a00157202 */ /* 0x000fe40000000f00 */
[----:B------:R-:W-:-:S07]  /*4f10*/  MOV R11, R23 ;  /* 0x00000017000b7202 */ /* 0x000fce0000000f00 */
[----:B------:R-:W-:Y:S05]  /*4f20*/  WARPSYNC.COLLECTIVE R16, `(.L_x_238) ;  /* 0x0000000010087348 */ /* 0x000fea0003c00000 */
[----:B------:R0:W1:Y:S02]  /*4f30*/  SHFL.BFLY P2, R23, R21, R18, R19 ;  /* 0x0c00001215177389 */ /* 0x0000640000040013 */
[----:B01----:R-:W-:Y:S01]  /*4f40*/  ENDCOLLECTIVE ;  /* 0x000000000000791b */ /* 0x003fe20003800000 */
.L_x_238:
[----:B------:R-:W-:-:S05]  /*4f50*/  FADD.FTZ R11, R11, R0 ;  /* 0x000000000b0b7221 */ /* 0x000fca0000010000 */
[----:B------:R-:W-:Y:S02]  /*4f60*/  MOV R21, R11 ;  /* 0x0000000b00157202 */ /* 0x000fe40000000f00 */
[----:B------:R-:W-:Y:S01]  /*4f70*/  MOV R18, 0x4 ;  /* 0x0000000400127802 */ /* 0x000fe20000000f00 */
[----:B------:R-:W-:-:S07]  /*4f80*/  IMAD.MOV.U32 R15, RZ, RZ, R23 ;  /* 0x000000ffff0f7224 */ /* 0x000fce00078e0017 */
[----:B------:R-:W-:Y:S05]  /*4f90*/  WARPSYNC.COLLECTIVE R16, `(.L_x_239) ;  /* 0x0000000010087348 */ /* 0x000fea0003c00000 */
[----:B------:R0:W1:Y:S02]  /*4fa0*/  SHFL.BFLY P2, R23, R21, R18, R19 ;  /* 0x0c00001215177389 */ /* 0x0000640000040013 */
[----:B01----:R-:W-:Y:S01]  /*4fb0*/  ENDCOLLECTIVE ;  /* 0x000000000000791b */ /* 0x003fe20003800000 */
.L_x_239:
[----:B------:R-:W-:-:S05]  /*4fc0*/  FADD.FTZ R15, R15, R10 ;  /* 0x0000000a0f0f7221 */ /* 0x000fca0000010000 */
[----:B------:R-:W-:Y:S01]  /*4fd0*/  MOV R21, R15 ;  /* 0x0000000f00157202 */ /* 0x000fe20000000f00 */
[----:B------:R-:W-:-:S07]  /*4fe0*/  IMAD.MOV.U32 R12, RZ, RZ, R23 ;  /* 0x000000ffff0c7224 */ /* 0x000fce00078e0017 */
[----:B------:R-:W-:Y:S05]  /*4ff0*/  WARPSYNC.COLLECTIVE R16, `(.L_x_240) ;  /* 0x0000000010087348 */ /* 0x000fea0003c00000 */
[----:B------:R0:W1:Y:S02]  /*5000*/  SHFL.BFLY P2, R23, R21, R18, R19 ;  /* 0x0c00001215177389 */ /* 0x0000640000040013 */
[----:B01----:R-:W-:Y:S01]  /*5010*/  ENDCOLLECTIVE ;  /* 0x000000000000791b */ /* 0x003fe20003800000 */
.L_x_240:
[----:B------:R-:W-:-:S04]  /*5020*/  FADD.FTZ R12, R11, R12 ;  /* 0x0000000c0b0c7221 */ /* 0x000fc80000010000 */
[----:B------:R-:W-:Y:S01]  /*5030*/  IMAD.MOV.U32 R21, RZ, RZ, R12 ;  /* 0x000000ffff157224 */ /* 0x000fe200078e000c */
[----:B------:R-:W-:Y:S02]  /*5040*/  MOV R18, 0x2 ;  /* 0x0000000200127802 */ /* 0x000fe40000000f00 */
[----:B------:R-:W-:-:S07]  /*5050*/  MOV R14, R23 ;  /* 0x00000017000e7202 */ /* 0x000fce0000000f00 */
[----:B------:R-:W-:Y:S05]  /*5060*/  WARPSYNC.COLLECTIVE R16, `(.L_x_241) ;  /* 0x0000000010087348 */ /* 0x000fea0003c00000 */
[----:B------:R0:W1:Y:S02]  /*5070*/  SHFL.BFLY P2, R23, R21, R18, R19 ;  /* 0x0c00001215177389 */ /* 0x0000640000040013 */
[----:B01----:R-:W-:Y:S01]  /*5080*/  ENDCOLLECTIVE ;  /* 0x000000000000791b */ /* 0x003fe20003800000 */
.L_x_241:
[----:B------:R-:W-:-:S04]  /*5090*/  FADD.FTZ R14, R15, R14 ;  /* 0x0000000e0f0e7221 */ /* 0x000fc80000010000 */
[----:B------:R-:W-:Y:S01]  /*50a0*/  IMAD.MOV.U32 R21, RZ, RZ, R14 ;  /* 0x000000ffff157224 */ /* 0x000fe200078e000e */
[----:B------:R-:W-:-:S07]  /*50b0*/  MOV R17, R23 ;  /* 0x0000001700117202 */ /* 0x000fce0000000f00 */
[----:B------:R-:W-:Y:S05]  /*50c0*/  WARPSYNC.COLLECTIVE R16, `(.L_x_242) ;  /* 0x0000000010087348 */ /* 0x000fea0003c00000 */
[----:B------:R0:W1:Y:S02]  /*50d0*/  SHFL.BFLY P2, R23, R21, R18, R19 ;  /* 0x0c00001215177389 */ /* 0x0000640000040013 */
[----:B01----:R-:W-:Y:S01]  /*50e0*/  ENDCOLLECTIVE ;  /* 0x000000000000791b */ /* 0x003fe20003800000 */
.L_x_242:
[----:B------:R-:W-:-:S05]  /*50f0*/  FADD.FTZ R17, R12, R17 ;  /* 0x000000110c117221 */ /* 0x000fca0000010000 */
[----:B------:R-:W-:Y:S01]  /*5100*/  MOV R21, R17 ;  /* 0x0000001100157202 */ /* 0x000fe20000000f00 */
[----:B------:R-:W-:Y:S01]  /*5110*/  IMAD.MOV.U32 R18, RZ, RZ, 0x1 ;  /* 0x00000001ff127424 */ /* 0x000fe200078e00ff */
[----:B------:R-:W-:-:S07]  /*5120*/  MOV R25, R23 ;  /* 0x0000001700197202 */ /* 0x000fce0000000f00 */
[----:B------:R-:W-:Y:S05]  /*5130*/  WARPSYNC.COLLECTIVE R16, `(.L_x_243) ;  /* 0x0000000010087348 */ /* 0x000fea0003c00000 */
[----:B------:R0:W1:Y:S02]  /*5140*/  SHFL.BFLY P2, R23, R21, R18, R19 ;  /* 0x0c00001215177389 */ /* 0x0000640000040013 */
[----:B01----:R-:W-:Y:S01]  /*5150*/  ENDCOLLECTIVE ;  /* 0x000000000000791b */ /* 0x003fe20003800000 */
.L_x_243:
[----:B------:R-:W-:-:S05]  /*5160*/  FADD.FTZ R25, R14, R25 ;  /* 0x000000190e197221 */ /* 0x000fca0000010000 */
[----:B------:R-:W-:Y:S02]  /*5170*/  MOV R21, R25 ;  /* 0x0000001900157202 */ /* 0x000fe40000000f00 */
[----:B------:R-:W-:-:S07]  /*5180*/  MOV R0, R23 ;  /* 0x0000001700007202 */ /* 0x000fce0000000f00 */
[----:B------:R-:W-:Y:S05]  /*5190*/  WARPSYNC.COLLECTIVE R16, `(.L_x_244) ;  /* 0x0000000010087348 */ /* 0x000fea0003c00000 */
[----:B------:R0:W1:Y:S02]  /*51a0*/  SHFL.BFLY P2, R23, R21, R18, R19 ;  /* 0x0c00001215177389 */ /* 0x0000640000040013 */
[----:B01----:R-:W-:Y:S01]  /*51b0*/  ENDCOLLECTIVE ;  /* 0x000000000000791b */ /* 0x003fe20003800000 */
.L_x_244:
[----:B------:R-:W-:Y:S01]  /*51c0*/  FADD.FTZ R0, R17, R0 ;  /* 0x0000000011007221 */ /* 0x000fe20000010000 */
[----:B------:R-:W-:Y:S06]  /*51d0*/  BRA `(.L_x_245) ;  /* 0xffffffe800dc7947 */ /* 0x000fec000383ffff */
.L_x_233:
        /* <DEDUP_REMOVED lines=8> */
.L_x_247:
[----:B------:R-:W-:Y:S05]  /*5260*/  BSYNC B1 ;  /* 0x0000000000017941 */ /* 0x000fea0003800000 */
.L_x_246:
        /* <DEDUP_REMOVED lines=8> */
.L_x_248:
[----:B------:R-:W-:Y:S01]  /*52f0*/  FADD.FTZ R17, R17, R12 ;  /* 0x0000000c11117221 */ /* 0x000fe20000010000 */
[----:B------:R-:W-:-:S03]  /*5300*/  HFMA2.MMA R18, -RZ, RZ, 0, 2.384185791015625e-07 ;  /* 0x00000004ff127435 */ /* 0x000fc600000001ff */
[----:B------:R-:W-:Y:S02]  /*5310*/  IMAD.MOV.U32 R21, RZ, RZ, R17 ;  /* 0x000000ffff157224 */ /* 0x000fe400078e0011 */
[----:B------:R-:W-:-:S07]  /*5320*/  FADD.FTZ R20, R23, R0 ;  /* 0x0000000017147221 */ /* 0x000fce0000010000 */
[----:B------:R-:W-:Y:S05]  /*5330*/  WARPSYNC.COLLECTIVE R16, `(.L_x_249) ;  /* 0x0000000010087348 */ /* 0x000fea0003c00000 */
[----:B------:R0:W1:Y:S02]  /*5340*/  SHFL.BFLY P2, R23, R21, R18, R19 ;  /* 0x0c00001215177389 */ /* 0x0000640000040013 */
[----:B01----:R-:W-:Y:S01]  /*5350*/  ENDCOLLECTIVE ;  /* 0x000000000000791b */ /* 0x003fe20003800000 */
.L_x_249:
[----:B------:R-:W-:Y:S01]  /*5360*/  IMAD.MOV.U32 R21, RZ, RZ, R20 ;  /* 0x000000ffff157224 */ /* 0x000fe200078e0014 */
[----:B------:R-:W-:-:S07]  /*5370*/  MOV R22, R23 ;  /* 0x0000001700167202 */ /* 0x000fce0000000f00 */
[----:B------:R-:W-:Y:S05]  /*5380*/  WARPSYNC.COLLECTIVE R16, `(.L_x_250) ;  /* 0x0000000010087348 */ /* 0x000fea0003c00000 */
[----:B------:R0:W1:Y:S02]  /*5390*/  SHFL.BFLY P2, R23, R21, R18, R19 ;  /* 0x0c00001215177389 */ /* 0x0000640000040013 */
[----:B01----:R-:W-:Y:S01]  /*53a0*/  ENDCOLLECTIVE ;  /* 0x000000000000791b */ /* 0x003fe20003800000 */
.L_x_250:
[----:B------:R-:W-:Y:S01]  /*53b0*/  FADD.FTZ R22, R17, R22 ;  /* 0x0000001611167221 */ /* 0x000fe20000010000 */
[----:B------:R-:W-:-:S04]  /*53c0*/  HFMA2.MMA R18, -RZ, RZ, 0, 1.1920928955078125e-07 ;  /* 0x00000002ff127435 */ /* 0x000fc800000001ff */
[----:B------:R-:W-:Y:S01]  /*53d0*/  MOV R21, R22 ;  /* 0x0000001600157202 */ /* 0x000fe20000000f00 */
[----:B------:R-:W-:-:S07]  /*53e0*/  FADD.FTZ R0, R20, R23 ;  /* 0x0000001714007221 */ /* 0x000fce0000010000 */
[----:B------:R-:W-:Y:S05]  /*53f0*/  WARPSYNC.COLLECTIVE R16, `(.L_x_251) ;  /* 0x0000000010087348 */ /* 0x000fea0003c00000 */
[----:B------:R0:W1:Y:S02]  /*5400*/  SHFL.BFLY P2, R23, R21, R18, R19 ;  /* 0x0c00001215177389 */ /* 0x0000640000040013 */
[----:B01----:R-:W-:Y:S01]  /*5410*/  ENDCOLLECTIVE ;  /* 0x000000000000791b */ /* 0x003fe20003800000 */
.L_x_251:
[----:B------:R-:W-:Y:S01]  /*5420*/  MOV R21, R0 ;  /* 0x0000000000157202 */ /* 0x000fe20000000f00 */
[----:B------:R-:W-:-:S07]  /*5430*/  IMAD.MOV.U32 R25, RZ, RZ, R23 ;  /* 0x000000ffff197224 */ /* 0x000fce00078e0017 */
[----:B------:R-:W-:Y:S05]  /*5440*/  WARPSYNC.COLLECTIVE R16, `(.L_x_252) ;  /* 0x0000000010087348 */ /* 0x000fea0003c00000 */
[----:B------:R0:W1:Y:S02]  /*5450*/  SHFL.BFLY P2, R23, R21, R18, R19 ;  /* 0x0c00001215177389 */ /* 0x0000640000040013 */
[----:B01----:R-:W-:Y:S01]  /*5460*/  ENDCOLLECTIVE ;  /* 0x000000000000791b */ /* 0x003fe20003800000 */
.L_x_252:
[----:B------:R-:W-:-:S05]  /*5470*/  FADD.FTZ R25, R22, R25 ;  /* 0x0000001916197221 */ /* 0x000fca0000010000 */
[----:B------:R-:W-:Y:S01]  /*5480*/  MOV R21, R25 ;  /* 0x0000001900157202 */ /* 0x000fe20000000f00 */
[----:B------:R-:W-:Y:S02]  /*5490*/  IMAD.MOV.U32 R18, RZ, RZ, 0x1 ;  /* 0x00000001ff127424 */ /* 0x000fe400078e00ff */
[----:B------:R-:W-:-:S07]  /*54a0*/  FADD.FTZ R12, R0, R23 ;  /* 0x00000017000c7221 */ /* 0x000fce0000010000 */
[----:B------:R-:W-:Y:S05]  /*54b0*/  WARPSYNC.COLLECTIVE R16, `(.L_x_253) ;  /* 0x0000000010087348 */ /* 0x000fea0003c00000 */
[----:B------:R0:W1:Y:S02]  /*54c0*/  SHFL.BFLY P2, R23, R21, R18, R19 ;  /* 0x0c00001215177389 */ /* 0x0000640000040013 */
[----:B01----:R-:W-:Y:S01]  /*54d0*/  ENDCOLLECTIVE ;  /* 0x000000000000791b */ /* 0x003fe20003800000 */
.L_x_253:
[----:B------:R-:W-:Y:S02]  /*54e0*/  MOV R21, R12 ;  /* 0x0000000c00157202 */ /* 0x000fe40000000f00 */
[----:B------:R-:W-:-:S07]  /*54f0*/  MOV R24, R23 ;  /* 0x0000001700187202 */ /* 0x000fce0000000f00 */
[----:B------:R-:W-:Y:S05]  /*5500*/  WARPSYNC.COLLECTIVE R16, `(.L_x_254) ;  /* 0x0000000010087348 */ /* 0x000fea0003c00000 */
[----:B------:R0:W1:Y:S02]  /*5510*/  SHFL.BFLY P2, R23, R21, R18, R19 ;  /* 0x0c00001215177389 */ /* 0x0000640000040013 */
[----:B01----:R-:W-:Y:S01]  /*5520*/  ENDCOLLECTIVE ;  /* 0x000000000000791b */ /* 0x003fe20003800000 */
.L_x_254:
[----:B------:R-:W-:Y:S01]  /*5530*/  FADD.FTZ R24, R25, R24 ;  /* 0x0000001819187221 */ /* 0x000fe20000010000 */
[----:B------:R-:W-:Y:S06]  /*5540*/  BRA `(.L_x_255) ;  /* 0xffffffe800bc7947 */ /* 0x000fec000383ffff */
.L_x_234:
        /* <DEDUP_REMOVED lines=8> */
.L_x_257:
[----:B------:R-:W-:Y:S05]  /*55d0*/  BSYNC B1 ;  /* 0x0000000000017941 */ /* 0x000fea0003800000 */
.L_x_256:
        /* <DEDUP_REMOVED lines=8> */
.L_x_258:
[----:B------:R-:W-:Y:S01]  /*5660*/  FADD.FTZ R17, R17, R12 ;  /* 0x0000000c11117221 */ /* 0x000fe20000010000 */
[----:B------:R-:W-:-:S03]  /*5670*/  HFMA2.MMA R18, -RZ, RZ, 0, 2.384185791015625e-07 ;  /* 0x00000004ff127435 */ /* 0x000fc600000001ff */
[----:B------:R-:W-:Y:S02]  /*5680*/  IMAD.MOV.U32 R21, RZ, RZ, R17 ;  /* 0x000000ffff157224 */ /* 0x000fe400078e0011 */
[----:B------:R-:W-:-:S07]  /*5690*/  FADD.FTZ R20, R23, R0 ;  /* 0x0000000017147221 */ /* 0x000fce0000010000 */
[----:B------:R-:W-:Y:S05]  /*56a0*/  WARPSYNC.COLLECTIVE R16, `(.L_x_259) ;  /* 0x0000000010087348 */ /* 0x000fea0003c00000 */
[----:B------:R0:W1:Y:S02]  /*56b0*/  SHFL.BFLY P2, R23, R21, R18, R19 ;  /* 0x0c00001215177389 */ /* 0x0000640000040013 */
[----:B01----:R-:W-:Y:S01]  /*56c0*/  ENDCOLLECTIVE ;  /* 0x000000000000791b */ /* 0x003fe20003800000 */
.L_x_259:
[----:B------:R-:W-:Y:S01]  /*56d0*/  IMAD.MOV.U32 R21, RZ, RZ, R20 ;  /* 0x000000ffff157224 */ /* 0x000fe200078e0014 */
[----:B------:R-:W-:-:S07]  /*56e0*/  MOV R22, R23 ;  /* 0x0000001700167202 */ /* 0x000fce0000000f00 */
[----:B------:R-:W-:Y:S05]  /*56f0*/  WARPSYNC.COLLECTIVE R16, `(.L_x_260) ;  /* 0x0000000010087348 */ /* 0x000fea0003c00000 */
[----:B------:R0:W1:Y:S02]  /*5700*/  SHFL.BFLY P2, R23, R21, R18, R19 ;  /* 0x0c00001215177389 */ /* 0x0000640000040013 */
[----:B01----:R-:W-:Y:S01]  /*5710*/  ENDCOLLECTIVE ;  /* 0x000000000000791b */ /* 0x003fe20003800000 */
.L_x_260:
[----:B------:R-:W-:Y:S01]  /*5720*/  FADD.FTZ R22, R17, R22 ;  /* 0x0000001611167221 */ /* 0x000fe20000010000 */
[----:B------:R-:W-:-:S04]  /*5730*/  HFMA2.MMA R18, -RZ, RZ, 0, 1.1920928955078125e-07 ;  /* 0x00000002ff127435 */ /* 0x000fc800000001ff */
[----:B------:R-:W-:Y:S01]  /*5740*/  MOV R21, R22 ;  /* 0x0000001600157202 */ /* 0x000fe20000000f00 */
[----:B------:R-:W-:-:S07]  /*5750*/  FADD.FTZ R0, R20, R23 ;  /* 0x0000001714007221 */ /* 0x000fce0000010000 */
[----:B------:R-:W-:Y:S05]  /*5760*/  WARPSYNC.COLLECTIVE R16, `(.L_x_261) ;  /* 0x0000000010087348 */ /* 0x000fea0003c00000 */
[----:B------:R0:W1:Y:S02]  /*5770*/  SHFL.BFLY P2, R23, R21, R18, R19 ;  /* 0x0c00001215177389 */ /* 0x0000640000040013 */
[----:B01----:R-:W-:Y:S01]  /*5780*/  ENDCOLLECTIVE ;  /* 0x000000000000791b */ /* 0x003fe20003800000 */
.L_x_261:
[----:B------:R-:W-:Y:S01]  /*5790*/  MOV R21, R0 ;  /* 0x0000000000157202 */ /* 0x000fe20000000f00 */
[----:B------:R-:W-:-:S07]  /*57a0*/  IMAD.MOV.U32 R25, RZ, RZ, R23 ;  /* 0x000000ffff197224 */ /* 0x000fce00078e0017 */
[----:B------:R-:W-:Y:S05]  /*57b0*/  WARPSYNC.COLLECTIVE R16, `(.L_x_262) ;  /* 0x0000000010087348 */ /* 0x000fea0003c00000 */
[----:B------:R0:W1:Y:S02]  /*57c0*/  SHFL.BFLY P2, R23, R21, R18, R19 ;  /* 0x0c00001215177389 */ /* 0x0000640000040013 */
[----:B01----:R-:W-:Y:S01]  /*57d0*/  ENDCOLLECTIVE ;  /* 0x000000000000791b */ /* 0x003fe20003800000 */
.L_x_262:
[----:B------:R-:W-:-:S05]  /*57e0*/  FADD.FTZ R25, R22, R25 ;  /* 0x0000001916197221 */ /* 0x000fca0000010000 */
[----:B------:R-:W-:Y:S01]  /*57f0*/  MOV R21, R25 ;  /* 0x0000001900157202 */ /* 0x000fe20000000f00 */
[----:B------:R-:W-:Y:S02]  /*5800*/  IMAD.MOV.U32 R18, RZ, RZ, 0x1 ;  /* 0x00000001ff127424 */ /* 0x000fe400078e00ff */
[----:B------:R-:W-:-:S07]  /*5810*/  FADD.FTZ R12, R0, R23 ;  /* 0x00000017000c7221 */ /* 0x000fce0000010000 */
[----:B------:R-:W-:Y:S05]  /*5820*/  WARPSYNC.COLLECTIVE R16, `(.L_x_263) ;  /* 0x0000000010087348 */ /* 0x000fea0003c00000 */
[----:B------:R0:W1:Y:S02]  /*5830*/  SHFL.BFLY P2, R23, R21, R18, R19 ;  /* 0x0c00001215177389 */ /* 0x0000640000040013 */
[----:B01----:R-:W-:Y:S01]  /*5840*/  ENDCOLLECTIVE ;  /* 0x000000000000791b */ /* 0x003fe20003800000 */
.L_x_263:
[----:B------:R-:W-:Y:S02]  /*5850*/  MOV R21, R12 ;  /* 0x0000000c00157202 */ /* 0x000fe40000000f00 */
[----:B------:R-:W-:-:S07]  /*5860*/  MOV R24, R23 ;  /* 0x0000001700187202 */ /* 0x000fce0000000f00 */
[----:B------:R-:W-:Y:S05]  /*5870*/  WARPSYNC.COLLECTIVE R16, `(.L_x_264) ;  /* 0x0000000010087348 */ /* 0x000fea0003c00000 */
[----:B------:R0:W1:Y:S02]  /*5880*/  SHFL.BFLY P2, R23, R21, R18, R19 ;  /* 0x0c00001215177389 */ /* 0x0000640000040013 */
[----:B01----:R-:W-:Y:S01]  /*5890*/  ENDCOLLECTIVE ;  /* 0x000000000000791b */ /* 0x003fe20003800000 */
.L_x_264:
[----:B------:R-:W-:Y:S01]  /*58a0*/  FADD.FTZ R24, R25, R24 ;  /* 0x0000001819187221 */ /* 0x000fe20000010000 */
[----:B------:R-:W-:Y:S06]  /*58b0*/  BRA `(.L_x_265) ;  /* 0xffffffe800847947 */ /* 0x000fec000383ffff */
.L_x_235:
[----:B------:R-:W-:Y:S01]  /*58c0*/  HFMA2.MMA R18, -RZ, RZ, 0, 4.76837158203125e-07 ;  /* 0x00000008ff127435 */ /* 0x000fe200000001ff */
[----:B------:R-:W-:Y:S01]  /*58d0*/  BSSY B0, `(.L_x_266) ;  /* 0x0000007000007945 */ /* 0x000fe20003800000 */
[----:B-1----:R-:W-:Y:S01]  /*58e0*/  IMAD.MOV.U32 R21, RZ, RZ, R11 ;  /* 0x000000ffff157224 */ /* 0x002fe200078e000b */
[----:B------:R-:W-:Y:S01]  /*58f0*/  MOV R19, 0x101f ;  /* 0x0000101f00137802 */ /* 0x000fe20000000f00 */
[----:B------:R-:W-:-:S07]  /*5900*/  IMAD.MOV.U32 R16, RZ, RZ, 0xffff ;  /* 0x0000ffffff107424 */ /* 0x000fce00078e00ff */
[----:B0-2---:R-:W-:Y:S05]  /*5910*/  WARPSYNC.COLLECTIVE R16, `(.L_x_267) ;  /* 0x0000000010087348 */ /* 0x005fea0003c00000 */
[----:B------:R1:W3:Y:S02]  /*5920*/  SHFL.BFLY P2, R23, R21, R18, R19 ;  /* 0x0c00001215177389 */ /* 0x0002e40000040013 */
[----:B0123--:R-:W-:Y:S01]  /*5930*/  ENDCOLLECTIVE ;  /* 0x000000000000791b */ /* 0x00ffe20003800000 */
.L_x_267:
[----:B------:R-:W-:Y:S05]  /*5940*/  BSYNC B0 ;  /* 0x0000000000007941 */ /* 0x000fea0003800000 */
.L_x_266:
        /* <DEDUP_REMOVED lines=9> */
.L_x_268:
[----:B------:R-:W-:Y:S01]  /*59e0*/  FADD.FTZ R10, R10, R11 ;  /* 0x0000000b0a0a7221 */ /* 0x000fe20000010000 */
[----:B------:R-:W-:-:S04]  /*59f0*/  HFMA2.MMA R18, -RZ, RZ, 0, 2.384185791015625e-07 ;  /* 0x00000004ff127435 */ /* 0x000fc800000001ff */
[----:B------:R-:W-:Y:S01]  /*5a00*/  MOV R21, R10 ;  /* 0x0000000a00157202 */ /* 0x000fe20000000f00 */
[----:B------:R-:W-:-:S07]  /*5a10*/  IMAD.MOV.U32 R15, RZ, RZ, R23 ;  /* 0x000000ffff0f7224 */ /* 0x000fce00078e0017 */
[----:B------:R-:W-:Y:S05]  /*5a20*/  WARPSYNC.COLLECTIVE R16, `(.L_x_269) ;  /* 0x0000000010087348 */ /* 0x000fea0003c00000 */
[----:B------:R0:W1:Y:S02]  /*5a30*/  SHFL.BFLY P2, R23, R21, R18, R19 ;  /* 0x0c00001215177389 */ /* 0x0000640000040013 */
[----:B01----:R-:W-:Y:S01]  /*5a40*/  ENDCOLLECTIVE ;  /* 0x000000000000791b */ /* 0x003fe20003800000 */
.L_x_269:
[----:B------:R-:W-:-:S05]  /*5a50*/  FADD.FTZ R24, R15, R0 ;  /* 0x000000000f187221 */ /* 0x000fca0000010000 */
[----:B------:R-:W-:Y:S01]  /*5a60*/  MOV R21, R24 ;  /* 0x0000001800157202 */ /* 0x000fe20000000f00 */
[----:B------:R-:W-:-:S07]  /*5a70*/  IMAD.MOV.U32 R25, RZ, RZ, R23 ;  /* 0x000000ffff197224 */ /* 0x000fce00078e0017 */
[----:B------:R-:W-:Y:S05]  /*5a80*/  WARPSYNC.COLLECTIVE R16, `(.L_x_270) ;  /* 0x0000000010087348 */ /* 0x000fea0003c00000 */
[----:B------:R0:W1:Y:S02]  /*5a90*/  SHFL.BFLY P2, R23, R21, R18, R19 ;  /* 0x0c00001215177389 */ /* 0x0000640000040013 */
[----:B01----:R-:W-:Y:S01]  /*5aa0*/  ENDCOLLECTIVE ;  /* 0x000000000000791b */ /* 0x003fe20003800000 */
.L_x_270:
[----:B------:R-:W-:Y:S01]  /*5ab0*/  FADD.FTZ R11, R10, R25 ;  /* 0x000000190a0b7221 */ /* 0x000fe20000010000 */
[----:B------:R-:W-:-:S03]  /*5ac0*/  HFMA2.MMA R18, -RZ, RZ, 0, 1.1920928955078125e-07 ;  /* 0x00000002ff127435 */ /* 0x000fc600000001ff */
[----:B------:R-:W-:Y:S01]  /*5ad0*/  IMAD.MOV.U32 R21, RZ, RZ, R11 ;  /* 0x000000ffff157224 */ /* 0x000fe200078e000b */
[----:B------:R-:W-:-:S07]  /*5ae0*/  MOV R17, R23 ;  /* 0x0000001700117202 */ /* 0x000fce0000000f00 */
[----:B------:R-:W-:Y:S05]  /*5af0*/  WARPSYNC.COLLECTIVE R16, `(.L_x_271) ;  /* 0x0000000010087348 */ /* 0x000fea0003c00000 */
[----:B------:R0:W1:Y:S02]  /*5b00*/  SHFL.BFLY P2, R23, R21, R18, R19 ;  /* 0x0c00001215177389 */ /* 0x0000640000040013 */
[----:B01----:R-:W-:Y:S01]  /*5b10*/  ENDCOLLECTIVE ;  /* 0x000000000000791b */ /* 0x003fe20003800000 */
.L_x_271:
        /* <DEDUP_REMOVED lines=8> */
.L_x_272:
        /* <DEDUP_REMOVED lines=8> */
.L_x_273:
        /* <DEDUP_REMOVED lines=14> */
.L_x_274:
        /* <DEDUP_REMOVED lines=14> */
.L_x_275:
        /* <DEDUP_REMOVED lines=9> */
.L_x_276:
        /* <DEDUP_REMOVED lines=8> */
.L_x_277:
        /* <DEDUP_REMOVED lines=13> */
.L_x_278:
[----:B------:R-:W-:-:S05]  /*5fc0*/  FADD.FTZ R24, R24, R25 ;  /* 0x0000001918187221 */ /* 0x000fca0000010000 */
[----:B------:R-:W-:Y:S01]  /*5fd0*/  MOV R21, R24 ;  /* 0x0000001800157202 */ /* 0x000fe20000000f00 */
[----:B------:R-:W-:Y:S01]  /*5fe0*/  IMAD.MOV.U32 R18, RZ, RZ, 0x2 ;  /* 0x00000002ff127424 */ /* 0x000fe200078e00ff */
[----:B------:R-:W-:-:S07]  /*5ff0*/  MOV R25, R23 ;  /* 0x0000001700197202 */ /* 0x000fce0000000f00 */
[----:B------:R-:W-:Y:S05]  /*6000*/  WARPSYNC.COLLECTIVE R16, `(.L_x_279) ;  /* 0x0000000010087348 */ /* 0x000fea0003c00000 */
[----:B------:R0:W1:Y:S02]  /*6010*/  SHFL.BFLY P2, R23, R21, R18, R19 ;  /* 0x0c00001215177389 */ /* 0x0000640000040013 */
[----:B01----:R-:W-:Y:S01]  /*6020*/  ENDCOLLECTIVE ;  /* 0x000000000000791b */ /* 0x003fe20003800000 */
.L_x_279:
        /* <DEDUP_REMOVED lines=8> */
.L_x_280:
[----:B------:R-:W-:Y:S01]  /*60b0*/  MOV R21, R24 ;  /* 0x0000001800157202 */ /* 0x000fe20000000f00 */
[----:B------:R-:W-:Y:S01]  /*60c0*/  IMAD.MOV.U32 R18, RZ, RZ, 0x1 ;  /* 0x00000001ff127424 */ /* 0x000fe200078e00ff */
[----:B------:R-:W-:-:S07]  /*60d0*/  MOV R20, R23 ;  /* 0x0000001700147202 */ /* 0x000fce0000000f00 */
[----:B------:R-:W-:Y:S05]  /*60e0*/  WARPSYNC.COLLECTIVE R16, `(.L_x_281) ;  /* 0x0000000010087348 */ /* 0x000fea0003c00000 */
[----:B------:R0:W1:Y:S02]  /*60f0*/  SHFL.BFLY P2, R23, R21, R18, R19 ;  /* 0x0c00001215177389 */ /* 0x0000640000040013 */
[----:B01----:R-:W-:Y:S01]  /*6100*/  ENDCOLLECTIVE ;  /* 0x000000000000791b */ /* 0x003fe20003800000 */
.L_x_281:
        /* <DEDUP_REMOVED lines=10> */
.L_x_282:
        /* <DEDUP_REMOVED lines=11> */
.L_x_283:
        /* <DEDUP_REMOVED lines=10> */
.L_x_284:
        /* <DEDUP_REMOVED lines=10> */
.L_x_285:
        /* <DEDUP_REMOVED lines=9> */
.L_x_286:
[----:B------:R-:W-:Y:S01]  /*6430*/  HFMA2.MMA R18, -RZ, RZ, 0, 1.1920928955078125e-07 ;  /* 0x00000002ff127435 */ /* 0x000fe200000001ff */
[----:B------:R-:W-:Y:S01]  /*6440*/  IMAD.MOV.U32 R21, RZ, RZ, R34 ;  /* 0x000000ffff157224 */ /* 0x000fe200078e0022 */
[----:B------:R-:W-:-:S09]  /*6450*/  MOV R33, R23 ;  /* 0x0000001700217202 */ /* 0x000fd20000000f00 */
[----:B------:R-:W-:Y:S05]  /*6460*/  WARPSYNC.COLLECTIVE R16, `(.L_x_287) ;  /* 0x0000000010087348 */ /* 0x000fea0003c00000 */
[----:B------:R0:W1:Y:S02]  /*6470*/  SHFL.BFLY P2, R23, R21, R18, R19 ;  /* 0x0c00001215177389 */ /* 0x0000640000040013 */
[----:B01----:R-:W-:Y:S01]  /*6480*/  ENDCOLLECTIVE ;  /* 0x000000000000791b */ /* 0x003fe20003800000 */
.L_x_287:
        /* <DEDUP_REMOVED lines=8> */
.L_x_288:
[----:B------:R-:W-:Y:S01]  /*6510*/  HFMA2.MMA R18, -RZ, RZ, 0, 5.9604644775390625e-08 ;  /* 0x00000001ff127435 */ /* 0x000fe200000001ff */
[----:B------:R-:W-:Y:S01]  /*6520*/  IMAD.MOV.U32 R21, RZ, RZ, R20 ;  /* 0x000000ffff157224 */ /* 0x000fe200078e0014 */
[----:B------:R-:W-:-:S09]  /*6530*/  MOV R15, R23 ;  /* 0x00000017000f7202 */ /* 0x000fd20000000f00 */
[----:B------:R-:W-:Y:S05]  /*6540*/  WARPSYNC.COLLECTIVE R16, `(.L_x_289) ;  /* 0x0000000010087348 */ /* 0x000fea0003c00000 */
[----:B------:R0:W1:Y:S02]  /*6550*/  SHFL.BFLY P2, R23, R21, R18, R19 ;  /* 0x0c00001215177389 */ /* 0x0000640000040013 */
[----:B01----:R-:W-:Y:S01]  /*6560*/  ENDCOLLECTIVE ;  /* 0x000000000000791b */ /* 0x003fe20003800000 */
.L_x_289:
        /* <DEDUP_REMOVED lines=20> */
.L_x_290:
[----:B------:R-:W-:Y:S01]  /*66b0*/  HFMA2.MMA R18, -RZ, RZ, 0, 4.76837158203125e-07 ;  /* 0x00000008ff127435 */ /* 0x000fe200000001ff */
[----:B------:R-:W-:Y:S01]  /*66c0*/  IMAD.MOV.U32 R21, RZ, RZ, R14 ;  /* 0x000000ffff157224 */ /* 0x000fe200078e000e */
[----:B------:R-:W-:-:S09]  /*66d0*/  MOV R22, R23 ;  /* 0x0000001700167202 */ /* 0x000fd20000000f00 */
[----:B------:R-:W-:Y:S05]  /*66e0*/  WARPSYNC.COLLECTIVE R16, `(.L_x_291) ;  /* 0x0000000010087348 */ /* 0x000fea0003c00000 */
[----:B------:R0:W1:Y:S02]  /*66f0*/  SHFL.BFLY P2, R23, R21, R18, R19 ;  /* 0x0c00001215177389 */ /* 0x0000640000040013 */
[----:B01----:R-:W-:Y:S01]  /*6700*/  ENDCOLLECTIVE ;  /* 0x000000000000791b */ /* 0x003fe20003800000 */
.L_x_291:
[----:B------:R-:W-:Y:S01]  /*6710*/  FADD.FTZ R12, R12, R22 ;  /* 0x000000160c0c7221 */ /* 0x000fe20000010000 */
[----:B------:R-:W-:Y:S01]  /*6720*/  IMAD.MOV.U32 R21, RZ, RZ, R15 ;  /* 0x000000ffff157224 */ /* 0x000fe200078e000f */
[----:B------:R-:W-:-:S07]  /*6730*/  MOV R32, R23 ;  /* 0x0000001700207202 */ /* 0x000fce0000000f00 */
[----:B------:R-:W-:Y:S05]  /*6740*/  WARPSYNC.COLLECTIVE R16, `(.L_x_292) ;  /* 0x0000000010087348 */ /* 0x000fea0003c00000 */
[----:B------:R0:W1:Y:S02]  /*6750*/  SHFL.BFLY P2, R23, R21, R18, R19 ;  /* 0x0c00001215177389 */ /* 0x0000640000040013 */
[----:B01----:R-:W-:Y:S01]  /*6760*/  ENDCOLLECTIVE ;  /* 0x000000000000791b */ /* 0x003fe20003800000 */
.L_x_292:
        /* <DEDUP_REMOVED lines=9> */
.L_x_293:
[----:B------:R-:W-:Y:S01]  /*6800*/  MOV R21, R17 ;  /* 0x0000001100157202 */ /* 0x000fe20000000f00 */
[----:B------:R-:W-:Y:S01]  /*6810*/  @!P1 IMAD.WIDE R14, R0, 0x2, R14 ;  /* 0x00000002000e9825 */ /* 0x000fe200078e020e */
[----:B------:R-:W-:-:S07]  /*6820*/  MOV R33, R23 ;  /* 0x0000001700217202 */ /* 0x000fce0000000f00 */
[----:B------:R-:W-:Y:S05]  /*6830*/  WARPSYNC.COLLECTIVE R16, `(.L_x_294) ;  /* 0x0000000010087348 */ /* 0x000fea0003c00000 */
[----:B------:R0:W1:Y:S02]  /*6840*/  SHFL.BFLY P2, R23, R21, R18, R19 ;  /* 0x0c00001215177389 */ /* 0x0000640000040013 */
[----:B01----:R-:W-:Y:S01]  /*6850*/  ENDCOLLECTIVE ;  /* 0x000000000000791b */ /* 0x003fe20003800000 */
.L_x_294:
        /* <DEDUP_REMOVED lines=9> */
.L_x_295:
[----:B------:R-:W-:Y:S02]  /*68f0*/  MOV R21, R24 ;  /* 0x0000001800157202 */ /* 0x000fe40000000f00 */
[----:B------:R-:W-:-:S07]  /*6900*/  MOV R32, R23 ;  /* 0x0000001700207202 */ /* 0x000fce0000000f00 */
[----:B------:R-:W-:Y:S05]  /*6910*/  WARPSYNC.COLLECTIVE R16, `(.L_x_296) ;  /* 0x0000000010087348 */ /* 0x000fea0003c00000 */
[----:B------:R0:W1:Y:S02]  /*6920*/  SHFL.BFLY P2, R23, R21, R18, R19 ;  /* 0x0c00001215177389 */ /* 0x0000640000040013 */
[----:B01----:R-:W-:Y:S01]  /*6930*/  ENDCOLLECTIVE ;  /* 0x000000000000791b */ /* 0x003fe20003800000 */
.L_x_296:
        /* <DEDUP_REMOVED lines=12> */
.L_x_297:
[----:B------:R-:W-:Y:S02]  /*6a00*/  MOV R21, R12 ;  /* 0x0000000c00157202 */ /* 0x000fe40000000f00 */
[----:B------:R-:W-:-:S07]  /*6a10*/  MOV R22, R23 ;  /* 0x0000001700167202 */ /* 0x000fce0000000f00 */
[----:B------:R-:W-:Y:S05]  /*6a20*/  WARPSYNC.COLLECTIVE R16, `(.L_x_298) ;  /* 0x0000000010087348 */ /* 0x000fea0003c00000 */
[----:B------:R0:W1:Y:S02]  /*6a30*/  SHFL.BFLY P2, R23, R21, R18, R19 ;  /* 0x0c00001215177389 */ /* 0x0000640000040013 */
[----:B01----:R-:W-:Y:S01]  /*6a40*/  ENDCOLLECTIVE ;  /* 0x000000000000791b */ /* 0x003fe20003800000 */
.L_x_298:
[----:B------:R-:W-:Y:S01]  /*6a50*/  FADD.FTZ R22, R25, R22 ;  /* 0x0000001619167221 */ /* 0x000fe20000010000 */
[----:B------:R-:W-:Y:S06]  /*6a60*/  BRA `(.L_x_299) ;  /* 0xffffffe000c47947 */ /* 0x000fec000383ffff */
.L_x_300:
        /* <DEDUP_REMOVED lines=9> */
.L_x_3906:


//--------------------- .text._ZN13group_norm_v218gn_bwd_cuda_kernelI13__nv_bfloat16Li480ELi1ELi32ELi60ELi256ELb0ELb1ELi8ELi960ELi960ELi4ELb1ELi4ELb0ELb0ELNS_15WgradSyncMethodE3ENS_16CompileConditionILi900EEEEEvPT_S6_S6_PKS5_S8_S8_S8_PKfflPfPj --------------------------
	.section	.text._ZN13group_norm_v218gn_bwd_cuda_kernelI13__nv_bfloat16Li480ELi1ELi32ELi60ELi256ELb0ELb1ELi8ELi960ELi960ELi4ELb1ELi4ELb0ELb0ELNS_15WgradSyncMethodE3ENS_16CompileConditionILi900EEEEEvPT_S6_S6_PKS5_S8_S8_S8_PKfflPfPj,"ax",@progbits
	.align	128
        .global         _ZN13group_norm_v218gn_bwd_cuda_kernelI13__nv_bfloat16Li480ELi1ELi32ELi60ELi256ELb0ELb1ELi8ELi960ELi960ELi4ELb1ELi4ELb0ELb0ELNS_15WgradSyncMethodE3ENS_16CompileConditionILi900EEEEEvPT_S6_S6_PKS5_S8_S8_S8_PKfflPfPj
        .type           _ZN13group_norm_v218gn_bwd_cuda_kernelI13__nv_bfloat16Li480ELi1ELi32ELi60ELi256ELb0ELb1ELi8ELi960ELi960ELi4ELb1ELi4ELb0ELb0ELNS_15WgradSyncMethodE3ENS_16CompileConditionILi900EEEEEvPT_S6_S6_PKS5_S8_S8_S8_PKfflPfPj,@function
        .size           _ZN13group_norm_v218gn_bwd_cuda_kernelI13__nv_bfloat16Li480ELi1ELi32ELi60ELi256ELb0ELb1ELi8ELi960ELi960ELi4ELb1ELi4ELb0ELb0ELNS_15WgradSyncMethodE3ENS_16CompileConditionILi900EEEEEvPT_S6_S6_PKS5_S8_S8_S8_PKfflPfPj,(.L_x_3907 - _ZN13group_norm_v218gn_bwd_cuda_kernelI13__nv_bfloat16Li480ELi1ELi32ELi60ELi256ELb0ELb1ELi8ELi960ELi960ELi4ELb1ELi4ELb0ELb0ELNS_15WgradSyncMethodE3ENS_16CompileConditionILi900EEEEEvPT_S6_S6_PKS5_S8_S8_S8_PKfflPfPj)
        .other          _ZN13group_norm_v218gn_bwd_cuda_kernelI13__nv_bfloat16Li480ELi1ELi32ELi60ELi256ELb0ELb1ELi8ELi960ELi960ELi4ELb1ELi4ELb0ELb0ELNS_15WgradSyncMethodE3ENS_16CompileConditionILi900EEEEEvPT_S6_S6_PKS5_S8_S8_S8_PKfflPfPj,@"STO_CUDA_ENTRY STV_DEFAULT"
_ZN13group_norm_v218gn_bwd_cuda_kernelI13__nv_bfloat16Li480ELi1ELi32ELi60ELi256ELb0ELb1ELi8ELi960ELi960ELi4ELb1ELi4ELb0ELb0ELNS_15WgradSyncMethodE3ENS_16CompileConditionILi900EEEEEvPT_S6_S6_PKS5_S8_S8_S8_PKfflPfPj:
.text._ZN13group_norm_v218gn_bwd_cuda_kernelI13__nv_bfloat16Li480ELi1ELi32ELi60ELi256ELb0ELb1ELi8ELi960ELi960ELi4ELb1ELi4ELb0ELb0ELNS_15WgradSyncMethodE3ENS_16CompileConditionILi900EEEEEvPT_S6_S6_PKS5_S8_S8_S8_PKfflPfPj:
        /* <DEDUP_REMOVED lines=9> */
[----:B0-----:R-:W-:Y:S02]  /*0090*/  ISETP.LT.U32.AND P0, PT, R0, UR10, PT ;  /* 0x0000000a00007c0c */ /* 0x001fe4000bf01070 */
[----:B------:R-:W-:Y:S02]  /*00a0*/  MOV R73, R0 ;  /* 0x0000000000497202 */ /* 0x000fe40000000f00 */
[----:B------:R-:W-:-:S13]  /*00b0*/  ISETP.GT.AND.EX P0, PT, R2, RZ, PT, P0 ;  /* 0x000000ff0200720c */ /* 0x000fda0003f04300 */
[----:B-1----:R-:W-:Y:S05]  /*00c0*/  @P0 BRA `(.L_x_301) ;  /* 0x0000000000680947 */ /* 0x002fea0003800000 */
[----:B------:R-:W0:Y:S01]  /*00d0*/  S2R R2, SR_TID.X ;  /* 0x0000000000027919 */ /* 0x000e220000002100 */
[----:B------:R-:W-:Y:S01]  /*00e0*/  BAR.SYNC.DEFER_BLOCKING 0x0 ;  /* 0x0000000000007b1d */ /* 0x000fe20000010000 */
[----:B0-----:R-:W-:-:S13]  /*00f0*/  ISETP.NE.AND P0, PT, R2, RZ, PT ;  /* 0x000000ff0200720c */ /* 0x001fda0003f05270 */
[----:B------:R-:W-:Y:S05]  /*0100*/  @P0 BRA `(.L_x_302) ;  /* 0x00000000004c0947 */ /* 0x000fea0003800000 */
[----:B------:R-:W0:Y:S01]  /*0110*/  LDC.64 R2, c[0x0][0x268] ;  /* 0x00009a00ff027b82 */ /* 0x000e220000000a00 */
[----:B------:R-:W-:Y:S02]  /*0120*/  SHF.R.U32.HI R6, RZ, 0x1, R73 ;  /* 0x00000001ff067819 */ /* 0x000fe40000011649 */
[----:B------:R-:W-:-:S03]  /*0130*/  LOP3.LUT R5, R0, 0x1, RZ, 0xc0, !PT ;  /* 0x0000000100057812 */ /* 0x000fc600078ec0ff */
[----:B------:R-:W-:Y:S01]  /*0140*/  IMAD.MOV R7, RZ, RZ, -R6 ;  /* 0x000000ffff077224 */ /* 0x000fe200078e0a06 */
[----:B------:R-:W-:Y:S02]  /*0150*/  LOP3.LUT R5, R5, 0x4, RZ, 0xfc, !PT ;  /* 0x0000000405057812 */ /* 0x000fe400078efcff */
[----:B------:R-:W-:Y:S02]  /*0160*/  MOV R6, 0x7fffffc1 ;  /* 0x7fffffc100067802 */ /* 0x000fe40000000f00 */
[----:B------:R-:W-:Y:S01]  /*0170*/  ISETP.NE.AND P0, PT, R4, R7, PT ;  /* 0x000000070400720c */ /* 0x000fe20003f05270 */
[----:B0-----:R-:W-:-:S03]  /*0180*/  IMAD.WIDE.U32 R2, R5, 0x4, R2 ;  /* 0x0000000405027825 */ /* 0x001fc600078e0002 */
[----:B------:R-:W-:Y:S01]  /*0190*/  SEL R5, R6, 0x1, !P0 ;  /* 0x0000000106057807 */ /* 0x000fe20004000000 */
[----:B------:R-:W-:Y:S06]  /*01a0*/  MEMBAR.ALL.GPU ;  /* 0x0000000000007992 */ /* 0x000fec000000a000 */
[----:B------:R-:W-:-:S00]  /*01b0*/  ERRBAR ;  /* 0x00000000000079ab */ /* 0x000fc00000000000 */
[----:B------:R-:W-:Y:S06]  /*01c0*/  CGAERRBAR ;  /* 0x00000000000075ab */ /* 0x000fec0000000000 */
[----:B------:R0:W5:Y:S02]  /*01d0*/  ATOM.E.ADD.STRONG.GPU PT, R5, desc[UR8][R2.64], R5 ;  /* 0x000000050205798a */ /* 0x00016400081ee1c8 */
.L_x_303:
[----:B------:R-:W2:Y:S04]  /*01e0*/  LD.E.STRONG.GPU R6, desc[UR8][R2.64] ;  /* 0x0000000802067980 */ /* 0x000ea8000c10f900 */
[----:B--2---:R-:W-:Y:S01]  /*01f0*/  CCTL.IVALL ;  /* 0x00000000ff00798f */ /* 0x004fe20002000000 */
[----:B------:R-:W-:Y:S05]  /*0200*/  YIELD ;  /* 0x0000000000007946 */ /* 0x000fea0003800000 */
[----:B-----5:R-:W-:-:S04]  /*0210*/  LOP3.LUT R6, R6, R5, RZ, 0x3c, !PT ;  /* 0x0000000506067212 */ /* 0x020fc800078e3cff */
[----:B------:R-:W-:-:S13]  /*0220*/  ISETP.GT.AND P0, PT, R6, -0x1, PT ;  /* 0xffffffff0600780c */ /* 0x000fda0003f04270 */
[----:B------:R-:W-:Y:S05]  /*0230*/  @P0 BRA `(.L_x_303) ;  /* 0xfffffffc00e80947 */ /* 0x000fea000383ffff */
.L_x_302:
[----:B------:R-:W-:Y:S05]  /*0240*/  WARPSYNC.ALL ;  /* 0x0000000000007948 */ /* 0x000fea0003800000 */
[----:B------:R-:W-:Y:S06]  /*0250*/  BAR.SYNC.DEFER_BLOCKING 0x0 ;  /* 0x0000000000007b1d */ /* 0x000fec0000010000 */
[----:B------:R-:W-:Y:S05]  /*0260*/  BRA `(.L_x_304) ;  /* 0x0000002c00987947 */ /* 0x000fea0003800000 */
.L_x_301:
[----:B------:R-:W0:Y:S01]  /*0270*/  S2R R55, SR_TID.X ;  /* 0x0000000000377919 */ /* 0x000e220000002100 */
[----:B------:R-:W-:Y:S02]  /*0280*/  MOV R2, 0x400 ;  /* 0x0000040000027802 */ /* 0x000fe40000000f00 */
[----:B------:R-:W-:Y:S02]  /*0290*/  CS2R R30, SRZ ;  /* 0x00000000001e7805 */ /* 0x000fe4000001ff00 */
[----:B------:R-:W-:Y:S01]  /*02a0*/  CS2R R28, SRZ ;  /* 0x00000000001c7805 */ /* 0x000fe2000001ff00 */
[----:B------:R-:W1:Y:S01]  /*02b0*/  S2R R7, SR_CgaCtaId ;  /* 0x0000000000077919 */ /* 0x000e620000008800 */
[----:B------:R-:W-:Y:S01]  /*02c0*/  CS2R R26, SRZ ;  /* 0x00000000001a7805 */ /* 0x000fe2000001ff00 */
[----:B------:R-:W-:Y:S01]  /*02d0*/  VIADD R56, R2, 0x3c00 ;  /* 0x00003c0002387836 */ /* 0x000fe20000000000 */
[----:B------:R-:W-:Y:S01]  /*02e0*/  CS2R R24, SRZ ;  /* 0x0000000000187805 */ /* 0x000fe2000001ff00 */
[----:B------:R-:W-:Y:S01]  /*02f0*/  UMOV UR4, URZ ;  /* 0x0000003f00047c82 */ /* 0x000fe20008000000 */
[C---:B0-----:R-:W-:Y:S01]  /*0300*/  IADD3 R5, R55.reuse, 0x1e0, RZ ;  /* 0x000001e037057810 */ /* 0x041fe20007ffe0ff */
[----:B------:R-:W-:Y:S01]  /*0310*/  IMAD.WIDE.U32 R2, R55, -0x77777777, RZ ;  /* 0x8888888937027825 */ /* 0x000fe200078e00ff */
[----:B------:R-:W-:-:S02]  /*0320*/  SHF.R.S32.HI R6, RZ, 0x1f, R55 ;  /* 0x0000001fff067819 */ /* 0x000fc40000011437 */
[----:B------:R-:W-:Y:S01]  /*0330*/  SHF.R.S32.HI R8, RZ, 0x1f, R5 ;  /* 0x0000001fff087819 */ /* 0x000fe20000011405 */
[----:B------:R-:W-:Y:S01]  /*0340*/  IMAD.SHL.U32 R2, R4, 0x8, RZ ;  /* 0x0000000804027824 */ /* 0x000fe200078e00ff */
[----:B------:R-:W-:Y:S02]  /*0350*/  SHF.R.U32.HI R12, RZ, 0x7, R3 ;  /* 0x00000007ff0c7819 */ /* 0x000fe40000011603 */
[----:B------:R-:W-:Y:S02]  /*0360*/  LEA.HI R3, R6, R55, RZ, 0x2 ;  /* 0x0000003706037211 */ /* 0x000fe400078f10ff */
[-C--:B------:R-:W-:Y:S01]  /*0370*/  LEA.HI R58, R8, R5.reuse, RZ, 0x2 ;  /* 0x00000005083a7211 */ /* 0x080fe200078f10ff */
[----:B------:R-:W-:Y:S01]  /*0380*/  IMAD R57, R12, -0xf0, R55 ;  /* 0xffffff100c397824 */ /* 0x000fe200078e0237 */
[----:B------:R-:W-:Y:S02]  /*0390*/  SHF.R.S32.HI R93, RZ, 0x2, R3 ;  /* 0x00000002ff5d7819 */ /* 0x000fe40000011403 */
[----:B------:R-:W-:-:S02]  /*03a0*/  LEA.HI R9, R8, R5, RZ, 0x4 ;  /* 0x0000000508097211 */ /* 0x000fc400078f20ff */
[----:B------:R-:W-:Y:S02]  /*03b0*/  LOP3.LUT R8, R58, 0xfffffffc, RZ, 0xc0, !PT ;  /* 0xfffffffc3a087812 */ /* 0x000fe400078ec0ff */
[----:B------:R-:W-:Y:S02]  /*03c0*/  SHF.R.S32.HI R58, RZ, 0x2, R58 ;  /* 0x00000002ff3a7819 */ /* 0x000fe4000001143a */
[----:B-1----:R-:W-:Y:S01]  /*03d0*/  LEA R56, R7, R56, 0x18 ;  /* 0x0000003807387211 */ /* 0x002fe200078ec0ff */
[----:B------:R-:W-:Y:S01]  /*03e0*/  VIADD R7, R93, 0xf0 ;  /* 0x000000f05d077836 */ /* 0x000fe20000000000 */
[----:B------:R-:W-:Y:S02]  /*03f0*/  IADD3 R10, R58, 0xf0, RZ ;  /* 0x000000f03a0a7810 */ /* 0x000fe40007ffe0ff */
[----:B------:R-:W-:Y:S01]  /*0400*/  IADD3 R63, R5, -R8, RZ ;  /* 0x80000008053f7210 */ /* 0x000fe20007ffe0ff */
[----:B------:R-:W-:Y:S01]  /*0410*/  IMAD R59, R57, 0x18, R56 ;  /* 0x00000018393b7824 */ /* 0x000fe200078e0238 */
[----:B------:R-:W-:-:S02]  /*0420*/  SHF.R.S32.HI R8, RZ, 0x1f, R7 ;  /* 0x0000001fff087819 */ /* 0x000fc40000011407 */
[----:B------:R-:W-:Y:S02]  /*0430*/  SHF.R.S32.HI R11, RZ, 0x1f, R10 ;  /* 0x0000001fff0b7819 */ /* 0x000fe4000001140a */
[----:B------:R-:W-:Y:S02]  /*0440*/  LEA.HI R5, R6, R55, RZ, 0x4 ;  /* 0x0000003706057211 */ /* 0x000fe400078f20ff */
[----:B------:R-:W-:Y:S02]  /*0450*/  LOP3.LUT R6, R3, 0xfffffffc, RZ, 0xc0, !PT ;  /* 0xfffffffc03067812 */ /* 0x000fe400078ec0ff */
[----:B------:R-:W-:Y:S02]  /*0460*/  LOP3.LUT R2, R2, 0xf8, RZ, 0xc0, !PT ;  /* 0x000000f802027812 */ /* 0x000fe400078ec0ff */
[----:B------:R-:W-:Y:S01]  /*0470*/  LEA.HI R8, R8, R7, RZ, 0x2 ;  /* 0x0000000708087211 */ /* 0x000fe200078f10ff */
[----:B------:R-:W-:Y:S01]  /*0480*/  IMAD.IADD R6, R55, 0x1, -R6 ;  /* 0x0000000137067824 */ /* 0x000fe200078e0a06 */
[----:B------:R-:W-:Y:S01]  /*0490*/  LEA.HI R11, R11, R10, RZ, 0x2 ;  /* 0x0000000a0b0b7211 */ /* 0x000fe200078f10ff */
[----:B------:R-:W-:Y:S01]  /*04a0*/  IMAD.IADD R2, R2, 0x1, R12 ;  /* 0x0000000102027824 */ /* 0x000fe200078e020c */
[----:B------:R-:W-:-:S02]  /*04b0*/  SHF.R.U32.HI R61, RZ, 0x2, R8 ;  /* 0x00000002ff3d7819 */ /* 0x000fc40000011608 */
[----:B------:R-:W-:Y:S01]  /*04c0*/  SHF.R.U32.HI R62, RZ, 0x4, R9 ;  /* 0x00000004ff3e7819 */ /* 0x000fe20000011609 */
[----:B------:R-:W-:Y:S01]  /*04d0*/  IMAD R54, R2, 0x780, RZ ;  /* 0x0000078002367824 */ /* 0x000fe200078e02ff */
[----:B------:R-:W-:Y:S02]  /*04e0*/  SHF.R.U32.HI R5, RZ, 0x4, R5 ;  /* 0x00000004ff057819 */ /* 0x000fe40000011605 */
[----:B------:R-:W-:Y:S02]  /*04f0*/  SHF.R.U32.HI R8, RZ, 0x2, R11 ;  /* 0x00000002ff087819 */ /* 0x000fe4000001160b */
[----:B------:R-:W-:Y:S02]  /*0500*/  LOP3.LUT R62, R63, 0x3, R62, 0x78, !PT ;  /* 0x000000033f3e7812 */ /* 0x000fe400078e783e */
[----:B------:R-:W-:Y:S02]  /*0510*/  LEA R59, R12, R59, 0x3 ;  /* 0x0000003b0c3b7211 */ /* 0x000fe400078e18ff */
[----:B------:R-:W-:-:S02]  /*0520*/  LOP3.LUT R60, R6, 0x3, R5, 0x78, !PT ;  /* 0x00000003063c7812 */ /* 0x000fc400078e7805 */
[----:B------:R-:W-:Y:S02]  /*0530*/  LOP3.LUT R61, R6, 0x3, R61, 0x78, !PT ;  /* 0x00000003063d7812 */ /* 0x000fe400078e783d */
[----:B------:R-:W-:-:S07]  /*0540*/  LOP3.LUT R63, R63, 0x3, R8, 0x78, !PT ;  /* 0x000000033f3f7812 */ /* 0x000fce00078e7808 */
.L_x_316:
[C---:B------:R-:W-:Y:S01]  /*0550*/  LOP3.LUT R42, R73.reuse, 0x1, RZ, 0xc0, !PT ;  /* 0x00000001492a7812 */ /* 0x040fe200078ec0ff */
[----:B------:R-:W0:Y:S01]  /*0560*/  LDC.64 R8, c[0x0][0x238] ;  /* 0x00008e00ff087b82 */ /* 0x000e220000000a00 */
[--C-:B------:R-:W-:Y:S01]  /*0570*/  SHF.R.U32.HI R10, RZ, 0x1, R75.reuse ;  /* 0x00000001ff0a7819 */ /* 0x100fe2000001164b */
[----:B------:R-:W-:Y:S01]  /*0580*/  ULDC.64 UR12, c[0x0][0x248] ;  /* 0x00009200000c7ab9 */ /* 0x000fe20000000a00 */
[----:B-1----:R-:W-:Y:S01]  /*0590*/  SHF.R.U64 R5, R73, 0x1, R75 ;  /* 0x0000000149057819 */ /* 0x002fe2000000124b */
[----:B------:R-:W-:Y:S01]  /*05a0*/  IMAD R42, R42, 0x3c0, RZ ;  /* 0x000003c02a2a7824 */ /* 0x000fe200078e02ff */
[----:B------:R-:W-:Y:S01]  /*05b0*/  ULDC.64 UR14, c[0x0][0x228] ;  /* 0x00008a00000e7ab9 */ /* 0x000fe20000000a00 */
[----:B------:R-:W-:Y:S01]  /*05c0*/  IMAD R11, R10, 0x78000, RZ ;  /* 0x000780000a0b7824 */ /* 0x000fe200078e02ff */
[----:B------:R-:W-:Y:S02]  /*05d0*/  ULDC UR5, c[0x0][0x250] ;  /* 0x0000940000057ab9 */ /* 0x000fe40000000800 */
[----:B------:R-:W-:-:S04]  /*05e0*/  LEA R22, R57, R42, 0x2 ;  /* 0x0000002a39167211 */ /* 0x000fc800078e10ff */
[----:B------:R-:W-:Y:S01]  /*05f0*/  SHF.R.S32.HI R23, RZ, 0x1f, R22 ;  /* 0x0000001fff177819 */ /* 0x000fe20000011416 */
[----:B------:R-:W-:-:S04]  /*0600*/  IMAD.WIDE.U32 R2, R22, -0x77777777, RZ ;  /* 0x8888888916027825 */ /* 0x000fc800078e00ff */
[----:B------:R-:W-:Y:S01]  /*0610*/  IMAD.WIDE.U32 R6, R5, 0x78000, R22 ;  /* 0x0007800005067825 */ /* 0x000fe200078e0016 */
[----:B------:R-:W-:-:S03]  /*0620*/  SHF.R.U32.HI R72, RZ, 0x5, R3 ;  /* 0x00000005ff487819 */ /* 0x000fc60000011603 */
[----:B------:R-:W-:Y:S01]  /*0630*/  IMAD.IADD R7, R7, 0x1, R11 ;  /* 0x0000000107077824 */ /* 0x000fe200078e020b */
[C---:B------:R-:W-:Y:S02]  /*0640*/  LEA R3, P0, R5.reuse, R72, 0x5 ;  /* 0x0000004805037211 */ /* 0x040fe400078028ff */
        /* <DEDUP_REMOVED lines=15> */
[----:B------:R-:W4:Y:S01]  /*0740*/  LDG.E.64.CONSTANT R20, desc[UR8][R20.64] ;  /* 0x0000000814147981 */ /* 0x000f22000c1e9b00 */
[----:B------:R-:W-:-:S03]  /*0750*/  IADD3 R5, R54, 0xf00, RZ ;  /* 0x00000f0036057810 */ /* 0x000fc60007ffe0ff */
[----:B------:R-:W5:Y:S01]  /*0760*/  LDG.E.64.CONSTANT R18, desc[UR8][R18.64] ;  /* 0x0000000812127981 */ /* 0x000f62000c1e9b00 */
[----:B------:R-:W-:-:S04]  /*0770*/  IADD3 R5, P0, R5, R6, RZ ;  /* 0x0000000605057210 */ /* 0x000fc80007f1e0ff */
[----:B------:R-:W-:Y:S01]  /*0780*/  SHF.L.U32 R71, R5, 0x1, RZ ;  /* 0x0000000105477819 */ /* 0x000fe200000006ff */
[----:B------:R-:W-:-:S03]  /*0790*/  IMAD.X R66, RZ, RZ, R7, P0 ;  /* 0x000000ffff427224 */ /* 0x000fc600000e0607 */
[----:B------:R-:W-:Y:S02]  /*07a0*/  IADD3 R16, P0, R71, UR12, RZ ;  /* 0x0000000c47107c10 */ /* 0x000fe4000ff1e0ff */
[----:B------:R-:W-:Y:S02]  /*07b0*/  SHF.L.U64.HI R66, R5, 0x1, R66 ;  /* 0x0000000105427819 */ /* 0x000fe40000010242 */
[----:B------:R-:W-:Y:S02]  /*07c0*/  IADD3 R14, P1, R71, UR14, RZ ;  /* 0x0000000e470e7c10 */ /* 0x000fe4000ff3e0ff */
[----:B------:R-:W-:Y:S01]  /*07d0*/  IADD3.X R17, R66, UR13, RZ, P0, !PT ;  /* 0x0000000d42117c10 */ /* 0x000fe200087fe4ff */
[----:B------:R-:W-:Y:S01]  /*07e0*/  VIADD R5, R54, 0x1e00 ;  /* 0x00001e0036057836 */ /* 0x000fe20000000000 */
[----:B------:R-:W-:-:S04]  /*07f0*/  IADD3.X R15, R66, UR15, RZ, P1, !PT ;  /* 0x0000000f420f7c10 */ /* 0x000fc80008ffe4ff */
[----:B------:R-:W5:Y:S01]  /*0800*/  LDG.E.64.CONSTANT R16, desc[UR8][R16.64] ;  /* 0x0000000810107981 */ /* 0x000f62000c1e9b00 */
[----:B------:R-:W-:-:S03]  /*0810*/  IADD3 R5, P0, R5, R6, RZ ;  /* 0x0000000605057210 */ /* 0x000fc60007f1e0ff */
[----:B------:R-:W5:Y:S01]  /*0820*/  LDG.E.64.CONSTANT R14, desc[UR8][R14.64] ;  /* 0x000000080e0e7981 */ /* 0x000f62000c1e9b00 */
[----:B------:R-:W-:Y:S01]  /*0830*/  IADD3.X R64, RZ, R7, RZ, P0, !PT ;  /* 0x00000007ff407210 */ /* 0x000fe200007fe4ff */
[----:B------:R-:W-:-:S03]  /*0840*/  IMAD.SHL.U32 R70, R5, 0x2, RZ ;  /* 0x0000000205467824 */ /* 0x000fc600078e00ff */
[----:B------:R-:W-:Y:S02]  /*0850*/  SHF.L.U64.HI R64, R5, 0x1, R64 ;  /* 0x0000000105407819 */ /* 0x000fe40000010240 */
[C---:B------:R-:W-:Y:S02]  /*0860*/  IADD3 R12, P0, R70.reuse, UR12, RZ ;  /* 0x0000000c460c7c10 */ /* 0x040fe4000ff1e0ff */
[----:B------:R-:W-:Y:S02]  /*0870*/  IADD3 R10, P1, R70, UR14, RZ ;  /* 0x0000000e460a7c10 */ /* 0x000fe4000ff3e0ff */
[C---:B------:R-:W-:Y:S02]  /*0880*/  IADD3.X R13, R64.reuse, UR13, RZ, P0, !PT ;  /* 0x0000000d400d7c10 */ /* 0x040fe400087fe4ff */
[----:B------:R-:W-:-:S04]  /*0890*/  IADD3.X R11, R64, UR15, RZ, P1, !PT ;  /* 0x0000000f400b7c10 */ /* 0x000fc80008ffe4ff */
[----:B------:R-:W5:Y:S04]  /*08a0*/  LDG.E.64.CONSTANT R12, desc[UR8][R12.64] ;  /* 0x000000080c0c7981 */ /* 0x000f68000c1e9b00 */
[----:B------:R-:W5:Y:S01]  /*08b0*/  LDG.E.64.CONSTANT R10, desc[UR8][R10.64] ;  /* 0x000000080a0a7981 */ /* 0x000f62000c1e9b00 */
[----:B------:R-:W-:-:S04]  /*08c0*/  IADD3 R5, R54, 0x2d00, RZ ;  /* 0x00002d0036057810 */ /* 0x000fc80007ffe0ff */
[----:B------:R-:W-:-:S04]  /*08d0*/  IADD3 R5, P0, R5, R6, RZ ;  /* 0x0000000605057210 */ /* 0x000fc80007f1e0ff */
[----:B------:R-:W-:Y:S01]  /*08e0*/  SHF.L.U32 R69, R5, 0x1, RZ ;  /* 0x0000000105457819 */ /* 0x000fe200000006ff */
[----:B------:R-:W-:-:S03]  /*08f0*/  IMAD.X R6, RZ, RZ, R7, P0 ;  /* 0x000000ffff067224 */ /* 0x000fc600000e0607 */
[----:B------:R-:W-:Y:S02]  /*0900*/  IADD3 R8, P0, R69, UR12, RZ ;  /* 0x0000000c45087c10 */ /* 0x000fe4000ff1e0ff */
[----:B------:R-:W-:Y:S02]  /*0910*/  SHF.L.U64.HI R67, R5, 0x1, R6 ;  /* 0x0000000105437819 */ /* 0x000fe40000010206 */
[----:B------:R-:W-:Y:S02]  /*0920*/  IADD3 R6, P1, R69, UR14, RZ ;  /* 0x0000000e45067c10 */ /* 0x000fe4000ff3e0ff */
[C---:B------:R-:W-:Y:S02]  /*0930*/  IADD3.X R9, R67.reuse, UR13, RZ, P0, !PT ;  /* 0x0000000d43097c10 */ /* 0x040fe400087fe4ff */
[----:B------:R-:W-:-:S04]  /*0940*/  IADD3.X R7, R67, UR15, RZ, P1, !PT ;  /* 0x0000000f43077c10 */ /* 0x000fc80008ffe4ff */
[----:B------:R-:W5:Y:S04]  /*0950*/  LDG.E.64.CONSTANT R8, desc[UR8][R8.64] ;  /* 0x0000000808087981 */ /* 0x000f68000c1e9b00 */
[----:B------:R-:W5:Y:S01]  /*0960*/  LDG.E.64.CONSTANT R6, desc[UR8][R6.64] ;  /* 0x0000000806067981 */ /* 0x000f62000c1e9b00 */
[----:B------:R-:W-:-:S05]  /*0970*/  IADD3 R74, P0, R73, 0x4, RZ ;  /* 0x00000004494a7810 */ /* 0x000fca0007f1e0ff */
[----:B------:R-:W-:Y:S01]  /*0980*/  IMAD.X R75, RZ, RZ, R75, P0 ;  /* 0x000000ffff4b7224 */ /* 0x000fe200000e064b */
[----:B------:R-:W-:-:S04]  /*0990*/  ISETP.GE.U32.AND P0, PT, R74, UR10, PT ;  /* 0x0000000a4a007c0c */ /* 0x000fc8000bf06070 */
[----:B------:R-:W-:Y:S02]  /*09a0*/  ISETP.GE.AND.EX P0, PT, R75, UR6, PT, P0 ;  /* 0x000000064b007c0c */ /* 0x000fe4000bf06300 */
[----:B------:R-:W-:Y:S01]  /*09b0*/  ISETP.GT.U32.AND P1, PT, R55, 0x1f, PT ;  /* 0x0000001f3700780c */ /* 0x000fe20003f24070 */
[----:B--2---:R-:W-:-:S06]  /*09c0*/  FADD.FTZ R76, R3, UR5 ;  /* 0x00000005034c7e21 */ /* 0x004fcc0008010000 */
[----:B------:R-:W0:Y:S01]  /*09d0*/  MUFU.RSQ R76, R76 ;  /* 0x0000004c004c7308 */ /* 0x000e220000001400 */
        /* <DEDUP_REMOVED lines=12> */
[C---:B0-----:R-:W-:Y:S01]  /*0aa0*/  FMUL.FTZ R5, R76.reuse, R5 ;  /* 0x000000054c057220 */ /* 0x041fe20000410000 */
[----:B------:R-:W-:Y:S02]  /*0ab0*/  FMUL.FTZ R36, R33, R32 ;  /* 0x0000002021247220 */ /* 0x000fe40000410000 */
[----:B------:R-:W-:Y:S01]  /*0ac0*/  FMUL.FTZ R35, R76, R35 ;  /* 0x000000234c237220 */ /* 0x000fe20000410000 */
[----:B------:R-:W-:Y:S01]  /*0ad0*/  FFMA.FTZ R34, R5, R34, RZ ;  /* 0x0000002205227223 */ /* 0x000fe200000100ff */
[----:B------:R-:W-:Y:S01]  /*0ae0*/  IMAD.U32 R37, R21, 0x10000, RZ ;  /* 0x0001000015257824 */ /* 0x000fe200078e00ff */
[----:B------:R-:W-:Y:S02]  /*0af0*/  SHF.L.U32 R90, R23, 0x10, RZ ;  /* 0x00000010175a7819 */ /* 0x000fe400000006ff */
[----:B------:R-:W-:Y:S01]  /*0b00*/  FFMA.FTZ R38, R35, R36, R34 ;  /* 0x0000002423267223 */ /* 0x000fe20000010022 */
[----:B------:R-:W-:Y:S01]  /*0b10*/  PRMT R36, R21, 0x7632, R36 ;  /* 0x0000763215247816 */ /* 0x000fe20000000024 */
[----:B------:R-:W-:-:S02]  /*0b20*/  IMAD.U32 R77, R19, 0x10000, RZ ;  /* 0x00010000134d7824 */ /* 0x000fc400078e00ff */
[--C-:B------:R-:W-:Y:S01]  /*0b30*/  FADD.FTZ R91, -R2, R37.reuse ;  /* 0x00000025025b7221 */ /* 0x100fe20000010100 */
[----:B------:R-:W-:Y:S01]  /*0b40*/  PRMT R34, R23, 0x7632, R34 ;  /* 0x0000763217227816 */ /* 0x000fe20000000022 */
[----:B------:R-:W-:Y:S01]  /*0b50*/  IMAD.U32 R39, R36, 0x10000, RZ ;  /* 0x0001000024277824 */ /* 0x000fe200078e00ff */
[----:B------:R-:W-:Y:S01]  /*0b60*/  PRMT R37, R19, 0x7632, R37 ;  /* 0x0000763213257816 */ /* 0x000fe20000000025 */
[----:B------:R-:W-:Y:S01]  /*0b70*/  FMUL.FTZ R36, R77, R90 ;  /* 0x0000005a4d247220 */ /* 0x000fe20000410000 */
[----:B------:R-:W-:Y:S01]  /*0b80*/  FMUL.FTZ R91, R76, R91 ;  /* 0x0000005b4c5b7220 */ /* 0x000fe20000410000 */
[----:B------:R-:W-:Y:S01]  /*0b90*/  SHF.L.U32 R34, R34, 0x10, RZ ;  /* 0x0000001022227819 */ /* 0x000fe200000006ff */
[----:B------:R-:W-:Y:S01]  /*0ba0*/  IMAD.U32 R41, R16, 0x10000, RZ ;  /* 0x0001000010297824 */ /* 0x000fe200078e00ff */
[----:B------:R-:W-:Y:S01]  /*0bb0*/  SHF.L.U32 R37, R37, 0x10, RZ ;  /* 0x0000001025257819 */ /* 0x000fe200000006ff */
[----:B------:R-:W-:Y:S01]  /*0bc0*/  FFMA.FTZ R38, R91, R36, R38 ;  /* 0x000000245b267223 */ /* 0x000fe20000010026 */
[----:B------:R-:W-:Y:S01]  /*0bd0*/  FADD.FTZ R39, -R2, R39 ;  /* 0x0000002702277221 */ /* 0x000fe20000010100 */
[----:B------:R-:W-:Y:S01]  /*0be0*/  PRMT R36, R16, 0x7632, R36 ;  /* 0x0000763210247816 */ /* 0x000fe20000000024 */
[--C-:B------:R-:W-:Y:S01]  /*0bf0*/  FADD.FTZ R45, -R2, R41.reuse ;  /* 0x00000029022d7221 */ /* 0x100fe20000010100 */
[----:B------:R-:W-:Y:S01]  /*0c00*/  SHF.L.U32 R79, R14, 0x10, RZ ;  /* 0x000000100e4f7819 */ /* 0x000fe200000006ff */
[----:B------:R-:W-:Y:S01]  /*0c10*/  FMUL.FTZ R40, R37, R34 ;  /* 0x0000002225287220 */ /* 0x000fe20000410000 */
[----:B------:R-:W-:Y:S01]  /*0c20*/  FMUL.FTZ R39, R76, R39 ;  /* 0x000000274c277220 */ /* 0x000fe20000410000 */
[----:B------:R-:W-:Y:S01]  /*0c30*/  PRMT R41, R14, 0x7632, R41 ;  /* 0x000076320e297816 */ /* 0x000fe20000000029 */
[----:B------:R-:W-:-:S02]  /*0c40*/  IMAD.U32 R47, R36, 0x10000, RZ ;  /* 0x00010000242f7824 */ /* 0x000fc400078e00ff */
[----:B------:R-:W-:Y:S01]  /*0c50*/  FMUL.FTZ R36, R92, R79 ;  /* 0x0000004f5c247220 */ /* 0x000fe20000410000 */
[--C-:B------:R-:W-:Y:S01]  /*0c60*/  FFMA.FTZ R43, R39, R40, R38.reuse ;  /* 0x00000028272b7223 */ /* 0x100fe20000010026 */
[----:B------:R-:W-:Y:S01]  /*0c70*/  FMUL.FTZ R88, R76, R45 ;  /* 0x0000002d4c587220 */ /* 0x000fe20000410000 */
[----:B------:R-:W-:Y:S01]  /*0c80*/  SHF.L.U32 R41, R41, 0x10, RZ ;  /* 0x0000001029297819 */ /* 0x000fe200000006ff */
[----:B------:R-:W-:Y:S02]  /*0c90*/  FADD.FTZ R47, -R2, R47 ;  /* 0x0000002f022f7221 */ /* 0x000fe40000010100 */
[----:B------:R-:W-:Y:S01]  /*0ca0*/  FFMA.FTZ R43, R88, R36, R43 ;  /* 0x00000024582b7223 */ /* 0x000fe2000001002b */
[C---:B------:R-:W-:Y:S02]  /*0cb0*/  IMAD.U32 R49, R17.reuse, 0x10000, RZ ;  /* 0x0001000011317824 */ /* 0x040fe400078e00ff */
[----:B------:R-:W-:Y:S01]  /*0cc0*/  FMUL.FTZ R40, R32, R41 ;  /* 0x0000002920287220 */ /* 0x000fe20000410000 */
[----:B------:R-:W-:Y:S01]  /*0cd0*/  FMUL.FTZ R36, R76, R47 ;  /* 0x0000002f4c247220 */ /* 0x000fe20000410000 */
[----:B------:R-:W-:Y:S01]  /*0ce0*/  PRMT R38, R17, 0x7632, R38 ;  /* 0x0000763211267816 */ /* 0x000fe20000000026 */
[----:B------:R-:W-:Y:S01]  /*0cf0*/  FADD.FTZ R49, -R2, R49 ;  /* 0x0000003102317221 */ /* 0x000fe20000010100 */
[C---:B------:R-:W-:Y:S01]  /*0d00*/  SHF.L.U32 R87, R15.reuse, 0x10, RZ ;  /* 0x000000100f577819 */ /* 0x040fe200000006ff */
[--C-:B------:R-:W-:Y:S01]  /*0d10*/  FFMA.FTZ R45, R36, R40, R43.reuse ;  /* 0x00000028242d7223 */ /* 0x100fe2000001002b */
[----:B------:R-:W-:Y:S01]  /*0d20*/  PRMT R43, R15, 0x7632, R43 ;  /* 0x000076320f2b7816 */ /* 0x000fe2000000002b */
[----:B------:R-:W-:-:S02]  /*0d30*/  IMAD.U32 R47, R38, 0x10000, RZ ;  /* 0x00010000262f7824 */ /* 0x000fc400078e00ff */
[----:B------:R-:W-:Y:S01]  /*0d40*/  FMUL.FTZ R86, R76, R49 ;  /* 0x000000314c567220 */ /* 0x000fe20000410000 */
[----:B------:R-:W-:Y:S01]  /*0d50*/  FMUL.FTZ R38, R90, R87 ;  /* 0x000000575a267220 */ /* 0x000fe20000410000 */
[----:B------:R-:W-:Y:S01]  /*0d60*/  SHF.L.U32 R43, R43, 0x10, RZ ;  /* 0x000000102b2b7819 */ /* 0x000fe200000006ff */
[----:B------:R-:W-:Y:S01]  /*0d70*/  FADD.FTZ R49, -R2, R47 ;  /* 0x0000002f02317221 */ /* 0x000fe20000010100 */
[C---:B------:R-:W-:Y:S01]  /*0d80*/  IMAD.U32 R51, R12.reuse, 0x10000, RZ ;  /* 0x000100000c337824 */ /* 0x040fe200078e00ff */
[----:B------:R-:W-:Y:S01]  /*0d90*/  PRMT R40, R12, 0x7632, R40 ;  /* 0x000076320c287816 */ /* 0x000fe20000000028 */
[--C-:B------:R-:W-:Y:S01]  /*0da0*/  FFMA.FTZ R47, R86, R38, R45.reuse ;  /* 0x00000026562f7223 */ /* 0x100fe2000001002d */
[----:B------:R-:W-:Y:S01]  /*0db0*/  SHF.L.U32 R83, R10, 0x10, RZ ;  /* 0x000000100a537819 */ /* 0x000fe200000006ff */
[----:B------:R-:W-:Y:S01]  /*0dc0*/  FMUL.FTZ R44, R34, R43 ;  /* 0x0000002b222c7220 */ /* 0x000fe20000410000 */
[----:B------:R-:W-:Y:S01]  /*0dd0*/  FMUL.FTZ R38, R76, R49 ;  /* 0x000000314c267220 */ /* 0x000fe20000410000 */
[----:B------:R-:W-:Y:S01]  /*0de0*/  PRMT R45, R10, 0x7632, R45 ;  /* 0x000076320a2d7816 */ /* 0x000fe2000000002d */
[----:B------:R-:W-:Y:S01]  /*0df0*/  FADD.FTZ R51, -R2, R51 ;  /* 0x0000003302337221 */ /* 0x000fe20000010100 */
[----:B------:R-:W-:-:S02]  /*0e00*/  IMAD.U32 R49, R40, 0x10000, RZ ;  /* 0x0001000028317824 */ /* 0x000fc400078e00ff */
[----:B------:R-:W-:Y:S01]  /*0e10*/  FFMA.FTZ R47, R38, R44, R47 ;  /* 0x0000002c262f7223 */ /* 0x000fe2000001002f */
[----:B------:R-:W-:Y:S01]  /*0e20*/  SHF.L.U32 R45, R45, 0x10, RZ ;  /* 0x000000102d2d7819 */ /* 0x000fe200000006ff */
[----:B------:R-:W-:Y:S01]  /*0e30*/  FMUL.FTZ R40, R92, R83 ;  /* 0x000000535c287220 */ /* 0x000fe20000410000 */
[----:B------:R-:W-:Y:S01]  /*0e40*/  FMUL.FTZ R84, R76, R51 ;  /* 0x000000334c547220 */ /* 0x000fe20000410000 */
[----:B------:R-:W-:Y:S02]  /*0e50*/  FADD.FTZ R49, -R2, R49 ;  /* 0x0000003102317221 */ /* 0x000fe40000010100 */
[----:B------:R-:W-:Y:S01]  /*0e60*/  FMUL.FTZ R44, R32, R45 ;  /* 0x0000002d202c7220 */ /* 0x000fe20000410000 */
[----:B------:R-:W-:Y:S01]  /*0e70*/  FFMA.FTZ R47, R84, R40, R47 ;  /* 0x00000028542f7223 */ /* 0x000fe2000001002f */
[----:B------:R-:W-:Y:S01]  /*0e80*/  FMUL.FTZ R40, R76, R49 ;  /* 0x000000314c287220 */ /* 0x000fe20000410000 */
[----:B------:R-:W-:-:S03]  /*0e90*/  IMAD.U32 R51, R13, 0x10000, RZ ;  /* 0x000100000d337824 */ /* 0x000fc600078e00ff */
[----:B------:R-:W-:Y:S01]  /*0ea0*/  FFMA.FTZ R49, R40, R44, R47 ;  /* 0x0000002c28317223 */ /* 0x000fe2000001002f */
[----:B------:R-:W-:Y:S01]  /*0eb0*/  PRMT R44, R13, 0x7632, R44 ;  /* 0x000076320d2c7816 */ /* 0x000fe2000000002c */
[----:B------:R-:W-:Y:S01]  /*0ec0*/  FFMA.FTZ R46, R3, R92, RZ ;  /* 0x0000005c032e7223 */ /* 0x000fe200000100ff */
[C---:B------:R-:W-:Y:S01]  /*0ed0*/  SHF.L.U32 R85, R11.reuse, 0x10, RZ ;  /* 0x000000100b557819 */ /* 0x040fe200000006ff */
[----:B------:R-:W-:Y:S01]  /*0ee0*/  FADD.FTZ R51, -R2, R51 ;  /* 0x0000003302337221 */ /* 0x000fe20000010100 */
[----:B------:R-:W-:Y:S01]  /*0ef0*/  PRMT R47, R11, 0x7632, R47 ;  /* 0x000076320b2f7816 */ /* 0x000fe2000000002f */
[----:B------:R-:W-:Y:S02]  /*0f00*/  IMAD.U32 R53, R44, 0x10000, RZ ;  /* 0x000100002c357824 */ /* 0x000fe400078e00ff */
[----:B------:R-:W-:Y:S01]  /*0f10*/  FFMA.FTZ R46, R33, R32, R46 ;  /* 0x00000020212e7223 */ /* 0x000fe2000001002e */
[----:B------:R-:W-:Y:S01]  /*0f20*/  FMUL.FTZ R44, R90, R85 ;  /* 0x000000555a2c7220 */ /* 0x000fe20000410000 */
[----:B------:R-:W-:Y:S01]  /*0f30*/  SHF.L.U32 R47, R47, 0x10, RZ ;  /* 0x000000102f2f7819 */ /* 0x000fe200000006ff */
[----:B------:R-:W-:Y:S01]  /*0f40*/  FMUL.FTZ R82, R76, R51 ;  /* 0x000000334c527220 */ /* 0x000fe20000410000 */
[----:B------:R-:W-:Y:S01]  /*0f50*/  FADD.FTZ R53, -R2, R53 ;  /* 0x0000003502357221 */ /* 0x000fe20000010100 */
[----:B------:R-:W-:-:S02]  /*0f60*/  FFMA.FTZ R46, R77, R90, R46 ;  /* 0x0000005a4d2e7223 */ /* 0x000fc4000001002e */
[----:B------:R-:W-:Y:S01]  /*0f70*/  FFMA.FTZ R51, R82, R44, R49 ;  /* 0x0000002c52337223 */ /* 0x000fe20000010031 */
[----:B------:R-:W-:Y:S01]  /*0f80*/  FMUL.FTZ R48, R34, R47 ;  /* 0x0000002f22307220 */ /* 0x000fe20000410000 */
[----:B------:R-:W-:Y:S01]  /*0f90*/  FMUL.FTZ R44, R76, R53 ;  /* 0x000000354c2c7220 */ /* 0x000fe20000410000 */
[----:B------:R-:W-:-:S03]  /*0fa0*/  FFMA.FTZ R49, R37, R34, R46 ;  /* 0x0000002225317223 */ /* 0x000fc6000001002e */
[----:B------:R-:W-:Y:S01]  /*0fb0*/  FFMA.FTZ R53, R44, R48, R51 ;  /* 0x000000302c357223 */ /* 0x000fe20000010033 */
[----:B------:R-:W-:-:S04]  /*0fc0*/  FFMA.FTZ R51, R92, R79, R49 ;  /* 0x0000004f5c337223 */ /* 0x000fc80000010031 */
[----:B------:R-:W-:-:S04]  /*0fd0*/  FFMA.FTZ R51, R32, R41, R51 ;  /* 0x0000002920337223 */ /* 0x000fc80000010033 */
[----:B------:R-:W-:-:S04]  /*0fe0*/  FFMA.FTZ R51, R90, R87, R51 ;  /* 0x000000575a337223 */ /* 0x000fc80000010033 */
[----:B------:R-:W-:Y:S01]  /*0ff0*/  FFMA.FTZ R51, R34, R43, R51 ;  /* 0x0000002b22337223 */ /* 0x000fe20000010033 */
[C---:B------:R-:W-:Y:S01]  /*1000*/  PRMT R46, R8.reuse, 0x7632, R46 ;  /* 0x00007632082e7816 */ /* 0x040fe2000000002e */
[----:B------:R-:W-:Y:S02]  /*1010*/  IMAD.U32 R89, R8, 0x10000, RZ ;  /* 0x0001000008597824 */ /* 0x000fe400078e00ff */
[----:B------:R-:W-:Y:S01]  /*1020*/  FFMA.FTZ R51, R92, R83, R51 ;  /* 0x000000535c337223 */ /* 0x000fe20000010033 */
[----:B------:R-:W-:Y:S01]  /*1030*/  SHF.L.U32 R81, R6, 0x10, RZ ;  /* 0x0000001006517819 */ /* 0x000fe200000006ff */
[----:B------:R-:W-:Y:S01]  /*1040*/  FADD.FTZ R89, -R2, R89 ;  /* 0x0000005902597221 */ /* 0x000fe20000010100 */
[----:B------:R-:W-:Y:S01]  /*1050*/  PRMT R49, R6, 0x7632, R49 ;  /* 0x0000763206317816 */ /* 0x000fe20000000031 */
[----:B------:R-:W-:Y:S01]  /*1060*/  FFMA.FTZ R51, R32, R45, R51 ;  /* 0x0000002d20337223 */ /* 0x000fe20000010033 */
[----:B------:R-:W-:Y:S02]  /*1070*/  IMAD.U32 R95, R46, 0x10000, RZ ;  /* 0x000100002e5f7824 */ /* 0x000fe400078e00ff */
[----:B------:R-:W-:Y:S01]  /*1080*/  FADD.FTZ R46, R33, R29 ;  /* 0x0000001d212e7221 */ /* 0x000fe20000010000 */
[----:B------:R-:W-:Y:S01]  /*1090*/  FFMA.FTZ R33, R35, R33, R28 ;  /* 0x0000002123217223 */ /* 0x000fe2000001001c */
[----:B------:R-:W-:Y:S01]  /*10a0*/  FFMA.FTZ R51, R90, R85, R51 ;  /* 0x000000555a337223 */ /* 0x000fe20000010033 */
[----:B------:R-:W-:Y:S01]  /*10b0*/  SHF.L.U32 R49, R49, 0x10, RZ ;  /* 0x0000001031317819 */ /* 0x000fe200000006ff */
[----:B------:R-:W-:Y:S01]  /*10c0*/  FADD.FTZ R28, R37, R25 ;  /* 0x00000019251c7221 */ /* 0x000fe20000010000 */
[----:B------:R-:W-:Y:S01]  /*10d0*/  FMUL.FTZ R48, R92, R81 ;  /* 0x000000515c307220 */ /* 0x000fe20000410000 */
[----:B------:R-:W-:Y:S01]  /*10e0*/  FMUL.FTZ R80, R76, R89 ;  /* 0x000000594c507220 */ /* 0x000fe20000410000 */
[----:B------:R-:W-:Y:S01]  /*10f0*/  FADD.FTZ R95, -R2, R95 ;  /* 0x0000005f025f7221 */ /* 0x000fe20000010100 */
[--C-:B------:R-:W-:Y:S01]  /*1100*/  FFMA.FTZ R37, R39, R37, R24.reuse ;  /* 0x0000002527257223 */ /* 0x100fe20000010018 */
[C---:B------:R-:W-:Y:S01]  /*1110*/  PRMT R24, R9.reuse, 0x7632, R24 ;  /* 0x0000763209187816 */ /* 0x040fe20000000018 */
[----:B------:R-:W-:-:S02]  /*1120*/  IMAD.U32 R35, R9, 0x10000, RZ ;  /* 0x0001000009237824 */ /* 0x000fc400078e00ff */
[----:B------:R-:W-:Y:S01]  /*1130*/  FFMA.FTZ R51, R34, R47, R51 ;  /* 0x0000002f22337223 */ /* 0x000fe20000010033 */
[----:B------:R-:W-:Y:S01]  /*1140*/  FFMA.FTZ R48, R80, R48, R53 ;  /* 0x0000003050307223 */ /* 0x000fe20000010035 */
[----:B------:R-:W-:Y:S01]  /*1150*/  FMUL.FTZ R29, R32, R49 ;  /* 0x00000031201d7220 */ /* 0x000fe20000410000 */
[----:B------:R-:W-:Y:S01]  /*1160*/  FMUL.FTZ R95, R76, R95 ;  /* 0x0000005f4c5f7220 */ /* 0x000fe20000410000 */
[C---:B------:R-:W-:Y:S01]  /*1170*/  SHF.L.U32 R89, R7.reuse, 0x10, RZ ;  /* 0x0000001007597819 */ /* 0x040fe200000006ff */
[----:B------:R-:W-:Y:S01]  /*1180*/  IMAD.U32 R39, R24, 0x10000, RZ ;  /* 0x0001000018277824 */ /* 0x000fe200078e00ff */
[----:B------:R-:W-:Y:S01]  /*1190*/  PRMT R25, R7, 0x7632, R25 ;  /* 0x0000763207197816 */ /* 0x000fe20000000019 */
[----:B------:R-:W-:Y:S01]  /*11a0*/  FADD.FTZ R35, -R2, R35 ;  /* 0x0000002302237221 */ /* 0x000fe20000010100 */
[----:B------:R-:W-:Y:S01]  /*11b0*/  FFMA.FTZ R51, R92, R81, R51 ;  /* 0x000000515c337223 */ /* 0x000fe20000010033 */
[----:B------:R-:W-:Y:S01]  /*11c0*/  FFMA.FTZ R29, R95, R29, R48 ;  /* 0x0000001d5f1d7223 */ /* 0x000fe20000010030 */
[----:B------:R-:W-:Y:S01]  /*11d0*/  SHF.L.U32 R48, R25, 0x10, RZ ;  /* 0x0000001019307819 */ /* 0x000fe200000006ff */
[----:B------:R-:W-:Y:S01]  /*11e0*/  FMUL.FTZ R24, R90, R89 ;  /* 0x000000595a187220 */ /* 0x000fe20000410000 */
[----:B------:R-:W-:Y:S01]  /*11f0*/  FMUL.FTZ R78, R76, R35 ;  /* 0x000000234c4e7220 */ /* 0x000fe20000410000 */
[----:B------:R-:W-:Y:S01]  /*1200*/  FFMA.FTZ R51, R32, R49, R51 ;  /* 0x0000003120337223 */ /* 0x000fe20000010033 */
[----:B------:R-:W-:Y:S01]  /*1210*/  FADD.FTZ R39, -R2, R39 ;  /* 0x0000002702277221 */ /* 0x000fe20000010100 */
[----:B------:R-:W-:Y:S01]  /*1220*/  FADD.FTZ R32, R3, R31 ;  /* 0x0000001f03207221 */ /* 0x000fe20000010000 */
[----:B------:R-:W-:Y:S01]  /*1230*/  FFMA.FTZ R24, R78, R24, R29 ;  /* 0x000000184e187223 */ /* 0x000fe2000001001d */
[-C--:B------:R-:W-:Y:S01]  /*1240*/  FMUL.FTZ R35, R34, R48.reuse ;  /* 0x0000003022237220 */ /* 0x080fe20000410000 */
[----:B------:R-:W-:Y:S01]  /*1250*/  FFMA.FTZ R51, R90, R89, R51 ;  /* 0x000000595a337223 */ /* 0x000fe20000010033 */
[----:B------:R-:W-:Y:S01]  /*1260*/  FMUL.FTZ R39, R76, R39 ;  /* 0x000000274c277220 */ /* 0x000fe20000410000 */
[----:B------:R-:W-:Y:S01]  /*1270*/  FFMA.FTZ R31, R5, R3, R30 ;  /* 0x00000003051f7223 */ /* 0x000fe2000001001e */
[----:B------:R-:W-:Y:S01]  /*1280*/  FADD.FTZ R30, R77, R27 ;  /* 0x0000001b4d1e7221 */ /* 0x000fe20000010000 */
[----:B------:R-:W-:Y:S01]  /*1290*/  FFMA.FTZ R27, R91, R77, R26 ;  /* 0x0000004d5b1b7223 */ /* 0x000fe2000001001a */
[-C--:B------:R-:W-:Y:S01]  /*12a0*/  FFMA.FTZ R34, R34, R48.reuse, R51 ;  /* 0x0000003022227223 */ /* 0x080fe20000010033 */
[----:B------:R-:W-:Y:S01]  /*12b0*/  FFMA.FTZ R35, R39, R35, R24 ;  /* 0x0000002327237223 */ /* 0x000fe20000010018 */
[----:B------:R-:W-:Y:S01]  /*12c0*/  FADD.FTZ R46, R46, R41 ;  /* 0x000000292e2e7221 */ /* 0x000fe20000010000 */
[----:B------:R-:W-:Y:S01]  /*12d0*/  FFMA.FTZ R33, R36, R41, R33 ;  /* 0x0000002924217223 */ /* 0x000fe20000010021 */
[----:B------:R-:W-:Y:S01]  /*12e0*/  FADD.FTZ R30, R30, R87 ;  /* 0x000000571e1e7221 */ /* 0x000fe20000010000 */
[----:B------:R-:W-:Y:S01]  /*12f0*/  FADD.FTZ R28, R28, R43 ;  /* 0x0000002b1c1c7221 */ /* 0x000fe20000010000 */
[----:B------:R-:W-:Y:S01]  /*1300*/  FFMA.FTZ R37, R38, R43, R37 ;  /* 0x0000002b26257223 */ /* 0x000fe20000010025 */
[----:B------:R-:W-:Y:S01]  /*1310*/  FADD.FTZ R32, R32, R79 ;  /* 0x0000004f20207221 */ /* 0x000fe20000010000 */
[----:B------:R-:W-:Y:S01]  /*1320*/  FFMA.FTZ R31, R88, R79, R31 ;  /* 0x0000004f581f7223 */ /* 0x000fe2000001001f */
[----:B------:R-:W-:Y:S01]  /*1330*/  FFMA.FTZ R27, R86, R87, R27 ;  /* 0x00000057561b7223 */ /* 0x000fe2000001001b */
[----:B------:R-:W-:Y:S01]  /*1340*/  FADD.FTZ R46, R46, R45 ;  /* 0x0000002d2e2e7221 */ /* 0x000fe20000010000 */
[----:B------:R-:W-:Y:S01]  /*1350*/  FFMA.FTZ R40, R40, R45, R33 ;  /* 0x0000002d28287223 */ /* 0x000fe20000010021 */
[----:B------:R0:W-:Y:S01]  /*1360*/  STS.64 [R59], R34 ;  /* 0x000000223b007388 */ /* 0x0001e20000000a00 */
[----:B------:R-:W-:Y:S01]  /*1370*/  FADD.FTZ R30, R30, R85 ;  /* 0x000000551e1e7221 */ /* 0x000fe20000010000 */
[----:B------:R-:W-:Y:S01]  /*1380*/  FADD.FTZ R25, R28, R47 ;  /* 0x0000002f1c197221 */ /* 0x000fe20000010000 */
[----:B------:R-:W-:Y:S01]  /*1390*/  FFMA.FTZ R37, R44, R47, R37 ;  /* 0x0000002f2c257223 */ /* 0x000fe20000010025 */
[----:B------:R-:W-:Y:S01]  /*13a0*/  FADD.FTZ R32, R32, R83 ;  /* 0x0000005320207221 */ /* 0x000fe20000010000 */
[----:B------:R-:W-:Y:S01]  /*13b0*/  FFMA.FTZ R33, R84, R83, R31 ;  /* 0x0000005354217223 */ /* 0x000fe2000001001f */
[----:B------:R-:W-:Y:S01]  /*13c0*/  FADD.FTZ R29, R46, R49 ;  /* 0x000000312e1d7221 */ /* 0x000fe20000010000 */
[----:B------:R-:W-:Y:S01]  /*13d0*/  FFMA.FTZ R28, R95, R49, R40 ;  /* 0x000000315f1c7223 */ /* 0x000fe20000010028 */
[----:B------:R-:W-:Y:S01]  /*13e0*/  FADD.FTZ R25, R25, R48 ;  /* 0x0000003019197221 */ /* 0x000fe20000010000 */
[----:B0-----:R-:W-:Y:S01]  /*13f0*/  FFMA.FTZ R35, R82, R85, R27 ;  /* 0x0000005552237223 */ /* 0x001fe2000001001b */
[----:B------:R-:W-:Y:S01]  /*1400*/  FADD.FTZ R27, R30, R89 ;  /* 0x000000591e1b7221 */ /* 0x000fe20000010000 */
[----:B------:R-:W-:Y:S01]  /*1410*/  FFMA.FTZ R24, R39, R48, R37 ;  /* 0x0000003027187223 */ /* 0x000fe20000010025 */
[----:B------:R-:W-:Y:S01]  /*1420*/  CS2R R46, SRZ ;  /* 0x00000000002e7805 */ /* 0x000fe2000001ff00 */
[----:B------:R-:W-:Y:S01]  /*1430*/  FADD.FTZ R31, R32, R81 ;  /* 0x00000051201f7221 */ /* 0x000fe20000010000 */
[----:B------:R-:W-:Y:S01]  /*1440*/  FFMA.FTZ R30, R80, R81, R33 ;  /* 0x00000051501e7223 */ /* 0x000fe20000010021 */
[----:B------:R-:W-:Y:S01]  /*1450*/  FFMA.FTZ R26, R78, R89, R35 ;  /* 0x000000594e1a7223 */ /* 0x000fe20000010023 */
[----:B------:R-:W-:Y:S06]  /*1460*/  BAR.SYNC.DEFER_BLOCKING 0x0 ;  /* 0x0000000000007b1d */ /* 0x000fec0000010000 */
[----:B------:R-:W-:Y:S05]  /*1470*/  @!P0 BRA `(.L_x_305) ;  /* 0x0000000000c08947 */ /* 0x000fea0003800000 */
[----:B------:R-:W0:Y:S01]  /*1480*/  S2UR UR7, SR_CgaCtaId ;  /* 0x00000000000779c3 */ /* 0x000e220000008800 */
[----:B------:R-:W-:Y:S01]  /*1490*/  UMOV UR5, 0x400 ;  /* 0x0000040000057882 */ /* 0x000fe20000000000 */
[----:B------:R-:W-:-:S04]  /*14a0*/  SHF.L.U32 R32, R55, 0x1, RZ ;  /* 0x0000000137207819 */ /* 0x000fc800000006ff */
        /* <DEDUP_REMOVED lines=20> */
[----:B------:R-:W-:Y:S01]  /*15f0*/  BAR.SYNC.DEFER_BLOCKING 0x0 ;  /* 0x0000000000007b1d */ /* 0x000fe20000010000 */
[----:B0-----:R-:W-:-:S05]  /*1600*/  SHF.R.U32.HI R34, RZ, 0x1, R0 ;  /* 0x00000001ff227819 */ /* 0x001fca0000011600 */
[----:B------:R-:W-:Y:S02]  /*1610*/  IMAD.SHL.U32 R45, R34, 0x20, RZ ;  /* 0x00000020222d7824 */ /* 0x000fe400078e00ff */
[----:B------:R-:W0:Y:S03]  /*1620*/  LDC.64 R34, c[0x0][0x260] ;  /* 0x00009800ff227b82 */ /* 0x000e260000000a00 */
[----:B-1----:R-:W-:-:S05]  /*1630*/  LOP3.LUT R43, R45, 0xffffffe0, R4, 0xe2, !PT ;  /* 0xffffffe02d2b7812 */ /* 0x002fca00078ee204 */
[----:B------:R-:W-:Y:S01]  /*1640*/  IMAD R44, R43, 0x780, R42 ;  /* 0x000007802b2c7824 */ /* 0x000fe200078e022a */
[----:B------:R-:W1:Y:S04]  /*1650*/  LDS.64 R38, [R38] ;  /* 0x0000000026267984 */ /* 0x000e680000000a00 */
[----:B------:R-:W-:Y:S01]  /*1660*/  IADD3 R43, R44, R55, RZ ;  /* 0x000000372c2b7210 */ /* 0x000fe20007ffe0ff */
[----:B------:R-:W2:Y:S04]  /*1670*/  LDS.64 R40, [R40+0x1e00] ;  /* 0x001e000028287984 */ /* 0x000ea80000000a00 */
[----:B------:R-:W-:Y:S01]  /*1680*/  IMAD.SHL.U32 R45, R43, 0x2, RZ ;  /* 0x000000022b2d7824 */ /* 0x000fe200078e00ff */
[----:B------:R-:W3:Y:S04]  /*1690*/  LDS.64 R36, [R36] ;  /* 0x0000000024247984 */ /* 0x000ee80000000a00 */
[----:B------:R-:W-:Y:S01]  /*16a0*/  IADD3 R49, R45, 0x3c0, RZ ;  /* 0x000003c02d317810 */ /* 0x000fe20007ffe0ff */
[----:B------:R-:W4:Y:S01]  /*16b0*/  LDS.64 R32, [R32+0x1e00] ;  /* 0x001e000020207984 */ /* 0x000f220000000a00 */
[----:B-1----:R-:W-:Y:S01]  /*16c0*/  FADD.FTZ R44, RZ, R39 ;  /* 0x00000027ff2c7221 */ /* 0x002fe20000010000 */
[----:B------:R-:W-:-:S03]  /*16d0*/  FADD.FTZ R43, RZ, R38 ;  /* 0x00000026ff2b7221 */ /* 0x000fc60000010000 */
[----:B--2---:R-:W-:Y:S01]  /*16e0*/  FADD.FTZ R39, R44, R41 ;  /* 0x000000292c277221 */ /* 0x004fe20000010000 */
[----:B------:R-:W-:Y:S01]  /*16f0*/  FADD.FTZ R38, R43, R40 ;  /* 0x000000282b267221 */ /* 0x000fe20000010000 */
[----:B---3--:R-:W-:Y:S01]  /*1700*/  FADD.FTZ R40, RZ, R37 ;  /* 0x00000025ff287221 */ /* 0x008fe20000010000 */
[----:B------:R-:W-:Y:S01]  /*1710*/  FADD.FTZ R41, RZ, R36 ;  /* 0x00000024ff297221 */ /* 0x000fe20000010000 */
[----:B0-----:R-:W-:-:S04]  /*1720*/  IMAD.WIDE.U32 R36, R45, 0x4, R34 ;  /* 0x000000042d247825 */ /* 0x001fc800078e0022 */
[----:B----4-:R-:W-:Y:S01]  /*1730*/  FADD.FTZ R33, R40, R33 ;  /* 0x0000002128217221 */ /* 0x010fe20000010000 */
[----:B------:R-:W-:Y:S01]  /*1740*/  FADD.FTZ R32, R41, R32 ;  /* 0x0000002029207221 */ /* 0x000fe20000010000 */
[----:B------:R-:W-:Y:S01]  /*1750*/  IMAD.WIDE.U32 R34, R49, 0x4, R34 ;  /* 0x0000000431227825 */ /* 0x000fe200078e0022 */
[----:B------:R0:W-:Y:S04]  /*1760*/  STG.E.64 desc[UR8][R36.64+0x8000], R38 ;  /* 0x0080002624007986 */ /* 0x0001e8000c101b08 */
[----:B------:R0:W-:Y:S02]  /*1770*/  STG.E.64 desc[UR8][R34.64+0x8000], R32 ;  /* 0x0080002022007986 */ /* 0x0001e4000c101b08 */
.L_x_305:
[----:B------:R-:W-:Y:S04]  /*1780*/  BSSY B0, `(.L_x_306) ;  /* 0x000008e000007945 */ /* 0x000fe80003800000 */
[----:B------:R-:W-:Y:S05]  /*1790*/  @P1 BRA `(.L_x_307) ;  /* 0x0000000800301947 */ /* 0x000fea0003800000 */
[----:B0-----:R-:W-:Y:S02]  /*17a0*/  IMAD.SHL.U32 R32, R73, 0x10, RZ ;  /* 0x0000001049207824 */ /* 0x001fe400078e00ff */
[----:B------:R-:W-:-:S03]  /*17b0*/  IMAD.SHL.U32 R94, R55, 0x8, RZ ;  /* 0x00000008375e7824 */ /* 0x000fc600078e00ff */
[----:B------:R-:W-:Y:S02]  /*17c0*/  LOP3.LUT R32, R32, 0x10, RZ, 0xc0, !PT ;  /* 0x0000001020207812 */ /* 0x000fe400078ec0ff */
[----:B------:R-:W-:Y:S02]  /*17d0*/  LOP3.LUT R94, R94, 0x8, RZ, 0xc0, !PT ;  /* 0x000000085e5e7812 */ /* 0x000fe400078ec0ff */
[----:B------:R-:W-:-:S05]  /*17e0*/  LEA.HI R33, R55, R32, RZ, 0x1f ;  /* 0x0000002037217211 */ /* 0x000fca00078ff8ff */
[----:B------:R-:W-:-:S04]  /*17f0*/  IMAD R42, R33, 0x3c, -R42 ;  /* 0x0000003c212a7824 */ /* 0x000fc800078e0a2a */
[C---:B------:R-:W-:Y:S01]  /*1800*/  VIADD R38, R42.reuse, 0x14 ;  /* 0x000000142a267836 */ /* 0x040fe20000000000 */
[----:B------:R-:W-:Y:S01]  /*1810*/  SHF.R.S32.HI R33, RZ, 0x1f, R42 ;  /* 0x0000001fff217819 */ /* 0x000fe2000001142a */
[C---:B------:R-:W-:Y:S01]  /*1820*/  VIADD R40, R42.reuse, 0x1c ;  /* 0x0000001c2a287836 */ /* 0x040fe20000000000 */
[C---:B------:R-:W-:Y:S01]  /*1830*/  IADD3 R32, R42.reuse, 0x4, RZ ;  /* 0x000000042a207810 */ /* 0x040fe20007ffe0ff */
[C---:B------:R-:W-:Y:S01]  /*1840*/  VIADD R44, R42.reuse, 0x2c ;  /* 0x0000002c2a2c7836 */ /* 0x040fe20000000000 */
[----:B------:R-:W-:Y:S01]  /*1850*/  LEA.HI R33, R33, R42, RZ, 0x2 ;  /* 0x0000002a21217211 */ /* 0x000fe200078f10ff */
[----:B------:R-:W-:Y:S01]  /*1860*/  VIADD R52, R42, 0x34 ;  /* 0x000000342a347836 */ /* 0x000fe20000000000 */
[----:B------:R-:W-:Y:S02]  /*1870*/  SHF.R.S32.HI R35, RZ, 0x1f, R32 ;  /* 0x0000001fff237819 */ /* 0x000fe40000011420 */
[----:B------:R-:W-:Y:S02]  /*1880*/  SHF.R.S32.HI R33, RZ, 0x2, R33 ;  /* 0x00000002ff217819 */ /* 0x000fe40000011421 */
[----:B------:R-:W-:-:S02]  /*1890*/  LEA.HI R35, R35, R32, RZ, 0x2 ;  /* 0x0000002023237211 */ /* 0x000fc400078f10ff */
[C---:B------:R-:W-:Y:S01]  /*18a0*/  IADD3 R32, R42.reuse, 0x8, RZ ;  /* 0x000000082a207810 */ /* 0x040fe20007ffe0ff */
[----:B------:R-:W-:Y:S01]  /*18b0*/  IMAD R33, R33, 0x18, R56 ;  /* 0x0000001821217824 */ /* 0x000fe200078e0238 */
[----:B------:R-:W-:Y:S02]  /*18c0*/  SHF.R.S32.HI R35, RZ, 0x2, R35 ;  /* 0x00000002ff237819 */ /* 0x000fe40000011423 */
[----:B------:R-:W-:Y:S01]  /*18d0*/  SHF.R.S32.HI R37, RZ, 0x1f, R32 ;  /* 0x0000001fff257819 */ /* 0x000fe20000011420 */
[----:B------:R-:W-:Y:S01]  /*18e0*/  IMAD.IADD R33, R33, 0x1, R94 ;  /* 0x0000000121217824 */ /* 0x000fe200078e025e */
[C---:B------:R-:W-:Y:S01]  /*18f0*/  IADD3 R34, R42.reuse, 0xc, RZ ;  /* 0x0000000c2a227810 */ /* 0x040fe20007ffe0ff */
[----:B------:R-:W-:Y:S01]  /*1900*/  IMAD R35, R35, 0x18, R56 ;  /* 0x0000001823237824 */ /* 0x000fe200078e0238 */
[----:B------:R-:W-:Y:S02]  /*1910*/  LEA.HI R37, R37, R32, RZ, 0x2 ;  /* 0x0000002025257211 */ /* 0x000fe400078f10ff */
[----:B------:R-:W-:Y:S01]  /*1920*/  IADD3 R36, R42, 0x10, RZ ;  /* 0x000000102a247810 */ /* 0x000fe20007ffe0ff */
[----:B------:R-:W-:Y:S01]  /*1930*/  IMAD.IADD R35, R94, 0x1, R35 ;  /* 0x000000015e237824 */ /* 0x000fe200078e0223 */
[----:B------:R-:W0:Y:S01]  /*1940*/  LDS.64 R32, [R33] ;  /* 0x0000000021207984 */ /* 0x000e220000000a00 */
[----:B------:R-:W-:-:S02]  /*1950*/  SHF.R.S32.HI R43, RZ, 0x1f, R38 ;  /* 0x0000001fff2b7819 */ /* 0x000fc40000011426 */
[----:B------:R-:W-:Y:S01]  /*1960*/  SHF.R.S32.HI R39, RZ, 0x1f, R34 ;  /* 0x0000001fff277819 */ /* 0x000fe20000011422 */
[----:B------:R1:W2:Y:S01]  /*1970*/  LDS.64 R48, [R35] ;  /* 0x0000000023307984 */ /* 0x0002a20000000a00 */
[----:B------:R-:W-:Y:S02]  /*1980*/  SHF.R.S32.HI R41, RZ, 0x1f, R36 ;  /* 0x0000001fff297819 */ /* 0x000fe40000011424 */
[----:B------:R-:W-:Y:S01]  /*1990*/  LEA.HI R43, R43, R38, RZ, 0x2 ;  /* 0x000000262b2b7211 */ /* 0x000fe200078f10ff */
[C---:B------:R-:W-:Y:S01]  /*19a0*/  VIADD R38, R42.reuse, 0x24 ;  /* 0x000000242a267836 */ /* 0x040fe20000000000 */
[----:B------:R-:W-:Y:S02]  /*19b0*/  LEA.HI R39, R39, R34, RZ, 0x2 ;  /* 0x0000002227277211 */ /* 0x000fe400078f10ff */
[----:B------:R-:W-:Y:S02]  /*19c0*/  IADD3 R34, R42, 0x18, RZ ;  /* 0x000000182a227810 */ /* 0x000fe40007ffe0ff */
[----:B------:R-:W-:-:S02]  /*19d0*/  LEA.HI R41, R41, R36, RZ, 0x2 ;  /* 0x0000002429297211 */ /* 0x000fc400078f10ff */
[----:B------:R-:W-:Y:S02]  /*19e0*/  SHF.R.S32.HI R47, RZ, 0x1f, R40 ;  /* 0x0000001fff2f7819 */ /* 0x000fe40000011428 */
[----:B------:R-:W-:Y:S02]  /*19f0*/  IADD3 R36, R42, 0x20, RZ ;  /* 0x000000202a247810 */ /* 0x000fe40007ffe0ff */
[----:B------:R-:W-:Y:S02]  /*1a00*/  SHF.R.S32.HI R45, RZ, 0x1f, R34 ;  /* 0x0000001fff2d7819 */ /* 0x000fe40000011422 */
[----:B-1----:R-:W-:Y:S02]  /*1a10*/  LEA.HI R35, R47, R40, RZ, 0x2 ;  /* 0x000000282f237211 */ /* 0x002fe400078f10ff */
[----:B------:R-:W-:Y:S02]  /*1a20*/  SHF.R.S32.HI R51, RZ, 0x1f, R38 ;  /* 0x0000001fff337819 */ /* 0x000fe40000011426 */
[----:B------:R-:W-:-:S02]  /*1a30*/  SHF.R.S32.HI R47, RZ, 0x1f, R36 ;  /* 0x0000001fff2f7819 */ /* 0x000fc40000011424 */
[----:B------:R-:W-:Y:S02]  /*1a40*/  SHF.R.S32.HI R37, RZ, 0x2, R37 ;  /* 0x00000002ff257819 */ /* 0x000fe40000011425 */
[----:B------:R-:W-:Y:S02]  /*1a50*/  IADD3 R40, R42, 0x28, RZ ;  /* 0x000000282a287810 */ /* 0x000fe40007ffe0ff */
[----:B------:R-:W-:Y:S01]  /*1a60*/  LEA.HI R45, R45, R34, RZ, 0x2 ;  /* 0x000000222d2d7211 */ /* 0x000fe200078f10ff */
[----:B------:R-:W-:Y:S01]  /*1a70*/  IMAD R37, R37, 0x18, R56 ;  /* 0x0000001825257824 */ /* 0x000fe200078e0238 */
[----:B------:R-:W-:Y:S02]  /*1a80*/  LEA.HI R50, R51, R38, RZ, 0x2 ;  /* 0x0000002633327211 */ /* 0x000fe400078f10ff */
[----:B------:R-:W-:Y:S01]  /*1a90*/  LEA.HI R34, R47, R36, RZ, 0x2 ;  /* 0x000000242f227211 */ /* 0x000fe200078f10ff */
[----:B------:R-:W-:Y:S01]  /*1aa0*/  IMAD.IADD R37, R94, 0x1, R37 ;  /* 0x000000015e257824 */ /* 0x000fe200078e0225 */
[----:B------:R-:W-:-:S02]  /*1ab0*/  SHF.R.S32.HI R51, RZ, 0x1f, R44 ;  /* 0x0000001fff337819 */ /* 0x000fc4000001142c */
[----:B------:R-:W-:Y:S02]  /*1ac0*/  SHF.R.S32.HI R47, RZ, 0x1f, R40 ;  /* 0x0000001fff2f7819 */ /* 0x000fe40000011428 */
[----:B------:R-:W-:Y:S02]  /*1ad0*/  IADD3 R46, R42, 0x30, RZ ;  /* 0x000000302a2e7810 */ /* 0x000fe40007ffe0ff */
[----:B------:R-:W-:Y:S02]  /*1ae0*/  SHF.R.S32.HI R39, RZ, 0x2, R39 ;  /* 0x00000002ff277819 */ /* 0x000fe40000011427 */
[----:B------:R-:W-:Y:S02]  /*1af0*/  LEA.HI R38, R51, R44, RZ, 0x2 ;  /* 0x0000002c33267211 */ /* 0x000fe400078f10ff */
[----:B------:R-:W-:Y:S01]  /*1b00*/  LEA.HI R36, R47, R40, RZ, 0x2 ;  /* 0x000000282f247211 */ /* 0x000fe200078f10ff */
[----:B------:R-:W-:Y:S01]  /*1b10*/  IMAD R39, R39, 0x18, R56 ;  /* 0x0000001827277824 */ /* 0x000fe200078e0238 */
[----:B------:R-:W-:-:S02]  /*1b20*/  SHF.R.S32.HI R51, RZ, 0x1f, R52 ;  /* 0x0000001fff337819 */ /* 0x000fc40000011434 */
[----:B------:R-:W-:Y:S02]  /*1b30*/  SHF.R.S32.HI R47, RZ, 0x1f, R46 ;  /* 0x0000001fff2f7819 */ /* 0x000fe4000001142e */
[----:B------:R-:W-:Y:S02]  /*1b40*/  SHF.R.S32.HI R41, RZ, 0x2, R41 ;  /* 0x00000002ff297819 */ /* 0x000fe40000011429 */
[----:B------:R-:W-:Y:S02]  /*1b50*/  IADD3 R44, R42, 0x38, RZ ;  /* 0x000000382a2c7810 */ /* 0x000fe40007ffe0ff */
[----:B------:R-:W-:Y:S01]  /*1b60*/  LEA.HI R42, R51, R52, RZ, 0x2 ;  /* 0x00000034332a7211 */ /* 0x000fe200078f10ff */
[----:B------:R-:W-:Y:S01]  /*1b70*/  IMAD R41, R41, 0x18, R56 ;  /* 0x0000001829297824 */ /* 0x000fe200078e0238 */
[----:B------:R-:W-:Y:S01]  /*1b80*/  SHF.R.S32.HI R43, RZ, 0x2, R43 ;  /* 0x00000002ff2b7819 */ /* 0x000fe2000001142b */
[----:B------:R1:W3:Y:S01]  /*1b90*/  LDS.64 R52, [R37] ;  /* 0x0000000025347984 */ /* 0x0002e20000000a00 */
[----:B------:R-:W-:Y:S01]  /*1ba0*/  LEA.HI R40, R47, R46, RZ, 0x2 ;  /* 0x0000002e2f287211 */ /* 0x000fe200078f10ff */
[----:B0-----:R-:W-:Y:S01]  /*1bb0*/  FADD.FTZ R51, RZ, R32 ;  /* 0x00000020ff337221 */ /* 0x001fe20000010000 */
[----:B------:R-:W-:Y:S01]  /*1bc0*/  SHF.R.S32.HI R47, RZ, 0x1f, R44 ;  /* 0x0000001fff2f7819 */ /* 0x000fe2000001142c */
[----:B------:R-:W-:Y:S01]  /*1bd0*/  IMAD R43, R43, 0x18, R56 ;  /* 0x000000182b2b7824 */ /* 0x000fe200078e0238 */
[C---:B------:R-:W-:Y:S01]  /*1be0*/  IADD3 R39, R94.reuse, R39, RZ ;  /* 0x000000275e277210 */ /* 0x040fe20007ffe0ff */
[C---:B------:R-:W-:Y:S01]  /*1bf0*/  IMAD.IADD R32, R94.reuse, 0x1, R41 ;  /* 0x000000015e207824 */ /* 0x040fe200078e0229 */
[----:B------:R-:W-:Y:S01]  /*1c00*/  SHF.R.S32.HI R45, RZ, 0x2, R45 ;  /* 0x00000002ff2d7819 */ /* 0x000fe2000001142d */
[----:B--2---:R-:W-:Y:S01]  /*1c10*/  FADD.FTZ R51, R51, R48 ;  /* 0x0000003033337221 */ /* 0x004fe20000010000 */
[----:B------:R-:W-:Y:S01]  /*1c20*/  LEA.HI R44, R47, R44, RZ, 0x2 ;  /* 0x0000002c2f2c7211 */ /* 0x000fe200078f10ff */
[----:B------:R-:W-:Y:S01]  /*1c30*/  FADD.FTZ R48, RZ, R33 ;  /* 0x00000021ff307221 */ /* 0x000fe20000010000 */
[----:B------:R0:W2:Y:S01]  /*1c40*/  LDS.64 R46, [R39] ;  /* 0x00000000272e7984 */ /* 0x0000a20000000a00 */
[----:B------:R-:W-:Y:S01]  /*1c50*/  SHF.R.S32.HI R41, RZ, 0x2, R35 ;  /* 0x00000002ff297819 */ /* 0x000fe20000011423 */
[----:B------:R-:W-:Y:S01]  /*1c60*/  IMAD R45, R45, 0x18, R56 ;  /* 0x000000182d2d7824 */ /* 0x000fe200078e0238 */
[C---:B------:R-:W-:Y:S01]  /*1c70*/  IADD3 R35, R94.reuse, R43, RZ ;  /* 0x0000002b5e237210 */ /* 0x040fe20007ffe0ff */
[----:B------:R-:W4:Y:S01]  /*1c80*/  LDS.64 R32, [R32] ;  /* 0x0000000020207984 */ /* 0x000f220000000a00 */
[----:B------:R-:W-:Y:S01]  /*1c90*/  SHF.R.S32.HI R43, RZ, 0x2, R34 ;  /* 0x00000002ff2b7819 */ /* 0x000fe20000011422 */
[----:B------:R-:W-:Y:S01]  /*1ca0*/  IMAD R41, R41, 0x18, R56 ;  /* 0x0000001829297824 */ /* 0x000fe200078e0238 */
[----:B------:R-:W-:Y:S01]  /*1cb0*/  SHF.R.S32.HI R95, RZ, 0x2, R50 ;  /* 0x00000002ff5f7819 */ /* 0x000fe20000011432 */
[C---:B-1----:R-:W-:Y:S01]  /*1cc0*/  IMAD.IADD R37, R94.reuse, 0x1, R45 ;  /* 0x000000015e257824 */ /* 0x042fe200078e022d */
[----:B------:R-:W1:Y:S01]  /*1cd0*/  LDS.64 R34, [R35] ;  /* 0x0000000023227984 */ /* 0x000e620000000a00 */
[--C-:B------:R-:W-:Y:S01]  /*1ce0*/  IMAD R43, R43, 0x18, R56.reuse ;  /* 0x000000182b2b7824 */ /* 0x100fe200078e0238 */
[C---:B0-----:R-:W-:Y:S01]  /*1cf0*/  IADD3 R39, R94.reuse, R41, RZ ;  /* 0x000000295e277210 */ /* 0x041fe20007ffe0ff */
[----:B------:R-:W-:Y:S01]  /*1d00*/  IMAD R95, R95, 0x18, R56 ;  /* 0x000000185f5f7824 */ /* 0x000fe200078e0238 */
[----:B------:R-:W-:Y:S01]  /*1d10*/  SHF.R.S32.HI R45, RZ, 0x2, R36 ;  /* 0x00000002ff2d7819 */ /* 0x000fe20000011424 */
[----:B------:R-:W-:Y:S01]  /*1d20*/  IMAD.IADD R41, R94, 0x1, R43 ;  /* 0x000000015e297824 */ /* 0x000fe200078e022b */
[----:B------:R-:W0:Y:S01]  /*1d30*/  LDS.64 R36, [R37] ;  /* 0x0000000025247984 */ /* 0x000e220000000a00 */
[----:B------:R-:W-:Y:S01]  /*1d40*/  SHF.R.S32.HI R97, RZ, 0x2, R38 ;  /* 0x00000002ff617819 */ /* 0x000fe20000011426 */
[----:B------:R-:W-:Y:S01]  /*1d50*/  FADD.FTZ R96, R48, R49 ;  /* 0x0000003130607221 */ /* 0x000fe20000010000 */
[--C-:B------:R-:W-:Y:S01]  /*1d60*/  IMAD R45, R45, 0x18, R56.reuse ;  /* 0x000000182d2d7824 */ /* 0x100fe200078e0238 */
[----:B------:R-:W5:Y:S01]  /*1d70*/  LDS.64 R38, [R39] ;  /* 0x0000000027267984 */ /* 0x000f620000000a00 */
[C---:B------:R-:W-:Y:S01]  /*1d80*/  IADD3 R43, R94.reuse, R95, RZ ;  /* 0x0000005f5e2b7210 */ /* 0x040fe20007ffe0ff */
[----:B------:R-:W-:Y:S01]  /*1d90*/  IMAD R97, R97, 0x18, R56 ;  /* 0x0000001861617824 */ /* 0x000fe200078e0238 */
[----:B------:R-:W-:Y:S01]  /*1da0*/  SHF.R.S32.HI R99, RZ, 0x2, R40 ;  /* 0x00000002ff637819 */ /* 0x000fe20000011428 */
[----:B------:R-:W-:Y:S01]  /*1db0*/  IMAD.IADD R45, R94, 0x1, R45 ;  /* 0x000000015e2d7824 */ /* 0x000fe200078e022d */
[----:B------:R-:W5:Y:S01]  /*1dc0*/  LDS.64 R40, [R41] ;  /* 0x0000000029287984 */ /* 0x000f620000000a00 */
[----:B------:R-:W-:-:S02]  /*1dd0*/  SHF.R.S32.HI R95, RZ, 0x2, R42 ;  /* 0x00000002ff5f7819 */ /* 0x000fc4000001142a */
[----:B------:R-:W-:Y:S01]  /*1de0*/  IMAD R99, R99, 0x18, R56 ;  /* 0x0000001863637824 */ /* 0x000fe200078e0238 */
[----:B------:R-:W5:Y:S01]  /*1df0*/  LDS.64 R42, [R43] ;  /* 0x000000002b2a7984 */ /* 0x000f620000000a00 */
[----:B------:R-:W-:Y:S01]  /*1e00*/  SHF.R.S32.HI R103, RZ, 0x2, R44 ;  /* 0x00000002ff677819 */ /* 0x000fe2000001142c */
[----:B------:R-:W-:Y:S01]  /*1e10*/  IMAD R101, R95, 0x18, R56 ;  /* 0x000000185f657824 */ /* 0x000fe200078e0238 */
[C---:B------:R-:W-:Y:S01]  /*1e20*/  IADD3 R97, R94.reuse, R97, RZ ;  /* 0x000000615e617210 */ /* 0x040fe20007ffe0ff */
[----:B------:R-:W5:Y:S01]  /*1e30*/  LDS.64 R44, [R45] ;  /* 0x000000002d2c7984 */ /* 0x000f620000000a00 */
[C---:B------:R-:W-:Y:S02]  /*1e40*/  IMAD.IADD R50, R94.reuse, 0x1, R99 ;  /* 0x000000015e327824 */ /* 0x040fe400078e0263 */
[----:B---3--:R-:W-:Y:S01]  /*1e50*/  FADD.FTZ R95, R51, R52 ;  /* 0x00000034335f7221 */ /* 0x008fe20000010000 */
[----:B------:R-:W-:Y:S01]  /*1e60*/  IADD3 R52, R94, R101, RZ ;  /* 0x000000655e347210 */ /* 0x000fe20007ffe0ff */
[----:B------:R-:W3:Y:S01]  /*1e70*/  LDS.64 R48, [R97] ;  /* 0x0000000061307984 */ /* 0x000ee20000000a00 */
[----:B------:R-:W-:-:S02]  /*1e80*/  IMAD R103, R103, 0x18, R56 ;  /* 0x0000001867677824 */ /* 0x000fc400078e0238 */
[----:B------:R-:W-:Y:S01]  /*1e90*/  FADD.FTZ R96, R96, R53 ;  /* 0x0000003560607221 */ /* 0x000fe20000010000 */
[----:B------:R-:W3:Y:S01]  /*1ea0*/  LDS.64 R50, [R50] ;  /* 0x0000000032327984 */ /* 0x000ee20000000a00 */
[----:B------:R-:W-:Y:S02]  /*1eb0*/  IMAD.IADD R103, R94, 0x1, R103 ;  /* 0x000000015e677824 */ /* 0x000fe400078e0267 */
[----:B--2---:R-:W-:Y:S01]  /*1ec0*/  FADD.FTZ R95, R95, R46 ;  /* 0x0000002e5f5f7221 */ /* 0x004fe20000010000 */
[----:B------:R-:W-:Y:S01]  /*1ed0*/  FADD.FTZ R96, R96, R47 ;  /* 0x0000002f60607221 */ /* 0x000fe20000010000 */
[----:B------:R-:W2:Y:S02]  /*1ee0*/  LDS.64 R52, [R52] ;  /* 0x0000000034347984 */ /* 0x000ea40000000a00 */
[----:B----4-:R-:W-:Y:S01]  /*1ef0*/  FADD.FTZ R95, R95, R32 ;  /* 0x000000205f5f7221 */ /* 0x010fe20000010000 */
[----:B------:R-:W-:Y:S01]  /*1f00*/  FADD.FTZ R96, R96, R33 ;  /* 0x0000002160607221 */ /* 0x000fe20000010000 */
[----:B------:R-:W4:Y:S02]  /*1f10*/  LDS.64 R46, [R103] ;  /* 0x00000000672e7984 */ /* 0x000f240000000a00 */
[----:B-1----:R-:W-:Y:S01]  /*1f20*/  FADD.FTZ R95, R95, R34 ;  /* 0x000000225f5f7221 */ /* 0x002fe20000010000 */
[----:B------:R-:W-:-:S03]  /*1f30*/  FADD.FTZ R96, R96, R35 ;  /* 0x0000002360607221 */ /* 0x000fc60000010000 */
[----:B0-----:R-:W-:Y:S01]  /*1f40*/  FADD.FTZ R95, R95, R36 ;  /* 0x000000245f5f7221 */ /* 0x001fe20000010000 */
        /* <DEDUP_REMOVED lines=9> */
[----:B---3--:R-:W-:Y:S01]  /*1fe0*/  FADD.FTZ R95, R95, R48 ;  /* 0x000000305f5f7221 */ /* 0x008fe20000010000 */
[----:B------:R-:W-:-:S03]  /*1ff0*/  FADD.FTZ R96, R96, R49 ;  /* 0x0000003160607221 */ /* 0x000fc60000010000 */
[----:B------:R-:W-:Y:S01]  /*2000*/  FADD.FTZ R95, R95, R50 ;  /* 0x000000325f5f7221 */ /* 0x000fe20000010000 */
[----:B------:R-:W-:-:S03]  /*2010*/  FADD.FTZ R96, R96, R51 ;  /* 0x0000003360607221 */ /* 0x000fc60000010000 */
[----:B--2---:R-:W-:Y:S01]  /*2020*/  FADD.FTZ R95, R95, R52 ;  /* 0x000000345f5f7221 */ /* 0x004fe20000010000 */
[----:B------:R-:W-:-:S03]  /*2030*/  FADD.FTZ R96, R96, R53 ;  /* 0x0000003560607221 */ /* 0x000fc60000010000 */
[----:B----4-:R-:W-:Y:S01]  /*2040*/  FADD.FTZ R46, R95, R46 ;  /* 0x0000002e5f2e7221 */ /* 0x010fe20000010000 */
[----:B------:R-:W-:-:S07]  /*2050*/  FADD.FTZ R47, R96, R47 ;  /* 0x0000002f602f7221 */ /* 0x000fce0000010000 */
.L_x_307:
[----:B------:R-:W-:Y:S05]  /*2060*/  BSYNC B0 ;  /* 0x0000000000007941 */ /* 0x000fea0003800000 */
.L_x_306:
[----:B0-----:R-:W0:Y:S01]  /*2070*/  SHFL.BFLY PT, R33, R46, 0x1, 0x1f ;  /* 0x0c201f002e217f89 */ /* 0x001e2200000e0000 */
[----:B------:R-:W-:Y:S01]  /*2080*/  LOP3.LUT P1, RZ, R55, 0xffffffe1, RZ, 0xc0, !PT ;  /* 0xffffffe137ff7812 */ /* 0x000fe2000782c0ff */
[----:B------:R-:W-:Y:S01]  /*2090*/  BSSY B0, `(.L_x_308) ;  /* 0x0000011000007945 */ /* 0x000fe20003800000 */
[----:B------:R-:W-:Y:S01]  /*20a0*/  PRMT R35, R22, 0x7632, R35 ;  /* 0x0000763216237816 */ /* 0x000fe20000000023 */
[----:B------:R-:W1:Y:S01]  /*20b0*/  SHFL.BFLY PT, R32, R47, 0x1, 0x1f ;  /* 0x0c201f002f207f89 */ /* 0x000e6200000e0000 */
[----:B------:R-:W-:Y:S01]  /*20c0*/  PRMT R34, R23, 0x7632, R34 ;  /* 0x0000763217227816 */ /* 0x000fe20000000022 */
[----:B0-----:R-:W-:Y:S01]  /*20d0*/  FADD.FTZ R22, R33, R46 ;  /* 0x0000002e21167221 */ /* 0x001fe20000010000 */
[----:B-1----:R-:W-:-:S07]  /*20e0*/  FADD.FTZ R23, R32, R47 ;  /* 0x0000002f20177221 */ /* 0x002fce0000010000 */
[----:B------:R-:W-:Y:S05]  /*20f0*/  @P1 BRA `(.L_x_309) ;  /* 0x0000000000281947 */ /* 0x000fea0003800000 */
[----:B------:R-:W0:Y:S01]  /*2100*/  LDC R37, c[0x0][0x10] ;  /* 0x00000400ff257b82 */ /* 0x000e220000000800 */
[----:B------:R-:W-:-:S04]  /*2110*/  SHF.R.U32.HI R36, RZ, 0x1, R55 ;  /* 0x00000001ff247819 */ /* 0x000fc80000011637 */
[----:B------:R-:W-:-:S03]  /*2120*/  SHF.L.U32 R39, R36, 0x5, RZ ;  /* 0x0000000524277819 */ /* 0x000fc600000006ff */
[----:B------:R-:W1:Y:S01]  /*2130*/  LDC.64 R32, c[0x0][0x260] ;  /* 0x00009800ff207b82 */ /* 0x000e620000000a00 */
[----:B0-----:R-:W-:Y:S01]  /*2140*/  IMAD R36, R37, UR4, R0 ;  /* 0x0000000425247c24 */ /* 0x001fe2000f8e0200 */
[----:B------:R-:W-:-:S05]  /*2150*/  LOP3.LUT R37, R39, 0xffffffe0, R4, 0xe2, !PT ;  /* 0xffffffe027257812 */ /* 0x000fca00078ee204 */
[----:B------:R-:W-:-:S05]  /*2160*/  IMAD R36, R36, 0x200, R37 ;  /* 0x0000020024247824 */ /* 0x000fca00078e0225 */
[----:B------:R-:W-:-:S05]  /*2170*/  SHF.L.U32 R37, R36, 0x1, RZ ;  /* 0x0000000124257819 */ /* 0x000fca00000006ff */
[----:B-1----:R-:W-:-:S05]  /*2180*/  IMAD.WIDE.U32 R32, R37, 0x4, R32 ;  /* 0x0000000425207825 */ /* 0x002fca00078e0020 */
[----:B------:R0:W-:Y:S02]  /*2190*/  STG.E.64 desc[UR8][R32.64], R22 ;  /* 0x0000001620007986 */ /* 0x0001e4000c101b08 */
.L_x_309:
[----:B------:R-:W-:Y:S05]  /*21a0*/  BSYNC B0 ;  /* 0x0000000000007941 */ /* 0x000fea0003800000 */
.L_x_308:
[----:B------:R-:W-:Y:S02]  /*21b0*/  ISETP.GE.U32.AND P1, PT, R74, UR10, PT ;  /* 0x0000000a4a007c0c */ /* 0x000fe4000bf26070 */
[----:B0-----:R-:W-:Y:S02]  /*21c0*/  PRMT R32, R16, 0x7632, R32 ;  /* 0x0000763210207816 */ /* 0x001fe40000000020 */
[----:B------:R-:W-:Y:S02]  /*21d0*/  ISETP.GE.AND.EX P1, PT, R75, UR6, PT, P1 ;  /* 0x000000064b007c0c */ /* 0x000fe4000bf26310 */
[----:B------:R-:W-:Y:S02]  /*21e0*/  PRMT R33, R14, 0x7632, R33 ;  /* 0x000076320e217816 */ /* 0x000fe40000000021 */
[----:B------:R-:W-:Y:S02]  /*21f0*/  PRMT R23, R15, 0x7632, R23 ;  /* 0x000076320f177816 */ /* 0x000fe40000000017 */
[----:B------:R-:W-:-:S02]  /*2200*/  PRMT R22, R10, 0x7632, R22 ;  /* 0x000076320a167816 */ /* 0x000fc40000000016 */
[----:B------:R-:W-:Y:S02]  /*2210*/  PRMT R16, R11, 0x7632, R16 ;  /* 0x000076320b107816 */ /* 0x000fe40000000010 */
[----:B------:R-:W-:Y:S02]  /*2220*/  PRMT R20, R20, 0x7632, R20 ;  /* 0x0000763214147816 */ /* 0x000fe40000000014 */
[----:B------:R-:W-:Y:S02]  /*2230*/  PRMT R21, R21, 0x7632, R21 ;  /* 0x0000763215157816 */ /* 0x000fe40000000015 */
        /* <DEDUP_REMOVED lines=8> */
[----:B------:R-:W-:Y:S01]  /*22c0*/  PRMT R14, R7, 0x7632, R14 ;  /* 0x00007632070e7816 */ /* 0x000fe2000000000e */
[----:B------:R-:W-:Y:S06]  /*22d0*/  @P1 BRA `(.L_x_310) ;  /* 0x0000000000541947 */ /* 0x000fec0003800000 */
[----:B------:R-:W-:Y:S01]  /*22e0*/  BAR.SYNC.DEFER_BLOCKING 0x0 ;  /* 0x0000000000007b1d */ /* 0x000fe20000010000 */
[----:B------:R-:W-:-:S13]  /*22f0*/  ISETP.NE.AND P1, PT, R55, RZ, PT ;  /* 0x000000ff3700720c */ /* 0x000fda0003f25270 */
[----:B------:R-:W-:Y:S05]  /*2300*/  @P1 BRA `(.L_x_311) ;  /* 0x00000000003c1947 */ /* 0x000fea0003800000 */
[----:B------:R-:W0:Y:S01]  /*2310*/  LDC.64 R6, c[0x0][0x268] ;  /* 0x00009a00ff067b82 */ /* 0x000e220000000a00 */
[----:B------:R-:W-:Y:S01]  /*2320*/  IMAD.MOV.U32 R9, RZ, RZ, 0x7fffffe1 ;  /* 0x7fffffe1ff097424 */ /* 0x000fe200078e00ff */
[----:B------:R-:W-:-:S04]  /*2330*/  ISETP.NE.AND P1, PT, R4, RZ, PT ;  /* 0x000000ff0400720c */ /* 0x000fc80003f25270 */
[----:B------:R-:W-:Y:S01]  /*2340*/  SEL R9, R9, 0x1, !P1 ;  /* 0x0000000109097807 */ /* 0x000fe20004800000 */
[----:B0-----:R-:W-:Y:S01]  /*2350*/  IMAD.WIDE.U32 R6, R0, 0x4, R6 ;  /* 0x0000000400067825 */ /* 0x001fe200078e0006 */
[----:B------:R-:W-:Y:S06]  /*2360*/  MEMBAR.ALL.GPU ;  /* 0x0000000000007992 */ /* 0x000fec000000a000 */
[----:B------:R-:W-:-:S00]  /*2370*/  ERRBAR ;  /* 0x00000000000079ab */ /* 0x000fc00000000000 */
[----:B------:R-:W-:Y:S06]  /*2380*/  CGAERRBAR ;  /* 0x00000000000075ab */ /* 0x000fec0000000000 */
[----:B------:R0:W5:Y:S02]  /*2390*/  ATOM.E.ADD.STRONG.GPU PT, R9, desc[UR8][R6.64], R9 ;  /* 0x000000090609798a */ /* 0x00016400081ee1c8 */
.L_x_312:
[----:B------:R-:W2:Y:S04]  /*23a0*/  LD.E.STRONG.GPU R8, desc[UR8][R6.64] ;  /* 0x0000000806087980 */ /* 0x000ea8000c10f900 */
[----:B--2---:R-:W-:Y:S01]  /*23b0*/  CCTL.IVALL ;  /* 0x00000000ff00798f */ /* 0x004fe20002000000 */
[----:B------:R-:W-:Y:S05]  /*23c0*/  YIELD ;  /* 0x0000000000007946 */ /* 0x000fea0003800000 */
[----:B-----5:R-:W-:-:S04]  /*23d0*/  LOP3.LUT R8, R8, R9, RZ, 0x3c, !PT ;  /* 0x0000000908087212 */ /* 0x020fc800078e3cff */
[----:B------:R-:W-:-:S13]  /*23e0*/  ISETP.GT.AND P1, PT, R8, -0x1, PT ;  /* 0xffffffff0800780c */ /* 0x000fda0003f24270 */
[----:B------:R-:W-:Y:S05]  /*23f0*/  @P1 BRA `(.L_x_312) ;  /* 0xfffffffc00e81947 */ /* 0x000fea000383ffff */
.L_x_311:
[----:B------:R-:W-:Y:S05]  /*2400*/  WARPSYNC.ALL ;  /* 0x0000000000007948 */ /* 0x000fea0003800000 */
[----:B------:R-:W-:Y:S06]  /*2410*/  BAR.SYNC.DEFER_BLOCKING 0x0 ;  /* 0x0000000000007b1d */ /* 0x000fec0000010000 */
[----:B------:R-:W-:Y:S05]  /*2420*/  BRA `(.L_x_313) ;  /* 0x0000000000607947 */ /* 0x000fea0003800000 */
.L_x_310:
[----:B------:R-:W-:Y:S01]  /*2430*/  BAR.SYNC.DEFER_BLOCKING 0x0 ;  /* 0x0000000000007b1d */ /* 0x000fe20000010000 */
[----:B------:R-:W-:-:S13]  /*2440*/  ISETP.NE.AND P1, PT, R55, RZ, PT ;  /* 0x000000ff3700720c */ /* 0x000fda0003f25270 */
[----:B------:R-:W-:Y:S05]  /*2450*/  @P1 BRA `(.L_x_314) ;  /* 0x00000000004c1947 */ /* 0x000fea0003800000 */
[----:B------:R-:W0:Y:S01]  /*2460*/  LDC.64 R6, c[0x0][0x268] ;  /* 0x00009a00ff067b82 */ /* 0x000e220000000a00 */
[----:B------:R-:W-:Y:S02]  /*2470*/  SHF.R.U32.HI R9, RZ, 0x1, R0 ;  /* 0x00000001ff097819 */ /* 0x000fe40000011600 */
[----:B------:R-:W-:Y:S02]  /*2480*/  LOP3.LUT R8, R0, 0x1, RZ, 0xc0, !PT ;  /* 0x0000000100087812 */ /* 0x000fe400078ec0ff */
[----:B------:R-:W-:Y:S02]  /*2490*/  IADD3 R9, -R9, RZ, RZ ;  /* 0x000000ff09097210 */ /* 0x000fe40007ffe1ff */
[----:B------:R-:W-:Y:S02]  /*24a0*/  LOP3.LUT R37, R8, 0x4, RZ, 0xfc, !PT ;  /* 0x0000000408257812 */ /* 0x000fe400078efcff */
[----:B------:R-:W-:Y:S01]  /*24b0*/  ISETP.NE.AND P1, PT, R4, R9, PT ;  /* 0x000000090400720c */ /* 0x000fe20003f25270 */
[----:B------:R-:W-:-:S05]  /*24c0*/  IMAD.MOV.U32 R9, RZ, RZ, 0x7fffffc1 ;  /* 0x7fffffc1ff097424 */ /* 0x000fca00078e00ff */
[----:B------:R-:W-:Y:S01]  /*24d0*/  SEL R9, R9, 0x1, !P1 ;  /* 0x0000000109097807 */ /* 0x000fe20004800000 */
[----:B0-----:R-:W-:Y:S01]  /*24e0*/  IMAD.WIDE.U32 R6, R37, 0x4, R6 ;  /* 0x0000000425067825 */ /* 0x001fe200078e0006 */
[----:B------:R-:W-:Y:S06]  /*24f0*/  MEMBAR.ALL.GPU ;  /* 0x0000000000007992 */ /* 0x000fec000000a000 */
[----:B------:R-:W-:-:S00]  /*2500*/  ERRBAR ;  /* 0x00000000000079ab */ /* 0x000fc00000000000 */
[----:B------:R-:W-:Y:S06]  /*2510*/  CGAERRBAR ;  /* 0x00000000000075ab */ /* 0x000fec0000000000 */
[----:B------:R0:W5:Y:S02]  /*2520*/  ATOM.E.ADD.STRONG.GPU PT, R9, desc[UR8][R6.64], R9 ;  /* 0x000000090609798a */ /* 0x00016400081ee1c8 */
.L_x_315:
[----:B------:R-:W2:Y:S04]  /*2530*/  LD.E.STRONG.GPU R8, desc[UR8][R6.64] ;  /* 0x0000000806087980 */ /* 0x000ea8000c10f900 */
[----:B--2---:R-:W-:Y:S01]  /*2540*/  CCTL.IVALL ;  /* 0x00000000ff00798f */ /* 0x004fe20002000000 */
[----:B------:R-:W-:Y:S05]  /*2550*/  YIELD ;  /* 0x0000000000007946 */ /* 0x000fea0003800000 */
[----:B-----5:R-:W-:-:S04]  /*2560*/  LOP3.LUT R8, R8, R9, RZ, 0x3c, !PT ;  /* 0x0000000908087212 */ /* 0x020fc800078e3cff */
[----:B------:R-:W-:-:S13]  /*2570*/  ISETP.GT.AND P1, PT, R8, -0x1, PT ;  /* 0xffffffff0800780c */ /* 0x000fda0003f24270 */
[----:B------:R-:W-:Y:S05]  /*2580*/  @P1 BRA `(.L_x_315) ;  /* 0xfffffffc00e81947 */ /* 0x000fea000383ffff */
.L_x_314:
[----:B------:R-:W-:Y:S05]  /*2590*/  WARPSYNC.ALL ;  /* 0x0000000000007948 */ /* 0x000fea0003800000 */
[----:B------:R-:W-:Y:S06]  /*25a0*/  BAR.SYNC.DEFER_BLOCKING 0x0 ;  /* 0x0000000000007b1d */ /* 0x000fec0000010000 */
.L_x_313:
[----:B------:R-:W-:Y:S01]  /*25b0*/  ISETP.GT.U32.AND P1, PT, R55, 0xff, PT ;  /* 0x000000ff3700780c */ /* 0x000fe20003f24070 */
[----:B------:R-:W1:Y:S01]  /*25c0*/  S2UR UR7, SR_CgaCtaId ;  /* 0x00000000000779c3 */ /* 0x000e620000008800 */
[----:B------:R-:W-:Y:S01]  /*25d0*/  UMOV UR5, 0x400 ;  /* 0x0000040000057882 */ /* 0x000fe20000000000 */
[----:B------:R-:W-:Y:S01]  /*25e0*/  SHF.L.U32 R11, R11, 0x10, RZ ;  /* 0x000000100b0b7819 */ /* 0x000fe200000006ff */
[----:B------:R-:W-:Y:S01]  /*25f0*/  IMAD.U32 R41, R12, 0x10000, RZ ;  /* 0x000100000c297824 */ /* 0x000fe200078e00ff */
[----:B------:R-:W-:Y:S01]  /*2600*/  SHF.L.U32 R21, R21, 0x10, RZ ;  /* 0x0000001015157819 */ /* 0x000fe200000006ff */
[----:B------:R-:W-:Y:S01]  /*2610*/  IMAD.U32 R43, R10, 0x10000, RZ ;  /* 0x000100000a2b7824 */ /* 0x000fe200078e00ff */
[----:B------:R-:W-:Y:S02]  /*2620*/  SHF.L.U32 R17, R17, 0x10, RZ ;  /* 0x0000001011117819 */ /* 0x000fe400000006ff */
[----:B------:R-:W-:Y:S02]  /*2630*/  SHF.L.U32 R13, R13, 0x10, RZ ;  /* 0x000000100d0d7819 */ /* 0x000fe400000006ff */
[----:B------:R-:W-:Y:S01]  /*2640*/  SHF.L.U32 R35, R35, 0x10, RZ ;  /* 0x0000001023237819 */ /* 0x000fe200000006ff */
[----:B------:R-:W-:Y:S01]  /*2650*/  IMAD.U32 R33, R33, 0x10000, RZ ;  /* 0x0001000021217824 */ /* 0x000fe200078e00ff */
[----:B0-----:R-:W0:Y:S01]  /*2660*/  @!P1 LDC R7, c[0x0][0x10] ;  /* 0x00000400ff079b82 */ /* 0x001e220000000800 */
[----:B------:R-:W-:Y:S01]  /*2670*/  @!P1 SHF.L.U32 R36, R55, 0x1, RZ ;  /* 0x0000000137249819 */ /* 0x000fe200000006ff */
[----:B------:R-:W-:Y:S01]  /*2680*/  IMAD.U32 R15, R15, 0x10000, RZ ;  /* 0x000100000f0f7824 */ /* 0x000fe200078e00ff */
[----:B------:R-:W-:Y:S01]  /*2690*/  @!P1 LOP3.LUT R37, R55, 0xf, RZ, 0xc0, !PT ;  /* 0x0000000f37259812 */ /* 0x000fe200078ec0ff */
[----:B------:R-:W-:-:S04]  /*26a0*/  ULDC.64 UR12, c[0x0][0x210] ;  /* 0x00008400000c7ab9 */ /* 0x000fc80000000a00 */
[----:B------:R-:W2:Y:S01]  /*26b0*/  @!P1 LDC.64 R8, c[0x0][0x260] ;  /* 0x00009800ff089b82 */ /* 0x000ea20000000a00 */
[----:B0-----:R-:W-:Y:S01]  /*26c0*/  @!P1 IMAD R6, R7, UR4, R0 ;  /* 0x0000000407069c24 */ /* 0x001fe2000f8e0200 */
[----:B------:R-:W-:-:S05]  /*26d0*/  @!P1 LOP3.LUT R7, R36, 0x7fffffe0, RZ, 0xc0, !PT ;  /* 0x7fffffe024079812 */ /* 0x000fca00078ec0ff */
[----:B------:R-:W-:-:S05]  /*26e0*/  @!P1 IMAD R6, R6, 0x200, R7 ;  /* 0x0000020006069824 */ /* 0x000fca00078e0207 */
[----:B------:R-:W-:-:S05]  /*26f0*/  @!P1 IADD3 R6, R6, R37, RZ ;  /* 0x0000002506069210 */ /* 0x000fca0007ffe0ff */
[----:B------:R-:W-:-:S05]  /*2700*/  @!P1 IMAD.SHL.U32 R7, R6, 0x2, RZ ;  /* 0x0000000206079824 */ /* 0x000fca00078e00ff */
[C---:B------:R-:W-:Y:S01]  /*2710*/  @!P1 IADD3 R37, R7.reuse, 0x20, RZ ;  /* 0x0000002007259810 */ /* 0x040fe20007ffe0ff */
[----:B--2---:R-:W-:-:S04]  /*2720*/  @!P1 IMAD.WIDE.U32 R6, R7, 0x4, R8 ;  /* 0x0000000407069825 */ /* 0x004fc800078e0008 */
[----:B------:R-:W-:Y:S02]  /*2730*/  @!P1 IMAD.WIDE.U32 R8, R37, 0x4, R8 ;  /* 0x0000000425089825 */ /* 0x000fe400078e0008 */
[----:B------:R-:W2:Y:S04]  /*2740*/  @!P1 LDG.E.64 R6, desc[UR8][R6.64] ;  /* 0x0000000806069981 */ /* 0x000ea8000c1e1b00 */
[----:B------:R-:W3:Y:S01]  /*2750*/  @!P1 LDG.E.64 R8, desc[UR8][R8.64] ;  /* 0x0000000808089981 */ /* 0x000ee2000c1e1b00 */
[----:B------:R-:W-:Y:S01]  /*2760*/  CS2R R36, SRZ ;  /* 0x0000000000247805 */ /* 0x000fe2000001ff00 */
[----:B------:R-:W-:Y:S01]  /*2770*/  UIADD3 UR5, UR5, 0x5280, URZ ;  /* 0x0000528005057890 */ /* 0x000fe2000fffe03f */
[----:B------:R-:W-:Y:S01]  /*2780*/  FADD.FTZ R45, -R2, R11 ;  /* 0x0000000b022d7221 */ /* 0x000fe20000010100 */
[----:B------:R-:W-:Y:S01]  /*2790*/  SHF.L.U32 R11, R22, 0x10, RZ ;  /* 0x00000010160b7819 */ /* 0x000fe200000006ff */
[C---:B------:R-:W-:Y:S01]  /*27a0*/  FADD.FTZ R21, -R2.reuse, R21 ;  /* 0x0000001502157221 */ /* 0x040fe20000010100 */
[----:B-1----:R-:W-:Y:S01]  /*27b0*/  ULEA UR5, UR7, UR5, 0x18 ;  /* 0x0000000507057291 */ /* 0x002fe2000f8ec03f */
[C---:B------:R-:W-:Y:S01]  /*27c0*/  FADD.FTZ R17, -R2.reuse, R17 ;  /* 0x0000001102117221 */ /* 0x040fe20000010100 */
[C---:B------:R-:W-:Y:S01]  /*27d0*/  FADD.FTZ R41, -R2.reuse, R41 ;  /* 0x0000002902297221 */ /* 0x040fe20000010100 */
[C---:B------:R-:W-:Y:S01]  /*27e0*/  FADD.FTZ R13, -R2.reuse, R13 ;  /* 0x0000000d020d7221 */ /* 0x040fe20000010100 */
[----:B------:R-:W-:Y:S01]  /*27f0*/  FADD.FTZ R43, -R2, R43 ;  /* 0x0000002b022b7221 */ /* 0x000fe20000010100 */
[----:B------:R-:W-:Y:S01]  /*2800*/  SHF.L.U32 R19, R19, 0x10, RZ ;  /* 0x0000001013137819 */ /* 0x000fe200000006ff */
[----:B------:R-:W-:Y:S01]  /*2810*/  ULOP3.LUT UR4, UR4, 0x1, URZ, 0x3c, !UPT ;  /* 0x0000000104047892 */ /* 0x000fe2000f8e3c3f */
[----:B------:R-:W-:Y:S01]  /*2820*/  SHF.L.U32 R23, R23, 0x10, RZ ;  /* 0x0000001017177819 */ /* 0x000fe200000006ff */
[----:B--2---:R-:W-:Y:S01]  /*2830*/  @!P1 FADD.FTZ R39, RZ, R6 ;  /* 0x00000006ff279221 */ /* 0x004fe20000010000 */
[----:B------:R-:W-:-:S03]  /*2840*/  @!P1 FADD.FTZ R38, RZ, R7 ;  /* 0x00000007ff269221 */ /* 0x000fc60000010000 */
[----:B---3--:R-:W-:Y:S01]  /*2850*/  @!P1 FADD.FTZ R37, R8, R39 ;  /* 0x0000002708259221 */ /* 0x008fe20000010000 */
[----:B------:R-:W-:Y:S01]  /*2860*/  @!P1 FADD.FTZ R36, R9, R38 ;  /* 0x0000002609249221 */ /* 0x000fe20000010000 */
[----:B------:R-:W-:-:S03]  /*2870*/  LOP3.LUT P1, RZ, R55, 0xffffff0f, RZ, 0xc0, !PT ;  /* 0xffffff0f37ff7812 */ /* 0x000fc6000782c0ff */
[----:B------:R-:W0:Y:S04]  /*2880*/  SHFL.BFLY PT, R38, R37, 0x8, 0x1f ;  /* 0x0d001f0025267f89 */ /* 0x000e2800000e0000 */
[----:B------:R-:W1:Y:S01]  /*2890*/  SHFL.BFLY PT, R39, R36, 0x8, 0x1f ;  /* 0x0d001f0024277f89 */ /* 0x000e6200000e0000 */
[----:B0-----:R-:W-:Y:S01]  /*28a0*/  FADD.FTZ R38, R38, R37 ;  /* 0x0000002526267221 */ /* 0x001fe20000010000 */
[----:B-1----:R-:W-:-:S04]  /*28b0*/  FADD.FTZ R39, R39, R36 ;  /* 0x0000002427277221 */ /* 0x002fc80000010000 */
[----:B------:R-:W0:Y:S04]  /*28c0*/  SHFL.BFLY PT, R7, R38, 0x4, 0x1f ;  /* 0x0c801f0026077f89 */ /* 0x000e2800000e0000 */
[----:B------:R-:W1:Y:S01]  /*28d0*/  SHFL.BFLY PT, R6, R39, 0x4, 0x1f ;  /* 0x0c801f0027067f89 */ /* 0x000e6200000e0000 */
[----:B0-----:R-:W-:Y:S01]  /*28e0*/  FADD.FTZ R7, R38, R7 ;  /* 0x0000000726077221 */ /* 0x001fe20000010000 */
[----:B------:R-:W-:Y:S01]  /*28f0*/  IMAD.SHL.U32 R38, R73, 0x10, RZ ;  /* 0x0000001049267824 */ /* 0x000fe200078e00ff */
[----:B------:R-:W-:Y:S01]  /*2900*/  MOV R73, R74 ;  /* 0x0000004a00497202 */ /* 0x000fe20000000f00 */
[----:B-1----:R-:W-:Y:S02]  /*2910*/  FADD.FTZ R6, R39, R6 ;  /* 0x0000000627067221 */ /* 0x002fe40000010000 */
[----:B------:R-:W0:Y:S01]  /*2920*/  SHFL.BFLY PT, R8, R7, 0x2, 0x1f ;  /* 0x0c401f0007087f89 */ /* 0x000e2200000e0000 */
[----:B------:R-:W-:-:S03]  /*2930*/  LOP3.LUT R39, R38, 0x10, RZ, 0xc0, !PT ;  /* 0x0000001026277812 */ /* 0x000fc600078ec0ff */
[----:B------:R-:W1:Y:S01]  /*2940*/  SHFL.BFLY PT, R9, R6, 0x2, 0x1f ;  /* 0x0c401f0006097f89 */ /* 0x000e6200000e0000 */
[----:B------:R-:W-:Y:S01]  /*2950*/  IADD3 R72, -R39, R72, RZ ;  /* 0x0000004827487210 */ /* 0x000fe20007ffe1ff */
[----:B------:R-:W-:-:S04]  /*2960*/  IMAD.U32 R39, R32, 0x10000, RZ ;  /* 0x0001000020277824 */ /* 0x000fc800078e00ff */
[----:B------:R-:W-:Y:S01]  /*2970*/  FADD.FTZ R39, -R2, R39 ;  /* 0x0000002702277221 */ /* 0x000fe20000010100 */
[----:B0-----:R-:W-:Y:S01]  /*2980*/  FADD.FTZ R8, R7, R8 ;  /* 0x0000000807087221 */ /* 0x001fe20000010000 */
[----:B-1----:R-:W-:-:S04]  /*2990*/  FADD.FTZ R9, R6, R9 ;  /* 0x0000000906097221 */ /* 0x002fc80000010000 */
[----:B------:R-:W0:Y:S01]  /*29a0*/  SHFL.BFLY PT, R37, R8, 0x1, 0x1f ;  /* 0x0c201f0008257f89 */ /* 0x000e2200000e0000 */
[----:B------:R-:W-:-:S03]  /*29b0*/  @!P1 SHF.R.U32.HI R6, RZ, 0x1, R55 ;  /* 0x00000001ff069819 */ /* 0x000fc60000011637 */
[----:B------:R-:W1:Y:S01]  /*29c0*/  SHFL.BFLY PT, R36, R9, 0x1, 0x1f ;  /* 0x0c201f0009247f89 */ /* 0x000e6200000e0000 */
[----:B0-----:R-:W-:Y:S01]  /*29d0*/  FADD.FTZ R37, R8, R37 ;  /* 0x0000002508257221 */ /* 0x001fe20000010000 */
[----:B------:R-:W-:Y:S01]  /*29e0*/  LEA R8, R72, UR5, 0x3 ;  /* 0x0000000548087c11 */ /* 0x000fe2000f8e18ff */
[----:B-1----:R-:W-:Y:S01]  /*29f0*/  FADD.FTZ R7, R9, R36 ;  /* 0x0000002409077221 */ /* 0x002fe20000010000 */
[----:B------:R-:W-:Y:S01]  /*2a00*/  @!P1 LOP3.LUT R36, R6, 0x7ffffff8, RZ, 0xc0, !PT ;  /* 0x7ffffff806249812 */ /* 0x000fe200078ec0ff */
[----:B------:R-:W-:Y:S01]  /*2a10*/  @!P1 FMUL.FTZ R6, R37, 6.5104170062113553286e-05 ;  /* 0x3888888925069820 */ /* 0x000fe20000410000 */
[----:B------:R-:W-:Y:S02]  /*2a20*/  IMAD.U32 R37, R20, 0x10000, RZ ;  /* 0x0001000014257824 */ /* 0x000fe400078e00ff */
[----:B------:R-:W-:Y:S02]  /*2a30*/  @!P1 FMUL.FTZ R7, R7, 6.5104170062113553286e-05 ;  /* 0x3888888907079820 */ /* 0x000fe40000410000 */
[----:B------:R-:W-:-:S03]  /*2a40*/  FADD.FTZ R37, -R2, R37 ;  /* 0x0000002502257221 */ /* 0x000fc60000010100 */
[----:B------:R0:W-:Y:S01]  /*2a50*/  @!P1 STS.64 [R36+UR5], R6 ;  /* 0x0000000624009988 */ /* 0x0001e20008000a05 */
[----:B------:R-:W-:Y:S01]  /*2a60*/  BAR.SYNC.DEFER_BLOCKING 0x0 ;  /* 0x0000000000007b1d */ /* 0x000fe20000010000 */
[----:B0-----:R-:W-:Y:S02]  /*2a70*/  IMAD.U32 R7, R18, 0x10000, RZ ;  /* 0x0001000012077824 */ /* 0x001fe400078e00ff */
[----:B------:R-:W-:-:S03]  /*2a80*/  FMUL.FTZ R6, R76, R37 ;  /* 0x000000254c067220 */ /* 0x000fc60000410000 */
[----:B------:R-:W0:Y:S02]  /*2a90*/  LDS.64 R8, [R8] ;  /* 0x0000000008087984 */ /* 0x000e240000000a00 */
[--C-:B0-----:R-:W-:Y:S01]  /*2aa0*/  FFMA.FTZ R10, R7, R35, -R8.reuse ;  /* 0x00000023070a7223 */ /* 0x101fe20000010808 */
[--C-:B------:R-:W-:Y:S01]  /*2ab0*/  FFMA.FTZ R2, R3, R92, -R8.reuse ;  /* 0x0000005c03027223 */ /* 0x100fe20000010808 */
[C-C-:B------:R-:W-:Y:S01]  /*2ac0*/  FFMA.FTZ R33, R35.reuse, R33, -R8.reuse ;  /* 0x0000002123217223 */ /* 0x140fe20000010808 */
[C-C-:B------:R-:W-:Y:S01]  /*2ad0*/  FFMA.FTZ R11, R35.reuse, R11, -R8.reuse ;  /* 0x0000000b230b7223 */ /* 0x140fe20000010808 */
[----:B------:R-:W-:Y:S01]  /*2ae0*/  FFMA.FTZ R15, R35, R15, -R8 ;  /* 0x0000000f230f7223 */ /* 0x000fe20000010808 */
[----:B------:R-:W-:Y:S01]  /*2af0*/  SHF.L.U32 R7, R16, 0x10, RZ ;  /* 0x0000001010077819 */ /* 0x000fe200000006ff */
[----:B------:R-:W-:Y:S02]  /*2b00*/  IMAD.U32 R3, R34, 0x10000, RZ ;  /* 0x0001000022037824 */ /* 0x000fe400078e00ff */
[----:B------:R-:W-:Y:S01]  /*2b10*/  FFMA.FTZ R5, R5, -R9, R2 ;  /* 0x8000000905057223 */ /* 0x000fe20000010002 */
[----:B------:R-:W-:-:S02]  /*2b20*/  IMAD.U32 R35, R14, 0x10000, RZ ;  /* 0x000100000e237824 */ /* 0x000fc400078e00ff */
[C---:B------:R-:W-:Y:S01]  /*2b30*/  FMUL.FTZ R2, R76.reuse, R21 ;  /* 0x000000154c027220 */ /* 0x040fe20000410000 */
[--C-:B------:R-:W-:Y:S01]  /*2b40*/  FFMA.FTZ R19, R19, R3, -R8.reuse ;  /* 0x0000000313137223 */ /* 0x100fe20000010808 */
[C-C-:B------:R-:W-:Y:S01]  /*2b50*/  FFMA.FTZ R23, R3.reuse, R23, -R8.reuse ;  /* 0x0000001703177223 */ /* 0x140fe20000010808 */
[C-C-:B------:R-:W-:Y:S01]  /*2b60*/  FFMA.FTZ R7, R3.reuse, R7, -R8.reuse ;  /* 0x0000000703077223 */ /* 0x140fe20000010808 */
[----:B------:R-:W-:Y:S01]  /*2b70*/  FFMA.FTZ R14, R3, R35, -R8 ;  /* 0x00000023030e7223 */ /* 0x000fe20000010808 */
[----:B------:R-:W-:Y:S01]  /*2b80*/  FFMA.FTZ R3, -R9, R6, R10 ;  /* 0x0000000609037223 */ /* 0x000fe2000001010a */
[C---:B------:R-:W-:Y:S01]  /*2b90*/  FMUL.FTZ R6, R76.reuse, R39 ;  /* 0x000000274c067220 */ /* 0x040fe20000410000 */
[----:B------:R-:W-:Y:S01]  /*2ba0*/  FFMA.FTZ R12, R77, R90, -R8 ;  /* 0x0000005a4d0c7223 */ /* 0x000fe20000010808 */
[C---:B------:R-:W-:Y:S01]  /*2bb0*/  FFMA.FTZ R19, -R9.reuse, R2, R19 ;  /* 0x0000000209137223 */ /* 0x040fe20000010113 */
[C---:B------:R-:W-:Y:S01]  /*2bc0*/  FMUL.FTZ R2, R76.reuse, R17 ;  /* 0x000000114c027220 */ /* 0x040fe20000410000 */
[----:B------:R-:W-:Y:S01]  /*2bd0*/  FFMA.FTZ R33, -R9, R6, R33 ;  /* 0x0000000609217223 */ /* 0x000fe20000010121 */
[----:B------:R-:W-:Y:S01]  /*2be0*/  FMUL.FTZ R6, R76, R41 ;  /* 0x000000294c067220 */ /* 0x000fe20000410000 */
[----:B------:R-:W-:Y:S01]  /*2bf0*/  FFMA.FTZ R91, R91, -R9, R12 ;  /* 0x800000095b5b7223 */ /* 0x000fe2000001000c */
[--C-:B------:R-:W-:Y:S01]  /*2c00*/  FFMA.FTZ R79, R92, R79, -R8.reuse ;  /* 0x0000004f5c4f7223 */ /* 0x100fe20000010808 */
[C---:B------:R-:W-:Y:S01]  /*2c10*/  FFMA.FTZ R23, -R9.reuse, R2, R23 ;  /* 0x0000000209177223 */ /* 0x040fe20000010117 */
[C---:B------:R-:W-:Y:S01]  /*2c20*/  FFMA.FTZ R11, -R9.reuse, R6, R11 ;  /* 0x00000006090b7223 */ /* 0x040fe2000001010b */
[----:B------:R-:W-:Y:S01]  /*2c30*/  FMUL.FTZ R6, R76, R43 ;  /* 0x0000002b4c067220 */ /* 0x000fe20000410000 */
[C-C-:B------:R-:W-:Y:S01]  /*2c40*/  FFMA.FTZ R83, R92.reuse, R83, -R8.reuse ;  /* 0x000000535c537223 */ /* 0x140fe20000010808 */
[--C-:B------:R-:W-:Y:S01]  /*2c50*/  FFMA.FTZ R81, R92, R81, -R8.reuse ;  /* 0x000000515c517223 */ /* 0x100fe20000010808 */
[C-C-:B------:R-:W-:Y:S01]  /*2c60*/  FFMA.FTZ R87, R90.reuse, R87, -R8.reuse ;  /* 0x000000575a577223 */ /* 0x140fe20000010808 */
[C---:B------:R-:W-:Y:S01]  /*2c70*/  FFMA.FTZ R15, -R9.reuse, R6, R15 ;  /* 0x00000006090f7223 */ /* 0x040fe2000001010f */
[C-C-:B------:R-:W-:Y:S01]  /*2c80*/  FFMA.FTZ R85, R90.reuse, R85, -R8.reuse ;  /* 0x000000555a557223 */ /* 0x140fe20000010808 */
[----:B------:R-:W-:Y:S01]  /*2c90*/  FFMA.FTZ R89, R90, R89, -R8 ;  /* 0x000000595a597223 */ /* 0x000fe20000010808 */
[C---:B------:R-:W-:Y:S01]  /*2ca0*/  FMUL.FTZ R2, R76.reuse, R13 ;  /* 0x0000000d4c027220 */ /* 0x040fe20000410000 */
[C---:B------:R-:W-:Y:S01]  /*2cb0*/  FMUL.FTZ R5, R76.reuse, R5 ;  /* 0x000000054c057220 */ /* 0x040fe20000410000 */
[C---:B------:R-:W-:Y:S01]  /*2cc0*/  FMUL.FTZ R6, R76.reuse, R3 ;  /* 0x000000034c067220 */ /* 0x040fe20000410000 */
[C---:B------:R-:W-:Y:S01]  /*2cd0*/  FMUL.FTZ R91, R76.reuse, R91 ;  /* 0x0000005b4c5b7220 */ /* 0x040fe20000410000 */
[----:B------:R-:W-:Y:S01]  /*2ce0*/  FMUL.FTZ R8, R76, R19 ;  /* 0x000000134c087220 */ /* 0x000fe20000410000 */
[----:B------:R-:W-:Y:S01]  /*2cf0*/  FFMA.FTZ R79, R88, -R9, R79 ;  /* 0x80000009584f7223 */ /* 0x000fe2000001004f */
[----:B------:R-:W-:Y:S01]  /*2d00*/  FMUL.FTZ R10, R76, R45 ;  /* 0x0000002d4c0a7220 */ /* 0x000fe20000410000 */
[----:B------:R-:W-:Y:S01]  /*2d10*/  FFMA.FTZ R7, -R9, R2, R7 ;  /* 0x0000000209077223 */ /* 0x000fe20000010107 */
[----:B------:R-:W-:Y:S01]  /*2d20*/  IADD3 R2, P1, R65, UR12, RZ ;  /* 0x0000000c41027c10 */ /* 0x000fe2000ff3e0ff */
[----:B------:R-:W-:Y:S01]  /*2d30*/  FFMA.FTZ R87, R86, -R9, R87 ;  /* 0x8000000956577223 */ /* 0x000fe20000010057 */
[----:B------:R-:W-:Y:S01]  /*2d40*/  F2FP.BF16.F32.PACK_AB R5, R6, R5 ;  /* 0x000000050605723e */ /* 0x000fe200000010ff */
[-C--:B------:R-:W-:Y:S01]  /*2d50*/  FFMA.FTZ R83, R84, -R9.reuse, R83 ;  /* 0x8000000954537223 */ /* 0x080fe20000010053 */
[-C--:B------:R-:W-:Y:S01]  /*2d60*/  FFMA.FTZ R85, R82, -R9.reuse, R85 ;  /* 0x8000000952557223 */ /* 0x080fe20000010055 */
[-C--:B------:R-:W-:Y:S01]  /*2d70*/  FFMA.FTZ R81, R80, -R9.reuse, R81 ;  /* 0x8000000950517223 */ /* 0x080fe20000010051 */
[----:B------:R-:W-:Y:S01]  /*2d80*/  FFMA.FTZ R89, R78, -R9, R89 ;  /* 0x800000094e597223 */ /* 0x000fe20000010059 */
[----:B------:R-:W-:Y:S01]  /*2d90*/  F2FP.BF16.F32.PACK_AB R91, R8, R91 ;  /* 0x0000005b085b723e */ /* 0x000fe200000010ff */
[----:B------:R-:W-:Y:S01]  /*2da0*/  FFMA.FTZ R9, -R9, R10, R14 ;  /* 0x0000000a09097223 */ /* 0x000fe2000001010e */
[C---:B------:R-:W-:Y:S01]  /*2db0*/  FMUL.FTZ R79, R76.reuse, R79 ;  /* 0x0000004f4c4f7220 */ /* 0x040fe20000410000 */
[C---:B------:R-:W-:Y:S01]  /*2dc0*/  FMUL.FTZ R8, R76.reuse, R33 ;  /* 0x000000214c087220 */ /* 0x040fe20000410000 */
[----:B------:R-:W-:Y:S01]  /*2dd0*/  FMUL.FTZ R14, R76, R7 ;  /* 0x000000074c0e7220 */ /* 0x000fe20000410000 */
[----:B------:R-:W-:Y:S01]  /*2de0*/  IADD3.X R3, R68, UR13, RZ, P1, !PT ;  /* 0x0000000d44037c10 */ /* 0x000fe20008ffe4ff */
[C---:B------:R-:W-:Y:S01]  /*2df0*/  FMUL.FTZ R87, R76.reuse, R87 ;  /* 0x000000574c577220 */ /* 0x040fe20000410000 */
[----:B------:R-:W-:Y:S01]  /*2e00*/  PRMT R7, R5, 0x7632, R7 ;  /* 0x0000763205077816 */ /* 0x000fe20000000007 */
[C---:B------:R-:W-:Y:S01]  /*2e10*/  FMUL.FTZ R10, R76.reuse, R23 ;  /* 0x000000174c0a7220 */ /* 0x040fe20000410000 */
[----:B------:R-:W-:Y:S01]  /*2e20*/  IADD3 R6, P1, R71, UR12, RZ ;  /* 0x0000000c47067c10 */ /* 0x000fe2000ff3e0ff */
[----:B------:R-:W-:Y:S01]  /*2e30*/  FMUL.FTZ R83, R76, R83 ;  /* 0x000000534c537220 */ /* 0x000fe20000410000 */
[----:B------:R-:W-:Y:S01]  /*2e40*/  F2FP.BF16.F32.PACK_AB R79, R8, R79 ;  /* 0x0000004f084f723e */ /* 0x000fe200000010ff */
[----:B------:R0:W-:Y:S01]  /*2e50*/  STG.E.U16 desc[UR8][R2.64+0x2], R7 ;  /* 0x0000020702007986 */ /* 0x0001e2000c101508 */
[----:B------:R-:W-:Y:S01]  /*2e60*/  PRMT R8, R91, 0x7632, R8 ;  /* 0x000076325b087816 */ /* 0x000fe20000000008 */
[C---:B------:R-:W-:Y:S01]  /*2e70*/  FMUL.FTZ R12, R76.reuse, R11 ;  /* 0x0000000b4c0c7220 */ /* 0x040fe20000410000 */
[C---:B------:R-:W-:Y:S01]  /*2e80*/  FMUL.FTZ R85, R76.reuse, R85 ;  /* 0x000000554c557220 */ /* 0x040fe20000410000 */
[C---:B------:R-:W-:Y:S01]  /*2e90*/  FMUL.FTZ R81, R76.reuse, R81 ;  /* 0x000000514c517220 */ /* 0x040fe20000410000 */
[C---:B------:R-:W-:Y:S01]  /*2ea0*/  FMUL.FTZ R16, R76.reuse, R15 ;  /* 0x0000000f4c107220 */ /* 0x040fe20000410000 */
[----:B------:R-:W-:Y:S01]  /*2eb0*/  FMUL.FTZ R89, R76, R89 ;  /* 0x000000594c597220 */ /* 0x000fe20000410000 */
[----:B------:R-:W-:Y:S01]  /*2ec0*/  F2FP.BF16.F32.PACK_AB R87, R10, R87 ;  /* 0x000000570a57723e */ /* 0x000fe200000010ff */
[----:B------:R-:W-:Y:S01]  /*2ed0*/  FMUL.FTZ R76, R76, R9 ;  /* 0x000000094c4c7220 */ /* 0x000fe20000410000 */
[----:B------:R1:W-:Y:S01]  /*2ee0*/  STG.E.U16 desc[UR8][R2.64], R5 ;  /* 0x0000000502007986 */ /* 0x0003e2000c101508 */
[----:B------:R-:W-:-:S02]  /*2ef0*/  PRMT R9, R79, 0x7632, R9 ;  /* 0x000076324f097816 */ /* 0x000fc40000000009 */
[----:B0-----:R-:W-:Y:S01]  /*2f00*/  IADD3.X R7, R66, UR13, RZ, P1, !PT ;  /* 0x0000000d42077c10 */ /* 0x001fe20008ffe4ff */
[----:B------:R-:W-:Y:S01]  /*2f10*/  STG.E.U16 desc[UR8][R2.64+0x4], R91 ;  /* 0x0000045b02007986 */ /* 0x000fe2000c101508 */
[----:B------:R-:W-:Y:S02]  /*2f20*/  IADD3 R70, P1, R70, UR12, RZ ;  /* 0x0000000c46467c10 */ /* 0x000fe4000ff3e0ff */
[----:B------:R-:W-:Y:S01]  /*2f30*/  F2FP.BF16.F32.PACK_AB R83, R12, R83 ;  /* 0x000000530c53723e */ /* 0x000fe200000010ff */
[----:B------:R0:W-:Y:S01]  /*2f40*/  STG.E.U16 desc[UR8][R2.64+0x6], R8 ;  /* 0x0000060802007986 */ /* 0x0001e2000c101508 */
[----:B------:R-:W-:Y:S02]  /*2f50*/  F2FP.BF16.F32.PACK_AB R85, R14, R85 ;  /* 0x000000550e55723e */ /* 0x000fe400000010ff */
[----:B------:R-:W-:Y:S01]  /*2f60*/  IADD3.X R71, R64, UR13, RZ, P1, !PT ;  /* 0x0000000d40477c10 */ /* 0x000fe20008ffe4ff */
[----:B------:R-:W-:Y:S01]  /*2f70*/  STG.E.U16 desc[UR8][R6.64], R79 ;  /* 0x0000004f06007986 */ /* 0x000fe2000c101508 */
[----:B------:R-:W-:-:S02]  /*2f80*/  F2FP.BF16.F32.PACK_AB R81, R16, R81 ;  /* 0x000000511051723e */ /* 0x000fc400000010ff */
[----:B------:R-:W-:Y:S01]  /*2f90*/  F2FP.BF16.F32.PACK_AB R89, R76, R89 ;  /* 0x000000594c59723e */ /* 0x000fe200000010ff */
[----:B------:R-:W-:Y:S01]  /*2fa0*/  STG.E.U16 desc[UR8][R6.64+0x2], R9 ;  /* 0x0000020906007986 */ /* 0x000fe2000c101508 */
[----:B------:R-:W-:Y:S02]  /*2fb0*/  PRMT R35, R83, 0x7632, R35 ;  /* 0x0000763253237816 */ /* 0x000fe40000000023 */
[----:B-1----:R-:W-:Y:S01]  /*2fc0*/  PRMT R5, R85, 0x7632, R5 ;  /* 0x0000763255057816 */ /* 0x002fe20000000005 */
[----:B------:R-:W-:Y:S01]  /*2fd0*/  STG.E.U16 desc[UR8][R6.64+0x4], R87 ;  /* 0x0000045706007986 */ /* 0x000fe2000c101508 */
[----:B0-----:R-:W-:Y:S02]  /*2fe0*/  PRMT R3, R87, 0x7632, R3 ;  /* 0x0000763257037816 */ /* 0x001fe40000000003 */
[----:B------:R-:W-:-:S03]  /*2ff0*/  IADD3 R2, P1, R69, UR12, RZ ;  /* 0x0000000c45027c10 */ /* 0x000fc6000ff3e0ff */
[----:B------:R0:W-:Y:S04]  /*3000*/  STG.E.U16 desc[UR8][R6.64+0x6], R3 ;  /* 0x0000060306007986 */ /* 0x0001e8000c101508 */
[----:B------:R1:W-:Y:S04]  /*3010*/  STG.E.U16 desc[UR8][R70.64], R83 ;  /* 0x0000005346007986 */ /* 0x0003e8000c101508 */
[----:B------:R1:W-:Y:S01]  /*3020*/  STG.E.U16 desc[UR8][R70.64+0x2], R35 ;  /* 0x0000022346007986 */ /* 0x0003e2000c101508 */
[----:B0-----:R-:W-:-:S03]  /*3030*/  IADD3.X R3, R67, UR13, RZ, P1, !PT ;  /* 0x0000000d43037c10 */ /* 0x001fc60008ffe4ff */
[----:B------:R1:W-:Y:S01]  /*3040*/  STG.E.U16 desc[UR8][R70.64+0x4], R85 ;  /* 0x0000045546007986 */ /* 0x0003e2000c101508 */
[----:B------:R-:W-:Y:S02]  /*3050*/  PRMT R6, R81, 0x7632, R6 ;  /* 0x0000763251067816 */ /* 0x000fe40000000006 */
[----:B------:R-:W-:Y:S01]  /*3060*/  PRMT R7, R89, 0x7632, R7 ;  /* 0x0000763259077816 */ /* 0x000fe20000000007 */
[----:B------:R1:W-:Y:S04]  /*3070*/  STG.E.U16 desc[UR8][R70.64+0x6], R5 ;  /* 0x0000060546007986 */ /* 0x0003e8000c101508 */
[----:B------:R1:W-:Y:S04]  /*3080*/  STG.E.U16 desc[UR8][R2.64], R81 ;  /* 0x0000005102007986 */ /* 0x0003e8000c101508 */
[----:B------:R1:W-:Y:S04]  /*3090*/  STG.E.U16 desc[UR8][R2.64+0x2], R6 ;  /* 0x0000020602007986 */ /* 0x0003e8000c101508 */
[----:B------:R1:W-:Y:S04]  /*30a0*/  STG.E.U16 desc[UR8][R2.64+0x4], R89 ;  /* 0x0000045902007986 */ /* 0x0003e8000c101508 */
[----:B------:R1:W-:Y:S01]  /*30b0*/  STG.E.U16 desc[UR8][R2.64+0x6], R7 ;  /* 0x0000060702007986 */ /* 0x0003e2000c101508 */
[----:B------:R-:W-:Y:S05]  /*30c0*/  @!P0 BRA `(.L_x_316) ;  /* 0xffffffd400208947 */ /* 0x000fea000383ffff */
.L_x_304:
[C---:B01----:R-:W-:Y:S02]  /*30d0*/  SHF.L.U32 R2, R0.reuse, 0x4, RZ ;  /* 0x0000000400027819 */ /* 0x043fe400000006ff */
[----:B------:R-:W-:Y:S02]  /*30e0*/  LOP3.LUT R0, R0, 0x1, RZ, 0xc0, !PT ;  /* 0x0000000100007812 */ /* 0x000fe400078ec0ff */
[----:B------:R-:W-:-:S03]  /*30f0*/  LOP3.LUT R3, R2, 0x7ffffe0, RZ, 0xc0, !PT ;  /* 0x07ffffe002037812 */ /* 0x000fc600078ec0ff */
[----:B------:R-:W-:Y:S02]  /*3100*/  IMAD R2, R0, 0x3c0, RZ ;  /* 0x000003c000027824 */ /* 0x000fe400078e02ff */
[----:B------:R-:W-:-:S03]  /*3110*/  IMAD.IADD R3, R3, 0x1, R4 ;  /* 0x0000000103037824 */ /* 0x000fc600078e0204 */
[----:B------:R-:W-:Y:S02]  /*3120*/  IADD3 R0, R2, 0x3c0, RZ ;  /* 0x000003c002007810 */ /* 0x000fe40007ffe0ff */
[----:B------:R-:W-:-:S04]  /*3130*/  LEA R21, R3, R2, 0x5 ;  /* 0x0000000203157211 */ /* 0x000fc800078e28ff */
[----:B------:R-:W-:-:S13]  /*3140*/  ISETP.GE.AND P0, PT, R21, R0, PT ;  /* 0x000000001500720c */ /* 0x000fda0003f06270 */
[----:B------:R-:W-:Y:S05]  /*3150*/  @P0 EXIT ;  /* 0x000000000000094d */ /* 0x000fea0003800000 */
[----:B------:R-:W0:Y:S01]  /*3160*/  LDC.64 R24, c[0x0][0x258] ;  /* 0x00009600ff187b82 */ /* 0x000e220000000a00 */
[----:B------:R-:W1:Y:S01]  /*3170*/  S2R R2, SR_TID.X ;  /* 0x0000000000027919 */ /* 0x000e620000002100 */
[----:B------:R-:W-:-:S06]  /*3180*/  UMOV UR4, 0x400 ;  /* 0x0000040000047882 */ /* 0x000fcc0000000000 */
[----:B------:R-:W2:Y:S01]  /*3190*/  S2UR UR5, SR_CgaCtaId ;  /* 0x00000000000579c3 */ /* 0x000ea20000008800 */
[----:B0-----:R-:W-:Y:S02]  /*31a0*/  LOP3.LUT R5, RZ, R24, RZ, 0x33, !PT ;  /* 0x00000018ff057212 */ /* 0x001fe400078e33ff */
[----:B------:R-:W-:Y:S02]  /*31b0*/  LOP3.LUT R6, RZ, R25, RZ, 0x33, !PT ;  /* 0x00000019ff067212 */ /* 0x000fe400078e33ff */
[----:B------:R-:W-:-:S04]  /*31c0*/  ISETP.GT.U32.AND P0, PT, R5, -0x3, PT ;  /* 0xfffffffd0500780c */ /* 0x000fc80003f04070 */
[C---:B------:R-:W-:Y:S01]  /*31d0*/  ISETP.GT.AND.EX P0, PT, R6.reuse, -0x1, PT, P0 ;  /* 0xffffffff0600780c */ /* 0x040fe20003f04300 */
[----:B--2---:R-:W-:Y:S01]  /*31e0*/  ULEA UR4, UR5, UR4, 0x18 ;  /* 0x0000000405047291 */ /* 0x004fe2000f8ec03f */
[----:B-1----:R-:W-:Y:S02]  /*31f0*/  SHF.R.U32.HI R3, RZ, 0x5, R2 ;  /* 0x00000005ff037819 */ /* 0x002fe40000011602 */
[----:B------:R-:W-:Y:S02]  /*3200*/  SEL R5, R5, 0xfffffffd, P0 ;  /* 0xfffffffd05057807 */ /* 0x000fe40000000000 */
[----:B------:R-:W-:Y:S02]  /*3210*/  SEL R6, R6, 0xffffffff, P0 ;  /* 0xffffffff06067807 */ /* 0x000fe40000000000 */
[----:B------:R-:W-:Y:S01]  /*3220*/  LEA R16, R3, UR4, 0x7 ;  /* 0x0000000403107c11 */ /* 0x000fe2000f8e38ff */
[C---:B------:R-:W-:Y:S01]  /*3230*/  IMAD.SHL.U32 R4, R5.reuse, 0x20, RZ ;  /* 0x0000002005047824 */ /* 0x040fe200078e00ff */
[----:B------:R-:W-:-:S02]  /*3240*/  SHF.L.U64.HI R5, R5, 0x5, R6 ;  /* 0x0000000505057819 */ /* 0x000fc40000010206 */
[----:B------:R-:W-:Y:S02]  /*3250*/  MOV R6, 0xffffffff ;  /* 0xffffffff00067802 */ /* 0x000fe40000000f00 */
[----:B------:R-:W-:Y:S02]  /*3260*/  IADD3 R4, P0, P1, -R4, -0x21, -R3 ;  /* 0xffffffdf04047810 */ /* 0x000fe4000791e903 */
[----:B------:R-:W-:Y:S02]  /*3270*/  IADD3 R48, P2, R3, 0x2d, RZ ;  /* 0x0000002d03307810 */ /* 0x000fe40007f5e0ff */
[----:B------:R-:W-:Y:S02]  /*3280*/  IADD3.X R5, ~R5, -0x1, R6, P0, P1 ;  /* 0xffffffff05057810 */ /* 0x000fe400007e2506 */
[----:B------:R-:W-:Y:S01]  /*3290*/  SHF.R.U32.HI R6, RZ, 0x4, R2 ;  /* 0x00000004ff067819 */ /* 0x000fe20000011602 */
[----:B------:R-:W-:Y:S01]  /*32a0*/  IMAD.X R47, RZ, RZ, RZ, P2 ;  /* 0x000000ffff2f7224 */ /* 0x000fe200010e06ff */
[----:B------:R-:W-:Y:S01]  /*32b0*/  LOP3.LUT R19, R2, 0x1f, RZ, 0xc0, !PT ;  /* 0x0000001f02137812 */ /* 0x000fe200078ec0ff */
[----:B------:R-:W-:Y:S01]  /*32c0*/  IMAD.WIDE.U32 R8, R5, -0x77777777, RZ ;  /* 0x8888888905087825 */ /* 0x000fe200078e00ff */
[----:B------:R-:W-:-:S02]  /*32d0*/  IADD3 R12, R6, 0x1e, RZ ;  /* 0x0000001e060c7810 */ /* 0x000fc40007ffe0ff */
[----:B------:R-:W-:Y:S02]  /*32e0*/  LOP3.LUT R14, RZ, R6, RZ, 0x33, !PT ;  /* 0x00000006ff0e7212 */ /* 0x000fe400078e33ff */
[----:B------:R-:W-:Y:S01]  /*32f0*/  VIMNMX.U32 R7, R12, 0x20, !PT ;  /* 0x000000200c077848 */ /* 0x000fe20007fe0000 */
[----:B------:R-:W-:Y:S01]  /*3300*/  IMAD.WIDE.U32 R10, P0, R4, -0x77777778, R8 ;  /* 0x88888888040a7825 */ /* 0x000fe20007800008 */
[----:B------:R-:W-:Y:S02]  /*3310*/  LOP3.LUT R49, R2, 0xf, RZ, 0xc0, !PT ;  /* 0x0000000f02317812 */ /* 0x000fe400078ec0ff */
[----:B------:R-:W-:Y:S01]  /*3320*/  IADD3 R7, R7, R14, RZ ;  /* 0x0000000e07077210 */ /* 0x000fe20007ffe0ff */
[----:B------:R-:W-:Y:S01]  /*3330*/  IMAD.WIDE.U32 R8, R4, -0x77777777, RZ ;  /* 0x8888888904087825 */ /* 0x000fe200078e00ff */
[----:B------:R-:W-:Y:S02]  /*3340*/  MOV R14, R11 ;  /* 0x0000000b000e7202 */ /* 0x000fe40000000f00 */
[C---:B------:R-:W-:Y:S01]  /*3350*/  SHF.L.U32 R8, R2.reuse, 0x7, RZ ;  /* 0x0000000702087819 */ /* 0x040fe200000006ff */
[----:B------:R-:W-:Y:S01]  /*3360*/  IMAD.SHL.U32 R11, R2, 0x2, RZ ;  /* 0x00000002020b7824 */ /* 0x000fe200078e00ff */
[----:B------:R-:W-:Y:S01]  /*3370*/  IADD3 RZ, P1, R9, R10, RZ ;  /* 0x0000000a09ff7210 */ /* 0x000fe20007f3e0ff */
[----:B------:R-:W-:Y:S01]  /*3380*/  IMAD.X R15, RZ, RZ, RZ, P0 ;  /* 0x000000ffff0f7224 */ /* 0x000fe200000e06ff */
[----:B------:R-:W-:Y:S01]  /*3390*/  LOP3.LUT R8, R8, 0x780, RZ, 0xc0, !PT ;  /* 0x0000078008087812 */ /* 0x000fe200078ec0ff */
[----:B------:R-:W-:Y:S01]  /*33a0*/  IMAD.SHL.U32 R9, R3, 0x2, RZ ;  /* 0x0000000203097824 */ /* 0x000fe200078e00ff */
[----:B------:R-:W-:Y:S01]  /*33b0*/  LOP3.LUT R11, R11, 0x1e, RZ, 0xc0, !PT ;  /* 0x0000001e0b0b7812 */ /* 0x000fe200078ec0ff */
[----:B------:R-:W-:Y:S01]  /*33c0*/  IMAD.WIDE.U32.X R14, R5, -0x77777778, R14, P1 ;  /* 0x88888888050e7825 */ /* 0x000fe200008e040e */
[----:B------:R-:W-:-:S02]  /*33d0*/  IADD3 R10, R6, 0x3c, RZ ;  /* 0x0000003c060a7810 */ /* 0x000fc40007ffe0ff */
[-C--:B------:R-:W-:Y:S02]  /*33e0*/  LOP3.LUT R12, R12, R11.reuse, RZ, 0x3c, !PT ;  /* 0x0000000b0c0c7212 */ /* 0x080fe400078e3cff */
[----:B------:R-:W-:Y:S02]  /*33f0*/  IADD3 R17, R8, UR4, RZ ;  /* 0x0000000408117c10 */ /* 0x000fe4000fffe0ff */
[----:B------:R-:W-:Y:S02]  /*3400*/  ISETP.LT.U32.AND P0, PT, R24, 0x2, PT ;  /* 0x000000021800780c */ /* 0x000fe40003f01070 */
[----:B------:R-:W-:Y:S02]  /*3410*/  LOP3.LUT R18, R10, R11, RZ, 0x3c, !PT ;  /* 0x0000000b0a127212 */ /* 0x000fe400078e3cff */
[----:B------:R-:W-:Y:S01]  /*3420*/  LEA R8, R12, R17, 0x2 ;  /* 0x000000110c087211 */ /* 0x000fe200078e10ff */
[----:B------:R-:W-:Y:S01]  /*3430*/  IMAD.WIDE.U32 R12, R7, -0x77777777, RZ ;  /* 0x88888889070c7825 */ /* 0x000fe200078e00ff */
[----:B------:R-:W-:-:S02]  /*3440*/  LOP3.LUT R10, R6, R11, RZ, 0x3c, !PT ;  /* 0x0000000b060a7212 */ /* 0x000fc400078e3cff */
[----:B------:R-:W-:Y:S02]  /*3450*/  ISETP.LT.AND.EX P0, PT, R25, RZ, PT, P0 ;  /* 0x000000ff1900720c */ /* 0x000fe40003f01300 */
[----:B------:R-:W-:Y:S02]  /*3460*/  SHF.R.U64 R20, R14, 0x3, R15 ;  /* 0x000000030e147819 */ /* 0x000fe4000000120f */
[----:B------:R-:W-:Y:S01]  /*3470*/  LOP3.LUT R11, R9, 0x1f, R2, 0x78, !PT ;  /* 0x0000001f090b7812 */ /* 0x000fe200078e7802 */
[----:B------:R-:W-:Y:S01]  /*3480*/  IMAD R9, R10, 0x4, R17 ;  /* 0x000000040a097824 */ /* 0x000fe200078e0211 */
[----:B------:R-:W-:Y:S02]  /*3490*/  LEA.HI R22, R13, 0x1, RZ, 0x1c ;  /* 0x000000010d167811 */ /* 0x000fe400078fe0ff */
[----:B------:R-:W-:Y:S02]  /*34a0*/  LEA R10, R18, R17, 0x2 ;  /* 0x00000011120a7211 */ /* 0x000fe400078e10ff */
[----:B------:R-:W-:-:S02]  /*34b0*/  SEL R12, R24, 0x2, P0 ;  /* 0x00000002180c7807 */ /* 0x000fc40000000000 */
[----:B------:R-:W-:Y:S02]  /*34c0*/  SEL R13, R25, RZ, P0 ;  /* 0x000000ff190d7207 */ /* 0x000fe40000000000 */
[C---:B------:R-:W-:Y:S02]  /*34d0*/  IADD3 R18, P0, R3.reuse, 0xf, RZ ;  /* 0x0000000f03127810 */ /* 0x040fe40007f1e0ff */
[----:B------:R-:W-:Y:S02]  /*34e0*/  IADD3 R17, P1, R3, 0x1e, RZ ;  /* 0x0000001e03117810 */ /* 0x000fe40007f3e0ff */
[----:B------:R-:W-:Y:S02]  /*34f0*/  IADD3 R20, R20, 0x1, RZ ;  /* 0x0000000114147810 */ /* 0x000fe40007ffe0ff */
[----:B------:R-:W-:Y:S01]  /*3500*/  LEA R11, R11, R16, 0x2 ;  /* 0x000000100b0b7211 */ /* 0x000fe200078e10ff */
[----:B------:R-:W-:Y:S01]  /*3510*/  VIADD R16, R6, 0x5a ;  /* 0x0000005a06107836 */ /* 0x000fe20000000000 */
[----:B------:R-:W-:-:S02]  /*3520*/  SHF.L.U64.HI R13, R12, 0x5, R13 ;  /* 0x000000050c0d7819 */ /* 0x000fc4000001020d */
[----:B------:R-:W-:Y:S02]  /*3530*/  IADD3.X R15, RZ, RZ, RZ, P0, !PT ;  /* 0x000000ffff0f7210 */ /* 0x000fe400007fe4ff */
[----:B------:R-:W-:Y:S02]  /*3540*/  IADD3.X R14, RZ, RZ, RZ, P1, !PT ;  /* 0x000000ffff0e7210 */ /* 0x000fe40000ffe4ff */
[----:B------:R-:W-:Y:S02]  /*3550*/  SHF.L.U32 R12, R12, 0x5, RZ ;  /* 0x000000050c0c7819 */ /* 0x000fe400000006ff */
[----:B------:R-:W-:Y:S02]  /*3560*/  LOP3.LUT R22, R22, 0x3, RZ, 0xc0, !PT ;  /* 0x0000000316167812 */ /* 0x000fe400078ec0ff */
[----:B------:R-:W-:-:S07]  /*3570*/  LOP3.LUT R20, R20, 0x3, RZ, 0xc0, !PT ;  /* 0x0000000314147812 */ /* 0x000fce00078ec0ff */
.L_x_333:
        /* <DEDUP_REMOVED lines=9> */
[----:B------:R-:W-:Y:S01]  /*3610*/  IMAD.MOV.U32 R23, RZ, RZ, R3 ;  /* 0x000000ffff177224 */ /* 0x000fe200078e0003 */
[----:B------:R-:W-:Y:S02]  /*3620*/  ISETP.NE.AND.EX P1, PT, RZ, RZ, PT, P1 ;  /* 0x000000ffff00720c */ /* 0x000fe40003f25310 */
[----:B------:R-:W-:Y:S02]  /*3630*/  CS2R R42, SRZ ;  /* 0x00000000002a7805 */ /* 0x000fe4000001ff00 */
[----:B------:R-:W-:Y:S02]  /*3640*/  IADD3 R24, P2, R19, R21, RZ ;  /* 0x0000001513187210 */ /* 0x000fe40007f5e0ff */
[----:B------:R-:W-:-:S02]  /*3650*/  ISETP.GE.U32.AND.EX P0, PT, R5, RZ, PT, P0 ;  /* 0x000000ff0500720c */ /* 0x000fc40003f06100 */
[----:B------:R-:W-:Y:S02]  /*3660*/  MOV R46, RZ ;  /* 0x000000ff002e7202 */ /* 0x000fe40000000f00 */
[----:B------:R-:W-:-:S03]  /*3670*/  LEA.HI.X.SX32 R25, R21, RZ, 0x1, P2 ;  /* 0x000000ff15197211 */ /* 0x000fc600010f0eff */
[----:B------:R-:W-:Y:S06]  /*3680*/  @!P1 BRA `(.L_x_320) ;  /* 0x0000000000609947 */ /* 0x000fec0003800000 */
[----:B------:R-:W-:Y:S01]  /*3690*/  IMAD.WIDE.U32 R28, R3, 0x780, R24 ;  /* 0x00000780031c7825 */ /* 0x000fe200078e0018 */
[----:B------:R-:W-:Y:S02]  /*36a0*/  ULDC.64 UR6, c[0x0][0x260] ;  /* 0x0000980000067ab9 */ /* 0x000fe40000000a00 */
[----:B------:R-:W-:-:S04]  /*36b0*/  LEA R26, P1, R28, UR6, 0x3 ;  /* 0x000000061c1a7c11 */ /* 0x000fc8000f8218ff */
[----:B------:R-:W-:-:S05]  /*36c0*/  LEA.HI.X R27, R28, UR7, R29, 0x3, P1 ;  /* 0x000000071c1b7c11 */ /* 0x000fca00088f1c1d */
[----:B------:R-:W2:Y:S01]  /*36d0*/  LDG.E.64 R28, desc[UR8][R26.64+0x8000] ;  /* 0x008000081a1c7981 */ /* 0x000ea2000c1e1b00 */
[----:B------:R-:W-:Y:S02]  /*36e0*/  ISETP.NE.U32.AND P1, PT, R20, 0x1, PT ;  /* 0x000000011400780c */ /* 0x000fe40003f25070 */
[----:B------:R-:W-:Y:S02]  /*36f0*/  MOV R23, R18 ;  /* 0x0000001200177202 */ /* 0x000fe40000000f00 */
[----:B------:R-:W-:Y:S02]  /*3700*/  ISETP.NE.AND.EX P1, PT, RZ, RZ, PT, P1 ;  /* 0x000000ffff00720c */ /* 0x000fe40003f25310 */
[----:B------:R-:W-:Y:S01]  /*3710*/  MOV R42, R15 ;  /* 0x0000000f002a7202 */ /* 0x000fe20000000f00 */
[----:B--2---:R-:W-:Y:S01]  /*3720*/  FADD.FTZ R43, RZ, R28 ;  /* 0x0000001cff2b7221 */ /* 0x004fe20000010000 */
[----:B------:R-:W-:-:S09]  /*3730*/  FADD.FTZ R46, RZ, R29 ;  /* 0x0000001dff2e7221 */ /* 0x000fd20000010000 */
        /* <DEDUP_REMOVED lines=13> */
.L_x_320:
[----:B------:R-:W-:Y:S05]  /*3810*/  BSYNC B1 ;  /* 0x0000000000017941 */ /* 0x000fea0003800000 */
.L_x_319:
[----:B------:R-:W-:Y:S05]  /*3820*/  @!P0 BRA `(.L_x_318) ;  /* 0x0000000400fc8947 */ /* 0x000fea0003800000 */
[----:B------:R-:W-:Y:S01]  /*3830*/  SHF.L.U64.HI R25, R24, 0x1, R25 ;  /* 0x0000000118197819 */ /* 0x000fe20000010219 */
[----:B------:R-:W-:Y:S01]  /*3840*/  IMAD R27, R42, 0xf00, RZ ;  /* 0x00000f002a1b7824 */ /* 0x000fe200078e02ff */
[----:B------:R-:W-:Y:S01]  /*3850*/  SHF.L.U32 R24, R24, 0x1, RZ ;  /* 0x0000000118187819 */ /* 0x000fe200000006ff */
[----:B------:R-:W-:Y:S01]  /*3860*/  ULDC.64 UR6, c[0x0][0x260] ;  /* 0x0000980000067ab9 */ /* 0x000fe20000000a00 */
[C---:B------:R-:W-:Y:S01]  /*3870*/  IADD3 R26, P2, -R23.reuse, R12, RZ ;  /* 0x0000000c171a7210 */ /* 0x040fe20007f5e1ff */
[----:B------:R-:W-:Y:S02]  /*3880*/  BSSY B1, `(.L_x_321) ;  /* 0x0000046000017945 */ /* 0x000fe40003800000 */
[----:B------:R-:W-:Y:S01]  /*3890*/  IMAD.WIDE.U32 R24, R23, 0xf00, R24 ;  /* 0x00000f0017187825 */ /* 0x000fe200078e0018 */
[----:B------:R-:W-:-:S03]  /*38a0*/  ISETP.GT.U32.AND P0, PT, R26, 0xb4, PT ;  /* 0x000000b41a00780c */ /* 0x000fc60003f04070 */
[----:B------:R-:W-:Y:S01]  /*38b0*/  IMAD.X R28, R13, 0x1, ~R42, P2 ;  /* 0x000000010d1c7824 */ /* 0x000fe200010e0e2a */
[----:B------:R-:W-:Y:S02]  /*38c0*/  IADD3 R27, R25, R27, RZ ;  /* 0x0000001b191b7210 */ /* 0x000fe40007ffe0ff */
[----:B------:R-:W-:-:S04]  /*38d0*/  LEA R25, P1, R24, UR6, 0x2 ;  /* 0x0000000618197c11 */ /* 0x000fc8000f8210ff */
[----:B------:R-:W-:Y:S02]  /*38e0*/  LEA.HI.X R26, R24, UR7, R27, 0x2, P1 ;  /* 0x00000007181a7c11 */ /* 0x000fe400088f141b */
[----:B------:R-:W-:Y:S02]  /*38f0*/  ISETP.GT.AND.EX P1, PT, R28, RZ, PT, P0 ;  /* 0x000000ff1c00720c */ /* 0x000fe40003f24300 */
[----:B------:R-:W-:Y:S02]  /*3900*/  IADD3 R24, P2, R25, 0x78800, RZ ;  /* 0x0007880019187810 */ /* 0x000fe40007f5e0ff */
[----:B------:R-:W-:Y:S02]  /*3910*/  PLOP3.LUT P0, PT, PT, PT, PT, 0x80, 0x0 ;  /* 0x000000000000781c */ /* 0x000fe40003f0f070 */
[----:B------:R-:W-:-:S07]  /*3920*/  IADD3.X R25, RZ, R26, RZ, P2, !PT ;  /* 0x0000001aff197210 */ /* 0x000fce00017fe4ff */
[----:B------:R-:W-:Y:S05]  /*3930*/  @!P1 BRA `(.L_x_322) ;  /* 0x0000000000e89947 */ /* 0x000fea0003800000 */
[----:B------:R-:W-:Y:S02]  /*3940*/  IADD3 R64, P1, R12, -0xb4, RZ ;  /* 0xffffff4c0c407810 */ /* 0x000fe40007f3e0ff */
[----:B------:R-:W-:Y:S02]  /*3950*/  PLOP3.LUT P0, PT, PT, PT, PT, 0x8, 0x0 ;  /* 0x000000000000781c */ /* 0x000fe40003f0e170 */
[----:B------:R-:W-:-:S11]  /*3960*/  IADD3.X R65, R13, -0x1, RZ, P1, !PT ;  /* 0xffffffff0d417810 */ /* 0x000fd60000ffe4ff */
.L_x_323:
        /* <DEDUP_REMOVED lines=55> */
.L_x_322:
[----:B------:R-:W-:Y:S05]  /*3ce0*/  BSYNC B1 ;  /* 0x0000000000017941 */ /* 0x000fea0003800000 */
.L_x_321:
        /* <DEDUP_REMOVED lines=15> */
[----:B------:R-:W-:-:S03]  /*3de0*/  PLOP3.LUT P0, PT, PT, PT, PT, 0x8, 0x0 ;  /* 0x000000000000781c */ /* 0x000fc60003f0e170 */
[----:B------:R-:W-:Y:S01]  /*3df0*/  IMAD.X R42, RZ, RZ, R42, P2 ;  /* 0x000000ffff2a7224 */ /* 0x000fe200010e062a */
[----:B0-----:R-:W-:-:S04]  /*3e00*/  IADD3 R24, P1, R24, 0x1c2000, RZ ;  /* 0x001c200018187810 */ /* 0x001fc80007f3e0ff */
[----:B------:R-:W-:Y:S01]  /*3e10*/  IADD3.X R25, RZ, R25, RZ, P1, !PT ;  /* 0x00000019ff197210 */ /* 0x000fe20000ffe4ff */
        /* <DEDUP_REMOVED lines=16> */
.L_x_325:
[----:B------:R-:W-:Y:S05]  /*3f20*/  BSYNC B1 ;  /* 0x0000000000017941 */ /* 0x000fea0003800000 */
.L_x_324:
        /* <DEDUP_REMOVED lines=15> */
.L_x_318:
[----:B------:R-:W-:Y:S05]  /*4020*/  BSYNC B0 ;  /* 0x0000000000007941 */ /* 0x000fea0003800000 */
.L_x_317:
[----:B------:R-:W-:Y:S01]  /*4030*/  ISETP.GT.U32.AND P0, PT, R2, 0x1ff, PT ;  /* 0x000001ff0200780c */ /* 0x000fe20003f04070 */
[----:B------:R0:W-:Y:S04]  /*4040*/  STS [R11], R43 ;  /* 0x0000002b0b007388 */ /* 0x0001e80000000800 */
[----:B------:R0:W-:Y:S01]  /*4050*/  STS [R11+0x780], R46 ;  /* 0x0007802e0b007388 */ /* 0x0001e20000000800 */
[----:B------:R-:W-:Y:S07]  /*4060*/  BAR.SYNC.DEFER_BLOCKING 0x0 ;  /* 0x0000000000007b1d */ /* 0x000fee0000010000 */
[----:B------:R-:W-:Y:S05]  /*4070*/  @P0 BRA `(.L_x_326) ;  /* 0x00000010003c0947 */ /* 0x000fea0003800000 */
[----:B------:R-:W-:Y:S01]  /*4080*/  ISETP.NE.AND P0, PT, R22, RZ, PT ;  /* 0x000000ff1600720c */ /* 0x000fe20003f05270 */
[----:B------:R-:W-:Y:S01]  /*4090*/  BSSY B0, `(.L_x_327) ;  /* 0x0000070000007945 */ /* 0x000fe20003800000 */
[----:B------:R-:W-:-:S11]  /*40a0*/  MOV R34, R6 ;  /* 0x0000000600227202 */ /* 0x000fd60000000f00 */
        /* <DEDUP_REMOVED lines=15> */
[----:B------:R-:W-:Y:S01]  /*41a0*/  MOV R24, 0xffff ;  /* 0x0000ffff00187802 */ /* 0x000fe20000000f00 */
[----:B---3--:R-:W-:-:S03]  /*41b0*/  FADD.FTZ R26, R26, R25 ;  /* 0x000000191a1a7221 */ /* 0x008fc60000010000 */
[----:B------:R-:W2:Y:S04]  /*41c0*/  SHFL.BFLY PT, R34, R27, 0x4, 0x101f ;  /* 0x0c901f001b227f89 */ /* 0x000ea800000e0000 */
        /* <DEDUP_REMOVED lines=10> */
.L_x_342:
[----:B------:R-:W2:Y:S01]  /*4270*/  LDC.64 R24, c[0x0][0x218] ;  /* 0x00008600ff187b82 */ /* 0x000ea20000000a00 */
[----:B------:R-:W-:Y:S01]  /*4280*/  ISETP.NE.AND P1, PT, R49, RZ, PT ;  /* 0x000000ff3100720c */ /* 0x000fe20003f25270 */
[----:B----4-:R-:W-:Y:S01]  /*4290*/  FADD.FTZ R29, R35, R30 ;  /* 0x0000001e231d7221 */ /* 0x010fe20000010000 */
[----:B------:R-:W-:Y:S02]  /*42a0*/  LEA.HI R23, R2, R21, RZ, 0x1c ;  /* 0x0000001502177211 */ /* 0x000fe400078fe0ff */
[----:B------:R-:W-:Y:S02]  /*42b0*/  ISETP.NE.AND P2, PT, R22, 0x1, PT ;  /* 0x000000011600780c */ /* 0x000fe40003f45270 */
[----:B------:R-:W-:Y:S01]  /*42c0*/  LEA.HI R34, R2, 0x1e, RZ, 0x1c ;  /* 0x0000001e02227811 */ /* 0x000fe200078fe0ff */
        /* <DEDUP_REMOVED lines=11> */
[----:B------:R3:W4:Y:S04]  /*4380*/  @P0 LDS R33, [R8+0x780] ;  /* 0x0007800008210984 */ /* 0x0007280000000800 */
[----:B------:R3:W0:Y:S01]  /*4390*/  @P0 LDS R31, [R8] ;  /* 0x00000000081f0984 */ /* 0x0006220000000800 */
[----:B------:R-:W-:Y:S05]  /*43a0*/  BRA.DIV UR5, `(.L_x_330) ;  /* 0x00000012055c7947 */ /* 0x000fea000b800000 */
[----:B--2---:R-:W-:Y:S01]  /*43b0*/  MOV R28, 0xffff ;  /* 0x0000ffff001c7802 */ /* 0x004fe20000000f00 */
[----:B------:R-:W-:Y:S01]  /*43c0*/  IMAD.MOV.U32 R23, RZ, RZ, 0xffff ;  /* 0x0000ffffff177424 */ /* 0x000fe200078e00ff */
[----:B------:R-:W-:Y:S02]  /*43d0*/  MOV R30, 0xffff ;  /* 0x0000ffff001e7802 */ /* 0x000fe40000000f00 */
[----:B------:R-:W-:Y:S01]  /*43e0*/  MOV R29, 0xffff ;  /* 0x0000ffff001d7802 */ /* 0x000fe20000000f00 */
[----:B0-----:R-:W0:Y:S01]  /*43f0*/  SHFL.BFLY PT, R34, R31, 0x8, 0x101f ;  /* 0x0d101f001f227f89 */ /* 0x001e2200000e0000 */
[----:B------:R-:W-:-:S03]  /*4400*/  MOV R32, 0xffff ;  /* 0x0000ffff00207802 */ /* 0x000fc60000000f00 */
[----:B----4-:R-:W2:Y:S01]  /*4410*/  SHFL.BFLY PT, R36, R33, 0x8, 0x101f ;  /* 0x0d101f0021247f89 */ /* 0x010ea200000e0000 */
[----:B0-----:R-:W-:Y:S01]  /*4420*/  FADD.FTZ R34, R34, R31 ;  /* 0x0000001f22227221 */ /* 0x001fe20000010000 */
[----:B--2---:R-:W-:-:S04]  /*4430*/  FADD.FTZ R36, R36, R33 ;  /* 0x0000002124247221 */ /* 0x004fc80000010000 */
[----:B------:R-:W0:Y:S01]  /*4440*/  SHFL.BFLY PT, R35, R34, 0x4, 0x101f ;  /* 0x0c901f0022237f89 */ /* 0x000e2200000e0000 */
[----:B------:R-:W-:-:S03]  /*4450*/  IMAD.MOV.U32 R33, RZ, RZ, 0xffff ;  /* 0x0000ffffff217424 */ /* 0x000fc600078e00ff */
        /* <DEDUP_REMOVED lines=10> */
.L_x_352:
[----:B----4-:R-:W-:Y:S01]  /*4500*/  FADD.FTZ R28, R40, R30 ;  /* 0x0000001e281c7221 */ /* 0x010fe20000010000 */
[----:B------:R-:W-:Y:S02]  /*4510*/  @!P1 F2FP.BF16.F32.PACK_AB R23, RZ, R31 ;  /* 0x0000001fff17923e */ /* 0x000fe400000010ff */
[----:B------:R-:W-:Y:S02]  /*4520*/  ISETP.NE.AND P2, PT, R22, 0x2, PT ;  /* 0x000000021600780c */ /* 0x000fe40003f45270 */
[----:B------:R-:W-:Y:S01]  /*4530*/  @!P1 F2FP.BF16.F32.PACK_AB R28, RZ, R28 ;  /* 0x0000001cff1c923e */ /* 0x000fe200000010ff */
[----:B------:R4:W-:Y:S01]  /*4540*/  @!P1 STG.E.U16 desc[UR8][R24.64+0x3c], R23 ;  /* 0x00003c1718009986 */ /* 0x0009e2000c101508 */
[----:B------:R-:W-:-:S03]  /*4550*/  LEA.HI R34, R2, 0x3c, RZ, 0x1c ;  /* 0x0000003c02227811 */ /* 0x000fc600078fe0ff */
[----:B------:R4:W-:Y:S06]  /*4560*/  @!P1 STG.E.U16 desc[UR8][R26.64+0x3c], R28 ;  /* 0x00003c1c1a009986 */ /* 0x0009ec000c101508 */
[----:B------:R-:W-:Y:S05]  /*4570*/  @!P2 BRA `(.L_x_328) ;  /* 0x000000000084a947 */ /* 0x000fea0003800000 */
[----:B------:R-:W-:Y:S01]  /*4580*/  HFMA2.MMA R31, -RZ, RZ, 0, 0 ;  /* 0x00000000ff1f7435 */ /* 0x000fe200000001ff */
[----:B------:R-:W-:Y:S01]  /*4590*/  MOV R33, RZ ;  /* 0x000000ff00217202 */ /* 0x000fe20000000f00 */
[----:B------:R-:W-:-:S05]  /*45a0*/  UMOV UR5, 0xffff ;  /* 0x0000ffff00057882 */ /* 0x000fca0000000000 */
[----:B------:R0:W2:Y:S04]  /*45b0*/  @P0 LDS R33, [R10+0x780] ;  /* 0x000780000a210984 */ /* 0x0000a80000000800 */
[----:B------:R0:W0:Y:S01]  /*45c0*/  @P0 LDS R31, [R10] ;  /* 0x000000000a1f0984 */ /* 0x0000220000000800 */
[----:B------:R-:W-:Y:S05]  /*45d0*/  BRA.DIV UR5, `(.L_x_331) ;  /* 0x0000001205b87947 */ /* 0x000fea000b800000 */
[----:B----4-:R-:W-:Y:S01]  /*45e0*/  IMAD.MOV.U32 R28, RZ, RZ, 0xffff ;  /* 0x0000ffffff1c7424 */ /* 0x010fe200078e00ff */
[----:B------:R-:W-:Y:S01]  /*45f0*/  MOV R30, 0xffff ;  /* 0x0000ffff001e7802 */ /* 0x000fe20000000f00 */
[----:B------:R-:W-:Y:S01]  /*4600*/  IMAD.MOV.U32 R29, RZ, RZ, 0xffff ;  /* 0x0000ffffff1d7424 */ /* 0x000fe200078e00ff */
[----:B------:R-:W-:Y:S01]  /*4610*/  MOV R23, 0xffff ;  /* 0x0000ffff00177802 */ /* 0x000fe20000000f00 */
[----:B0-----:R-:W0:Y:S01]  /*4620*/  SHFL.BFLY PT, R34, R31, 0x8, 0x101f ;  /* 0x0d101f001f227f89 */ /* 0x001e2200000e0000 */
[----:B------:R-:W-:-:S03]  /*4630*/  MOV R32, 0xffff ;  /* 0x0000ffff00207802 */ /* 0x000fc60000000f00 */
[----:B--2---:R-:W2:Y:S01]  /*4640*/  SHFL.BFLY PT, R36, R33, 0x8, 0x101f ;  /* 0x0d101f0021247f89 */ /* 0x004ea200000e0000 */
[----:B0-----:R-:W-:Y:S01]  /*4650*/  FADD.FTZ R34, R34, R31 ;  /* 0x0000001f22227221 */ /* 0x001fe20000010000 */
[----:B--2---:R-:W-:-:S04]  /*4660*/  FADD.FTZ R36, R36, R33 ;  /* 0x0000002124247221 */ /* 0x004fc80000010000 */
[----:B------:R-:W0:Y:S01]  /*4670*/  SHFL.BFLY PT, R35, R34, 0x4, 0x101f ;  /* 0x0c901f0022237f89 */ /* 0x000e2200000e0000 */
[----:B------:R-:W-:-:S03]  /*4680*/  MOV R33, 0xffff ;  /* 0x0000ffff00217802 */ /* 0x000fc60000000f00 */
        /* <DEDUP_REMOVED lines=10> */
.L_x_362:
[----:B----4-:R-:W-:Y:S01]  /*4730*/  FADD.FTZ R28, R40, R30 ;  /* 0x0000001e281c7221 */ /* 0x010fe20000010000 */
[----:B------:R-:W-:Y:S01]  /*4740*/  @!P1 F2FP.BF16.F32.PACK_AB R23, RZ, R31 ;  /* 0x0000001fff17923e */ /* 0x000fe200000010ff */
[----:B------:R-:W-:-:S03]  /*4750*/  IMAD.MOV.U32 R34, RZ, RZ, R16 ;  /* 0x000000ffff227224 */ /* 0x000fc600078e0010 */
[----:B------:R-:W-:Y:S01]  /*4760*/  @!P1 F2FP.BF16.F32.PACK_AB R28, RZ, R28 ;  /* 0x0000001cff1c923e */ /* 0x000fe200000010ff */
[----:B------:R0:W-:Y:S04]  /*4770*/  @!P1 STG.E.U16 desc[UR8][R24.64+0x78], R23 ;  /* 0x0000781718009986 */ /* 0x0001e8000c101508 */
[----:B------:R0:W-:Y:S02]  /*4780*/  @!P1 STG.E.U16 desc[UR8][R26.64+0x78], R28 ;  /* 0x0000781c1a009986 */ /* 0x0001e4000c101508 */
.L_x_328:
[----:B------:R-:W-:Y:S05]  /*4790*/  BSYNC B0 ;  /* 0x0000000000007941 */ /* 0x000fea0003800000 */
.L_x_327:
[----:B------:R-:W-:-:S13]  /*47a0*/  ISETP.GE.U32.AND P0, PT, R7, 0x5a, PT ;  /* 0x0000005a0700780c */ /* 0x000fda0003f06070 */
[----:B------:R-:W-:Y:S05]  /*47b0*/  @!P0 BRA `(.L_x_326) ;  /* 0x00000008006c8947 */ /* 0x000fea0003800000 */
[----:B------:R-:W-:Y:S02]  /*47c0*/  ISETP.NE.AND P0, PT, R49, 0xf, PT ;  /* 0x0000000f3100780c */ /* 0x000fe40003f05270 */
[----:B0-2-4-:R-:W-:Y:S01]  /*47d0*/  CS2R R24, SRZ ;  /* 0x0000000000187805 */ /* 0x015fe2000001ff00 */
[----:B------:R-:W-:-:S10]  /*47e0*/  UMOV UR5, 0xffff ;  /* 0x0000ffff00057882 */ /* 0x000fd40000000000 */
[C---:B------:R-:W-:Y:S02]  /*47f0*/  @P0 SHF.L.U32 R23, R49.reuse, 0x1, RZ ;  /* 0x0000000131170819 */ /* 0x040fe400000006ff */
[----:B------:R-:W-:Y:S02]  /*4800*/  @P0 LEA R26, R49, UR4, 0x7 ;  /* 0x00000004311a0c11 */ /* 0x000fe4000f8e38ff */
[----:B------:R-:W-:-:S04]  /*4810*/  @P0 LOP3.LUT R23, R34, R23, RZ, 0x3c, !PT ;  /* 0x0000001722170212 */ /* 0x000fc800078e3cff */
[----:B------:R-:W-:-:S05]  /*4820*/  @P0 LEA R23, R23, R26, 0x2 ;  /* 0x0000001a17170211 */ /* 0x000fca00078e10ff */
[----:B------:R0:W2:Y:S04]  /*4830*/  @P0 LDS R24, [R23] ;  /* 0x0000000017180984 */ /* 0x0000a80000000800 */
[----:B------:R0:W4:Y:S01]  /*4840*/  @P0 LDS R25, [R23+0x780] ;  /* 0x0007800017190984 */ /* 0x0001220000000800 */
[----:B------:R-:W-:Y:S05]  /*4850*/  BRA.DIV UR5, `(.L_x_332) ;  /* 0x0000001605007947 */ /* 0x000fea000b800000 */
[C---:B------:R-:W-:Y:S01]  /*4860*/  @P0 IMAD.SHL.U32 R36, R49.reuse, 0x2, RZ ;  /* 0x0000000231240824 */ /* 0x040fe200078e00ff */
[C---:B------:R-:W-:Y:S01]  /*4870*/  @P0 IADD3 R31, R34.reuse, 0x1e, RZ ;  /* 0x0000001e221f0810 */ /* 0x040fe20007ffe0ff */
[----:B------:R-:W-:Y:S01]  /*4880*/  @P0 VIADD R26, R34, 0x3c ;  /* 0x0000003c221a0836 */ /* 0x000fe20000000000 */
[----:B------:R-:W-:Y:S01]  /*4890*/  @P0 SHF.L.U32 R27, R49, 0x1, RZ ;  /* 0x00000001311b0819 */ /* 0x000fe200000006ff */
[----:B------:R-:W-:Y:S01]  /*48a0*/  IMAD.MOV.U32 R30, RZ, RZ, 0xffff ;  /* 0x0000ffffff1e7424 */ /* 0x000fe200078e00ff */
[----:B------:R-:W-:Y:S01]  /*48b0*/  @P0 LOP3.LUT R31, R31, R36, RZ, 0x3c, !PT ;  /* 0x000000241f1f0212 */ /* 0x000fe200078e3cff */
[----:B------:R-:W-:Y:S01]  /*48c0*/  IMAD.MOV.U32 R35, RZ, RZ, RZ ;  /* 0x000000ffff237224 */ /* 0x000fe200078e00ff */
[C---:B------:R-:W-:Y:S01]  /*48d0*/  @P0 LEA R38, R49.reuse, UR4, 0x7 ;  /* 0x0000000431260c11 */ /* 0x040fe2000f8e38ff */
[----:B------:R-:W-:Y:S01]  /*48e0*/  IMAD.MOV.U32 R43, RZ, RZ, RZ ;  /* 0x000000ffff2b7224 */ /* 0x000fe200078e00ff */
[----:B------:R-:W-:Y:S01]  /*48f0*/  @P0 LOP3.LUT R26, R26, R27, RZ, 0x3c, !PT ;  /* 0x0000001b1a1a0212 */ /* 0x000fe200078e3cff */
[----:B----4-:R-:W4:Y:S01]  /*4900*/  SHFL.BFLY PT, R30, R25, 0x8, 0x101f ;  /* 0x0d101f00191e7f89 */ /* 0x010f2200000e0000 */
[----:B------:R-:W-:Y:S01]  /*4910*/  @P0 LEA R39, R49, UR4, 0x7 ;  /* 0x0000000431270c11 */ /* 0x000fe2000f8e38ff */
[----:B------:R-:W-:Y:S01]  /*4920*/  IMAD.MOV.U32 R29, RZ, RZ, 0xffff ;  /* 0x0000ffffff1d7424 */ /* 0x000fe200078e00ff */
[----:B------:R-:W-:Y:S01]  /*4930*/  @P0 LEA R31, R31, R38, 0x2 ;  /* 0x000000261f1f0211 */ /* 0x000fe200078e10ff */
[----:B------:R-:W-:Y:S01]  /*4940*/  IMAD.MOV.U32 R50, RZ, RZ, RZ ;  /* 0x000000ffff327224 */ /* 0x000fe200078e00ff */
[----:B------:R-:W-:Y:S01]  /*4950*/  @P0 LEA R27, R26, R39, 0x2 ;  /* 0x000000271a1b0211 */ /* 0x000fe200078e10ff */
[----:B------:R-:W-:Y:S01]  /*4960*/  @P0 VIADD R26, R34, 0x5a ;  /* 0x0000005a221a0836 */ /* 0x000fe20000000000 */
[C---:B------:R-:W-:Y:S01]  /*4970*/  @P0 SHF.L.U32 R37, R49.reuse, 0x1, RZ ;  /* 0x0000000131250819 */ /* 0x040fe200000006ff */
[----:B------:R-:W5:Y:S01]  /*4980*/  @P0 LDS R38, [R31+0x780] ;  /* 0x000780001f260984 */ /* 0x000f620000000800 */
[----:B------:R-:W-:Y:S01]  /*4990*/  @P0 LEA R51, R49, UR4, 0x7 ;  /* 0x0000000431330c11 */ /* 0x000fe2000f8e38ff */
[----:B------:R-:W-:Y:S01]  /*49a0*/  IMAD.MOV.U32 R39, RZ, RZ, 0xffff ;  /* 0x0000ffffff277424 */ /* 0x000fe200078e00ff */
[----:B------:R-:W-:Y:S01]  /*49b0*/  @P0 LOP3.LUT R26, R26, R37, RZ, 0x3c, !PT ;  /* 0x000000251a1a0212 */ /* 0x000fe200078e3cff */
[----:B------:R1:W3:Y:S01]  /*49c0*/  @P0 LDS R36, [R31] ;  /* 0x000000001f240984 */ /* 0x0002e20000000800 */
[----:B0-----:R-:W-:Y:S01]  /*49d0*/  MOV R23, 0xffff ;  /* 0x0000ffff00177802 */ /* 0x001fe20000000f00 */
[----:B------:R-:W-:Y:S01]  /*49e0*/  HFMA2.MMA R37, -RZ, RZ, 0, 0 ;  /* 0x00000000ff257435 */ /* 0x000fe200000001ff */
[----:B------:R-:W-:Y:S01]  /*49f0*/  @P0 LEA R26, R26, R51, 0x2 ;  /* 0x000000331a1a0211 */ /* 0x000fe200078e10ff */
[----:B------:R-:W-:Y:S01]  /*4a00*/  @P0 LDS R45, [R27+0x780] ;  /* 0x000780001b2d0984 */ /* 0x000fe20000000800 */
[----:B------:R-:W-:-:S02]  /*4a10*/  MOV R28, 0xffff ;  /* 0x0000ffff001c7802 */ /* 0x000fc40000000f00 */
[----:B------:R-:W-:Y:S01]  /*4a20*/  MOV R32, 0xffff ;  /* 0x0000ffff00207802 */ /* 0x000fe20000000f00 */
[----:B------:R-:W-:Y:S01]  /*4a30*/  @P0 LDS R44, [R27] ;  /* 0x000000001b2c0984 */ /* 0x000fe20000000800 */
[----:B------:R-:W-:Y:S02]  /*4a40*/  MOV R41, RZ ;  /* 0x000000ff00297202 */ /* 0x000fe40000000f00 */
[----:B-1----:R-:W-:Y:S01]  /*4a50*/  MOV R31, 0xffff ;  /* 0x0000ffff001f7802 */ /* 0x002fe20000000f00 */
[----:B------:R-:W-:Y:S01]  /*4a60*/  @P0 LDS R51, [R26] ;  /* 0x000000001a330984 */ /* 0x000fe20000000800 */
[----:B------:R-:W-:Y:S02]  /*4a70*/  MOV R33, 0xffff ;  /* 0x0000ffff00217802 */ /* 0x000fe40000000f00 */
[----:B------:R-:W-:Y:S01]  /*4a80*/  MOV R53, 0xffff ;  /* 0x0000ffff00357802 */ /* 0x000fe20000000f00 */
[----:B------:R4:W-:Y:S04]  /*4a90*/  @P0 LDS R52, [R26+0x780] ;  /* 0x000780001a340984 */ /* 0x0009e80000000800 */
[----:B--2---:R-:W0:Y:S01]  /*4aa0*/  SHFL.BFLY PT, R27, R24, 0x8, 0x101f ;  /* 0x0d101f00181b7f89 */ /* 0x004e2200000e0000 */
[----:B----4-:R-:W-:-:S05]  /*4ab0*/  FADD.FTZ R26, R30, R25 ;  /* 0x000000191e1a7221 */ /* 0x010fca0000010000 */
[----:B------:R-:W1:Y:S01]  /*4ac0*/  SHFL.BFLY PT, R30, R26, 0x4, 0x101f ;  /* 0x0c901f001a1e7f89 */ /* 0x000e6200000e0000 */
[----:B-----5:R-:W-:Y:S02]  /*4ad0*/  @P0 MOV R37, R38 ;  /* 0x0000002600250202 */ /* 0x020fe40000000f00 */
[----:B------:R-:W-:Y:S02]  /*4ae0*/  MOV R38, 0xffff ;  /* 0x0000ffff00267802 */ /* 0x000fe40000000f00 */
[----:B---3--:R-:W-:Y:S01]  /*4af0*/  @P0 MOV R35, R36 ;  /* 0x0000002400230202 */ /* 0x008fe20000000f00 */
[----:B------:R-:W-:Y:S01]  /*4b00*/  IMAD.MOV.U32 R36, RZ, RZ, 0xffff ;  /* 0x0000ffffff247424 */ /* 0x000fe200078e00ff */
[----:B------:R-:W2:Y:S01]  /*4b10*/  SHFL.BFLY PT, R42, R37, 0x8, 0x101f ;  /* 0x0d101f00252a7f89 */ /* 0x000ea200000e0000 */
[----:B------:R-:W-:Y:S01]  /*4b20*/  IADD3 R23, R34, R21, RZ ;  /* 0x0000001522177210 */ /* 0x000fe20007ffe0ff */
[----:B0-----:R-:W-:Y:S01]  /*4b30*/  FADD.FTZ R27, R27, R24 ;  /* 0x000000181b1b7221 */ /* 0x001fe20000010000 */
[----:B------:R-:W-:Y:S01]  /*4b40*/  @P0 MOV R43, R45 ;  /* 0x0000002d002b0202 */ /* 0x000fe20000000f00 */
[----:B------:R-:W0:Y:S01]  /*4b50*/  SHFL.BFLY PT, R40, R35, 0x8, 0x101f ;  /* 0x0d101f0023287f89 */ /* 0x000e2200000e0000 */
[----:B------:R-:W-:Y:S01]  /*4b60*/  HFMA2.MMA R45, -RZ, RZ, 0, 0 ;  /* 0x00000000ff2d7435 */ /* 0x000fe200000001ff */
[----:B------:R-:W-:-:S02]  /*4b70*/  @P0 IMAD.MOV.U32 R41, RZ, RZ, R44 ;  /* 0x000000ffff290224 */ /* 0x000fc400078e002c */
[----:B------:R-:W3:Y:S01]  /*4b80*/  SHFL.BFLY PT, R46, R43, 0x8, 0x101f ;  /* 0x0d101f002b2e7f89 */ /* 0x000ee200000e0000 */
[----:B------:R-:W-:Y:S02]  /*4b90*/  IMAD.MOV.U32 R34, RZ, RZ, 0xffff ;  /* 0x0000ffffff227424 */ /* 0x000fe400078e00ff */
[----:B------:R-:W-:Y:S01]  /*4ba0*/  @P0 MOV R45, R51 ;  /* 0x00000033002d0202 */ /* 0x000fe20000000f00 */
[----:B------:R-:W4:Y:S01]  /*4bb0*/  SHFL.BFLY PT, R44, R41, 0x8, 0x101f ;  /* 0x0d101f00292c7f89 */ /* 0x000f2200000e0000 */
[----:B-1----:R-:W-:Y:S01]  /*4bc0*/  FADD.FTZ R25, R26, R30 ;  /* 0x0000001e1a197221 */ /* 0x002fe20000010000 */
[----:B------:R-:W-:Y:S01]  /*4bd0*/  @P0 MOV R50, R52 ;  /* 0x0000003400320202 */ /* 0x000fe20000000f00 */
[----:B------:R-:W-:Y:S01]  /*4be0*/  IMAD.MOV.U32 R30, RZ, RZ, 0xffff ;  /* 0x0000ffffff1e7424 */ /* 0x000fe200078e00ff */
[----:B------:R-:W1:Y:S01]  /*4bf0*/  SHFL.BFLY PT, R24, R27, 0x4, 0x101f ;  /* 0x0c901f001b187f89 */ /* 0x000e6200000e0000 */
[----:B------:R-:W-:Y:S01]  /*4c00*/  MOV R26, 0xffff ;  /* 0x0000ffff001a7802 */ /* 0x000fe20000000f00 */
[----:B------:R-:W-:Y:S01]  /*4c10*/  IMAD.MOV.U32 R52, RZ, RZ, 0xffff ;  /* 0x0000ffffff347424 */ /* 0x000fe200078e00ff */
[----:B------:R-:W-:Y:S01]  /*4c20*/  ISETP.NE.AND P0, PT, R49, RZ, PT ;  /* 0x000000ff3100720c */ /* 0x000fe20003f05270 */
[----:B------:R-:W5:Y:S01]  /*4c30*/  SHFL.BFLY PT, R54, R45, 0x8, 0x101f ;  /* 0x0d101f002d367f89 */ /* 0x000f6200000e0000 */
[----:B--2---:R-:W-:-:S03]  /*4c40*/  FADD.FTZ R42, R42, R37 ;  /* 0x000000252a2a7221 */ /* 0x004fc60000010000 */
[----:B------:R-:W2:Y:S01]  /*4c50*/  SHFL.BFLY PT, R51, R50, 0x8, 0x101f ;  /* 0x0d101f0032337f89 */ /* 0x000ea200000e0000 */
[----:B0-----:R-:W-:-:S03]  /*4c60*/  FADD.FTZ R40, R40, R35 ;  /* 0x0000002328287221 */ /* 0x001fc60000010000 */
[----:B------:R-:W0:Y:S01]  /*4c70*/  SHFL.BFLY PT, R37, R42, 0x4, 0x101f ;  /* 0x0c901f002a257f89 */ /* 0x000e2200000e0000 */
[----:B---3--:R-:W-:-:S03]  /*4c80*/  FADD.FTZ R46, R46, R43 ;  /* 0x0000002b2e2e7221 */ /* 0x008fc60000010000 */
[----:B------:R-:W3:Y:S01]  /*4c90*/  SHFL.BFLY PT, R35, R40, 0x4, 0x101f ;  /* 0x0c901f0028237f89 */ /* 0x000ee200000e0000 */
[----:B----4-:R-:W-:-:S03]  /*4ca0*/  FADD.FTZ R44, R44, R41 ;  /* 0x000000292c2c7221 */ /* 0x010fc60000010000 */
[----:B------:R-:W4:Y:S01]  /*4cb0*/  SHFL.BFLY PT, R43, R46, 0x4, 0x101f ;  /* 0x0c901f002e2b7f89 */ /* 0x000f2200000e0000 */
[----:B-1----:R-:W-:-:S03]  /*4cc0*/  FADD.FTZ R24, R27, R24 ;  /* 0x000000181b187221 */ /* 0x002fc60000010000 */
[----:B------:R-:W1:Y:S01]  /*4cd0*/  SHFL.BFLY PT, R41, R44, 0x4, 0x101f ;  /* 0x0c901f002c297f89 */ /* 0x000e6200000e0000 */
[----:B------:R-:W-:Y:S01]  /*4ce0*/  MOV R27, 0xffff ;  /* 0x0000ffff001b7802 */ /* 0x000fe20000000f00 */
[----:B-----5:R-:W-:Y:S02]  /*4cf0*/  FADD.FTZ R54, R54, R45 ;  /* 0x0000002d36367221 */ /* 0x020fe40000010000 */
[----:B------:R-:W5:Y:S01]  /*4d00*/  SHFL.BFLY PT, R30, R25, 0x2, 0x101f ;  /* 0x0c501f00191e7f89 */ /* 0x000f6200000e0000 */
[----:B------:R-:W-:-:S03]  /*4d10*/  IMAD.MOV.U32 R45, RZ, RZ, 0xffff ;  /* 0x0000ffffff2d7424 */ /* 0x000fc600078e00ff */
[----:B------:R-:W5:Y:S01]  /*4d20*/  SHFL.BFLY PT, R27, R24, 0x2, 0x101f ;  /* 0x0c501f00181b7f89 */ /* 0x000f6200000e0000 */
[----:B--2---:R-:W-:Y:S01]  /*4d30*/  FADD.FTZ R51, R51, R50 ;  /* 0x0000003233337221 */ /* 0x004fe20000010000 */
[----:B------:R-:W-:Y:S01]  /*4d40*/  MOV R50, 0xffff ;  /* 0x0000ffff00327802 */ /* 0x000fe20000000f00 */
[----:B0-----:R-:W-:Y:S01]  /*4d50*/  FADD.FTZ R37, R42, R37 ;  /* 0x000000252a257221 */ /* 0x001fe20000010000 */
[----:B------:R-:W0:Y:S01]  /*4d60*/  SHFL.BFLY PT, R45, R54, 0x4, 0x101f ;  /* 0x0c901f00362d7f89 */ /* 0x000e2200000e0000 */
[----:B------:R-:W-:Y:S01]  /*4d70*/  MOV R42, 0xffff ;  /* 0x0000ffff002a7802 */ /* 0x000fe20000000f00 */
[----:B---3--:R-:W-:Y:S02]  /*4d80*/  FADD.FTZ R35, R40, R35 ;  /* 0x0000002328237221 */ /* 0x008fe40000010000 */
[----:B------:R-:W2:Y:S01]  /*4d90*/  SHFL.BFLY PT, R50, R51, 0x4, 0x101f ;  /* 0x0c901f0033327f89 */ /* 0x000ea200000e0000 */
[----:B----4-:R-:W-:Y:S01]  /*4da0*/  FADD.FTZ R43, R46, R43 ;  /* 0x0000002b2e2b7221 */ /* 0x010fe20000010000 */
[----:B------:R-:W-:-:S02]  /*4db0*/  MOV R46, 0xffff ;  /* 0x0000ffff002e7802 */ /* 0x000fc40000000f00 */
[----:B------:R-:W3:Y:S01]  /*4dc0*/  SHFL.BFLY PT, R26, R35, 0x2, 0x101f ;  /* 0x0c501f00231a7f89 */ /* 0x000ee200000e0000 */
[----:B-1----:R-:W-:-:S03]  /*4dd0*/  FADD.FTZ R41, R44, R41 ;  /* 0x000000292c297221 */ /* 0x002fc60000010000 */
[----:B------:R-:W1:Y:S01]  /*4de0*/  SHFL.BFLY PT, R40, R37, 0x2, 0x101f ;  /* 0x0c501f0025287f89 */ /* 0x000e6200000e0000 */
[----:B-----5:R-:W-:-:S03]  /*4df0*/  FADD.FTZ R33, R25, R30 ;  /* 0x0000001e19217221 */ /* 0x020fc60000010000 */
[----:B------:R-:W4:Y:S01]  /*4e00*/  SHFL.BFLY PT, R46, R43, 0x2, 0x101f ;  /* 0x0c501f002b2e7f89 */ /* 0x000f2200000e0000 */
[----:B------:R-:W-:-:S03]  /*4e10*/  FADD.FTZ R31, R24, R27 ;  /* 0x0000001b181f7221 */ /* 0x000fc60000010000 */
[----:B------:R-:W5:Y:S01]  /*4e20*/  SHFL.BFLY PT, R44, R41, 0x2, 0x101f ;  /* 0x0c501f00292c7f89 */ /* 0x000f6200000e0000 */
[----:B------:R-:W5:Y:S01]  /*4e30*/  LDC.64 R24, c[0x0][0x218] ;  /* 0x00008600ff187b82 */ /* 0x000f620000000a00 */
[----:B0-----:R-:W-:Y:S02]  /*4e40*/  FADD.FTZ R45, R54, R45 ;  /* 0x0000002d362d7221 */ /* 0x001fe40000010000 */
[----:B------:R-:W0:Y:S01]  /*4e50*/  SHFL.BFLY PT, R36, R31, 0x1, 0x101f ;  /* 0x0c301f001f247f89 */ /* 0x000e2200000e0000 */
[----:B--2---:R-:W-:-:S03]  /*4e60*/  FADD.FTZ R50, R51, R50 ;  /* 0x0000003233327221 */ /* 0x004fc60000010000 */
[----:B------:R-:W2:Y:S01]  /*4e70*/  SHFL.BFLY PT, R38, R33, 0x1, 0x101f ;  /* 0x0c301f0021267f89 */ /* 0x000ea200000e0000 */
[----:B---3--:R-:W-:Y:S01]  /*4e80*/  FADD.FTZ R39, R35, R26 ;  /* 0x0000001a23277221 */ /* 0x008fe20000010000 */
[----:B------:R-:W-:Y:S01]  /*4e90*/  IMAD.MOV.U32 R35, RZ, RZ, 0xffff ;  /* 0x0000ffffff237424 */ /* 0x000fe200078e00ff */
[----:B------:R-:W3:Y:S01]  /*4ea0*/  LDC.64 R26, c[0x0][0x220] ;  /* 0x00008800ff1a7b82 */ /* 0x000ee20000000a00 */
[----:B------:R-:W3:Y:S01]  /*4eb0*/  SHFL.BFLY PT, R52, R45, 0x2, 0x101f ;  /* 0x0c501f002d347f89 */ /* 0x000ee200000e0000 */
[----:B-1----:R-:W-:Y:S01]  /*4ec0*/  FADD.FTZ R40, R37, R40 ;  /* 0x0000002825287221 */ /* 0x002fe20000010000 */
[----:B------:R-:W-:Y:S02]  /*4ed0*/  MOV R37, 0xffff ;  /* 0x0000ffff00257802 */ /* 0x000fe40000000f00 */
[----:B------:R-:W1:Y:S01]  /*4ee0*/  SHFL.BFLY PT, R42, R39, 0x1, 0x101f ;  /* 0x0c301f00272a7f89 */ /* 0x000e6200000e0000 */
[----:B----4-:R-:W-:Y:S01]  /*4ef0*/  FADD.FTZ R43, R43, R46 ;  /* 0x0000002e2b2b7221 */ /* 0x010fe20000010000 */
[----:B------:R-:W-:-:S02]  /*4f00*/  MOV R46, 0xffff ;  /* 0x0000ffff002e7802 */ /* 0x000fc40000000f00 */
[----:B------:R-:W4:Y:S01]  /*4f10*/  SHFL.BFLY PT, R35, R40, 0x1, 0x101f ;  /* 0x0c301f0028237f89 */ /* 0x000f2200000e0000 */
[----:B-----5:R-:W-:Y:S01]  /*4f20*/  FADD.FTZ R44, R41, R44 ;  /* 0x0000002c292c7221 */ /* 0x020fe20000010000 */
[----:B------:R-:W-:Y:S01]  /*4f30*/  MOV R41, 0xffff ;  /* 0x0000ffff00297802 */ /* 0x000fe20000000f00 */
[----:B------:R-:W-:Y:S01]  /*4f40*/  IMAD.WIDE R24, R23, 0x2, R24 ;  /* 0x0000000217187825 */ /* 0x000fe200078e0218 */
[----:B------:R-:W5:Y:S03]  /*4f50*/  SHFL.BFLY PT, R46, R43, 0x1, 0x101f ;  /* 0x0c301f002b2e7f89 */ /* 0x000f6600000e0000 */
[----:B0-----:R-:W-:Y:S01]  /*4f60*/  FADD.FTZ R31, R31, R36 ;  /* 0x000000241f1f7221 */ /* 0x001fe20000010000 */
[----:B------:R-:W0:Y:S01]  /*4f70*/  SHFL.BFLY PT, R37, R44, 0x1, 0x101f ;  /* 0x0c301f002c257f89 */ /* 0x000e2200000e0000 */
[----:B--2---:R-:W-:-:S03]  /*4f80*/  FADD.FTZ R33, R33, R38 ;  /* 0x0000002621217221 */ /* 0x004fc60000010000 */
[----:B------:R-:W-:Y:S01]  /*4f90*/  @!P0 F2FP.BF16.F32.PACK_AB R30, RZ, R31 ;  /* 0x0000001fff1e823e */ /* 0x000fe200000010ff */
[----:B------:R-:W2:Y:S01]  /*4fa0*/  SHFL.BFLY PT, R41, R50, 0x2, 0x101f ;  /* 0x0c501f0032297f89 */ /* 0x000ea200000e0000 */
[----:B------:R-:W-:Y:S01]  /*4fb0*/  @!P0 F2FP.BF16.F32.PACK_AB R31, RZ, R33 ;  /* 0x00000021ff1f823e */ /* 0x000fe200000010ff */
[----:B---3--:R-:W-:-:S04]  /*4fc0*/  IMAD.WIDE R26, R23, 0x2, R26 ;  /* 0x00000002171a7825 */ /* 0x008fc800078e021a */
[----:B------:R-:W-:Y:S01]  /*4fd0*/  FADD.FTZ R45, R45, R52 ;  /* 0x000000342d2d7221 */ /* 0x000fe20000010000 */
[----:B------:R3:W-:Y:S01]  /*4fe0*/  @!P0 STG.E.U16 desc[UR8][R24.64], R30 ;  /* 0x0000001e18008986 */ /* 0x0007e2000c101508 */
[----:B------:R-:W-:Y:S01]  /*4ff0*/  PRMT R32, R31, 0x7610, R32 ;  /* 0x000076101f207816 */ /* 0x000fe20000000020 */
[----:B-1----:R-:W-:Y:S02]  /*5000*/  FADD.FTZ R39, R39, R42 ;  /* 0x0000002a27277221 */ /* 0x002fe40000010000 */
[----:B------:R-:W1:Y:S01]  /*5010*/  SHFL.BFLY PT, R34, R45, 0x1, 0x101f ;  /* 0x0c301f002d227f89 */ /* 0x000e6200000e0000 */
[----:B----4-:R-:W-:Y:S02]  /*5020*/  FADD.FTZ R28, R40, R35 ;  /* 0x00000023281c7221 */ /* 0x010fe40000010000 */
[----:B------:R-:W-:Y:S01]  /*5030*/  @!P0 F2FP.BF16.F32.PACK_AB R23, RZ, R39 ;  /* 0x00000027ff17823e */ /* 0x000fe200000010ff */
[----:B------:R4:W-:Y:S01]  /*5040*/  @!P0 STG.E.U16 desc[UR8][R26.64], R32 ;  /* 0x000000201a008986 */ /* 0x0009e2000c101508 */
[----:B-----5:R-:W-:Y:S01]  /*5050*/  FADD.FTZ R31, R43, R46 ;  /* 0x0000002e2b1f7221 */ /* 0x020fe20000010000 */
[----:B------:R-:W-:-:S02]  /*5060*/  @!P0 F2FP.BF16.F32.PACK_AB R28, RZ, R28 ;  /* 0x0000001cff1c823e */ /* 0x000fc400000010ff */
[----:B------:R4:W-:Y:S01]  /*5070*/  @!P0 STG.E.U16 desc[UR8][R24.64+0x3c], R23 ;  /* 0x00003c1718008986 */ /* 0x0009e2000c101508 */
[----:B---3--:R-:W-:Y:S01]  /*5080*/  MOV R30, 0xffff ;  /* 0x0000ffff001e7802 */ /* 0x008fe20000000f00 */
[----:B0-----:R-:W-:Y:S01]  /*5090*/  FADD.FTZ R29, R44, R37 ;  /* 0x000000252c1d7221 */ /* 0x001fe20000010000 */
[----:B------:R-:W-:Y:S01]  /*50a0*/  @!P0 F2FP.BF16.F32.PACK_AB R31, RZ, R31 ;  /* 0x0000001fff1f823e */ /* 0x000fe200000010ff */
[----:B------:R4:W-:Y:S01]  /*50b0*/  @!P0 STG.E.U16 desc[UR8][R26.64+0x3c], R28 ;  /* 0x00003c1c1a008986 */ /* 0x0009e2000c101508 */
[----:B--2---:R-:W-:Y:S02]  /*50c0*/  FADD.FTZ R41, R50, R41 ;  /* 0x0000002932297221 */ /* 0x004fe40000010000 */
[----:B------:R-:W-:-:S03]  /*50d0*/  @!P0 F2FP.BF16.F32.PACK_AB R29, RZ, R29 ;  /* 0x0000001dff1d823e */ /* 0x000fc600000010ff */
[----:B------:R4:W0:Y:S04]  /*50e0*/  SHFL.BFLY PT, R30, R41, 0x1, 0x101f ;  /* 0x0c301f00291e7f89 */ /* 0x00082800000e0000 */
[----:B------:R4:W-:Y:S01]  /*50f0*/  @!P0 STG.E.U16 desc[UR8][R24.64+0x78], R29 ;  /* 0x0000781d18008986 */ /* 0x0009e2000c101508 */
[----:B-1----:R-:W-:-:S03]  /*5100*/  FADD.FTZ R34, R45, R34 ;  /* 0x000000222d227221 */ /* 0x002fc60000010000 */
[----:B------:R4:W-:Y:S04]  /*5110*/  @!P0 STG.E.U16 desc[UR8][R26.64+0x78], R31 ;  /* 0x0000781f1a008986 */ /* 0x0009e8000c101508 */
.L_x_396:
[----:B0---4-:R-:W-:Y:S01]  /*5120*/  FADD.FTZ R28, R41, R30 ;  /* 0x0000001e291c7221 */ /* 0x011fe20000010000 */
[----:B------:R-:W-:-:S04]  /*5130*/  @!P0 F2FP.BF16.F32.PACK_AB R23, RZ, R34 ;  /* 0x00000022ff17823e */ /* 0x000fc800000010ff */
[----:B------:R-:W-:Y:S01]  /*5140*/  @!P0 F2FP.BF16.F32.PACK_AB R28, RZ, R28 ;  /* 0x0000001cff1c823e */ /* 0x000fe200000010ff */
[----:B------:R0:W-:Y:S04]  /*5150*/  @!P0 STG.E.U16 desc[UR8][R24.64+0xb4], R23 ;  /* 0x0000b41718008986 */ /* 0x0001e8000c101508 */
[----:B------:R0:W-:Y:S02]  /*5160*/  @!P0 STG.E.U16 desc[UR8][R26.64+0xb4], R28 ;  /* 0x0000b41c1a008986 */ /* 0x0001e4000c101508 */
.L_x_326:
[----:B------:R-:W-:Y:S05]  /*5170*/  WARPSYNC.ALL ;  /* 0x0000000000007948 */ /* 0x000fea0003800000 */
[----:B------:R-:W-:Y:S01]  /*5180*/  IADD3 R21, R21, 0x800, RZ ;  /* 0x0000080015157810 */ /* 0x000fe20007ffe0ff */
[----:B------:R-:W-:Y:S03]  /*5190*/  BAR.SYNC.DEFER_BLOCKING 0x0 ;  /* 0x0000000000007b1d */ /* 0x000fe60000010000 */
[----:B------:R-:W-:-:S13]  /*51a0*/  ISETP.GE.AND P0, PT, R21, R0, PT ;  /* 0x000000001500720c */ /* 0x000fda0003f06270 */
[----:B------:R-:W-:Y:S05]  /*51b0*/  @!P0 BRA `(.L_x_333) ;  /* 0xffffffe000f08947 */ /* 0x000fea000383ffff */
[----:B------:R-:W-:Y:S05]  /*51c0*/  EXIT ;  /* 0x000000000000794d */ /* 0x000fea0003800000 */
.L_x_329:
[----:B------:R-:W-:Y:S01]  /*51d0*/  HFMA2.MMA R29, -RZ, RZ, 0, 4.76837158203125e-07 ;  /* 0x00000008ff1d7435 */ /* 0x000fe200000001ff */
[----:B--2---:R-:W-:Y:S01]  /*51e0*/  IMAD.MOV.U32 R32, RZ, RZ, R24 ;  /* 0x000000ffff207224 */ /* 0x004fe200078e0018 */
[----:B------:R-:W-:Y:S01]  /*51f0*/  MOV R28, 0x101f ;  /* 0x0000101f001c7802 */ /* 0x000fe20000000f00 */
[----:B------:R-:W-:-:S08]  /*5200*/  IMAD.MOV.U32 R23, RZ, RZ, 0xffff ;  /* 0x0000ffffff177424 */ /* 0x000fd000078e00ff */
[----:B01-3--:R-:W-:Y:S05]  /*5210*/  WARPSYNC.COLLECTIVE R23, `(.L_x_334) ;  /* 0x0000000017087348 */ /* 0x00bfea0003c00000 */
[----:B------:R2:W4:Y:S02]  /*5220*/  SHFL.BFLY P2, R30, R32, R29, R28 ;  /* 0x0c00001d201e7389 */ /* 0x000524000004001c */
[----:B01234-:R-:W-:Y:S01]  /*5230*/  ENDCOLLECTIVE ;  /* 0x000000000000791b */ /* 0x01ffe20003800000 */
.L_x_334:
[----:B------:R-:W-:Y:S02]  /*5240*/  MOV R32, R25 ;  /* 0x0000001900207202 */ /* 0x000fe40000000f00 */
[----:B------:R-:W-:-:S07]  /*5250*/  MOV R27, R30 ;  /* 0x0000001e001b7202 */ /* 0x000fce0000000f00 */
[----:B------:R-:W-:Y:S05]  /*5260*/  WARPSYNC.COLLECTIVE R23, `(.L_x_335) ;  /* 0x0000000017087348 */ /* 0x000fea0003c00000 */
[----:B------:R0:W1:Y:S02]  /*5270*/  SHFL.BFLY P2, R30, R32, R29, R28 ;  /* 0x0c00001d201e7389 */ /* 0x000064000004001c */
[----:B01----:R-:W-:Y:S01]  /*5280*/  ENDCOLLECTIVE ;  /* 0x000000000000791b */ /* 0x003fe20003800000 */
.L_x_335:
[----:B------:R-:W-:Y:S01]  /*5290*/  FADD.FTZ R27, R27, R24 ;  /* 0x000000181b1b7221 */ /* 0x000fe20000010000 */
[----:B------:R-:W-:-:S04]  /*52a0*/  HFMA2.MMA R29, -RZ, RZ, 0, 2.384185791015625e-07 ;  /* 0x00000004ff1d7435 */ /* 0x000fc800000001ff */
[----:B------:R-:W-:Y:S01]  /*52b0*/  MOV R32, R27 ;  /* 0x0000001b00207202 */ /* 0x000fe20000000f00 */
[----:B------:R-:W-:-:S07]  /*52c0*/  IMAD.MOV.U32 R26, RZ, RZ, R30 ;  /* 0x000000ffff1a7224 */ /* 0x000fce00078e001e */
[----:B------:R-:W-:Y:S05]  /*52d0*/  WARPSYNC.COLLECTIVE R23, `(.L_x_336) ;  /* 0x0000000017087348 */ /* 0x000fea0003c00000 */
[----:B------:R0:W1:Y:S02]  /*52e0*/  SHFL.BFLY P2, R30, R32, R29, R28 ;  /* 0x0c00001d201e7389 */ /* 0x000064000004001c */
[----:B01----:R-:W-:Y:S01]  /*52f0*/  ENDCOLLECTIVE ;  /* 0x000000000000791b */ /* 0x003fe20003800000 */
.L_x_336:
[----:B------:R-:W-:-:S05]  /*5300*/  FADD.FTZ R26, R26, R25 ;  /* 0x000000191a1a7221 */ /* 0x000fca0000010000 */
[----:B------:R-:W-:Y:S01]  /*5310*/  MOV R32, R26 ;  /* 0x0000001a00207202 */ /* 0x000fe20000000f00 */
[----:B------:R-:W-:-:S07]  /*5320*/  IMAD.MOV.U32 R34, RZ, RZ, R30 ;  /* 0x000000ffff227224 */ /* 0x000fce00078e001e */
[----:B------:R-:W-:Y:S05]  /*5330*/  WARPSYNC.COLLECTIVE R23, `(.L_x_337) ;  /* 0x0000000017087348 */ /* 0x000fea0003c00000 */
[----:B------:R0:W1:Y:S02]  /*5340*/  SHFL.BFLY P2, R30, R32, R29, R28 ;  /* 0x0c00001d201e7389 */ /* 0x000064000004001c */
[----:B01----:R-:W-:Y:S01]  /*5350*/  ENDCOLLECTIVE ;  /* 0x000000000000791b */ /* 0x003fe20003800000 */
.L_x_337:
[----:B------:R-:W-:Y:S01]  /*5360*/  FADD.FTZ R34, R27, R34 ;  /* 0x000000221b227221 */ /* 0x000fe20000010000 */
[----:B------:R-:W-:-:S03]  /*5370*/  HFMA2.MMA R29, -RZ, RZ, 0, 1.1920928955078125e-07 ;  /* 0x00000002ff1d7435 */ /* 0x000fc600000001ff */
[----:B------:R-:W-:Y:S01]  /*5380*/  IMAD.MOV.U32 R32, RZ, RZ, R34 ;  /* 0x000000ffff207224 */ /* 0x000fe200078e0022 */
[----:B------:R-:W-:-:S07]  /*5390*/  MOV R31, R30 ;  /* 0x0000001e001f7202 */ /* 0x000fce0000000f00 */
[----:B------:R-:W-:Y:S05]  /*53a0*/  WARPSYNC.COLLECTIVE R23, `(.L_x_338) ;  /* 0x0000000017087348 */ /* 0x000fea0003c00000 */
[----:B------:R0:W1:Y:S02]  /*53b0*/  SHFL.BFLY P2, R30, R32, R29, R28 ;  /* 0x0c00001d201e7389 */ /* 0x000064000004001c */
[----:B01----:R-:W-:Y:S01]  /*53c0*/  ENDCOLLECTIVE ;  /* 0x000000000000791b */ /* 0x003fe20003800000 */
.L_x_338:
[----:B------:R-:W-:-:S04]  /*53d0*/  FADD.FTZ R31, R26, R31 ;  /* 0x0000001f1a1f7221 */ /* 0x000fc80000010000 */
[----:B------:R-:W-:Y:S01]  /*53e0*/  IMAD.MOV.U32 R32, RZ, RZ, R31 ;  /* 0x000000ffff207224 */ /* 0x000fe200078e001f */
[----:B------:R-:W-:-:S07]  /*53f0*/  MOV R33, R30 ;  /* 0x0000001e00217202 */ /* 0x000fce0000000f00 */
[----:B------:R-:W-:Y:S05]  /*5400*/  WARPSYNC.COLLECTIVE R23, `(.L_x_339) ;  /* 0x0000000017087348 */ /* 0x000fea0003c00000 */
[----:B------:R0:W1:Y:S02]  /*5410*/  SHFL.BFLY P2, R30, R32, R29, R28 ;  /* 0x0c00001d201e7389 */ /* 0x000064000004001c */
[----:B01----:R-:W-:Y:S01]  /*5420*/  ENDCOLLECTIVE ;  /* 0x000000000000791b */ /* 0x003fe20003800000 */
.L_x_339:
[----:B------:R-:W-:-:S05]  /*5430*/  FADD.FTZ R33, R34, R33 ;  /* 0x0000002122217221 */ /* 0x000fca0000010000 */
[----:B------:R-:W-:Y:S01]  /*5440*/  MOV R32, R33 ;  /* 0x0000002100207202 */ /* 0x000fe20000000f00 */
[----:B------:R-:W-:Y:S01]  /*5450*/  IMAD.MOV.U32 R29, RZ, RZ, 0x1 ;  /* 0x00000001ff1d7424 */ /* 0x000fe200078e00ff */
[----:B------:R-:W-:-:S07]  /*5460*/  MOV R24, R30 ;  /* 0x0000001e00187202 */ /* 0x000fce0000000f00 */
[----:B------:R-:W-:Y:S05]  /*5470*/  WARPSYNC.COLLECTIVE R23, `(.L_x_340) ;  /* 0x0000000017087348 */ /* 0x000fea0003c00000 */
[----:B------:R0:W1:Y:S02]  /*5480*/  SHFL.BFLY P2, R30, R32, R29, R28 ;  /* 0x0c00001d201e7389 */ /* 0x000064000004001c */
[----:B01----:R-:W-:Y:S01]  /*5490*/  ENDCOLLECTIVE ;  /* 0x000000000000791b */ /* 0x003fe20003800000 */
.L_x_340:
[----:B------:R-:W-:-:S05]  /*54a0*/  FADD.FTZ R35, R31, R24 ;  /* 0x000000181f237221 */ /* 0x000fca0000010000 */
[----:B------:R-:W-:Y:S02]  /*54b0*/  MOV R32, R35 ;  /* 0x0000002300207202 */ /* 0x000fe40000000f00 */
[----:B------:R-:W-:-:S07]  /*54c0*/  MOV R36, R30 ;  /* 0x0000001e00247202 */ /* 0x000fce0000000f00 */
[----:B------:R-:W-:Y:S05]  /*54d0*/  WARPSYNC.COLLECTIVE R23, `(.L_x_341) ;  /* 0x0000000017087348 */ /* 0x000fea0003c00000 */
[----:B------:R0:W1:Y:S02]  /*54e0*/  SHFL.BFLY P2, R30, R32, R29, R28 ;  /* 0x0c00001d201e7389 */ /* 0x000064000004001c */
[----:B01----:R-:W-:Y:S01]  /*54f0*/  ENDCOLLECTIVE ;  /* 0x000000000000791b */ /* 0x003fe20003800000 */
.L_x_341:
[----:B------:R-:W-:Y:S01]  /*5500*/  FADD.FTZ R36, R33, R36 ;  /* 0x0000002421247221 */ /* 0x000fe20000010000 */
[----:B------:R-:W-:Y:S06]  /*5510*/  BRA `(.L_x_342) ;  /* 0xffffffec00547947 */ /* 0x000fec000383ffff */
.L_x_330:
[----:B------:R-:W-:Y:S01]  /*5520*/  BSSY B1, `(.L_x_343) ;  /* 0x0000008000017945 */ /* 0x000fe20003800000 */
[----:B0-----:R-:W-:Y:S01]  /*5530*/  IMAD.MOV.U32 R32, RZ, RZ, R31 ;  /* 0x000000ffff207224 */ /* 0x001fe200078e001f */
[----:B--2---:R-:W-:Y:S01]  /*5540*/  MOV R29, 0x8 ;  /* 0x00000008001d7802 */ /* 0x004fe20000000f00 */
[----:B------:R-:W-:Y:S01]  /*5550*/  IMAD.MOV.U32 R23, RZ, RZ, 0xffff ;  /* 0x0000ffffff177424 */ /* 0x000fe200078e00ff */
[----:B------:R-:W-:-:S07]  /*5560*/  MOV R28, 0x101f ;  /* 0x0000101f001c7802 */ /* 0x000fce0000000f00 */
[----:B-1-34-:R-:W-:Y:S05]  /*5570*/  WARPSYNC.COLLECTIVE R23, `(.L_x_344) ;  /* 0x0000000017087348 */ /* 0x01afea0003c00000 */
[----:B------:R0:W2:Y:S02]  /*5580*/  SHFL.BFLY P2, R30, R32, R29, R28 ;  /* 0x0c00001d201e7389 */ /* 0x0000a4000004001c */
[----:B01234-:R-:W-:Y:S01]  /*5590*/  ENDCOLLECTIVE ;  /* 0x000000000000791b */ /* 0x01ffe20003800000 */
.L_x_344:
[----:B------:R-:W-:Y:S05]  /*55a0*/  BSYNC B1 ;  /* 0x0000000000017941 */ /* 0x000fea0003800000 */
.L_x_343:
        /* <DEDUP_REMOVED lines=8> */
.L_x_345:
[----:B------:R-:W-:Y:S01]  /*5630*/  FADD.FTZ R34, R34, R31 ;  /* 0x0000001f22227221 */ /* 0x000fe20000010000 */
[----:B------:R-:W-:-:S04]  /*5640*/  HFMA2.MMA R29, -RZ, RZ, 0, 2.384185791015625e-07 ;  /* 0x00000004ff1d7435 */ /* 0x000fc800000001ff */
[----:B------:R-:W-:Y:S01]  /*5650*/  MOV R32, R34 ;  /* 0x0000002200207202 */ /* 0x000fe20000000f00 */
[----:B------:R-:W-:-:S07]  /*5660*/  IMAD.MOV.U32 R36, RZ, RZ, R30 ;  /* 0x000000ffff247224 */ /* 0x000fce00078e001e */
[----:B------:R-:W-:Y:S05]  /*5670*/  WARPSYNC.COLLECTIVE R23, `(.L_x_346) ;  /* 0x0000000017087348 */ /* 0x000fea0003c00000 */
[----:B------:R0:W1:Y:S02]  /*5680*/  SHFL.BFLY P2, R30, R32, R29, R28 ;  /* 0x0c00001d201e7389 */ /* 0x000064000004001c */
[----:B01----:R-:W-:Y:S01]  /*5690*/  ENDCOLLECTIVE ;  /* 0x000000000000791b */ /* 0x003fe20003800000 */
.L_x_346:
[----:B------:R-:W-:-:S05]  /*56a0*/  FADD.FTZ R36, R36, R33 ;  /* 0x0000002124247221 */ /* 0x000fca0000010000 */
[----:B------:R-:W-:Y:S01]  /*56b0*/  MOV R32, R36 ;  /* 0x0000002400207202 */ /* 0x000fe20000000f00 */
[----:B------:R-:W-:-:S07]  /*56c0*/  IMAD.MOV.U32 R35, RZ, RZ, R30 ;  /* 0x000000ffff237224 */ /* 0x000fce00078e001e */
[----:B------:R-:W-:Y:S05]  /*56d0*/  WARPSYNC.COLLECTIVE R23, `(.L_x_347) ;  /* 0x0000000017087348 */ /* 0x000fea0003c00000 */
[----:B------:R0:W1:Y:S02]  /*56e0*/  SHFL.BFLY P2, R30, R32, R29, R28 ;  /* 0x0c00001d201e7389 */ /* 0x000064000004001c */
[----:B01----:R-:W-:Y:S01]  /*56f0*/  ENDCOLLECTIVE ;  /* 0x000000000000791b */ /* 0x003fe20003800000 */
.L_x_347:
[----:B------:R-:W-:Y:S01]  /*5700*/  FADD.FTZ R35, R34, R35 ;  /* 0x0000002322237221 */ /* 0x000fe20000010000 */
[----:B------:R-:W-:-:S03]  /*5710*/  HFMA2.MMA R29, -RZ, RZ, 0, 1.1920928955078125e-07 ;  /* 0x00000002ff1d7435 */ /* 0x000fc600000001ff */
[----:B------:R-:W-:Y:S01]  /*5720*/  IMAD.MOV.U32 R32, RZ, RZ, R35 ;  /* 0x000000ffff207224 */ /* 0x000fe200078e0023 */
[----:B------:R-:W-:-:S07]  /*5730*/  MOV R37, R30 ;  /* 0x0000001e00257202 */ /* 0x000fce0000000f00 */
[----:B------:R-:W-:Y:S05]  /*5740*/  WARPSYNC.COLLECTIVE R23, `(.L_x_348) ;  /* 0x0000000017087348 */ /* 0x000fea0003c00000 */
[----:B------:R0:W1:Y:S02]  /*5750*/  SHFL.BFLY P2, R30, R32, R29, R28 ;  /* 0x0c00001d201e7389 */ /* 0x000064000004001c */
[----:B01----:R-:W-:Y:S01]  /*5760*/  ENDCOLLECTIVE ;  /* 0x000000000000791b */ /* 0x003fe20003800000 */
.L_x_348:
[----:B------:R-:W-:-:S04]  /*5770*/  FADD.FTZ R37, R36, R37 ;  /* 0x0000002524257221 */ /* 0x000fc80000010000 */
[----:B------:R-:W-:Y:S01]  /*5780*/  IMAD.MOV.U32 R32, RZ, RZ, R37 ;  /* 0x000000ffff207224 */ /* 0x000fe200078e0025 */
[----:B------:R-:W-:-:S07]  /*5790*/  MOV R38, R30 ;  /* 0x0000001e00267202 */ /* 0x000fce0000000f00 */
[----:B------:R-:W-:Y:S05]  /*57a0*/  WARPSYNC.COLLECTIVE R23, `(.L_x_349) ;  /* 0x0000000017087348 */ /* 0x000fea0003c00000 */
[----:B------:R0:W1:Y:S02]  /*57b0*/  SHFL.BFLY P2, R30, R32, R29, R28 ;  /* 0x0c00001d201e7389 */ /* 0x000064000004001c */
[----:B01----:R-:W-:Y:S01]  /*57c0*/  ENDCOLLECTIVE ;  /* 0x000000000000791b */ /* 0x003fe20003800000 */
.L_x_349:
[----:B------:R-:W-:-:S05]  /*57d0*/  FADD.FTZ R38, R35, R38 ;  /* 0x0000002623267221 */ /* 0x000fca0000010000 */
[----:B------:R-:W-:Y:S01]  /*57e0*/  MOV R32, R38 ;  /* 0x0000002600207202 */ /* 0x000fe20000000f00 */
[----:B------:R-:W-:Y:S01]  /*57f0*/  IMAD.MOV.U32 R29, RZ, RZ, 0x1 ;  /* 0x00000001ff1d7424 */ /* 0x000fe200078e00ff */
[----:B------:R-:W-:-:S07]  /*5800*/  MOV R40, R30 ;  /* 0x0000001e00287202 */ /* 0x000fce0000000f00 */
[----:B------:R-:W-:Y:S05]  /*5810*/  WARPSYNC.COLLECTIVE R23, `(.L_x_350) ;  /* 0x0000000017087348 */ /* 0x000fea0003c00000 */
[----:B------:R0:W1:Y:S02]  /*5820*/  SHFL.BFLY P2, R30, R32, R29, R28 ;  /* 0x0c00001d201e7389 */ /* 0x000064000004001c */
[----:B01----:R-:W-:Y:S01]  /*5830*/  ENDCOLLECTIVE ;  /* 0x000000000000791b */ /* 0x003fe20003800000 */
.L_x_350:
[----:B------:R-:W-:-:S05]  /*5840*/  FADD.FTZ R40, R37, R40 ;  /* 0x0000002825287221 */ /* 0x000fca0000010000 */
[----:B------:R-:W-:Y:S02]  /*5850*/  MOV R32, R40 ;  /* 0x0000002800207202 */ /* 0x000fe40000000f00 */
[----:B------:R-:W-:-:S07]  /*5860*/  MOV R31, R30 ;  /* 0x0000001e001f7202 */ /* 0x000fce0000000f00 */
[----:B------:R-:W-:Y:S05]  /*5870*/  WARPSYNC.COLLECTIVE R23, `(.L_x_351) ;  /* 0x0000000017087348 */ /* 0x000fea0003c00000 */
[----:B------:R0:W1:Y:S02]  /*5880*/  SHFL.BFLY P2, R30, R32, R29, R28 ;  /* 0x0c00001d201e7389 */ /* 0x000064000004001c */
[----:B01----:R-:W-:Y:S01]  /*5890*/  ENDCOLLECTIVE ;  /* 0x000000000000791b */ /* 0x003fe20003800000 */
.L_x_351:
[----:B------:R-:W-:Y:S01]  /*58a0*/  FADD.FTZ R31, R38, R31 ;  /* 0x0000001f261f7221 */ /* 0x000fe20000010000 */
[----:B------:R-:W-:Y:S06]  /*58b0*/  BRA `(.L_x_352) ;  /* 0xffffffec00107947 */ /* 0x000fec000383ffff */
.L_x_331:
[----:B------:R-:W-:Y:S01]  /*58c0*/  BSSY B1, `(.L_x_353) ;  /* 0x0000008000017945 */ /* 0x000fe20003800000 */
[----:B0-----:R-:W-:Y:S01]  /*58d0*/  IMAD.MOV.U32 R32, RZ, RZ, R31 ;  /* 0x000000ffff207224 */ /* 0x001fe200078e001f */
[----:B------:R-:W-:Y:S01]  /*58e0*/  MOV R29, 0x8 ;  /* 0x00000008001d7802 */ /* 0x000fe20000000f00 */
[----:B----4-:R-:W-:Y:S01]  /*58f0*/  IMAD.MOV.U32 R23, RZ, RZ, 0xffff ;  /* 0x0000ffffff177424 */ /* 0x010fe200078e00ff */
[----:B------:R-:W-:-:S07]  /*5900*/  MOV R28, 0x101f ;  /* 0x0000101f001c7802 */ /* 0x000fce0000000f00 */
[----:B-123--:R-:W-:Y:S05]  /*5910*/  WARPSYNC.COLLECTIVE R23, `(.L_x_354) ;  /* 0x0000000017087348 */ /* 0x00efea0003c00000 */
[----:B------:R0:W4:Y:S02]  /*5920*/  SHFL.BFLY P2, R30, R32, R29, R28 ;  /* 0x0c00001d201e7389 */ /* 0x000124000004001c */
[----:B01234-:R-:W-:Y:S01]  /*5930*/  ENDCOLLECTIVE ;  /* 0x000000000000791b */ /* 0x01ffe20003800000 */
.L_x_354:
[----:B------:R-:W-:Y:S05]  /*5940*/  BSYNC B1 ;  /* 0x0000000000017941 */ /* 0x000fea0003800000 */
.L_x_353:
        /* <DEDUP_REMOVED lines=8> */
.L_x_355:
[----:B------:R-:W-:Y:S01]  /*59d0*/  FADD.FTZ R34, R34, R31 ;  /* 0x0000001f22227221 */ /* 0x000fe20000010000 */
[----:B------:R-:W-:-:S04]  /*59e0*/  HFMA2.MMA R29, -RZ, RZ, 0, 2.384185791015625e-07 ;  /* 0x00000004ff1d7435 */ /* 0x000fc800000001ff */
[----:B------:R-:W-:Y:S01]  /*59f0*/  MOV R32, R34 ;  /* 0x0000002200207202 */ /* 0x000fe20000000f00 */
[----:B------:R-:W-:-:S07]  /*5a00*/  IMAD.MOV.U32 R36, RZ, RZ, R30 ;  /* 0x000000ffff247224 */ /* 0x000fce00078e001e */
[----:B------:R-:W-:Y:S05]  /*5a10*/  WARPSYNC.COLLECTIVE R23, `(.L_x_356) ;  /* 0x0000000017087348 */ /* 0x000fea0003c00000 */
[----:B------:R0:W1:Y:S02]  /*5a20*/  SHFL.BFLY P2, R30, R32, R29, R28 ;  /* 0x0c00001d201e7389 */ /* 0x000064000004001c */
[----:B01----:R-:W-:Y:S01]  /*5a30*/  ENDCOLLECTIVE ;  /* 0x000000000000791b */ /* 0x003fe20003800000 */
.L_x_356:
[----:B------:R-:W-:-:S05]  /*5a40*/  FADD.FTZ R36, R36, R33 ;  /* 0x0000002124247221 */ /* 0x000fca0000010000 */
[----:B------:R-:W-:Y:S01]  /*5a50*/  MOV R32, R36 ;  /* 0x0000002400207202 */ /* 0x000fe20000000f00 */
[----:B------:R-:W-:-:S07]  /*5a60*/  IMAD.MOV.U32 R35, RZ, RZ, R30 ;  /* 0x000000ffff237224 */ /* 0x000fce00078e001e */
[----:B------:R-:W-:Y:S05]  /*5a70*/  WARPSYNC.COLLECTIVE R23, `(.L_x_357) ;  /* 0x0000000017087348 */ /* 0x000fea0003c00000 */
[----:B------:R0:W1:Y:S02]  /*5a80*/  SHFL.BFLY P2, R30, R32, R29, R28 ;  /* 0x0c00001d201e7389 */ /* 0x000064000004001c */
[----:B01----:R-:W-:Y:S01]  /*5a90*/  ENDCOLLECTIVE ;  /* 0x000000000000791b */ /* 0x003fe20003800000 */
.L_x_357:
[----:B------:R-:W-:Y:S01]  /*5aa0*/  FADD.FTZ R35, R34, R35 ;  /* 0x0000002322237221 */ /* 0x000fe20000010000 */
[----:B------:R-:W-:-:S03]  /*5ab0*/  HFMA2.MMA R29, -RZ, RZ, 0, 1.1920928955078125e-07 ;  /* 0x00000002ff1d7435 */ /* 0x000fc600000001ff */
[----:B------:R-:W-:Y:S01]  /*5ac0*/  IMAD.MOV.U32 R32, RZ, RZ, R35 ;  /* 0x000000ffff207224 */ /* 0x000fe200078e0023 */
[----:B------:R-:W-:-:S07]  /*5ad0*/  MOV R37, R30 ;  /* 0x0000001e00257202 */ /* 0x000fce0000000f00 */
[----:B------:R-:W-:Y:S05]  /*5ae0*/  WARPSYNC.COLLECTIVE R23, `(.L_x_358) ;  /* 0x0000000017087348 */ /* 0x000fea0003c00000 */
[----:B------:R0:W1:Y:S02]  /*5af0*/  SHFL.BFLY P2, R30, R32, R29, R28 ;  /* 0x0c00001d201e7389 */ /* 0x000064000004001c */
[----:B01----:R-:W-:Y:S01]  /*5b00*/  ENDCOLLECTIVE ;  /* 0x000000000000791b */ /* 0x003fe20003800000 */
.L_x_358:
[----:B------:R-:W-:-:S04]  /*5b10*/  FADD.FTZ R37, R36, R37 ;  /* 0x0000002524257221 */ /* 0x000fc80000010000 */
[----:B------:R-:W-:Y:S01]  /*5b20*/  IMAD.MOV.U32 R32, RZ, RZ, R37 ;  /* 0x000000ffff207224 */ /* 0x000fe200078e0025 */
[----:B------:R-:W-:-:S07]  /*5b30*/  MOV R38, R30 ;  /* 0x0000001e00267202 */ /* 0x000fce0000000f00 */
[----:B------:R-:W-:Y:S05]  /*5b40*/  WARPSYNC.COLLECTIVE R23, `(.L_x_359) ;  /* 0x0000000017087348 */ /* 0x000fea0003c00000 */
[----:B------:R0:W1:Y:S02]  /*5b50*/  SHFL.BFLY P2, R30, R32, R29, R28 ;  /* 0x0c00001d201e7389 */ /* 0x000064000004001c */
[----:B01----:R-:W-:Y:S01]  /*5b60*/  ENDCOLLECTIVE ;  /* 0x000000000000791b */ /* 0x003fe20003800000 */
.L_x_359:
[----:B------:R-:W-:-:S05]  /*5b70*/  FADD.FTZ R38, R35, R38 ;  /* 0x0000002623267221 */ /* 0x000fca0000010000 */
[----:B------:R-:W-:Y:S01]  /*5b80*/  MOV R32, R38 ;  /* 0x0000002600207202 */ /* 0x000fe20000000f00 */
[----:B------:R-:W-:Y:S01]  /*5b90*/  IMAD.MOV.U32 R29, RZ, RZ, 0x1 ;  /* 0x00000001ff1d7424 */ /* 0x000fe200078e00ff */
[----:B------:R-:W-:-:S07]  /*5ba0*/  MOV R40, R30 ;  /* 0x0000001e00287202 */ /* 0x000fce0000000f00 */
[----:B------:R-:W-:Y:S05]  /*5bb0*/  WARPSYNC.COLLECTIVE R23, `(.L_x_360) ;  /* 0x0000000017087348 */ /* 0x000fea0003c00000 */
[----:B------:R0:W1:Y:S02]  /*5bc0*/  SHFL.BFLY P2, R30, R32, R29, R28 ;  /* 0x0c00001d201e7389 */ /* 0x000064000004001c */
[----:B01----:R-:W-:Y:S01]  /*5bd0*/  ENDCOLLECTIVE ;  /* 0x000000000000791b */ /* 0x003fe20003800000 */
.L_x_360:
[----:B------:R-:W-:-:S05]  /*5be0*/  FADD.FTZ R40, R37, R40 ;  /* 0x0000002825287221 */ /* 0x000fca0000010000 */
[----:B------:R-:W-:Y:S02]  /*5bf0*/  MOV R32, R40 ;  /* 0x0000002800207202 */ /* 0x000fe40000000f00 */
[----:B------:R-:W-:-:S07]  /*5c00*/  MOV R31, R30 ;  /* 0x0000001e001f7202 */ /* 0x000fce0000000f00 */
[----:B------:R-:W-:Y:S05]  /*5c10*/  WARPSYNC.COLLECTIVE R23, `(.L_x_361) ;  /* 0x0000000017087348 */ /* 0x000fea0003c00000 */
[----:B------:R0:W1:Y:S02]  /*5c20*/  SHFL.BFLY P2, R30, R32, R29, R28 ;  /* 0x0c00001d201e7389 */ /* 0x000064000004001c */
[----:B01----:R-:W-:Y:S01]  /*5c30*/  ENDCOLLECTIVE ;  /* 0x000000000000791b */ /* 0x003fe20003800000 */
.L_x_361:
[----:B------:R-:W-:Y:S01]  /*5c40*/  FADD.FTZ R31, R38, R31 ;  /* 0x0000001f261f7221 */ /* 0x000fe20000010000 */
[----:B------:R-:W-:Y:S06]  /*5c50*/  BRA `(.L_x_362) ;  /* 0xffffffe800b47947 */ /* 0x000fec000383ffff */
.L_x_332:
[----:B------:R-:W-:Y:S01]  /*5c60*/  HFMA2.MMA R29, -RZ, RZ, 0, 4.76837158203125e-07 ;  /* 0x00000008ff1d7435 */ /* 0x000fe200000001ff */
[----:B------:R-:W-:Y:S01]  /*5c70*/  BSSY B0, `(.L_x_363) ;  /* 0x0000007000007945 */ /* 0x000fe20003800000 */
[----:B--2---:R-:W-:Y:S01]  /*5c80*/  IMAD.MOV.U32 R32, RZ, RZ, R24 ;  /* 0x000000ffff207224 */ /* 0x004fe200078e0018 */
[----:B------:R-:W-:Y:S01]  /*5c90*/  MOV R28, 0x101f ;  /* 0x0000101f001c7802 */ /* 0x000fe20000000f00 */
[----:B0-----:R-:W-:-:S07]  /*5ca0*/  IMAD.MOV.U32 R23, RZ, RZ, 0xffff ;  /* 0x0000ffffff177424 */ /* 0x001fce00078e00ff */
[----:B-1-34-:R-:W-:Y:S05]  /*5cb0*/  WARPSYNC.COLLECTIVE R23, `(.L_x_364) ;  /* 0x0000000017087348 */ /* 0x01afea0003c00000 */
[----:B------:R0:W2:Y:S02]  /*5cc0*/  SHFL.BFLY P2, R30, R32, R29, R28 ;  /* 0x0c00001d201e7389 */ /* 0x0000a4000004001c */
[----:B01234-:R-:W-:Y:S01]  /*5cd0*/  ENDCOLLECTIVE ;  /* 0x000000000000791b */ /* 0x01ffe20003800000 */
.L_x_364:
[----:B------:R-:W-:Y:S05]  /*5ce0*/  BSYNC B0 ;  /* 0x0000000000007941 */ /* 0x000fea0003800000 */
.L_x_363:
[----:B------:R-:W-:Y:S01]  /*5cf0*/  HFMA2.MMA R28, -RZ, RZ, 0, 0.000503063201904296875 ;  /* 0x0000101fff1c7435 */ /* 0x000fe200000001ff */
[----:B------:R-:W-:Y:S01]  /*5d00*/  MOV R32, R25 ;  /* 0x0000001900207202 */ /* 0x000fe20000000f00 */
[----:B------:R-:W-:Y:S01]  /*5d10*/  IMAD.MOV.U32 R29, RZ, RZ, 0x8 ;  /* 0x00000008ff1d7424 */ /* 0x000fe200078e00ff */
[----:B------:R-:W-:Y:S01]  /*5d20*/  MOV R23, 0xffff ;  /* 0x0000ffff00177802 */ /* 0x000fe20000000f00 */
[----:B------:R-:W-:Y:S01]  /*5d30*/  @P0 IMAD.SHL.U32 R36, R49, 0x2, RZ ;  /* 0x0000000231240824 */ /* 0x000fe200078e00ff */
[----:B------:R-:W-:Y:S01]  /*5d40*/  MOV R27, R30 ;  /* 0x0000001e001b7202 */ /* 0x000fe20000000f00 */
[----:B------:R-:W-:Y:S01]  /*5d50*/  HFMA2.MMA R35, -RZ, RZ, 0, 0 ;  /* 0x00000000ff237435 */ /* 0x000fe200000001ff */
[----:B------:R-:W-:-:S10]  /*5d60*/  @P0 IADD3 R31, R34, 0x1e, RZ ;  /* 0x0000001e221f0810 */ /* 0x000fd40007ffe0ff */
[----:B------:R-:W-:Y:S05]  /*5d70*/  WARPSYNC.COLLECTIVE R23, `(.L_x_365) ;  /* 0x0000000017087348 */ /* 0x000fea0003c00000 */
[----:B------:R0:W1:Y:S02]  /*5d80*/  SHFL.BFLY P2, R30, R32, R29, R28 ;  /* 0x0c00001d201e7389 */ /* 0x000064000004001c */
[----:B01----:R-:W-:Y:S01]  /*5d90*/  ENDCOLLECTIVE ;  /* 0x000000000000791b */ /* 0x003fe20003800000 */
.L_x_365:
[----:B------:R-:W-:Y:S01]  /*5da0*/  @P0 LEA R38, R49, UR4, 0x7 ;  /* 0x0000000431260c11 */ /* 0x000fe2000f8e38ff */
[----:B------:R-:W-:Y:S01]  /*5db0*/  FADD.FTZ R27, R27, R24 ;  /* 0x000000181b1b7221 */ /* 0x000fe20000010000 */
[----:B------:R-:W-:Y:S01]  /*5dc0*/  @P0 LOP3.LUT R31, R31, R36, RZ, 0x3c, !PT ;  /* 0x000000241f1f0212 */ /* 0x000fe200078e3cff */
[----:B------:R-:W-:Y:S01]  /*5dd0*/  IMAD.MOV.U32 R37, RZ, RZ, RZ ;  /* 0x000000ffff257224 */ /* 0x000fe200078e00ff */
[C---:B------:R-:W-:Y:S01]  /*5de0*/  @P0 LEA R39, R49.reuse, UR4, 0x7 ;  /* 0x0000000431270c11 */ /* 0x040fe2000f8e38ff */
[----:B------:R-:W-:Y:S01]  /*5df0*/  HFMA2.MMA R41, -RZ, RZ, 0, 0 ;  /* 0x00000000ff297435 */ /* 0x000fe200000001ff */
[----:B------:R-:W-:Y:S01]  /*5e00*/  IMAD.MOV.U32 R43, RZ, RZ, RZ ;  /* 0x000000ffff2b7224 */ /* 0x000fe200078e00ff */
[----:B------:R-:W-:Y:S01]  /*5e10*/  @P0 LEA R51, R49, UR4, 0x7 ;  /* 0x0000000431330c11 */ /* 0x000fe2000f8e38ff */
[----:B------:R-:W-:Y:S02]  /*5e20*/  @P0 IMAD R31, R31, 0x4, R38 ;  /* 0x000000041f1f0824 */ /* 0x000fe400078e0226 */
[----:B------:R-:W-:Y:S01]  /*5e30*/  IMAD.MOV.U32 R50, RZ, RZ, RZ ;  /* 0x000000ffff327224 */ /* 0x000fe200078e00ff */
[----:B------:R-:W-:Y:S01]  /*5e40*/  HFMA2.MMA R29, -RZ, RZ, 0, 2.384185791015625e-07 ;  /* 0x00000004ff1d7435 */ /* 0x000fe200000001ff */
[----:B------:R-:W-:Y:S01]  /*5e50*/  MOV R32, R27 ;  /* 0x0000001b00207202 */ /* 0x000fe20000000f00 */
[----:B------:R0:W1:Y:S04]  /*5e60*/  @P0 LDS R36, [R31] ;  /* 0x000000001f240984 */ /* 0x0000680000000800 */
[----:B------:R0:W2:Y:S01]  /*5e70*/  @P0 LDS R38, [R31+0x780] ;  /* 0x000780001f260984 */ /* 0x0000a20000000800 */
[----:B------:R-:W-:-:S07]  /*5e80*/  FADD.FTZ R26, R30, R25 ;  /* 0x000000191e1a7221 */ /* 0x000fce0000010000 */
[----:B012---:R-:W-:Y:S05]  /*5e90*/  WARPSYNC.COLLECTIVE R23, `(.L_x_366) ;  /* 0x0000000017087348 */ /* 0x007fea0003c00000 */
[----:B------:R3:W4:Y:S02]  /*5ea0*/  SHFL.BFLY P2, R30, R32, R29, R28 ;  /* 0x0c00001d201e7389 */ /* 0x000724000004001c */
[----:B01234-:R-:W-:Y:S01]  /*5eb0*/  ENDCOLLECTIVE ;  /* 0x000000000000791b */ /* 0x01ffe20003800000 */
.L_x_366:
[----:B------:R-:W-:Y:S01]  /*5ec0*/  MOV R32, R26 ;  /* 0x0000001a00207202 */ /* 0x000fe20000000f00 */
[----:B------:R-:W-:-:S07]  /*5ed0*/  IMAD.MOV.U32 R24, RZ, RZ, R30 ;  /* 0x000000ffff187224 */ /* 0x000fce00078e001e */
[----:B------:R-:W-:Y:S05]  /*5ee0*/  WARPSYNC.COLLECTIVE R23, `(.L_x_367) ;  /* 0x0000000017087348 */ /* 0x000fea0003c00000 */
[----:B------:R0:W1:Y:S02]  /*5ef0*/  SHFL.BFLY P2, R30, R32, R29, R28 ;  /* 0x0c00001d201e7389 */ /* 0x000064000004001c */
[----:B01----:R-:W-:Y:S01]  /*5f00*/  ENDCOLLECTIVE ;  /* 0x000000000000791b */ /* 0x003fe20003800000 */
.L_x_367:
[----:B------:R-:W-:Y:S01]  /*5f10*/  FADD.FTZ R24, R27, R24 ;  /* 0x000000181b187221 */ /* 0x000fe20000010000 */
[----:B------:R-:W-:Y:S02]  /*5f20*/  @P0 MOV R35, R36 ;  /* 0x0000002400230202 */ /* 0x000fe40000000f00 */
[----:B------:R-:W-:Y:S01]  /*5f30*/  @P0 MOV R37, R38 ;  /* 0x0000002600250202 */ /* 0x000fe20000000f00 */
[----:B------:R-:W-:Y:S01]  /*5f40*/  HFMA2.MMA R29, -RZ, RZ, 0, 1.1920928955078125e-07 ;  /* 0x00000002ff1d7435 */ /* 0x000fe200000001ff */
[----:B------:R-:W-:Y:S01]  /*5f50*/  MOV R32, R24 ;  /* 0x0000001800207202 */ /* 0x000fe20000000f00 */
[----:B------:R-:W-:Y:S01]  /*5f60*/  FADD.FTZ R25, R26, R30 ;  /* 0x0000001e1a197221 */ /* 0x000fe20000010000 */
[----:B------:R-:W-:-:S08]  /*5f70*/  @P0 IADD3 R26, R34, 0x3c, RZ ;  /* 0x0000003c221a0810 */ /* 0x000fd00007ffe0ff */
[----:B------:R-:W-:Y:S05]  /*5f80*/  WARPSYNC.COLLECTIVE R23, `(.L_x_368) ;  /* 0x0000000017087348 */ /* 0x000fea0003c00000 */
[----:B------:R0:W1:Y:S02]  /*5f90*/  SHFL.BFLY P2, R30, R32, R29, R28 ;  /* 0x0c00001d201e7389 */ /* 0x000064000004001c */
[----:B01----:R-:W-:Y:S01]  /*5fa0*/  ENDCOLLECTIVE ;  /* 0x000000000000791b */ /* 0x003fe20003800000 */
.L_x_368:
[----:B------:R-:W-:Y:S01]  /*5fb0*/  MOV R32, R25 ;  /* 0x0000001900207202 */ /* 0x000fe20000000f00 */
[----:B------:R-:W-:-:S07]  /*5fc0*/  IMAD.MOV.U32 R27, RZ, RZ, R30 ;  /* 0x000000ffff1b7224 */ /* 0x000fce00078e001e */
[----:B------:R-:W-:Y:S05]  /*5fd0*/  WARPSYNC.COLLECTIVE R23, `(.L_x_369) ;  /* 0x0000000017087348 */ /* 0x000fea0003c00000 */
[----:B------:R0:W1:Y:S02]  /*5fe0*/  SHFL.BFLY P2, R30, R32, R29, R28 ;  /* 0x0c00001d201e7389 */ /* 0x000064000004001c */
[----:B01----:R-:W-:Y:S01]  /*5ff0*/  ENDCOLLECTIVE ;  /* 0x000000000000791b */ /* 0x003fe20003800000 */
.L_x_369:
[----:B------:R-:W-:Y:S01]  /*6000*/  FADD.FTZ R31, R24, R27 ;  /* 0x0000001b181f7221 */ /* 0x000fe20000010000 */
[----:B------:R-:W-:-:S04]  /*6010*/  @P0 SHF.L.U32 R27, R49, 0x1, RZ ;  /* 0x00000001311b0819 */ /* 0x000fc800000006ff */
[----:B------:R-:W-:-:S04]  /*6020*/  @P0 LOP3.LUT R26, R26, R27, RZ, 0x3c, !PT ;  /* 0x0000001b1a1a0212 */ /* 0x000fc800078e3cff */
[----:B------:R-:W-:Y:S01]  /*6030*/  @P0 LEA R27, R26, R39, 0x2 ;  /* 0x000000271a1b0211 */ /* 0x000fe200078e10ff */
[----:B------:R-:W-:Y:S01]  /*6040*/  HFMA2.MMA R29, -RZ, RZ, 0, 5.9604644775390625e-08 ;  /* 0x00000001ff1d7435 */ /* 0x000fe200000001ff */
[----:B------:R-:W-:-:S03]  /*6050*/  IMAD.MOV.U32 R32, RZ, RZ, R31 ;  /* 0x000000ffff207224 */ /* 0x000fc600078e001f */
[----:B------:R0:W1:Y:S04]  /*6060*/  @P0 LDS R44, [R27] ;  /* 0x000000001b2c0984 */ /* 0x0000680000000800 */
[----:B------:R0:W2:Y:S01]  /*6070*/  @P0 LDS R45, [R27+0x780] ;  /* 0x000780001b2d0984 */ /* 0x0000a20000000800 */
[----:B------:R-:W-:-:S07]  /*6080*/  FADD.FTZ R33, R25, R30 ;  /* 0x0000001e19217221 */ /* 0x000fce0000010000 */
[----:B012---:R-:W-:Y:S05]  /*6090*/  WARPSYNC.COLLECTIVE R23, `(.L_x_370) ;  /* 0x0000000017087348 */ /* 0x007fea0003c00000 */
[----:B------:R3:W4:Y:S02]  /*60a0*/  SHFL.BFLY P2, R30, R32, R29, R28 ;  /* 0x0c00001d201e7389 */ /* 0x000724000004001c */
[----:B01234-:R-:W-:Y:S01]  /*60b0*/  ENDCOLLECTIVE ;  /* 0x000000000000791b */ /* 0x01ffe20003800000 */
.L_x_370:
[----:B------:R-:W0:Y:S01]  /*60c0*/  LDC.64 R24, c[0x0][0x218] ;  /* 0x00008600ff187b82 */ /* 0x000e220000000a00 */
[----:B------:R-:W-:Y:S01]  /*60d0*/  IMAD.MOV.U32 R32, RZ, RZ, R33 ;  /* 0x000000ffff207224 */ /* 0x000fe200078e0021 */
[----:B------:R-:W-:-:S07]  /*60e0*/  MOV R36, R30 ;  /* 0x0000001e00247202 */ /* 0x000fce0000000f00 */
[----:B0-----:R-:W-:Y:S05]  /*60f0*/  WARPSYNC.COLLECTIVE R23, `(.L_x_371) ;  /* 0x0000000017087348 */ /* 0x001fea0003c00000 */
[----:B------:R1:W2:Y:S02]  /*6100*/  SHFL.BFLY P2, R30, R32, R29, R28 ;  /* 0x0c00001d201e7389 */ /* 0x0002a4000004001c */
[----:B012---:R-:W-:Y:S01]  /*6110*/  ENDCOLLECTIVE ;  /* 0x000000000000791b */ /* 0x007fe20003800000 */
.L_x_371:
[----:B------:R-:W-:Y:S01]  /*6120*/  FADD.FTZ R31, R31, R36 ;  /* 0x000000241f1f7221 */ /* 0x000fe20000010000 */
[----:B------:R-:W-:Y:S02]  /*6130*/  @P0 MOV R41, R44 ;  /* 0x0000002c00290202 */ /* 0x000fe40000000f00 */
[----:B------:R-:W-:Y:S01]  /*6140*/  @P0 MOV R43, R45 ;  /* 0x0000002d002b0202 */ /* 0x000fe20000000f00 */
[----:B------:R-:W-:Y:S01]  /*6150*/  HFMA2.MMA R45, -RZ, RZ, 0, 0 ;  /* 0x00000000ff2d7435 */ /* 0x000fe200000001ff */
[----:B------:R-:W-:Y:S01]  /*6160*/  MOV R32, R35 ;  /* 0x0000002300207202 */ /* 0x000fe20000000f00 */
[----:B------:R-:W-:Y:S01]  /*6170*/  IMAD.MOV.U32 R29, RZ, RZ, 0x8 ;  /* 0x00000008ff1d7424 */ /* 0x000fe200078e00ff */
[----:B------:R-:W-:-:S08]  /*6180*/  MOV R38, R30 ;  /* 0x0000001e00267202 */ /* 0x000fd00000000f00 */
[----:B------:R-:W-:Y:S05]  /*6190*/  WARPSYNC.COLLECTIVE R23, `(.L_x_372) ;  /* 0x0000000017087348 */ /* 0x000fea0003c00000 */
[----:B------:R0:W1:Y:S02]  /*61a0*/  SHFL.BFLY P2, R30, R32, R29, R28 ;  /* 0x0c00001d201e7389 */ /* 0x000064000004001c */
[----:B01----:R-:W-:Y:S01]  /*61b0*/  ENDCOLLECTIVE ;  /* 0x000000000000791b */ /* 0x003fe20003800000 */
.L_x_372:
[----:B------:R-:W-:Y:S01]  /*61c0*/  FADD.FTZ R33, R33, R38 ;  /* 0x0000002621217221 */ /* 0x000fe20000010000 */
[----:B------:R-:W-:Y:S02]  /*61d0*/  MOV R32, R37 ;  /* 0x0000002500207202 */ /* 0x000fe40000000f00 */
[----:B------:R-:W-:-:S07]  /*61e0*/  MOV R40, R30 ;  /* 0x0000001e00287202 */ /* 0x000fce0000000f00 */
[----:B------:R-:W-:Y:S05]  /*61f0*/  WARPSYNC.COLLECTIVE R23, `(.L_x_373) ;  /* 0x0000000017087348 */ /* 0x000fea0003c00000 */
[----:B------:R0:W1:Y:S02]  /*6200*/  SHFL.BFLY P2, R30, R32, R29, R28 ;  /* 0x0c00001d201e7389 */ /* 0x000064000004001c */
[----:B01----:R-:W-:Y:S01]  /*6210*/  ENDCOLLECTIVE ;  /* 0x000000000000791b */ /* 0x003fe20003800000 */
.L_x_373:
[----:B------:R-:W-:-:S05]  /*6220*/  FADD.FTZ R40, R40, R35 ;  /* 0x0000002328287221 */ /* 0x000fca0000010000 */
[----:B------:R-:W-:Y:S01]  /*6230*/  MOV R32, R40 ;  /* 0x0000002800207202 */ /* 0x000fe20000000f00 */
[----:B------:R-:W-:Y:S02]  /*6240*/  IMAD.MOV.U32 R29, RZ, RZ, 0x4 ;  /* 0x00000004ff1d7424 */ /* 0x000fe400078e00ff */
[----:B------:R-:W-:-:S07]  /*6250*/  IMAD.MOV.U32 R42, RZ, RZ, R30 ;  /* 0x000000ffff2a7224 */ /* 0x000fce00078e001e */
[----:B------:R-:W-:Y:S05]  /*6260*/  WARPSYNC.COLLECTIVE R23, `(.L_x_374) ;  /* 0x0000000017087348 */ /* 0x000fea0003c00000 */
[----:B------:R0:W1:Y:S02]  /*6270*/  SHFL.BFLY P2, R30, R32, R29, R28 ;  /* 0x0c00001d201e7389 */ /* 0x000064000004001c */
[----:B01----:R-:W-:Y:S01]  /*6280*/  ENDCOLLECTIVE ;  /* 0x000000000000791b */ /* 0x003fe20003800000 */
.L_x_374:
[----:B------:R-:W-:-:S05]  /*6290*/  FADD.FTZ R42, R42, R37 ;  /* 0x000000252a2a7221 */ /* 0x000fca0000010000 */
[----:B------:R-:W-:Y:S02]  /*62a0*/  MOV R32, R42 ;  /* 0x0000002a00207202 */ /* 0x000fe40000000f00 */
[----:B------:R-:W-:-:S07]  /*62b0*/  MOV R35, R30 ;  /* 0x0000001e00237202 */ /* 0x000fce0000000f00 */
[----:B------:R-:W-:Y:S05]  /*62c0*/  WARPSYNC.COLLECTIVE R23, `(.L_x_375) ;  /* 0x0000000017087348 */ /* 0x000fea0003c00000 */
[----:B------:R0:W1:Y:S02]  /*62d0*/  SHFL.BFLY P2, R30, R32, R29, R28 ;  /* 0x0c00001d201e7389 */ /* 0x000064000004001c */
[----:B01----:R-:W-:Y:S01]  /*62e0*/  ENDCOLLECTIVE ;  /* 0x000000000000791b */ /* 0x003fe20003800000 */
.L_x_375:
[----:B------:R-:W-:Y:S01]  /*62f0*/  FADD.FTZ R35, R40, R35 ;  /* 0x0000002328237221 */ /* 0x000fe20000010000 */
[----:B------:R-:W-:-:S03]  /*6300*/  HFMA2.MMA R29, -RZ, RZ, 0, 1.1920928955078125e-07 ;  /* 0x00000002ff1d7435 */ /* 0x000fc600000001ff */
[----:B------:R-:W-:Y:S02]  /*6310*/  IMAD.MOV.U32 R32, RZ, RZ, R35 ;  /* 0x000000ffff207224 */ /* 0x000fe400078e0023 */
[----:B------:R-:W-:-:S07]  /*6320*/  IMAD.MOV.U32 R37, RZ, RZ, R30 ;  /* 0x000000ffff257224 */ /* 0x000fce00078e001e */
[----:B------:R-:W-:Y:S05]  /*6330*/  WARPSYNC.COLLECTIVE R23, `(.L_x_376) ;  /* 0x0000000017087348 */ /* 0x000fea0003c00000 */
[----:B------:R0:W1:Y:S02]  /*6340*/  SHFL.BFLY P2, R30, R32, R29, R28 ;  /* 0x0c00001d201e7389 */ /* 0x000064000004001c */
[----:B01----:R-:W-:Y:S01]  /*6350*/  ENDCOLLECTIVE ;  /* 0x000000000000791b */ /* 0x003fe20003800000 */
.L_x_376:
[----:B------:R-:W-:-:S04]  /*6360*/  FADD.FTZ R37, R42, R37 ;  /* 0x000000252a257221 */ /* 0x000fc80000010000 */
[----:B------:R-:W-:Y:S01]  /*6370*/  IMAD.MOV.U32 R32, RZ, RZ, R37 ;  /* 0x000000ffff207224 */ /* 0x000fe200078e0025 */
[----:B------:R-:W-:-:S07]  /*6380*/  MOV R26, R30 ;  /* 0x0000001e001a7202 */ /* 0x000fce0000000f00 */
[----:B------:R-:W-:Y:S05]  /*6390*/  WARPSYNC.COLLECTIVE R23, `(.L_x_377) ;  /* 0x0000000017087348 */ /* 0x000fea0003c00000 */
[----:B------:R0:W1:Y:S02]  /*63a0*/  SHFL.BFLY P2, R30, R32, R29, R28 ;  /* 0x0c00001d201e7389 */ /* 0x000064000004001c */
[----:B01----:R-:W-:Y:S01]  /*63b0*/  ENDCOLLECTIVE ;  /* 0x000000000000791b */ /* 0x003fe20003800000 */
.L_x_377:
[----:B------:R-:W-:Y:S01]  /*63c0*/  FADD.FTZ R39, R35, R26 ;  /* 0x0000001a23277221 */ /* 0x000fe20000010000 */
[----:B------:R-:W-:Y:S01]  /*63d0*/  @P0 VIADD R26, R34, 0x5a ;  /* 0x0000005a221a0836 */ /* 0x000fe20000000000 */
[----:B------:R-:W-:Y:S02]  /*63e0*/  HFMA2.MMA R29, -RZ, RZ, 0, 5.9604644775390625e-08 ;  /* 0x00000001ff1d7435 */ /* 0x000fe400000001ff */
[----:B------:R-:W-:Y:S01]  /*63f0*/  IMAD.MOV.U32 R32, RZ, RZ, R39 ;  /* 0x000000ffff207224 */ /* 0x000fe200078e0027 */
[----:B------:R-:W-:-:S08]  /*6400*/  MOV R40, R30 ;  /* 0x0000001e00287202 */ /* 0x000fd00000000f00 */
[----:B------:R-:W-:Y:S05]  /*6410*/  WARPSYNC.COLLECTIVE R23, `(.L_x_378) ;  /* 0x0000000017087348 */ /* 0x000fea0003c00000 */
[----:B------:R0:W1:Y:S02]  /*6420*/  SHFL.BFLY P2, R30, R32, R29, R28 ;  /* 0x0c00001d201e7389 */ /* 0x000064000004001c */
[----:B01----:R-:W-:Y:S01]  /*6430*/  ENDCOLLECTIVE ;  /* 0x000000000000791b */ /* 0x003fe20003800000 */
.L_x_378:
[----:B------:R-:W-:Y:S01]  /*6440*/  FADD.FTZ R40, R37, R40 ;  /* 0x0000002825287221 */ /* 0x000fe20000010000 */
[----:B------:R-:W-:-:S04]  /*6450*/  @P0 SHF.L.U32 R37, R49, 0x1, RZ ;  /* 0x0000000131250819 */ /* 0x000fc800000006ff */
[----:B------:R-:W-:-:S04]  /*6460*/  @P0 LOP3.LUT R26, R26, R37, RZ, 0x3c, !PT ;  /* 0x000000251a1a0212 */ /* 0x000fc800078e3cff */
[----:B------:R-:W-:Y:S01]  /*6470*/  @P0 LEA R26, R26, R51, 0x2 ;  /* 0x000000331a1a0211 */ /* 0x000fe200078e10ff */
[----:B------:R-:W-:-:S04]  /*6480*/  IMAD.MOV.U32 R32, RZ, RZ, R40 ;  /* 0x000000ffff207224 */ /* 0x000fc800078e0028 */
[----:B------:R0:W1:Y:S04]  /*6490*/  @P0 LDS R51, [R26] ;  /* 0x000000001a330984 */ /* 0x0000680000000800 */
[----:B------:R0:W2:Y:S01]  /*64a0*/  @P0 LDS R52, [R26+0x780] ;  /* 0x000780001a340984 */ /* 0x0000a20000000800 */
[----:B------:R-:W-:-:S07]  /*64b0*/  MOV R42, R30 ;  /* 0x0000001e002a7202 */ /* 0x000fce0000000f00 */
[----:B012---:R-:W-:Y:S05]  /*64c0*/  WARPSYNC.COLLECTIVE R23, `(.L_x_379) ;  /* 0x0000000017087348 */ /* 0x007fea0003c00000 */
[----:B------:R3:W4:Y:S02]  /*64d0*/  SHFL.BFLY P2, R30, R32, R29, R28 ;  /* 0x0c00001d201e7389 */ /* 0x000724000004001c */
[----:B01234-:R-:W-:Y:S01]  /*64e0*/  ENDCOLLECTIVE ;  /* 0x000000000000791b */ /* 0x01ffe20003800000 */
.L_x_379:
[----:B------:R-:W-:Y:S01]  /*64f0*/  FADD.FTZ R39, R39, R42 ;  /* 0x0000002a27277221 */ /* 0x000fe20000010000 */
[----:B------:R-:W0:Y:S01]  /*6500*/  LDC.64 R26, c[0x0][0x220] ;  /* 0x00008800ff1a7b82 */ /* 0x000e220000000a00 */
[----:B------:R-:W-:Y:S01]  /*6510*/  MOV R32, R41 ;  /* 0x0000002900207202 */ /* 0x000fe20000000f00 */
[----:B------:R-:W-:Y:S01]  /*6520*/  IMAD.MOV.U32 R29, RZ, RZ, 0x8 ;  /* 0x00000008ff1d7424 */ /* 0x000fe200078e00ff */
[----:B------:R-:W-:-:S07]  /*6530*/  MOV R35, R30 ;  /* 0x0000001e00237202 */ /* 0x000fce0000000f00 */
[----:B0-----:R-:W-:Y:S05]  /*6540*/  WARPSYNC.COLLECTIVE R23, `(.L_x_380) ;  /* 0x0000000017087348 */ /* 0x001fea0003c00000 */
[----:B------:R1:W2:Y:S02]  /*6550*/  SHFL.BFLY P2, R30, R32, R29, R28 ;  /* 0x0c00001d201e7389 */ /* 0x0002a4000004001c */
[----:B012---:R-:W-:Y:S01]  /*6560*/  ENDCOLLECTIVE ;  /* 0x000000000000791b */ /* 0x007fe20003800000 */
.L_x_380:
[----:B------:R-:W-:Y:S01]  /*6570*/  FADD.FTZ R35, R40, R35 ;  /* 0x0000002328237221 */ /* 0x000fe20000010000 */
[----:B------:R-:W-:Y:S01]  /*6580*/  @P0 IMAD.MOV.U32 R45, RZ, RZ, R51 ;  /* 0x000000ffff2d0224 */ /* 0x000fe200078e0033 */
[----:B------:R-:W-:Y:S02]  /*6590*/  @P0 MOV R50, R52 ;  /* 0x0000003400320202 */ /* 0x000fe40000000f00 */
[----:B------:R-:W-:Y:S02]  /*65a0*/  ISETP.NE.AND P0, PT, R49, RZ, PT ;  /* 0x000000ff3100720c */ /* 0x000fe40003f05270 */
[----:B------:R-:W-:Y:S02]  /*65b0*/  MOV R32, R43 ;  /* 0x0000002b00207202 */ /* 0x000fe40000000f00 */
[----:B------:R-:W-:-:S09]  /*65c0*/  MOV R44, R30 ;  /* 0x0000001e002c7202 */ /* 0x000fd20000000f00 */
[----:B------:R-:W-:Y:S05]  /*65d0*/  WARPSYNC.COLLECTIVE R23, `(.L_x_381) ;  /* 0x0000000017087348 */ /* 0x000fea0003c00000 */
[----:B------:R0:W1:Y:S02]  /*65e0*/  SHFL.BFLY P2, R30, R32, R29, R28 ;  /* 0x0c00001d201e7389 */ /* 0x000064000004001c */
[----:B01----:R-:W-:Y:S01]  /*65f0*/  ENDCOLLECTIVE ;  /* 0x000000000000791b */ /* 0x003fe20003800000 */
.L_x_381:
[----:B------:R-:W-:Y:S01]  /*6600*/  FADD.FTZ R44, R44, R41 ;  /* 0x000000292c2c7221 */ /* 0x000fe20000010000 */
[----:B------:R-:W-:-:S04]  /*6610*/  HFMA2.MMA R29, -RZ, RZ, 0, 2.384185791015625e-07 ;  /* 0x00000004ff1d7435 */ /* 0x000fc800000001ff */
[----:B------:R-:W-:Y:S01]  /*6620*/  MOV R32, R44 ;  /* 0x0000002c00207202 */ /* 0x000fe20000000f00 */
[----:B------:R-:W-:-:S07]  /*6630*/  IMAD.MOV.U32 R46, RZ, RZ, R30 ;  /* 0x000000ffff2e7224 */ /* 0x000fce00078e001e */
[----:B------:R-:W-:Y:S05]  /*6640*/  WARPSYNC.COLLECTIVE R23, `(.L_x_382) ;  /* 0x0000000017087348 */ /* 0x000fea0003c00000 */
[----:B------:R0:W1:Y:S02]  /*6650*/  SHFL.BFLY P2, R30, R32, R29, R28 ;  /* 0x0c00001d201e7389 */ /* 0x000064000004001c */
[----:B01----:R-:W-:Y:S01]  /*6660*/  ENDCOLLECTIVE ;  /* 0x000000000000791b */ /* 0x003fe20003800000 */
.L_x_382:
[----:B------:R-:W-:-:S05]  /*6670*/  FADD.FTZ R46, R46, R43 ;  /* 0x0000002b2e2e7221 */ /* 0x000fca0000010000 */
[----:B------:R-:W-:Y:S01]  /*6680*/  MOV R32, R46 ;  /* 0x0000002e00207202 */ /* 0x000fe20000000f00 */
[----:B------:R-:W-:-:S07]  /*6690*/  IMAD.MOV.U32 R41, RZ, RZ, R30 ;  /* 0x000000ffff297224 */ /* 0x000fce00078e001e */
[----:B------:R-:W-:Y:S05]  /*66a0*/  WARPSYNC.COLLECTIVE R23, `(.L_x_383) ;  /* 0x0000000017087348 */ /* 0x000fea0003c00000 */
[----:B------:R0:W1:Y:S02]  /*66b0*/  SHFL.BFLY P2, R30, R32, R29, R28 ;  /* 0x0c00001d201e7389 */ /* 0x000064000004001c */
[----:B01----:R-:W-:Y:S01]  /*66c0*/  ENDCOLLECTIVE ;  /* 0x000000000000791b */ /* 0x003fe20003800000 */
.L_x_383:
[----:B------:R-:W-:Y:S01]  /*66d0*/  FADD.FTZ R41, R44, R41 ;  /* 0x000000292c297221 */ /* 0x000fe20000010000 */
[----:B------:R-:W-:-:S03]  /*66e0*/  HFMA2.MMA R29, -RZ, RZ, 0, 1.1920928955078125e-07 ;  /* 0x00000002ff1d7435 */ /* 0x000fc600000001ff */
[----:B------:R-:W-:Y:S01]  /*66f0*/  IMAD.MOV.U32 R32, RZ, RZ, R41 ;  /* 0x000000ffff207224 */ /* 0x000fe200078e0029 */
[----:B------:R-:W-:-:S07]  /*6700*/  MOV R43, R30 ;  /* 0x0000001e002b7202 */ /* 0x000fce0000000f00 */
[----:B------:R-:W-:Y:S05]  /*6710*/  WARPSYNC.COLLECTIVE R23, `(.L_x_384) ;  /* 0x0000000017087348 */ /* 0x000fea0003c00000 */
[----:B------:R0:W1:Y:S02]  /*6720*/  SHFL.BFLY P2, R30, R32, R29, R28 ;  /* 0x0c00001d201e7389 */ /* 0x000064000004001c */
[----:B01----:R-:W-:Y:S01]  /*6730*/  ENDCOLLECTIVE ;  /* 0x000000000000791b */ /* 0x003fe20003800000 */
.L_x_384:
[----:B------:R-:W-:-:S04]  /*6740*/  FADD.FTZ R43, R46, R43 ;  /* 0x0000002b2e2b7221 */ /* 0x000fc80000010000 */
[----:B------:R-:W-:Y:S01]  /*6750*/  IMAD.MOV.U32 R32, RZ, RZ, R43 ;  /* 0x000000ffff207224 */ /* 0x000fe200078e002b */
[----:B------:R-:W-:-:S07]  /*6760*/  MOV R44, R30 ;  /* 0x0000001e002c7202 */ /* 0x000fce0000000f00 */
[----:B------:R-:W-:Y:S05]  /*6770*/  WARPSYNC.COLLECTIVE R23, `(.L_x_385) ;  /* 0x0000000017087348 */ /* 0x000fea0003c00000 */
[----:B------:R0:W1:Y:S02]  /*6780*/  SHFL.BFLY P2, R30, R32, R29, R28 ;  /* 0x0c00001d201e7389 */ /* 0x000064000004001c */
[----:B01----:R-:W-:Y:S01]  /*6790*/  ENDCOLLECTIVE ;  /* 0x000000000000791b */ /* 0x003fe20003800000 */
.L_x_385:
[----:B------:R-:W-:Y:S01]  /*67a0*/  FADD.FTZ R44, R41, R44 ;  /* 0x0000002c292c7221 */ /* 0x000fe20000010000 */
[----:B------:R-:W-:-:S04]  /*67b0*/  HFMA2.MMA R29, -RZ, RZ, 0, 5.9604644775390625e-08 ;  /* 0x00000001ff1d7435 */ /* 0x000fc800000001ff */
[----:B------:R-:W-:Y:S02]  /*67c0*/  MOV R32, R44 ;  /* 0x0000002c00207202 */ /* 0x000fe40000000f00 */
[----:B------:R-:W-:-:S07]  /*67d0*/  MOV R46, R30 ;  /* 0x0000001e002e7202 */ /* 0x000fce0000000f00 */
[----:B------:R-:W-:Y:S05]  /*67e0*/  WARPSYNC.COLLECTIVE R23, `(.L_x_386) ;  /* 0x0000000017087348 */ /* 0x000fea0003c00000 */
[----:B------:R0:W1:Y:S02]  /*67f0*/  SHFL.BFLY P2, R30, R32, R29, R28 ;  /* 0x0c00001d201e7389 */ /* 0x000064000004001c */
[----:B01----:R-:W-:Y:S01]  /*6800*/  ENDCOLLECTIVE ;  /* 0x000000000000791b */ /* 0x003fe20003800000 */
.L_x_386:
[----:B------:R-:W-:-:S05]  /*6810*/  FADD.FTZ R43, R43, R46 ;  /* 0x0000002e2b2b7221 */ /* 0x000fca0000010000 */
[----:B------:R-:W-:Y:S01]  /*6820*/  MOV R32, R43 ;  /* 0x0000002b00207202 */ /* 0x000fe20000000f00 */
[----:B------:R-:W-:-:S07]  /*6830*/  IMAD.MOV.U32 R37, RZ, RZ, R30 ;  /* 0x000000ffff257224 */ /* 0x000fce00078e001e */
[----:B------:R-:W-:Y:S05]  /*6840*/  WARPSYNC.COLLECTIVE R23, `(.L_x_387) ;  /* 0x0000000017087348 */ /* 0x000fea0003c00000 */
[----:B------:R0:W1:Y:S02]  /*6850*/  SHFL.BFLY P2, R30, R32, R29, R28 ;  /* 0x0c00001d201e7389 */ /* 0x000064000004001c */
[----:B01----:R-:W-:Y:S01]  /*6860*/  ENDCOLLECTIVE ;  /* 0x000000000000791b */ /* 0x003fe20003800000 */
.L_x_387:
[----:B------:R-:W-:Y:S01]  /*6870*/  HFMA2.MMA R29, -RZ, RZ, 0, 4.76837158203125e-07 ;  /* 0x00000008ff1d7435 */ /* 0x000fe200000001ff */
[----:B------:R-:W-:Y:S01]  /*6880*/  IMAD.MOV.U32 R32, RZ, RZ, R45 ;  /* 0x000000ffff207224 */ /* 0x000fe200078e002d */
[----:B------:R-:W-:-:S09]  /*6890*/  MOV R46, R30 ;  /* 0x0000001e002e7202 */ /* 0x000fd20000000f00 */
[----:B------:R-:W-:Y:S05]  /*68a0*/  WARPSYNC.COLLECTIVE R23, `(.L_x_388) ;  /* 0x0000000017087348 */ /* 0x000fea0003c00000 */
[----:B------:R0:W1:Y:S02]  /*68b0*/  SHFL.BFLY P2, R30, R32, R29, R28 ;  /* 0x0c00001d201e7389 */ /* 0x000064000004001c */
[----:B01----:R-:W-:Y:S01]  /*68c0*/  ENDCOLLECTIVE ;  /* 0x000000000000791b */ /* 0x003fe20003800000 */
.L_x_388:
[----:B------:R-:W-:Y:S02]  /*68d0*/  MOV R32, R50 ;  /* 0x0000003200207202 */ /* 0x000fe40000000f00 */
[----:B------:R-:W-:-:S07]  /*68e0*/  MOV R54, R30 ;  /* 0x0000001e00367202 */ /* 0x000fce0000000f00 */
[----:B------:R-:W-:Y:S05]  /*68f0*/  WARPSYNC.COLLECTIVE R23, `(.L_x_389) ;  /* 0x0000000017087348 */ /* 0x000fea0003c00000 */
[----:B------:R0:W1:Y:S02]  /*6900*/  SHFL.BFLY P2, R30, R32, R29, R28 ;  /* 0x0c00001d201e7389 */ /* 0x000064000004001c */
[----:B01----:R-:W-:Y:S01]  /*6910*/  ENDCOLLECTIVE ;  /* 0x000000000000791b */ /* 0x003fe20003800000 */
.L_x_389:
[----:B------:R-:W-:Y:S01]  /*6920*/  FADD.FTZ R54, R54, R45 ;  /* 0x0000002d36367221 */ /* 0x000fe20000010000 */
[----:B------:R-:W-:-:S04]  /*6930*/  HFMA2.MMA R29, -RZ, RZ, 0, 2.384185791015625e-07 ;  /* 0x00000004ff1d7435 */ /* 0x000fc800000001ff */
[----:B------:R-:W-:Y:S01]  /*6940*/  MOV R32, R54 ;  /* 0x0000003600207202 */ /* 0x000fe20000000f00 */
[----:B------:R-:W-:-:S07]  /*6950*/  IMAD.MOV.U32 R51, RZ, RZ, R30 ;  /* 0x000000ffff337224 */ /* 0x000fce00078e001e */
[----:B------:R-:W-:Y:S05]  /*6960*/  WARPSYNC.COLLECTIVE R23, `(.L_x_390) ;  /* 0x0000000017087348 */ /* 0x000fea0003c00000 */
[----:B------:R0:W1:Y:S02]  /*6970*/  SHFL.BFLY P2, R30, R32, R29, R28 ;  /* 0x0c00001d201e7389 */ /* 0x000064000004001c */
[----:B01----:R-:W-:Y:S01]  /*6980*/  ENDCOLLECTIVE ;  /* 0x000000000000791b */ /* 0x003fe20003800000 */
.L_x_390:
[----:B------:R-:W-:-:S05]  /*6990*/  FADD.FTZ R51, R51, R50 ;  /* 0x0000003233337221 */ /* 0x000fca0000010000 */
[----:B------:R-:W-:Y:S01]  /*69a0*/  MOV R32, R51 ;  /* 0x0000003300207202 */ /* 0x000fe20000000f00 */
[----:B------:R-:W-:-:S07]  /*69b0*/  IMAD.MOV.U32 R45, RZ, RZ, R30 ;  /* 0x000000ffff2d7224 */ /* 0x000fce00078e001e */
[----:B------:R-:W-:Y:S05]  /*69c0*/  WARPSYNC.COLLECTIVE R23, `(.L_x_391) ;  /* 0x0000000017087348 */ /* 0x000fea0003c00000 */
[----:B------:R0:W1:Y:S02]  /*69d0*/  SHFL.BFLY P2, R30, R32, R29, R28 ;  /* 0x0c00001d201e7389 */ /* 0x000064000004001c */
[----:B01----:R-:W-:Y:S01]  /*69e0*/  ENDCOLLECTIVE ;  /* 0x000000000000791b */ /* 0x003fe20003800000 */
.L_x_391:
[----:B------:R-:W-:Y:S01]  /*69f0*/  FADD.FTZ R45, R54, R45 ;  /* 0x0000002d362d7221 */ /* 0x000fe20000010000 */
[----:B------:R-:W-:-:S03]  /*6a00*/  HFMA2.MMA R29, -RZ, RZ, 0, 1.1920928955078125e-07 ;  /* 0x00000002ff1d7435 */ /* 0x000fc600000001ff */
[----:B------:R-:W-:Y:S01]  /*6a10*/  IMAD.MOV.U32 R32, RZ, RZ, R45 ;  /* 0x000000ffff207224 */ /* 0x000fe200078e002d */
[----:B------:R-:W-:-:S07]  /*6a20*/  MOV R50, R30 ;  /* 0x0000001e00327202 */ /* 0x000fce0000000f00 */
[----:B------:R-:W-:Y:S05]  /*6a30*/  WARPSYNC.COLLECTIVE R23, `(.L_x_392) ;  /* 0x0000000017087348 */ /* 0x000fea0003c00000 */
[----:B------:R0:W1:Y:S02]  /*6a40*/  SHFL.BFLY P2, R30, R32, R29, R28 ;  /* 0x0c00001d201e7389 */ /* 0x000064000004001c */
[----:B01----:R-:W-:Y:S01]  /*6a50*/  ENDCOLLECTIVE ;  /* 0x000000000000791b */ /* 0x003fe20003800000 */
.L_x_392:
[----:B------:R-:W-:Y:S01]  /*6a60*/  FADD.FTZ R50, R51, R50 ;  /* 0x0000003233327221 */ /* 0x000fe20000010000 */
[----:B------:R-:W-:-:S04]  /*6a70*/  IMAD.IADD R51, R34, 0x1, R21 ;  /* 0x0000000122337824 */ /* 0x000fc800078e0215 */
[----:B------:R-:W-:-:S04]  /*6a80*/  IMAD.WIDE R24, R51, 0x2, R24 ;  /* 0x0000000233187825 */ /* 0x000fc800078e0218 */
[----:B------:R-:W-:Y:S01]  /*6a90*/  IMAD.WIDE R26, R51, 0x2, R26 ;  /* 0x00000002331a7825 */ /* 0x000fe200078e021a */
[----:B------:R-:W-:Y:S02]  /*6aa0*/  MOV R32, R50 ;  /* 0x0000003200207202 */ /* 0x000fe40000000f00 */
[----:B------:R-:W-:-:S07]  /*6ab0*/  MOV R52, R30 ;  /* 0x0000001e00347202 */ /* 0x000fce0000000f00 */
[----:B------:R-:W-:Y:S05]  /*6ac0*/  WARPSYNC.COLLECTIVE R23, `(.L_x_393) ;  /* 0x0000000017087348 */ /* 0x000fea0003c00000 */
[----:B------:R0:W1:Y:S02]  /*6ad0*/  SHFL.BFLY P2, R30, R32, R29, R28 ;  /* 0x0c00001d201e7389 */ /* 0x000064000004001c */
[----:B01----:R-:W-:Y:S01]  /*6ae0*/  ENDCOLLECTIVE ;  /* 0x000000000000791b */ /* 0x003fe20003800000 */
.L_x_393:
        /* <DEDUP_REMOVED lines=16> */
[----:B------:R-:W-:-:S07]  /*6bf0*/  @!P0 F2FP.BF16.F32.PACK_AB R31, RZ, R33 ;  /* 0x00000021ff1f823e */ /* 0x000fce00000010ff */
[----:B0-----:R-:W-:Y:S05]  /*6c00*/  WARPSYNC.COLLECTIVE R23, `(.L_x_394) ;  /* 0x0000000017087348 */ /* 0x001fea0003c00000 */
[----:B0-----:R0:W1:Y:S02]  /*6c10*/  SHFL.BFLY P2, R30, R32, R29, R28 ;  /* 0x0c00001d201e7389 */ /* 0x001064000004001c */
[----:B01----:R-:W-:Y:S01]  /*6c20*/  ENDCOLLECTIVE ;  /* 0x000000000000791b */ /* 0x003fe20003800000 */
.L_x_394:
[----:B------:R-:W-:Y:S01]  /*6c30*/  PRMT R33, R31, 0x7610, R33 ;  /* 0x000076101f217816 */ /* 0x000fe20000000021 */
[----:B------:R-:W-:-:S04]  /*6c40*/  FADD.FTZ R31, R43, R46 ;  /* 0x0000002e2b1f7221 */ /* 0x000fc80000010000 */
[----:B------:R0:W-:Y:S01]  /*6c50*/  @!P0 STG.E.U16 desc[UR8][R26.64], R33 ;  /* 0x000000211a008986 */ /* 0x0001e2000c101508 */
[----:B------:R-:W-:-:S03]  /*6c60*/  @!P0 F2FP.BF16.F32.PACK_AB R31, RZ, R31 ;  /* 0x0000001fff1f823e */ /* 0x000fc600000010ff */
[----:B------:R0:W-:Y:S01]  /*6c70*/  @!P0 STG.E.U16 desc[UR8][R24.64+0x3c], R35 ;  /* 0x00003c2318008986 */ /* 0x0001e2000c101508 */
[----:B------:R-:W-:-:S03]  /*6c80*/  MOV R32, R41 ;  /* 0x0000002900207202 */ /* 0x000fc60000000f00 */
[----:B------:R0:W-:Y:S04]  /*6c90*/  @!P0 STG.E.U16 desc[UR8][R26.64+0x3c], R36 ;  /* 0x00003c241a008986 */ /* 0x0001e8000c101508 */
[----:B------:R0:W-:Y:S04]  /*6ca0*/  @!P0 STG.E.U16 desc[UR8][R24.64+0x78], R37 ;  /* 0x0000782518008986 */ /* 0x0001e8000c101508 */
[----:B------:R0:W-:Y:S01]  /*6cb0*/  @!P0 STG.E.U16 desc[UR8][R26.64+0x78], R31 ;  /* 0x0000781f1a008986 */ /* 0x0001e2000c101508 */
[----:B------:R-:W-:-:S07]  /*6cc0*/  MOV R34, R30 ;  /* 0x0000001e00227202 */ /* 0x000fce0000000f00 */
[----:B0-----:R-:W-:Y:S05]  /*6cd0*/  WARPSYNC.COLLECTIVE R23, `(.L_x_395) ;  /* 0x0000000017087348 */ /* 0x001fea0003c00000 */
[----:B------:R1:W2:Y:S02]  /*6ce0*/  SHFL.BFLY P2, R30, R32, R29, R28 ;  /* 0x0c00001d201e7389 */ /* 0x0002a4000004001c */
[----:B012---:R-:W-:Y:S01]  /*6cf0*/  ENDCOLLECTIVE ;  /* 0x000000000000791b */ /* 0x007fe20003800000 */
.L_x_395:
[----:B------:R-:W-:Y:S01]  /*6d00*/  FADD.FTZ R34, R45, R34 ;  /* 0x000000222d227221 */ /* 0x000fe20000010000 */
[----:B------:R-:W-:Y:S06]  /*6d10*/  BRA `(.L_x_396) ;  /* 0xffffffe400007947 */ /* 0x000fec000383ffff */
.L_x_397:
        /* <DEDUP_REMOVED lines=14> */
.L_x_3907:


//--------------------- .text._ZN13group_norm_v218gn_bwd_cuda_kernelI13__nv_bfloat16Li480ELi3ELi32ELi60ELi256ELb0ELb1ELi8ELi960ELi960ELi4ELb1ELi10ELb0ELb0ELNS_15WgradSyncMethodE3ENS_16CompileConditionILi900EEEEEvPT_S6_S6_PKS5_S8_S8_S8_PKfflPfPj --------------------------
	.section	.text._ZN13group_norm_v218gn_bwd_cuda_kernelI13__nv_bfloat16Li480ELi3ELi32ELi60ELi256ELb0ELb1ELi8ELi960ELi960ELi4ELb1ELi10ELb0ELb0ELNS_15WgradSyncMethodE3ENS_16CompileConditionILi900EEEEEvPT_S6_S6_PKS5_S8_S8_S8_PKfflPfPj,"ax",@progbits
	.align	128
        .global         _ZN13group_norm_v218gn_bwd_cuda_kernelI13__nv_bfloat16Li480ELi3ELi32ELi60ELi256ELb0ELb1ELi8ELi960ELi960ELi4ELb1ELi10ELb0ELb0ELNS_15WgradSyncMethodE3ENS_16CompileConditionILi900EEEEEvPT_S6_S6_PKS5_S8_S8_S8_PKfflPfPj
        .type           _ZN13group_norm_v218gn_bwd_cuda_kernelI13__nv_bfloat16Li480ELi3ELi32ELi60ELi256ELb0ELb1ELi8ELi960ELi960ELi4ELb1ELi10ELb0ELb0ELNS_15WgradSyncMethodE3ENS_16CompileConditionILi900EEEEEvPT_S6_S6_PKS5_S8_S8_S8_PKfflPfPj,@function
        .size           _ZN13group_norm_v218gn_bwd_cuda_kernelI13__nv_bfloat16Li480ELi3ELi32ELi60ELi256ELb0ELb1ELi8ELi960ELi960ELi4ELb1ELi10ELb0ELb0ELNS_15WgradSyncMethodE3ENS_16CompileConditionILi900EEEEEvPT_S6_S6_PKS5_S8_S8_S8_PKfflPfPj,(.L_x_3908 - _ZN13group_norm_v218gn_bwd_cuda_kernelI13__nv_bfloat16Li480ELi3ELi32ELi60ELi256ELb0ELb1ELi8ELi960ELi960ELi4ELb1ELi10ELb0ELb0ELNS_15WgradSyncMethodE3ENS_16CompileConditionILi900EEEEEvPT_S6_S6_PKS5_S8_S8_S8_PKfflPfPj)
        .other          _ZN13group_norm_v218gn_bwd_cuda_kernelI13__nv_bfloat16Li480ELi3ELi32ELi60ELi256ELb0ELb1ELi8ELi960ELi960ELi4ELb1ELi10ELb0ELb0ELNS_15WgradSyncMethodE3ENS_16CompileConditionILi900EEEEEvPT_S6_S6_PKS5_S8_S8_S8_PKfflPfPj,@"STO_CUDA_ENTRY STV_DEFAULT"
_ZN13group_norm_v218gn_bwd_cuda_kernelI13__nv_bfloat16Li480ELi3ELi32ELi60ELi256ELb0ELb1ELi8ELi960ELi960ELi4ELb1ELi10ELb0ELb0ELNS_15WgradSyncMethodE3ENS_16CompileConditionILi900EEEEEvPT_S6_S6_PKS5_S8_S8_S8_PKfflPfPj:
.text._ZN13group_norm_v218gn_bwd_cuda_kernelI13__nv_bfloat16Li480ELi3ELi32ELi60ELi256ELb0ELb1ELi8ELi960ELi960ELi4ELb1ELi10ELb0ELb0ELNS_15WgradSyncMethodE3ENS_16CompileConditionILi900EEEEEvPT_S6_S6_PKS5_S8_S8_S8_PKfflPfPj:
        /* <DEDUP_REMOVED lines=32> */
.L_x_400:
[----:B------:R-:W2:Y:S04]  /*0200*/  LD.E.STRONG.GPU R0, desc[UR12][R2.64] ;  /* 0x0000000c02007980 */ /* 0x000ea8000c10f900 */
[----:B--2---:R-:W-:Y:S01]  /*0210*/  CCTL.IVALL ;  /* 0x00000000ff00798f */ /* 0x004fe20002000000 */
[----:B------:R-:W-:Y:S05]  /*0220*/  YIELD ;  /* 0x0000000000007946 */ /* 0x000fea0003800000 */
[----:B-----5:R-:W-:-:S04]  /*0230*/  LOP3.LUT R0, R0, R5, RZ, 0x3c, !PT ;  /* 0x0000000500007212 */ /* 0x020fc800078e3cff */
[----:B------:R-:W-:-:S13]  /*0240*/  ISETP.GT.AND P0, PT, R0, -0x1, PT ;  /* 0xffffffff0000780c */ /* 0x000fda0003f04270 */
[----:B------:R-:W-:Y:S05]  /*0250*/  @P0 BRA `(.L_x_400) ;  /* 0xfffffffc00e80947 */ /* 0x000fea000383ffff */
.L_x_399:
[----:B------:R-:W-:Y:S05]  /*0260*/  WARPSYNC.ALL ;  /* 0x0000000000007948 */ /* 0x000fea0003800000 */
[----:B------:R-:W-:Y:S06]  /*0270*/  BAR.SYNC.DEFER_BLOCKING 0x0 ;  /* 0x0000000000007b1d */ /* 0x000fec0000010000 */
[----:B------:R-:W-:Y:S05]  /*0280*/  BRA `(.L_x_401) ;  /* 0x0000003400e87947 */ /* 0x000fea0003800000 */
.L_x_398:
[----:B------:R-:W0:Y:S01]  /*0290*/  S2R R9, SR_TID.X ;  /* 0x0000000000097919 */ /* 0x000e220000002100 */
[----:B------:R-:W1:Y:S01]  /*02a0*/  S2UR UR8, SR_CgaCtaId ;  /* 0x00000000000879c3 */ /* 0x000e620000008800 */
[----:B------:R-:W-:Y:S01]  /*02b0*/  UMOV UR4, 0x400 ;  /* 0x0000040000047882 */ /* 0x000fe20000000000 */
[----:B------:R-:W-:Y:S01]  /*02c0*/  CS2R R26, SRZ ;  /* 0x00000000001a7805 */ /* 0x000fe2000001ff00 */
[----:B------:R-:W-:Y:S01]  /*02d0*/  UIADD3 UR4, UR4, 0x3c00, URZ ;  /* 0x00003c0004047890 */ /* 0x000fe2000fffe03f */
[----:B------:R-:W-:-:S03]  /*02e0*/  CS2R R24, SRZ ;  /* 0x0000000000187805 */ /* 0x000fc6000001ff00 */
        /* <DEDUP_REMOVED lines=33> */
[----:B------:R1:W-:Y:S04]  /*0500*/  STL [R1+0x70], R0 ;  /* 0x0000700001007387 */ /* 0x0003e80000100800 */
[----:B------:R1:W-:Y:S04]  /*0510*/  STL [R1+0x1c], RZ ;  /* 0x00001cff01007387 */ /* 0x0003e80000100800 */
[----:B------:R1:W-:Y:S04]  /*0520*/  STL [R1+0x24], RZ ;  /* 0x000024ff01007387 */ /* 0x0003e80000100800 */
[----:B------:R1:W-:Y:S04]  /*0530*/  STL [R1+0x18], RZ ;  /* 0x000018ff01007387 */ /* 0x0003e80000100800 */
[----:B------:R1:W-:Y:S02]  /*0540*/  STL [R1+0x20], RZ ;  /* 0x000020ff01007387 */ /* 0x0003e40000100800 */
.L_x_413:
[----:B-1----:R-:W0:Y:S01]  /*0550*/  S2R R0, SR_TID.X ;  /* 0x0000000000007919 */ /* 0x002e220000002100 */
[----:B------:R-:W-:Y:S01]  /*0560*/  ULOP3.LUT UR9, UR14, 0x1, URZ, 0xc0, !UPT ;  /* 0x000000010e097892 */ /* 0x000fe2000f8ec03f */
[----:B------:R-:W1:Y:S01]  /*0570*/  LDC.64 R20, c[0x0][0x238] ;  /* 0x00008e00ff147b82 */ /* 0x000e620000000a00 */
[----:B------:R-:W-:Y:S02]  /*0580*/  USHF.R.U64 UR10, UR14, 0x1, UR5 ;  /* 0x000000010e0a7899 */ /* 0x000fe40008001205 */
[----:B------:R-:W-:Y:S02]  /*0590*/  UIMAD UR15, UR9, 0x3c0, URZ ;  /* 0x000003c0090f78a4 */ /* 0x000fe4000f8e023f */
[----:B------:R-:W-:Y:S02]  /*05a0*/  USHF.L.U32 UR9, UR17, 0x3, URZ ;  /* 0x0000000311097899 */ /* 0x000fe4000800063f */
[----:B------:R-:W-:Y:S01]  /*05b0*/  USHF.R.U32.HI UR11, URZ, 0x1, UR5 ;  /* 0x000000013f0b7899 */ /* 0x000fe20008011605 */
[----:B--2---:R-:W-:Y:S01]  /*05c0*/  IMAD.U32 R9, RZ, RZ, UR10 ;  /* 0x0000000aff097e24 */ /* 0x004fe2000f8e00ff */
        /* <DEDUP_REMOVED lines=8> */
[----:B------:R-:W-:Y:S01]  /*0650*/  LEA R4, R28, UR15, 0x2 ;  /* 0x0000000f1c047c11 */ /* 0x000fe2000f8e10ff */
[----:B------:R-:W-:Y:S01]  /*0660*/  ULDC.64 UR10, c[0x0][0x248] ;  /* 0x00009200000a7ab9 */ /* 0x000fe20000000a00 */
[----:B------:R-:W-:Y:S02]  /*0670*/  IMAD R0, R0, 0x780, RZ ;  /* 0x0000078000007824 */ /* 0x000fe400078e02ff */
[----:B------:R-:W-:Y:S01]  /*0680*/  SHF.R.S32.HI R5, RZ, 0x1f, R4 ;  /* 0x0000001fff057819 */ /* 0x000fe20000011404 */
[----:B------:R-:W-:-:S05]  /*0690*/  IMAD.WIDE.U32 R2, R4, -0x77777777, RZ ;  /* 0x8888888904027825 */ /* 0x000fca00078e00ff */
[----:B------:R-:W-:Y:S01]  /*06a0*/  SHF.R.U32.HI R6, RZ, 0x5, R3 ;  /* 0x00000005ff067819 */ /* 0x000fe20000011603 */
[----:B------:R-:W-:-:S03]  /*06b0*/  IMAD.WIDE.U32 R2, R9, 0x78000, R4 ;  /* 0x0007800009027825 */ /* 0x000fc600078e0004 */
[----:B------:R-:W-:Y:S01]  /*06c0*/  LEA R7, P0, R9, R6, 0x5 ;  /* 0x0000000609077211 */ /* 0x000fe200078028ff */
[----:B------:R0:W-:Y:S01]  /*06d0*/  STL [R1+0x68], R6 ;  /* 0x0000680601007387 */ /* 0x0001e20000100800 */
[----:B------:R-:W-:Y:S01]  /*06e0*/  IADD3 R3, R3, UR9, RZ ;  /* 0x0000000903037c10 */ /* 0x000fe2000fffe0ff */
[----:B-1----:R-:W-:Y:S01]  /*06f0*/  IMAD.WIDE R20, R4, 0x2, R20 ;  /* 0x0000000204147825 */ /* 0x002fe200078e0214 */
[----:B------:R-:W-:Y:S01]  /*0700*/  LEA.HI.X R8, R9, RZ, R8, 0x5, P0 ;  /* 0x000000ff09087211 */ /* 0x000fe200000f2c08 */
[----:B------:R-:W-:Y:S01]  /*0710*/  ULDC UR9, c[0x0][0x250] ;  /* 0x0000940000097ab9 */ /* 0x000fe20000000800 */
[C---:B------:R-:W-:Y:S02]  /*0720*/  LEA R22, P0, R7.reuse, UR10, 0x3 ;  /* 0x0000000a07167c11 */ /* 0x040fe4000f8018ff */
[----:B------:R-:W-:Y:S01]  /*0730*/  IADD3 R5, P1, R0, R2, RZ ;  /* 0x0000000200057210 */ /* 0x000fe20007f3e0ff */
[----:B------:R-:W2:Y:S01]  /*0740*/  LDG.E.64.CONSTANT R20, desc[UR12][R20.64] ;  /* 0x0000000c14147981 */ /* 0x000ea2000c1e9b00 */
[----:B------:R-:W-:Y:S01]  /*0750*/  LEA.HI.X R23, R7, UR11, R8, 0x3, P0 ;  /* 0x0000000b07177c11 */ /* 0x000fe200080f1c08 */
[----:B------:R-:W-:Y:S01]  /*0760*/  ULDC.64 UR10, c[0x0][0x230] ;  /* 0x00008c00000a7ab9 */ /* 0x000fe20000000a00 */
[----:B------:R-:W-:Y:S01]  /*0770*/  SHF.L.U32 R11, R5, 0x1, RZ ;  /* 0x00000001050b7819 */ /* 0x000fe200000006ff */
[----:B0-----:R-:W-:-:S03]  /*0780*/  IMAD.X R6, RZ, RZ, R3, P1 ;  /* 0x000000ffff067224 */ /* 0x001fc600008e0603 */
[----:B------:R-:W3:Y:S01]  /*0790*/  LDG.E.64.CONSTANT R22, desc[UR12][R22.64] ;  /* 0x0000000c16167981 */ /* 0x000ee2000c1e9b00 */
[----:B------:R-:W-:Y:S02]  /*07a0*/  IADD3 R18, P0, R11, UR10, RZ ;  /* 0x0000000a0b127c10 */ /* 0x000fe4000ff1e0ff */
[----:B------:R-:W-:Y:S02]  /*07b0*/  SHF.L.U64.HI R10, R5, 0x1, R6 ;  /* 0x00000001050a7819 */ /* 0x000fe40000010206 */
[----:B------:R-:W-:Y:S02]  /*07c0*/  IADD3 R16, P1, R11, UR18, RZ ;  /* 0x000000120b107c10 */ /* 0x000fe4000ff3e0ff */
[C---:B------:R-:W-:Y:S02]  /*07d0*/  IADD3.X R19, R10.reuse, UR11, RZ, P0, !PT ;  /* 0x0000000b0a137c10 */ /* 0x040fe400087fe4ff */
[----:B------:R-:W-:-:S04]  /*07e0*/  IADD3.X R17, R10, UR19, RZ, P1, !PT ;  /* 0x000000130a117c10 */ /* 0x000fc80008ffe4ff */
[----:B------:R-:W4:Y:S04]  /*07f0*/  LDG.E.64.CONSTANT R18, desc[UR12][R18.64] ;  /* 0x0000000c12127981 */ /* 0x000f28000c1e9b00 */
[----:B------:R-:W4:Y:S01]  /*0800*/  LDG.E.64.CONSTANT R16, desc[UR12][R16.64] ;  /* 0x0000000c10107981 */ /* 0x000f22000c1e9b00 */
[----:B------:R-:W-:-:S05]  /*0810*/  VIADD R5, R0, 0xf00 ;  /* 0x00000f0000057836 */ /* 0x000fca0000000000 */
[----:B------:R-:W-:-:S04]  /*0820*/  IADD3 R5, P0, R5, R2, RZ ;  /* 0x0000000205057210 */ /* 0x000fc80007f1e0ff */
[----:B------:R-:W-:Y:S01]  /*0830*/  IADD3.X R4, RZ, R3, RZ, P0, !PT ;  /* 0x00000003ff047210 */ /* 0x000fe200007fe4ff */
[----:B------:R-:W-:-:S03]  /*0840*/  IMAD.SHL.U32 R7, R5, 0x2, RZ ;  /* 0x0000000205077824 */ /* 0x000fc600078e00ff */
[----:B------:R-:W-:Y:S02]  /*0850*/  SHF.L.U64.HI R6, R5, 0x1, R4 ;  /* 0x0000000105067819 */ /* 0x000fe40000010204 */
[C---:B------:R-:W-:Y:S02]  /*0860*/  IADD3 R14, P0, R7.reuse, UR10, RZ ;  /* 0x0000000a070e7c10 */ /* 0x040fe4000ff1e0ff */
[----:B------:R-:W-:Y:S02]  /*0870*/  IADD3 R12, P1, R7, UR18, RZ ;  /* 0x00000012070c7c10 */ /* 0x000fe4000ff3e0ff */
[C---:B------:R-:W-:Y:S02]  /*0880*/  IADD3.X R15, R6.reuse, UR11, RZ, P0, !PT ;  /* 0x0000000b060f7c10 */ /* 0x040fe400087fe4ff */
[----:B------:R-:W-:-:S04]  /*0890*/  IADD3.X R13, R6, UR19, RZ, P1, !PT ;  /* 0x00000013060d7c10 */ /* 0x000fc80008ffe4ff */
[----:B------:R-:W4:Y:S04]  /*08a0*/  LDG.E.64.CONSTANT R14, desc[UR12][R14.64] ;  /* 0x0000000c0e0e7981 */ /* 0x000f28000c1e9b00 */
[----:B------:R-:W4:Y:S01]  /*08b0*/  LDG.E.64.CONSTANT R12, desc[UR12][R12.64] ;  /* 0x0000000c0c0c7981 */ /* 0x000f22000c1e9b00 */
[----:B------:R-:W-:-:S04]  /*08c0*/  IADD3 R4, R0, 0x1e00, RZ ;  /* 0x00001e0000047810 */ /* 0x000fc80007ffe0ff */
[----:B------:R-:W-:Y:S01]  /*08d0*/  IADD3 R4, P0, R4, R2, RZ ;  /* 0x0000000204047210 */ /* 0x000fe20007f1e0ff */
[----:B------:R-:W-:Y:S04]  /*08e0*/  STL [R1+0x64], R10 ;  /* 0x0000640a01007387 */ /* 0x000fe80000100800 */
[----:B------:R-:W-:Y:S01]  /*08f0*/  STL [R1+0x54], R11 ;  /* 0x0000540b01007387 */ /* 0x000fe20000100800 */
[----:B------:R-:W-:-:S03]  /*0900*/  IMAD.X R5, RZ, RZ, R3, P0 ;  /* 0x000000ffff057224 */ /* 0x000fc600000e0603 */
[----:B------:R0:W-:Y:S01]  /*0910*/  STL [R1+0x5c], R7 ;  /* 0x00005c0701007387 */ /* 0x0001e20000100800 */
[----:B------:R-:W-:-:S03]  /*0920*/  VIADD R0, R0, 0x2d00 ;  /* 0x00002d0000007836 */ /* 0x000fc60000000000 */
[----:B------:R1:W-:Y:S01]  /*0930*/  STL [R1+0x60], R6 ;  /* 0x0000600601007387 */ /* 0x0003e20000100800 */
[C---:B0-----:R-:W-:Y:S02]  /*0940*/  SHF.L.U32 R7, R4.reuse, 0x1, RZ ;  /* 0x0000000104077819 */ /* 0x041fe400000006ff */
[----:B-1----:R-:W-:Y:S02]  /*0950*/  SHF.L.U64.HI R6, R4, 0x1, R5 ;  /* 0x0000000104067819 */ /* 0x002fe40000010205 */
[----:B------:R-:W-:-:S04]  /*0960*/  IADD3 R10, P0, R7, UR10, RZ ;  /* 0x0000000a070a7c10 */ /* 0x000fc8000ff1e0ff */
[----:B------:R-:W-:Y:S02]  /*0970*/  IADD3.X R11, R6, UR11, RZ, P0, !PT ;  /* 0x0000000b060b7c10 */ /* 0x000fe400087fe4ff */
[----:B------:R-:W-:-:S04]  /*0980*/  IADD3 R0, P0, R0, R2, RZ ;  /* 0x0000000200007210 */ /* 0x000fc80007f1e0ff */
[----:B------:R-:W-:Y:S01]  /*0990*/  IADD3.X R3, RZ, R3, RZ, P0, !PT ;  /* 0x00000003ff037210 */ /* 0x000fe200007fe4ff */
[C---:B------:R-:W-:Y:S01]  /*09a0*/  IMAD.SHL.U32 R4, R0.reuse, 0x2, RZ ;  /* 0x0000000200047824 */ /* 0x040fe200078e00ff */
[----:B------:R-:W-:Y:S01]  /*09b0*/  IADD3 R8, P1, R7, UR18, RZ ;  /* 0x0000001207087c10 */ /* 0x000fe2000ff3e0ff */
[----:B------:R-:W-:Y:S01]  /*09c0*/  STL [R1+0x50], R7 ;  /* 0x0000500701007387 */ /* 0x000fe20000100800 */
[----:B------:R-:W-:Y:S02]  /*09d0*/  SHF.L.U64.HI R29, R0, 0x1, R3 ;  /* 0x00000001001d7819 */ /* 0x000fe40000010203 */
[----:B------:R-:W-:Y:S01]  /*09e0*/  IADD3.X R9, R6, UR19, RZ, P1, !PT ;  /* 0x0000001306097c10 */ /* 0x000fe20008ffe4ff */
[----:B------:R0:W-:Y:S04]  /*09f0*/  STL [R1+0x58], R6 ;  /* 0x0000580601007387 */ /* 0x0001e80000100800 */
[----:B------:R1:W-:Y:S01]  /*0a00*/  STL [R1+0x48], R4 ;  /* 0x0000480401007387 */ /* 0x0003e20000100800 */
[----:B------:R-:W-:-:S03]  /*0a10*/  HFMA2.MMA R37, -RZ, RZ, 0, 1.430511474609375e-06 ;  /* 0x00000018ff257435 */ /* 0x000fc600000001ff */
[----:B------:R-:W4:Y:S01]  /*0a20*/  LDG.E.64.CONSTANT R10, desc[UR12][R10.64] ;  /* 0x0000000c0a0a7981 */ /* 0x000f22000c1e9b00 */
[----:B0-----:R-:W-:-:S03]  /*0a30*/  IADD3 R6, P0, R4, UR10, RZ ;  /* 0x0000000a04067c10 */ /* 0x001fc6000ff1e0ff */
[----:B------:R-:W4:Y:S01]  /*0a40*/  LDG.E.64.CONSTANT R8, desc[UR12][R8.64] ;  /* 0x0000000c08087981 */ /* 0x000f22000c1e9b00 */
[----:B-1----:R-:W-:-:S03]  /*0a50*/  IADD3 R4, P1, R4, UR18, RZ ;  /* 0x0000001204047c10 */ /* 0x002fc6000ff3e0ff */
[----:B------:R0:W-:Y:S01]  /*0a60*/  STL [R1+0x4c], R29 ;  /* 0x00004c1d01007387 */ /* 0x0001e20000100800 */
[C---:B------:R-:W-:Y:S02]  /*0a70*/  IADD3.X R7, R29.reuse, UR11, RZ, P0, !PT ;  /* 0x0000000b1d077c10 */ /* 0x040fe400087fe4ff */
[----:B------:R-:W-:Y:S01]  /*0a80*/  IADD3.X R5, R29, UR19, RZ, P1, !PT ;  /* 0x000000131d057c10 */ /* 0x000fe20008ffe4ff */
[----:B------:R-:W-:-:S03]  /*0a90*/  IMAD R28, R28, R37, UR8 ;  /* 0x000000081c1c7e24 */ /* 0x000fc6000f8e0225 */
[----:B------:R-:W4:Y:S04]  /*0aa0*/  LDG.E.64.CONSTANT R6, desc[UR12][R6.64] ;  /* 0x0000000c06067981 */ /* 0x000f28000c1e9b00 */
[----:B------:R-:W4:Y:S01]  /*0ab0*/  LDG.E.64.CONSTANT R4, desc[UR12][R4.64] ;  /* 0x0000000c04047981 */ /* 0x000f22000c1e9b00 */
[----:B---3--:R-:W-:-:S06]  /*0ac0*/  FADD.FTZ R0, R23, UR9 ;  /* 0x0000000917007e21 */ /* 0x008fcc0008010000 */
[----:B------:R-:W1:Y:S01]  /*0ad0*/  MUFU.RSQ R0, R0 ;  /* 0x0000000000007308 */ /* 0x000e620000001400 */
[----:B--2---:R-:W-:Y:S01]  /*0ae0*/  STL [R1+0x80], R20 ;  /* 0x0000801401007387 */ /* 0x004fe20000100800 */
[----:B------:R-:W-:Y:S02]  /*0af0*/  PRMT R23, R20, 0x7632, R23 ;  /* 0x0000763214177816 */ /* 0x000fe40000000017 */
[C---:B----4-:R-:W-:Y:S01]  /*0b00*/  PRMT R34, R18.reuse, 0x7632, R34 ;  /* 0x0000763212227816 */ /* 0x050fe20000000022 */
[----:B0-----:R-:W-:Y:S01]  /*0b10*/  IMAD.U32 R29, R18, 0x10000, RZ ;  /* 0x00010000121d7824 */ /* 0x001fe200078e00ff */
[----:B------:R-:W-:Y:S01]  /*0b20*/  SHF.L.U32 R3, R16, 0x10, RZ ;  /* 0x0000001010037819 */ /* 0x000fe200000006ff */
[----:B------:R-:W-:Y:S01]  /*0b30*/  STL [R1+0x84], R18 ;  /* 0x0000841201007387 */ /* 0x000fe20000100800 */
[----:B------:R-:W-:Y:S01]  /*0b40*/  SHF.L.U32 R2, R20, 0x10, RZ ;  /* 0x0000001014027819 */ /* 0x000fe200000006ff */
[----:B------:R-:W-:Y:S01]  /*0b50*/  FADD.FTZ R29, -R22, R29 ;  /* 0x0000001d161d7221 */ /* 0x000fe20000010100 */
[----:B------:R-:W-:Y:S01]  /*0b60*/  PRMT R31, R16, 0x7632, R31 ;  /* 0x00007632101f7816 */ /* 0x000fe2000000001f */
[----:B------:R0:W-:Y:S01]  /*0b70*/  STL [R1+0x88], R16 ;  /* 0x0000881001007387 */ /* 0x0001e20000100800 */
[----:B------:R-:W-:Y:S01]  /*0b80*/  SHF.L.U32 R34, R34, 0x10, RZ ;  /* 0x0000001022227819 */ /* 0x000fe200000006ff */
[----:B------:R-:W-:Y:S01]  /*0b90*/  IMAD.U32 R23, R23, 0x10000, RZ ;  /* 0x0001000017177824 */ /* 0x000fe200078e00ff */
[----:B------:R-:W-:Y:S01]  /*0ba0*/  SHF.L.U32 R31, R31, 0x10, RZ ;  /* 0x000000101f1f7819 */ /* 0x000fe200000006ff */
[----:B------:R2:W-:Y:S02]  /*0bb0*/  STL [R1+0xc], R3 ;  /* 0x00000c0301007387 */ /* 0x0005e40000100800 */
[----:B------:R-:W-:Y:S01]  /*0bc0*/  FADD.FTZ R34, -R22, R34 ;  /* 0x0000002216227221 */ /* 0x000fe20000010100 */
[----:B0-----:R-:W-:-:S02]  /*0bd0*/  IMAD.MOV.U32 R16, RZ, RZ, R3 ;  /* 0x000000ffff107224 */ /* 0x001fc400078e0003 */
[----:B-1----:R-:W-:Y:S02]  /*0be0*/  FMUL.FTZ R18, R0, R29 ;  /* 0x0000001d00127220 */ /* 0x002fe40000410000 */
[----:B--2---:R-:W-:Y:S01]  /*0bf0*/  FMUL.FTZ R3, R16, R2 ;  /* 0x0000000210037220 */ /* 0x004fe20000410000 */
[----:B------:R-:W-:Y:S01]  /*0c00*/  FMUL.FTZ R32, R31, R23 ;  /* 0x000000171f207220 */ /* 0x000fe20000410000 */
[----:B------:R-:W-:Y:S02]  /*0c10*/  FMUL.FTZ R34, R0, R34 ;  /* 0x0000002200227220 */ /* 0x000fe40000410000 */
[----:B------:R-:W-:Y:S01]  /*0c20*/  FFMA.FTZ R3, R18, R3, RZ ;  /* 0x0000000312037223 */ /* 0x000fe200000100ff */
[----:B------:R-:W-:Y:S01]  /*0c30*/  IMAD.MOV.U32 R20, RZ, RZ, R33 ;  /* 0x000000ffff147224 */ /* 0x000fe200078e0021 */
[----:B------:R0:W-:Y:S01]  /*0c40*/  STL [R1+0x44], R18 ;  /* 0x0000441201007387 */ /* 0x0001e20000100800 */
[----:B------:R-:W-:Y:S02]  /*0c50*/  IMAD.U32 R33, R19, 0x10000, RZ ;  /* 0x0001000013217824 */ /* 0x000fe400078e00ff */
[----:B------:R-:W-:Y:S01]  /*0c60*/  FFMA.FTZ R32, R34, R32, R3 ;  /* 0x0000002022207223 */ /* 0x000fe20000010003 */
[----:B------:R-:W-:Y:S01]  /*0c70*/  SHF.L.U32 R3, R21, 0x10, RZ ;  /* 0x0000001015037819 */ /* 0x000fe200000006ff */
[----:B------:R-:W-:Y:S01]  /*0c80*/  STL [R1+0x8c], R21 ;  /* 0x00008c1501007387 */ /* 0x000fe20000100800 */
[----:B------:R-:W-:Y:S01]  /*0c90*/  PRMT R36, R19, 0x7632, R36 ;  /* 0x0000763213247816 */ /* 0x000fe20000000024 */
[----:B------:R-:W-:Y:S01]  /*0ca0*/  FADD.FTZ R33, -R22, R33 ;  /* 0x0000002116217221 */ /* 0x000fe20000010100 */
[----:B0-----:R-:W-:Y:S01]  /*0cb0*/  SHF.L.U32 R18, R17, 0x10, RZ ;  /* 0x0000001011127819 */ /* 0x001fe200000006ff */
[----:B------:R-:W-:Y:S01]  /*0cc0*/  STL [R1+0x90], R19 ;  /* 0x0000901301007387 */ /* 0x000fe20000100800 */
[----:B------:R-:W-:-:S02]  /*0cd0*/  PRMT R29, R21, 0x7632, R29 ;  /* 0x00007632151d7816 */ /* 0x000fc4000000001d */
[----:B------:R-:W-:Y:S01]  /*0ce0*/  PRMT R30, R17, 0x7632, R30 ;  /* 0x00007632111e7816 */ /* 0x000fe2000000001e */
[----:B------:R-:W-:Y:S01]  /*0cf0*/  STL [R1+0x94], R17 ;  /* 0x0000941101007387 */ /* 0x000fe20000100800 */
[----:B------:R-:W-:Y:S01]  /*0d00*/  SHF.L.U32 R36, R36, 0x10, RZ ;  /* 0x0000001024247819 */ /* 0x000fe200000006ff */
[----:B------:R-:W-:Y:S02]  /*0d10*/  FMUL.FTZ R35, R18, R3 ;  /* 0x0000000312237220 */ /* 0x000fe40000410000 */
[----:B------:R0:W-:Y:S01]  /*0d20*/  STL [R1+0x10], R18 ;  /* 0x0000101201007387 */ /* 0x0001e20000100800 */
[----:B------:R-:W-:Y:S02]  /*0d30*/  IMAD.U32 R29, R29, 0x10000, RZ ;  /* 0x000100001d1d7824 */ /* 0x000fe400078e00ff */
[----:B------:R-:W-:Y:S02]  /*0d40*/  IMAD.U32 R30, R30, 0x10000, RZ ;  /* 0x000100001e1e7824 */ /* 0x000fe400078e00ff */
[----:B0-----:R-:W-:Y:S01]  /*0d50*/  FMUL.FTZ R18, R0, R33 ;  /* 0x0000002100127220 */ /* 0x001fe20000410000 */
[----:B------:R-:W-:-:S03]  /*0d60*/  FADD.FTZ R33, -R22, R36 ;  /* 0x0000002416217221 */ /* 0x000fc60000010100 */
[----:B------:R-:W-:Y:S01]  /*0d70*/  FFMA.FTZ R32, R18, R35, R32 ;  /* 0x0000002312207223 */ /* 0x000fe20000010020 */
[----:B------:R-:W-:Y:S02]  /*0d80*/  IMAD.U32 R35, R14, 0x10000, RZ ;  /* 0x000100000e237824 */ /* 0x000fe400078e00ff */
[----:B------:R-:W-:Y:S01]  /*0d90*/  FMUL.FTZ R36, R30, R29 ;  /* 0x0000001d1e247220 */ /* 0x000fe20000410000 */
[----:B------:R-:W-:Y:S01]  /*0da0*/  FMUL.FTZ R33, R0, R33 ;  /* 0x0000002100217220 */ /* 0x000fe20000410000 */
[----:B------:R0:W-:Y:S01]  /*0db0*/  STL [R1+0x40], R18 ;  /* 0x0000401201007387 */ /* 0x0001e20000100800 */
[----:B------:R-:W-:Y:S01]  /*0dc0*/  FADD.FTZ R35, -R22, R35 ;  /* 0x0000002316237221 */ /* 0x000fe20000010100 */
[----:B------:R-:W-:Y:S01]  /*0dd0*/  PRMT R17, R12, 0x7632, R17 ;  /* 0x000076320c117816 */ /* 0x000fe20000000011 */
[----:B------:R-:W-:Y:S01]  /*0de0*/  FFMA.FTZ R32, R33, R36, R32 ;  /* 0x0000002421207223 */ /* 0x000fe20000010020 */
[----:B------:R1:W-:Y:S01]  /*0df0*/  STL [R1+0x98], R14 ;  /* 0x0000980e01007387 */ /* 0x0003e20000100800 */
[----:B------:R-:W-:-:S03]  /*0e00*/  PRMT R36, R14, 0x7632, R36 ;  /* 0x000076320e247816 */ /* 0x000fc60000000024 */
[----:B------:R2:W-:Y:S01]  /*0e10*/  STL [R1+0x9c], R12 ;  /* 0x00009c0c01007387 */ /* 0x0005e20000100800 */
[----:B0-----:R-:W-:Y:S01]  /*0e20*/  SHF.L.U32 R18, R12, 0x10, RZ ;  /* 0x000000100c127819 */ /* 0x001fe200000006ff */
[----:B-1----:R-:W-:-:S04]  /*0e30*/  IMAD R14, R20, 0x8, R28 ;  /* 0x00000008140e7824 */ /* 0x002fc800078e021c */
[----:B------:R-:W-:Y:S01]  /*0e40*/  FMUL.FTZ R37, R2, R18 ;  /* 0x0000001202257220 */ /* 0x000fe20000410000 */
[----:B--2---:R-:W-:Y:S01]  /*0e50*/  FMUL.FTZ R12, R0, R35 ;  /* 0x00000023000c7220 */ /* 0x004fe20000410000 */
[----:B------:R-:W-:Y:S04]  /*0e60*/  STL [R1+0x8], R18 ;  /* 0x0000081201007387 */ /* 0x000fe80000100800 */
[----:B------:R-:W-:Y:S01]  /*0e70*/  STL [R1+0x3c], R12 ;  /* 0x00003c0c01007387 */ /* 0x000fe20000100800 */
[----:B------:R-:W-:-:S03]  /*0e80*/  FFMA.FTZ R32, R12, R37, R32 ;  /* 0x000000250c207223 */ /* 0x000fc60000010020 */
[----:B------:R-:W-:Y:S04]  /*0e90*/  STL [R1+0x14], R14 ;  /* 0x0000140e01007387 */ /* 0x000fe80000100800 */
[----:B------:R0:W-:Y:S04]  /*0ea0*/  STL [R1+0xac], R12 ;  /* 0x0000ac0c01007387 */ /* 0x0001e80000100800 */
[----:B0-----:R-:W2:Y:S01]  /*0eb0*/  LDL R12, [R1+0x10] ;  /* 0x00001000010c7983 */ /* 0x001ea20000100800 */
[----:B------:R-:W-:Y:S01]  /*0ec0*/  IMAD.U32 R36, R36, 0x10000, RZ ;  /* 0x0001000024247824 */ /* 0x000fe200078e00ff */
[----:B------:R-:W-:Y:S01]  /*0ed0*/  SHF.L.U32 R35, R17, 0x10, RZ ;  /* 0x0000001011237819 */ /* 0x000fe200000006ff */
[----:B------:R-:W-:-:S02]  /*0ee0*/  FFMA.FTZ R16, R16, R2, RZ ;  /* 0x0000000210107223 */ /* 0x000fc400000100ff */
[----:B------:R-:W-:Y:S02]  /*0ef0*/  FADD.FTZ R36, -R22, R36 ;  /* 0x0000002416247221 */ /* 0x000fe40000010100 */
[----:B------:R-:W-:Y:S02]  /*0f00*/  FMUL.FTZ R37, R23, R35 ;  /* 0x0000002317257220 */ /* 0x000fe40000410000 */
[----:B------:R-:W-:Y:S01]  /*0f10*/  FMUL.FTZ R36, R0, R36 ;  /* 0x0000002400247220 */ /* 0x000fe20000410000 */
[C---:B------:R-:W-:Y:S01]  /*0f20*/  FFMA.FTZ R28, R31.reuse, R23, R16 ;  /* 0x000000171f1c7223 */ /* 0x040fe20000010010 */
[----:B------:R-:W-:Y:S01]  /*0f30*/  FADD.FTZ R16, R31, R27 ;  /* 0x0000001b1f107221 */ /* 0x000fe20000010000 */
[----:B------:R-:W-:Y:S01]  /*0f40*/  FFMA.FTZ R26, R34, R31, R26 ;  /* 0x0000001f221a7223 */ /* 0x000fe2000001001a */
[----:B------:R-:W-:Y:S01]  /*0f50*/  FFMA.FTZ R31, R36, R37, R32 ;  /* 0x00000025241f7223 */ /* 0x000fe20000010020 */
[--C-:B------:R-:W-:Y:S01]  /*0f60*/  FADD.FTZ R18, R30, R25.reuse ;  /* 0x000000191e127221 */ /* 0x100fe20000010000 */
[C---:B------:R-:W-:Y:S01]  /*0f70*/  SHF.L.U32 R32, R15.reuse, 0x10, RZ ;  /* 0x000000100f207819 */ /* 0x040fe200000006ff */
[----:B------:R0:W-:Y:S01]  /*0f80*/  STL [R1+0xa0], R15 ;  /* 0x0000a00f01007387 */ /* 0x0001e20000100800 */
[----:B------:R-:W-:-:S03]  /*0f90*/  PRMT R25, R15, 0x7632, R25 ;  /* 0x000076320f197816 */ /* 0x000fc60000000019 */
[----:B0-----:R-:W3:Y:S01]  /*0fa0*/  LDL R15, [R1+0x8] ;  /* 0x00000800010f7983 */ /* 0x001ee20000100800 */
[----:B------:R-:W-:Y:S02]  /*0fb0*/  IMAD.U32 R14, R13, 0x10000, RZ ;  /* 0x000100000d0e7824 */ /* 0x000fe400078e00ff */
[----:B------:R-:W-:Y:S01]  /*0fc0*/  FADD.FTZ R32, -R22, R32 ;  /* 0x0000002016207221 */ /* 0x000fe20000010100 */
[----:B------:R-:W-:-:S03]  /*0fd0*/  FFMA.FTZ R24, R33, R30, R24 ;  /* 0x0000001e21187223 */ /* 0x000fc60000010018 */
[----:B------:R-:W-:Y:S01]  /*0fe0*/  FMUL.FTZ R17, R0, R32 ;  /* 0x0000002000117220 */ /* 0x000fe20000410000 */
[----:B------:R-:W-:Y:S01]  /*0ff0*/  STL [R1+0xa4], R13 ;  /* 0x0000a40d01007387 */ /* 0x000fe20000100800 */
[----:B------:R-:W-:-:S03]  /*1000*/  IMAD.U32 R19, R8, 0x10000, RZ ;  /* 0x0001000008137824 */ /* 0x000fc600078e00ff */
[----:B------:R-:W-:Y:S01]  /*1010*/  STL [R1+0x4], R14 ;  /* 0x0000040e01007387 */ /* 0x000fe20000100800 */
[--C-:B------:R-:W-:Y:S01]  /*1020*/  FFMA.FTZ R36, R36, R35, R26.reuse ;  /* 0x0000002324247223 */ /* 0x100fe2000001001a */
[----:B------:R-:W-:Y:S02]  /*1030*/  PRMT R26, R10, 0x7632, R26 ;  /* 0x000076320a1a7816 */ /* 0x000fe4000000001a */
[----:B------:R-:W-:Y:S02]  /*1040*/  PRMT R27, R13, 0x7632, R27 ;  /* 0x000076320d1b7816 */ /* 0x000fe4000000001b */
[----:B------:R-:W-:-:S03]  /*1050*/  SHF.L.U32 R25, R25, 0x10, RZ ;  /* 0x0000001019197819 */ /* 0x000fc600000006ff */
[----:B------:R-:W-:Y:S02]  /*1060*/  IMAD.U32 R27, R27, 0x10000, RZ ;  /* 0x000100001b1b7824 */ /* 0x000fe400078e00ff */
[----:B------:R-:W-:Y:S02]  /*1070*/  FADD.FTZ R25, -R22, R25 ;  /* 0x0000001916197221 */ /* 0x000fe40000010100 */
[----:B------:R-:W-:Y:S01]  /*1080*/  FMUL.FTZ R32, R29, R27 ;  /* 0x0000001b1d207220 */ /* 0x000fe20000410000 */
[----:B--2---:R-:W-:Y:S01]  /*1090*/  FFMA.FTZ R33, R12, R3, R28 ;  /* 0x000000030c217223 */ /* 0x004fe2000001001c */
[----:B------:R-:W-:-:S04]  /*10a0*/  FMUL.FTZ R28, R3, R14 ;  /* 0x0000000e031c7220 */ /* 0x000fc80000410000 */
[----:B------:R-:W-:Y:S01]  /*10b0*/  FFMA.FTZ R31, R17, R28, R31 ;  /* 0x0000001c111f7223 */ /* 0x000fe2000001001f */
[----:B------:R-:W-:Y:S01]  /*10c0*/  SHF.L.U32 R28, R10, 0x10, RZ ;  /* 0x000000100a1c7819 */ /* 0x000fe200000006ff */
[----:B------:R-:W-:Y:S04]  /*10d0*/  STL [R1+0xb0], R12 ;  /* 0x0000b00c01007387 */ /* 0x000fe80000100800 */
[----:B------:R-:W-:Y:S01]  /*10e0*/  FADD.FTZ R28, -R22, R28 ;  /* 0x0000001c161c7221 */ /* 0x000fe20000010100 */
[----:B------:R-:W-:Y:S03]  /*10f0*/  STL [R1+0x38], R17 ;  /* 0x0000381101007387 */ /* 0x000fe60000100800 */
[C---:B------:R-:W-:Y:S01]  /*1100*/  FMUL.FTZ R21, R0.reuse, R28 ;  /* 0x0000001c00157220 */ /* 0x040fe20000410000 */
[----:B------:R-:W-:Y:S04]  /*1110*/  STL [R1+0xa8], R17 ;  /* 0x0000a81101007387 */ /* 0x000fe80000100800 */
[----:B------:R0:W-:Y:S04]  /*1120*/  STL [R1+0xb4], R10 ;  /* 0x0000b40a01007387 */ /* 0x0001e80000100800 */
[----:B------:R1:W-:Y:S04]  /*1130*/  STL [R1+0xb8], R8 ;  /* 0x0000b80801007387 */ /* 0x0003e80000100800 */
[----:B------:R-:W-:Y:S04]  /*1140*/  STL [R1], R19 ;  /* 0x0000001301007387 */ /* 0x000fe80000100800 */
[----:B------:R-:W-:Y:S04]  /*1150*/  STL [R1+0x34], R21 ;  /* 0x0000341501007387 */ /* 0x000fe80000100800 */
[----:B0-----:R-:W2:Y:S01]  /*1160*/  LDL.LU R10, [R1+0x14] ;  /* 0x00001400010a7983 */ /* 0x001ea20000300800 */
[----:B------:R-:W-:Y:S01]  /*1170*/  FMUL.FTZ R25, R0, R25 ;  /* 0x0000001900197220 */ /* 0x000fe20000410000 */
[----:B------:R-:W-:Y:S01]  /*1180*/  FFMA.FTZ R30, R30, R29, R33 ;  /* 0x0000001d1e1e7223 */ /* 0x000fe20000010021 */
[----:B------:R-:W-:Y:S01]  /*1190*/  FMUL.FTZ R34, R2, R19 ;  /* 0x0000001302227220 */ /* 0x000fe20000410000 */
[----:B------:R-:W-:-:S02]  /*11a0*/  IMAD.U32 R37, R9, 0x10000, RZ ;  /* 0x0001000009257824 */ /* 0x000fc400078e00ff */
[----:B------:R-:W-:Y:S01]  /*11b0*/  FFMA.FTZ R31, R25, R32, R31 ;  /* 0x00000020191f7223 */ /* 0x000fe2000001001f */
[----:B---3--:R-:W-:Y:S01]  /*11c0*/  FFMA.FTZ R30, R2, R15, R30 ;  /* 0x0000000f021e7223 */ /* 0x008fe2000001001e */
[----:B------:R-:W-:Y:S01]  /*11d0*/  PRMT R32, R8, 0x7632, R32 ;  /* 0x0000763208207816 */ /* 0x000fe20000000020 */
[----:B------:R-:W3:Y:S01]  /*11e0*/  LDL.LU R12, [R1+0x18] ;  /* 0x00001800010c7983 */ /* 0x000ee20000300800 */
[----:B------:R-:W-:Y:S01]  /*11f0*/  SHF.L.U32 R33, R26, 0x10, RZ ;  /* 0x000000101a217819 */ /* 0x000fe200000006ff */
[----:B------:R-:W-:Y:S01]  /*1200*/  FFMA.FTZ R31, R21, R34, R31 ;  /* 0x00000022151f7223 */ /* 0x000fe2000001001f */
[----:B------:R-:W-:Y:S01]  /*1210*/  FFMA.FTZ R34, R23, R35, R30 ;  /* 0x0000002317227223 */ /* 0x000fe2000001001e */
[----:B------:R-:W-:Y:S01]  /*1220*/  SHF.L.U32 R30, R11, 0x10, RZ ;  /* 0x000000100b1e7819 */ /* 0x000fe200000006ff */
[----:B------:R-:W-:Y:S02]  /*1230*/  IMAD.U32 R26, R32, 0x10000, RZ ;  /* 0x00010000201a7824 */ /* 0x000fe400078e00ff */
[----:B------:R-:W-:Y:S01]  /*1240*/  FADD.FTZ R28, -R22, R33 ;  /* 0x00000021161c7221 */ /* 0x000fe20000010100 */
[----:B------:R-:W-:Y:S01]  /*1250*/  FFMA.FTZ R13, R25, R27, R24 ;  /* 0x0000001b190d7223 */ /* 0x000fe20000010018 */
[----:B------:R-:W-:Y:S01]  /*1260*/  FFMA.FTZ R34, R3, R14, R34 ;  /* 0x0000000e03227223 */ /* 0x000fe20000010022 */
[----:B------:R-:W-:Y:S01]  /*1270*/  FMUL.FTZ R25, R23, R26 ;  /* 0x0000001a17197220 */ /* 0x000fe20000410000 */
[----:B------:R-:W-:Y:S01]  /*1280*/  FMUL.FTZ R28, R0, R28 ;  /* 0x0000001c001c7220 */ /* 0x000fe20000410000 */
[----:B------:R-:W-:Y:S01]  /*1290*/  FADD.FTZ R30, -R22, R30 ;  /* 0x0000001e161e7221 */ /* 0x000fe20000010100 */
[----:B------:R-:W-:Y:S01]  /*12a0*/  FADD.FTZ R24, R16, R35 ;  /* 0x0000002310187221 */ /* 0x000fe20000010000 */
[----:B------:R-:W-:Y:S01]  /*12b0*/  FMUL.FTZ R33, R3, R37 ;  /* 0x0000002503217220 */ /* 0x000fe20000410000 */
[----:B------:R-:W-:Y:S01]  /*12c0*/  FFMA.FTZ R31, R28, R25, R31 ;  /* 0x000000191c1f7223 */ /* 0x000fe2000001001f */
[----:B------:R-:W-:Y:S01]  /*12d0*/  FMUL.FTZ R16, R0, R30 ;  /* 0x0000001e00107220 */ /* 0x000fe20000410000 */
[----:B------:R-:W-:Y:S01]  /*12e0*/  FFMA.FTZ R30, R29, R27, R34 ;  /* 0x0000001b1d1e7223 */ /* 0x000fe20000010022 */
[----:B------:R-:W-:Y:S01]  /*12f0*/  PRMT R32, R11, 0x7632, R32 ;  /* 0x000076320b207816 */ /* 0x000fe20000000020 */
[----:B-1----:R-:W-:Y:S01]  /*1300*/  FADD.FTZ R8, R18, R27 ;  /* 0x0000001b12087221 */ /* 0x002fe20000010000 */
[----:B------:R-:W-:Y:S01]  /*1310*/  FFMA.FTZ R27, R16, R33, R31 ;  /* 0x00000021101b7223 */ /* 0x000fe2000001001f */
[----:B------:R-:W-:Y:S01]  /*1320*/  FFMA.FTZ R33, R2, R19, R30 ;  /* 0x0000001302217223 */ /* 0x000fe2000001001e */
[----:B------:R-:W-:-:S02]  /*1330*/  PRMT R25, R9, 0x7632, R25 ;  /* 0x0000763209197816 */ /* 0x000fc40000000019 */
[----:B------:R-:W-:Y:S01]  /*1340*/  SHF.L.U32 R32, R32, 0x10, RZ ;  /* 0x0000001020207819 */ /* 0x000fe200000006ff */
[-C--:B------:R-:W-:Y:S01]  /*1350*/  FFMA.FTZ R17, R28, R26.reuse, R36 ;  /* 0x0000001a1c117223 */ /* 0x080fe20000010024 */
[----:B------:R-:W-:Y:S01]  /*1360*/  FADD.FTZ R36, R24, R26 ;  /* 0x0000001a18247221 */ /* 0x000fe20000010000 */
[----:B------:R-:W-:Y:S01]  /*1370*/  FFMA.FTZ R28, R23, R26, R33 ;  /* 0x0000001a171c7223 */ /* 0x000fe20000010021 */
[----:B------:R-:W-:Y:S01]  /*1380*/  SHF.L.U32 R26, R6, 0x10, RZ ;  /* 0x00000010061a7819 */ /* 0x000fe200000006ff */
[----:B------:R-:W-:Y:S02]  /*1390*/  IMAD.U32 R25, R25, 0x10000, RZ ;  /* 0x0001000019197824 */ /* 0x000fe400078e00ff */
[----:B------:R-:W-:Y:S01]  /*13a0*/  FADD.FTZ R32, -R22, R32 ;  /* 0x0000002016207221 */ /* 0x000fe20000010100 */
[----:B------:R-:W-:Y:S01]  /*13b0*/  PRMT R35, R6, 0x7632, R35 ;  /* 0x0000763206237816 */ /* 0x000fe20000000023 */
[----:B------:R-:W-:Y:S02]  /*13c0*/  IMAD.U32 R34, R4, 0x10000, RZ ;  /* 0x0001000004227824 */ /* 0x000fe400078e00ff */
[----:B------:R-:W-:Y:S01]  /*13d0*/  FMUL.FTZ R31, R29, R25 ;  /* 0x000000191d1f7220 */ /* 0x000fe20000410000 */
[----:B------:R-:W-:Y:S01]  /*13e0*/  FMUL.FTZ R30, R0, R32 ;  /* 0x00000020001e7220 */ /* 0x000fe20000410000 */
[----:B------:R-:W-:Y:S01]  /*13f0*/  FFMA.FTZ R28, R3, R37, R28 ;  /* 0x00000025031c7223 */ /* 0x000fe2000001001c */
[----:B------:R-:W-:Y:S01]  /*1400*/  FADD.FTZ R26, -R22, R26 ;  /* 0x0000001a161a7221 */ /* 0x000fe20000010100 */
[----:B------:R-:W-:Y:S01]  /*1410*/  PRMT R33, R4, 0x7632, R33 ;  /* 0x0000763204217816 */ /* 0x000fe20000000021 */
[----:B------:R-:W-:Y:S01]  /*1420*/  FFMA.FTZ R27, R30, R31, R27 ;  /* 0x0000001f1e1b7223 */ /* 0x000fe2000001001b */
[----:B------:R-:W-:Y:S01]  /*1430*/  SHF.L.U32 R35, R35, 0x10, RZ ;  /* 0x0000001023237819 */ /* 0x000fe200000006ff */
[----:B------:R-:W-:Y:S01]  /*1440*/  FFMA.FTZ R28, R29, R25, R28 ;  /* 0x000000191d1c7223 */ /* 0x000fe2000001001c */
[----:B------:R-:W-:Y:S01]  /*1450*/  FMUL.FTZ R24, R2, R34 ;  /* 0x0000002202187220 */ /* 0x000fe20000410000 */
[----:B------:R-:W-:Y:S01]  /*1460*/  FMUL.FTZ R18, R0, R26 ;  /* 0x0000001a00127220 */ /* 0x000fe20000410000 */
[----:B------:R-:W-:-:S02]  /*1470*/  IMAD.U32 R33, R33, 0x10000, RZ ;  /* 0x0001000021217824 */ /* 0x000fc400078e00ff */
[----:B------:R-:W-:Y:S01]  /*1480*/  FFMA.FTZ R26, R2, R34, R28 ;  /* 0x00000022021a7223 */ /* 0x000fe2000001001c */
[----:B------:R-:W-:Y:S01]  /*1490*/  FADD.FTZ R35, -R22, R35 ;  /* 0x0000002316237221 */ /* 0x000fe20000010100 */
[----:B------:R-:W-:Y:S01]  /*14a0*/  FFMA.FTZ R27, R18, R24, R27 ;  /* 0x00000018121b7223 */ /* 0x000fe2000001001b */
[----:B------:R-:W-:Y:S01]  /*14b0*/  SHF.L.U32 R24, R7, 0x10, RZ ;  /* 0x0000001007187819 */ /* 0x000fe200000006ff */
[CC--:B------:R-:W-:Y:S01]  /*14c0*/  FFMA.FTZ R26, R23.reuse, R33.reuse, R26 ;  /* 0x00000021171a7223 */ /* 0x0c0fe2000001001a */
[----:B------:R-:W-:Y:S01]  /*14d0*/  FMUL.FTZ R23, R23, R33 ;  /* 0x0000002117177220 */ /* 0x000fe20000410000 */
[----:B------:R-:W-:Y:S01]  /*14e0*/  FMUL.FTZ R35, R0, R35 ;  /* 0x0000002300237220 */ /* 0x000fe20000410000 */
[----:B------:R-:W-:Y:S01]  /*14f0*/  PRMT R28, R7, 0x7632, R28 ;  /* 0x00007632071c7816 */ /* 0x000fe2000000001c */
[----:B------:R-:W-:Y:S02]  /*1500*/  FADD.FTZ R24, -R22, R24 ;  /* 0x0000001816187221 */ /* 0x000fe40000010100 */
[----:B------:R-:W-:Y:S01]  /*1510*/  FFMA.FTZ R27, R35, R23, R27 ;  /* 0x00000017231b7223 */ /* 0x000fe2000001001b */
[C---:B------:R-:W-:Y:S01]  /*1520*/  SHF.L.U32 R23, R5.reuse, 0x10, RZ ;  /* 0x0000001005177819 */ /* 0x040fe200000006ff */
[----:B------:R-:W-:Y:S01]  /*1530*/  FMUL.FTZ R20, R0, R24 ;  /* 0x0000001800147220 */ /* 0x000fe20000410000 */
[----:B------:R-:W-:Y:S01]  /*1540*/  PRMT R24, R5, 0x7632, R24 ;  /* 0x0000763205187816 */ /* 0x000fe20000000018 */
[----:B------:R-:W-:-:S02]  /*1550*/  IMAD.U32 R28, R28, 0x10000, RZ ;  /* 0x000100001c1c7824 */ /* 0x000fc400078e00ff */
[C---:B------:R-:W-:Y:S02]  /*1560*/  FMUL.FTZ R31, R3.reuse, R23 ;  /* 0x00000017031f7220 */ /* 0x040fe40000410000 */
[----:B------:R-:W-:Y:S01]  /*1570*/  FADD.FTZ R28, -R22, R28 ;  /* 0x0000001c161c7221 */ /* 0x000fe20000010100 */
[----:B------:R-:W-:Y:S02]  /*1580*/  IMAD.U32 R24, R24, 0x10000, RZ ;  /* 0x0001000018187824 */ /* 0x000fe400078e00ff */
[----:B------:R-:W-:Y:S01]  /*1590*/  FFMA.FTZ R27, R20, R31, R27 ;  /* 0x0000001f141b7223 */ /* 0x000fe2000001001b */
[----:B------:R-:W-:Y:S01]  /*15a0*/  FFMA.FTZ R26, R3, R23, R26 ;  /* 0x00000017031a7223 */ /* 0x000fe2000001001a */
[----:B------:R-:W-:Y:S01]  /*15b0*/  FMUL.FTZ R28, R0, R28 ;  /* 0x0000001c001c7220 */ /* 0x000fe20000410000 */
[CC--:B------:R-:W-:Y:S01]  /*15c0*/  FMUL.FTZ R31, R29.reuse, R24.reuse ;  /* 0x000000181d1f7220 */ /* 0x0c0fe20000410000 */
[----:B------:R-:W-:Y:S01]  /*15d0*/  STL [R1+0x30], R16 ;  /* 0x0000301001007387 */ /* 0x000fe20000100800 */
[----:B------:R-:W-:-:S02]  /*15e0*/  FFMA.FTZ R26, R29, R24, R26 ;  /* 0x000000181d1a7223 */ /* 0x000fc4000001001a */
[----:B------:R-:W-:Y:S01]  /*15f0*/  FFMA.FTZ R27, R28, R31, R27 ;  /* 0x0000001f1c1b7223 */ /* 0x000fe2000001001b */
[----:B------:R-:W4:Y:S01]  /*1600*/  LDL R32, [R1+0x40] ;  /* 0x0000400001207983 */ /* 0x000f220000100800 */
[----:B------:R-:W-:-:S03]  /*1610*/  FFMA.FTZ R13, R30, R25, R13 ;  /* 0x000000191e0d7223 */ /* 0x000fc6000001000d */
[----:B------:R-:W-:Y:S01]  /*1620*/  STL [R1+0x2c], R18 ;  /* 0x00002c1201007387 */ /* 0x000fe20000100800 */
[----:B------:R-:W-:-:S03]  /*1630*/  FADD.FTZ R25, R8, R25 ;  /* 0x0000001908197221 */ /* 0x000fc60000010000 */
[----:B------:R-:W-:Y:S04]  /*1640*/  STL [R1+0x28], R20 ;  /* 0x0000281401007387 */ /* 0x000fe80000100800 */
[----:B------:R-:W4:Y:S04]  /*1650*/  LDL.LU R29, [R1+0x1c] ;  /* 0x00001c00011d7983 */ /* 0x000f280000300800 */
[----:B------:R-:W4:Y:S04]  /*1660*/  LDL.LU R31, [R1+0x24] ;  /* 0x00002400011f7983 */ /* 0x000f280000300800 */
[----:B------:R-:W3:Y:S04]  /*1670*/  LDL R30, [R1+0x44] ;  /* 0x00004400011e7983 */ /* 0x000ee80000100800 */
[----:B------:R0:W5:Y:S04]  /*1680*/  LDL.LU R8, [R1+0xb8] ;  /* 0x0000b80001087983 */ /* 0x0001680000300800 */
[----:B--2---:R1:W-:Y:S04]  /*1690*/  STS.64 [R10], R26 ;  /* 0x0000001a0a007388 */ /* 0x0043e80000000a00 */
[----:B-1----:R0:W5:Y:S04]  /*16a0*/  LDL.LU R10, [R1+0xb4] ;  /* 0x0000b400010a7983 */ /* 0x0021680000300800 */
[----:B------:R-:W3:Y:S04]  /*16b0*/  LDL R26, [R1+0xc] ;  /* 0x00000c00011a7983 */ /* 0x000ee80000100800 */
[----:B------:R-:W2:Y:S01]  /*16c0*/  LDL.LU R27, [R1+0x20] ;  /* 0x00002000011b7983 */ /* 0x000ea20000300800 */
[----:B------:R-:W-:Y:S01]  /*16d0*/  FADD.FTZ R25, R25, R24 ;  /* 0x0000001819197221 */ /* 0x000fe20000010000 */
[----:B------:R-:W-:Y:S01]  /*16e0*/  UIADD3 UR10, UP0, UR14, 0xa, URZ ;  /* 0x0000000a0e0a7890 */ /* 0x000fe2000ff1e03f */
[----:B------:R-:W-:Y:S01]  /*16f0*/  BAR.SYNC.DEFER_BLOCKING 0x0 ;  /* 0x0000000000007b1d */ /* 0x000fe20000010000 */
[----:B---3--:R-:W-:-:S05]  /*1700*/  FFMA.FTZ R30, R30, R26, R12 ;  /* 0x0000001a1e1e7223 */ /* 0x008fca000001000c */
[----:B------:R-:W3:Y:S01]  /*1710*/  LDL.LU R12, [R1+0xb0] ;  /* 0x0000b000010c7983 */ /* 0x000ee20000300800 */
[----:B----4-:R-:W-:Y:S01]  /*1720*/  FADD.FTZ R29, R26, R29 ;  /* 0x0000001d1a1d7221 */ /* 0x010fe20000010000 */
[----:B------:R-:W-:Y:S01]  /*1730*/  FFMA.FTZ R26, R35, R33, R17 ;  /* 0x00000021231a7223 */ /* 0x000fe20000010011 */
[----:B---3--:R-:W-:Y:S01]  /*1740*/  FADD.FTZ R31, R12, R31 ;  /* 0x0000001f0c1f7221 */ /* 0x008fe20000010000 */
[----:B--2---:R-:W-:Y:S02]  /*1750*/  FFMA.FTZ R32, R32, R12, R27 ;  /* 0x0000000c20207223 */ /* 0x004fe4000001001b */
[----:B------:R-:W2:Y:S04]  /*1760*/  LDL.LU R12, [R1+0xac] ;  /* 0x0000ac00010c7983 */ /* 0x000ea80000300800 */
[----:B------:R-:W3:Y:S01]  /*1770*/  LDL.LU R17, [R1+0xa8] ;  /* 0x0000a80001117983 */ /* 0x000ee20000300800 */
[----:B------:R-:W-:Y:S01]  /*1780*/  FADD.FTZ R29, R29, R15 ;  /* 0x0000000f1d1d7221 */ /* 0x000fe20000010000 */
[----:B------:R-:W-:Y:S01]  /*1790*/  FFMA.FTZ R24, R28, R24, R13 ;  /* 0x000000181c187223 */ /* 0x000fe2000001000d */
[----:B------:R-:W-:Y:S01]  /*17a0*/  FADD.FTZ R31, R31, R14 ;  /* 0x0000000e1f1f7221 */ /* 0x000fe20000010000 */
[----:B------:R0:W5:Y:S01]  /*17b0*/  LDL.LU R13, [R1+0xa4] ;  /* 0x0000a400010d7983 */ /* 0x0001620000300800 */
[----:B------:R-:W-:Y:S01]  /*17c0*/  FADD.FTZ R29, R29, R19 ;  /* 0x000000131d1d7221 */ /* 0x000fe20000010000 */
[----:B------:R-:W1:Y:S01]  /*17d0*/  S2R R35, SR_TID.X ;  /* 0x0000000000237919 */ /* 0x000e620000002100 */
[----:B------:R-:W-:Y:S01]  /*17e0*/  FADD.FTZ R31, R31, R37 ;  /* 0x000000251f1f7221 */ /* 0x000fe20000010000 */
[----:B------:R-:W-:Y:S01]  /*17f0*/  FADD.FTZ R27, R36, R33 ;  /* 0x00000021241b7221 */ /* 0x000fe20000010000 */
[----:B------:R-:W-:Y:S01]  /*1800*/  FADD.FTZ R33, R29, R34 ;  /* 0x000000221d217221 */ /* 0x000fe20000010000 */
[----:B------:R-:W-:Y:S01]  /*1810*/  UIADD3.X UR11, URZ, UR5, URZ, UP0, !UPT ;  /* 0x000000053f0b7290 */ /* 0x000fe200087fe43f */
[----:B------:R-:W-:Y:S01]  /*1820*/  FADD.FTZ R28, R31, R23 ;  /* 0x000000171f1c7221 */ /* 0x000fe20000010000 */
[----:B------:R-:W-:-:S04]  /*1830*/  UISETP.GE.U32.AND UP0, UPT, UR10, UR16, UPT ;  /* 0x000000100a00728c */ /* 0x000fc8000bf06070 */
[----:B------:R-:W-:-:S06]  /*1840*/  UISETP.GE.AND.EX UP0, UPT, UR11, UR7, UPT, UP0 ;  /* 0x000000070b00728c */ /* 0x000fcc000bf06300 */
[----:B------:R-:W-:Y:S02]  /*1850*/  PLOP3.LUT P0, PT, PT, PT, UP0, 0x80, 0x0 ;  /* 0x000000000000781c */ /* 0x000fe40003f0f008 */
[----:B-1----:R-:W-:Y:S01]  /*1860*/  ISETP.GT.U32.AND P1, PT, R35, 0x1f, PT ;  /* 0x0000001f2300780c */ /* 0x002fe20003f24070 */
[----:B--2---:R-:W-:Y:S02]  /*1870*/  FFMA.FTZ R30, R12, R15, R30 ;  /* 0x0000000f0c1e7223 */ /* 0x004fe4000001001e */
[----:B------:R0:W5:Y:S01]  /*1880*/  LDL.LU R15, [R1+0xa0] ;  /* 0x0000a000010f7983 */ /* 0x0001620000300800 */
[----:B---3--:R-:W-:Y:S01]  /*1890*/  FFMA.FTZ R32, R17, R14, R32 ;  /* 0x0000000e11207223 */ /* 0x008fe20000010020 */
[----:B------:R-:W-:Y:S02]  /*18a0*/  FFMA.FTZ R30, R21, R19, R30 ;  /* 0x00000013151e7223 */ /* 0x000fe4000001001e */
[----:B------:R0:W5:Y:S01]  /*18b0*/  LDL.LU R12, [R1+0x9c] ;  /* 0x00009c00010c7983 */ /* 0x0001620000300800 */
[----:B------:R-:W-:-:S03]  /*18c0*/  FFMA.FTZ R32, R16, R37, R32 ;  /* 0x0000002510207223 */ /* 0x000fc60000010020 */
[----:B------:R0:W5:Y:S01]  /*18d0*/  LDL.LU R14, [R1+0x98] ;  /* 0x00009800010e7983 */ /* 0x0001620000300800 */
[----:B------:R-:W-:-:S03]  /*18e0*/  FFMA.FTZ R30, R18, R34, R30 ;  /* 0x00000022121e7223 */ /* 0x000fc6000001001e */
[----:B------:R0:W5:Y:S01]  /*18f0*/  LDL.LU R17, [R1+0x94] ;  /* 0x0000940001117983 */ /* 0x0001620000300800 */
[----:B------:R-:W-:-:S03]  /*1900*/  FFMA.FTZ R29, R20, R23, R32 ;  /* 0x00000017141d7223 */ /* 0x000fc60000010020 */
[----:B------:R0:W5:Y:S04]  /*1910*/  LDL.LU R19, [R1+0x90] ;  /* 0x0000900001137983 */ /* 0x0001680000300800 */
[----:B------:R0:W5:Y:S04]  /*1920*/  LDL.LU R21, [R1+0x8c] ;  /* 0x00008c0001157983 */ /* 0x0001680000300800 */
[----:B------:R0:W5:Y:S04]  /*1930*/  LDL.LU R16, [R1+0x88] ;  /* 0x0000880001107983 */ /* 0x0001680000300800 */
[----:B------:R0:W5:Y:S04]  /*1940*/  LDL.LU R18, [R1+0x84] ;  /* 0x0000840001127983 */ /* 0x0001680000300800 */
[----:B------:R0:W5:Y:S04]  /*1950*/  LDL.LU R20, [R1+0x80] ;  /* 0x0000800001147983 */ /* 0x0001680000300800 */
[----:B------:R0:W-:Y:S04]  /*1960*/  STL [R1+0x1c], R33 ;  /* 0x00001c2101007387 */ /* 0x0001e80000100800 */
[----:B------:R0:W-:Y:S04]  /*1970*/  STL [R1+0x18], R30 ;  /* 0x0000181e01007387 */ /* 0x0001e80000100800 */
[----:B------:R0:W-:Y:S04]  /*1980*/  STL [R1+0x24], R28 ;  /* 0x0000241c01007387 */ /* 0x0001e80000100800 */
[----:B------:R0:W-:Y:S01]  /*1990*/  STL [R1+0x20], R29 ;  /* 0x0000201d01007387 */ /* 0x0001e20000100800 */
[----:B------:R-:W-:Y:S05]  /*19a0*/  @!P0 BRA `(.L_x_402) ;  /* 0x0000000400048947 */ /* 0x000fea0003800000 */
[----:B------:R1:W-:Y:S04]  /*19b0*/  STL.64 [R1+0x88], R4 ;  /* 0x0000880401007387 */ /* 0x0003e80000100a00 */
[----:B------:R-:W2:Y:S01]  /*19c0*/  LDL R36, [R1+0x7c] ;  /* 0x00007c0001247983 */ /* 0x000ea20000100800 */
[----:B-1----:R-:W-:Y:S01]  /*19d0*/  IMAD.MOV.U32 R5, RZ, RZ, R33 ;  /* 0x000000ffff057224 */ /* 0x002fe200078e0021 */
[----:B------:R-:W1:Y:S02]  /*19e0*/  S2UR UR9, SR_CgaCtaId ;  /* 0x00000000000979c3 */ /* 0x000e640000008800 */
[----:B0-----:R-:W3:Y:S01]  /*19f0*/  LDL R33, [R1+0x78] ;  /* 0x0000780001217983 */ /* 0x001ee20000100800 */
[----:B------:R-:W-:Y:S01]  /*1a00*/  UMOV UR5, 0x400 ;  /* 0x0000040000057882 */ /* 0x000fe20000000000 */
[----:B------:R-:W-:-:S02]  /*1a10*/  MOV R4, R30 ;  /* 0x0000001e00047202 */ /* 0x000fc40000000f00 */
[----:B------:R0:W-:Y:S02]  /*1a20*/  STL.64 [R1+0x80], R2 ;  /* 0x0000800201007387 */ /* 0x0001e40000100a00 */
[----:B0-----:R-:W-:Y:S01]  /*1a30*/  IMAD.MOV.U32 R3, RZ, RZ, R28 ;  /* 0x000000ffff037224 */ /* 0x001fe200078e001c */
[----:B------:R-:W-:Y:S01]  /*1a40*/  SHF.L.U32 R28, R35, 0x1, RZ ;  /* 0x00000001231c7819 */ /* 0x000fe200000006ff */
[----:B-1----:R-:W-:Y:S01]  /*1a50*/  ULEA UR5, UR9, UR5, 0x18 ;  /* 0x0000000509057291 */ /* 0x002fe2000f8ec03f */
[----:B------:R-:W-:Y:S02]  /*1a60*/  MOV R2, R29 ;  /* 0x0000001d00027202 */ /* 0x000fe40000000f00 */
[----:B------:R-:W-:-:S03]  /*1a70*/  LOP3.LUT R28, R28, 0x18, RZ, 0xc0, !PT ;  /* 0x000000181c1c7812 */ /* 0x000fc600078ec0ff */
[----:B------:R-:W-:-:S05]  /*1a80*/  LEA R29, R35, UR5, 0x5 ;  /* 0x00000005231d7c11 */ /* 0x000fca000f8e28ff */
[----:B------:R-:W-:Y:S01]  /*1a90*/  IMAD.IADD R30, R29, 0x1, R28 ;  /* 0x000000011d1e7824 */ /* 0x000fe200078e021c */
[----:B------:R-:W-:-:S04]  /*1aa0*/  LOP3.LUT R31, R28, 0x8, RZ, 0x3c, !PT ;  /* 0x000000081c1f7812 */ /* 0x000fc800078e3cff */
[----:B------:R0:W-:Y:S01]  /*1ab0*/  STS.64 [R30], R4 ;  /* 0x000000041e007388 */ /* 0x0001e20000000a00 */
[C---:B------:R-:W-:Y:S02]  /*1ac0*/  IADD3 R31, R29.reuse, R31, RZ ;  /* 0x0000001f1d1f7210 */ /* 0x040fe40007ffe0ff */
[C---:B0-----:R-:W-:Y:S01]  /*1ad0*/  LOP3.LUT R30, R28.reuse, 0x10, RZ, 0x3c, !PT ;  /* 0x000000101c1e7812 */ /* 0x041fe200078e3cff */
[----:B------:R-:W-:Y:S01]  /*1ae0*/  USHF.R.U32.HI UR9, URZ, 0x1, UR6 ;  /* 0x000000013f097899 */ /* 0x000fe20008011606 */
[----:B------:R-:W-:Y:S01]  /*1af0*/  LOP3.LUT R28, R28, 0x18, RZ, 0x3c, !PT ;  /* 0x000000181c1c7812 */ /* 0x000fe200078e3cff */
[----:B------:R1:W5:Y:S02]  /*1b00*/  LDL.LU.64 R4, [R1+0x88] ;  /* 0x0000880001047983 */ /* 0x0003640000300a00 */
[C---:B------:R-:W-:Y:S01]  /*1b10*/  IMAD.IADD R30, R29.reuse, 0x1, R30 ;  /* 0x000000011d1e7824 */ /* 0x040fe200078e021e */
[----:B------:R-:W-:Y:S02]  /*1b20*/  IADD3 R28, R29, R28, RZ ;  /* 0x0000001c1d1c7210 */ /* 0x000fe40007ffe0ff */
[----:B------:R-:W0:Y:S01]  /*1b30*/  S2R R29, SR_TID.X ;  /* 0x00000000001d7919 */ /* 0x000e220000002100 */
[----:B------:R-:W-:Y:S04]  /*1b40*/  STS.64 [R31], R26 ;  /* 0x0000001a1f007388 */ /* 0x000fe80000000a00 */
[----:B------:R4:W-:Y:S04]  /*1b50*/  STS.64 [R30], R2 ;  /* 0x000000021e007388 */ /* 0x0009e80000000a00 */
[----:B------:R2:W-:Y:S01]  /*1b60*/  STS.64 [R28], R24 ;  /* 0x000000181c007388 */ /* 0x0005e20000000a00 */
[----:B------:R-:W-:Y:S01]  /*1b70*/  USHF.L.U32 UR9, UR9, 0x5, URZ ;  /* 0x0000000509097899 */ /* 0x000fe2000800063f */
[----:B----4-:R-:W4:Y:S01]  /*1b80*/  LDC.64 R2, c[0x0][0x260] ;  /* 0x00009800ff027b82 */ /* 0x010f220000000a00 */
[----:B0-----:R-:W-:-:S04]  /*1b90*/  SHF.R.S32.HI R32, RZ, 0x1f, R29 ;  /* 0x0000001fff207819 */ /* 0x001fc8000001141d */
[----:B------:R-:W-:-:S04]  /*1ba0*/  LEA.HI R32, R32, R29, RZ, 0x2 ;  /* 0x0000001d20207211 */ /* 0x000fc800078f10ff */
[----:B------:R-:W-:-:S04]  /*1bb0*/  SHF.R.S32.HI R32, RZ, 0x2, R32 ;  /* 0x00000002ff207819 */ /* 0x000fc80000011420 */
[----:B------:R-:W-:Y:S01]  /*1bc0*/  LEA R30, R32, UR5, 0x5 ;  /* 0x00000005201e7c11 */ /* 0x000fe2000f8e28ff */
[----:B------:R-:W-:-:S04]  /*1bd0*/  ULOP3.LUT UR9, UR9, 0xffffffe0, UR17, 0xe2, !UPT ;  /* 0xffffffe009097892 */ /* 0x000fc8000f8ee211 */
[----:B------:R-:W-:-:S06]  /*1be0*/  UIMAD UR9, UR9, 0x780, UR15 ;  /* 0x00000780090978a4 */ /* 0x000fcc000f8e020f */
[----:B------:R-:W-:-:S05]  /*1bf0*/  VIADD R32, R35, UR9 ;  /* 0x0000000923207c36 */ /* 0x000fca0008000000 */
[----:B------:R-:W-:Y:S01]  /*1c00*/  SHF.L.U32 R32, R32, 0x1, RZ ;  /* 0x0000000120207819 */ /* 0x000fe200000006ff */
[----:B--2---:R-:W-:Y:S01]  /*1c10*/  IMAD R28, R36, 0x8, R30 ;  /* 0x00000008241c7824 */ /* 0x004fe200078e021e */
[----:B------:R-:W-:Y:S06]  /*1c20*/  BAR.SYNC.DEFER_BLOCKING 0x0 ;  /* 0x0000000000007b1d */ /* 0x000fec0000010000 */
[----:B------:R-:W2:Y:S01]  /*1c30*/  LDL R36, [R1+0x74] ;  /* 0x0000740001247983 */ /* 0x000ea20000100800 */
[----:B---3--:R-:W-:-:S03]  /*1c40*/  LEA R30, R33, R30, 0x3 ;  /* 0x0000001e211e7211 */ /* 0x008fc600078e18ff */
[----:B------:R-:W3:Y:S04]  /*1c50*/  LDL R33, [R1+0x70] ;  /* 0x0000700001217983 */ /* 0x000ee80000100800 */
[----:B------:R-:W0:Y:S04]  /*1c60*/  LDS.64 R28, [R28] ;  /* 0x000000001c1c7984 */ /* 0x000e280000000a00 */
[----:B------:R-:W1:Y:S01]  /*1c70*/  LDS.64 R30, [R30+0x1e00] ;  /* 0x001e00001e1e7984 */ /* 0x000e620000000a00 */
[----:B0-----:R-:W-:Y:S01]  /*1c80*/  FADD.FTZ R29, RZ, R29 ;  /* 0x0000001dff1d7221 */ /* 0x001fe20000010000 */
[----:B------:R-:W-:-:S03]  /*1c90*/  FADD.FTZ R28, RZ, R28 ;  /* 0x0000001cff1c7221 */ /* 0x000fc60000010000 */
[----:B-1----:R-:W-:Y:S01]  /*1ca0*/  FADD.FTZ R31, R29, R31 ;  /* 0x0000001f1d1f7221 */ /* 0x002fe20000010000 */
[----:B------:R-:W-:Y:S01]  /*1cb0*/  FADD.FTZ R30, R28, R30 ;  /* 0x0000001e1c1e7221 */ /* 0x000fe20000010000 */
[----:B----4-:R-:W-:-:S05]  /*1cc0*/  IMAD.WIDE.U32 R28, R32, 0x4, R2 ;  /* 0x00000004201c7825 */ /* 0x010fca00078e0002 */
[----:B------:R0:W-:Y:S04]  /*1cd0*/  STG.E.64 desc[UR12][R28.64+0x14000], R30 ;  /* 0x0140001e1c007986 */ /* 0x0001e8000c101b0c */
[----:B0-----:R-:W4:Y:S01]  /*1ce0*/  LDL R31, [R1+0x6c] ;  /* 0x00006c00011f7983 */ /* 0x001f220000100800 */
[----:B------:R-:W-:-:S04]  /*1cf0*/  VIADD R28, R32, 0x3c0 ;  /* 0x000003c0201c7836 */ /* 0x000fc80000000000 */
[----:B------:R-:W-:Y:S02]  /*1d00*/  IMAD.WIDE.U32 R28, R28, 0x4, R2 ;  /* 0x000000041c1c7825 */ /* 0x000fe400078e0002 */
[----:B------:R1:W5:Y:S01]  /*1d10*/  LDL.LU.64 R2, [R1+0x80] ;  /* 0x0000800001027983 */ /* 0x0003620000300a00 */
[----:B----4-:R-:W-:-:S04]  /*1d20*/  LEA R32, R31, UR5, 0x5 ;  /* 0x000000051f207c11 */ /* 0x010fc8000f8e28ff */
[----:B--2---:R-:W-:Y:S01]  /*1d30*/  LEA R30, R36, R32, 0x3 ;  /* 0x00000020241e7211 */ /* 0x004fe200078e18ff */
[----:B---3--:R-:W-:-:S05]  /*1d40*/  IMAD R32, R33, 0x8, R32 ;  /* 0x0000000821207824 */ /* 0x008fca00078e0220 */
[----:B------:R-:W0:Y:S04]  /*1d50*/  LDS.64 R30, [R30] ;  /* 0x000000001e1e7984 */ /* 0x000e280000000a00 */
[----:B------:R-:W2:Y:S01]  /*1d60*/  LDS.64 R32, [R32+0x1e00] ;  /* 0x001e000020207984 */ /* 0x000ea20000000a00 */
[----:B0-----:R-:W-:Y:S01]  /*1d70*/  FADD.FTZ R31, RZ, R31 ;  /* 0x0000001fff1f7221 */ /* 0x001fe20000010000 */
[----:B------:R-:W-:-:S03]  /*1d80*/  FADD.FTZ R30, RZ, R30 ;  /* 0x0000001eff1e7221 */ /* 0x000fc60000010000 */
[----:B--2---:R-:W-:Y:S01]  /*1d90*/  FADD.FTZ R33, R31, R33 ;  /* 0x000000211f217221 */ /* 0x004fe20000010000 */
[----:B------:R-:W-:-:S05]  /*1da0*/  FADD.FTZ R32, R30, R32 ;  /* 0x000000201e207221 */ /* 0x000fca0000010000 */
[----:B------:R1:W-:Y:S02]  /*1db0*/  STG.E.64 desc[UR12][R28.64+0x14000], R32 ;  /* 0x014000201c007986 */ /* 0x0003e4000c101b0c */
.L_x_402:
[----:B------:R-:W-:Y:S01]  /*1dc0*/  BSSY B0, `(.L_x_403) ;  /* 0x000009f000007945 */ /* 0x000fe20003800000 */
[----:B01----:R-:W-:-:S03]  /*1dd0*/  CS2R R28, SRZ ;  /* 0x00000000001c7805 */ /* 0x003fc6000001ff00 */
[----:B------:R-:W-:Y:S05]  /*1de0*/  @P1 BRA `(.L_x_404) ;  /* 0x0000000800701947 */ /* 0x000fea0003800000 */
[----:B------:R-:W-:Y:S01]  /*1df0*/  USHF.L.U32 UR5, UR14, 0x4, URZ ;  /* 0x000000040e057899 */ /* 0x000fe2000800063f */
[----:B------:R-:W-:Y:S01]  /*1e00*/  MOV R28, 0x3c ;  /* 0x0000003c001c7802 */ /* 0x000fe20000000f00 */
[----:B------:R-:W-:Y:S01]  /*1e10*/  IMAD.MOV.U32 R29, RZ, RZ, 0x18 ;  /* 0x00000018ff1d7424 */ /* 0x000fe200078e00ff */
[----:B------:R-:W-:Y:S01]  /*1e20*/  SHF.L.U32 R33, R35, 0x3, RZ ;  /* 0x0000000323217819 */ /* 0x000fe200000006ff */
[----:B------:R-:W-:Y:S01]  /*1e30*/  ULOP3.LUT UR5, UR5, 0x10, URZ, 0xc0, !UPT ;  /* 0x0000001005057892 */ /* 0x000fe2000f8ec03f */
[----:B------:R-:W-:Y:S02]  /*1e40*/  HFMA2.MMA R36, -RZ, RZ, 0, 1.430511474609375e-06 ;  /* 0x00000018ff247435 */ /* 0x000fe400000001ff */
[----:B------:R-:W-:-:S03]  /*1e50*/  LOP3.LUT R33, R33, 0x8, RZ, 0xc0, !PT ;  /* 0x0000000821217812 */ /* 0x000fc600078ec0ff */
[----:B------:R-:W-:-:S05]  /*1e60*/  LEA.HI R32, R35, UR5, RZ, 0x1f ;  /* 0x0000000523207c11 */ /* 0x000fca000f8ff8ff */
[----:B------:R-:W-:-:S05]  /*1e70*/  IMAD R32, R32, R28, -UR15 ;  /* 0x8000000f20207e24 */ /* 0x000fca000f8e021c */
[----:B------:R-:W-:-:S04]  /*1e80*/  SHF.R.S32.HI R28, RZ, 0x1f, R32 ;  /* 0x0000001fff1c7819 */ /* 0x000fc80000011420 */
[----:B------:R-:W-:-:S04]  /*1e90*/  LEA.HI R28, R28, R32, RZ, 0x2 ;  /* 0x000000201c1c7211 */ /* 0x000fc800078f10ff */
[----:B------:R-:W-:-:S05]  /*1ea0*/  SHF.R.S32.HI R28, RZ, 0x2, R28 ;  /* 0x00000002ff1c7819 */ /* 0x000fca000001141c */
[----:B------:R-:W-:Y:S01]  /*1eb0*/  IMAD R28, R28, R29, UR8 ;  /* 0x000000081c1c7e24 */ /* 0x000fe2000f8e021d */
[----:B------:R-:W-:-:S03]  /*1ec0*/  IADD3 R29, R32, 0x4, RZ ;  /* 0x00000004201d7810 */ /* 0x000fc60007ffe0ff */
[----:B------:R-:W-:Y:S01]  /*1ed0*/  IMAD.IADD R28, R28, 0x1, R33 ;  /* 0x000000011c1c7824 */ /* 0x000fe200078e0221 */
[----:B------:R-:W-:-:S04]  /*1ee0*/  SHF.R.S32.HI R30, RZ, 0x1f, R29 ;  /* 0x0000001fff1e7819 */ /* 0x000fc8000001141d */
[----:B------:R-:W-:Y:S01]  /*1ef0*/  LEA.HI R30, R30, R29, RZ, 0x2 ;  /* 0x0000001d1e1e7211 */ /* 0x000fe200078f10ff */
[----:B------:R-:W-:-:S03]  /*1f00*/  IMAD.MOV.U32 R29, RZ, RZ, 0x18 ;  /* 0x00000018ff1d7424 */ /* 0x000fc600078e00ff */
[----:B------:R-:W-:-:S05]  /*1f10*/  SHF.R.S32.HI R30, RZ, 0x2, R30 ;  /* 0x00000002ff1e7819 */ /* 0x000fca000001141e */
[----:B------:R-:W-:Y:S02]  /*1f20*/  IMAD R30, R30, R29, UR8 ;  /* 0x000000081e1e7e24 */ /* 0x000fe4000f8e021d */
[----:B------:R-:W0:Y:S03]  /*1f30*/  LDS.64 R28, [R28] ;  /* 0x000000001c1c7984 */ /* 0x000e260000000a00 */
[----:B------:R-:W-:-:S06]  /*1f40*/  IADD3 R30, R33, R30, RZ ;  /* 0x0000001e211e7210 */ /* 0x000fcc0007ffe0ff */
[----:B------:R-:W1:Y:S01]  /*1f50*/  LDS.64 R30, [R30] ;  /* 0x000000001e1e7984 */ /* 0x000e620000000a00 */
[----:B0-----:R-:W-:Y:S01]  /*1f60*/  FADD.FTZ R28, RZ, R28 ;  /* 0x0000001cff1c7221 */ /* 0x001fe20000010000 */
[----:B------:R-:W-:-:S03]  /*1f70*/  FADD.FTZ R29, RZ, R29 ;  /* 0x0000001dff1d7221 */ /* 0x000fc60000010000 */
[----:B-1----:R-:W-:Y:S01]  /*1f80*/  FADD.FTZ R30, R28, R30 ;  /* 0x0000001e1c1e7221 */ /* 0x002fe20000010000 */
[----:B------:R-:W-:Y:S02]  /*1f90*/  VIADD R28, R32, 0x8 ;  /* 0x00000008201c7836 */ /* 0x000fe40000000000 */
[----:B------:R-:W-:-:S03]  /*1fa0*/  FADD.FTZ R31, R29, R31 ;  /* 0x0000001f1d1f7221 */ /* 0x000fc60000010000 */
[----:B------:R-:W-:-:S04]  /*1fb0*/  SHF.R.S32.HI R29, RZ, 0x1f, R28 ;  /* 0x0000001fff1d7819 */ /* 0x000fc8000001141c */
[----:B------:R-:W-:-:S04]  /*1fc0*/  LEA.HI R29, R29, R28, RZ, 0x2 ;  /* 0x0000001c1d1d7211 */ /* 0x000fc800078f10ff */
        /* <DEDUP_REMOVED lines=105> */
[C---:B------:R-:W-:Y:S01]  /*2660*/  IADD3 R28, R32.reuse, 0x34, RZ ;  /* 0x00000034201c7810 */ /* 0x040fe20007ffe0ff */
        /* <DEDUP_REMOVED lines=12> */
[----:B------:R-:W-:Y:S02]  /*2730*/  HFMA2.MMA R29, -RZ, RZ, 0, 1.430511474609375e-06 ;  /* 0x00000018ff1d7435 */ /* 0x000fe400000001ff */
[----:B------:R-:W-:-:S04]  /*2740*/  LEA.HI R28, R28, R32, RZ, 0x2 ;  /* 0x000000201c1c7211 */ /* 0x000fc800078f10ff */
[----:B------:R-:W-:-:S05]  /*2750*/  SHF.R.S32.HI R28, RZ, 0x2, R28 ;  /* 0x00000002ff1c7819 */ /* 0x000fca000001141c */
[----:B------:R-:W-:-:S04]  /*2760*/  IMAD R28, R28, R29, UR8 ;  /* 0x000000081c1c7e24 */ /* 0x000fc8000f8e021d */
[----:B------:R-:W-:-:S06]  /*2770*/  IMAD.IADD R28, R33, 0x1, R28 ;  /* 0x00000001211c7824 */ /* 0x000fcc00078e021c */
[----:B------:R-:W0:Y:S02]  /*2780*/  LDS.64 R28, [R28] ;  /* 0x000000001c1c7984 */ /* 0x000e240000000a00 */
[----:B0-----:R-:W-:Y:S01]  /*2790*/  FADD.FTZ R28, R30, R28 ;  /* 0x0000001c1e1c7221 */ /* 0x001fe20000010000 */
[----:B------:R-:W-:-:S07]  /*27a0*/  FADD.FTZ R29, R31, R29 ;  /* 0x0000001d1f1d7221 */ /* 0x000fce0000010000 */
.L_x_404:
[----:B------:R-:W-:Y:S05]  /*27b0*/  BSYNC B0 ;  /* 0x0000000000007941 */ /* 0x000fea0003800000 */
.L_x_403:
[----:B------:R-:W0:Y:S01]  /*27c0*/  SHFL.BFLY PT, R33, R28, 0x1, 0x1f ;  /* 0x0c201f001c217f89 */ /* 0x000e2200000e0000 */
[----:B------:R-:W-:Y:S01]  /*27d0*/  LOP3.LUT P1, RZ, R35, 0xffffffe1, RZ, 0xc0, !PT ;  /* 0xffffffe123ff7812 */ /* 0x000fe2000782c0ff */
[----:B------:R-:W-:Y:S01]  /*27e0*/  BSSY B0, `(.L_x_405) ;  /* 0x0000013000007945 */ /* 0x000fe20003800000 */
[----:B-----5:R-:W-:Y:S01]  /*27f0*/  PRMT R31, R20, 0x7632, R31 ;  /* 0x00007632141f7816 */ /* 0x020fe2000000001f */
[----:B------:R-:W1:Y:S01]  /*2800*/  SHFL.BFLY PT, R32, R29, 0x1, 0x1f ;  /* 0x0c201f001d207f89 */ /* 0x000e6200000e0000 */
[----:B------:R-:W-:Y:S01]  /*2810*/  PRMT R30, R21, 0x7632, R30 ;  /* 0x00007632151e7816 */ /* 0x000fe2000000001e */
[----:B0-----:R-:W-:Y:S01]  /*2820*/  FADD.FTZ R20, R33, R28 ;  /* 0x0000001c21147221 */ /* 0x001fe20000010000 */
[----:B-1----:R-:W-:-:S07]  /*2830*/  FADD.FTZ R21, R32, R29 ;  /* 0x0000001d20157221 */ /* 0x002fce0000010000 */
[----:B------:R-:W-:Y:S05]  /*2840*/  @P1 BRA `(.L_x_406) ;  /* 0x0000000000301947 */ /* 0x000fea0003800000 */
[----:B------:R-:W0:Y:S01]  /*2850*/  LDC.64 R32, c[0x0][0x260] ;  /* 0x00009800ff207b82 */ /* 0x000e220000000a00 */
[----:B------:R-:W-:Y:S01]  /*2860*/  SHF.R.U32.HI R29, RZ, 0x1, R35 ;  /* 0x00000001ff1d7819 */ /* 0x000fe20000011623 */
[----:B------:R-:W-:Y:S01]  /*2870*/  ULDC UR5, c[0x0][0x10] ;  /* 0x0000040000057ab9 */ /* 0x000fe20000000800 */
[----:B------:R-:W-:Y:S01]  /*2880*/  MOV R28, UR17 ;  /* 0x00000011001c7c02 */ /* 0x000fe20008000f00 */
[----:B------:R-:W-:Y:S01]  /*2890*/  UIMAD UR5, UR5, UR4, UR6 ;  /* 0x00000004050572a4 */ /* 0x000fe2000f8e0206 */
[----:B------:R-:W-:-:S04]  /*28a0*/  SHF.L.U32 R29, R29, 0x5, RZ ;  /* 0x000000051d1d7819 */ /* 0x000fc800000006ff */
[----:B------:R-:W-:Y:S01]  /*28b0*/  LOP3.LUT R28, R29, 0xffffffe0, R28, 0xe2, !PT ;  /* 0xffffffe01d1c7812 */ /* 0x000fe200078ee21c */
[----:B------:R-:W-:-:S05]  /*28c0*/  IMAD.U32 R29, RZ, RZ, UR5 ;  /* 0x00000005ff1d7e24 */ /* 0x000fca000f8e00ff */
[----:B------:R-:W-:-:S04]  /*28d0*/  LEA R28, R29, R28, 0x9 ;  /* 0x0000001c1d1c7211 */ /* 0x000fc800078e48ff */
[----:B------:R-:W-:-:S05]  /*28e0*/  SHF.L.U32 R28, R28, 0x1, RZ ;  /* 0x000000011c1c7819 */ /* 0x000fca00000006ff */
[----:B0-----:R-:W-:-:S05]  /*28f0*/  IMAD.WIDE.U32 R28, R28, 0x4, R32 ;  /* 0x000000041c1c7825 */ /* 0x001fca00078e0020 */
[----:B------:R0:W-:Y:S02]  /*2900*/  STG.E.64 desc[UR12][R28.64], R20 ;  /* 0x000000141c007986 */ /* 0x0001e4000c101b0c */
.L_x_406:
[----:B------:R-:W-:Y:S05]  /*2910*/  BSYNC B0 ;  /* 0x0000000000007941 */ /* 0x000fea0003800000 */
.L_x_405:
[----:B------:R-:W-:Y:S01]  /*2920*/  UISETP.GE.U32.AND UP0, UPT, UR10, UR16, UPT ;  /* 0x000000100a00728c */ /* 0x000fe2000bf06070 */
[----:B0-----:R-:W-:Y:S02]  /*2930*/  PRMT R28, R19, 0x7632, R28 ;  /* 0x00007632131c7816 */ /* 0x001fe4000000001c */
[----:B------:R-:W-:Y:S01]  /*2940*/  PRMT R29, R18, 0x7632, R29 ;  /* 0x00007632121d7816 */ /* 0x000fe2000000001d */
[----:B------:R-:W-:Y:S01]  /*2950*/  UISETP.GE.AND.EX UP0, UPT, UR11, UR7, UPT, UP0 ;  /* 0x000000070b00728c */ /* 0x000fe2000bf06300 */
[----:B------:R-:W-:Y:S02]  /*2960*/  PRMT R19, R14, 0x7632, R19 ;  /* 0x000076320e137816 */ /* 0x000fe40000000013 */
[----:B------:R-:W-:Y:S02]  /*2970*/  PRMT R21, R16, 0x7632, R21 ;  /* 0x0000763210157816 */ /* 0x000fe40000000015 */
[----:B------:R-:W-:Y:S02]  /*2980*/  PRMT R20, R17, 0x7632, R20 ;  /* 0x0000763211147816 */ /* 0x000fe40000000014 */
[----:B------:R-:W-:-:S02]  /*2990*/  PLOP3.LUT P1, PT, PT, PT, UP0, 0x80, 0x0 ;  /* 0x000000000000781c */ /* 0x000fc40003f2f008 */
        /* <DEDUP_REMOVED lines=16> */
[----:B------:R-:W-:Y:S01]  /*2aa0*/  IMAD.U32 R4, RZ, RZ, UR6 ;  /* 0x00000006ff047e24 */ /* 0x000fe2000f8e00ff */
[----:B------:R-:W-:-:S03]  /*2ab0*/  ISETP.NE.AND P1, PT, RZ, UR17, PT ;  /* 0x00000011ff007c0c */ /* 0x000fc6000bf25270 */
[----:B0-----:R-:W-:Y:S01]  /*2ac0*/  IMAD.WIDE.U32 R4, R4, 0x4, R16 ;  /* 0x0000000404047825 */ /* 0x001fe200078e0010 */
[----:B------:R-:W-:-:S04]  /*2ad0*/  MOV R16, 0x7fffffe1 ;  /* 0x7fffffe100107802 */ /* 0x000fc80000000f00 */
[----:B------:R-:W-:Y:S01]  /*2ae0*/  SEL R16, R16, 0x1, !P1 ;  /* 0x0000000110107807 */ /* 0x000fe20004800000 */
[----:B------:R-:W-:Y:S06]  /*2af0*/  MEMBAR.ALL.GPU ;  /* 0x0000000000007992 */ /* 0x000fec000000a000 */
[----:B------:R-:W-:-:S00]  /*2b00*/  ERRBAR ;  /* 0x00000000000079ab */ /* 0x000fc00000000000 */
[----:B------:R-:W-:Y:S06]  /*2b10*/  CGAERRBAR ;  /* 0x00000000000075ab */ /* 0x000fec0000000000 */
[----:B------:R0:W5:Y:S02]  /*2b20*/  ATOM.E.ADD.STRONG.GPU PT, R16, desc[UR12][R4.64], R16 ;  /* 0x000000100410798a */ /* 0x00016400081ee1cc */
.L_x_409:
[----:B------:R-:W2:Y:S04]  /*2b30*/  LD.E.STRONG.GPU R17, desc[UR12][R4.64] ;  /* 0x0000000c04117980 */ /* 0x000ea8000c10f900 */
[----:B--2---:R-:W-:Y:S01]  /*2b40*/  CCTL.IVALL ;  /* 0x00000000ff00798f */ /* 0x004fe20002000000 */
[----:B------:R-:W-:Y:S05]  /*2b50*/  YIELD ;  /* 0x0000000000007946 */ /* 0x000fea0003800000 */
[----:B-----5:R-:W-:-:S04]  /*2b60*/  LOP3.LUT R17, R17, R16, RZ, 0x3c, !PT ;  /* 0x0000001011117212 */ /* 0x020fc800078e3cff */
[----:B------:R-:W-:-:S13]  /*2b70*/  ISETP.GT.AND P1, PT, R17, -0x1, PT ;  /* 0xffffffff1100780c */ /* 0x000fda0003f24270 */
[----:B------:R-:W-:Y:S05]  /*2b80*/  @P1 BRA `(.L_x_409) ;  /* 0xfffffffc00e81947 */ /* 0x000fea000383ffff */
.L_x_408:
[----:B------:R-:W-:Y:S05]  /*2b90*/  WARPSYNC.ALL ;  /* 0x0000000000007948 */ /* 0x000fea0003800000 */
[----:B------:R-:W-:Y:S06]  /*2ba0*/  BAR.SYNC.DEFER_BLOCKING 0x0 ;  /* 0x0000000000007b1d */ /* 0x000fec0000010000 */
[----:B------:R-:W-:Y:S05]  /*2bb0*/  BRA `(.L_x_410) ;  /* 0x0000000000687947 */ /* 0x000fea0003800000 */
.L_x_407:
        /* <DEDUP_REMOVED lines=18> */
.L_x_412:
[----:B------:R-:W2:Y:S04]  /*2ce0*/  LD.E.STRONG.GPU R17, desc[UR12][R4.64] ;  /* 0x0000000c04117980 */ /* 0x000ea8000c10f900 */
[----:B--2---:R-:W-:Y:S01]  /*2cf0*/  CCTL.IVALL ;  /* 0x00000000ff00798f */ /* 0x004fe20002000000 */
[----:B------:R-:W-:Y:S05]  /*2d00*/  YIELD ;  /* 0x0000000000007946 */ /* 0x000fea0003800000 */
[----:B-----5:R-:W-:-:S04]  /*2d10*/  LOP3.LUT R17, R17, R16, RZ, 0x3c, !PT ;  /* 0x0000001011117212 */ /* 0x020fc800078e3cff */
[----:B------:R-:W-:-:S13]  /*2d20*/  ISETP.GT.AND P1, PT, R17, -0x1, PT ;  /* 0xffffffff1100780c */ /* 0x000fda0003f24270 */
[----:B------:R-:W-:Y:S05]  /*2d30*/  @P1 BRA `(.L_x_412) ;  /* 0xfffffffc00e81947 */ /* 0x000fea000383ffff */
.L_x_411:
[----:B------:R-:W-:Y:S05]  /*2d40*/  WARPSYNC.ALL ;  /* 0x0000000000007948 */ /* 0x000fea0003800000 */
[----:B------:R-:W-:Y:S06]  /*2d50*/  BAR.SYNC.DEFER_BLOCKING 0x0 ;  /* 0x0000000000007b1d */ /* 0x000fec0000010000 */
.L_x_410:
[----:B------:R-:W1:Y:S01]  /*2d60*/  S2R R36, SR_TID.X ;  /* 0x0000000000247919 */ /* 0x000e620000002100 */
[----:B------:R-:W2:Y:S01]  /*2d70*/  LDL.LU R35, [R1+0x68] ;  /* 0x0000680001237983 */ /* 0x000ea20000300800 */
[----:B0-----:R-:W-:Y:S02]  /*2d80*/  MOV R5, UR4 ;  /* 0x0000000400057c02 */ /* 0x001fe40008000f00 */
[----:B-1----:R-:W-:-:S13]  /*2d90*/  ISETP.GT.U32.AND P1, PT, R36, 0xff, PT ;  /* 0x000000ff2400780c */ /* 0x002fda0003f24070 */
[----:B------:R-:W0:Y:S08]  /*2da0*/  @!P1 LDC R4, c[0x0][0x10] ;  /* 0x00000400ff049b82 */ /* 0x000e300000000800 */
[----:B------:R-:W1:Y:S01]  /*2db0*/  @!P1 LDC.64 R32, c[0x0][0x260] ;  /* 0x00009800ff209b82 */ /* 0x000e620000000a00 */
[----:B0-----:R-:W-:Y:S02]  /*2dc0*/  @!P1 IMAD R4, R4, R5, UR6 ;  /* 0x0000000604049e24 */ /* 0x001fe4000f8e0205 */
[----:B------:R-:W-:-:S05]  /*2dd0*/  @!P1 IMAD.SHL.U32 R5, R36, 0x2, RZ ;  /* 0x0000000224059824 */ /* 0x000fca00078e00ff */
[----:B------:R-:W-:-:S04]  /*2de0*/  @!P1 LOP3.LUT R5, R5, 0x7fffffe0, RZ, 0xc0, !PT ;  /* 0x7fffffe005059812 */ /* 0x000fc800078ec0ff */
[----:B------:R-:W-:Y:S02]  /*2df0*/  @!P1 LEA R4, R4, R5, 0x9 ;  /* 0x0000000504049211 */ /* 0x000fe400078e48ff */
[----:B------:R-:W-:-:S04]  /*2e00*/  @!P1 LOP3.LUT R5, R36, 0xf, RZ, 0xc0, !PT ;  /* 0x0000000f24059812 */ /* 0x000fc800078ec0ff */
[----:B------:R-:W-:-:S05]  /*2e10*/  @!P1 IADD3 R4, R4, R5, RZ ;  /* 0x0000000504049210 */ /* 0x000fca0007ffe0ff */
[----:B------:R-:W-:-:S05]  /*2e20*/  @!P1 IMAD.SHL.U32 R16, R4, 0x2, RZ ;  /* 0x0000000204109824 */ /* 0x000fca00078e00ff */
[C---:B------:R-:W-:Y:S01]  /*2e30*/  @!P1 IADD3 R4, R16.reuse, 0x20, RZ ;  /* 0x0000002010049810 */ /* 0x040fe20007ffe0ff */
[----:B-1----:R-:W-:-:S04]  /*2e40*/  @!P1 IMAD.WIDE.U32 R16, R16, 0x4, R32 ;  /* 0x0000000410109825 */ /* 0x002fc800078e0020 */
[----:B------:R-:W-:Y:S02]  /*2e50*/  @!P1 IMAD.WIDE.U32 R4, R4, 0x4, R32 ;  /* 0x0000000404049825 */ /* 0x000fe400078e0020 */
[----:B------:R-:W3:Y:S04]  /*2e60*/  @!P1 LDG.E.64 R16, desc[UR12][R16.64] ;  /* 0x0000000c10109981 */ /* 0x000ee8000c1e1b00 */
[----:B------:R-:W4:Y:S01]  /*2e70*/  @!P1 LDG.E.64 R4, desc[UR12][R4.64] ;  /* 0x0000000c04049981 */ /* 0x000f22000c1e1b00 */
[----:B------:R-:W-:Y:S01]  /*2e80*/  HFMA2.MMA R32, -RZ, RZ, 0, 0 ;  /* 0x00000000ff207435 */ /* 0x000fe200000001ff */
[----:B------:R-:W0:Y:S01]  /*2e90*/  S2UR UR9, SR_CgaCtaId ;  /* 0x00000000000979c3 */ /* 0x000e220000008800 */
[----:B------:R-:W-:Y:S02]  /*2ea0*/  UMOV UR5, 0x400 ;  /* 0x0000040000057882 */ /* 0x000fe40000000000 */
[----:B------:R-:W-:-:S04]  /*2eb0*/  UIADD3 UR5, UR5, 0x5280, URZ ;  /* 0x0000528005057890 */ /* 0x000fc8000fffe03f */
[----:B0-----:R-:W-:Y:S02]  /*2ec0*/  ULEA UR5, UR9, UR5, 0x18 ;  /* 0x0000000509057291 */ /* 0x001fe4000f8ec03f */
[----:B------:R-:W-:Y:S01]  /*2ed0*/  USHF.L.U32 UR9, UR14, 0x4, URZ ;  /* 0x000000040e097899 */ /* 0x000fe2000800063f */
[----:B------:R-:W-:Y:S01]  /*2ee0*/  SHF.L.U32 R21, R21, 0x10, RZ ;  /* 0x0000001015157819 */ /* 0x000fe200000006ff */
[----:B------:R-:W-:Y:S01]  /*2ef0*/  IMAD.U32 R12, R12, 0x10000, RZ ;  /* 0x000100000c0c7824 */ /* 0x000fe200078e00ff */
[----:B------:R-:W-:Y:S01]  /*2f00*/  SHF.L.U32 R31, R31, 0x10, RZ ;  /* 0x000000101f1f7819 */ /* 0x000fe200000006ff */
[----:B------:R-:W-:Y:S01]  /*2f10*/  ULOP3.LUT UR9, UR9, 0x10, URZ, 0xc0, !UPT ;  /* 0x0000001009097892 */ /* 0x000fe2000f8ec03f */
[----:B------:R-:W-:Y:S02]  /*2f20*/  SHF.L.U32 R8, R8, 0x10, RZ ;  /* 0x0000001008087819 */ /* 0x000fe400000006ff */
[----:B------:R-:W-:Y:S01]  /*2f30*/  SHF.L.U32 R14, R14, 0x10, RZ ;  /* 0x000000100e0e7819 */ /* 0x000fe200000006ff */
[----:B------:R-:W-:Y:S01]  /*2f40*/  IMAD.U32 R28, R28, 0x10000, RZ ;  /* 0x000100001c1c7824 */ /* 0x000fe200078e00ff */
[----:B------:R-:W-:Y:S01]  /*2f50*/  SHF.L.U32 R29, R29, 0x10, RZ ;  /* 0x000000101d1d7819 */ /* 0x000fe200000006ff */
[----:B------:R-:W-:Y:S01]  /*2f60*/  IMAD.U32 R10, R10, 0x10000, RZ ;  /* 0x000100000a0a7824 */ /* 0x000fe200078e00ff */
[----:B------:R-:W-:Y:S01]  /*2f70*/  SHF.L.U32 R19, R19, 0x10, RZ ;  /* 0x0000001013137819 */ /* 0x000fe200000006ff */
[----:B---3--:R-:W-:Y:S01]  /*2f80*/  @!P1 FADD.FTZ R16, RZ, R16 ;  /* 0x00000010ff109221 */ /* 0x008fe20000010000 */
[----:B------:R-:W-:Y:S01]  /*2f90*/  @!P1 FADD.FTZ R17, RZ, R17 ;  /* 0x00000011ff119221 */ /* 0x000fe20000010000 */
[----:B------:R-:W-:Y:S01]  /*2fa0*/  SHF.L.U32 R15, R15, 0x10, RZ ;  /* 0x000000100f0f7819 */ /* 0x000fe200000006ff */
[----:B------:R-:W-:-:S02]  /*2fb0*/  IMAD.U32 R7, R7, 0x10000, RZ ;  /* 0x0001000007077824 */ /* 0x000fc400078e00ff */
[----:B----4-:R-:W-:Y:S01]  /*2fc0*/  @!P1 FADD.FTZ R32, R4, R16 ;  /* 0x0000001004209221 */ /* 0x010fe20000010000 */
[----:B------:R-:W-:Y:S02]  /*2fd0*/  IMAD.MOV.U32 R4, RZ, RZ, RZ ;  /* 0x000000ffff047224 */ /* 0x000fe400078e00ff */
[----:B------:R-:W-:Y:S01]  /*2fe0*/  @!P1 FADD.FTZ R4, R5, R17 ;  /* 0x0000001105049221 */ /* 0x000fe20000010000 */
[----:B------:R-:W-:Y:S02]  /*2ff0*/  LOP3.LUT P1, RZ, R36, 0xffffff0f, RZ, 0xc0, !PT ;  /* 0xffffff0f24ff7812 */ /* 0x000fe4000782c0ff */
[----:B------:R-:W-:Y:S01]  /*3000*/  SHF.L.U32 R11, R11, 0x10, RZ ;  /* 0x000000100b0b7819 */ /* 0x000fe200000006ff */
[----:B------:R-:W0:Y:S01]  /*3010*/  SHFL.BFLY PT, R16, R32, 0x8, 0x1f ;  /* 0x0d001f0020107f89 */ /* 0x000e2200000e0000 */
[----:B------:R-:W-:Y:S01]  /*3020*/  SHF.L.U32 R6, R6, 0x10, RZ ;  /* 0x0000001006067819 */ /* 0x000fe200000006ff */
[----:B------:R-:W-:Y:S01]  /*3030*/  IMAD.U32 R20, R20, 0x10000, RZ ;  /* 0x0001000014147824 */ /* 0x000fe200078e00ff */
[----:B------:R-:W-:Y:S01]  /*3040*/  SHF.L.U32 R30, R30, 0x10, RZ ;  /* 0x000000101e1e7819 */ /* 0x000fe200000006ff */
[----:B------:R-:W1:Y:S01]  /*3050*/  SHFL.BFLY PT, R5, R4, 0x8, 0x1f ;  /* 0x0d001f0004057f89 */ /* 0x000e6200000e0000 */
[----:B------:R-:W-:Y:S01]  /*3060*/  SHF.L.U32 R13, R13, 0x10, RZ ;  /* 0x000000100d0d7819 */ /* 0x000fe200000006ff */
[----:B------:R-:W-:Y:S01]  /*3070*/  IMAD.U32 R9, R9, 0x10000, RZ ;  /* 0x0001000009097824 */ /* 0x000fe200078e00ff */
[----:B------:R-:W-:Y:S01]  /*3080*/  SHF.L.U32 R18, R18, 0x10, RZ ;  /* 0x0000001012127819 */ /* 0x000fe200000006ff */
[----:B------:R-:W-:Y:S01]  /*3090*/  ULDC.64 UR14, c[0x0][0x210] ;  /* 0x00008400000e7ab9 */ /* 0x000fe20000000a00 */
[----:B0-----:R-:W-:Y:S01]  /*30a0*/  FADD.FTZ R32, R16, R32 ;  /* 0x0000002010207221 */ /* 0x001fe20000010000 */
[----:B-1----:R-:W-:-:S04]  /*30b0*/  FADD.FTZ R5, R5, R4 ;  /* 0x0000000405057221 */ /* 0x002fc80000010000 */
[----:B------:R-:W0:Y:S04]  /*30c0*/  SHFL.BFLY PT, R16, R32, 0x4, 0x1f ;  /* 0x0c801f0020107f89 */ /* 0x000e2800000e0000 */
        /* <DEDUP_REMOVED lines=10> */
[----:B------:R-:W-:Y:S02]  /*3170*/  @!P1 SHF.R.U32.HI R16, RZ, 0x1, R36 ;  /* 0x00000001ff109819 */ /* 0x000fe40000011624 */
[----:B------:R-:W3:Y:S01]  /*3180*/  LDL.LU R36, [R1+0xc] ;  /* 0x00000c0001247983 */ /* 0x000ee20000300800 */
[----:B-1----:R-:W-:Y:S01]  /*3190*/  FADD.FTZ R5, R5, R4 ;  /* 0x0000000405057221 */ /* 0x002fe20000010000 */
[----:B------:R-:W-:Y:S01]  /*31a0*/  @!P1 LOP3.LUT R16, R16, 0x7ffffff8, RZ, 0xc0, !PT ;  /* 0x7ffffff810109812 */ /* 0x000fe200078ec0ff */
[----:B------:R-:W-:Y:S01]  /*31b0*/  @!P1 FMUL.FTZ R4, R32, 6.5104170062113553286e-05 ;  /* 0x3888888920049820 */ /* 0x000fe20000410000 */
[----:B------:R-:W4:Y:S01]  /*31c0*/  LDL.LU R17, [R1+0x8] ;  /* 0x0000080001117983 */ /* 0x000f220000300800 */
[----:B------:R-:W-:-:S05]  /*31d0*/  @!P1 FMUL.FTZ R5, R5, 6.5104170062113553286e-05 ;  /* 0x3888888905059820 */ /* 0x000fca0000410000 */
[----:B------:R2:W-:Y:S02]  /*31e0*/  @!P1 STS.64 [R16+UR5], R4 ;  /* 0x0000000410009988 */ /* 0x0005e40008000a05 */
[----:B--2---:R-:W-:Y:S02]  /*31f0*/  IADD3 R4, R35, -UR9, RZ ;  /* 0x8000000923047c10 */ /* 0x004fe4000fffe0ff */
[----:B------:R-:W2:Y:S04]  /*3200*/  LDL.LU R35, [R1] ;  /* 0x0000000001237983 */ /* 0x000ea80000300800 */
[----:B------:R-:W5:Y:S04]  /*3210*/  LDL.LU R33, [R1+0x10] ;  /* 0x0000100001217983 */ /* 0x000f680000300800 */
[----:B------:R-:W4:Y:S01]  /*3220*/  LDL.LU R32, [R1+0x4] ;  /* 0x0000040001207983 */ /* 0x000f220000300800 */
[----:B------:R-:W-:Y:S01]  /*3230*/  LEA R4, R4, UR5, 0x3 ;  /* 0x0000000504047c11 */ /* 0x000fe2000f8e18ff */
[----:B------:R-:W-:Y:S06]  /*3240*/  BAR.SYNC.DEFER_BLOCKING 0x0 ;  /* 0x0000000000007b1d */ /* 0x000fec0000010000 */
[----:B------:R-:W0:Y:S01]  /*3250*/  LDS.64 R4, [R4] ;  /* 0x0000000004047984 */ /* 0x000e220000000a00 */
[C---:B------:R-:W-:Y:S01]  /*3260*/  FADD.FTZ R29, -R22.reuse, R29 ;  /* 0x0000001d161d7221 */ /* 0x040fe20000010100 */
[C---:B------:R-:W-:Y:S01]  /*3270*/  FADD.FTZ R28, -R22.reuse, R28 ;  /* 0x0000001c161c7221 */ /* 0x040fe20000010100 */
[C---:B------:R-:W-:Y:S01]  /*3280*/  FADD.FTZ R19, -R22.reuse, R19 ;  /* 0x0000001316137221 */ /* 0x040fe20000010100 */
[C---:B------:R-:W-:Y:S01]  /*3290*/  FADD.FTZ R15, -R22.reuse, R15 ;  /* 0x0000000f160f7221 */ /* 0x040fe20000010100 */
[C---:B------:R-:W-:Y:S01]  /*32a0*/  FADD.FTZ R10, -R22.reuse, R10 ;  /* 0x0000000a160a7221 */ /* 0x040fe20000010100 */
[C---:B------:R-:W-:Y:S01]  /*32b0*/  FADD.FTZ R11, -R22.reuse, R11 ;  /* 0x0000000b160b7221 */ /* 0x040fe20000010100 */
[C---:B------:R-:W-:Y:S01]  /*32c0*/  FADD.FTZ R6, -R22.reuse, R6 ;  /* 0x0000000616067221 */ /* 0x040fe20000010100 */
[----:B------:R-:W-:Y:S01]  /*32d0*/  FADD.FTZ R7, -R22, R7 ;  /* 0x0000000716077221 */ /* 0x000fe20000010100 */
[--C-:B0-----:R-:W-:Y:S01]  /*32e0*/  FFMA.FTZ R21, R21, R31, -R4.reuse ;  /* 0x0000001f15157223 */ /* 0x101fe20000010804 */
[C-C-:B------:R-:W-:Y:S01]  /*32f0*/  FFMA.FTZ R12, R31.reuse, R12, -R4.reuse ;  /* 0x0000000c1f0c7223 */ /* 0x140fe20000010804 */
[C-C-:B------:R-:W-:Y:S01]  /*3300*/  FFMA.FTZ R8, R31.reuse, R8, -R4.reuse ;  /* 0x000000081f087223 */ /* 0x140fe20000010804 */
[--C-:B------:R-:W-:Y:S01]  /*3310*/  FFMA.FTZ R14, R31, R14, -R4.reuse ;  /* 0x0000000e1f0e7223 */ /* 0x100fe20000010804 */
[--C-:B------:R-:W-:Y:S01]  /*3320*/  FFMA.FTZ R37, R3, R37, -R4.reuse ;  /* 0x0000002503257223 */ /* 0x100fe20000010804 */
[--C-:B---3--:R-:W-:Y:S01]  /*3330*/  FFMA.FTZ R16, R36, R2, -R4.reuse ;  /* 0x0000000224107223 */ /* 0x108fe20000010804 */
[----:B-----5:R-:W-:-:S02]  /*3340*/  FFMA.FTZ R31, R33, R3, -R4 ;  /* 0x00000003211f7223 */ /* 0x020fc40000010804 */
[----:B------:R-:W3:Y:S01]  /*3350*/  LDL.LU R33, [R1+0x44] ;  /* 0x0000440001217983 */ /* 0x000ee20000300800 */
[--C-:B--2---:R-:W-:Y:S01]  /*3360*/  FFMA.FTZ R22, R2, R35, -R4.reuse ;  /* 0x0000002302167223 */ /* 0x104fe20000010804 */
[C-C-:B----4-:R-:W-:Y:S01]  /*3370*/  FFMA.FTZ R32, R3.reuse, R32, -R4.reuse ;  /* 0x0000002003207223 */ /* 0x150fe20000010804 */
[--C-:B------:R-:W-:Y:S01]  /*3380*/  FFMA.FTZ R3, R3, R23, -R4.reuse ;  /* 0x0000001703037223 */ /* 0x100fe20000010804 */
[----:B------:R-:W2:Y:S04]  /*3390*/  LDL.LU R36, [R1+0x3c] ;  /* 0x00003c0001247983 */ /* 0x000ea80000300800 */
[----:B------:R-:W4:Y:S04]  /*33a0*/  LDL.LU R35, [R1+0x38] ;  /* 0x0000380001237983 */ /* 0x000f280000300800 */
[----:B------:R-:W5:Y:S01]  /*33b0*/  LDL.LU R23, [R1+0x40] ;  /* 0x0000400001177983 */ /* 0x000f620000300800 */
[----:B------:R-:W-:Y:S01]  /*33c0*/  FMUL.FTZ R28, R0, R28 ;  /* 0x0000001c001c7220 */ /* 0x000fe20000410000 */
[--C-:B------:R-:W-:Y:S01]  /*33d0*/  FFMA.FTZ R17, R2, R17, -R4.reuse ;  /* 0x0000001102117223 */ /* 0x100fe20000010804 */
[--C-:B------:R-:W-:Y:S01]  /*33e0*/  FFMA.FTZ R20, R20, R30, -R4.reuse ;  /* 0x0000001e14147223 */ /* 0x100fe20000010804 */
[--C-:B------:R-:W-:Y:S01]  /*33f0*/  FFMA.FTZ R2, R2, R34, -R4.reuse ;  /* 0x0000002202027223 */ /* 0x100fe20000010804 */
[C-C-:B------:R-:W-:Y:S01]  /*3400*/  FFMA.FTZ R13, R30.reuse, R13, -R4.reuse ;  /* 0x0000000d1e0d7223 */ /* 0x140fe20000010804 */
[----:B------:R-:W4:Y:S01]  /*3410*/  LDL.LU R34, [R1+0x34] ;  /* 0x0000340001227983 */ /* 0x000f220000300800 */
[C-C-:B------:R-:W-:Y:S01]  /*3420*/  FFMA.FTZ R9, R30.reuse, R9, -R4.reuse ;  /* 0x000000091e097223 */ /* 0x140fe20000010804 */
[----:B------:R-:W-:Y:S01]  /*3430*/  FFMA.FTZ R18, R30, R18, -R4 ;  /* 0x000000121e127223 */ /* 0x000fe20000010804 */
[----:B------:R-:W-:Y:S01]  /*3440*/  FFMA.FTZ R20, -R5, R28, R20 ;  /* 0x0000001c05147223 */ /* 0x000fe20000010114 */
[----:B---3--:R-:W-:-:S02]  /*3450*/  FFMA.FTZ R16, R33, -R5, R16 ;  /* 0x8000000521107223 */ /* 0x008fc40000010010 */
[----:B------:R-:W3:Y:S04]  /*3460*/  LDL.LU R33, [R1+0x30] ;  /* 0x0000300001217983 */ /* 0x000ee80000300800 */
[----:B------:R-:W2:Y:S04]  /*3470*/  LDL.LU R4, [R1+0x2c] ;  /* 0x00002c0001047983 */ /* 0x000ea80000300800 */
[----:B------:R-:W4:Y:S04]  /*3480*/  LDL.LU R28, [R1+0x28] ;  /* 0x00002800011c7983 */ /* 0x000f280000300800 */
[----:B------:R-:W3:Y:S01]  /*3490*/  LDL.LU R30, [R1+0x54] ;  /* 0x00005400011e7983 */ /* 0x000ee20000300800 */
[----:B-----5:R-:W-:-:S03]  /*34a0*/  FFMA.FTZ R31, R23, -R5, R31 ;  /* 0x80000005171f7223 */ /* 0x020fc6000001001f */
[----:B------:R-:W5:Y:S01]  /*34b0*/  LDL.LU R23, [R1+0x64] ;  /* 0x0000640001177983 */ /* 0x000f620000300800 */
[C---:B------:R-:W-:Y:S01]  /*34c0*/  FMUL.FTZ R29, R0.reuse, R29 ;  /* 0x0000001d001d7220 */ /* 0x040fe20000410000 */
[----:B------:R-:W-:-:S03]  /*34d0*/  FMUL.FTZ R10, R0, R10 ;  /* 0x0000000a000a7220 */ /* 0x000fc60000410000 */
[C---:B------:R-:W-:Y:S02]  /*34e0*/  FFMA.FTZ R21, -R5.reuse, R29, R21 ;  /* 0x0000001d05157223 */ /* 0x040fe40000010115 */
[----:B------:R-:W5:Y:S01]  /*34f0*/  LDL.LU R29, [R1+0x5c] ;  /* 0x00005c00011d7983 */ /* 0x000f620000300800 */
[----:B------:R-:W-:Y:S01]  /*3500*/  FFMA.FTZ R8, -R5, R10, R8 ;  /* 0x0000000a05087223 */ /* 0x000fe20000010108 */
[C---:B------:R-:W-:Y:S01]  /*3510*/  FMUL.FTZ R16, R0.reuse, R16 ;  /* 0x0000001000107220 */ /* 0x040fe20000410000 */
[C---:B------:R-:W-:Y:S01]  /*3520*/  FMUL.FTZ R21, R0.reuse, R21 ;  /* 0x0000001500157220 */ /* 0x040fe20000410000 */
[C---:B------:R-:W-:Y:S01]  /*3530*/  FMUL.FTZ R19, R0.reuse, R19 ;  /* 0x0000001300137220 */ /* 0x040fe20000410000 */
[----:B------:R-:W-:-:S03]  /*3540*/  FMUL.FTZ R7, R0, R7 ;  /* 0x0000000700077220 */ /* 0x000fc60000410000 */
[----:B------:R-:W-:Y:S01]  /*3550*/  F2FP.BF16.F32.PACK_AB R16, R21, R16 ;  /* 0x000000101510723e */ /* 0x000fe200000010ff */
[C---:B------:R-:W-:Y:S01]  /*3560*/  FFMA.FTZ R12, -R5.reuse, R19, R12 ;  /* 0x00000013050c7223 */ /* 0x040fe2000001010c */
[----:B------:R-:W-:Y:S01]  /*3570*/  FFMA.FTZ R7, -R5, R7, R18 ;  /* 0x0000000705077223 */ /* 0x000fe20000010112 */
[-C--:B--2---:R-:W-:Y:S01]  /*3580*/  FFMA.FTZ R4, R4, -R5.reuse, R2 ;  /* 0x8000000504047223 */ /* 0x084fe20000010002 */
[----:B----4-:R-:W-:Y:S02]  /*3590*/  FFMA.FTZ R10, R28, -R5, R3 ;  /* 0x800000051c0a7223 */ /* 0x010fe40000010003 */
[----:B------:R-:W2:Y:S01]  /*35a0*/  LDL.LU R28, [R1+0x60] ;  /* 0x00006000011c7983 */ /* 0x000ea20000300800 */
[----:B---3--:R-:W-:-:S04]  /*35b0*/  IADD3 R2, P1, R30, UR14, RZ ;  /* 0x0000000e1e027c10 */ /* 0x008fc8000ff3e0ff */
[----:B-----5:R-:W-:Y:S02]  /*35c0*/  IADD3.X R3, R23, UR15, RZ, P1, !PT ;  /* 0x0000000f17037c10 */ /* 0x020fe40008ffe4ff */
[----:B------:R-:W3:Y:S04]  /*35d0*/  LDL.LU R23, [R1+0x50] ;  /* 0x0000500001177983 */ /* 0x000ee80000300800 */
[----:B------:R-:W4:Y:S04]  /*35e0*/  LDL.LU R21, [R1+0x58] ;  /* 0x0000580001157983 */ /* 0x000f280000300800 */
[----:B------:R-:W5:Y:S04]  /*35f0*/  LDL.LU R19, [R1+0x48] ;  /* 0x0000480001137983 */ /* 0x000f680000300800 */
[----:B------:R-:W5:Y:S01]  /*3600*/  LDL.LU R18, [R1+0x4c] ;  /* 0x00004c0001127983 */ /* 0x000f620000300800 */
[C---:B------:R-:W-:Y:S01]  /*3610*/  FMUL.FTZ R15, R0.reuse, R15 ;  /* 0x0000000f000f7220 */ /* 0x040fe20000410000 */
[----:B------:R-:W-:Y:S01]  /*3620*/  FMUL.FTZ R11, R0, R11 ;  /* 0x0000000b000b7220 */ /* 0x000fe20000410000 */
[-C--:B------:R-:W-:Y:S01]  /*3630*/  FFMA.FTZ R17, R36, -R5.reuse, R17 ;  /* 0x8000000524117223 */ /* 0x080fe20000010011 */
[----:B------:R-:W-:Y:S01]  /*3640*/  FFMA.FTZ R32, R35, -R5, R32 ;  /* 0x8000000523207223 */ /* 0x000fe20000010020 */
[C---:B------:R-:W-:Y:S01]  /*3650*/  FFMA.FTZ R13, -R5.reuse, R15, R13 ;  /* 0x0000000f050d7223 */ /* 0x040fe2000001010d */
[C---:B------:R-:W-:Y:S01]  /*3660*/  FMUL.FTZ R6, R0.reuse, R6 ;  /* 0x0000000600067220 */ /* 0x040fe20000410000 */
[C---:B------:R-:W-:Y:S01]  /*3670*/  FMUL.FTZ R31, R0.reuse, R31 ;  /* 0x0000001f001f7220 */ /* 0x040fe20000410000 */
[C---:B------:R-:W-:Y:S01]  /*3680*/  FMUL.FTZ R20, R0.reuse, R20 ;  /* 0x0000001400147220 */ /* 0x040fe20000410000 */
[----:B------:R-:W-:Y:S01]  /*3690*/  FFMA.FTZ R9, -R5, R11, R9 ;  /* 0x0000000b05097223 */ /* 0x000fe20000010109 */
[----:B------:R-:W-:Y:S01]  /*36a0*/  FMUL.FTZ R11, R0, R4 ;  /* 0x00000004000b7220 */ /* 0x000fe20000410000 */
[----:B------:R-:W-:Y:S01]  /*36b0*/  PRMT R4, R16, 0x7632, R4 ;  /* 0x0000763210047816 */ /* 0x000fe20000000004 */
[-C--:B------:R-:W-:Y:S01]  /*36c0*/  FFMA.FTZ R22, R34, -R5.reuse, R22 ;  /* 0x8000000522167223 */ /* 0x080fe20000010016 */
[----:B------:R-:W-:Y:S01]  /*36d0*/  FFMA.FTZ R37, R33, -R5, R37 ;  /* 0x8000000521257223 */ /* 0x000fe20000010025 */
[----:B------:R-:W-:Y:S01]  /*36e0*/  FFMA.FTZ R6, -R5, R6, R14 ;  /* 0x0000000605067223 */ /* 0x000fe2000001010e */
[C---:B------:R-:W-:Y:S01]  /*36f0*/  FMUL.FTZ R17, R0.reuse, R17 ;  /* 0x0000001100117220 */ /* 0x040fe20000410000 */
[C---:B------:R-:W-:Y:S01]  /*3700*/  FMUL.FTZ R12, R0.reuse, R12 ;  /* 0x0000000c000c7220 */ /* 0x040fe20000410000 */
[C---:B------:R-:W-:Y:S01]  /*3710*/  FMUL.FTZ R32, R0.reuse, R32 ;  /* 0x0000002000207220 */ /* 0x040fe20000410000 */
[----:B------:R-:W-:Y:S01]  /*3720*/  FMUL.FTZ R13, R0, R13 ;  /* 0x0000000d000d7220 */ /* 0x000fe20000410000 */
[----:B------:R-:W-:Y:S01]  /*3730*/  F2FP.BF16.F32.PACK_AB R20, R20, R31 ;  /* 0x0000001f1414723e */ /* 0x000fe200000010ff */
[C---:B------:R-:W-:Y:S01]  /*3740*/  FMUL.FTZ R22, R0.reuse, R22 ;  /* 0x0000001600167220 */ /* 0x040fe20000410000 */
[C---:B------:R-:W-:Y:S01]  /*3750*/  FMUL.FTZ R8, R0.reuse, R8 ;  /* 0x0000000800087220 */ /* 0x040fe20000410000 */
[C---:B------:R-:W-:Y:S01]  /*3760*/  FMUL.FTZ R37, R0.reuse, R37 ;  /* 0x0000002500257220 */ /* 0x040fe20000410000 */
[C---:B------:R-:W-:Y:S01]  /*3770*/  FMUL.FTZ R9, R0.reuse, R9 ;  /* 0x0000000900097220 */ /* 0x040fe20000410000 */
[C---:B------:R-:W-:Y:S01]  /*3780*/  FMUL.FTZ R6, R0.reuse, R6 ;  /* 0x0000000600067220 */ /* 0x040fe20000410000 */
[C---:B------:R-:W-:Y:S01]  /*3790*/  FMUL.FTZ R10, R0.reuse, R10 ;  /* 0x0000000a000a7220 */ /* 0x040fe20000410000 */
[----:B------:R-:W-:Y:S01]  /*37a0*/  FMUL.FTZ R7, R0, R7 ;  /* 0x0000000700077220 */ /* 0x000fe20000410000 */
[----:B------:R0:W-:Y:S01]  /*37b0*/  STG.E.U16 desc[UR12][R2.64+0x2], R4 ;  /* 0x0000020402007986 */ /* 0x0001e2000c10150c */
[----:B------:R-:W-:-:S02]  /*37c0*/  F2FP.BF16.F32.PACK_AB R12, R12, R17 ;  /* 0x000000110c0c723e */ /* 0x000fc400000010ff */
[----:B------:R-:W-:Y:S02]  /*37d0*/  PRMT R0, R20, 0x7632, R0 ;  /* 0x0000763214007816 */ /* 0x000fe40000000000 */
[----:B------:R-:W-:Y:S01]  /*37e0*/  F2FP.BF16.F32.PACK_AB R13, R13, R32 ;  /* 0x000000200d0d723e */ /* 0x000fe200000010ff */
[----:B------:R1:W-:Y:S01]  /*37f0*/  STG.E.U16 desc[UR12][R2.64], R16 ;  /* 0x0000001002007986 */ /* 0x0003e2000c10150c */
[----:B------:R-:W-:Y:S02]  /*3800*/  PRMT R14, R12, 0x7632, R14 ;  /* 0x000076320c0e7816 */ /* 0x000fe4000000000e */
[----:B0-----:R-:W-:Y:S01]  /*3810*/  IADD3 R4, P1, R29, UR14, RZ ;  /* 0x0000000e1d047c10 */ /* 0x001fe2000ff3e0ff */
[----:B------:R-:W-:Y:S01]  /*3820*/  STG.E.U16 desc[UR12][R2.64+0x4], R20 ;  /* 0x0000041402007986 */ /* 0x000fe2000c10150c */
[----:B------:R-:W-:Y:S02]  /*3830*/  PRMT R15, R13, 0x7632, R15 ;  /* 0x000076320d0f7816 */ /* 0x000fe4000000000f */
[----:B------:R-:W-:Y:S01]  /*3840*/  F2FP.BF16.F32.PACK_AB R8, R8, R22 ;  /* 0x000000160808723e */ /* 0x000fe200000010ff */
[----:B------:R0:W-:Y:S01]  /*3850*/  STG.E.U16 desc[UR12][R2.64+0x6], R0 ;  /* 0x0000060002007986 */ /* 0x0001e2000c10150c */
[----:B------:R-:W-:-:S02]  /*3860*/  F2FP.BF16.F32.PACK_AB R9, R9, R37 ;  /* 0x000000250909723e */ /* 0x000fc400000010ff */
[----:B-1----:R-:W-:Y:S02]  /*3870*/  PRMT R16, R8, 0x7610, R16 ;  /* 0x0000761008107816 */ /* 0x002fe40000000010 */
[----:B------:R-:W-:Y:S02]  /*3880*/  F2FP.BF16.F32.PACK_AB R6, R6, R11 ;  /* 0x0000000b0606723e */ /* 0x000fe400000010ff */
[----:B------:R-:W-:Y:S02]  /*3890*/  F2FP.BF16.F32.PACK_AB R7, R7, R10 ;  /* 0x0000000a0707723e */ /* 0x000fe400000010ff */
[----:B0-----:R-:W-:Y:S01]  /*38a0*/  PRMT R0, R8, 0x7632, R0 ;  /* 0x0000763208007816 */ /* 0x001fe20000000000 */
[----:B------:R-:W-:Y:S01]  /*38b0*/  ULOP3.LUT UR4, UR4, 0x1, URZ, 0x3c, !UPT ;  /* 0x0000000104047892 */ /* 0x000fe2000f8e3c3f */
[----:B------:R-:W-:Y:S01]  /*38c0*/  UMOV UR5, UR11 ;  /* 0x0000000b00057c82 */ /* 0x000fe20008000000 */
[----:B--2---:R-:W-:-:S05]  /*38d0*/  IADD3.X R5, R28, UR15, RZ, P1, !PT ;  /* 0x0000000f1c057c10 */ /* 0x004fca0008ffe4ff */
[----:B------:R-:W-:Y:S01]  /*38e0*/  STG.E.U16 desc[UR12][R4.64], R12 ;  /* 0x0000000c04007986 */ /* 0x000fe2000c10150c */
[----:B---3--:R-:W-:-:S03]  /*38f0*/  IADD3 R2, P1, R23, UR14, RZ ;  /* 0x0000000e17027c10 */ /* 0x008fc6000ff3e0ff */
[----:B------:R-:W-:Y:S01]  /*3900*/  STG.E.U16 desc[UR12][R4.64+0x2], R14 ;  /* 0x0000020e04007986 */ /* 0x000fe2000c10150c */
[----:B----4-:R-:W-:-:S03]  /*3910*/  IADD3.X R3, R21, UR15, RZ, P1, !PT ;  /* 0x0000000f15037c10 */ /* 0x010fc60008ffe4ff */
[----:B------:R-:W-:Y:S04]  /*3920*/  STG.E.U16 desc[UR12][R4.64+0x4], R13 ;  /* 0x0000040d04007986 */ /* 0x000fe8000c10150c */
[----:B------:R0:W-:Y:S01]  /*3930*/  STG.E.U16 desc[UR12][R4.64+0x6], R15 ;  /* 0x0000060f04007986 */ /* 0x0001e2000c10150c */
[----:B-----5:R-:W-:-:S03]  /*3940*/  IADD3 R8, P1, R19, UR14, RZ ;  /* 0x0000000e13087c10 */ /* 0x020fc6000ff3e0ff */
[----:B------:R-:W-:Y:S01]  /*3950*/  STG.E.U16 desc[UR12][R2.64], R16 ;  /* 0x0000001002007986 */ /* 0x000fe2000c10150c */
[----:B0-----:R-:W-:-:S03]  /*3960*/  PRMT R5, R9, 0x7632, R5 ;  /* 0x0000763209057816 */ /* 0x001fc60000000005 */
[----:B------:R-:W-:Y:S01]  /*3970*/  STG.E.U16 desc[UR12][R2.64+0x2], R0 ;  /* 0x0000020002007986 */ /* 0x000fe2000c10150c */
[----:B------:R-:W-:-:S03]  /*3980*/  PRMT R4, R6, 0x7632, R4 ;  /* 0x0000763206047816 */ /* 0x000fc60000000004 */
[----:B------:R0:W-:Y:S04]  /*3990*/  STG.E.U16 desc[UR12][R2.64+0x4], R9 ;  /* 0x0000040902007986 */ /* 0x0001e8000c10150c */
[----:B------:R1:W-:Y:S01]  /*39a0*/  STG.E.U16 desc[UR12][R2.64+0x6], R5 ;  /* 0x0000060502007986 */ /* 0x0003e2000c10150c */
[----:B0-----:R-:W-:Y:S02]  /*39b0*/  IADD3.X R9, R18, UR15, RZ, P1, !PT ;  /* 0x0000000f12097c10 */ /* 0x001fe40008ffe4ff */
[----:B-1----:R-:W-:-:S03]  /*39c0*/  PRMT R3, R7, 0x7632, R3 ;  /* 0x0000763207037816 */ /* 0x002fc60000000003 */
[----:B------:R2:W-:Y:S04]  /*39d0*/  STG.E.U16 desc[UR12][R8.64], R6 ;  /* 0x0000000608007986 */ /* 0x0005e8000c10150c */
[----:B------:R2:W-:Y:S04]  /*39e0*/  STG.E.U16 desc[UR12][R8.64+0x2], R4 ;  /* 0x0000020408007986 */ /* 0x0005e8000c10150c */
[----:B------:R2:W-:Y:S04]  /*39f0*/  STG.E.U16 desc[UR12][R8.64+0x4], R7 ;  /* 0x0000040708007986 */ /* 0x0005e8000c10150c */
[----:B------:R2:W-:Y:S01]  /*3a00*/  STG.E.U16 desc[UR12][R8.64+0x6], R3 ;  /* 0x0000060308007986 */ /* 0x0005e2000c10150c */
[----:B------:R-:W-:Y:S01]  /*3a10*/  UMOV UR14, UR10 ;  /* 0x0000000a000e7c82 */ /* 0x000fe20008000000 */
[----:B------:R-:W-:Y:S05]  /*3a20*/  @!P0 BRA `(.L_x_413) ;  /* 0xffffffc800c88947 */ /* 0x000fea000383ffff */
.L_x_401:
        /* <DEDUP_REMOVED lines=29> */
[----:B------:R-:W-:-:S03]  /*3c00*/  IADD3 R35, P2, R36, 0x2d, RZ ;  /* 0x0000002d24237810 */ /* 0x000fc60007f5e0ff */
[----:B------:R-:W-:Y:S01]  /*3c10*/  IMAD.IADD R3, R3, 0x1, R0 ;  /* 0x0000000103037824 */ /* 0x000fe200078e0200 */
[----:B------:R-:W-:Y:S01]  /*3c20*/  IADD3.X R31, RZ, RZ, RZ, P2, !PT ;  /* 0x000000ffff1f7210 */ /* 0x000fe200017fe4ff */
        /* <DEDUP_REMOVED lines=11> */
[----:B------:R-:W-:Y:S02]  /*3ce0*/  SEL R10, R4, 0x5, P0 ;  /* 0x00000005040a7807 */ /* 0x000fe40000000000 */
[----:B------:R-:W-:Y:S01]  /*3cf0*/  SEL R7, R5, RZ, P0 ;  /* 0x000000ff05077207 */ /* 0x000fe20000000000 */
[----:B------:R-:W-:Y:S01]  /*3d00*/  VIADD R9, R9, 0x1 ;  /* 0x0000000109097836 */ /* 0x000fe20000000000 */
[----:B------:R-:W-:-:S02]  /*3d10*/  IADD3 R28, P0, R36, 0xf, RZ ;  /* 0x0000000f241c7810 */ /* 0x000fc40007f1e0ff */
[----:B------:R-:W-:Y:S02]  /*3d20*/  IADD3 R30, P1, R36, 0x1e, RZ ;  /* 0x0000001e241e7810 */ /* 0x000fe40007f3e0ff */
[C---:B------:R-:W-:Y:S01]  /*3d30*/  SHF.L.U64.HI R6, R10.reuse, 0x5, R7 ;  /* 0x000000050a067819 */ /* 0x040fe20000010207 */
[----:B------:R-:W-:Y:S01]  /*3d40*/  IMAD.X R27, RZ, RZ, RZ, P0 ;  /* 0x000000ffff1b7224 */ /* 0x000fe200000e06ff */
[----:B------:R-:W-:Y:S02]  /*3d50*/  MOV R4, UR9 ;  /* 0x0000000900047c02 */ /* 0x000fe40008000f00 */
[----:B------:R-:W-:Y:S02]  /*3d60*/  LOP3.LUT R5, R37, 0xf, RZ, 0xc0, !PT ;  /* 0x0000000f25057812 */ /* 0x000fe400078ec0ff */
[----:B------:R-:W-:Y:S02]  /*3d70*/  IADD3.X R29, RZ, RZ, RZ, P1, !PT ;  /* 0x000000ffff1d7210 */ /* 0x000fe40000ffe4ff */
[----:B------:R-:W-:-:S02]  /*3d80*/  SHF.L.U32 R7, R10, 0x5, RZ ;  /* 0x000000050a077819 */ /* 0x000fc400000006ff */
[----:B------:R-:W-:Y:S02]  /*3d90*/  LOP3.LUT R8, R0, 0x3, RZ, 0xc0, !PT ;  /* 0x0000000300087812 */ /* 0x000fe400078ec0ff */
[----:B------:R-:W-:-:S07]  /*3da0*/  LOP3.LUT R9, R9, 0x3, RZ, 0xc0, !PT ;  /* 0x0000000309097812 */ /* 0x000fce00078ec0ff */
.L_x_430:
        /* <DEDUP_REMOVED lines=37> */
[----:B------:R-:W-:Y:S01]  /*4000*/  @P1 IMAD.MOV.U32 R0, RZ, RZ, R35 ;  /* 0x000000ffff001224 */ /* 0x000fe200078e0023 */
[----:B------:R-:W-:Y:S02]  /*4010*/  MOV R12, R29 ;  /* 0x0000001d000c7202 */ /* 0x000fe40000000f00 */
[----:B------:R-:W-:Y:S01]  /*4020*/  @P1 MOV R12, R31 ;  /* 0x0000001f000c1202 */ /* 0x000fe20000000f00 */
[----:B--2---:R-:W-:Y:S01]  /*4030*/  FADD.FTZ R24, R24, R16 ;  /* 0x0000001018187221 */ /* 0x004fe20000010000 */
[----:B------:R-:W-:-:S03]  /*4040*/  FADD.FTZ R25, R25, R17 ;  /* 0x0000001119197221 */ /* 0x000fc60000010000 */
[----:B---3--:R-:W-:Y:S01]  /*4050*/  @P1 FADD.FTZ R24, R24, R14 ;  /* 0x0000000e18181221 */ /* 0x008fe20000010000 */
[----:B------:R-:W-:-:S07]  /*4060*/  @P1 FADD.FTZ R25, R25, R15 ;  /* 0x0000000f19191221 */ /* 0x000fce0000010000 */
.L_x_417:
[----:B------:R-:W-:Y:S05]  /*4070*/  BSYNC B1 ;  /* 0x0000000000017941 */ /* 0x000fea0003800000 */
.L_x_416:
        /* <DEDUP_REMOVED lines=21> */
.L_x_420:
        /* <DEDUP_REMOVED lines=55> */
.L_x_419:
[----:B------:R-:W-:Y:S05]  /*4540*/  BSYNC B1 ;  /* 0x0000000000017941 */ /* 0x000fea0003800000 */
.L_x_418:
        /* <DEDUP_REMOVED lines=35> */
.L_x_422:
[----:B------:R-:W-:Y:S05]  /*4780*/  BSYNC B1 ;  /* 0x0000000000017941 */ /* 0x000fea0003800000 */
.L_x_421:
        /* <DEDUP_REMOVED lines=15> */
.L_x_415:
[----:B------:R-:W-:Y:S05]  /*4880*/  BSYNC B0 ;  /* 0x0000000000007941 */ /* 0x000fea0003800000 */
.L_x_414:
        /* <DEDUP_REMOVED lines=24> */
[----:B------:R-:W-:-:S04]  /*4a10*/  HFMA2.MMA R10, -RZ, RZ, 0, 0 ;  /* 0x00000000ff0a7435 */ /* 0x000fc800000001ff */
[----:B------:R0:W1:Y:S06]  /*4a20*/  @P0 LDS R0, [R11] ;  /* 0x000000000b000984 */ /* 0x00006c0000000800 */
[----:B------:R0:W2:Y:S01]  /*4a30*/  @P0 LDS R10, [R11+0x780] ;  /* 0x000780000b0a0984 */ /* 0x0000a20000000800 */
[----:B------:R-:W-:Y:S05]  /*4a40*/  BRA.DIV UR5, `(.L_x_426) ;  /* 0x0000001205a87947 */ /* 0x000fea000b800000 */
[----:B------:R-:W-:Y:S01]  /*4a50*/  IMAD.MOV.U32 R17, RZ, RZ, 0xffff ;  /* 0x0000ffffff117424 */ /* 0x000fe200078e00ff */
[----:B------:R-:W-:Y:S01]  /*4a60*/  MOV R19, 0xffff ;  /* 0x0000ffff00137802 */ /* 0x000fe20000000f00 */
[----:B------:R-:W-:Y:S01]  /*4a70*/  IMAD.MOV.U32 R18, RZ, RZ, 0xffff ;  /* 0x0000ffffff127424 */ /* 0x000fe200078e00ff */
[----:B------:R-:W-:Y:S01]  /*4a80*/  MOV R16, 0xffff ;  /* 0x0000ffff00107802 */ /* 0x000fe20000000f00 */
[----:B01----:R-:W0:Y:S01]  /*4a90*/  SHFL.BFLY PT, R11, R0, 0x8, 0x101f ;  /* 0x0d101f00000b7f89 */ /* 0x003e2200000e0000 */
[----:B------:R-:W-:Y:S02]  /*4aa0*/  MOV R21, 0xffff ;  /* 0x0000ffff00157802 */ /* 0x000fe40000000f00 */
[----:B------:R-:W-:Y:S01]  /*4ab0*/  MOV R33, 0xffff ;  /* 0x0000ffff00217802 */ /* 0x000fe20000000f00 */
        /* <DEDUP_REMOVED lines=15> */
.L_x_439:
        /* <DEDUP_REMOVED lines=19> */
[----:B------:R-:W-:-:S04]  /*4ce0*/  HFMA2.MMA R12, -RZ, RZ, 0, 0 ;  /* 0x00000000ff0c7435 */ /* 0x000fc800000001ff */
[----:B------:R-:W-:Y:S01]  /*4cf0*/  @P0 IMAD R16, R0, 0x4, R19 ;  /* 0x0000000400100824 */ /* 0x000fe200078e0213 */
[----:B------:R-:W-:-:S05]  /*4d00*/  MOV R0, RZ ;  /* 0x000000ff00007202 */ /* 0x000fca0000000f00 */
        /* <DEDUP_REMOVED lines=25> */
.L_x_449:
        /* <DEDUP_REMOVED lines=13> */
[----:B------:R-:W-:-:S03]  /*4f70*/  HFMA2.MMA R12, -RZ, RZ, 0, 0 ;  /* 0x00000000ff0c7435 */ /* 0x000fc600000001ff */
[----:B------:R-:W-:Y:S01]  /*4f80*/  @P0 LEA R16, R0, R19, 0x2 ;  /* 0x0000001300100211 */ /* 0x000fe200078e10ff */
[----:B------:R-:W-:-:S06]  /*4f90*/  IMAD.MOV.U32 R0, RZ, RZ, RZ ;  /* 0x000000ffff007224 */ /* 0x000fcc00078e00ff */
[----:B------:R0:W1:Y:S04]  /*4fa0*/  @P0 LDS R12, [R16] ;  /* 0x00000000100c0984 */ /* 0x0000680000000800 */
[----:B------:R0:W2:Y:S01]  /*4fb0*/  @P0 LDS R0, [R16+0x780] ;  /* 0x0007800010000984 */ /* 0x0000a20000000800 */
[----:B------:R-:W-:Y:S05]  /*4fc0*/  BRA.DIV UR5, `(.L_x_428) ;  /* 0x0000001205f87947 */ /* 0x000fea000b800000 */
[----:B------:R-:W-:Y:S01]  /*4fd0*/  MOV R19, 0xffff ;  /* 0x0000ffff00137802 */ /* 0x000fe20000000f00 */
[----:B0-----:R-:W-:Y:S01]  /*4fe0*/  IMAD.MOV.U32 R16, RZ, RZ, 0xffff ;  /* 0x0000ffffff107424 */ /* 0x001fe200078e00ff */
[----:B------:R-:W-:Y:S01]  /*4ff0*/  MOV R21, 0xffff ;  /* 0x0000ffff00157802 */ /* 0x000fe20000000f00 */
        /* <DEDUP_REMOVED lines=19> */
.L_x_459:
[----:B--2---:R-:W-:Y:S01]  /*5130*/  FADD.FTZ R12, R12, R23 ;  /* 0x000000170c0c7221 */ /* 0x004fe20000010000 */
[----:B------:R-:W-:-:S04]  /*5140*/  @!P1 F2FP.BF16.F32.PACK_AB R0, RZ, R24 ;  /* 0x00000018ff00923e */ /* 0x000fc800000010ff */
[----:B------:R-:W-:Y:S01]  /*5150*/  @!P1 F2FP.BF16.F32.PACK_AB R12, RZ, R12 ;  /* 0x0000000cff0c923e */ /* 0x000fe200000010ff */
[----:B------:R3:W-:Y:S03]  /*5160*/  @!P1 STG.E.U16 desc[UR12][R10.64+0x78], R0 ;  /* 0x000078000a009986 */ /* 0x0007e6000c10150c */
[----:B------:R-:W-:Y:S02]  /*5170*/  PRMT R16, R12, 0x7610, R16 ;  /* 0x000076100c107816 */ /* 0x000fe40000000010 */
[----:B------:R-:W-:-:S03]  /*5180*/  LEA.HI R12, R37, 0x5a, RZ, 0x1c ;  /* 0x0000005a250c7811 */ /* 0x000fc600078fe0ff */
[----:B------:R3:W-:Y:S04]  /*5190*/  @!P1 STG.E.U16 desc[UR12][R14.64+0x78], R16 ;  /* 0x000078100e009986 */ /* 0x0007e8000c10150c */
.L_x_425:
[----:B------:R-:W-:Y:S05]  /*51a0*/  BSYNC B0 ;  /* 0x0000000000007941 */ /* 0x000fea0003800000 */
.L_x_424:
        /* <DEDUP_REMOVED lines=9> */
[----:B------:R-:W-:-:S04]  /*5240*/  HFMA2.MMA R0, -RZ, RZ, 0, 0 ;  /* 0x00000000ff007435 */ /* 0x000fc800000001ff */
[----:B------:R0:W1:Y:S06]  /*5250*/  @P0 LDS R11, [R10] ;  /* 0x000000000a0b0984 */ /* 0x00006c0000000800 */
[----:B------:R0:W2:Y:S01]  /*5260*/  @P0 LDS R0, [R10+0x780] ;  /* 0x000780000a000984 */ /* 0x0000a20000000800 */
[----:B------:R-:W-:Y:S05]  /*5270*/  BRA.DIV UR5, `(.L_x_429) ;  /* 0x0000001605287947 */ /* 0x000fea000b800000 */
[----:B------:R-:W-:Y:S01]  /*5280*/  IMAD.MOV.U32 R16, RZ, RZ, 0xffff ;  /* 0x0000ffffff107424 */ /* 0x000fe200078e00ff */
[----:B------:R-:W-:Y:S01]  /*5290*/  MOV R15, 0xffff ;  /* 0x0000ffff000f7802 */ /* 0x000fe20000000f00 */
[C---:B------:R-:W-:Y:S01]  /*52a0*/  @P0 IMAD.SHL.U32 R17, R5.reuse, 0x2, RZ ;  /* 0x0000000205110824 */ /* 0x040fe200078e00ff */
[----:B------:R-:W-:Y:S01]  /*52b0*/  @P0 IADD3 R14, R12, 0x1e, RZ ;  /* 0x0000001e0c0e0810 */ /* 0x000fe20007ffe0ff */
[----:B------:R-:W-:Y:S01]  /*52c0*/  IMAD.MOV.U32 R19, RZ, RZ, 0xffff ;  /* 0x0000ffffff137424 */ /* 0x000fe200078e00ff */
[----:B01----:R-:W0:Y:S01]  /*52d0*/  SHFL.BFLY PT, R10, R11, 0x8, 0x101f ;  /* 0x0d101f000b0a7f89 */ /* 0x003e2200000e0000 */
[----:B------:R-:W-:Y:S01]  /*52e0*/  MOV R25, 0xffff ;  /* 0x0000ffff00197802 */ /* 0x000fe20000000f00 */
[----:B------:R-:W-:Y:S01]  /*52f0*/  IMAD.MOV.U32 R34, RZ, RZ, 0xffff ;  /* 0x0000ffffff227424 */ /* 0x000fe200078e00ff */
[----:B------:R-:W-:Y:S01]  /*5300*/  @P0 LOP3.LUT R14, R14, R17, RZ, 0x3c, !PT ;  /* 0x000000110e0e0212 */ /* 0x000fe200078e3cff */
        /* <DEDUP_REMOVED lines=21> */
[----:B------:R-:W-:Y:S02]  /*5460*/  MOV R24, RZ ;  /* 0x000000ff00187202 */ /* 0x000fe40000000f00 */
[----:B------:R-:W1:Y:S01]  /*5470*/  SHFL.BFLY PT, R32, R11, 0x2, 0x101f ;  /* 0x0c501f000b207f89 */ /* 0x000e6200000e0000 */
[----:B------:R-:W-:-:S03]  /*5480*/  @P0 IMAD.MOV.U32 R24, RZ, RZ, R14 ;  /* 0x000000ffff180224 */ /* 0x000fc600078e000e */
[----:B------:R-:W-:Y:S01]  /*5490*/  @P0 LDS R17, [R15+0x780] ;  /* 0x000780000f110984 */ /* 0x000fe20000000800 */
[----:B0-----:R-:W-:-:S03]  /*54a0*/  MOV R20, RZ ;  /* 0x000000ff00147202 */ /* 0x001fc60000000f00 */
        /* <DEDUP_REMOVED lines=8> */
[----:B------:R-:W-:Y:S01]  /*5530*/  MOV R33, 0xffff ;  /* 0x0000ffff00217802 */ /* 0x000fe20000000f00 */
[----:B------:R-:W-:Y:S01]  /*5540*/  @P0 IMAD.MOV.U32 R20, RZ, RZ, R25 ;  /* 0x000000ffff140224 */ /* 0x000fe200078e0019 */
[----:B------:R-:W-:Y:S01]  /*5550*/  MOV R25, 0xffff ;  /* 0x0000ffff00197802 */ /* 0x000fe20000000f00 */
[----:B--2---:R-:W-:Y:S01]  /*5560*/  FADD.FTZ R21, R0, R14 ;  /* 0x0000000e00157221 */ /* 0x004fe20000010000 */
[----:B------:R-:W-:Y:S02]  /*5570*/  @P0 LEA R16, R10, R11, 0x2 ;  /* 0x0000000b0a100211 */ /* 0x000fe400078e10ff */
[----:B------:R-:W-:Y:S01]  /*5580*/  CS2R R14, SRZ ;  /* 0x00000000000e7805 */ /* 0x000fe2000001ff00 */
[----:B------:R-:W0:Y:S01]  /*5590*/  @!P1 LDC.64 R10, c[0x0][0x218] ;  /* 0x00008600ff0a9b82 */ /* 0x000e220000000a00 */
[----:B------:R-:W-:Y:S01]  /*55a0*/  @P0 MOV R14, R22 ;  /* 0x00000016000e0202 */ /* 0x000fe20000000f00 */
[----:B------:R-:W2:Y:S01]  /*55b0*/  SHFL.BFLY PT, R25, R24, 0x4, 0x101f ;  /* 0x0c901f0018197f89 */ /* 0x000ea200000e0000 */
[----:B------:R-:W-:-:S02]  /*55c0*/  @P0 MOV R15, R17 ;  /* 0x00000011000f0202 */ /* 0x000fc40000000f00 */
[----:B------:R-:W-:Y:S01]  /*55d0*/  MOV R17, 0xffff ;  /* 0x0000ffff00117802 */ /* 0x000fe20000000f00 */
[----:B------:R-:W-:Y:S01]  /*55e0*/  @P0 LDS R18, [R16+0x780] ;  /* 0x0007800010120984 */ /* 0x000fe20000000800 */
[----:B------:R-:W-:Y:S02]  /*55f0*/  IADD3 R0, R12, R4, RZ ;  /* 0x000000040c007210 */ /* 0x000fe40007ffe0ff */
[----:B------:R-:W-:Y:S01]  /*5600*/  MOV R12, 0xffff ;  /* 0x0000ffff000c7802 */ /* 0x000fe20000000f00 */
[----:B------:R-:W-:Y:S01]  /*5610*/  @P0 LDS R19, [R16] ;  /* 0x0000000010130984 */ /* 0x000fe20000000800 */
[----:B-1----:R-:W-:Y:S01]  /*5620*/  FADD.FTZ R23, R32, R23 ;  /* 0x0000001720177221 */ /* 0x002fe20000010000 */
[----:B------:R-:W-:Y:S02]  /*5630*/  IMAD.MOV.U32 R32, RZ, RZ, 0xffff ;  /* 0x0000ffffff207424 */ /* 0x000fe400078e00ff */
[----:B------:R-:W1:Y:S02]  /*5640*/  SHFL.BFLY PT, R22, R20, 0x8, 0x101f ;  /* 0x0d101f0014167f89 */ /* 0x000e6400000e0000 */
[----:B------:R-:W-:-:S02]  /*5650*/  @!P1 F2FP.BF16.F32.PACK_AB R23, RZ, R23 ;  /* 0x00000017ff17923e */ /* 0x000fc400000010ff */
        /* <DEDUP_REMOVED lines=88> */
.L_x_493:
        /* <DEDUP_REMOVED lines=9> */
.L_x_423:
        /* <DEDUP_REMOVED lines=8> */
.L_x_426:
[----:B-1----:R-:W-:Y:S01]  /*5cf0*/  IMAD.MOV.U32 R21, RZ, RZ, R0 ;  /* 0x000000ffff157224 */ /* 0x002fe200078e0000 */
[----:B------:R-:W-:Y:S01]  /*5d00*/  MOV R18, 0x8 ;  /* 0x0000000800127802 */ /* 0x000fe20000000f00 */
[----:B------:R-:W-:Y:S01]  /*5d10*/  IMAD.MOV.U32 R16, RZ, RZ, 0xffff ;  /* 0x0000ffffff107424 */ /* 0x000fe200078e00ff */
[----:B------:R-:W-:-:S07]  /*5d20*/  MOV R19, 0x101f ;  /* 0x0000101f00137802 */ /* 0x000fce0000000f00 */
[----:B0-2---:R-:W-:Y:S05]  /*5d30*/  WARPSYNC.COLLECTIVE R16, `(.L_x_431) ;  /* 0x0000000010087348 */ /* 0x005fea0003c00000 */
[----:B------:R1:W3:Y:S02]  /*5d40*/  SHFL.BFLY P2, R23, R21, R18, R19 ;  /* 0x0c00001215177389 */ /* 0x0002e40000040013 */
[----:B0123--:R-:W-:Y:S01]  /*5d50*/  ENDCOLLECTIVE ;  /* 0x000000000000791b */ /* 0x00ffe20003800000 */
.L_x_431:
[----:B------:R-:W-:Y:S02]  /*5d60*/  MOV R21, R10 ;  /* 0x0000000a00157202 */ /* 0x000fe40000000f00 */
[----:B------:R-:W-:-:S07]  /*5d70*/  MOV R11, R23 ;  /* 0x00000017000b7202 */ /* 0x000fce0000000f00 */
[----:B------:R-:W-:Y:S05]  /*5d80*/  WARPSYNC.COLLECTIVE R16, `(.L_x_432) ;  /* 0x0000000010087348 */ /* 0x000fea0003c00000 */
[----:B------:R0:W1:Y:S02]  /*5d90*/  SHFL.BFLY P2, R23, R21, R18, R19 ;  /* 0x0c00001215177389 */ /* 0x0000640000040013 */
[----:B01----:R-:W-:Y:S01]  /*5da0*/  ENDCOLLECTIVE ;  /* 0x000000000000791b */ /* 0x003fe20003800000 */
.L_x_432:
[----:B------:R-:W-:-:S05]  /*5db0*/  FADD.FTZ R11, R11, R0 ;  /* 0x000000000b0b7221 */ /* 0x000fca0000010000 */
[----:B------:R-:W-:Y:S02]  /*5dc0*/  MOV R21, R11 ;  /* 0x0000000b00157202 */ /* 0x000fe40000000f00 */
[----:B------:R-:W-:Y:S01]  /*5dd0*/  MOV R18, 0x4 ;  /* 0x0000000400127802 */ /* 0x000fe20000000f00 */
[----:B------:R-:W-:-:S07]  /*5de0*/  IMAD.MOV.U32 R15, RZ, RZ, R23 ;  /* 0x000000ffff0f7224 */ /* 0x000fce00078e0017 */
[----:B------:R-:W-:Y:S05]  /*5df0*/  WARPSYNC.COLLECTIVE R16, `(.L_x_433) ;  /* 0x0000000010087348 */ /* 0x000fea0003c00000 */
[----:B------:R0:W1:Y:S02]  /*5e00*/  SHFL.BFLY P2, R23, R21, R18, R19 ;  /* 0x0c00001215177389 */ /* 0x0000640000040013 */
[----:B01----:R-:W-:Y:S01]  /*5e10*/  ENDCOLLECTIVE ;  /* 0x000000000000791b */ /* 0x003fe20003800000 */
.L_x_433:
[----:B------:R-:W-:-:S05]  /*5e20*/  FADD.FTZ R15, R15, R10 ;  /* 0x0000000a0f0f7221 */ /* 0x000fca0000010000 */
[----:B------:R-:W-:Y:S01]  /*5e30*/  MOV R21, R15 ;  /* 0x0000000f00157202 */ /* 0x000fe20000000f00 */
[----:B------:R-:W-:-:S07]  /*5e40*/  IMAD.MOV.U32 R12, RZ, RZ, R23 ;  /* 0x000000ffff0c7224 */ /* 0x000fce00078e0017 */
[----:B------:R-:W-:Y:S05]  /*5e50*/  WARPSYNC.COLLECTIVE R16, `(.L_x_434) ;  /* 0x0000000010087348 */ /* 0x000fea0003c00000 */
[----:B------:R0:W1:Y:S02]  /*5e60*/  SHFL.BFLY P2, R23, R21, R18, R19 ;  /* 0x0c00001215177389 */ /* 0x0000640000040013 */
[----:B01----:R-:W-:Y:S01]  /*5e70*/  ENDCOLLECTIVE ;  /* 0x000000000000791b */ /* 0x003fe20003800000 */
.L_x_434:
[----:B------:R-:W-:-:S04]  /*5e80*/  FADD.FTZ R12, R11, R12 ;  /* 0x0000000c0b0c7221 */ /* 0x000fc80000010000 */
[----:B------:R-:W-:Y:S01]  /*5e90*/  IMAD.MOV.U32 R21, RZ, RZ, R12 ;  /* 0x000000ffff157224 */ /* 0x000fe200078e000c */
[----:B------:R-:W-:Y:S02]  /*5ea0*/  MOV R18, 0x2 ;  /* 0x0000000200127802 */ /* 0x000fe40000000f00 */
[----:B------:R-:W-:-:S07]  /*5eb0*/  MOV R14, R23 ;  /* 0x00000017000e7202 */ /* 0x000fce0000000f00 */
[----:B------:R-:W-:Y:S05]  /*5ec0*/  WARPSYNC.COLLECTIVE R16, `(.L_x_435) ;  /* 0x0000000010087348 */ /* 0x000fea0003c00000 */
[----:B------:R0:W1:Y:S02]  /*5ed0*/  SHFL.BFLY P2, R23, R21, R18, R19 ;  /* 0x0c00001215177389 */ /* 0x0000640000040013 */
[----:B01----:R-:W-:Y:S01]  /*5ee0*/  ENDCOLLECTIVE ;  /* 0x000000000000791b */ /* 0x003fe20003800000 */
.L_x_435:
[----:B------:R-:W-:-:S04]  /*5ef0*/  FADD.FTZ R14, R15, R14 ;  /* 0x0000000e0f0e7221 */ /* 0x000fc80000010000 */
[----:B------:R-:W-:Y:S01]  /*5f00*/  IMAD.MOV.U32 R21, RZ, RZ, R14 ;  /* 0x000000ffff157224 */ /* 0x000fe200078e000e */
[----:B------:R-:W-:-:S07]  /*5f10*/  MOV R17, R23 ;  /* 0x0000001700117202 */ /* 0x000fce0000000f00 */
[----:B------:R-:W-:Y:S05]  /*5f20*/  WARPSYNC.COLLECTIVE R16, `(.L_x_436) ;  /* 0x0000000010087348 */ /* 0x000fea0003c00000 */
[----:B------:R0:W1:Y:S02]  /*5f30*/  SHFL.BFLY P2, R23, R21, R18, R19 ;  /* 0x0c00001215177389 */ /* 0x0000640000040013 */
[----:B01----:R-:W-:Y:S01]  /*5f40*/  ENDCOLLECTIVE ;  /* 0x000000000000791b */ /* 0x003fe20003800000 */
.L_x_436:
[----:B------:R-:W-:-:S05]  /*5f50*/  FADD.FTZ R17, R12, R17 ;  /* 0x000000110c117221 */ /* 0x000fca0000010000 */
[----:B------:R-:W-:Y:S01]  /*5f60*/  MOV R21, R17 ;  /* 0x0000001100157202 */ /* 0x000fe20000000f00 */
[----:B------:R-:W-:Y:S01]  /*5f70*/  IMAD.MOV.U32 R18, RZ, RZ, 0x1 ;  /* 0x00000001ff127424 */ /* 0x000fe200078e00ff */
[----:B------:R-:W-:-:S07]  /*5f80*/  MOV R25, R23 ;  /* 0x0000001700197202 */ /* 0x000fce0000000f00 */
[----:B------:R-:W-:Y:S05]  /*5f90*/  WARPSYNC.COLLECTIVE R16, `(.L_x_437) ;  /* 0x0000000010087348 */ /* 0x000fea0003c00000 */
[----:B------:R0:W1:Y:S02]  /*5fa0*/  SHFL.BFLY P2, R23, R21, R18, R19 ;  /* 0x0c00001215177389 */ /* 0x0000640000040013 */
[----:B01----:R-:W-:Y:S01]  /*5fb0*/  ENDCOLLECTIVE ;  /* 0x000000000000791b */ /* 0x003fe20003800000 */
.L_x_437:
[----:B------:R-:W-:-:S05]  /*5fc0*/  FADD.FTZ R25, R14, R25 ;  /* 0x000000190e197221 */ /* 0x000fca0000010000 */
[----:B------:R-:W-:Y:S02]  /*5fd0*/  MOV R21, R25 ;  /* 0x0000001900157202 */ /* 0x000fe40000000f00 */
[----:B------:R-:W-:-:S07]  /*5fe0*/  MOV R0, R23 ;  /* 0x0000001700007202 */ /* 0x000fce0000000f00 */
[----:B------:R-:W-:Y:S05]  /*5ff0*/  WARPSYNC.COLLECTIVE R16, `(.L_x_438) ;  /* 0x0000000010087348 */ /* 0x000fea0003c00000 */
[----:B------:R0:W1:Y:S02]  /*6000*/  SHFL.BFLY P2, R23, R21, R18, R19 ;  /* 0x0c00001215177389 */ /* 0x0000640000040013 */
[----:B01----:R-:W-:Y:S01]  /*6010*/  ENDCOLLECTIVE ;  /* 0x000000000000791b */ /* 0x003fe20003800000 */
.L_x_438:
[----:B------:R-:W-:Y:S01]  /*6020*/  FADD.FTZ R0, R17, R0 ;  /* 0x0000000011007221 */ /* 0x000fe20000010000 */
[----:B------:R-:W-:Y:S06]  /*6030*/  BRA `(.L_x_439) ;  /* 0xffffffe800dc7947 */ /* 0x000fec000383ffff */
.L_x_427:
        /* <DEDUP_REMOVED lines=8> */
.L_x_441:
[----:B------:R-:W-:Y:S05]  /*60c0*/  BSYNC B1 ;  /* 0x0000000000017941 */ /* 0x000fea0003800000 */
.L_x_440:
        /* <DEDUP_REMOVED lines=8> */
.L_x_442:
[----:B------:R-:W-:Y:S01]  /*6150*/  FADD.FTZ R17, R17, R12 ;  /* 0x0000000c11117221 */ /* 0x000fe20000010000 */
[----:B------:R-:W-:-:S03]  /*6160*/  HFMA2.MMA R18, -RZ, RZ, 0, 2.384185791015625e-07 ;  /* 0x00000004ff127435 */ /* 0x000fc600000001ff */
[----:B------:R-:W-:Y:S02]  /*6170*/  IMAD.MOV.U32 R21, RZ, RZ, R17 ;  /* 0x000000ffff157224 */ /* 0x000fe400078e0011 */
[----:B------:R-:W-:-:S07]  /*6180*/  FADD.FTZ R20, R23, R0 ;  /* 0x0000000017147221 */ /* 0x000fce0000010000 */
[----:B------:R-:W-:Y:S05]  /*6190*/  WARPSYNC.COLLECTIVE R16, `(.L_x_443) ;  /* 0x0000000010087348 */ /* 0x000fea0003c00000 */
[----:B------:R0:W1:Y:S02]  /*61a0*/  SHFL.BFLY P2, R23, R21, R18, R19 ;  /* 0x0c00001215177389 */ /* 0x0000640000040013 */
[----:B01----:R-:W-:Y:S01]  /*61b0*/  ENDCOLLECTIVE ;  /* 0x000000000000791b */ /* 0x003fe20003800000 */
.L_x_443:
[----:B------:R-:W-:Y:S01]  /*61c0*/  IMAD.MOV.U32 R21, RZ, RZ, R20 ;  /* 0x000000ffff157224 */ /* 0x000fe200078e0014 */
[----:B------:R-:W-:-:S07]  /*61d0*/  MOV R22, R23 ;  /* 0x0000001700167202 */ /* 0x000fce0000000f00 */
[----:B------:R-:W-:Y:S05]  /*61e0*/  WARPSYNC.COLLECTIVE R16, `(.L_x_444) ;  /* 0x0000000010087348 */ /* 0x000fea0003c00000 */
[----:B------:R0:W1:Y:S02]  /*61f0*/  SHFL.BFLY P2, R23, R21, R18, R19 ;  /* 0x0c00001215177389 */ /* 0x0000640000040013 */
[----:B01----:R-:W-:Y:S01]  /*6200*/  ENDCOLLECTIVE ;  /* 0x000000000000791b */ /* 0x003fe20003800000 */
.L_x_444:
[----:B------:R-:W-:Y:S01]  /*6210*/  FADD.FTZ R22, R17, R22 ;  /* 0x0000001611167221 */ /* 0x000fe20000010000 */
[----:B------:R-:W-:-:S04]  /*6220*/  HFMA2.MMA R18, -RZ, RZ, 0, 1.1920928955078125e-07 ;  /* 0x00000002ff127435 */ /* 0x000fc800000001ff */
[----:B------:R-:W-:Y:S01]  /*6230*/  MOV R21, R22 ;  /* 0x0000001600157202 */ /* 0x000fe20000000f00 */
[----:B------:R-:W-:-:S07]  /*6240*/  FADD.FTZ R0, R20, R23 ;  /* 0x0000001714007221 */ /* 0x000fce0000010000 */
[----:B------:R-:W-:Y:S05]  /*6250*/  WARPSYNC.COLLECTIVE R16, `(.L_x_445) ;  /* 0x0000000010087348 */ /* 0x000fea0003c00000 */
[----:B------:R0:W1:Y:S02]  /*6260*/  SHFL.BFLY P2, R23, R21, R18, R19 ;  /* 0x0c00001215177389 */ /* 0x0000640000040013 */
[----:B01----:R-:W-:Y:S01]  /*6270*/  ENDCOLLECTIVE ;  /* 0x000000000000791b */ /* 0x003fe20003800000 */
.L_x_445:
[----:B------:R-:W-:Y:S01]  /*6280*/  MOV R21, R0 ;  /* 0x0000000000157202 */ /* 0x000fe20000000f00 */
[----:B------:R-:W-:-:S07]  /*6290*/  IMAD.MOV.U32 R25, RZ, RZ, R23 ;  /* 0x000000ffff197224 */ /* 0x000fce00078e0017 */
[----:B------:R-:W-:Y:S05]  /*62a0*/  WARPSYNC.COLLECTIVE R16, `(.L_x_446) ;  /* 0x0000000010087348 */ /* 0x000fea0003c00000 */
[----:B------:R0:W1:Y:S02]  /*62b0*/  SHFL.BFLY P2, R23, R21, R18, R19 ;  /* 0x0c00001215177389 */ /* 0x0000640000040013 */
[----:B01----:R-:W-:Y:S01]  /*62c0*/  ENDCOLLECTIVE ;  /* 0x000000000000791b */ /* 0x003fe20003800000 */
.L_x_446:
[----:B------:R-:W-:-:S05]  /*62d0*/  FADD.FTZ R25, R22, R25 ;  /* 0x0000001916197221 */ /* 0x000fca0000010000 */
[----:B------:R-:W-:Y:S01]  /*62e0*/  MOV R21, R25 ;  /* 0x0000001900157202 */ /* 0x000fe20000000f00 */
[----:B------:R-:W-:Y:S02]  /*62f0*/  IMAD.MOV.U32 R18, RZ, RZ, 0x1 ;  /* 0x00000001ff127424 */ /* 0x000fe400078e00ff */
[----:B------:R-:W-:-:S07]  /*6300*/  FADD.FTZ R12, R0, R23 ;  /* 0x00000017000c7221 */ /* 0x000fce0000010000 */
[----:B------:R-:W-:Y:S05]  /*6310*/  WARPSYNC.COLLECTIVE R16, `(.L_x_447) ;  /* 0x0000000010087348 */ /* 0x000fea0003c00000 */
[----:B------:R0:W1:Y:S02]  /*6320*/  SHFL.BFLY P2, R23, R21, R18, R19 ;  /* 0x0c00001215177389 */ /* 0x0000640000040013 */
[----:B01----:R-:W-:Y:S01]  /*6330*/  ENDCOLLECTIVE ;  /* 0x000000000000791b */ /* 0x003fe20003800000 */
.L_x_447:
[----:B------:R-:W-:Y:S02]  /*6340*/  MOV R21, R12 ;  /* 0x0000000c00157202 */ /* 0x000fe40000000f00 */
[----:B------:R-:W-:-:S07]  /*6350*/  MOV R24, R23 ;  /* 0x0000001700187202 */ /* 0x000fce0000000f00 */
[----:B------:R-:W-:Y:S05]  /*6360*/  WARPSYNC.COLLECTIVE R16, `(.L_x_448) ;  /* 0x0000000010087348 */ /* 0x000fea0003c00000 */
[----:B------:R0:W1:Y:S02]  /*6370*/  SHFL.BFLY P2, R23, R21, R18, R19 ;  /* 0x0c00001215177389 */ /* 0x0000640000040013 */
[----:B01----:R-:W-:Y:S01]  /*6380*/  ENDCOLLECTIVE ;  /* 0x000000000000791b */ /* 0x003fe20003800000 */
.L_x_448:
[----:B------:R-:W-:Y:S01]  /*6390*/  FADD.FTZ R24, R25, R24 ;  /* 0x0000001819187221 */ /* 0x000fe20000010000 */
[----:B------:R-:W-:Y:S06]  /*63a0*/  BRA `(.L_x_449) ;  /* 0xffffffe800bc7947 */ /* 0x000fec000383ffff */
.L_x_428:
        /* <DEDUP_REMOVED lines=8> */
.L_x_451:
[----:B------:R-:W-:Y:S05]  /*6430*/  BSYNC B1 ;  /* 0x0000000000017941 */ /* 0x000fea0003800000 */
.L_x_450:
        /* <DEDUP_REMOVED lines=8> */
.L_x_452:
[----:B------:R-:W-:Y:S01]  /*64c0*/  FADD.FTZ R17, R17, R12 ;  /* 0x0000000c11117221 */ /* 0x000fe20000010000 */
[----:B------:R-:W-:-:S03]  /*64d0*/  HFMA2.MMA R18, -RZ, RZ, 0, 2.384185791015625e-07 ;  /* 0x00000004ff127435 */ /* 0x000fc600000001ff */
[----:B------:R-:W-:Y:S02]  /*64e0*/  IMAD.MOV.U32 R21, RZ, RZ, R17 ;  /* 0x000000ffff157224 */ /* 0x000fe400078e0011 */
[----:B------:R-:W-:-:S07]  /*64f0*/  FADD.FTZ R20, R23, R0 ;  /* 0x0000000017147221 */ /* 0x000fce0000010000 */
[----:B------:R-:W-:Y:S05]  /*6500*/  WARPSYNC.COLLECTIVE R16, `(.L_x_453) ;  /* 0x0000000010087348 */ /* 0x000fea0003c00000 */
[----:B------:R0:W1:Y:S02]  /*6510*/  SHFL.BFLY P2, R23, R21, R18, R19 ;  /* 0x0c00001215177389 */ /* 0x0000640000040013 */
[----:B01----:R-:W-:Y:S01]  /*6520*/  ENDCOLLECTIVE ;  /* 0x000000000000791b */ /* 0x003fe20003800000 */
.L_x_453:
[----:B------:R-:W-:Y:S01]  /*6530*/  IMAD.MOV.U32 R21, RZ, RZ, R20 ;  /* 0x000000ffff157224 */ /* 0x000fe200078e0014 */
[----:B------:R-:W-:-:S07]  /*6540*/  MOV R22, R23 ;  /* 0x0000001700167202 */ /* 0x000fce0000000f00 */
[----:B------:R-:W-:Y:S05]  /*6550*/  WARPSYNC.COLLECTIVE R16, `(.L_x_454) ;  /* 0x0000000010087348 */ /* 0x000fea0003c00000 */
[----:B------:R0:W1:Y:S02]  /*6560*/  SHFL.BFLY P2, R23, R21, R18, R19 ;  /* 0x0c00001215177389 */ /* 0x0000640000040013 */
[----:B01----:R-:W-:Y:S01]  /*6570*/  ENDCOLLECTIVE ;  /* 0x000000000000791b */ /* 0x003fe20003800000 */
.L_x_454:
[----:B------:R-:W-:Y:S01]  /*6580*/  FADD.FTZ R22, R17, R22 ;  /* 0x0000001611167221 */ /* 0x000fe20000010000 */
[----:B------:R-:W-:-:S04]  /*6590*/  HFMA2.MMA R18, -RZ, RZ, 0, 1.1920928955078125e-07 ;  /* 0x00000002ff127435 */ /* 0x000fc800000001ff */
[----:B------:R-:W-:Y:S01]  /*65a0*/  MOV R21, R22 ;  /* 0x0000001600157202 */ /* 0x000fe20000000f00 */
[----:B------:R-:W-:-:S07]  /*65b0*/  FADD.FTZ R0, R20, R23 ;  /* 0x0000001714007221 */ /* 0x000fce0000010000 */
[----:B------:R-:W-:Y:S05]  /*65c0*/  WARPSYNC.COLLECTIVE R16, `(.L_x_455) ;  /* 0x0000000010087348 */ /* 0x000fea0003c00000 */
[----:B------:R0:W1:Y:S02]  /*65d0*/  SHFL.BFLY P2, R23, R21, R18, R19 ;  /* 0x0c00001215177389 */ /* 0x0000640000040013 */
[----:B01----:R-:W-:Y:S01]  /*65e0*/  ENDCOLLECTIVE ;  /* 0x000000000000791b */ /* 0x003fe20003800000 */
.L_x_455:
[----:B------:R-:W-:Y:S01]  /*65f0*/  MOV R21, R0 ;  /* 0x0000000000157202 */ /* 0x000fe20000000f00 */
[----:B------:R-:W-:-:S07]  /*6600*/  IMAD.MOV.U32 R25, RZ, RZ, R23 ;  /* 0x000000ffff197224 */ /* 0x000fce00078e0017 */
[----:B------:R-:W-:Y:S05]  /*6610*/  WARPSYNC.COLLECTIVE R16, `(.L_x_456) ;  /* 0x0000000010087348 */ /* 0x000fea0003c00000 */
[----:B------:R0:W1:Y:S02]  /*6620*/  SHFL.BFLY P2, R23, R21, R18, R19 ;  /* 0x0c00001215177389 */ /* 0x0000640000040013 */
[----:B01----:R-:W-:Y:S01]  /*6630*/  ENDCOLLECTIVE ;  /* 0x000000000000791b */ /* 0x003fe20003800000 */
.L_x_456:
[----:B------:R-:W-:-:S05]  /*6640*/  FADD.FTZ R25, R22, R25 ;  /* 0x0000001916197221 */ /* 0x000fca0000010000 */
[----:B------:R-:W-:Y:S01]  /*6650*/  MOV R21, R25 ;  /* 0x0000001900157202 */ /* 0x000fe20000000f00 */
[----:B------:R-:W-:Y:S02]  /*6660*/  IMAD.MOV.U32 R18, RZ, RZ, 0x1 ;  /* 0x00000001ff127424 */ /* 0x000fe400078e00ff */
[----:B------:R-:W-:-:S07]  /*6670*/  FADD.FTZ R12, R0, R23 ;  /* 0x00000017000c7221 */ /* 0x000fce0000010000 */
[----:B------:R-:W-:Y:S05]  /*6680*/  WARPSYNC.COLLECTIVE R16, `(.L_x_457) ;  /* 0x0000000010087348 */ /* 0x000fea0003c00000 */
[----:B------:R0:W1:Y:S02]  /*6690*/  SHFL.BFLY P2, R23, R21, R18, R19 ;  /* 0x0c00001215177389 */ /* 0x0000640000040013 */
[----:B01----:R-:W-:Y:S01]  /*66a0*/  ENDCOLLECTIVE ;  /* 0x000000000000791b */ /* 0x003fe20003800000 */
.L_x_457:
[----:B------:R-:W-:Y:S02]  /*66b0*/  MOV R21, R12 ;  /* 0x0000000c00157202 */ /* 0x000fe40000000f00 */
[----:B------:R-:W-:-:S07]  /*66c0*/  MOV R24, R23 ;  /* 0x0000001700187202 */ /* 0x000fce0000000f00 */
[----:B------:R-:W-:Y:S05]  /*66d0*/  WARPSYNC.COLLECTIVE R16, `(.L_x_458) ;  /* 0x0000000010087348 */ /* 0x000fea0003c00000 */
[----:B------:R0:W1:Y:S02]  /*66e0*/  SHFL.BFLY P2, R23, R21, R18, R19 ;  /* 0x0c00001215177389 */ /* 0x0000640000040013 */
[----:B01----:R-:W-:Y:S01]  /*66f0*/  ENDCOLLECTIVE ;  /* 0x000000000000791b */ /* 0x003fe20003800000 */
.L_x_458:
[----:B------:R-:W-:Y:S01]  /*6700*/  FADD.FTZ R24, R25, R24 ;  /* 0x0000001819187221 */ /* 0x000fe20000010000 */
[----:B------:R-:W-:Y:S06]  /*6710*/  BRA `(.L_x_459) ;  /* 0xffffffe800847947 */ /* 0x000fec000383ffff */
.L_x_429:
        /* <DEDUP_REMOVED lines=8> */
.L_x_461:
[----:B------:R-:W-:Y:S05]  /*67a0*/  BSYNC B0 ;  /* 0x0000000000007941 */ /* 0x000fea0003800000 */
.L_x_460:
        /* <DEDUP_REMOVED lines=9> */
.L_x_462:
[----:B------:R-:W-:Y:S01]  /*6840*/  FADD.FTZ R10, R10, R11 ;  /* 0x0000000b0a0a7221 */ /* 0x000fe20000010000 */
[----:B------:R-:W-:-:S04]  /*6850*/  HFMA2.MMA R18, -RZ, RZ, 0, 2.384185791015625e-07 ;  /* 0x00000004ff127435 */ /* 0x000fc800000001ff */
[----:B------:R-:W-:Y:S01]  /*6860*/  MOV R21, R10 ;  /* 0x0000000a00157202 */ /* 0x000fe20000000f00 */
[----:B------:R-:W-:-:S07]  /*6870*/  IMAD.MOV.U32 R15, RZ, RZ, R23 ;  /* 0x000000ffff0f7224 */ /* 0x000fce00078e0017 */
[----:B------:R-:W-:Y:S05]  /*6880*/  WARPSYNC.COLLECTIVE R16, `(.L_x_463) ;  /* 0x0000000010087348 */ /* 0x000fea0003c00000 */
[----:B------:R0:W1:Y:S02]  /*6890*/  SHFL.BFLY P2, R23, R21, R18, R19 ;  /* 0x0c00001215177389 */ /* 0x0000640000040013 */
[----:B01----:R-:W-:Y:S01]  /*68a0*/  ENDCOLLECTIVE ;  /* 0x000000000000791b */ /* 0x003fe20003800000 */
.L_x_463:
[----:B------:R-:W-:-:S05]  /*68b0*/  FADD.FTZ R24, R15, R0 ;  /* 0x000000000f187221 */ /* 0x000fca0000010000 */
[----:B------:R-:W-:Y:S01]  /*68c0*/  MOV R21, R24 ;  /* 0x0000001800157202 */ /* 0x000fe20000000f00 */
[----:B------:R-:W-:-:S07]  /*68d0*/  IMAD.MOV.U32 R25, RZ, RZ, R23 ;  /* 0x000000ffff197224 */ /* 0x000fce00078e0017 */
[----:B------:R-:W-:Y:S05]  /*68e0*/  WARPSYNC.COLLECTIVE R16, `(.L_x_464) ;  /* 0x0000000010087348 */ /* 0x000fea0003c00000 */
[----:B------:R0:W1:Y:S02]  /*68f0*/  SHFL.BFLY P2, R23, R21, R18, R19 ;  /* 0x0c00001215177389 */ /* 0x0000640000040013 */
[----:B01----:R-:W-:Y:S01]  /*6900*/  ENDCOLLECTIVE ;  /* 0x000000000000791b */ /* 0x003fe20003800000 */
.L_x_464:
[----:B------:R-:W-:Y:S01]  /*6910*/  FADD.FTZ R11, R10, R25 ;  /* 0x000000190a0b7221 */ /* 0x000fe20000010000 */
[----:B------:R-:W-:-:S03]  /*6920*/  HFMA2.MMA R18, -RZ, RZ, 0, 1.1920928955078125e-07 ;  /* 0x00000002ff127435 */ /* 0x000fc600000001ff */
[----:B------:R-:W-:Y:S01]  /*6930*/  IMAD.MOV.U32 R21, RZ, RZ, R11 ;  /* 0x000000ffff157224 */ /* 0x000fe200078e000b */
[----:B------:R-:W-:-:S07]  /*6940*/  MOV R17, R23 ;  /* 0x0000001700117202 */ /* 0x000fce0000000f00 */
[----:B------:R-:W-:Y:S05]  /*6950*/  WARPSYNC.COLLECTIVE R16, `(.L_x_465) ;  /* 0x0000000010087348 */ /* 0x000fea0003c00000 */
[----:B------:R0:W1:Y:S02]  /*6960*/  SHFL.BFLY P2, R23, R21, R18, R19 ;  /* 0x0c00001215177389 */ /* 0x0000640000040013 */
[----:B01----:R-:W-:Y:S01]  /*6970*/  ENDCOLLECTIVE ;  /* 0x000000000000791b */ /* 0x003fe20003800000 */
.L_x_465:
        /* <DEDUP_REMOVED lines=8> */
.L_x_466:
        /* <DEDUP_REMOVED lines=8> */
.L_x_467:
        /* <DEDUP_REMOVED lines=14> */
.L_x_468:
        /* <DEDUP_REMOVED lines=14> */
.L_x_469:
        /* <DEDUP_REMOVED lines=9> */
.L_x_470:
        /* <DEDUP_REMOVED lines=8> */
.L_x_471:
        /* <DEDUP_REMOVED lines=13> */
.L_x_472:
[----:B------:R-:W-:-:S05]  /*6e20*/  FADD.FTZ R24, R24, R25 ;  /* 0x0000001918187221 */ /* 0x000fca0000010000 */
[----:B------:R-:W-:Y:S01]  /*6e30*/  MOV R21, R24 ;  /* 0x0000001800157202 */ /* 0x000fe20000000f00 */
[----:B------:R-:W-:Y:S01]  /*6e40*/  IMAD.MOV.U32 R18, RZ, RZ, 0x2 ;  /* 0x00000002ff127424 */ /* 0x000fe200078e00ff */
[----:B------:R-:W-:-:S07]  /*6e50*/  MOV R25, R23 ;  /* 0x0000001700197202 */ /* 0x000fce0000000f00 */
[----:B------:R-:W-:Y:S05]  /*6e60*/  WARPSYNC.COLLECTIVE R16, `(.L_x_473) ;  /* 0x0000000010087348 */ /* 0x000fea0003c00000 */
[----:B------:R0:W1:Y:S02]  /*6e70*/  SHFL.BFLY P2, R23, R21, R18, R19 ;  /* 0x0c00001215177389 */ /* 0x0000640000040013 */
[----:B01----:R-:W-:Y:S01]  /*6e80*/  ENDCOLLECTIVE ;  /* 0x000000000000791b */ /* 0x003fe20003800000 */
.L_x_473:
        /* <DEDUP_REMOVED lines=8> */
.L_x_474:
[----:B------:R-:W-:Y:S01]  /*6f10*/  MOV R21, R24 ;  /* 0x0000001800157202 */ /* 0x000fe20000000f00 */
[----:B------:R-:W-:Y:S01]  /*6f20*/  IMAD.MOV.U32 R18, RZ, RZ, 0x1 ;  /* 0x00000001ff127424 */ /* 0x000fe200078e00ff */
[----:B------:R-:W-:-:S07]  /*6f30*/  MOV R20, R23 ;  /* 0x0000001700147202 */ /* 0x000fce0000000f00 */
[----:B------:R-:W-:Y:S05]  /*6f40*/  WARPSYNC.COLLECTIVE R16, `(.L_x_475) ;  /* 0x0000000010087348 */ /* 0x000fea0003c00000 */
[----:B------:R0:W1:Y:S02]  /*6f50*/  SHFL.BFLY P2, R23, R21, R18, R19 ;  /* 0x0c00001215177389 */ /* 0x0000640000040013 */
[----:B01----:R-:W-:Y:S01]  /*6f60*/  ENDCOLLECTIVE ;  /* 0x000000000000791b */ /* 0x003fe20003800000 */
.L_x_475:
        /* <DEDUP_REMOVED lines=10> */
.L_x_476:
        /* <DEDUP_REMOVED lines=11> */
.L_x_477:
        /* <DEDUP_REMOVED lines=10> */
.L_x_478:
        /* <DEDUP_REMOVED lines=10> */
.L_x_479:
        /* <DEDUP_REMOVED lines=9> */
.L_x_480:
[----:B------:R-:W-:Y:S01]  /*7290*/  HFMA2.MMA R18, -RZ, RZ, 0, 1.1920928955078125e-07 ;  /* 0x00000002ff127435 */ /* 0x000fe200000001ff */
[----:B------:R-:W-:Y:S01]  /*72a0*/  IMAD.MOV.U32 R21, RZ, RZ, R34 ;  /* 0x000000ffff157224 */ /* 0x000fe200078e0022 */
[----:B------:R-:W-:-:S09]  /*72b0*/  MOV R33, R23 ;  /* 0x0000001700217202 */ /* 0x000fd20000000f00 */
[----:B------:R-:W-:Y:S05]  /*72c0*/  WARPSYNC.COLLECTIVE R16, `(.L_x_481) ;  /* 0x0000000010087348 */ /* 0x000fea0003c00000 */
[----:B------:R0:W1:Y:S02]  /*72d0*/  SHFL.BFLY P2, R23, R21, R18, R19 ;  /* 0x0c00001215177389 */ /* 0x0000640000040013 */
[----:B01----:R-:W-:Y:S01]  /*72e0*/  ENDCOLLECTIVE ;  /* 0x000000000000791b */ /* 0x003fe20003800000 */
.L_x_481:
        /* <DEDUP_REMOVED lines=8> */
.L_x_482:
[----:B------:R-:W-:Y:S01]  /*7370*/  HFMA2.MMA R18, -RZ, RZ, 0, 5.9604644775390625e-08 ;  /* 0x00000001ff127435 */ /* 0x000fe200000001ff */
[----:B------:R-:W-:Y:S01]  /*7380*/  IMAD.MOV.U32 R21, RZ, RZ, R20 ;  /* 0x000000ffff157224 */ /* 0x000fe200078e0014 */
[----:B------:R-:W-:-:S09]  /*7390*/  MOV R15, R23 ;  /* 0x00000017000f7202 */ /* 0x000fd20000000f00 */
[----:B------:R-:W-:Y:S05]  /*73a0*/  WARPSYNC.COLLECTIVE R16, `(.L_x_483) ;  /* 0x0000000010087348 */ /* 0x000fea0003c00000 */
[----:B------:R0:W1:Y:S02]  /*73b0*/  SHFL.BFLY P2, R23, R21, R18, R19 ;  /* 0x0c00001215177389 */ /* 0x0000640000040013 */
[----:B01----:R-:W-:Y:S01]  /*73c0*/  ENDCOLLECTIVE ;  /* 0x000000000000791b */ /* 0x003fe20003800000 */
.L_x_483:
        /* <DEDUP_REMOVED lines=20> */
.L_x_484:
[----:B------:R-:W-:Y:S01]  /*7510*/  HFMA2.MMA R18, -RZ, RZ, 0, 4.76837158203125e-07 ;  /* 0x00000008ff127435 */ /* 0x000fe200000001ff */
[----:B------:R-:W-:Y:S01]  /*7520*/  IMAD.MOV.U32 R21, RZ, RZ, R14 ;  /* 0x000000ffff157224 */ /* 0x000fe200078e000e */
[----:B------:R-:W-:-:S09]  /*7530*/  MOV R22, R23 ;  /* 0x0000001700167202 */ /* 0x000fd20000000f00 */
[----:B------:R-:W-:Y:S05]  /*7540*/  WARPSYNC.COLLECTIVE R16, `(.L_x_485) ;  /* 0x0000000010087348 */ /* 0x000fea0003c00000 */
[----:B------:R0:W1:Y:S02]  /*7550*/  SHFL.BFLY P2, R23, R21, R18, R19 ;  /* 0x0c00001215177389 */ /* 0x0000640000040013 */
[----:B01----:R-:W-:Y:S01]  /*7560*/  ENDCOLLECTIVE ;  /* 0x000000000000791b */ /* 0x003fe20003800000 */
.L_x_485:
[----:B------:R-:W-:Y:S01]  /*7570*/  FADD.FTZ R12, R12, R22 ;  /* 0x000000160c0c7221 */ /* 0x000fe20000010000 */
[----:B------:R-:W-:Y:S01]  /*7580*/  IMAD.MOV.U32 R21, RZ, RZ, R15 ;  /* 0x000000ffff157224 */ /* 0x000fe200078e000f */
[----:B------:R-:W-:-:S07]  /*7590*/  MOV R32, R23 ;  /* 0x0000001700207202 */ /* 0x000fce0000000f00 */
[----:B------:R-:W-:Y:S05]  /*75a0*/  WARPSYNC.COLLECTIVE R16, `(.L_x_486) ;  /* 0x0000000010087348 */ /* 0x000fea0003c00000 */
[----:B------:R0:W1:Y:S02]  /*75b0*/  SHFL.BFLY P2, R23, R21, R18, R19 ;  /* 0x0c00001215177389 */ /* 0x0000640000040013 */
[----:B01----:R-:W-:Y:S01]  /*75c0*/  ENDCOLLECTIVE ;  /* 0x000000000000791b */ /* 0x003fe20003800000 */
.L_x_486:
        /* <DEDUP_REMOVED lines=9> */
.L_x_487:
[----:B------:R-:W-:Y:S01]  /*7660*/  MOV R21, R17 ;  /* 0x0000001100157202 */ /* 0x000fe20000000f00 */
[----:B------:R-:W-:Y:S01]  /*7670*/  @!P1 IMAD.WIDE R14, R0, 0x2, R14 ;  /* 0x00000002000e9825 */ /* 0x000fe200078e020e */
[----:B------:R-:W-:-:S07]  /*7680*/  MOV R33, R23 ;  /* 0x0000001700217202 */ /* 0x000fce0000000f00 */
[----:B------:R-:W-:Y:S05]  /*7690*/  WARPSYNC.COLLECTIVE R16, `(.L_x_488) ;  /* 0x0000000010087348 */ /* 0x000fea0003c00000 */
[----:B------:R0:W1:Y:S02]  /*76a0*/  SHFL.BFLY P2, R23, R21, R18, R19 ;  /* 0x0c00001215177389 */ /* 0x0000640000040013 */
[----:B01----:R-:W-:Y:S01]  /*76b0*/  ENDCOLLECTIVE ;  /* 0x000000000000791b */ /* 0x003fe20003800000 */
.L_x_488:
        /* <DEDUP_REMOVED lines=9> */
.L_x_489:
[----:B------:R-:W-:Y:S02]  /*7750*/  MOV R21, R24 ;  /* 0x0000001800157202 */ /* 0x000fe40000000f00 */
[----:B------:R-:W-:-:S07]  /*7760*/  MOV R32, R23 ;  /* 0x0000001700207202 */ /* 0x000fce0000000f00 */
[----:B------:R-:W-:Y:S05]  /*7770*/  WARPSYNC.COLLECTIVE R16, `(.L_x_490) ;  /* 0x0000000010087348 */ /* 0x000fea0003c00000 */
[----:B------:R0:W1:Y:S02]  /*7780*/  SHFL.BFLY P2, R23, R21, R18, R19 ;  /* 0x0c00001215177389 */ /* 0x0000640000040013 */
[----:B01----:R-:W-:Y:S01]  /*7790*/  ENDCOLLECTIVE ;  /* 0x000000000000791b */ /* 0x003fe20003800000 */
.L_x_490:
        /* <DEDUP_REMOVED lines=12> */
.L_x_491:
[----:B------:R-:W-:Y:S02]  /*7860*/  MOV R21, R12 ;  /* 0x0000000c00157202 */ /* 0x000fe40000000f00 */
[----:B------:R-:W-:-:S07]  /*7870*/  MOV R22, R23 ;  /* 0x0000001700167202 */ /* 0x000fce0000000f00 */
[----:B------:R-:W-:Y:S05]  /*7880*/  WARPSYNC.COLLECTIVE R16, `(.L_x_492) ;  /* 0x0000000010087348 */ /* 0x000fea0003c00000 */
[----:B------:R0:W1:Y:S02]  /*7890*/  SHFL.BFLY P2, R23, R21, R18, R19 ;  /* 0x0c00001215177389 */ /* 0x0000640000040013 */
[----:B01----:R-:W-:Y:S01]  /*78a0*/  ENDCOLLECTIVE ;  /* 0x000000000000791b */ /* 0x003fe20003800000 */
.L_x_492:
[----:B------:R-:W-:Y:S01]  /*78b0*/  FADD.FTZ R22, R25, R22 ;  /* 0x0000001619167221 */ /* 0x000fe20000010000 */
[----:B------:R-:W-:Y:S06]  /*78c0*/  BRA `(.L_x_493) ;  /* 0xffffffe000c47947 */ /* 0x000fec000383ffff */
.L_x_494:
        /* <DEDUP_REMOVED lines=11> */
.L_x_3908:


//--------------------- .text._ZN13group_norm_v218gn_bwd_cuda_kernelI13__nv_bfloat16Li480ELi1ELi32ELi60ELi256ELb0ELb1ELi16ELi960ELi960ELi4ELb1ELi8ELb0ELb0ELNS_15WgradSyncMethodE3ENS_16CompileConditionILi900EEEEEvPT_S6_S6_PKS5_S8_S8_S8_PKfflPfPj --------------------------
	.section	.text._ZN13group_norm_v218gn_bwd_cuda_kernelI13__nv_bfloat16Li480ELi1ELi32ELi60ELi256ELb0ELb1ELi16ELi960ELi960ELi4ELb1ELi8ELb0ELb0ELNS_15WgradSyncMethodE3ENS_16CompileConditionILi900EEEEEvPT_S6_S6_PKS5_S8_S8_S8_PKfflPfPj,"ax",@progbits
	.align	128
        .global         _ZN13group_norm_v218gn_bwd_cuda_kernelI13__nv_bfloat16Li480ELi1ELi32ELi60ELi256ELb0ELb1ELi16ELi960ELi960ELi4ELb1ELi8ELb0ELb0ELNS_15WgradSyncMethodE3ENS_16CompileConditionILi900EEEEEvPT_S6_S6_PKS5_S8_S8_S8_PKfflPfPj
        .type           _ZN13group_norm_v218gn_bwd_cuda_kernelI13__nv_bfloat16Li480ELi1ELi32ELi60ELi256ELb0ELb1ELi16ELi960ELi960ELi4ELb1ELi8ELb0ELb0ELNS_15WgradSyncMethodE3ENS_16CompileConditionILi900EEEEEvPT_S6_S6_PKS5_S8_S8_S8_PKfflPfPj,@function
        .size           _ZN13group_norm_v218gn_bwd_cuda_kernelI13__nv_bfloat16Li480ELi1ELi32ELi60ELi256ELb0ELb1ELi16ELi960ELi960ELi4ELb1ELi8ELb0ELb0ELNS_15WgradSyncMethodE3ENS_16CompileConditionILi900EEEEEvPT_S6_S6_PKS5_S8_S8_S8_PKfflPfPj,(.L_x_3909 - _ZN13group_norm_v218gn_bwd_cuda_kernelI13__nv_bfloat16Li480ELi1ELi32ELi60ELi256ELb0ELb1ELi16ELi960ELi960ELi4ELb1ELi8ELb0ELb0ELNS_15WgradSyncMethodE3ENS_16CompileConditionILi900EEEEEvPT_S6_S6_PKS5_S8_S8_S8_PKfflPfPj)
        .other          _ZN13group_norm_v218gn_bwd_cuda_kernelI13__nv_bfloat16Li480ELi1ELi32ELi60ELi256ELb0ELb1ELi16ELi960ELi960ELi4ELb1ELi8ELb0ELb0ELNS_15WgradSyncMethodE3ENS_16CompileConditionILi900EEEEEvPT_S6_S6_PKS5_S8_S8_S8_PKfflPfPj,@"STO_CUDA_ENTRY STV_DEFAULT"
_ZN13group_norm_v218gn_bwd_cuda_kernelI13__nv_bfloat16Li480ELi1ELi32ELi60ELi256ELb0ELb1ELi16ELi960ELi960ELi4ELb1ELi8ELb0ELb0ELNS_15WgradSyncMethodE3ENS_16CompileConditionILi900EEEEEvPT_S6_S6_PKS5_S8_S8_S8_PKfflPfPj:
.text._ZN13group_norm_v218gn_bwd_cuda_kernelI13__nv_bfloat16Li480ELi1ELi32ELi60ELi256ELb0ELb1ELi16ELi960ELi960ELi4ELb1ELi8ELb0ELb0ELNS_15WgradSyncMethodE3ENS_16CompileConditionILi900EEEEEvPT_S6_S6_PKS5_S8_S8_S8_PKfflPfPj:
[----:B------:R-:W-:Y:S08]  /*0000*/  LDC R1, c[0x0][0x28] ;  /* 0x00000a00ff017b82 */ /* 0x000ff00000000800 */
[----:B------:R-:W0:Y:S01]  /*0010*/  S2UR UR8, SR_CTAID.Y ;  /* 0x00000000000879c3 */ /* 0x000e220000002600 */
[----:B------:R-:W-:Y:S01]  /*0020*/  ULDC.64 UR4, c[0x0][0x258] ;  /* 0x0000960000047ab9 */ /* 0x000fe20000000a00 */
[----:B------:R-:W-:Y:S01]  /*0030*/  ULDC.64 UR16, c[0x0][0x208] ;  /* 0x0000820000107ab9 */ /* 0x000fe20000000a00 */
[----:B------:R-:W-:-:S02]  /*0040*/  USHF.L.U32 UR19, UR4, 0x1, URZ ;  /* 0x0000000104137899 */ /* 0x000fc4000800063f */
[----:B------:R-:W-:-:S03]  /*0050*/  USHF.L.U64.HI UR9, UR4, 0x1, UR5 ;  /* 0x0000000104097899 */ /* 0x000fc60008010205 */
[----:B------:R-:W1:Y:S01]  /*0060*/  S2UR UR20, SR_CTAID.X ;  /* 0x00000000001479c3 */ /* 0x000e620000002500 */
[----:B------:R-:W-:Y:S01]  /*0070*/  UMOV UR5, URZ ;  /* 0x0000003f00057c82 */ /* 0x000fe20008000000 */
[----:B0-----:R-:W-:Y:S02]  /*0080*/  UISETP.GT.U32.AND UP0, UPT, UR19, UR8, UPT ;  /* 0x000000081300728c */ /* 0x001fe4000bf04070 */
[----:B------:R-:W-:Y:S02]  /*0090*/  ULOP3.LUT UR21, UR8, 0x1, URZ, 0xc0, !UPT ;  /* 0x0000000108157892 */ /* 0x000fe4000f8ec03f */
[----:B------:R-:W-:Y:S01]  /*00a0*/  UISETP.GT.AND.EX UP0, UPT, UR9, URZ, UPT, UP0 ;  /* 0x0000003f0900728c */ /* 0x000fe2000bf04300 */
[----:B------:R-:W-:-:S05]  /*00b0*/  UMOV UR12, UR8 ;  /* 0x00000008000c7c82 */ /* 0x000fca0008000000 */
[----:B------:R-:W-:-:S13]  /*00c0*/  PLOP3.LUT P0, PT, PT, PT, UP0, 0x80, 0x0 ;  /* 0x000000000000781c */ /* 0x000fda0003f0f008 */
[----:B-1----:R-:W-:Y:S05]  /*00d0*/  @P0 BRA `(.L_x_495) ;  /* 0x0000000000680947 */ /* 0x002fea0003800000 */
        /* <DEDUP_REMOVED lines=8> */
[----:B------:R-:W-:Y:S02]  /*0160*/  IADD3 R0, RZ, -UR6, RZ ;  /* 0x80000006ff007c10 */ /* 0x000fe4000fffe0ff */
        /* <DEDUP_REMOVED lines=8> */
.L_x_497:
[----:B------:R-:W2:Y:S04]  /*01f0*/  LD.E.STRONG.GPU R0, desc[UR16][R2.64] ;  /* 0x0000001002007980 */ /* 0x000ea8000c10f900 */
[----:B--2---:R-:W-:Y:S01]  /*0200*/  CCTL.IVALL ;  /* 0x00000000ff00798f */ /* 0x004fe20002000000 */
[----:B------:R-:W-:Y:S05]  /*0210*/  YIELD ;  /* 0x0000000000007946 */ /* 0x000fea0003800000 */
[----:B-----5:R-:W-:-:S04]  /*0220*/  LOP3.LUT R0, R0, R5, RZ, 0x3c, !PT ;  /* 0x0000000500007212 */ /* 0x020fc800078e3cff */
[----:B------:R-:W-:-:S13]  /*0230*/  ISETP.GT.AND P0, PT, R0, -0x1, PT ;  /* 0xffffffff0000780c */ /* 0x000fda0003f04270 */
[----:B------:R-:W-:Y:S05]  /*0240*/  @P0 BRA `(.L_x_497) ;  /* 0xfffffffc00e80947 */ /* 0x000fea000383ffff */
.L_x_496:
[----:B------:R-:W-:Y:S05]  /*0250*/  WARPSYNC.ALL ;  /* 0x0000000000007948 */ /* 0x000fea0003800000 */
[----:B------:R-:W-:Y:S06]  /*0260*/  BAR.SYNC.DEFER_BLOCKING 0x0 ;  /* 0x0000000000007b1d */ /* 0x000fec0000010000 */
[----:B------:R-:W-:Y:S05]  /*0270*/  BRA `(.L_x_498) ;  /* 0x0000004000fc7947 */ /* 0x000fea0003800000 */
.L_x_495:
[----:B------:R-:W0:Y:S01]  /*0280*/  S2R R0, SR_TID.X ;  /* 0x0000000000007919 */ /* 0x000e220000002100 */
[----:B------:R-:W-:Y:S01]  /*0290*/  ULOP3.LUT UR4, UR20, 0xf, URZ, 0xc0, !UPT ;  /* 0x0000000f14047892 */ /* 0x000fe2000f8ec03f */
[----:B------:R-:W-:Y:S01]  /*02a0*/  MOV R3, 0x400 ;  /* 0x0000040000037802 */ /* 0x000fe20000000f00 */
[----:B------:R-:W-:Y:S01]  /*02b0*/  ULDC.64 UR10, c[0x0][0x268] ;  /* 0x00009a00000a7ab9 */ /* 0x000fe20000000a00 */
[----:B------:R-:W1:Y:S01]  /*02c0*/  S2R R6, SR_CgaCtaId ;  /* 0x0000000000067919 */ /* 0x000e620000008800 */
[----:B------:R-:W-:Y:S01]  /*02d0*/  ULEA UR10, UP0, UR12, UR10, 0x2 ;  /* 0x0000000a0c0a7291 */ /* 0x000fe2000f80103f */
[----:B------:R-:W-:Y:S01]  /*02e0*/  IADD3 R5, R3, 0x3c00, RZ ;  /* 0x00003c0003057810 */ /* 0x000fe20007ffe0ff */
[----:B------:R-:W-:Y:S01]  /*02f0*/  IMAD.U32 R8, RZ, RZ, UR4 ;  /* 0x00000004ff087e24 */ /* 0x000fe2000f8e00ff */
[----:B------:R-:W-:Y:S01]  /*0300*/  ULOP3.LUT UR14, UR21, 0x8, URZ, 0xfc, !UPT ;  /* 0x00000008150e7892 */ /* 0x000fe2000f8efc3f */
[----:B------:R-:W-:Y:S01]  /*0310*/  CS2R R40, SRZ ;  /* 0x0000000000287805 */ /* 0x000fe2000001ff00 */
[----:B------:R-:W-:Y:S01]  /*0320*/  USHF.R.U32.HI UR13, URZ, 0x1, UR12 ;  /* 0x000000013f0d7899 */ /* 0x000fe2000801160c */
[----:B------:R-:W-:Y:S01]  /*0330*/  CS2R R42, SRZ ;  /* 0x00000000002a7805 */ /* 0x000fe2000001ff00 */
[----:B------:R-:W-:Y:S01]  /*0340*/  ULDC.64 UR6, c[0x0][0x268] ;  /* 0x00009a0000067ab9 */ /* 0x000fe20000000a00 */
[----:B------:R-:W-:Y:S01]  /*0350*/  ULEA.HI.X UR11, UR12, UR11, UR5, 0x2, UP0 ;  /* 0x0000000b0c0b7291 */ /* 0x000fe200080f1405 */
[----:B------:R-:W-:Y:S01]  /*0360*/  CS2R R44, SRZ ;  /* 0x00000000002c7805 */ /* 0x000fe2000001ff00 */
[----:B------:R-:W-:Y:S01]  /*0370*/  UIMAD.WIDE.U32 UR6, UR14, 0x4, UR6 ;  /* 0x000000040e0678a5 */ /* 0x000fe2000f8e0006 */
[----:B------:R-:W-:Y:S01]  /*0380*/  CS2R R46, SRZ ;  /* 0x00000000002e7805 */ /* 0x000fe2000001ff00 */
[----:B------:R-:W-:Y:S01]  /*0390*/  UIADD3 UR14, -UR13, URZ, URZ ;  /* 0x0000003f0d0e7290 */ /* 0x000fe2000fffe13f */
[----:B------:R-:W-:Y:S01]  /*03a0*/  MOV R120, UR10 ;  /* 0x0000000a00787c02 */ /* 0x000fe20008000f00 */
[----:B------:R-:W-:Y:S01]  /*03b0*/  USHF.L.U32 UR18, UR13, 0x4, URZ ;  /* 0x000000040d127899 */ /* 0x000fe2000800063f */
[----:B------:R-:W-:Y:S01]  /*03c0*/  MOV R121, UR11 ;  /* 0x0000000b00797c02 */ /* 0x000fe20008000f00 */
[----:B------:R-:W-:Y:S01]  /*03d0*/  UISETP.NE.AND UP0, UPT, UR20, UR14, UPT ;  /* 0x0000000e1400728c */ /* 0x000fe2000bf05270 */
[----:B------:R-:W-:Y:S01]  /*03e0*/  UMOV UR15, 0x7fffffc1 ;  /* 0x7fffffc1000f7882 */ /* 0x000fe20000000000 */
[----:B------:R-:W-:-:S02]  /*03f0*/  ULOP3.LUT UR13, UR18, 0xfffffff0, UR4, 0xe2, !UPT ;  /* 0xfffffff0120d7892 */ /* 0x000fc4000f8ee204 */
[----:B------:R-:W-:Y:S01]  /*0400*/  USEL UR15, UR15, 0x1, !UP0 ;  /* 0x000000010f0f7887 */ /* 0x000fe2000c000000 */
[----:B------:R-:W-:Y:S01]  /*0410*/  UMOV UR4, URZ ;  /* 0x0000003f00047c82 */ /* 0x000fe20008000000 */
[----:B0-----:R-:W-:Y:S02]  /*0420*/  IADD3 R12, R0, 0x1e0, RZ ;  /* 0x000001e0000c7810 */ /* 0x001fe40007ffe0ff */
[--C-:B------:R-:W-:Y:S02]  /*0430*/  SHF.R.U32.HI R2, RZ, 0x1, R0.reuse ;  /* 0x00000001ff027819 */ /* 0x100fe40000011600 */
[----:B------:R-:W-:Y:S02]  /*0440*/  SHF.R.S32.HI R7, RZ, 0x1f, R0 ;  /* 0x0000001fff077819 */ /* 0x000fe40000011400 */
[----:B------:R-:W-:Y:S02]  /*0450*/  SHF.R.S32.HI R13, RZ, 0x1f, R12 ;  /* 0x0000001fff0d7819 */ /* 0x000fe4000001140c */
[----:B------:R-:W-:-:S02]  /*0460*/  SHF.L.U32 R15, R2, 0x4, RZ ;  /* 0x00000004020f7819 */ /* 0x000fc400000006ff */
[----:B------:R-:W-:Y:S02]  /*0470*/  LEA.HI R9, R7, R0, RZ, 0x2 ;  /* 0x0000000007097211 */ /* 0x000fe400078f10ff */
[----:B------:R-:W-:Y:S02]  /*0480*/  LEA.HI R11, R13, R12, RZ, 0x2 ;  /* 0x0000000c0d0b7211 */ /* 0x000fe400078f10ff */
[C---:B-1----:R-:W-:Y:S02]  /*0490*/  LEA R3, R6.reuse, R3, 0x18 ;  /* 0x0000000306037211 */ /* 0x042fe400078ec0ff */
[----:B------:R-:W-:Y:S02]  /*04a0*/  LEA R5, R6, R5, 0x18 ;  /* 0x0000000506057211 */ /* 0x000fe400078ec0ff */
[----:B------:R-:W-:Y:S02]  /*04b0*/  LOP3.LUT R6, R15, 0xfffffff0, R8, 0xe2, !PT ;  /* 0xfffffff00f067812 */ /* 0x000fe400078ee208 */
[----:B------:R-:W-:-:S02]  /*04c0*/  SHF.R.S32.HI R4, RZ, 0x2, R9 ;  /* 0x00000002ff047819 */ /* 0x000fc40000011409 */
[----:B------:R-:W-:Y:S02]  /*04d0*/  SHF.R.S32.HI R8, RZ, 0x2, R11 ;  /* 0x00000002ff087819 */ /* 0x000fe4000001140b */
[----:B------:R-:W-:Y:S02]  /*04e0*/  IADD3 R10, R4, 0xf0, RZ ;  /* 0x000000f0040a7810 */ /* 0x000fe40007ffe0ff */
[----:B------:R-:W-:Y:S01]  /*04f0*/  LOP3.LUT R15, R11, 0xfffffffc, RZ, 0xc0, !PT ;  /* 0xfffffffc0b0f7812 */ /* 0x000fe200078ec0ff */
[----:B------:R-:W-:Y:S01]  /*0500*/  VIADD R14, R8, 0xf0 ;  /* 0x000000f0080e7836 */ /* 0x000fe20000000000 */
[----:B------:R-:W-:Y:S02]  /*0510*/  SHF.R.S32.HI R11, RZ, 0x1f, R10 ;  /* 0x0000001fff0b7819 */ /* 0x000fe4000001140a */
[----:B------:R-:W-:Y:S02]  /*0520*/  LEA.HI R13, R13, R12, RZ, 0x4 ;  /* 0x0000000c0d0d7211 */ /* 0x000fe400078f20ff */
[----:B------:R-:W-:-:S02]  /*0530*/  SHF.R.S32.HI R17, RZ, 0x1f, R14 ;  /* 0x0000001fff117819 */ /* 0x000fc4000001140e */
[----:B------:R-:W-:Y:S02]  /*0540*/  LEA.HI R7, R7, R0, RZ, 0x4 ;  /* 0x0000000007077211 */ /* 0x000fe400078f20ff */
[----:B------:R-:W-:Y:S02]  /*0550*/  LOP3.LUT R9, R9, 0xfffffffc, RZ, 0xc0, !PT ;  /* 0xfffffffc09097812 */ /* 0x000fe400078ec0ff */
[----:B------:R-:W-:Y:S02]  /*0560*/  LEA.HI R11, R11, R10, RZ, 0x2 ;  /* 0x0000000a0b0b7211 */ /* 0x000fe400078f10ff */
[----:B------:R-:W-:Y:S02]  /*0570*/  LEA.HI R17, R17, R14, RZ, 0x2 ;  /* 0x0000000e11117211 */ /* 0x000fe400078f10ff */
[----:B------:R-:W-:Y:S02]  /*0580*/  IADD3 R15, R12, -R15, RZ ;  /* 0x8000000f0c0f7210 */ /* 0x000fe40007ffe0ff */
[----:B------:R-:W-:-:S02]  /*0590*/  SHF.R.U32.HI R10, RZ, 0x4, R7 ;  /* 0x00000004ff0a7819 */ /* 0x000fc40000011607 */
[----:B------:R-:W-:Y:S02]  /*05a0*/  IADD3 R9, -R9, R0, RZ ;  /* 0x0000000009097210 */ /* 0x000fe40007ffe1ff */
[----:B------:R-:W-:Y:S01]  /*05b0*/  SHF.R.U32.HI R14, RZ, 0x4, R13 ;  /* 0x00000004ff0e7819 */ /* 0x000fe2000001160d */
[----:B------:R-:W-:Y:S01]  /*05c0*/  IMAD.SHL.U32 R13, R0, 0x2, RZ ;  /* 0x00000002000d7824 */ /* 0x000fe200078e00ff */
[----:B------:R-:W-:Y:S02]  /*05d0*/  SHF.R.U32.HI R12, RZ, 0x2, R11 ;  /* 0x00000002ff0c7819 */ /* 0x000fe4000001160b */
[C---:B------:R-:W-:Y:S02]  /*05e0*/  LOP3.LUT R7, R9.reuse, 0x3, R10, 0x78, !PT ;  /* 0x0000000309077812 */ /* 0x040fe400078e780a */
[----:B------:R-:W-:Y:S02]  /*05f0*/  SHF.R.U32.HI R16, RZ, 0x2, R17 ;  /* 0x00000002ff107819 */ /* 0x000fe40000011611 */
[----:B------:R-:W-:-:S02]  /*0600*/  LOP3.LUT R9, R9, 0x3, R12, 0x78, !PT ;  /* 0x0000000309097812 */ /* 0x000fc400078e780c */
[----:B------:R-:W-:Y:S02]  /*0610*/  LOP3.LUT R12, R13, 0x18, RZ, 0xc0, !PT ;  /* 0x000000180d0c7812 */ /* 0x000fe400078ec0ff */
[C---:B------:R-:W-:Y:S02]  /*0620*/  LOP3.LUT R10, R15.reuse, 0x3, R14, 0x78, !PT ;  /* 0x000000030f0a7812 */ /* 0x040fe400078e780e */
[----:B------:R-:W-:Y:S02]  /*0630*/  LOP3.LUT R11, R15, 0x3, R16, 0x78, !PT ;  /* 0x000000030f0b7812 */ /* 0x000fe400078e7810 */
[----:B------:R-:W-:Y:S02]  /*0640*/  LOP3.LUT R14, R13, 0x18, RZ, 0xc, !PT ;  /* 0x000000180d0e7812 */ /* 0x000fe400078e0cff */
[----:B------:R-:W-:Y:S02]  /*0650*/  LEA R13, R0, R3, 0x5 ;  /* 0x00000003000d7211 */ /* 0x000fe400078e28ff */
[----:B------:R-:W-:-:S02]  /*0660*/  LOP3.LUT R16, R12, 0x8, RZ, 0x3c, !PT ;  /* 0x000000080c107812 */ /* 0x000fc400078e3cff */
[----:B------:R-:W-:Y:S01]  /*0670*/  LOP3.LUT R18, R12, 0x10, RZ, 0x3c, !PT ;  /* 0x000000100c127812 */ /* 0x000fe200078e3cff */
[C---:B------:R-:W-:Y:S01]  /*0680*/  IMAD.IADD R14, R13.reuse, 0x1, R14 ;  /* 0x000000010d0e7824 */ /* 0x040fe200078e020e */
[----:B------:R-:W-:-:S03]  /*0690*/  IADD3 R15, R13, R16, RZ ;  /* 0x000000100d0f7210 */ /* 0x000fc60007ffe0ff */
[----:B------:R-:W-:-:S07]  /*06a0*/  IMAD.IADD R16, R13, 0x1, R18 ;  /* 0x000000010d107824 */ /* 0x000fce00078e0212 */
.L_x_508:
[----:B--2---:R-:W-:Y:S01]  /*06b0*/  IMAD.WIDE.U32 R18, R0, -0x77777777, RZ ;  /* 0x8888888900127825 */ /* 0x004fe200078e00ff */
[----:B------:R-:W-:Y:S01]  /*06c0*/  ULOP3.LUT UR10, UR12, 0x1, URZ, 0xc0, !UPT ;  /* 0x000000010c0a7892 */ /* 0x000fe2000f8ec03f */
[----:B0-----:R-:W0:Y:S01]  /*06d0*/  LDC.64 R20, c[0x0][0x238] ;  /* 0x00008e00ff147b82 */ /* 0x001e220000000a00 */
[----:B------:R-:W-:Y:S02]  /*06e0*/  USHF.R.U64 UR11, UR12, 0x1, UR5 ;  /* 0x000000010c0b7899 */ /* 0x000fe40008001205 */
[----:B------:R-:W-:Y:S01]  /*06f0*/  SHF.R.U32.HI R35, RZ, 0x7, R19 ;  /* 0x00000007ff237819 */ /* 0x000fe20000011613 */
[----:B------:R-:W-:Y:S02]  /*0700*/  UIMAD UR14, UR10, 0x3c0, URZ ;  /* 0x000003c00a0e78a4 */ /* 0x000fe4000f8e023f */
[----:B------:R-:W-:Y:S01]  /*0710*/  USHF.L.U32 UR10, UR20, 0x4, URZ ;  /* 0x00000004140a7899 */ /* 0x000fe2000800063f */
[----:B------:R-:W-:Y:S01]  /*0720*/  MOV R17, UR11 ;  /* 0x0000000b00117c02 */ /* 0x000fe20008000f00 */
[----:B------:R-:W-:Y:S01]  /*0730*/  IMAD R34, R35, -0xf0, R0 ;  /* 0xffffff1023227824 */ /* 0x000fe200078e0200 */
[----:B------:R-:W-:-:S02]  /*0740*/  USHF.R.U32.HI UR18, URZ, 0x1, UR5 ;  /* 0x000000013f127899 */ /* 0x000fc40008011605 */
[----:B------:R-:W-:Y:S02]  /*0750*/  ULOP3.LUT UR10, UR10, 0xf0, URZ, 0xc0, !UPT ;  /* 0x000000f00a0a7892 */ /* 0x000fe4000f8ec03f */
[----:B------:R-:W-:Y:S01]  /*0760*/  LEA R50, R34, UR14, 0x2 ;  /* 0x0000000e22327c11 */ /* 0x000fe2000f8e10ff */
[----:B------:R-:W-:Y:S02]  /*0770*/  UIMAD UR22, UR18, 0x78000, URZ ;  /* 0x00078000121678a4 */ /* 0x000fe4000f8e023f */
[----:B------:R-:W-:Y:S01]  /*0780*/  IMAD.U32 R22, RZ, RZ, UR18 ;  /* 0x00000012ff167e24 */ /* 0x000fe2000f8e00ff */
[--C-:B------:R-:W-:Y:S01]  /*0790*/  SHF.R.S32.HI R51, RZ, 0x1f, R50.reuse ;  /* 0x0000001fff337819 */ /* 0x100fe20000011432 */
[----:B------:R-:W-:Y:S01]  /*07a0*/  IMAD.WIDE.U32 R116, R50, -0x77777777, RZ ;  /* 0x8888888932747825 */ /* 0x000fe200078e00ff */
[----:B------:R-:W-:Y:S01]  /*07b0*/  IADD3 R37, R35, UR10, RZ ;  /* 0x0000000a23257c10 */ /* 0x000fe2000fffe0ff */
[----:B------:R-:W-:Y:S02]  /*07c0*/  ULDC.64 UR10, c[0x0][0x248] ;  /* 0x00009200000a7ab9 */ /* 0x000fe40000000a00 */
[----:B------:R-:W-:Y:S01]  /*07d0*/  IMAD.WIDE.U32 R32, R17, 0x78000, R50 ;  /* 0x0007800011207825 */ /* 0x000fe200078e0032 */
[----:B------:R-:W-:-:S03]  /*07e0*/  SHF.R.U32.HI R116, RZ, 0x5, R117 ;  /* 0x00000005ff747819 */ /* 0x000fc60000011675 */
[----:B------:R-:W-:Y:S01]  /*07f0*/  IMAD R37, R37, 0x780, RZ ;  /* 0x0000078025257824 */ /* 0x000fe200078e02ff */
[----:B------:R-:W-:Y:S02]  /*0800*/  LEA R19, P0, R17, R116, 0x5 ;  /* 0x0000007411137211 */ /* 0x000fe400078028ff */
[----:B------:R-:W-:Y:S01]  /*0810*/  IADD3 R31, R33, UR22, RZ ;  /* 0x00000016211f7c10 */ /* 0x000fe2000fffe0ff */
[----:B------:R-:W-:Y:S01]  /*0820*/  ULDC.64 UR22, c[0x0][0x228] ;  /* 0x00008a0000167ab9 */ /* 0x000fe20000000a00 */
[----:B------:R-:W-:Y:S02]  /*0830*/  LEA.HI.X R22, R17, RZ, R22, 0x5, P0 ;  /* 0x000000ff11167211 */ /* 0x000fe400000f2c16 */
[----:B------:R-:W-:Y:S02]  /*0840*/  IADD3 R18, P1, R37, R32, RZ ;  /* 0x0000002025127210 */ /* 0x000fe40007f3e0ff */
[----:B------:R-:W-:Y:S02]  /*0850*/  LEA R48, P0, R19, UR10, 0x3 ;  /* 0x0000000a13307c11 */ /* 0x000fe4000f8018ff */
[----:B------:R-:W-:-:S02]  /*0860*/  IADD3.X R17, RZ, R31, RZ, P1, !PT ;  /* 0x0000001fff117210 */ /* 0x000fc40000ffe4ff */
        /* <DEDUP_REMOVED lines=33> */
[----:B------:R-:W5:Y:S01]  /*0a80*/  LDG.E.64.CONSTANT R60, desc[UR16][R60.64] ;  /* 0x000000103c3c7981 */ /* 0x000f62000c1e9b00 */
[----:B------:R-:W-:-:S03]  /*0a90*/  IADD3 R23, R37, 0x2d00, RZ ;  /* 0x00002d0025177810 */ /* 0x000fc60007ffe0ff */
[----:B------:R-:W5:Y:S01]  /*0aa0*/  LDG.E.64.CONSTANT R62, desc[UR16][R62.64] ;  /* 0x000000103e3e7981 */ /* 0x000f62000c1e9b00 */
        /* <DEDUP_REMOVED lines=26> */
[----:B------:R-:W-:-:S04]  /*0c50*/  IADD3 R72, P0, R27, UR10, RZ ;  /* 0x0000000a1b487c10 */ /* 0x000fc8000ff1e0ff */
[----:B------:R-:W-:Y:S02]  /*0c60*/  IADD3.X R73, R28, UR11, RZ, P0, !PT ;  /* 0x0000000b1c497c10 */ /* 0x000fe400087fe4ff */
[----:B------:R-:W-:-:S04]  /*0c70*/  IADD3 R74, P0, R27, UR22, RZ ;  /* 0x000000161b4a7c10 */ /* 0x000fc8000ff1e0ff */
[----:B------:R-:W-:Y:S01]  /*0c80*/  IADD3.X R75, R28, UR23, RZ, P0, !PT ;  /* 0x000000171c4b7c10 */ /* 0x000fe200087fe4ff */
[----:B------:R-:W5:Y:S05]  /*0c90*/  LDG.E.64.CONSTANT R72, desc[UR16][R72.64] ;  /* 0x0000001048487981 */ /* 0x000f6a000c1e9b00 */
        /* <DEDUP_REMOVED lines=17> */
[----:B------:R-:W-:Y:S01]  /*0db0*/  IADD3 R80, P0, R31, UR10, RZ ;  /* 0x0000000a1f507c10 */ /* 0x000fe2000ff1e0ff */
[----:B------:R-:W-:-:S03]  /*0dc0*/  ULDC UR10, c[0x0][0x250] ;  /* 0x00009400000a7ab9 */ /* 0x000fc60000000800 */
[----:B------:R-:W-:Y:S02]  /*0dd0*/  IADD3.X R81, R32, UR11, RZ, P0, !PT ;  /* 0x0000000b20517c10 */ /* 0x000fe400087fe4ff */
[----:B------:R-:W-:-:S04]  /*0de0*/  IADD3 R82, P0, R31, UR22, RZ ;  /* 0x000000161f527c10 */ /* 0x000fc8000ff1e0ff */
[----:B------:R-:W5:Y:S01]  /*0df0*/  LDG.E.64.CONSTANT R80, desc[UR16][R80.64] ;  /* 0x0000001050507981 */ /* 0x000f62000c1e9b00 */
[----:B------:R-:W-:-:S06]  /*0e00*/  IADD3.X R83, R32, UR23, RZ, P0, !PT ;  /* 0x0000001720537c10 */ /* 0x000fcc00087fe4ff */
[----:B------:R-:W5:Y:S01]  /*0e10*/  LDG.E.64.CONSTANT R82, desc[UR16][R82.64] ;  /* 0x0000001052527981 */ /* 0x000f62000c1e9b00 */
[----:B--2---:R-:W-:-:S06]  /*0e20*/  FADD.FTZ R33, R49, UR10 ;  /* 0x0000000a31217e21 */ /* 0x004fcc0008010000 */
[----:B------:R-:W0:Y:S01]  /*0e30*/  MUFU.RSQ R33, R33 ;  /* 0x0000002100217308 */ /* 0x000e220000001400 */
[----:B---3--:R-:W-:Y:S02]  /*0e40*/  PRMT R38, R50, 0x7632, R38 ;  /* 0x0000763232267816 */ /* 0x008fe40000000026 */
[C---:B----4-:R-:W-:Y:S02]  /*0e50*/  PRMT R36, R52.reuse, 0x7632, R36 ;  /* 0x0000763234247816 */ /* 0x050fe40000000024 */
[----:B------:R-:W-:Y:S02]  /*0e60*/  SHF.L.U32 R39, R52, 0x10, RZ ;  /* 0x0000001034277819 */ /* 0x000fe400000006ff */
[----:B------:R-:W-:Y:S01]  /*0e70*/  SHF.L.U32 R114, R50, 0x10, RZ ;  /* 0x0000001032727819 */ /* 0x000fe200000006ff */
[C---:B-----5:R-:W-:Y:S01]  /*0e80*/  IMAD.U32 R115, R54.reuse, 0x10000, RZ ;  /* 0x0001000036737824 */ /* 0x060fe200078e00ff */
[----:B------:R-:W-:Y:S02]  /*0e90*/  PRMT R37, R54, 0x7632, R37 ;  /* 0x0000763236257816 */ /* 0x000fe40000000025 */
[----:B------:R-:W-:Y:S01]  /*0ea0*/  SHF.L.U32 R49, R36, 0x10, RZ ;  /* 0x0000001024317819 */ /* 0x000fe200000006ff */
[----:B------:R-:W-:Y:S01]  /*0eb0*/  FADD.FTZ R36, -R48, R39 ;  /* 0x0000002730247221 */ /* 0x000fe20000010100 */
[----:B------:R-:W-:Y:S01]  /*0ec0*/  SHF.L.U32 R38, R38, 0x10, RZ ;  /* 0x0000001026267819 */ /* 0x000fe200000006ff */
[----:B------:R-:W-:-:S02]  /*0ed0*/  IMAD.U32 R37, R37, 0x10000, RZ ;  /* 0x0001000025257824 */ /* 0x000fc400078e00ff */
[----:B------:R-:W-:Y:S01]  /*0ee0*/  FMUL.FTZ R84, R115, R114 ;  /* 0x0000007273547220 */ /* 0x000fe20000410000 */
[----:B------:R-:W-:Y:S01]  /*0ef0*/  FADD.FTZ R86, -R48, R49 ;  /* 0x0000003130567221 */ /* 0x000fe20000010100 */
[----:B0-----:R-:W-:Y:S01]  /*0f00*/  FMUL.FTZ R117, R33, R36 ;  /* 0x0000002421757220 */ /* 0x001fe20000410000 */
[----:B------:R-:W-:Y:S02]  /*0f10*/  FMUL.FTZ R36, R37, R38 ;  /* 0x0000002625247220 */ /* 0x000fe40000410000 */
[----:B------:R-:W-:Y:S01]  /*0f20*/  FMUL.FTZ R85, R33, R86 ;  /* 0x0000005621557220 */ /* 0x000fe20000410000 */
[----:B------:R-:W-:Y:S01]  /*0f30*/  FFMA.FTZ R84, R117, R84, RZ ;  /* 0x0000005475547223 */ /* 0x000fe200000100ff */
[----:B------:R-:W-:-:S03]  /*0f40*/  SHF.L.U32 R87, R53, 0x10, RZ ;  /* 0x0000001035577819 */ /* 0x000fc600000006ff */
[----:B------:R-:W-:Y:S01]  /*0f50*/  FFMA.FTZ R84, R85, R36, R84 ;  /* 0x0000002455547223 */ /* 0x000fe20000010054 */
[----:B------:R-:W-:Y:S01]  /*0f60*/  PRMT R36, R53, 0x7632, R36 ;  /* 0x0000763235247816 */ /* 0x000fe20000000024 */
[----:B------:R-:W-:Y:S01]  /*0f70*/  FADD.FTZ R86, -R48, R87 ;  /* 0x0000005730567221 */ /* 0x000fe20000010100 */
[C---:B------:R-:W-:Y:S01]  /*0f80*/  PRMT R49, R55.reuse, 0x7632, R49 ;  /* 0x0000763237317816 */ /* 0x040fe20000000031 */
[----:B------:R-:W-:Y:S01]  /*0f90*/  IMAD.U32 R111, R55, 0x10000, RZ ;  /* 0x00010000376f7824 */ /* 0x000fe200078e00ff */
[C---:B------:R-:W-:Y:S02]  /*0fa0*/  SHF.L.U32 R112, R51.reuse, 0x10, RZ ;  /* 0x0000001033707819 */ /* 0x040fe400000006ff */
[----:B------:R-:W-:Y:S02]  /*0fb0*/  PRMT R39, R51, 0x7632, R39 ;  /* 0x0000763233277816 */ /* 0x000fe40000000027 */
[----:B------:R-:W-:Y:S01]  /*0fc0*/  SHF.L.U32 R87, R36, 0x10, RZ ;  /* 0x0000001024577819 */ /* 0x000fe200000006ff */
[----:B------:R-:W-:Y:S01]  /*0fd0*/  IMAD.U32 R36, R49, 0x10000, RZ ;  /* 0x0001000031247824 */ /* 0x000fe200078e00ff */
[----:B------:R-:W-:Y:S01]  /*0fe0*/  SHF.L.U32 R39, R39, 0x10, RZ ;  /* 0x0000001027277819 */ /* 0x000fe200000006ff */
[----:B------:R-:W-:Y:S01]  /*0ff0*/  FMUL.FTZ R49, R111, R112 ;  /* 0x000000706f317220 */ /* 0x000fe20000410000 */
[----:B------:R-:W-:Y:S01]  /*1000*/  FMUL.FTZ R113, R33, R86 ;  /* 0x0000005621717220 */ /* 0x000fe20000410000 */
[----:B------:R-:W-:-:S03]  /*1010*/  FADD.FTZ R86, -R48, R87 ;  /* 0x0000005730567221 */ /* 0x000fc60000010100 */
[----:B------:R-:W-:Y:S01]  /*1020*/  FFMA.FTZ R49, R113, R49, R84 ;  /* 0x0000003171317223 */ /* 0x000fe20000010054 */
[----:B------:R-:W-:Y:S01]  /*1030*/  FMUL.FTZ R84, R36, R39 ;  /* 0x0000002724547220 */ /* 0x000fe20000410000 */
[----:B------:R-:W-:Y:S01]  /*1040*/  FMUL.FTZ R87, R33, R86 ;  /* 0x0000005621577220 */ /* 0x000fe20000410000 */
[----:B------:R-:W-:-:S03]  /*1050*/  SHF.L.U32 R91, R56, 0x10, RZ ;  /* 0x00000010385b7819 */ /* 0x000fc600000006ff */
[----:B------:R-:W-:Y:S01]  /*1060*/  FFMA.FTZ R89, R87, R84, R49 ;  /* 0x0000005457597223 */ /* 0x000fe20000010031 */
[----:B------:R-:W-:Y:S01]  /*1070*/  IMAD R84, R34, 0x18, R5 ;  /* 0x0000001822547824 */ /* 0x000fe200078e0205 */
[----:B------:R-:W-:Y:S01]  /*1080*/  PRMT R34, R56, 0x7632, R34 ;  /* 0x0000763238227816 */ /* 0x000fe20000000022 */
[----:B------:R-:W-:Y:S01]  /*1090*/  FADD.FTZ R110, -R48, R91 ;  /* 0x0000005b306e7221 */ /* 0x000fe20000010100 */
[C---:B------:R-:W-:Y:S02]  /*10a0*/  SHF.L.U32 R109, R58.reuse, 0x10, RZ ;  /* 0x000000103a6d7819 */ /* 0x040fe400000006ff */
[----:B------:R-:W-:Y:S01]  /*10b0*/  PRMT R49, R58, 0x7632, R49 ;  /* 0x000076323a317816 */ /* 0x000fe20000000031 */
[----:B------:R-:W-:Y:S02]  /*10c0*/  IMAD.U32 R91, R34, 0x10000, RZ ;  /* 0x00010000225b7824 */ /* 0x000fe400078e00ff */
[----:B------:R-:W-:Y:S01]  /*10d0*/  FMUL.FTZ R110, R33, R110 ;  /* 0x0000006e216e7220 */ /* 0x000fe20000410000 */
[----:B------:R-:W-:Y:S01]  /*10e0*/  FMUL.FTZ R34, R114, R109 ;  /* 0x0000006d72227220 */ /* 0x000fe20000410000 */
[----:B------:R-:W-:Y:S01]  /*10f0*/  SHF.L.U32 R49, R49, 0x10, RZ ;  /* 0x0000001031317819 */ /* 0x000fe200000006ff */
[----:B------:R-:W-:Y:S01]  /*1100*/  FADD.FTZ R88, -R48, R91 ;  /* 0x0000005b30587221 */ /* 0x000fe20000010100 */
[----:B------:R-:W-:Y:S01]  /*1110*/  LEA R84, R35, R84, 0x3 ;  /* 0x0000005423547211 */ /* 0x000fe200078e18ff */
[----:B------:R-:W-:-:S02]  /*1120*/  FFMA.FTZ R89, R110, R34, R89 ;  /* 0x000000226e597223 */ /* 0x000fc40000010059 */
[----:B------:R-:W-:Y:S01]  /*1130*/  FMUL.FTZ R35, R38, R49 ;  /* 0x0000003126237220 */ /* 0x000fe20000410000 */
[----:B------:R-:W-:Y:S01]  /*1140*/  FMUL.FTZ R90, R33, R88 ;  /* 0x00000058215a7220 */ /* 0x000fe20000410000 */
[----:B------:R-:W-:Y:S01]  /*1150*/  FFMA.FTZ R86, R115, R114, RZ ;  /* 0x0000007273567223 */ /* 0x000fe200000100ff */
[----:B------:R-:W-:Y:S02]  /*1160*/  FADD.FTZ R34, R37, R43 ;  /* 0x0000002b25227221 */ /* 0x000fe40000010000 */
[----:B------:R-:W-:Y:S01]  /*1170*/  FFMA.FTZ R89, R90, R35, R89 ;  /* 0x000000235a597223 */ /* 0x000fe20000010059 */
[----:B------:R-:W-:Y:S01]  /*1180*/  PRMT R35, R57, 0x7632, R35 ;  /* 0x0000763239237816 */ /* 0x000fe20000000023 */
[----:B------:R-:W-:Y:S01]  /*1190*/  FFMA.FTZ R86, R37, R38, R86 ;  /* 0x0000002625567223 */ /* 0x000fe20000010056 */
[----:B------:R-:W-:Y:S01]  /*11a0*/  FFMA.FTZ R88, R85, R37, R42 ;  /* 0x0000002555587223 */ /* 0x000fe2000001002a */
[----:B------:R-:W-:Y:S01]  /*11b0*/  IMAD.U32 R37, R57, 0x10000, RZ ;  /* 0x0001000039257824 */ /* 0x000fe200078e00ff */
[----:B------:R-:W-:Y:S01]  /*11c0*/  SHF.L.U32 R85, R35, 0x10, RZ ;  /* 0x0000001023557819 */ /* 0x000fe200000006ff */
[----:B------:R-:W-:Y:S01]  /*11d0*/  FFMA.FTZ R35, R111, R112, R86 ;  /* 0x000000706f237223 */ /* 0x000fe20000010056 */
[C---:B------:R-:W-:Y:S01]  /*11e0*/  SHF.L.U32 R107, R59.reuse, 0x10, RZ ;  /* 0x000000103b6b7819 */ /* 0x040fe200000006ff */
[----:B------:R-:W-:Y:S01]  /*11f0*/  FADD.FTZ R108, -R48, R37 ;  /* 0x00000025306c7221 */ /* 0x000fe20000010100 */
[----:B------:R-:W-:Y:S01]  /*1200*/  PRMT R42, R59, 0x7632, R42 ;  /* 0x000076323b2a7816 */ /* 0x000fe2000000002a */
[----:B------:R-:W-:Y:S01]  /*1210*/  FFMA.FTZ R87, R87, R36, R46 ;  /* 0x0000002457577223 */ /* 0x000fe2000001002e */
[C---:B------:R-:W-:Y:S01]  /*1220*/  FADD.FTZ R47, R36.reuse, R47 ;  /* 0x0000002f242f7221 */ /* 0x040fe20000010000 */
[----:B------:R-:W-:Y:S01]  /*1230*/  FFMA.FTZ R43, R36, R39, R35 ;  /* 0x00000027242b7223 */ /* 0x000fe20000010023 */
[----:B------:R-:W-:Y:S01]  /*1240*/  FMUL.FTZ R37, R112, R107 ;  /* 0x0000006b70257220 */ /* 0x000fe20000410000 */
[----:B------:R-:W-:Y:S01]  /*1250*/  FMUL.FTZ R108, R33, R108 ;  /* 0x0000006c216c7220 */ /* 0x000fe20000410000 */
[----:B------:R-:W-:-:S02]  /*1260*/  IMAD.U32 R42, R42, 0x10000, RZ ;  /* 0x000100002a2a7824 */ /* 0x000fc400078e00ff */
[----:B------:R-:W-:Y:S01]  /*1270*/  FADD.FTZ R36, -R48, R85 ;  /* 0x0000005530247221 */ /* 0x000fe20000010100 */
[----:B------:R-:W-:Y:S01]  /*1280*/  FFMA.FTZ R37, R108, R37, R89 ;  /* 0x000000256c257223 */ /* 0x000fe20000010059 */
[----:B------:R-:W-:Y:S02]  /*1290*/  FMUL.FTZ R85, R39, R42 ;  /* 0x0000002a27557220 */ /* 0x000fe40000410000 */
[----:B------:R-:W-:Y:S01]  /*12a0*/  FMUL.FTZ R46, R33, R36 ;  /* 0x00000024212e7220 */ /* 0x000fe20000410000 */
[C---:B------:R-:W-:Y:S02]  /*12b0*/  SHF.L.U32 R89, R60.reuse, 0x10, RZ ;  /* 0x000000103c597819 */ /* 0x040fe400000006ff */
[----:B------:R-:W-:Y:S01]  /*12c0*/  PRMT R35, R60, 0x7632, R35 ;  /* 0x000076323c237816 */ /* 0x000fe20000000023 */
[--C-:B------:R-:W-:Y:S01]  /*12d0*/  FFMA.FTZ R85, R46, R85, R37.reuse ;  /* 0x000000552e557223 */ /* 0x100fe20000010025 */
[----:B------:R-:W-:Y:S01]  /*12e0*/  PRMT R37, R62, 0x7632, R37 ;  /* 0x000076323e257816 */ /* 0x000fe20000000025 */
[----:B------:R-:W-:Y:S01]  /*12f0*/  FADD.FTZ R106, -R48, R89 ;  /* 0x00000059306a7221 */ /* 0x000fe20000010100 */
[----:B------:R-:W-:Y:S01]  /*1300*/  SHF.L.U32 R105, R62, 0x10, RZ ;  /* 0x000000103e697819 */ /* 0x000fe200000006ff */
[----:B------:R-:W-:Y:S01]  /*1310*/  IMAD.U32 R89, R35, 0x10000, RZ ;  /* 0x0001000023597824 */ /* 0x000fe200078e00ff */
[----:B------:R-:W-:Y:S01]  /*1320*/  SHF.L.U32 R35, R37, 0x10, RZ ;  /* 0x0000001025237819 */ /* 0x000fe200000006ff */
[----:B------:R-:W-:Y:S01]  /*1330*/  FFMA.FTZ R37, R46, R42, R87 ;  /* 0x0000002a2e257223 */ /* 0x000fe20000010057 */
[C---:B------:R-:W-:Y:S01]  /*1340*/  FMUL.FTZ R106, R33.reuse, R106 ;  /* 0x0000006a216a7220 */ /* 0x040fe20000410000 */
[----:B------:R-:W-:Y:S01]  /*1350*/  FMUL.FTZ R86, R114, R105 ;  /* 0x0000006972567220 */ /* 0x000fe20000410000 */
[----:B------:R-:W-:Y:S01]  /*1360*/  FADD.FTZ R46, -R48, R89 ;  /* 0x00000059302e7221 */ /* 0x000fe20000010100 */
[----:B------:R-:W-:Y:S01]  /*1370*/  FFMA.FTZ R43, R114, R109, R43 ;  /* 0x0000006d722b7223 */ /* 0x000fe2000001002b */
[----:B------:R-:W-:Y:S01]  /*1380*/  FFMA.FTZ R36, R90, R49, R88 ;  /* 0x000000315a247223 */ /* 0x000fe20000010058 */
[----:B------:R-:W-:Y:S01]  /*1390*/  FFMA.FTZ R85, R106, R86, R85 ;  /* 0x000000566a557223 */ /* 0x000fe20000010055 */
[----:B------:R-:W-:Y:S01]  /*13a0*/  FMUL.FTZ R88, R33, R46 ;  /* 0x0000002e21587220 */ /* 0x000fe20000410000 */
[C---:B------:R-:W-:Y:S01]  /*13b0*/  SHF.L.U32 R87, R61.reuse, 0x10, RZ ;  /* 0x000000103d577819 */ /* 0x040fe200000006ff */
[----:B------:R-:W-:Y:S01]  /*13c0*/  FMUL.FTZ R86, R38, R35 ;  /* 0x0000002326567220 */ /* 0x000fe20000410000 */
[----:B------:R-:W-:Y:S01]  /*13d0*/  FADD.FTZ R46, R34, R49 ;  /* 0x00000031222e7221 */ /* 0x000fe20000010000 */
[----:B------:R-:W-:Y:S01]  /*13e0*/  FFMA.FTZ R49, R38, R49, R43 ;  /* 0x0000003126317223 */ /* 0x000fe2000001002b */
[----:B------:R-:W-:Y:S01]  /*13f0*/  PRMT R34, R61, 0x7632, R34 ;  /* 0x000076323d227816 */ /* 0x000fe20000000022 */
[----:B------:R-:W-:Y:S01]  /*1400*/  FFMA.FTZ R85, R88, R86, R85 ;  /* 0x0000005658557223 */ /* 0x000fe20000010055 */
[C---:B------:R-:W-:Y:S01]  /*1410*/  PRMT R43, R63.reuse, 0x7632, R43 ;  /* 0x000076323f2b7816 */ /* 0x040fe2000000002b */
[----:B------:R-:W-:Y:S01]  /*1420*/  FADD.FTZ R104, -R48, R87 ;  /* 0x0000005730687221 */ /* 0x000fe20000010100 */
[----:B------:R-:W-:Y:S01]  /*1430*/  IMAD.U32 R103, R63, 0x10000, RZ ;  /* 0x000100003f677824 */ /* 0x000fe200078e00ff */
[----:B------:R-:W-:Y:S01]  /*1440*/  SHF.L.U32 R87, R34, 0x10, RZ ;  /* 0x0000001022577819 */ /* 0x000fe200000006ff */
[C---:B------:R-:W-:Y:S01]  /*1450*/  FFMA.FTZ R86, R112.reuse, R107, R49 ;  /* 0x0000006b70567223 */ /* 0x040fe20000010031 */
[----:B------:R-:W-:Y:S01]  /*1460*/  SHF.L.U32 R34, R43, 0x10, RZ ;  /* 0x000000102b227819 */ /* 0x000fe200000006ff */
[----:B------:R-:W-:Y:S01]  /*1470*/  FMUL.FTZ R43, R112, R103 ;  /* 0x00000067702b7220 */ /* 0x000fe20000410000 */
[----:B------:R-:W-:Y:S01]  /*1480*/  FMUL.FTZ R104, R33, R104 ;  /* 0x0000006821687220 */ /* 0x000fe20000410000 */
[----:B------:R-:W-:Y:S01]  /*1490*/  FADD.FTZ R47, R47, R42 ;  /* 0x0000002a2f2f7221 */ /* 0x000fe20000010000 */
[----:B------:R-:W-:Y:S01]  /*14a0*/  FFMA.FTZ R49, R39, R42, R86 ;  /* 0x0000002a27317223 */ /* 0x000fe20000010056 */
[----:B------:R-:W-:Y:S01]  /*14b0*/  FADD.FTZ R42, -R48, R87 ;  /* 0x00000057302a7221 */ /* 0x000fe20000010100 */
[----:B------:R-:W-:Y:S01]  /*14c0*/  FFMA.FTZ R43, R104, R43, R85 ;  /* 0x0000002b682b7223 */ /* 0x000fe20000010055 */
[----:B------:R-:W-:-:S02]  /*14d0*/  IMAD.U32 R87, R64, 0x10000, RZ ;  /* 0x0001000040577824 */ /* 0x000fc400078e00ff */
[----:B------:R-:W-:Y:S01]  /*14e0*/  FMUL.FTZ R85, R39, R34 ;  /* 0x0000002227557220 */ /* 0x000fe20000410000 */
[C---:B------:R-:W-:Y:S01]  /*14f0*/  FMUL.FTZ R86, R33.reuse, R42 ;  /* 0x0000002a21567220 */ /* 0x040fe20000410000 */
[----:B------:R-:W-:Y:S01]  /*1500*/  PRMT R42, R64, 0x7632, R42 ;  /* 0x00007632402a7816 */ /* 0x000fe2000000002a */
[----:B------:R-:W-:Y:S01]  /*1510*/  FADD.FTZ R102, -R48, R87 ;  /* 0x0000005730667221 */ /* 0x000fe20000010100 */
[----:B------:R-:W-:Y:S01]  /*1520*/  SHF.L.U32 R101, R66, 0x10, RZ ;  /* 0x0000001042657819 */ /* 0x000fe200000006ff */
[--C-:B------:R-:W-:Y:S01]  /*1530*/  FFMA.FTZ R85, R86, R85, R43.reuse ;  /* 0x0000005556557223 */ /* 0x100fe2000001002b */
[----:B------:R-:W-:Y:S02]  /*1540*/  PRMT R43, R66, 0x7632, R43 ;  /* 0x00007632422b7816 */ /* 0x000fe4000000002b */
[----:B------:R-:W-:Y:S01]  /*1550*/  SHF.L.U32 R87, R42, 0x10, RZ ;  /* 0x000000102a577819 */ /* 0x000fe200000006ff */
[----:B------:R-:W-:Y:S01]  /*1560*/  FMUL.FTZ R42, R114, R101 ;  /* 0x00000065722a7220 */ /* 0x000fe20000410000 */
[----:B------:R-:W-:Y:S01]  /*1570*/  FMUL.FTZ R102, R33, R102 ;  /* 0x0000006621667220 */ /* 0x000fe20000410000 */
[----:B------:R-:W-:Y:S01]  /*1580*/  FFMA.FTZ R37, R86, R34, R37 ;  /* 0x0000002256257223 */ /* 0x000fe20000010025 */
[----:B------:R-:W-:-:S02]  /*1590*/  IMAD.U32 R43, R43, 0x10000, RZ ;  /* 0x000100002b2b7824 */ /* 0x000fc400078e00ff */
[----:B------:R-:W-:Y:S01]  /*15a0*/  FADD.FTZ R86, -R48, R87 ;  /* 0x0000005730567221 */ /* 0x000fe20000010100 */
[----:B------:R-:W-:Y:S01]  /*15b0*/  FFMA.FTZ R49, R114, R105, R49 ;  /* 0x0000006972317223 */ /* 0x000fe20000010031 */
[----:B------:R-:W-:Y:S01]  /*15c0*/  FFMA.FTZ R42, R102, R42, R85 ;  /* 0x0000002a662a7223 */ /* 0x000fe20000010055 */
[----:B------:R-:W-:Y:S01]  /*15d0*/  FFMA.FTZ R36, R88, R35, R36 ;  /* 0x0000002358247223 */ /* 0x000fe20000010024 */
[----:B------:R-:W-:Y:S01]  /*15e0*/  FMUL.FTZ R87, R38, R43 ;  /* 0x0000002b26577220 */ /* 0x000fe20000410000 */
[----:B------:R-:W-:Y:S01]  /*15f0*/  FMUL.FTZ R85, R33, R86 ;  /* 0x0000005621557220 */ /* 0x000fe20000410000 */
[----:B------:R-:W-:Y:S01]  /*1600*/  FADD.FTZ R46, R46, R35 ;  /* 0x000000232e2e7221 */ /* 0x000fe20000010000 */
[----:B------:R-:W-:Y:S01]  /*1610*/  FFMA.FTZ R49, R38, R35, R49 ;  /* 0x0000002326317223 */ /* 0x000fe20000010031 */
[C---:B------:R-:W-:Y:S02]  /*1620*/  SHF.L.U32 R89, R65.reuse, 0x10, RZ ;  /* 0x0000001041597819 */ /* 0x040fe400000006ff */
[----:B------:R-:W-:Y:S01]  /*1630*/  PRMT R35, R65, 0x7632, R35 ;  /* 0x0000763241237816 */ /* 0x000fe20000000023 */
[--C-:B------:R-:W-:Y:S01]  /*1640*/  FFMA.FTZ R87, R85, R87, R42.reuse ;  /* 0x0000005755577223 */ /* 0x100fe2000001002a */
[C---:B------:R-:W-:Y:S01]  /*1650*/  SHF.L.U32 R99, R67.reuse, 0x10, RZ ;  /* 0x0000001043637819 */ /* 0x040fe200000006ff */
[----:B------:R-:W-:Y:S01]  /*1660*/  FADD.FTZ R100, -R48, R89 ;  /* 0x0000005930647221 */ /* 0x000fe20000010100 */
[----:B------:R-:W-:Y:S01]  /*1670*/  PRMT R42, R67, 0x7632, R42 ;  /* 0x00007632432a7816 */ /* 0x000fe2000000002a */
[----:B------:R-:W-:Y:S01]  /*1680*/  FFMA.FTZ R86, R112, R103, R49 ;  /* 0x0000006770567223 */ /* 0x000fe20000010031 */
[----:B------:R-:W-:-:S02]  /*1690*/  IMAD.U32 R89, R35, 0x10000, RZ ;  /* 0x0001000023597824 */ /* 0x000fc400078e00ff */
[----:B------:R-:W-:Y:S01]  /*16a0*/  FMUL.FTZ R35, R112, R99 ;  /* 0x0000006370237220 */ /* 0x000fe20000410000 */
[----:B------:R-:W-:Y:S01]  /*16b0*/  SHF.L.U32 R42, R42, 0x10, RZ ;  /* 0x000000102a2a7819 */ /* 0x000fe200000006ff */
[----:B------:R-:W-:Y:S01]  /*16c0*/  FMUL.FTZ R100, R33, R100 ;  /* 0x0000006421647220 */ /* 0x000fe20000410000 */
[----:B------:R-:W-:Y:S01]  /*16d0*/  FADD.FTZ R47, R47, R34 ;  /* 0x000000222f2f7221 */ /* 0x000fe20000010000 */
[C---:B------:R-:W-:Y:S01]  /*16e0*/  FFMA.FTZ R49, R39.reuse, R34, R86 ;  /* 0x0000002227317223 */ /* 0x040fe20000010056 */
[----:B------:R-:W-:Y:S01]  /*16f0*/  FADD.FTZ R34, -R48, R89 ;  /* 0x0000005930227221 */ /* 0x000fe20000010100 */
[----:B------:R-:W-:Y:S01]  /*1700*/  FFMA.FTZ R35, R100, R35, R87 ;  /* 0x0000002364237223 */ /* 0x000fe20000010057 */
[C---:B------:R-:W-:Y:S01]  /*1710*/  SHF.L.U32 R89, R68.reuse, 0x10, RZ ;  /* 0x0000001044597819 */ /* 0x040fe200000006ff */
[----:B------:R-:W-:Y:S01]  /*1720*/  FMUL.FTZ R87, R39, R42 ;  /* 0x0000002a27577220 */ /* 0x000fe20000410000 */
[----:B------:R-:W-:Y:S01]  /*1730*/  FMUL.FTZ R86, R33, R34 ;  /* 0x0000002221567220 */ /* 0x000fe20000410000 */
[----:B------:R-:W-:Y:S01]  /*1740*/  PRMT R34, R68, 0x7632, R34 ;  /* 0x0000763244227816 */ /* 0x000fe20000000022 */
[----:B------:R-:W-:Y:S01]  /*1750*/  FFMA.FTZ R36, R85, R43, R36 ;  /* 0x0000002b55247223 */ /* 0x000fe20000010024 */
[----:B------:R-:W-:-:S02]  /*1760*/  IMAD.U32 R97, R70, 0x10000, RZ ;  /* 0x0001000046617824 */ /* 0x000fc400078e00ff */
[----:B------:R-:W-:Y:S01]  /*1770*/  FFMA.FTZ R87, R86, R87, R35 ;  /* 0x0000005756577223 */ /* 0x000fe20000010023 */
[----:B------:R-:W-:Y:S01]  /*1780*/  FADD.FTZ R98, -R48, R89 ;  /* 0x0000005930627221 */ /* 0x000fe20000010100 */
[----:B------:R-:W-:Y:S02]  /*1790*/  PRMT R35, R70, 0x7632, R35 ;  /* 0x0000763246237816 */ /* 0x000fe40000000023 */
[----:B------:R-:W-:Y:S01]  /*17a0*/  SHF.L.U32 R85, R34, 0x10, RZ ;  /* 0x0000001022557819 */ /* 0x000fe200000006ff */
[----:B------:R-:W-:Y:S01]  /*17b0*/  FMUL.FTZ R34, R114, R97 ;  /* 0x0000006172227220 */ /* 0x000fe20000410000 */
[----:B------:R-:W-:Y:S01]  /*17c0*/  FMUL.FTZ R98, R33, R98 ;  /* 0x0000006221627220 */ /* 0x000fe20000410000 */
[----:B------:R-:W-:Y:S01]  /*17d0*/  SHF.L.U32 R35, R35, 0x10, RZ ;  /* 0x0000001023237819 */ /* 0x000fe200000006ff */
[----:B------:R-:W-:Y:S01]  /*17e0*/  FFMA.FTZ R37, R86, R42, R37 ;  /* 0x0000002a56257223 */ /* 0x000fe20000010025 */
[----:B------:R-:W-:Y:S01]  /*17f0*/  FADD.FTZ R86, -R48, R85 ;  /* 0x0000005530567221 */ /* 0x000fe20000010100 */
        /* <DEDUP_REMOVED lines=8> */
[----:B------:R-:W-:Y:S02]  /*1880*/  FADD.FTZ R96, -R48, R89 ;  /* 0x0000005930607221 */ /* 0x000fe40000010100 */
[----:B------:R-:W-:Y:S01]  /*1890*/  SHF.L.U32 R89, R34, 0x10, RZ ;  /* 0x0000001022597819 */ /* 0x000fe200000006ff */
[----:B------:R-:W-:Y:S01]  /*18a0*/  FFMA.FTZ R34, R112, R99, R49 ;  /* 0x0000006370227223 */ /* 0x000fe20000010031 */
[----:B------:R-:W-:Y:S01]  /*18b0*/  SHF.L.U32 R95, R71, 0x10, RZ ;  /* 0x00000010475f7819 */ /* 0x000fe200000006ff */
[----:B------:R-:W-:-:S02]  /*18c0*/  FADD.FTZ R46, R46, R43 ;  /* 0x0000002b2e2e7221 */ /* 0x000fc40000010000 */
[----:B------:R-:W-:Y:S01]  /*18d0*/  FFMA.FTZ R49, R39, R42, R34 ;  /* 0x0000002a27317223 */ /* 0x000fe20000010022 */
[----:B------:R-:W-:Y:S01]  /*18e0*/  PRMT R43, R71, 0x7632, R43 ;  /* 0x00007632472b7816 */ /* 0x000fe2000000002b */
[----:B------:R-:W-:Y:S01]  /*18f0*/  FMUL.FTZ R86, R112, R95 ;  /* 0x0000005f70567220 */ /* 0x000fe20000410000 */
[----:B------:R-:W-:Y:S01]  /*1900*/  FMUL.FTZ R96, R33, R96 ;  /* 0x0000006021607220 */ /* 0x000fe20000410000 */
[----:B------:R-:W-:Y:S01]  /*1910*/  FFMA.FTZ R49, R114, R97, R49 ;  /* 0x0000006172317223 */ /* 0x000fe20000010031 */
[----:B------:R-:W-:Y:S01]  /*1920*/  FADD.FTZ R47, R47, R42 ;  /* 0x0000002a2f2f7221 */ /* 0x000fe20000010000 */
[-C--:B------:R-:W-:Y:S01]  /*1930*/  FFMA.FTZ R36, R85, R35.reuse, R36 ;  /* 0x0000002355247223 */ /* 0x080fe20000010024 */
[----:B------:R-:W-:Y:S01]  /*1940*/  FFMA.FTZ R86, R96, R86, R87 ;  /* 0x0000005660567223 */ /* 0x000fe20000010057 */
[----:B------:R-:W-:Y:S02]  /*1950*/  IMAD.U32 R34, R43, 0x10000, RZ ;  /* 0x000100002b227824 */ /* 0x000fe400078e00ff */
[----:B------:R-:W-:Y:S01]  /*1960*/  FADD.FTZ R42, -R48, R89 ;  /* 0x00000059302a7221 */ /* 0x000fe20000010100 */
[----:B------:R-:W-:Y:S01]  /*1970*/  SHF.L.U32 R87, R72, 0x10, RZ ;  /* 0x0000001048577819 */ /* 0x000fe200000006ff */
[----:B------:R-:W-:Y:S01]  /*1980*/  FADD.FTZ R46, R46, R35 ;  /* 0x000000232e2e7221 */ /* 0x000fe20000010000 */
[----:B------:R-:W-:Y:S01]  /*1990*/  FFMA.FTZ R49, R38, R35, R49 ;  /* 0x0000002326317223 */ /* 0x000fe20000010031 */
[----:B------:R-:W-:Y:S01]  /*19a0*/  PRMT R35, R72, 0x7632, R35 ;  /* 0x0000763248237816 */ /* 0x000fe20000000023 */
[----:B------:R-:W-:Y:S01]  /*19b0*/  FMUL.FTZ R85, R39, R34 ;  /* 0x0000002227557220 */ /* 0x000fe20000410000 */
[----:B------:R-:W-:Y:S01]  /*19c0*/  FMUL.FTZ R43, R33, R42 ;  /* 0x0000002a212b7220 */ /* 0x000fe20000410000 */
[----:B------:R-:W-:Y:S01]  /*19d0*/  SHF.L.U32 R93, R74, 0x10, RZ ;  /* 0x000000104a5d7819 */ /* 0x000fe200000006ff */
[----:B------:R-:W-:Y:S01]  /*19e0*/  FADD.FTZ R94, -R48, R87 ;  /* 0x00000057305e7221 */ /* 0x000fe20000010100 */
[----:B------:R-:W-:Y:S01]  /*19f0*/  PRMT R42, R74, 0x7632, R42 ;  /* 0x000076324a2a7816 */ /* 0x000fe2000000002a */
[----:B------:R-:W-:-:S02]  /*1a00*/  IMAD.U32 R87, R35, 0x10000, RZ ;  /* 0x0001000023577824 */ /* 0x000fc400078e00ff */
[----:B------:R-:W-:Y:S01]  /*1a10*/  FFMA.FTZ R85, R43, R85, R86 ;  /* 0x000000552b557223 */ /* 0x000fe20000010056 */
[----:B------:R-:W-:Y:S01]  /*1a20*/  FMUL.FTZ R86, R114, R93 ;  /* 0x0000005d72567220 */ /* 0x000fe20000410000 */
[----:B------:R-:W-:Y:S01]  /*1a30*/  FMUL.FTZ R94, R33, R94 ;  /* 0x0000005e215e7220 */ /* 0x000fe20000410000 */
[----:B------:R-:W-:Y:S01]  /*1a40*/  SHF.L.U32 R35, R42, 0x10, RZ ;  /* 0x000000102a237819 */ /* 0x000fe200000006ff */
        /* <DEDUP_REMOVED lines=8> */
[----:B------:R-:W-:-:S02]  /*1ad0*/  SHF.L.U32 R87, R73, 0x10, RZ ;  /* 0x0000001049577819 */ /* 0x000fc400000006ff */
[----:B------:R-:W-:Y:S01]  /*1ae0*/  PRMT R34, R73, 0x7632, R34 ;  /* 0x0000763249227816 */ /* 0x000fe20000000022 */
[C---:B------:R-:W-:Y:S01]  /*1af0*/  FFMA.FTZ R36, R49.reuse, R35, R36 ;  /* 0x0000002331247223 */ /* 0x040fe20000010024 */
[----:B------:R-:W-:Y:S01]  /*1b00*/  FFMA.FTZ R85, R49, R86, R85 ;  /* 0x0000005631557223 */ /* 0x000fe20000010055 */
[C---:B------:R-:W-:Y:S01]  /*1b10*/  PRMT R42, R75.reuse, 0x7632, R42 ;  /* 0x000076324b2a7816 */ /* 0x040fe2000000002a */
[----:B------:R-:W-:Y:S01]  /*1b20*/  IMAD.U32 R91, R75, 0x10000, RZ ;  /* 0x000100004b5b7824 */ /* 0x000fe200078e00ff */
[----:B------:R-:W-:Y:S01]  /*1b30*/  SHF.L.U32 R49, R34, 0x10, RZ ;  /* 0x0000001022317819 */ /* 0x000fe200000006ff */
[----:B------:R-:W-:Y:S01]  /*1b40*/  FADD.FTZ R92, -R48, R87 ;  /* 0x00000057305c7221 */ /* 0x000fe20000010100 */
[----:B------:R-:W-:Y:S01]  /*1b50*/  FFMA.FTZ R43, R114, R93, R43 ;  /* 0x0000005d722b7223 */ /* 0x000fe2000001002b */
[----:B------:R-:W-:Y:S01]  /*1b60*/  SHF.L.U32 R86, R42, 0x10, RZ ;  /* 0x000000102a567819 */ /* 0x000fe200000006ff */
[----:B------:R-:W-:Y:S01]  /*1b70*/  FMUL.FTZ R34, R112, R91 ;  /* 0x0000005b70227220 */ /* 0x000fe20000410000 */
[----:B------:R-:W-:Y:S01]  /*1b80*/  FMUL.FTZ R92, R33, R92 ;  /* 0x0000005c215c7220 */ /* 0x000fe20000410000 */
[----:B------:R-:W-:Y:S01]  /*1b90*/  FADD.FTZ R42, -R48, R49 ;  /* 0x00000031302a7221 */ /* 0x000fe20000010100 */
[----:B------:R-:W-:-:S02]  /*1ba0*/  FFMA.FTZ R49, R38, R35, R43 ;  /* 0x0000002326317223 */ /* 0x000fc4000001002b */
[----:B------:R-:W-:Y:S02]  /*1bb0*/  FFMA.FTZ R85, R92, R34, R85 ;  /* 0x000000225c557223 */ /* 0x000fe40000010055 */
[----:B------:R-:W-:Y:S01]  /*1bc0*/  FFMA.FTZ R34, R112, R91, R49 ;  /* 0x0000005b70227223 */ /* 0x000fe20000010031 */
[----:B------:R-:W-:Y:S01]  /*1bd0*/  FADD.FTZ R43, R46, R35 ;  /* 0x000000232e2b7221 */ /* 0x000fe20000010000 */
[----:B------:R-:W-:Y:S01]  /*1be0*/  FMUL.FTZ R42, R33, R42 ;  /* 0x0000002a212a7220 */ /* 0x000fe20000410000 */
[CC--:B------:R-:W-:Y:S01]  /*1bf0*/  FMUL.FTZ R46, R39.reuse, R86.reuse ;  /* 0x00000056272e7220 */ /* 0x0c0fe20000410000 */
[-CC-:B------:R-:W-:Y:S01]  /*1c00*/  FFMA.FTZ R35, R39, R86.reuse, R34.reuse ;  /* 0x0000005627237223 */ /* 0x180fe20000010022 */
[C---:B------:R-:W-:Y:S01]  /*1c10*/  IMAD.U32 R49, R76.reuse, 0x10000, RZ ;  /* 0x000100004c317824 */ /* 0x040fe200078e00ff */
[----:B------:R-:W-:Y:S01]  /*1c20*/  PRMT R34, R76, 0x7632, R34 ;  /* 0x000076324c227816 */ /* 0x000fe20000000022 */
[C---:B------:R-:W-:Y:S01]  /*1c30*/  FFMA.FTZ R37, R42.reuse, R86, R37 ;  /* 0x000000562a257223 */ /* 0x040fe20000010025 */
[----:B------:R-:W-:Y:S01]  /*1c40*/  FFMA.FTZ R85, R42, R46, R85 ;  /* 0x0000002e2a557223 */ /* 0x000fe20000010055 */
[----:B------:R-:W-:Y:S01]  /*1c50*/  SHF.L.U32 R89, R78, 0x10, RZ ;  /* 0x000000104e597819 */ /* 0x000fe200000006ff */
[----:B------:R-:W-:Y:S01]  /*1c60*/  FADD.FTZ R90, -R48, R49 ;  /* 0x00000031305a7221 */ /* 0x000fe20000010100 */
[----:B------:R-:W-:-:S02]  /*1c70*/  PRMT R42, R78, 0x7632, R42 ;  /* 0x000076324e2a7816 */ /* 0x000fc4000000002a */
[----:B------:R-:W-:Y:S01]  /*1c80*/  SHF.L.U32 R49, R34, 0x10, RZ ;  /* 0x0000001022317819 */ /* 0x000fe200000006ff */
[C---:B------:R-:W-:Y:S01]  /*1c90*/  FMUL.FTZ R90, R33.reuse, R90 ;  /* 0x0000005a215a7220 */ /* 0x040fe20000410000 */
[----:B------:R-:W-:Y:S01]  /*1ca0*/  FMUL.FTZ R34, R114, R89 ;  /* 0x0000005972227220 */ /* 0x000fe20000410000 */
[----:B------:R-:W-:Y:S02]  /*1cb0*/  IMAD.U32 R87, R42, 0x10000, RZ ;  /* 0x000100002a577824 */ /* 0x000fe400078e00ff */
[----:B------:R-:W-:Y:S01]  /*1cc0*/  FADD.FTZ R42, -R48, R49 ;  /* 0x00000031302a7221 */ /* 0x000fe20000010100 */
[----:B------:R-:W-:Y:S01]  /*1cd0*/  FFMA.FTZ R34, R90, R34, R85 ;  /* 0x000000225a227223 */ /* 0x000fe20000010055 */
[----:B------:R-:W-:Y:S02]  /*1ce0*/  FMUL.FTZ R49, R38, R87 ;  /* 0x0000005726317220 */ /* 0x000fe40000410000 */
[----:B------:R-:W-:Y:S01]  /*1cf0*/  FMUL.FTZ R85, R33, R42 ;  /* 0x0000002a21557220 */ /* 0x000fe20000410000 */
[----:B------:R-:W-:Y:S01]  /*1d00*/  SHF.L.U32 R119, R77, 0x10, RZ ;  /* 0x000000104d777819 */ /* 0x000fe200000006ff */
[----:B------:R-:W-:-:S02]  /*1d10*/  FFMA.FTZ R35, R114, R89, R35 ;  /* 0x0000005972237223 */ /* 0x000fc40000010023 */
[--C-:B------:R-:W-:Y:S01]  /*1d20*/  FFMA.FTZ R49, R85, R49, R34.reuse ;  /* 0x0000003155317223 */ /* 0x100fe20000010022 */
[----:B------:R-:W-:Y:S01]  /*1d30*/  PRMT R34, R77, 0x7632, R34 ;  /* 0x000076324d227816 */ /* 0x000fe20000000022 */
[-CC-:B------:R-:W-:Y:S01]  /*1d40*/  FFMA.FTZ R42, R85, R87.reuse, R36.reuse ;  /* 0x00000057552a7223 */ /* 0x180fe20000010024 */
[----:B------:R-:W-:Y:S01]  /*1d50*/  FADD.FTZ R43, R43, R87 ;  /* 0x000000572b2b7221 */ /* 0x000fe20000010000 */
[----:B------:R-:W-:Y:S01]  /*1d60*/  FFMA.FTZ R85, R38, R87, R35 ;  /* 0x0000005726557223 */ /* 0x000fe20000010023 */
[----:B------:R-:W-:Y:S01]  /*1d70*/  FADD.FTZ R46, -R48, R119 ;  /* 0x00000077302e7221 */ /* 0x000fe20000010100 */
[C---:B------:R-:W-:Y:S01]  /*1d80*/  PRMT R36, R79.reuse, 0x7632, R36 ;  /* 0x000076324f247816 */ /* 0x040fe20000000024 */
[----:B------:R-:W-:Y:S01]  /*1d90*/  IMAD.U32 R35, R79, 0x10000, RZ ;  /* 0x000100004f237824 */ /* 0x000fe200078e00ff */
[----:B------:R-:W-:Y:S01]  /*1da0*/  SHF.L.U32 R87, R34, 0x10, RZ ;  /* 0x0000001022577819 */ /* 0x000fe200000006ff */
[----:B------:R-:W-:Y:S01]  /*1db0*/  FMUL.FTZ R34, R33, R46 ;  /* 0x0000002e21227220 */ /* 0x000fe20000410000 */
[----:B------:R-:W-:Y:S01]  /*1dc0*/  FADD.FTZ R47, R47, R86 ;  /* 0x000000562f2f7221 */ /* 0x000fe20000010000 */
[----:B------:R-:W-:Y:S01]  /*1dd0*/  SHF.L.U32 R36, R36, 0x10, RZ ;  /* 0x0000001024247819 */ /* 0x000fe200000006ff */
[----:B------:R-:W-:Y:S01]  /*1de0*/  FMUL.FTZ R46, R112, R35 ;  /* 0x00000023702e7220 */ /* 0x000fe20000410000 */
[----:B------:R-:W-:-:S03]  /*1df0*/  FADD.FTZ R86, -R48, R87 ;  /* 0x0000005730567221 */ /* 0x000fc60000010100 */
[----:B------:R-:W-:Y:S01]  /*1e00*/  FFMA.FTZ R49, R34, R46, R49 ;  /* 0x0000002e22317223 */ /* 0x000fe20000010031 */
[----:B------:R-:W-:Y:S01]  /*1e10*/  FMUL.FTZ R86, R33, R86 ;  /* 0x0000005621567220 */ /* 0x000fe20000410000 */
[----:B------:R-:W-:-:S04]  /*1e20*/  FMUL.FTZ R46, R39, R36 ;  /* 0x00000024272e7220 */ /* 0x000fc80000410000 */
[C---:B------:R-:W-:Y:S01]  /*1e30*/  FFMA.FTZ R49, R86.reuse, R46, R49 ;  /* 0x0000002e56317223 */ /* 0x040fe20000010031 */
[----:B------:R-:W-:Y:S01]  /*1e40*/  FFMA.FTZ R46, R86, R36, R37 ;  /* 0x00000024562e7223 */ /* 0x000fe20000010025 */
[----:B------:R-:W-:Y:S01]  /*1e50*/  FFMA.FTZ R86, R112, R35, R85 ;  /* 0x0000002370567223 */ /* 0x000fe20000010055 */
[----:B------:R-:W-:-:S03]  /*1e60*/  FADD.FTZ R47, R47, R36 ;  /* 0x000000242f2f7221 */ /* 0x000fc60000010000 */
[----:B------:R-:W-:Y:S01]  /*1e70*/  FFMA.FTZ R119, R39, R36, R86 ;  /* 0x0000002427777223 */ /* 0x000fe20000010056 */
[C---:B------:R-:W-:Y:S02]  /*1e80*/  PRMT R36, R80.reuse, 0x7632, R36 ;  /* 0x0000763250247816 */ /* 0x040fe40000000024 */
[----:B------:R-:W-:-:S03]  /*1e90*/  SHF.L.U32 R37, R80, 0x10, RZ ;  /* 0x0000001050257819 */ /* 0x000fc600000006ff */
[----:B------:R-:W-:Y:S02]  /*1ea0*/  IMAD.U32 R85, R36, 0x10000, RZ ;  /* 0x0001000024557824 */ /* 0x000fe400078e00ff */
[----:B------:R-:W-:Y:S01]  /*1eb0*/  FADD.FTZ R86, -R48, R37 ;  /* 0x0000002530567221 */ /* 0x000fe20000010100 */
[----:B------:R-:W-:Y:S01]  /*1ec0*/  SHF.L.U32 R37, R82, 0x10, RZ ;  /* 0x0000001052257819 */ /* 0x000fe200000006ff */
[--C-:B------:R-:W-:Y:S01]  /*1ed0*/  FADD.FTZ R88, -R48, R85.reuse ;  /* 0x0000005530587221 */ /* 0x100fe20000010100 */
[----:B------:R-:W-:Y:S01]  /*1ee0*/  PRMT R85, R82, 0x7632, R85 ;  /* 0x0000763252557816 */ /* 0x000fe20000000055 */
[----:B------:R-:W-:Y:S02]  /*1ef0*/  FMUL.FTZ R36, R33, R86 ;  /* 0x0000005621247220 */ /* 0x000fe40000410000 */
[----:B------:R-:W-:Y:S01]  /*1f00*/  FMUL.FTZ R86, R114, R37 ;  /* 0x0000002572567220 */ /* 0x000fe20000410000 */
[----:B------:R-:W-:Y:S01]  /*1f10*/  SHF.L.U32 R85, R85, 0x10, RZ ;  /* 0x0000001055557819 */ /* 0x000fe200000006ff */
[----:B------:R-:W-:-:S02]  /*1f20*/  FMUL.FTZ R87, R33, R88 ;  /* 0x0000005821577220 */ /* 0x000fc40000410000 */
[----:B------:R-:W-:Y:S02]  /*1f30*/  FFMA.FTZ R86, R36, R86, R49 ;  /* 0x0000005624567223 */ /* 0x000fe40000010031 */
[----:B------:R-:W-:-:S04]  /*1f40*/  FMUL.FTZ R49, R38, R85 ;  /* 0x0000005526317220 */ /* 0x000fc80000410000 */
[----:B------:R-:W-:Y:S01]  /*1f50*/  FFMA.FTZ R123, R87, R49, R86 ;  /* 0x00000031577b7223 */ /* 0x000fe20000010056 */
[----:B------:R-:W-:Y:S02]  /*1f60*/  IMAD.U32 R49, R81, 0x10000, RZ ;  /* 0x0001000051317824 */ /* 0x000fe400078e00ff */
[----:B------:R-:W-:Y:S02]  /*1f70*/  FFMA.FTZ R119, R114, R37, R119 ;  /* 0x0000002572777223 */ /* 0x000fe40000010077 */
[----:B------:R-:W-:Y:S01]  /*1f80*/  FADD.FTZ R88, -R48, R49 ;  /* 0x0000003130587221 */ /* 0x000fe20000010100 */
[----:B------:R-:W-:Y:S01]  /*1f90*/  SHF.L.U32 R49, R83, 0x10, RZ ;  /* 0x0000001053317819 */ /* 0x000fe200000006ff */
[----:B------:R-:W-:Y:S01]  /*1fa0*/  FFMA.FTZ R119, R38, R85, R119 ;  /* 0x0000005526777223 */ /* 0x000fe20000010077 */
[----:B------:R-:W-:Y:S01]  /*1fb0*/  PRMT R38, R81, 0x7632, R38 ;  /* 0x0000763251267816 */ /* 0x000fe20000000026 */
[----:B------:R-:W-:Y:S02]  /*1fc0*/  FMUL.FTZ R88, R33, R88 ;  /* 0x0000005821587220 */ /* 0x000fe40000410000 */
[----:B------:R-:W-:Y:S01]  /*1fd0*/  FMUL.FTZ R118, R112, R49 ;  /* 0x0000003170767220 */ /* 0x000fe20000410000 */
[----:B------:R-:W-:-:S03]  /*1fe0*/  PRMT R86, R83, 0x7632, R86 ;  /* 0x0000763253567816 */ /* 0x000fc60000000056 */
[----:B------:R-:W-:Y:S01]  /*1ff0*/  FFMA.FTZ R118, R88, R118, R123 ;  /* 0x0000007658767223 */ /* 0x000fe2000001007b */
[----:B------:R-:W-:Y:S01]  /*2000*/  SHF.L.U32 R123, R38, 0x10, RZ ;  /* 0x00000010267b7819 */ /* 0x000fe200000006ff */
[----:B------:R-:W-:Y:S02]  /*2010*/  IMAD.U32 R86, R86, 0x10000, RZ ;  /* 0x0001000056567824 */ /* 0x000fe400078e00ff */
[----:B------:R-:W-:Y:S02]  /*2020*/  FFMA.FTZ R38, R112, R49, R119 ;  /* 0x0000003170267223 */ /* 0x000fe40000010077 */
[----:B------:R-:W-:Y:S02]  /*2030*/  FADD.FTZ R122, -R48, R123 ;  /* 0x0000007b307a7221 */ /* 0x000fe40000010100 */
[CC--:B------:R-:W-:Y:S01]  /*2040*/  FFMA.FTZ R38, R39.reuse, R86.reuse, R38 ;  /* 0x0000005627267223 */ /* 0x0c0fe20000010026 */
[----:B------:R-:W-:Y:S01]  /*2050*/  FMUL.FTZ R39, R39, R86 ;  /* 0x0000005627277220 */ /* 0x000fe20000410000 */
[----:B------:R-:W-:-:S04]  /*2060*/  FMUL.FTZ R119, R33, R122 ;  /* 0x0000007a21777220 */ /* 0x000fc80000410000 */
[----:B------:R-:W-:Y:S01]  /*2070*/  FFMA.FTZ R39, R119, R39, R118 ;  /* 0x0000002777277223 */ /* 0x000fe20000010076 */
[----:B------:R-:W-:Y:S01]  /*2080*/  FADD.FTZ R118, R115, R41 ;  /* 0x0000002973767221 */ /* 0x000fe20000010000 */
[----:B------:R-:W-:Y:S01]  /*2090*/  UIADD3 UR10, UP0, UR12, 0x8, URZ ;  /* 0x000000080c0a7890 */ /* 0x000fe2000ff1e03f */
[----:B------:R-:W-:Y:S01]  /*20a0*/  FFMA.FTZ R41, R117, R115, R40 ;  /* 0x0000007375297223 */ /* 0x000fe20000010028 */
[----:B------:R-:W-:Y:S01]  /*20b0*/  FADD.FTZ R40, R111, R45 ;  /* 0x0000002d6f287221 */ /* 0x000fe20000010000 */
[----:B------:R0:W-:Y:S01]  /*20c0*/  STS.64 [R84], R38 ;  /* 0x0000002654007388 */ /* 0x0001e20000000a00 */
[----:B------:R-:W-:Y:S01]  /*20d0*/  UIADD3.X UR11, URZ, UR5, URZ, UP0, !UPT ;  /* 0x000000053f0b7290 */ /* 0x000fe200087fe43f */
[----:B------:R-:W-:Y:S01]  /*20e0*/  FADD.FTZ R118, R118, R109 ;  /* 0x0000006d76767221 */ /* 0x000fe20000010000 */
[----:B------:R-:W-:Y:S01]  /*20f0*/  UISETP.GE.U32.AND UP0, UPT, UR10, UR19, UPT ;  /* 0x000000130a00728c */ /* 0x000fe2000bf06070 */
[----:B------:R-:W-:Y:S01]  /*2100*/  FADD.FTZ R40, R40, R107 ;  /* 0x0000006b28287221 */ /* 0x000fe20000010000 */
[----:B------:R-:W-:Y:S01]  /*2110*/  FFMA.FTZ R41, R110, R109, R41 ;  /* 0x0000006d6e297223 */ /* 0x000fe20000010029 */
[----:B0-----:R-:W-:Y:S01]  /*2120*/  FFMA.FTZ R39, R113, R111, R44 ;  /* 0x0000006f71277223 */ /* 0x001fe2000001002c */
[----:B------:R-:W-:-:S03]  /*2130*/  UISETP.GE.AND.EX UP0, UPT, UR11, UR9, UPT, UP0 ;  /* 0x000000090b00728c */ /* 0x000fc6000bf06300 */
[----:B------:R-:W-:Y:S01]  /*2140*/  FFMA.FTZ R39, R108, R107, R39 ;  /* 0x0000006b6c277223 */ /* 0x000fe20000010027 */
[----:B------:R-:W-:Y:S01]  /*2150*/  FADD.FTZ R40, R40, R103 ;  /* 0x0000006728287221 */ /* 0x000fe20000010000 */
[----:B------:R-:W-:Y:S01]  /*2160*/  FADD.FTZ R118, R118, R105 ;  /* 0x0000006976767221 */ /* 0x000fe20000010000 */
[----:B------:R-:W-:Y:S01]  /*2170*/  FFMA.FTZ R41, R106, R105, R41 ;  /* 0x000000696a297223 */ /* 0x000fe20000010029 */
[----:B------:R-:W-:Y:S01]  /*2180*/  FFMA.FTZ R39, R104, R103, R39 ;  /* 0x0000006768277223 */ /* 0x000fe20000010027 */
[----:B------:R-:W-:Y:S01]  /*2190*/  FADD.FTZ R40, R40, R99 ;  /* 0x0000006328287221 */ /* 0x000fe20000010000 */
[----:B------:R-:W-:Y:S01]  /*21a0*/  FADD.FTZ R118, R118, R101 ;  /* 0x0000006576767221 */ /* 0x000fe20000010000 */
[----:B------:R-:W-:Y:S01]  /*21b0*/  FFMA.FTZ R41, R102, R101, R41 ;  /* 0x0000006566297223 */ /* 0x000fe20000010029 */
[----:B------:R-:W-:Y:S01]  /*21c0*/  FFMA.FTZ R39, R100, R99, R39 ;  /* 0x0000006364277223 */ /* 0x000fe20000010027 */
[----:B------:R-:W-:Y:S01]  /*21d0*/  PLOP3.LUT P0, PT, PT, PT, UP0, 0x80, 0x0 ;  /* 0x000000000000781c */ /* 0x000fe20003f0f008 */
        /* <DEDUP_REMOVED lines=8> */
[----:B------:R-:W-:Y:S01]  /*2260*/  FFMA.FTZ R42, R87, R85, R42 ;  /* 0x00000055572a7223 */ /* 0x000fe2000001002a */
[----:B------:R-:W-:Y:S01]  /*2270*/  FADD.FTZ R43, R43, R85 ;  /* 0x000000552b2b7221 */ /* 0x000fe20000010000 */
[----:B------:R-:W-:Y:S01]  /*2280*/  FADD.FTZ R40, R40, R35 ;  /* 0x0000002328287221 */ /* 0x000fe20000010000 */
[----:B------:R-:W-:Y:S01]  /*2290*/  FADD.FTZ R118, R118, R89 ;  /* 0x0000005976767221 */ /* 0x000fe20000010000 */
[----:B------:R-:W-:Y:S01]  /*22a0*/  FFMA.FTZ R85, R90, R89, R41 ;  /* 0x000000595a557223 */ /* 0x000fe20000010029 */
[----:B------:R-:W-:Y:S01]  /*22b0*/  FFMA.FTZ R39, R34, R35, R39 ;  /* 0x0000002322277223 */ /* 0x000fe20000010027 */
[----:B------:R-:W-:Y:S01]  /*22c0*/  FADD.FTZ R45, R40, R49 ;  /* 0x00000031282d7221 */ /* 0x000fe20000010000 */
[----:B------:R-:W-:Y:S01]  /*22d0*/  FFMA.FTZ R46, R119, R86, R46 ;  /* 0x00000056772e7223 */ /* 0x000fe2000001002e */
[----:B------:R-:W-:Y:S01]  /*22e0*/  FADD.FTZ R47, R47, R86 ;  /* 0x000000562f2f7221 */ /* 0x000fe20000010000 */
[----:B------:R-:W-:Y:S01]  /*22f0*/  BAR.SYNC.DEFER_BLOCKING 0x0 ;  /* 0x0000000000007b1d */ /* 0x000fe20000010000 */
[----:B------:R-:W-:Y:S01]  /*2300*/  ISETP.GT.U32.AND P2, PT, R0, 0x1f, PT ;  /* 0x0000001f0000780c */ /* 0x000fe20003f44070 */
[----:B------:R-:W-:Y:S01]  /*2310*/  FADD.FTZ R41, R118, R37 ;  /* 0x0000002576297221 */ /* 0x000fe20000010000 */
[----:B------:R-:W-:Y:S01]  /*2320*/  LOP3.LUT P1, RZ, R0, 0xffffffe1, RZ, 0xc0, !PT ;  /* 0xffffffe100ff7812 */ /* 0x000fe2000782c0ff */
[----:B------:R-:W-:Y:S01]  /*2330*/  FFMA.FTZ R40, R36, R37, R85 ;  /* 0x0000002524287223 */ /* 0x000fe20000010055 */
[----:B------:R-:W-:Y:S01]  /*2340*/  FFMA.FTZ R44, R88, R49, R39 ;  /* 0x00000031582c7223 */ /* 0x000fe20000010027 */
[----:B------:R-:W-:Y:S10]  /*2350*/  @!P0 BRA `(.L_x_499) ;  /* 0x0000000000848947 */ /* 0x000ff40003800000 */
[----:B------:R-:W-:Y:S01]  /*2360*/  IADD3 R86, R13, R12, RZ ;  /* 0x0000000c0d567210 */ /* 0x000fe20007ffe0ff */
[----:B------:R-:W0:Y:S01]  /*2370*/  LDC.64 R118, c[0x0][0x260] ;  /* 0x00009800ff767b82 */ /* 0x000e220000000a00 */
[----:B------:R-:W-:Y:S01]  /*2380*/  LEA R38, R4, R3, 0x5 ;  /* 0x0000000304267211 */ /* 0x000fe200078e28ff */
[----:B------:R-:W-:Y:S02]  /*2390*/  UIMAD UR5, UR13, 0x780, UR14 ;  /* 0x000007800d0578a4 */ /* 0x000fe4000f8e020e */
[----:B------:R-:W-:Y:S01]  /*23a0*/  STS.64 [R86], R40 ;  /* 0x0000002856007388 */ /* 0x000fe20000000a00 */
[----:B------:R-:W-:Y:S01]  /*23b0*/  LEA R84, R9, R38, 0x3 ;  /* 0x0000002609547211 */ /* 0x000fe200078e18ff */
[----:B------:R-:W-:Y:S02]  /*23c0*/  IMAD R39, R7, 0x8, R38 ;  /* 0x0000000807277824 */ /* 0x000fe400078e0226 */
[----:B------:R-:W-:Y:S01]  /*23d0*/  STS.64 [R15], R42 ;  /* 0x0000002a0f007388 */ /* 0x000fe20000000a00 */
[----:B------:R-:W-:-:S03]  /*23e0*/  IADD3 R123, R0, UR5, RZ ;  /* 0x00000005007b7c10 */ /* 0x000fc6000fffe0ff */
[----:B------:R-:W-:Y:S02]  /*23f0*/  STS.64 [R16], R44 ;  /* 0x0000002c10007388 */ /* 0x000fe40000000a00 */
[----:B------:R-:W-:Y:S02]  /*2400*/  IMAD.SHL.U32 R123, R123, 0x2, RZ ;  /* 0x000000027b7b7824 */ /* 0x000fe400078e00ff */
[----:B------:R-:W-:Y:S01]  /*2410*/  STS.64 [R14], R46 ;  /* 0x0000002e0e007388 */ /* 0x000fe20000000a00 */
[----:B------:R-:W-:Y:S06]  /*2420*/  BAR.SYNC.DEFER_BLOCKING 0x0 ;  /* 0x0000000000007b1d */ /* 0x000fec0000010000 */
[----:B------:R-:W1:Y:S04]  /*2430*/  LDS.64 R38, [R39] ;  /* 0x0000000027267984 */ /* 0x000e680000000a00 */
[----:B------:R-:W2:Y:S01]  /*2440*/  LDS.64 R84, [R84+0x1e00] ;  /* 0x001e000054547984 */ /* 0x000ea20000000a00 */
[----:B-1----:R-:W-:Y:S01]  /*2450*/  FADD.FTZ R125, RZ, R38 ;  /* 0x00000026ff7d7221 */ /* 0x002fe20000010000 */
[----:B------:R-:W-:-:S03]  /*2460*/  FADD.FTZ R38, RZ, R39 ;  /* 0x00000027ff267221 */ /* 0x000fc60000010000 */
[----:B--2---:R-:W-:Y:S01]  /*2470*/  FADD.FTZ R86, R125, R84 ;  /* 0x000000547d567221 */ /* 0x004fe20000010000 */
[----:B------:R-:W-:Y:S01]  /*2480*/  FADD.FTZ R87, R38, R85 ;  /* 0x0000005526577221 */ /* 0x000fe20000010000 */
[----:B------:R-:W-:Y:S01]  /*2490*/  LEA R38, R8, R3, 0x5 ;  /* 0x0000000308267211 */ /* 0x000fe200078e28ff */
[C---:B0-----:R-:W-:Y:S01]  /*24a0*/  IMAD.WIDE.U32 R124, R123.reuse, 0x4, R118 ;  /* 0x000000047b7c7825 */ /* 0x041fe200078e0076 */
[----:B------:R-:W-:Y:S02]  /*24b0*/  IADD3 R123, R123, 0x3c0, RZ ;  /* 0x000003c07b7b7810 */ /* 0x000fe40007ffe0ff */
[----:B------:R-:W-:Y:S01]  /*24c0*/  LEA R39, R10, R38, 0x3 ;  /* 0x000000260a277211 */ /* 0x000fe200078e18ff */
[----:B------:R-:W-:Y:S01]  /*24d0*/  IMAD R84, R11, 0x8, R38 ;  /* 0x000000080b547824 */ /* 0x000fe200078e0226 */
[----:B------:R-:W-:Y:S01]  /*24e0*/  STG.E.64 desc[UR16][R124.64+0x8000], R86 ;  /* 0x008000567c007986 */ /* 0x000fe2000c101b10 */
[----:B------:R-:W-:-:S03]  /*24f0*/  IMAD.WIDE.U32 R118, R123, 0x4, R118 ;  /* 0x000000047b767825 */ /* 0x000fc600078e0076 */
[----:B------:R-:W0:Y:S04]  /*2500*/  LDS.64 R38, [R39] ;  /* 0x0000000027267984 */ /* 0x000e280000000a00 */
[----:B------:R-:W1:Y:S01]  /*2510*/  LDS.64 R84, [R84+0x1e00] ;  /* 0x001e000054547984 */ /* 0x000e620000000a00 */
[----:B0-----:R-:W-:Y:S01]  /*2520*/  FADD.FTZ R122, RZ, R39 ;  /* 0x00000027ff7a7221 */ /* 0x001fe20000010000 */
[----:B------:R-:W-:-:S03]  /*2530*/  FADD.FTZ R123, RZ, R38 ;  /* 0x00000026ff7b7221 */ /* 0x000fc60000010000 */
[----:B-1----:R-:W-:Y:S01]  /*2540*/  FADD.FTZ R85, R122, R85 ;  /* 0x000000557a557221 */ /* 0x002fe20000010000 */
[----:B------:R-:W-:-:S05]  /*2550*/  FADD.FTZ R84, R123, R84 ;  /* 0x000000547b547221 */ /* 0x000fca0000010000 */
[----:B------:R0:W-:Y:S02]  /*2560*/  STG.E.64 desc[UR16][R118.64+0x8000], R84 ;  /* 0x0080005476007986 */ /* 0x0001e4000c101b10 */
.L_x_499:
[----:B------:R-:W-:Y:S01]  /*2570*/  BSSY B0, `(.L_x_500) ;  /* 0x0000091000007945 */ /* 0x000fe20003800000 */
[----:B0-----:R-:W-:Y:S01]  /*2580*/  HFMA2.MMA R84, -RZ, RZ, 0, 0 ;  /* 0x00000000ff547435 */ /* 0x001fe200000001ff */
[----:B------:R-:W-:Y:S02]  /*2590*/  IMAD.MOV.U32 R118, RZ, RZ, RZ ;  /* 0x000000ffff767224 */ /* 0x000fe400078e00ff */
[----:B------:R-:W-:Y:S08]  /*25a0*/  @P2 BRA `(.L_x_501) ;  /* 0x0000000800342947 */ /* 0x000ff00003800000 */
[----:B------:R-:W-:Y:S01]  /*25b0*/  USHF.L.U32 UR5, UR12, 0x4, URZ ;  /* 0x000000040c057899 */ /* 0x000fe2000800063f */
[----:B------:R-:W-:Y:S02]  /*25c0*/  MOV R38, 0x3c ;  /* 0x0000003c00267802 */ /* 0x000fe40000000f00 */
[----:B------:R-:W-:Y:S01]  /*25d0*/  SHF.L.U32 R118, R0, 0x3, RZ ;  /* 0x0000000300767819 */ /* 0x000fe200000006ff */
[----:B------:R-:W-:-:S03]  /*25e0*/  ULOP3.LUT UR5, UR5, 0x10, URZ, 0xc0, !UPT ;  /* 0x0000001005057892 */ /* 0x000fc6000f8ec03f */
[----:B------:R-:W-:-:S03]  /*25f0*/  LOP3.LUT R118, R118, 0x8, RZ, 0xc0, !PT ;  /* 0x0000000876767812 */ /* 0x000fc600078ec0ff */
[----:B------:R-:W-:-:S05]  /*2600*/  IADD3 R119, R2, UR5, RZ ;  /* 0x0000000502777c10 */ /* 0x000fca000fffe0ff */
[----:B------:R-:W-:-:S04]  /*2610*/  IMAD R119, R119, R38, -UR14 ;  /* 0x8000000e77777e24 */ /* 0x000fc8000f8e0226 */
[----:B------:R-:W-:Y:S01]  /*2620*/  VIADD R39, R119, 0x4 ;  /* 0x0000000477277836 */ /* 0x000fe20000000000 */
[----:B------:R-:W-:-:S04]  /*2630*/  SHF.R.S32.HI R38, RZ, 0x1f, R119 ;  /* 0x0000001fff267819 */ /* 0x000fc80000011477 */
[----:B------:R-:W-:Y:S02]  /*2640*/  LEA.HI R38, R38, R119, RZ, 0x2 ;  /* 0x0000007726267211 */ /* 0x000fe400078f10ff */
[----:B------:R-:W-:Y:S02]  /*2650*/  SHF.R.S32.HI R84, RZ, 0x1f, R39 ;  /* 0x0000001fff547819 */ /* 0x000fe40000011427 */
[----:B------:R-:W-:Y:S02]  /*2660*/  SHF.R.S32.HI R38, RZ, 0x2, R38 ;  /* 0x00000002ff267819 */ /* 0x000fe40000011426 */
[----:B------:R-:W-:-:S03]  /*2670*/  LEA.HI R84, R84, R39, RZ, 0x2 ;  /* 0x0000002754547211 */ /* 0x000fc600078f10ff */
[----:B------:R-:W-:Y:S01]  /*2680*/  IMAD R39, R38, 0x18, R5 ;  /* 0x0000001826277824 */ /* 0x000fe200078e0205 */
[----:B------:R-:W-:Y:S02]  /*2690*/  SHF.R.S32.HI R84, RZ, 0x2, R84 ;  /* 0x00000002ff547819 */ /* 0x000fe40000011454 */
[----:B------:R-:W-:-:S03]  /*26a0*/  IADD3 R38, R119, 0x8, RZ ;  /* 0x0000000877267810 */ /* 0x000fc60007ffe0ff */
[----:B------:R-:W-:Y:S01]  /*26b0*/  IMAD R85, R84, 0x18, R5 ;  /* 0x0000001854557824 */ /* 0x000fe200078e0205 */
[----:B------:R-:W-:Y:S02]  /*26c0*/  IADD3 R84, R39, R118, RZ ;  /* 0x0000007627547210 */ /* 0x000fe40007ffe0ff */
[----:B------:R-:W-:Y:S01]  /*26d0*/  SHF.R.S32.HI R39, RZ, 0x1f, R38 ;  /* 0x0000001fff277819 */ /* 0x000fe20000011426 */
[----:B------:R-:W-:-:S03]  /*26e0*/  IMAD.IADD R86, R118, 0x1, R85 ;  /* 0x0000000176567824 */ /* 0x000fc600078e0255 */
[----:B------:R-:W0:Y:S01]  /*26f0*/  LDS.64 R84, [R84] ;  /* 0x0000000054547984 */ /* 0x000e220000000a00 */
[----:B------:R-:W-:-:S03]  /*2700*/  LEA.HI R39, R39, R38, RZ, 0x2 ;  /* 0x0000002627277211 */ /* 0x000fc600078f10ff */
[----:B------:R-:W1:Y:S01]  /*2710*/  LDS.64 R86, [R86] ;  /* 0x0000000056567984 */ /* 0x000e620000000a00 */
[----:B------:R-:W-:-:S05]  /*2720*/  SHF.R.S32.HI R38, RZ, 0x2, R39 ;  /* 0x00000002ff267819 */ /* 0x000fca0000011427 */
[----:B------:R-:W-:-:S05]  /*2730*/  IMAD R39, R38, 0x18, R5 ;  /* 0x0000001826277824 */ /* 0x000fca00078e0205 */
[----:B------:R-:W-:-:S06]  /*2740*/  IADD3 R39, R118, R39, RZ ;  /* 0x0000002776277210 */ /* 0x000fcc0007ffe0ff */
[----:B------:R-:W2:Y:S01]  /*2750*/  LDS.64 R38, [R39] ;  /* 0x0000000027267984 */ /* 0x000ea20000000a00 */
[----:B0-----:R-:W-:Y:S01]  /*2760*/  FADD.FTZ R123, RZ, R84 ;  /* 0x00000054ff7b7221 */ /* 0x001fe20000010000 */
[----:B------:R-:W-:Y:S02]  /*2770*/  VIADD R84, R119, 0xc ;  /* 0x0000000c77547836 */ /* 0x000fe40000000000 */
[----:B------:R-:W-:Y:S01]  /*2780*/  FADD.FTZ R122, RZ, R85 ;  /* 0x00000055ff7a7221 */ /* 0x000fe20000010000 */
[----:B-1----:R-:W-:Y:S02]  /*2790*/  FADD.FTZ R123, R123, R86 ;  /* 0x000000567b7b7221 */ /* 0x002fe40000010000 */
[----:B------:R-:W-:Y:S01]  /*27a0*/  SHF.R.S32.HI R125, RZ, 0x1f, R84 ;  /* 0x0000001fff7d7819 */ /* 0x000fe20000011454 */
[----:B------:R-:W-:-:S03]  /*27b0*/  FADD.FTZ R122, R122, R87 ;  /* 0x000000577a7a7221 */ /* 0x000fc60000010000 */
[----:B------:R-:W-:-:S04]  /*27c0*/  LEA.HI R125, R125, R84, RZ, 0x2 ;  /* 0x000000547d7d7211 */ /* 0x000fc800078f10ff */
[----:B------:R-:W-:-:S05]  /*27d0*/  SHF.R.S32.HI R84, RZ, 0x2, R125 ;  /* 0x00000002ff547819 */ /* 0x000fca000001147d */
[----:B------:R-:W-:Y:S02]  /*27e0*/  IMAD R85, R84, 0x18, R5 ;  /* 0x0000001854557824 */ /* 0x000fe400078e0205 */
[----:B--2---:R-:W-:Y:S01]  /*27f0*/  FADD.FTZ R123, R123, R38 ;  /* 0x000000267b7b7221 */ /* 0x004fe20000010000 */
[----:B------:R-:W-:Y:S01]  /*2800*/  IADD3 R38, R119, 0x10, RZ ;  /* 0x0000001077267810 */ /* 0x000fe20007ffe0ff */
[----:B------:R-:W-:Y:S01]  /*2810*/  FADD.FTZ R122, R122, R39 ;  /* 0x000000277a7a7221 */ /* 0x000fe20000010000 */
[----:B------:R-:W-:Y:S02]  /*2820*/  IADD3 R86, R118, R85, RZ ;  /* 0x0000005576567210 */ /* 0x000fe40007ffe0ff */
[----:B------:R-:W-:-:S04]  /*2830*/  SHF.R.S32.HI R85, RZ, 0x1f, R38 ;  /* 0x0000001fff557819 */ /* 0x000fc80000011426 */
[----:B------:R-:W0:Y:S01]  /*2840*/  LDS.64 R86, [R86] ;  /* 0x0000000056567984 */ /* 0x000e220000000a00 */
[----:B------:R-:W-:-:S04]  /*2850*/  LEA.HI R85, R85, R38, RZ, 0x2 ;  /* 0x0000002655557211 */ /* 0x000fc800078f10ff */
[----:B------:R-:W-:-:S05]  /*2860*/  SHF.R.S32.HI R38, RZ, 0x2, R85 ;  /* 0x00000002ff267819 */ /* 0x000fca0000011455 */
[----:B------:R-:W-:Y:S01]  /*2870*/  IMAD R85, R38, 0x18, R5 ;  /* 0x0000001826557824 */ /* 0x000fe200078e0205 */
[----:B------:R-:W-:-:S03]  /*2880*/  IADD3 R38, R119, 0x14, RZ ;  /* 0x0000001477267810 */ /* 0x000fc60007ffe0ff */
[----:B------:R-:W-:Y:S01]  /*2890*/  IMAD.IADD R85, R118, 0x1, R85 ;  /* 0x0000000176557824 */ /* 0x000fe200078e0255 */
[----:B------:R-:W-:-:S04]  /*28a0*/  SHF.R.S32.HI R39, RZ, 0x1f, R38 ;  /* 0x0000001fff277819 */ /* 0x000fc80000011426 */
[----:B------:R-:W-:Y:S01]  /*28b0*/  LEA.HI R39, R39, R38, RZ, 0x2 ;  /* 0x0000002627277211 */ /* 0x000fe200078f10ff */
[----:B------:R-:W1:Y:S03]  /*28c0*/  LDS.64 R84, [R85] ;  /* 0x0000000055547984 */ /* 0x000e660000000a00 */
[----:B------:R-:W-:-:S05]  /*28d0*/  SHF.R.S32.HI R38, RZ, 0x2, R39 ;  /* 0x00000002ff267819 */ /* 0x000fca0000011427 */
[----:B------:R-:W-:Y:S02]  /*28e0*/  IMAD R39, R38, 0x18, R5 ;  /* 0x0000001826277824 */ /* 0x000fe400078e0205 */
[----:B------:R-:W-:Y:S02]  /*28f0*/  VIADD R38, R119, 0x18 ;  /* 0x0000001877267836 */ /* 0x000fe40000000000 */
[----:B0-----:R-:W-:Y:S01]  /*2900*/  FADD.FTZ R123, R123, R86 ;  /* 0x000000567b7b7221 */ /* 0x001fe20000010000 */
[----:B------:R-:W-:Y:S01]  /*2910*/  IADD3 R86, R118, R39, RZ ;  /* 0x0000002776567210 */ /* 0x000fe20007ffe0ff */
[----:B------:R-:W-:Y:S01]  /*2920*/  FADD.FTZ R122, R122, R87 ;  /* 0x000000577a7a7221 */ /* 0x000fe20000010000 */
[----:B------:R-:W-:-:S04]  /*2930*/  SHF.R.S32.HI R39, RZ, 0x1f, R38 ;  /* 0x0000001fff277819 */ /* 0x000fc80000011426 */
[----:B------:R-:W-:Y:S01]  /*2940*/  LEA.HI R39, R39, R38, RZ, 0x2 ;  /* 0x0000002627277211 */ /* 0x000fe200078f10ff */
[----:B------:R-:W0:Y:S03]  /*2950*/  LDS.64 R86, [R86] ;  /* 0x0000000056567984 */ /* 0x000e260000000a00 */
[----:B------:R-:W-:-:S05]  /*2960*/  SHF.R.S32.HI R38, RZ, 0x2, R39 ;  /* 0x00000002ff267819 */ /* 0x000fca0000011427 */
[----:B------:R-:W-:Y:S02]  /*2970*/  IMAD R39, R38, 0x18, R5 ;  /* 0x0000001826277824 */ /* 0x000fe400078e0205 */
[----:B-1----:R-:W-:-:S03]  /*2980*/  FADD.FTZ R123, R123, R84 ;  /* 0x000000547b7b7221 */ /* 0x002fc60000010000 */
[----:B------:R-:W-:Y:S01]  /*2990*/  IADD3 R39, R118, R39, RZ ;  /* 0x0000002776277210 */ /* 0x000fe20007ffe0ff */
[----:B------:R-:W-:Y:S01]  /*29a0*/  FADD.FTZ R122, R122, R85 ;  /* 0x000000557a7a7221 */ /* 0x000fe20000010000 */
[----:B------:R-:W-:-:S04]  /*29b0*/  IADD3 R84, R119, 0x1c, RZ ;  /* 0x0000001c77547810 */ /* 0x000fc80007ffe0ff */
[----:B------:R-:W1:Y:S01]  /*29c0*/  LDS.64 R38, [R39] ;  /* 0x0000000027267984 */ /* 0x000e620000000a00 */
[----:B------:R-:W-:-:S04]  /*29d0*/  SHF.R.S32.HI R85, RZ, 0x1f, R84 ;  /* 0x0000001fff557819 */ /* 0x000fc80000011454 */
[----:B------:R-:W-:-:S04]  /*29e0*/  LEA.HI R85, R85, R84, RZ, 0x2 ;  /* 0x0000005455557211 */ /* 0x000fc800078f10ff */
[----:B------:R-:W-:-:S05]  /*29f0*/  SHF.R.S32.HI R84, RZ, 0x2, R85 ;  /* 0x00000002ff547819 */ /* 0x000fca0000011455 */
[----:B------:R-:W-:Y:S02]  /*2a00*/  IMAD R85, R84, 0x18, R5 ;  /* 0x0000001854557824 */ /* 0x000fe400078e0205 */
[----:B0-----:R-:W-:Y:S02]  /*2a10*/  FADD.FTZ R123, R123, R86 ;  /* 0x000000567b7b7221 */ /* 0x001fe40000010000 */
[----:B------:R-:W-:Y:S02]  /*2a20*/  IMAD.IADD R86, R118, 0x1, R85 ;  /* 0x0000000176567824 */ /* 0x000fe400078e0255 */
[----:B------:R-:W-:-:S04]  /*2a30*/  FADD.FTZ R122, R122, R87 ;  /* 0x000000577a7a7221 */ /* 0x000fc80000010000 */
[----:B------:R-:W0:Y:S01]  /*2a40*/  LDS.64 R86, [R86] ;  /* 0x0000000056567984 */ /* 0x000e220000000a00 */
[----:B-1----:R-:W-:Y:S01]  /*2a50*/  FADD.FTZ R123, R123, R38 ;  /* 0x000000267b7b7221 */ /* 0x002fe20000010000 */
[----:B------:R-:W-:Y:S01]  /*2a60*/  IADD3 R38, R119, 0x20, RZ ;  /* 0x0000002077267810 */ /* 0x000fe20007ffe0ff */
[----:B------:R-:W-:-:S03]  /*2a70*/  FADD.FTZ R122, R122, R39 ;  /* 0x000000277a7a7221 */ /* 0x000fc60000010000 */
[----:B------:R-:W-:-:S04]  /*2a80*/  SHF.R.S32.HI R85, RZ, 0x1f, R38 ;  /* 0x0000001fff557819 */ /* 0x000fc80000011426 */
[----:B------:R-:W-:-:S04]  /*2a90*/  LEA.HI R85, R85, R38, RZ, 0x2 ;  /* 0x0000002655557211 */ /* 0x000fc800078f10ff */
[----:B------:R-:W-:-:S05]  /*2aa0*/  SHF.R.S32.HI R38, RZ, 0x2, R85 ;  /* 0x00000002ff267819 */ /* 0x000fca0000011455 */
[----:B------:R-:W-:Y:S02]  /*2ab0*/  IMAD R85, R38, 0x18, R5 ;  /* 0x0000001826557824 */ /* 0x000fe400078e0205 */
[----:B------:R-:W-:-:S03]  /*2ac0*/  VIADD R38, R119, 0x24 ;  /* 0x0000002477267836 */ /* 0x000fc60000000000 */
[----:B------:R-:W-:Y:S02]  /*2ad0*/  IADD3 R85, R118, R85, RZ ;  /* 0x0000005576557210 */ /* 0x000fe40007ffe0ff */
[----:B------:R-:W-:Y:S01]  /*2ae0*/  SHF.R.S32.HI R39, RZ, 0x1f, R38 ;  /* 0x0000001fff277819 */ /* 0x000fe20000011426 */
[----:B0-----:R-:W-:-:S03]  /*2af0*/  FADD.FTZ R123, R123, R86 ;  /* 0x000000567b7b7221 */ /* 0x001fc60000010000 */
[----:B------:R-:W0:Y:S01]  /*2b00*/  LDS.64 R84, [R85] ;  /* 0x0000000055547984 */ /* 0x000e220000000a00 */
[----:B------:R-:W-:Y:S01]  /*2b10*/  LEA.HI R39, R39, R38, RZ, 0x2 ;  /* 0x0000002627277211 */ /* 0x000fe200078f10ff */
[----:B------:R-:W-:-:S03]  /*2b20*/  FADD.FTZ R122, R122, R87 ;  /* 0x000000577a7a7221 */ /* 0x000fc60000010000 */
[----:B------:R-:W-:-:S05]  /*2b30*/  SHF.R.S32.HI R38, RZ, 0x2, R39 ;  /* 0x00000002ff267819 */ /* 0x000fca0000011427 */
[----:B------:R-:W-:-:S05]  /*2b40*/  IMAD R39, R38, 0x18, R5 ;  /* 0x0000001826277824 */ /* 0x000fca00078e0205 */
[----:B------:R-:W-:-:S06]  /*2b50*/  IADD3 R39, R118, R39, RZ ;  /* 0x0000002776277210 */ /* 0x000fcc0007ffe0ff */
[----:B------:R-:W1:Y:S01]  /*2b60*/  LDS.64 R38, [R39] ;  /* 0x0000000027267984 */ /* 0x000e620000000a00 */
[----:B0-----:R-:W-:Y:S01]  /*2b70*/  FADD.FTZ R123, R123, R84 ;  /* 0x000000547b7b7221 */ /* 0x001fe20000010000 */
[----:B------:R-:W-:Y:S01]  /*2b80*/  IADD3 R84, R119, 0x28, RZ ;  /* 0x0000002877547810 */ /* 0x000fe20007ffe0ff */
[----:B------:R-:W-:-:S03]  /*2b90*/  FADD.FTZ R122, R122, R85 ;  /* 0x000000557a7a7221 */ /* 0x000fc60000010000 */
[----:B------:R-:W-:-:S04]  /*2ba0*/  SHF.R.S32.HI R87, RZ, 0x1f, R84 ;  /* 0x0000001fff577819 */ /* 0x000fc80000011454 */
[----:B------:R-:W-:-:S04]  /*2bb0*/  LEA.HI R87, R87, R84, RZ, 0x2 ;  /* 0x0000005457577211 */ /* 0x000fc800078f10ff */
[----:B------:R-:W-:-:S05]  /*2bc0*/  SHF.R.S32.HI R84, RZ, 0x2, R87 ;  /* 0x00000002ff547819 */ /* 0x000fca0000011457 */
[----:B------:R-:W-:Y:S02]  /*2bd0*/  IMAD R87, R84, 0x18, R5 ;  /* 0x0000001854577824 */ /* 0x000fe400078e0205 */
[----:B-1----:R-:W-:Y:S02]  /*2be0*/  FADD.FTZ R123, R123, R38 ;  /* 0x000000267b7b7221 */ /* 0x002fe40000010000 */
[----:B------:R-:W-:Y:S01]  /*2bf0*/  IMAD.IADD R87, R118, 0x1, R87 ;  /* 0x0000000176577824 */ /* 0x000fe200078e0257 */
[----:B------:R-:W-:Y:S01]  /*2c00*/  IADD3 R38, R119, 0x2c, RZ ;  /* 0x0000002c77267810 */ /* 0x000fe20007ffe0ff */
[----:B------:R-:W-:-:S03]  /*2c10*/  FADD.FTZ R84, R122, R39 ;  /* 0x000000277a547221 */ /* 0x000fc60000010000 */
[----:B------:R-:W-:Y:S01]  /*2c20*/  SHF.R.S32.HI R85, RZ, 0x1f, R38 ;  /* 0x0000001fff557819 */ /* 0x000fe20000011426 */
[----:B------:R-:W0:Y:S03]  /*2c30*/  LDS.64 R86, [R87] ;  /* 0x0000000057567984 */ /* 0x000e260000000a00 */
[----:B------:R-:W-:-:S04]  /*2c40*/  LEA.HI R85, R85, R38, RZ, 0x2 ;  /* 0x0000002655557211 */ /* 0x000fc800078f10ff */
[----:B------:R-:W-:-:S05]  /*2c50*/  SHF.R.S32.HI R38, RZ, 0x2, R85 ;  /* 0x00000002ff267819 */ /* 0x000fca0000011455 */
[----:B------:R-:W-:-:S05]  /*2c60*/  IMAD R85, R38, 0x18, R5 ;  /* 0x0000001826557824 */ /* 0x000fca00078e0205 */
[----:B------:R-:W-:Y:S01]  /*2c70*/  IADD3 R38, R118, R85, RZ ;  /* 0x0000005576267210 */ /* 0x000fe20007ffe0ff */
[----:B------:R-:W-:-:S05]  /*2c80*/  VIADD R85, R119, 0x30 ;  /* 0x0000003077557836 */ /* 0x000fca0000000000 */
[----:B------:R-:W1:Y:S01]  /*2c90*/  LDS.64 R38, [R38] ;  /* 0x0000000026267984 */ /* 0x000e620000000a00 */
[----:B0-----:R-:W-:Y:S01]  /*2ca0*/  FADD.FTZ R123, R123, R86 ;  /* 0x000000567b7b7221 */ /* 0x001fe20000010000 */
[----:B------:R-:W-:Y:S01]  /*2cb0*/  SHF.R.S32.HI R86, RZ, 0x1f, R85 ;  /* 0x0000001fff567819 */ /* 0x000fe20000011455 */
[----:B------:R-:W-:-:S03]  /*2cc0*/  FADD.FTZ R84, R84, R87 ;  /* 0x0000005754547221 */ /* 0x000fc60000010000 */
[----:B------:R-:W-:Y:S02]  /*2cd0*/  LEA.HI R85, R86, R85, RZ, 0x2 ;  /* 0x0000005556557211 */ /* 0x000fe400078f10ff */
[C---:B------:R-:W-:Y:S02]  /*2ce0*/  IADD3 R86, R119.reuse, 0x34, RZ ;  /* 0x0000003477567810 */ /* 0x040fe40007ffe0ff */
[----:B------:R-:W-:Y:S02]  /*2cf0*/  IADD3 R119, R119, 0x38, RZ ;  /* 0x0000003877777810 */ /* 0x000fe40007ffe0ff */
[----:B------:R-:W-:-:S04]  /*2d00*/  SHF.R.S32.HI R87, RZ, 0x1f, R86 ;  /* 0x0000001fff577819 */ /* 0x000fc80000011456 */
[----:B------:R-:W-:Y:S02]  /*2d10*/  LEA.HI R87, R87, R86, RZ, 0x2 ;  /* 0x0000005657577211 */ /* 0x000fe400078f10ff */
[----:B------:R-:W-:Y:S02]  /*2d20*/  SHF.R.S32.HI R86, RZ, 0x1f, R119 ;  /* 0x0000001fff567819 */ /* 0x000fe40000011477 */
[----:B------:R-:W-:Y:S02]  /*2d30*/  SHF.R.S32.HI R122, RZ, 0x2, R87 ;  /* 0x00000002ff7a7819 */ /* 0x000fe40000011457 */
[----:B------:R-:W-:Y:S02]  /*2d40*/  LEA.HI R119, R86, R119, RZ, 0x2 ;  /* 0x0000007756777211 */ /* 0x000fe400078f10ff */
[----:B------:R-:W-:Y:S01]  /*2d50*/  SHF.R.S32.HI R86, RZ, 0x2, R85 ;  /* 0x00000002ff567819 */ /* 0x000fe20000011455 */
[----:B------:R-:W-:Y:S01]  /*2d60*/  IMAD R87, R122, 0x18, R5 ;  /* 0x000000187a577824 */ /* 0x000fe200078e0205 */
[----:B------:R-:W-:Y:S01]  /*2d70*/  SHF.R.S32.HI R124, RZ, 0x2, R119 ;  /* 0x00000002ff7c7819 */ /* 0x000fe20000011477 */
[----:B-1----:R-:W-:-:S02]  /*2d80*/  FADD.FTZ R123, R123, R38 ;  /* 0x000000267b7b7221 */ /* 0x002fc40000010000 */
[--C-:B------:R-:W-:Y:S02]  /*2d90*/  IMAD R85, R86, 0x18, R5.reuse ;  /* 0x0000001856557824 */ /* 0x100fe400078e0205 */
[----:B------:R-:W-:Y:S02]  /*2da0*/  IMAD R125, R124, 0x18, R5 ;  /* 0x000000187c7d7824 */ /* 0x000fe400078e0205 */
[C---:B------:R-:W-:Y:S01]  /*2db0*/  IMAD.IADD R119, R118.reuse, 0x1, R85 ;  /* 0x0000000176777824 */ /* 0x040fe200078e0255 */
[C---:B------:R-:W-:Y:S02]  /*2dc0*/  IADD3 R85, R118.reuse, R87, RZ ;  /* 0x0000005776557210 */ /* 0x040fe40007ffe0ff */
[----:B------:R-:W-:Y:S01]  /*2dd0*/  IADD3 R86, R118, R125, RZ ;  /* 0x0000007d76567210 */ /* 0x000fe20007ffe0ff */
[----:B------:R-:W-:Y:S02]  /*2de0*/  FADD.FTZ R118, R84, R39 ;  /* 0x0000002754767221 */ /* 0x000fe40000010000 */
[----:B------:R-:W0:Y:S04]  /*2df0*/  LDS.64 R38, [R119] ;  /* 0x0000000077267984 */ /* 0x000e280000000a00 */
[----:B------:R-:W1:Y:S04]  /*2e00*/  LDS.64 R84, [R85] ;  /* 0x0000000055547984 */ /* 0x000e680000000a00 */
[----:B------:R-:W2:Y:S01]  /*2e10*/  LDS.64 R86, [R86] ;  /* 0x0000000056567984 */ /* 0x000ea20000000a00 */
[----:B0-----:R-:W-:Y:S01]  /*2e20*/  FADD.FTZ R123, R123, R38 ;  /* 0x000000267b7b7221 */ /* 0x001fe20000010000 */
[----:B------:R-:W-:-:S03]  /*2e30*/  FADD.FTZ R118, R118, R39 ;  /* 0x0000002776767221 */ /* 0x000fc60000010000 */
[----:B-1----:R-:W-:Y:S01]  /*2e40*/  FADD.FTZ R123, R123, R84 ;  /* 0x000000547b7b7221 */ /* 0x002fe20000010000 */
[----:B------:R-:W-:-:S03]  /*2e50*/  FADD.FTZ R118, R118, R85 ;  /* 0x0000005576767221 */ /* 0x000fc60000010000 */
[----:B--2---:R-:W-:Y:S01]  /*2e60*/  FADD.FTZ R84, R123, R86 ;  /* 0x000000567b547221 */ /* 0x004fe20000010000 */
[----:B------:R-:W-:-:S07]  /*2e70*/  FADD.FTZ R118, R118, R87 ;  /* 0x0000005776767221 */ /* 0x000fce0000010000 */
.L_x_501:
[----:B------:R-:W-:Y:S05]  /*2e80*/  BSYNC B0 ;  /* 0x0000000000007941 */ /* 0x000fea0003800000 */
.L_x_500:
[----:B------:R-:W0:Y:S01]  /*2e90*/  @!P1 LDC R119, c[0x0][0x10] ;  /* 0x00000400ff779b82 */ /* 0x000e220000000800 */
[----:B------:R-:W1:Y:S01]  /*2ea0*/  SHFL.BFLY PT, R85, R84, 0x1, 0x1f ;  /* 0x0c201f0054557f89 */ /* 0x000e6200000e0000 */
[----:B------:R-:W-:Y:S01]  /*2eb0*/  IMAD.U32 R38, RZ, RZ, UR4 ;  /* 0x00000004ff267e24 */ /* 0x000fe2000f8e00ff */
[----:B------:R-:W-:Y:S01]  /*2ec0*/  UISETP.GE.U32.AND UP0, UPT, UR10, UR19, UPT ;  /* 0x000000130a00728c */ /* 0x000fe2000bf06070 */
[----:B------:R-:W-:Y:S01]  /*2ed0*/  PRMT R56, R50, 0x7632, R56 ;  /* 0x0000763232387816 */ /* 0x000fe20000000038 */
[----:B------:R-:W2:Y:S01]  /*2ee0*/  SHFL.BFLY PT, R39, R118, 0x1, 0x1f ;  /* 0x0c201f0076277f89 */ /* 0x000ea200000e0000 */
[----:B------:R-:W-:Y:S01]  /*2ef0*/  PRMT R58, R51, 0x7632, R58 ;  /* 0x00007632333a7816 */ /* 0x000fe2000000003a */
[----:B------:R-:W-:Y:S01]  /*2f00*/  UISETP.GE.AND.EX UP0, UPT, UR11, UR9, UPT, UP0 ;  /* 0x000000090b00728c */ /* 0x000fe2000bf06300 */
[----:B------:R-:W3:Y:S01]  /*2f10*/  @!P1 LDC.64 R86, c[0x0][0x260] ;  /* 0x00009800ff569b82 */ /* 0x000ee20000000a00 */
        /* <DEDUP_REMOVED lines=8> */
[----:B0-----:R-:W-:-:S02]  /*2fa0*/  @!P1 IMAD R119, R119, R38, UR8 ;  /* 0x0000000877779e24 */ /* 0x001fc4000f8e0226 */
[--C-:B-1----:R-:W-:Y:S01]  /*2fb0*/  FADD.FTZ R38, R85, R84.reuse ;  /* 0x0000005455267221 */ /* 0x102fe20000010000 */
[----:B------:R-:W-:Y:S02]  /*2fc0*/  PRMT R84, R56, 0x7632, R84 ;  /* 0x0000763238547816 */ /* 0x000fe40000000054 */
[----:B------:R-:W-:Y:S01]  /*2fd0*/  PRMT R85, R58, 0x7632, R85 ;  /* 0x000076323a557816 */ /* 0x000fe20000000055 */
[----:B--2---:R-:W-:Y:S01]  /*2fe0*/  FADD.FTZ R39, R39, R118 ;  /* 0x0000007627277221 */ /* 0x004fe20000010000 */
[----:B------:R-:W-:Y:S02]  /*2ff0*/  @!P1 LEA R119, R119, R6, 0x8 ;  /* 0x0000000677779211 */ /* 0x000fe400078e40ff */
[----:B------:R-:W-:Y:S02]  /*3000*/  PRMT R62, R62, 0x7632, R62 ;  /* 0x000076323e3e7816 */ /* 0x000fe4000000003e */
[----:B------:R-:W-:Y:S02]  /*3010*/  @!P1 SHF.L.U32 R119, R119, 0x1, RZ ;  /* 0x0000000177779819 */ /* 0x000fe400000006ff */
[----:B------:R-:W-:-:S02]  /*3020*/  PRMT R63, R63, 0x7632, R63 ;  /* 0x000076323f3f7816 */ /* 0x000fc4000000003f */
[----:B------:R-:W-:Y:S01]  /*3030*/  PRMT R64, R64, 0x7632, R64 ;  /* 0x0000763240407816 */ /* 0x000fe20000000040 */
[----:B---3--:R-:W-:Y:S01]  /*3040*/  @!P1 IMAD.WIDE.U32 R86, R119, 0x4, R86 ;  /* 0x0000000477569825 */ /* 0x008fe200078e0056 */
[----:B------:R-:W-:Y:S02]  /*3050*/  PRMT R65, R65, 0x7632, R65 ;  /* 0x0000763241417816 */ /* 0x000fe40000000041 */
[----:B------:R-:W-:Y:S02]  /*3060*/  PRMT R66, R66, 0x7632, R66 ;  /* 0x0000763242427816 */ /* 0x000fe40000000042 */
[----:B------:R0:W-:Y:S01]  /*3070*/  @!P1 STG.E.64 desc[UR16][R86.64], R38 ;  /* 0x0000002656009986 */ /* 0x0001e2000c101b10 */
[----:B------:R-:W-:Y:S02]  /*3080*/  PLOP3.LUT P1, PT, PT, PT, UP0, 0x80, 0x0 ;  /* 0x000000000000781c */ /* 0x000fe40003f2f008 */
        /* <DEDUP_REMOVED lines=16> */
[----:B------:R-:W-:Y:S01]  /*3190*/  PRMT R83, R83, 0x7632, R83 ;  /* 0x0000763253537816 */ /* 0x000fe20000000053 */
[----:B0-----:R-:W-:Y:S06]  /*31a0*/  @P1 BRA `(.L_x_502) ;  /* 0x00000000004c1947 */ /* 0x001fec0003800000 */
[----:B------:R-:W-:Y:S01]  /*31b0*/  BAR.SYNC.DEFER_BLOCKING 0x0 ;  /* 0x0000000000007b1d */ /* 0x000fe20000010000 */
[----:B------:R-:W-:-:S13]  /*31c0*/  ISETP.NE.AND P1, PT, R0, RZ, PT ;  /* 0x000000ff0000720c */ /* 0x000fda0003f25270 */
[----:B------:R-:W-:Y:S05]  /*31d0*/  @P1 BRA `(.L_x_503) ;  /* 0x0000000000341947 */ /* 0x000fea0003800000 */
[----:B------:R-:W-:Y:S01]  /*31e0*/  IMAD.MOV.U32 R39, RZ, RZ, 0x7ffffff1 ;  /* 0x7ffffff1ff277424 */ /* 0x000fe200078e00ff */
[----:B------:R-:W-:-:S04]  /*31f0*/  ISETP.NE.AND P1, PT, RZ, UR20, PT ;  /* 0x00000014ff007c0c */ /* 0x000fc8000bf25270 */
[----:B------:R-:W-:Y:S01]  /*3200*/  SEL R39, R39, 0x1, !P1 ;  /* 0x0000000127277807 */ /* 0x000fe20004800000 */
[----:B------:R-:W-:Y:S06]  /*3210*/  MEMBAR.ALL.GPU ;  /* 0x0000000000007992 */ /* 0x000fec000000a000 */
[----:B------:R-:W-:-:S00]  /*3220*/  ERRBAR ;  /* 0x00000000000079ab */ /* 0x000fc00000000000 */
[----:B------:R-:W-:Y:S06]  /*3230*/  CGAERRBAR ;  /* 0x00000000000075ab */ /* 0x000fec0000000000 */
[----:B------:R0:W5:Y:S02]  /*3240*/  ATOM.E.ADD.STRONG.GPU PT, R39, desc[UR16][R120.64], R39 ;  /* 0x000000277827798a */ /* 0x00016400081ee1d0 */
.L_x_504:
[----:B------:R-:W2:Y:S04]  /*3250*/  LD.E.STRONG.GPU R38, desc[UR16][R120.64] ;  /* 0x0000001078267980 */ /* 0x000ea8000c10f900 */
[----:B--2---:R-:W-:Y:S01]  /*3260*/  CCTL.IVALL ;  /* 0x00000000ff00798f */ /* 0x004fe20002000000 */
[----:B------:R-:W-:Y:S05]  /*3270*/  YIELD ;  /* 0x0000000000007946 */ /* 0x000fea0003800000 */
[----:B-----5:R-:W-:-:S04]  /*3280*/  LOP3.LUT R38, R38, R39, RZ, 0x3c, !PT ;  /* 0x0000002726267212 */ /* 0x020fc800078e3cff */
[----:B------:R-:W-:-:S13]  /*3290*/  ISETP.GT.AND P1, PT, R38, -0x1, PT ;  /* 0xffffffff2600780c */ /* 0x000fda0003f24270 */
[----:B------:R-:W-:Y:S05]  /*32a0*/  @P1 BRA `(.L_x_504) ;  /* 0xfffffffc00e81947 */ /* 0x000fea000383ffff */
.L_x_503:
[----:B------:R-:W-:Y:S05]  /*32b0*/  WARPSYNC.ALL ;  /* 0x0000000000007948 */ /* 0x000fea0003800000 */
[----:B------:R-:W-:Y:S06]  /*32c0*/  BAR.SYNC.DEFER_BLOCKING 0x0 ;  /* 0x0000000000007b1d */ /* 0x000fec0000010000 */
[----:B------:R-:W-:Y:S05]  /*32d0*/  BRA `(.L_x_505) ;  /* 0x0000000000507947 */ /* 0x000fea0003800000 */
.L_x_502:
[----:B------:R-:W-:Y:S01]  /*32e0*/  BAR.SYNC.DEFER_BLOCKING 0x0 ;  /* 0x0000000000007b1d */ /* 0x000fe20000010000 */
[----:B------:R-:W-:-:S13]  /*32f0*/  ISETP.NE.AND P1, PT, R0, RZ, PT ;  /* 0x000000ff0000720c */ /* 0x000fda0003f25270 */
[----:B------:R-:W-:Y:S05]  /*3300*/  @P1 BRA `(.L_x_506) ;  /* 0x00000000003c1947 */ /* 0x000fea0003800000 */
[----:B------:R-:W-:Y:S01]  /*3310*/  MOV R51, UR15 ;  /* 0x0000000f00337c02 */ /* 0x000fe20008000f00 */
[----:B------:R-:W-:Y:S01]  /*3320*/  IMAD.U32 R39, RZ, RZ, UR7 ;  /* 0x00000007ff277e24 */ /* 0x000fe2000f8e00ff */
[----:B------:R-:W-:Y:S01]  /*3330*/  MOV R38, UR6 ;  /* 0x0000000600267c02 */ /* 0x000fe20008000f00 */
[----:B------:R-:W-:Y:S06]  /*3340*/  MEMBAR.ALL.GPU ;  /* 0x0000000000007992 */ /* 0x000fec000000a000 */
[----:B------:R-:W-:-:S00]  /*3350*/  ERRBAR ;  /* 0x00000000000079ab */ /* 0x000fc00000000000 */
[----:B------:R-:W-:Y:S06]  /*3360*/  CGAERRBAR ;  /* 0x00000000000075ab */ /* 0x000fec0000000000 */
[----:B------:R0:W5:Y:S02]  /*3370*/  ATOM.E.ADD.STRONG.GPU PT, R50, desc[UR16][R38.64], R51 ;  /* 0x000000332632798a */ /* 0x00016400081ee1d0 */
.L_x_507:
[----:B0-----:R-:W-:Y:S02]  /*3380*/  MOV R39, UR7 ;  /* 0x0000000700277c02 */ /* 0x001fe40008000f00 */
[----:B------:R-:W-:-:S05]  /*3390*/  MOV R38, UR6 ;  /* 0x0000000600267c02 */ /* 0x000fca0008000f00 */
[----:B------:R-:W2:Y:S04]  /*33a0*/  LD.E.STRONG.GPU R39, desc[UR16][R38.64] ;  /* 0x0000001026277980 */ /* 0x000ea8000c10f900 */
[----:B--2---:R-:W-:Y:S01]  /*33b0*/  CCTL.IVALL ;  /* 0x00000000ff00798f */ /* 0x004fe20002000000 */
[----:B------:R-:W-:Y:S05]  /*33c0*/  YIELD ;  /* 0x0000000000007946 */ /* 0x000fea0003800000 */
[----:B-----5:R-:W-:-:S04]  /*33d0*/  LOP3.LUT R51, R39, R50, RZ, 0x3c, !PT ;  /* 0x0000003227337212 */ /* 0x020fc800078e3cff */
[----:B------:R-:W-:-:S13]  /*33e0*/  ISETP.GT.AND P1, PT, R51, -0x1, PT ;  /* 0xffffffff3300780c */ /* 0x000fda0003f24270 */
[----:B------:R-:W-:Y:S05]  /*33f0*/  @P1 BRA `(.L_x_507) ;  /* 0xfffffffc00e01947 */ /* 0x000fea000383ffff */
.L_x_506:
[----:B------:R-:W-:Y:S05]  /*3400*/  WARPSYNC.ALL ;  /* 0x0000000000007948 */ /* 0x000fea0003800000 */
[----:B------:R-:W-:Y:S06]  /*3410*/  BAR.SYNC.DEFER_BLOCKING 0x0 ;  /* 0x0000000000007b1d */ /* 0x000fec0000010000 */
.L_x_505:
[----:B------:R-:W-:Y:S01]  /*3420*/  ISETP.GT.U32.AND P1, PT, R0, 0xff, PT ;  /* 0x000000ff0000780c */ /* 0x000fe20003f24070 */
[----:B------:R-:W-:Y:S01]  /*3430*/  IMAD.U32 R51, RZ, RZ, UR4 ;  /* 0x00000004ff337e24 */ /* 0x000fe2000f8e00ff */
[----:B------:R-:W1:Y:S01]  /*3440*/  S2UR UR14, SR_CgaCtaId ;  /* 0x00000000000e79c3 */ /* 0x000e620000008800 */
[----:B------:R-:W-:Y:S01]  /*3450*/  UMOV UR5, 0x400 ;  /* 0x0000040000057882 */ /* 0x000fe20000000000 */
[----:B------:R-:W-:Y:S01]  /*3460*/  USHF.L.U32 UR12, UR12, 0x4, URZ ;  /* 0x000000040c0c7899 */ /* 0x000fe2000800063f */
[----:B------:R-:W-:Y:S01]  /*3470*/  SHF.L.U32 R57, R57, 0x10, RZ ;  /* 0x0000001039397819 */ /* 0x000fe200000006ff */
[----:B------:R-:W-:Y:S01]  /*3480*/  IMAD.U32 R53, R53, 0x10000, RZ ;  /* 0x0001000035357824 */ /* 0x000fe200078e00ff */
[----:B------:R-:W-:Y:S02]  /*3490*/  SHF.L.U32 R61, R61, 0x10, RZ ;  /* 0x000000103d3d7819 */ /* 0x000fe400000006ff */
[----:B------:R-:W-:Y:S01]  /*34a0*/  SHF.L.U32 R69, R69, 0x10, RZ ;  /* 0x0000001045457819 */ /* 0x000fe200000006ff */
[----:B------:R-:W-:Y:S01]  /*34b0*/  IMAD.U32 R123, R60, 0x10000, RZ ;  /* 0x000100003c7b7824 */ /* 0x000fe200078e00ff */
[----:B------:R-:W-:Y:S01]  /*34c0*/  SHF.L.U32 R125, R68, 0x10, RZ ;  /* 0x00000010447d7819 */ /* 0x000fe200000006ff */
[----:B------:R-:W-:Y:S01]  /*34d0*/  IMAD.U32 R65, R65, 0x10000, RZ ;  /* 0x0001000041417824 */ /* 0x000fe200078e00ff */
[----:B------:R-:W2:Y:S01]  /*34e0*/  @!P1 LDC R50, c[0x0][0x10] ;  /* 0x00000400ff329b82 */ /* 0x000ea20000000800 */
[----:B------:R-:W-:Y:S01]  /*34f0*/  SHF.L.U32 R72, R72, 0x10, RZ ;  /* 0x0000001048487819 */ /* 0x000fe200000006ff */
[----:B------:R-:W-:Y:S01]  /*3500*/  IMAD.U32 R73, R73, 0x10000, RZ ;  /* 0x0001000049497824 */ /* 0x000fe200078e00ff */
[----:B------:R-:W-:-:S02]  /*3510*/  SHF.L.U32 R76, R76, 0x10, RZ ;  /* 0x000000104c4c7819 */ /* 0x000fc400000006ff */
[----:B------:R-:W-:Y:S02]  /*3520*/  SHF.L.U32 R77, R77, 0x10, RZ ;  /* 0x000000104d4d7819 */ /* 0x000fe400000006ff */
[----:B------:R-:W-:Y:S01]  /*3530*/  SHF.L.U32 R80, R80, 0x10, RZ ;  /* 0x0000001050507819 */ /* 0x000fe200000006ff */
[----:B------:R-:W3:Y:S01]  /*3540*/  @!P1 LDC.64 R38, c[0x0][0x260] ;  /* 0x00009800ff269b82 */ /* 0x000ee20000000a00 */
[----:B------:R-:W-:Y:S01]  /*3550*/  IMAD.U32 R81, R81, 0x10000, RZ ;  /* 0x0001000051517824 */ /* 0x000fe200078e00ff */
[----:B------:R-:W-:Y:S02]  /*3560*/  SHF.L.U32 R85, R85, 0x10, RZ ;  /* 0x0000001055557819 */ /* 0x000fe400000006ff */
[----:B------:R-:W-:Y:S02]  /*3570*/  SHF.L.U32 R55, R55, 0x10, RZ ;  /* 0x0000001037377819 */ /* 0x000fe400000006ff */
[----:B------:R-:W-:Y:S02]  /*3580*/  SHF.L.U32 R67, R67, 0x10, RZ ;  /* 0x0000001043437819 */ /* 0x000fe400000006ff */
[----:B------:R-:W-:Y:S01]  /*3590*/  SHF.L.U32 R71, R71, 0x10, RZ ;  /* 0x0000001047477819 */ /* 0x000fe200000006ff */
[----:B------:R-:W-:Y:S01]  /*35a0*/  IMAD.U32 R75, R75, 0x10000, RZ ;  /* 0x000100004b4b7824 */ /* 0x000fe200078e00ff */
[----:B------:R-:W-:Y:S01]  /*35b0*/  SHF.L.U32 R79, R79, 0x10, RZ ;  /* 0x000000104f4f7819 */ /* 0x000fe200000006ff */
[----:B------:R-:W-:Y:S01]  /*35c0*/  ULDC.64 UR22, c[0x0][0x210] ;  /* 0x0000840000167ab9 */ /* 0x000fe20000000a00 */
[----:B--2---:R-:W-:Y:S01]  /*35d0*/  @!P1 IMAD R50, R50, R51, UR8 ;  /* 0x0000000832329e24 */ /* 0x004fe2000f8e0233 */
[----:B------:R-:W-:-:S04]  /*35e0*/  @!P1 LOP3.LUT R51, R0, 0x7ffffff0, RZ, 0xc0, !PT ;  /* 0x7ffffff000339812 */ /* 0x000fc800078ec0ff */
[----:B------:R-:W-:Y:S02]  /*35f0*/  @!P1 LEA R50, R50, R51, 0x8 ;  /* 0x0000003332329211 */ /* 0x000fe400078e40ff */
[----:B------:R-:W-:-:S04]  /*3600*/  @!P1 LOP3.LUT R51, R0, 0xf, RZ, 0xc0, !PT ;  /* 0x0000000f00339812 */ /* 0x000fc800078ec0ff */
[----:B------:R-:W-:-:S05]  /*3610*/  @!P1 IADD3 R50, R50, R51, RZ ;  /* 0x0000003332329210 */ /* 0x000fca0007ffe0ff */
[----:B------:R-:W-:-:S04]  /*3620*/  @!P1 IMAD.SHL.U32 R51, R50, 0x2, RZ ;  /* 0x0000000232339824 */ /* 0x000fc800078e00ff */
[----:B---3--:R-:W-:-:S06]  /*3630*/  @!P1 IMAD.WIDE.U32 R38, R51, 0x4, R38 ;  /* 0x0000000433269825 */ /* 0x008fcc00078e0026 */
[----:B------:R-:W2:Y:S01]  /*3640*/  @!P1 LDG.E.64 R38, desc[UR16][R38.64] ;  /* 0x0000001026269981 */ /* 0x000ea2000c1e1b00 */
[----:B------:R-:W-:Y:S01]  /*3650*/  CS2R R50, SRZ ;  /* 0x0000000000327805 */ /* 0x000fe2000001ff00 */
[----:B------:R-:W-:Y:S01]  /*3660*/  UIADD3 UR5, UR5, 0x5280, URZ ;  /* 0x0000528005057890 */ /* 0x000fe2000fffe03f */
[C---:B------:R-:W-:Y:S01]  /*3670*/  FADD.FTZ R122, -R48.reuse, R69 ;  /* 0x00000045307a7221 */ /* 0x040fe20000010100 */
[----:B------:R-:W-:Y:S01]  /*3680*/  ULOP3.LUT UR12, UR12, 0x10, URZ, 0xc0, !UPT ;  /* 0x000000100c0c7892 */ /* 0x000fe2000f8ec03f */
[C---:B------:R-:W-:Y:S01]  /*3690*/  FADD.FTZ R68, -R48.reuse, R123 ;  /* 0x0000007b30447221 */ /* 0x040fe20000010100 */
[----:B-1----:R-:W-:Y:S01]  /*36a0*/  ULEA UR5, UR14, UR5, 0x18 ;  /* 0x000000050e057291 */ /* 0x002fe2000f8ec03f */
[C---:B------:R-:W-:Y:S01]  /*36b0*/  FADD.FTZ R72, -R48.reuse, R72 ;  /* 0x0000004830487221 */ /* 0x040fe20000010100 */
[C---:B------:R-:W-:Y:S01]  /*36c0*/  FADD.FTZ R124, -R48.reuse, R73 ;  /* 0x00000049307c7221 */ /* 0x040fe20000010100 */
[----:B------:R-:W-:Y:S01]  /*36d0*/  FADD.FTZ R76, -R48, R76 ;  /* 0x0000004c304c7221 */ /* 0x000fe20000010100 */
[----:B------:R-:W-:Y:S01]  /*36e0*/  IADD3 R116, R116, -UR12, RZ ;  /* 0x8000000c74747c10 */ /* 0x000fe2000fffe0ff */
[C---:B------:R-:W-:Y:S01]  /*36f0*/  FADD.FTZ R77, -R48.reuse, R77 ;  /* 0x0000004d304d7221 */ /* 0x040fe20000010100 */
[----:B------:R-:W-:Y:S01]  /*3700*/  FADD.FTZ R80, -R48, R80 ;  /* 0x0000005030507221 */ /* 0x000fe20000010100 */
[----:B------:R-:W-:Y:S01]  /*3710*/  SHF.L.U32 R69, R74, 0x10, RZ ;  /* 0x000000104a457819 */ /* 0x000fe200000006ff */
[----:B------:R-:W-:Y:S01]  /*3720*/  IMAD.U32 R73, R78, 0x10000, RZ ;  /* 0x000100004e497824 */ /* 0x000fe200078e00ff */
[----:B------:R-:W-:Y:S01]  /*3730*/  SHF.L.U32 R83, R83, 0x10, RZ ;  /* 0x0000001053537819 */ /* 0x000fe200000006ff */
[----:B------:R-:W-:Y:S01]  /*3740*/  FMUL.FTZ R77, R33, R77 ;  /* 0x0000004d214d7220 */ /* 0x000fe20000410000 */
[----:B------:R-:W-:Y:S01]  /*3750*/  ULOP3.LUT UR4, UR4, 0x1, URZ, 0x3c, !UPT ;  /* 0x0000000104047892 */ /* 0x000fe2000f8e3c3f */
[----:B------:R-:W-:Y:S01]  /*3760*/  UMOV UR12, UR10 ;  /* 0x0000000a000c7c82 */ /* 0x000fe20008000000 */
[----:B--2---:R-:W-:Y:S01]  /*3770*/  @!P1 FADD.FTZ R50, RZ, R39 ;  /* 0x00000027ff329221 */ /* 0x004fe20000010000 */
[----:B------:R-:W-:Y:S01]  /*3780*/  @!P1 FADD.FTZ R51, RZ, R38 ;  /* 0x00000026ff339221 */ /* 0x000fe20000010000 */
[----:B------:R-:W-:-:S03]  /*3790*/  LOP3.LUT P1, RZ, R0, 0xffffff0f, RZ, 0xc0, !PT ;  /* 0xffffff0f00ff7812 */ /* 0x000fc6000782c0ff */
[----:B------:R-:W1:Y:S04]  /*37a0*/  SHFL.BFLY PT, R87, R50, 0x8, 0x1f ;  /* 0x0d001f0032577f89 */ /* 0x000e6800000e0000 */
[----:B------:R-:W2:Y:S01]  /*37b0*/  SHFL.BFLY PT, R86, R51, 0x8, 0x1f ;  /* 0x0d001f0033567f89 */ /* 0x000ea200000e0000 */
[----:B-1----:R-:W-:Y:S01]  /*37c0*/  FADD.FTZ R87, R87, R50 ;  /* 0x0000003257577221 */ /* 0x002fe20000010000 */
[----:B--2---:R-:W-:-:S04]  /*37d0*/  FADD.FTZ R86, R86, R51 ;  /* 0x0000003356567221 */ /* 0x004fc80000010000 */
[----:B------:R-:W1:Y:S04]  /*37e0*/  SHFL.BFLY PT, R118, R87, 0x4, 0x1f ;  /* 0x0c801f0057767f89 */ /* 0x000e6800000e0000 */
[----:B------:R-:W2:Y:S01]  /*37f0*/  SHFL.BFLY PT, R119, R86, 0x4, 0x1f ;  /* 0x0c801f0056777f89 */ /* 0x000ea200000e0000 */
[----:B-1----:R-:W-:Y:S01]  /*3800*/  FADD.FTZ R118, R87, R118 ;  /* 0x0000007657767221 */ /* 0x002fe20000010000 */
[----:B------:R-:W-:Y:S01]  /*3810*/  SHF.L.U32 R87, R52, 0x10, RZ ;  /* 0x0000001034577819 */ /* 0x000fe200000006ff */
[----:B------:R-:W-:Y:S01]  /*3820*/  FADD.FTZ R52, -R48, R53 ;  /* 0x0000003530347221 */ /* 0x000fe20000010100 */
[----:B------:R-:W-:Y:S01]  /*3830*/  SHF.L.U32 R53, R54, 0x10, RZ ;  /* 0x0000001036357819 */ /* 0x000fe200000006ff */
[----:B--2---:R-:W-:Y:S01]  /*3840*/  FADD.FTZ R119, R86, R119 ;  /* 0x0000007756777221 */ /* 0x004fe20000010000 */
[----:B------:R-:W1:Y:S01]  /*3850*/  SHFL.BFLY PT, R39, R118, 0x2, 0x1f ;  /* 0x0c401f0076277f89 */ /* 0x000e6200000e0000 */
[----:B------:R-:W-:-:S03]  /*3860*/  FMUL.FTZ R52, R33, R52 ;  /* 0x0000003421347220 */ /* 0x000fc60000410000 */
[----:B------:R-:W2:Y:S01]  /*3870*/  SHFL.BFLY PT, R38, R119, 0x2, 0x1f ;  /* 0x0c401f0077267f89 */ /* 0x000ea200000e0000 */
[----:B-1----:R-:W-:Y:S01]  /*3880*/  FADD.FTZ R39, R118, R39 ;  /* 0x0000002776277221 */ /* 0x002fe20000010000 */
[----:B------:R-:W-:Y:S01]  /*3890*/  FADD.FTZ R118, -R48, R125 ;  /* 0x0000007d30767221 */ /* 0x000fe20000010100 */
[----:B--2---:R-:W-:Y:S01]  /*38a0*/  FADD.FTZ R50, R119, R38 ;  /* 0x0000002677327221 */ /* 0x004fe20000010000 */
[----:B------:R-:W-:Y:S02]  /*38b0*/  SHF.L.U32 R119, R84, 0x10, RZ ;  /* 0x0000001054777819 */ /* 0x000fe400000006ff */
[----:B------:R-:W1:Y:S01]  /*38c0*/  SHFL.BFLY PT, R38, R39, 0x1, 0x1f ;  /* 0x0c201f0027267f89 */ /* 0x000e6200000e0000 */
[----:B------:R-:W-:Y:S01]  /*38d0*/  FADD.FTZ R84, -R48, R61 ;  /* 0x0000003d30547221 */ /* 0x000fe20000010100 */
[----:B------:R-:W-:Y:S02]  /*38e0*/  SHF.L.U32 R61, R66, 0x10, RZ ;  /* 0x00000010423d7819 */ /* 0x000fe400000006ff */
[----:B------:R-:W2:Y:S01]  /*38f0*/  SHFL.BFLY PT, R51, R50, 0x1, 0x1f ;  /* 0x0c201f0032337f89 */ /* 0x000ea200000e0000 */
[----:B------:R-:W-:Y:S01]  /*3900*/  FADD.FTZ R60, -R48, R119 ;  /* 0x00000077303c7221 */ /* 0x000fe20000010100 */
[----:B-1----:R-:W-:Y:S01]  /*3910*/  FADD.FTZ R86, R39, R38 ;  /* 0x0000002627567221 */ /* 0x002fe20000010000 */
[----:B--2---:R-:W-:-:S03]  /*3920*/  FADD.FTZ R38, R50, R51 ;  /* 0x0000003332267221 */ /* 0x004fc60000010000 */
[----:B------:R-:W-:Y:S01]  /*3930*/  @!P1 FMUL.FTZ R39, R86, 6.5104170062113553286e-05 ;  /* 0x3888888956279820 */ /* 0x000fe20000410000 */
[----:B------:R-:W-:Y:S01]  /*3940*/  @!P1 LOP3.LUT R86, R2, 0x7ffffff8, RZ, 0xc0, !PT ;  /* 0x7ffffff802569812 */ /* 0x000fe200078ec0ff */
[----:B------:R-:W-:Y:S01]  /*3950*/  @!P1 FMUL.FTZ R38, R38, 6.5104170062113553286e-05 ;  /* 0x3888888926269820 */ /* 0x000fe20000410000 */
[----:B------:R-:W-:Y:S01]  /*3960*/  LEA R50, R116, UR5, 0x3 ;  /* 0x0000000574327c11 */ /* 0x000fe2000f8e18ff */
[----:B------:R-:W-:Y:S01]  /*3970*/  FADD.FTZ R116, -R48, R65 ;  /* 0x0000004130747221 */ /* 0x000fe20000010100 */
[----:B------:R-:W-:Y:S02]  /*3980*/  SHF.L.U32 R65, R70, 0x10, RZ ;  /* 0x0000001046417819 */ /* 0x000fe400000006ff */
[----:B------:R1:W-:Y:S01]  /*3990*/  @!P1 STS.64 [R86+UR5], R38 ;  /* 0x0000002656009988 */ /* 0x0003e20008000a05 */
[----:B------:R-:W-:Y:S01]  /*39a0*/  UMOV UR5, UR11 ;  /* 0x0000000b00057c82 */ /* 0x000fe20008000000 */
[----:B------:R-:W-:Y:S01]  /*39b0*/  BAR.SYNC.DEFER_BLOCKING 0x0 ;  /* 0x0000000000007b1d */ /* 0x000fe20000010000 */
[----:B-1----:R-:W-:Y:S01]  /*39c0*/  SHF.L.U32 R39, R64, 0x10, RZ ;  /* 0x0000001040277819 */ /* 0x002fe200000006ff */
[----:B------:R-:W-:Y:S01]  /*39d0*/  FADD.FTZ R64, -R48, R57 ;  /* 0x0000003930407221 */ /* 0x000fe20000010100 */
[----:B------:R-:W-:-:S02]  /*39e0*/  IMAD.U32 R57, R62, 0x10000, RZ ;  /* 0x000100003e397824 */ /* 0x000fc400078e00ff */
[C---:B------:R-:W-:Y:S01]  /*39f0*/  FADD.FTZ R38, -R48.reuse, R87 ;  /* 0x0000005730267221 */ /* 0x040fe20000010100 */
[----:B------:R-:W-:Y:S01]  /*3a00*/  FADD.FTZ R86, -R48, R39 ;  /* 0x0000002730567221 */ /* 0x000fe20000010100 */
[----:B------:R-:W-:Y:S01]  /*3a10*/  SHF.L.U32 R39, R56, 0x10, RZ ;  /* 0x0000001038277819 */ /* 0x000fe200000006ff */
[----:B------:R-:W-:Y:S01]  /*3a20*/  FADD.FTZ R48, -R48, R81 ;  /* 0x0000005130307221 */ /* 0x000fe20000010100 */
[----:B------:R-:W-:-:S03]  /*3a30*/  SHF.L.U32 R81, R82, 0x10, RZ ;  /* 0x0000001052517819 */ /* 0x000fc600000006ff */
[----:B------:R-:W-:Y:S01]  /*3a40*/  FMUL.FTZ R48, R33, R48 ;  /* 0x0000003021307220 */ /* 0x000fe20000410000 */
[----:B------:R-:W1:Y:S02]  /*3a50*/  LDS.64 R50, [R50] ;  /* 0x0000000032327984 */ /* 0x000e640000000a00 */
[--C-:B-1----:R-:W-:Y:S01]  /*3a60*/  FFMA.FTZ R115, R115, R114, -R50.reuse ;  /* 0x0000007273737223 */ /* 0x102fe20000010832 */
[C-C-:B------:R-:W-:Y:S01]  /*3a70*/  FFMA.FTZ R109, R114.reuse, R109, -R50.reuse ;  /* 0x0000006d726d7223 */ /* 0x140fe20000010832 */
[C-C-:B------:R-:W-:Y:S01]  /*3a80*/  FFMA.FTZ R105, R114.reuse, R105, -R50.reuse ;  /* 0x0000006972697223 */ /* 0x140fe20000010832 */
[C-C-:B------:R-:W-:Y:S01]  /*3a90*/  FFMA.FTZ R101, R114.reuse, R101, -R50.reuse ;  /* 0x0000006572657223 */ /* 0x140fe20000010832 */
[C-C-:B------:R-:W-:Y:S01]  /*3aa0*/  FFMA.FTZ R97, R114.reuse, R97, -R50.reuse ;  /* 0x0000006172617223 */ /* 0x140fe20000010832 */
[C-C-:B------:R-:W-:Y:S01]  /*3ab0*/  FFMA.FTZ R93, R114.reuse, R93, -R50.reuse ;  /* 0x0000005d725d7223 */ /* 0x140fe20000010832 */
[C-C-:B------:R-:W-:Y:S01]  /*3ac0*/  FFMA.FTZ R89, R114.reuse, R89, -R50.reuse ;  /* 0x0000005972597223 */ /* 0x140fe20000010832 */
[--C-:B------:R-:W-:Y:S01]  /*3ad0*/  FFMA.FTZ R37, R114, R37, -R50.reuse ;  /* 0x0000002572257223 */ /* 0x100fe20000010832 */
[--C-:B------:R-:W-:Y:S01]  /*3ae0*/  FFMA.FTZ R74, R39, R57, -R50.reuse ;  /* 0x00000039274a7223 */ /* 0x100fe20000010832 */
[--C-:B------:R-:W-:Y:S01]  /*3af0*/  FFMA.FTZ R114, R53, R39, -R50.reuse ;  /* 0x0000002735727223 */ /* 0x100fe20000010832 */
[----:B------:R-:W-:Y:S01]  /*3b00*/  FMUL.FTZ R57, R33, R38 ;  /* 0x0000002621397220 */ /* 0x000fe20000410000 */
[C-C-:B------:R-:W-:Y:S01]  /*3b10*/  FFMA.FTZ R70, R39.reuse, R61, -R50.reuse ;  /* 0x0000003d27467223 */ /* 0x140fe20000010832 */
[----:B------:R-:W-:Y:S01]  /*3b20*/  SHF.L.U32 R61, R58, 0x10, RZ ;  /* 0x000000103a3d7819 */ /* 0x000fe200000006ff */
[----:B------:R-:W-:Y:S01]  /*3b30*/  FFMA.FTZ R78, R39, R85, -R50 ;  /* 0x00000055274e7223 */ /* 0x000fe20000010832 */
[----:B------:R-:W-:Y:S01]  /*3b40*/  FFMA.FTZ R114, -R51, R57, R114 ;  /* 0x0000003933727223 */ /* 0x000fe20000010172 */
[C-C-:B------:R-:W-:Y:S01]  /*3b50*/  FFMA.FTZ R66, R39.reuse, R65, -R50.reuse ;  /* 0x0000004127427223 */ /* 0x140fe20000010832 */
[C-C-:B------:R-:W-:Y:S01]  /*3b60*/  FFMA.FTZ R62, R39.reuse, R69, -R50.reuse ;  /* 0x00000045273e7223 */ /* 0x140fe20000010832 */
[C-C-:B------:R-:W-:Y:S01]  /*3b70*/  FFMA.FTZ R56, R39.reuse, R73, -R50.reuse ;  /* 0x0000004927387223 */ /* 0x140fe20000010832 */
[--C-:B------:R-:W-:Y:S01]  /*3b80*/  FFMA.FTZ R54, R39, R81, -R50.reuse ;  /* 0x0000005127367223 */ /* 0x100fe20000010832 */
[----:B------:R-:W-:Y:S01]  /*3b90*/  FMUL.FTZ R57, R33, R60 ;  /* 0x0000003c21397220 */ /* 0x000fe20000410000 */
[----:B------:R-:W-:Y:S01]  /*3ba0*/  IMAD.U32 R39, R59, 0x10000, RZ ;  /* 0x000100003b277824 */ /* 0x000fe200078e00ff */
[----:B------:R-:W-:Y:S01]  /*3bb0*/  SHF.L.U32 R53, R63, 0x10, RZ ;  /* 0x000000103f357819 */ /* 0x000fe200000006ff */
[----:B------:R-:W-:Y:S01]  /*3bc0*/  FFMA.FTZ R59, R55, R61, -R50 ;  /* 0x0000003d373b7223 */ /* 0x000fe20000010832 */
[----:B------:R-:W-:Y:S01]  /*3bd0*/  FFMA.FTZ R78, -R51, R57, R78 ;  /* 0x00000039334e7223 */ /* 0x000fe2000001014e */
[--C-:B------:R-:W-:Y:S01]  /*3be0*/  FFMA.FTZ R55, R61, R39, -R50.reuse ;  /* 0x000000273d377223 */ /* 0x100fe20000010832 */
[C---:B------:R-:W-:Y:S01]  /*3bf0*/  FMUL.FTZ R60, R33.reuse, R64 ;  /* 0x00000040213c7220 */ /* 0x040fe20000410000 */
[----:B------:R-:W-:Y:S01]  /*3c00*/  FMUL.FTZ R57, R33, R68 ;  /* 0x0000004421397220 */ /* 0x000fe20000410000 */
[C-C-:B------:R-:W-:Y:S01]  /*3c10*/  FFMA.FTZ R53, R61.reuse, R53, -R50.reuse ;  /* 0x000000353d357223 */ /* 0x140fe20000010832 */
[--C-:B------:R-:W-:Y:S01]  /*3c20*/  FFMA.FTZ R39, R61, R67, -R50.reuse ;  /* 0x000000433d277223 */ /* 0x100fe20000010832 */
[C---:B------:R-:W-:Y:S01]  /*3c30*/  FMUL.FTZ R64, R33.reuse, R84 ;  /* 0x0000005421407220 */ /* 0x040fe20000410000 */
[----:B------:R-:W-:Y:S01]  /*3c40*/  FMUL.FTZ R68, R33, R116 ;  /* 0x0000007421447220 */ /* 0x000fe20000410000 */
[--C-:B------:R-:W-:Y:S01]  /*3c50*/  FFMA.FTZ R82, R111, R112, -R50.reuse ;  /* 0x000000706f527223 */ /* 0x100fe20000010832 */
[C-C-:B------:R-:W-:Y:S01]  /*3c60*/  FFMA.FTZ R107, R112.reuse, R107, -R50.reuse ;  /* 0x0000006b706b7223 */ /* 0x140fe20000010832 */
[C-C-:B------:R-:W-:Y:S01]  /*3c70*/  FFMA.FTZ R103, R112.reuse, R103, -R50.reuse ;  /* 0x0000006770677223 */ /* 0x140fe20000010832 */
[C-C-:B------:R-:W-:Y:S01]  /*3c80*/  FFMA.FTZ R99, R112.reuse, R99, -R50.reuse ;  /* 0x0000006370637223 */ /* 0x140fe20000010832 */
[C-C-:B------:R-:W-:Y:S01]  /*3c90*/  FFMA.FTZ R95, R112.reuse, R95, -R50.reuse ;  /* 0x0000005f705f7223 */ /* 0x140fe20000010832 */
[C-C-:B------:R-:W-:Y:S01]  /*3ca0*/  FFMA.FTZ R91, R112.reuse, R91, -R50.reuse ;  /* 0x0000005b705b7223 */ /* 0x140fe20000010832 */
[C-C-:B------:R-:W-:Y:S01]  /*3cb0*/  FFMA.FTZ R35, R112.reuse, R35, -R50.reuse ;  /* 0x0000002370237223 */ /* 0x140fe20000010832 */
[--C-:B------:R-:W-:Y:S01]  /*3cc0*/  FFMA.FTZ R49, R112, R49, -R50.reuse ;  /* 0x0000003170317223 */ /* 0x100fe20000010832 */
[C---:B------:R-:W-:Y:S01]  /*3cd0*/  FFMA.FTZ R64, -R51.reuse, R64, R53 ;  /* 0x0000004033407223 */ /* 0x040fe20000010135 */
[----:B------:R-:W-:Y:S01]  /*3ce0*/  FFMA.FTZ R68, -R51, R68, R39 ;  /* 0x0000004433447223 */ /* 0x000fe20000010127 */
[--C-:B------:R-:W-:Y:S01]  /*3cf0*/  FFMA.FTZ R112, R61, R71, -R50.reuse ;  /* 0x000000473d707223 */ /* 0x100fe20000010832 */
[C---:B------:R-:W-:Y:S01]  /*3d00*/  FMUL.FTZ R53, R33.reuse, R118 ;  /* 0x0000007621357220 */ /* 0x040fe20000410000 */
[----:B------:R-:W-:Y:S01]  /*3d10*/  FMUL.FTZ R39, R33, R122 ;  /* 0x0000007a21277220 */ /* 0x000fe20000410000 */
[----:B------:R-:W-:Y:S01]  /*3d20*/  FFMA.FTZ R58, R61, R75, -R50 ;  /* 0x0000004b3d3a7223 */ /* 0x000fe20000010832 */
[----:B------:R-:W-:Y:S01]  /*3d30*/  FFMA.FTZ R115, R117, -R51, R115 ;  /* 0x8000003375737223 */ /* 0x000fe20000010073 */
[C---:B------:R-:W-:Y:S01]  /*3d40*/  FFMA.FTZ R66, -R51.reuse, R53, R66 ;  /* 0x0000003533427223 */ /* 0x040fe20000010142 */
[----:B------:R-:W-:Y:S01]  /*3d50*/  FFMA.FTZ R112, -R51, R39, R112 ;  /* 0x0000002733707223 */ /* 0x000fe20000010170 */
[C---:B------:R-:W-:Y:S01]  /*3d60*/  FMUL.FTZ R53, R33.reuse, R72 ;  /* 0x0000004821357220 */ /* 0x040fe20000410000 */
[----:B------:R-:W-:Y:S01]  /*3d70*/  FMUL.FTZ R39, R33, R124 ;  /* 0x0000007c21277220 */ /* 0x000fe20000410000 */
[----:B------:R-:W-:Y:S01]  /*3d80*/  FFMA.FTZ R82, R113, -R51, R82 ;  /* 0x8000003371527223 */ /* 0x000fe20000010052 */
[----:B------:R-:W-:Y:S01]  /*3d90*/  FFMA.FTZ R52, -R51, R52, R59 ;  /* 0x0000003433347223 */ /* 0x000fe2000001013b */
[----:B------:R-:W-:Y:S01]  /*3da0*/  FFMA.FTZ R38, R61, R79, -R50 ;  /* 0x0000004f3d267223 */ /* 0x000fe20000010832 */
[C---:B------:R-:W-:Y:S01]  /*3db0*/  FFMA.FTZ R60, -R51.reuse, R60, R55 ;  /* 0x0000003c333c7223 */ /* 0x040fe20000010137 */
[C---:B------:R-:W-:Y:S01]  /*3dc0*/  FFMA.FTZ R62, -R51.reuse, R53, R62 ;  /* 0x00000035333e7223 */ /* 0x040fe2000001013e */
[----:B------:R-:W-:Y:S01]  /*3dd0*/  FFMA.FTZ R58, -R51, R39, R58 ;  /* 0x00000027333a7223 */ /* 0x000fe2000001013a */
[----:B------:R-:W-:Y:S01]  /*3de0*/  FFMA.FTZ R72, R34, -R51, R35 ;  /* 0x8000003322487223 */ /* 0x000fe20000010023 */
[----:B------:R-:W-:Y:S01]  /*3df0*/  FFMA.FTZ R50, R61, R83, -R50 ;  /* 0x000000533d327223 */ /* 0x000fe20000010832 */
[C---:B------:R-:W-:Y:S01]  /*3e00*/  FMUL.FTZ R55, R33.reuse, R86 ;  /* 0x0000005621377220 */ /* 0x040fe20000410000 */
[C---:B------:R-:W-:Y:S01]  /*3e10*/  FMUL.FTZ R53, R33.reuse, R76 ;  /* 0x0000004c21357220 */ /* 0x040fe20000410000 */
[C---:B------:R-:W-:Y:S01]  /*3e20*/  FMUL.FTZ R39, R33.reuse, R80 ;  /* 0x0000005021277220 */ /* 0x040fe20000410000 */
[C---:B------:R-:W-:Y:S01]  /*3e30*/  FMUL.FTZ R115, R33.reuse, R115 ;  /* 0x0000007321737220 */ /* 0x040fe20000410000 */
[C---:B------:R-:W-:Y:S01]  /*3e40*/  FMUL.FTZ R114, R33.reuse, R114 ;  /* 0x0000007221727220 */ /* 0x040fe20000410000 */
[C---:B------:R-:W-:Y:S01]  /*3e50*/  FMUL.FTZ R82, R33.reuse, R82 ;  /* 0x0000005221527220 */ /* 0x040fe20000410000 */
[----:B------:R-:W-:Y:S01]  /*3e60*/  FMUL.FTZ R35, R33, R52 ;  /* 0x0000003421237220 */ /* 0x000fe20000410000 */
[-C--:B------:R-:W-:Y:S01]  /*3e70*/  FFMA.FTZ R110, R110, -R51.reuse, R109 ;  /* 0x800000336e6e7223 */ /* 0x080fe2000001006d */
[----:B------:R-:W-:Y:S01]  /*3e80*/  FFMA.FTZ R108, R108, -R51, R107 ;  /* 0x800000336c6c7223 */ /* 0x000fe2000001006b */
[----:B------:R-:W-:Y:S01]  /*3e90*/  IADD3 R34, P1, R18, UR22, RZ ;  /* 0x0000001612227c10 */ /* 0x000fe2000ff3e0ff */
[C---:B------:R-:W-:Y:S01]  /*3ea0*/  FFMA.FTZ R38, -R51.reuse, R77, R38 ;  /* 0x0000004d33267223 */ /* 0x040fe20000010126 */
[-C--:B------:R-:W-:Y:S01]  /*3eb0*/  FFMA.FTZ R36, R36, -R51.reuse, R37 ;  /* 0x8000003324247223 */ /* 0x080fe20000010025 */
[----:B------:R-:W-:Y:S01]  /*3ec0*/  FFMA.FTZ R106, R106, -R51, R105 ;  /* 0x800000336a6a7223 */ /* 0x000fe20000010069 */
[C---:B------:R-:W-:Y:S01]  /*3ed0*/  FFMA.FTZ R74, -R51.reuse, R57, R74 ;  /* 0x00000039334a7223 */ /* 0x040fe2000001014a */
[-C--:B------:R-:W-:Y:S01]  /*3ee0*/  FFMA.FTZ R104, R104, -R51.reuse, R103 ;  /* 0x8000003368687223 */ /* 0x080fe20000010067 */
[----:B------:R-:W-:Y:S01]  /*3ef0*/  FFMA.FTZ R102, R102, -R51, R101 ;  /* 0x8000003366667223 */ /* 0x000fe20000010065 */
[C---:B------:R-:W-:Y:S01]  /*3f00*/  FFMA.FTZ R70, -R51.reuse, R55, R70 ;  /* 0x0000003733467223 */ /* 0x040fe20000010146 */
[-C--:B------:R-:W-:Y:S01]  /*3f10*/  FFMA.FTZ R100, R100, -R51.reuse, R99 ;  /* 0x8000003364647223 */ /* 0x080fe20000010063 */
[-C--:B------:R-:W-:Y:S01]  /*3f20*/  FFMA.FTZ R98, R98, -R51.reuse, R97 ;  /* 0x8000003362627223 */ /* 0x080fe20000010061 */
[-C--:B------:R-:W-:Y:S01]  /*3f30*/  FFMA.FTZ R96, R96, -R51.reuse, R95 ;  /* 0x8000003360607223 */ /* 0x080fe2000001005f */
[-C--:B------:R-:W-:Y:S01]  /*3f40*/  FFMA.FTZ R94, R94, -R51.reuse, R93 ;  /* 0x800000335e5e7223 */ /* 0x080fe2000001005d */
[-C--:B------:R-:W-:Y:S01]  /*3f50*/  FFMA.FTZ R92, R92, -R51.reuse, R91 ;  /* 0x800000335c5c7223 */ /* 0x080fe2000001005b */
[----:B------:R-:W-:Y:S01]  /*3f60*/  FFMA.FTZ R90, R90, -R51, R89 ;  /* 0x800000335a5a7223 */ /* 0x000fe20000010059 */
[C---:B------:R-:W-:Y:S01]  /*3f70*/  FFMA.FTZ R56, -R51.reuse, R53, R56 ;  /* 0x0000003533387223 */ /* 0x040fe20000010138 */
[C---:B------:R-:W-:Y:S01]  /*3f80*/  FFMA.FTZ R54, -R51.reuse, R39, R54 ;  /* 0x0000002733367223 */ /* 0x040fe20000010136 */
[----:B------:R-:W-:Y:S01]  /*3f90*/  FFMA.FTZ R88, R88, -R51, R49 ;  /* 0x8000003358587223 */ /* 0x000fe20000010031 */
[--C-:B------:R-:W-:Y:S01]  /*3fa0*/  FFMA.FTZ R48, -R51, R48, R50.reuse ;  /* 0x0000003033307223 */ /* 0x100fe20000010132 */
[----:B------:R-:W-:Y:S01]  /*3fb0*/  F2FP.BF16.F32.PACK_AB R115, R114, R115 ;  /* 0x000000737273723e */ /* 0x000fe200000010ff */
[----:B------:R-:W-:Y:S01]  /*3fc0*/  FMUL.FTZ R110, R33, R110 ;  /* 0x0000006e216e7220 */ /* 0x000fe20000410000 */
[----:B------:R-:W-:Y:S01]  /*3fd0*/  F2FP.BF16.F32.PACK_AB R82, R35, R82 ;  /* 0x000000522352723e */ /* 0x000fe200000010ff */
[----:B------:R-:W-:Y:S01]  /*3fe0*/  FMUL.FTZ R39, R33, R78 ;  /* 0x0000004e21277220 */ /* 0x000fe20000410000 */
[----:B------:R-:W-:Y:S01]  /*3ff0*/  IADD3.X R35, R17, UR23, RZ, P1, !PT ;  /* 0x0000001711237c10 */ /* 0x000fe20008ffe4ff */
[C---:B------:R-:W-:Y:S01]  /*4000*/  FMUL.FTZ R108, R33.reuse, R108 ;  /* 0x0000006c216c7220 */ /* 0x040fe20000410000 */
        /* <DEDUP_REMOVED lines=24> */
[----:B------:R-:W-:Y:S01]  /*4190*/  FMUL.FTZ R38, R33, R48 ;  /* 0x0000003021267220 */ /* 0x000fe20000410000 */
[----:B------:R-:W-:Y:S01]  /*41a0*/  PRMT R50, R115, 0x7632, R50 ;  /* 0x0000763273327816 */ /* 0x000fe20000000032 */
[----:B------:R-:W-:Y:S01]  /*41b0*/  STG.E.U16 desc[UR16][R34.64], R115 ;  /* 0x0000007322007986 */ /* 0x000fe2000c101510 */
[----:B------:R-:W-:-:S02]  /*41c0*/  PRMT R33, R82, 0x7632, R33 ;  /* 0x0000763252217816 */ /* 0x000fc40000000021 */
[----:B------:R-:W-:Y:S01]  /*41d0*/  IADD3 R18, P1, R19, UR22, RZ ;  /* 0x0000001613127c10 */ /* 0x000fe2000ff3e0ff */
[----:B------:R-:W-:Y:S01]  /*41e0*/  STG.E.U16 desc[UR16][R34.64+0x2], R50 ;  /* 0x0000023222007986 */ /* 0x000fe2000c101510 */
[----:B------:R-:W-:Y:S02]  /*41f0*/  F2FP.BF16.F32.PACK_AB R110, R39, R110 ;  /* 0x0000006e276e723e */ /* 0x000fe400000010ff */
[----:B------:R-:W-:Y:S01]  /*4200*/  F2FP.BF16.F32.PACK_AB R108, R49, R108 ;  /* 0x0000006c316c723e */ /* 0x000fe200000010ff */
[----:B------:R-:W-:Y:S01]  /*4210*/  STG.E.U16 desc[UR16][R34.64+0x4], R82 ;  /* 0x0000045222007986 */ /* 0x000fe2000c101510 */
[----:B------:R-:W-:Y:S02]  /*4220*/  IADD3.X R19, R20, UR23, RZ, P1, !PT ;  /* 0x0000001714137c10 */ /* 0x000fe40008ffe4ff */
[----:B------:R-:W-:Y:S01]  /*4230*/  PRMT R39, R110, 0x7632, R39 ;  /* 0x000076326e277816 */ /* 0x000fe20000000027 */
[----:B------:R1:W-:Y:S01]  /*4240*/  STG.E.U16 desc[UR16][R34.64+0x6], R33 ;  /* 0x0000062122007986 */ /* 0x0003e2000c101510 */
[----:B------:R-:W-:-:S02]  /*4250*/  IADD3 R20, P1, R21, UR22, RZ ;  /* 0x0000001615147c10 */ /* 0x000fc4000ff3e0ff */
[----:B------:R-:W-:Y:S01]  /*4260*/  F2FP.BF16.F32.PACK_AB R106, R51, R106 ;  /* 0x0000006a336a723e */ /* 0x000fe200000010ff */
[----:B------:R-:W-:Y:S01]  /*4270*/  STG.E.U16 desc[UR16][R18.64], R110 ;  /* 0x0000006e12007986 */ /* 0x000fe2000c101510 */
[----:B------:R-:W-:Y:S02]  /*4280*/  F2FP.BF16.F32.PACK_AB R104, R53, R104 ;  /* 0x000000683568723e */ /* 0x000fe400000010ff */
[----:B------:R-:W-:Y:S01]  /*4290*/  IADD3.X R21, R22, UR23, RZ, P1, !PT ;  /* 0x0000001716157c10 */ /* 0x000fe20008ffe4ff */
[----:B------:R-:W-:Y:S01]  /*42a0*/  STG.E.U16 desc[UR16][R18.64+0x2], R39 ;  /* 0x0000022712007986 */ /* 0x000fe2000c101510 */
[----:B------:R-:W-:Y:S02]  /*42b0*/  PRMT R48, R106, 0x7632, R48 ;  /* 0x000076326a307816 */ /* 0x000fe40000000030 */
[----:B------:R-:W-:Y:S01]  /*42c0*/  IADD3 R22, P1, R23, UR22, RZ ;  /* 0x0000001617167c10 */ /* 0x000fe2000ff3e0ff */
[----:B------:R-:W-:Y:S01]  /*42d0*/  STG.E.U16 desc[UR16][R18.64+0x4], R108 ;  /* 0x0000046c12007986 */ /* 0x000fe2000c101510 */
[----:B-1----:R-:W-:-:S02]  /*42e0*/  PRMT R35, R108, 0x7632, R35 ;  /* 0x000076326c237816 */ /* 0x002fc40000000023 */
[----:B------:R-:W-:Y:S02]  /*42f0*/  F2FP.BF16.F32.PACK_AB R102, R55, R102 ;  /* 0x000000663766723e */ /* 0x000fe400000010ff */
[----:B------:R-:W-:Y:S01]  /*4300*/  F2FP.BF16.F32.PACK_AB R100, R57, R100 ;  /* 0x000000643964723e */ /* 0x000fe200000010ff */
[----:B------:R1:W-:Y:S01]  /*4310*/  STG.E.U16 desc[UR16][R18.64+0x6], R35 ;  /* 0x0000062312007986 */ /* 0x0003e2000c101510 */
[----:B------:R-:W-:Y:S02]  /*4320*/  IADD3.X R23, R24, UR23, RZ, P1, !PT ;  /* 0x0000001718177c10 */ /* 0x000fe40008ffe4ff */
[----:B------:R-:W-:Y:S01]  /*4330*/  PRMT R24, R102, 0x7632, R24 ;  /* 0x0000763266187816 */ /* 0x000fe20000000018 */
[----:B------:R-:W-:Y:S01]  /*4340*/  STG.E.U16 desc[UR16][R20.64], R106 ;  /* 0x0000006a14007986 */ /* 0x000fe2000c101510 */
[----:B------:R-:W-:Y:S02]  /*4350*/  F2FP.BF16.F32.PACK_AB R98, R59, R98 ;  /* 0x000000623b62723e */ /* 0x000fe400000010ff */
[----:B------:R-:W-:Y:S01]  /*4360*/  F2FP.BF16.F32.PACK_AB R96, R61, R96 ;  /* 0x000000603d60723e */ /* 0x000fe200000010ff */
[----:B------:R-:W-:Y:S01]  /*4370*/  STG.E.U16 desc[UR16][R20.64+0x2], R48 ;  /* 0x0000023014007986 */ /* 0x000fe2000c101510 */
[----:B------:R-:W-:-:S02]  /*4380*/  F2FP.BF16.F32.PACK_AB R94, R63, R94 ;  /* 0x0000005e3f5e723e */ /* 0x000fc400000010ff */
[----:B------:R-:W-:Y:S01]  /*4390*/  F2FP.BF16.F32.PACK_AB R92, R65, R92 ;  /* 0x0000005c415c723e */ /* 0x000fe200000010ff */
[----:B------:R-:W-:Y:S01]  /*43a0*/  STG.E.U16 desc[UR16][R20.64+0x4], R104 ;  /* 0x0000046814007986 */ /* 0x000fe2000c101510 */
[----:B-1----:R-:W-:Y:S02]  /*43b0*/  PRMT R19, R104, 0x7632, R19 ;  /* 0x0000763268137816 */ /* 0x002fe40000000013 */
[----:B------:R-:W-:Y:S02]  /*43c0*/  IADD3 R18, P1, R25, UR22, RZ ;  /* 0x0000001619127c10 */ /* 0x000fe4000ff3e0ff */
[----:B------:R-:W-:Y:S01]  /*43d0*/  PRMT R25, R98, 0x7632, R25 ;  /* 0x0000763262197816 */ /* 0x000fe20000000019 */
[----:B------:R1:W-:Y:S01]  /*43e0*/  STG.E.U16 desc[UR16][R20.64+0x6], R19 ;  /* 0x0000061314007986 */ /* 0x0003e2000c101510 */
[----:B------:R-:W-:Y:S02]  /*43f0*/  F2FP.BF16.F32.PACK_AB R90, R67, R90 ;  /* 0x0000005a435a723e */ /* 0x000fe400000010ff */
[----:B------:R-:W-:Y:S01]  /*4400*/  F2FP.BF16.F32.PACK_AB R72, R69, R72 ;  /* 0x000000484548723e */ /* 0x000fe200000010ff */
[----:B------:R-:W-:Y:S01]  /*4410*/  STG.E.U16 desc[UR16][R22.64], R102 ;  /* 0x0000006616007986 */ /* 0x000fe2000c101510 */
[----:B------:R-:W-:-:S02]  /*4420*/  F2FP.BF16.F32.PACK_AB R17, R36, R17 ;  /* 0x000000112411723e */ /* 0x000fc400000010ff */
[----:B------:R-:W-:Y:S01]  /*4430*/  F2FP.BF16.F32.PACK_AB R37, R38, R37 ;  /* 0x000000252625723e */ /* 0x000fe200000010ff */
[----:B------:R2:W-:Y:S01]  /*4440*/  STG.E.U16 desc[UR16][R22.64+0x2], R24 ;  /* 0x0000021816007986 */ /* 0x0005e2000c101510 */
[----:B-1----:R-:W-:-:S03]  /*4450*/  PRMT R21, R100, 0x7632, R21 ;  /* 0x0000763264157816 */ /* 0x002fc60000000015 */
[----:B------:R-:W-:Y:S01]  /*4460*/  STG.E.U16 desc[UR16][R22.64+0x4], R100 ;  /* 0x0000046416007986 */ /* 0x000fe2000c101510 */
[----:B------:R-:W-:Y:S02]  /*4470*/  IADD3.X R19, R26, UR23, RZ, P1, !PT ;  /* 0x000000171a137c10 */ /* 0x000fe40008ffe4ff */
[----:B------:R-:W-:Y:S01]  /*4480*/  IADD3 R20, P1, R27, UR22, RZ ;  /* 0x000000161b147c10 */ /* 0x000fe2000ff3e0ff */
[----:B------:R1:W-:Y:S01]  /*4490*/  STG.E.U16 desc[UR16][R22.64+0x6], R21 ;  /* 0x0000061516007986 */ /* 0x0003e2000c101510 */
[----:B--2---:R-:W-:-:S03]  /*44a0*/  PRMT R24, R94, 0x7632, R24 ;  /* 0x000076325e187816 */ /* 0x004fc60000000018 */
[----:B------:R-:W-:Y:S04]  /*44b0*/  STG.E.U16 desc[UR16][R18.64], R98 ;  /* 0x0000006212007986 */ /* 0x000fe8000c101510 */
[----:B------:R-:W-:Y:S01]  /*44c0*/  STG.E.U16 desc[UR16][R18.64+0x2], R25 ;  /* 0x0000021912007986 */ /* 0x000fe2000c101510 */
[----:B-1----:R-:W-:-:S03]  /*44d0*/  PRMT R23, R96, 0x7632, R23 ;  /* 0x0000763260177816 */ /* 0x002fc60000000017 */
[----:B------:R-:W-:Y:S01]  /*44e0*/  STG.E.U16 desc[UR16][R18.64+0x4], R96 ;  /* 0x0000046012007986 */ /* 0x000fe2000c101510 */
[----:B------:R-:W-:Y:S02]  /*44f0*/  IADD3.X R21, R28, UR23, RZ, P1, !PT ;  /* 0x000000171c157c10 */ /* 0x000fe40008ffe4ff */
[----:B------:R-:W-:Y:S01]  /*4500*/  IADD3 R22, P1, R29, UR22, RZ ;  /* 0x000000161d167c10 */ /* 0x000fe2000ff3e0ff */
[----:B------:R1:W-:Y:S04]  /*4510*/  STG.E.U16 desc[UR16][R18.64+0x6], R23 ;  /* 0x0000061712007986 */ /* 0x0003e8000c101510 */
[----:B------:R-:W-:Y:S04]  /*4520*/  STG.E.U16 desc[UR16][R20.64], R94 ;  /* 0x0000005e14007986 */ /* 0x000fe8000c101510 */
        /* <DEDUP_REMOVED lines=12> */
[----:B------:R-:W-:Y:S01]  /*45f0*/  PRMT R20, R17, 0x7632, R20 ;  /* 0x0000763211147816 */ /* 0x000fe20000000014 */
[----:B------:R1:W-:Y:S04]  /*4600*/  STG.E.U16 desc[UR16][R22.64+0x2], R21 ;  /* 0x0000021516007986 */ /* 0x0003e8000c101510 */
[----:B------:R2:W-:Y:S04]  /*4610*/  STG.E.U16 desc[UR16][R18.64], R17 ;  /* 0x0000001112007986 */ /* 0x0005e8000c101510 */
[----:B------:R2:W-:Y:S01]  /*4620*/  STG.E.U16 desc[UR16][R18.64+0x2], R20 ;  /* 0x0000021412007986 */ /* 0x0005e2000c101510 */
[----:B-1----:R-:W-:-:S03]  /*4630*/  PRMT R23, R37, 0x7632, R23 ;  /* 0x0000763225177816 */ /* 0x002fc60000000017 */
[----:B------:R2:W-:Y:S04]  /*4640*/  STG.E.U16 desc[UR16][R18.64+0x4], R37 ;  /* 0x0000042512007986 */ /* 0x0005e8000c101510 */
[----:B------:R2:W-:Y:S01]  /*4650*/  STG.E.U16 desc[UR16][R18.64+0x6], R23 ;  /* 0x0000061712007986 */ /* 0x0005e2000c101510 */
[----:B------:R-:W-:Y:S05]  /*4660*/  @!P0 BRA `(.L_x_508) ;  /* 0xffffffc000108947 */ /* 0x000fea000383ffff */
.L_x_498:
[----:B------:R-:W1:Y:S02]  /*4670*/  S2UR UR11, SR_CTAID.Y ;  /* 0x00000000000b79c3 */ /* 0x000e640000002600 */
[----:B-1----:R-:W-:Y:S02]  /*4680*/  USHF.L.U32 UR10, UR11, 0x3, URZ ;  /* 0x000000030b0a7899 */ /* 0x002fe4000800063f */
[----:B------:R-:W-:Y:S02]  /*4690*/  ULOP3.LUT UR11, UR11, 0x1, URZ, 0xc0, !UPT ;  /* 0x000000010b0b7892 */ /* 0x000fe4000f8ec03f */
[----:B------:R-:W-:Y:S02]  /*46a0*/  ULOP3.LUT UR10, UR10, 0x7fffff0, URZ, 0xc0, !UPT ;  /* 0x07fffff00a0a7892 */ /* 0x000fe4000f8ec03f */
[----:B------:R-:W-:Y:S02]  /*46b0*/  UIMAD UR11, UR11, 0x3c0, URZ ;  /* 0x000003c00b0b78a4 */ /* 0x000fe4000f8e023f */
[----:B------:R-:W-:-:S02]  /*46c0*/  UIADD3 UR10, UR10, UR20, URZ ;  /* 0x000000140a0a7290 */ /* 0x000fc4000fffe03f */
[----:B------:R-:W-:Y:S02]  /*46d0*/  UIADD3 UR14, UR11, 0x3c0, URZ ;  /* 0x000003c00b0e7890 */ /* 0x000fe4000fffe03f */
[----:B------:R-:W-:-:S04]  /*46e0*/  ULEA UR10, UR10, UR11, 0x5 ;  /* 0x0000000b0a0a7291 */ /* 0x000fc8000f8e283f */
[----:B------:R-:W-:-:S06]  /*46f0*/  UISETP.GE.AND UP0, UPT, UR10, UR14, UPT ;  /* 0x0000000e0a00728c */ /* 0x000fcc000bf06270 */
[----:B------:R-:W-:-:S13]  /*4700*/  PLOP3.LUT P0, PT, PT, PT, UP0, 0x80, 0x0 ;  /* 0x000000000000781c */ /* 0x000fda0003f0f008 */
[----:B------:R-:W-:Y:S05]  /*4710*/  @P0 EXIT ;  /* 0x000000000000094d */ /* 0x000fea0003800000 */
[----:B--2---:R-:W1:Y:S01]  /*4720*/  LDC.64 R20, c[0x0][0x258] ;  /* 0x00009600ff147b82 */ /* 0x004e620000000a00 */
[----:B------:R-:W0:Y:S01]  /*4730*/  S2R R0, SR_TID.X ;  /* 0x0000000000007919 */ /* 0x000e220000002100 */
[----:B------:R-:W-:-:S06]  /*4740*/  UMOV UR4, 0x400 ;  /* 0x0000040000047882 */ /* 0x000fcc0000000000 */
[----:B------:R-:W2:Y:S01]  /*4750*/  S2UR UR5, SR_CgaCtaId ;  /* 0x00000000000579c3 */ /* 0x000ea20000008800 */
[----:B-1----:R-:W-:Y:S02]  /*4760*/  LOP3.LUT R4, RZ, R20, RZ, 0x33, !PT ;  /* 0x00000014ff047212 */ /* 0x002fe400078e33ff */
[----:B------:R-:W-:Y:S02]  /*4770*/  LOP3.LUT R5, RZ, R21, RZ, 0x33, !PT ;  /* 0x00000015ff057212 */ /* 0x000fe400078e33ff */
[----:B------:R-:W-:-:S04]  /*4780*/  ISETP.GT.U32.AND P0, PT, R4, -0x5, PT ;  /* 0xfffffffb0400780c */ /* 0x000fc80003f04070 */
[C---:B------:R-:W-:Y:S01]  /*4790*/  ISETP.GT.AND.EX P0, PT, R5.reuse, -0x1, PT, P0 ;  /* 0xffffffff0500780c */ /* 0x040fe20003f04300 */
[----:B--2---:R-:W-:Y:S01]  /*47a0*/  ULEA UR6, UR5, UR4, 0x18 ;  /* 0x0000000405067291 */ /* 0x004fe2000f8ec03f */
[----:B0-----:R-:W-:Y:S02]  /*47b0*/  SHF.R.U32.HI R2, RZ, 0x5, R0 ;  /* 0x00000005ff027819 */ /* 0x001fe40000011600 */
        /* <DEDUP_REMOVED lines=12> */
[----:B------:R-:W-:Y:S01]  /*4880*/  LEA R12, R2, UR6, 0x7 ;  /* 0x00000006020c7c11 */ /* 0x000fe2000f8e38ff */
[----:B------:R-:W-:Y:S01]  /*4890*/  IMAD.WIDE.U32 R8, R4, -0x77777777, RZ ;  /* 0x8888888904087825 */ /* 0x000fe200078e00ff */
[----:B------:R-:W-:Y:S02]  /*48a0*/  IADD3 R6, R5, 0x1e, RZ ;  /* 0x0000001e05067810 */ /* 0x000fe40007ffe0ff */
[----:B------:R-:W-:Y:S02]  /*48b0*/  LOP3.LUT R7, R7, 0x1f, R0, 0x78, !PT ;  /* 0x0000001f07077812 */ /* 0x000fe400078e7800 */
[----:B------:R-:W-:Y:S01]  /*48c0*/  LOP3.LUT R14, RZ, R5, RZ, 0x33, !PT ;  /* 0x00000005ff0e7212 */ /* 0x000fe200078e33ff */
[----:B------:R-:W-:Y:S01]  /*48d0*/  IMAD.WIDE.U32 R10, P0, R3, -0x77777778, R8 ;  /* 0x88888888030a7825 */ /* 0x000fe20007800008 */
[----:B------:R-:W-:-:S02]  /*48e0*/  VIMNMX.U32 R13, R6, 0x20, !PT ;  /* 0x00000020060d7848 */ /* 0x000fc40007fe0000 */
[----:B------:R-:W-:Y:S01]  /*48f0*/  LEA R7, R7, R12, 0x2 ;  /* 0x0000000c07077211 */ /* 0x000fe200078e10ff */
[----:B------:R-:W-:Y:S01]  /*4900*/  IMAD.WIDE.U32 R8, R3, -0x77777777, RZ ;  /* 0x8888888903087825 */ /* 0x000fe200078e00ff */
[----:B------:R-:W-:Y:S02]  /*4910*/  IADD3 R8, R13, R14, RZ ;  /* 0x0000000e0d087210 */ /* 0x000fe40007ffe0ff */
[C---:B------:R-:W-:Y:S01]  /*4920*/  SHF.L.U32 R12, R0.reuse, 0x7, RZ ;  /* 0x00000007000c7819 */ /* 0x040fe200000006ff */
[----:B------:R-:W-:Y:S01]  /*4930*/  IMAD.X R17, RZ, RZ, RZ, P0 ;  /* 0x000000ffff117224 */ /* 0x000fe200000e06ff */
[----:B------:R-:W-:Y:S01]  /*4940*/  IADD3 RZ, P1, R9, R10, RZ ;  /* 0x0000000a09ff7210 */ /* 0x000fe20007f3e0ff */
[----:B------:R-:W-:Y:S01]  /*4950*/  IMAD.MOV.U32 R16, RZ, RZ, R11 ;  /* 0x000000ffff107224 */ /* 0x000fe200078e000b */
[----:B------:R-:W-:Y:S01]  /*4960*/  SHF.L.U32 R13, R0, 0x1, RZ ;  /* 0x00000001000d7819 */ /* 0x000fe200000006ff */
[----:B------:R-:W-:Y:S01]  /*4970*/  IMAD.WIDE.U32 R14, R8, -0x77777777, RZ ;  /* 0x88888889080e7825 */ /* 0x000fe200078e00ff */
[----:B------:R-:W-:-:S02]  /*4980*/  ISETP.LT.U32.AND P0, PT, R20, 0x4, PT ;  /* 0x000000041400780c */ /* 0x000fc40003f01070 */
[----:B------:R-:W-:Y:S01]  /*4990*/  LOP3.LUT R12, R12, 0x780, RZ, 0xc0, !PT ;  /* 0x000007800c0c7812 */ /* 0x000fe200078ec0ff */
[----:B------:R-:W-:Y:S01]  /*49a0*/  IMAD.WIDE.U32.X R16, R4, -0x77777778, R16, P1 ;  /* 0x8888888804107825 */ /* 0x000fe200008e0410 */
[----:B------:R-:W-:Y:S02]  /*49b0*/  LOP3.LUT R10, R13, 0x1e, RZ, 0xc0, !PT ;  /* 0x0000001e0d0a7812 */ /* 0x000fe400078ec0ff */
[----:B------:R-:W-:Y:S02]  /*49c0*/  ISETP.LT.AND.EX P0, PT, R21, RZ, PT, P0 ;  /* 0x000000ff1500720c */ /* 0x000fe40003f01300 */
[----:B------:R-:W-:Y:S02]  /*49d0*/  IADD3 R9, R5, 0x3c, RZ ;  /* 0x0000003c05097810 */ /* 0x000fe40007ffe0ff */
[----:B------:R-:W-:Y:S02]  /*49e0*/  SHF.R.U64 R24, R16, 0x3, R17 ;  /* 0x0000000310187819 */ /* 0x000fe40000001211 */
[----:B------:R-:W-:-:S02]  /*49f0*/  IADD3 R18, R12, UR6, RZ ;  /* 0x000000060c127c10 */ /* 0x000fc4000fffe0ff */
[-C--:B------:R-:W-:Y:S02]  /*4a00*/  LOP3.LUT R13, R6, R10.reuse, RZ, 0x3c, !PT ;  /* 0x0000000a060d7212 */ /* 0x080fe400078e3cff */
[----:B------:R-:W-:Y:S02]  /*4a10*/  SEL R23, R20, 0x4, P0 ;  /* 0x0000000414177807 */ /* 0x000fe40000000000 */
[----:B------:R-:W-:Y:S01]  /*4a20*/  SEL R26, R21, RZ, P0 ;  /* 0x000000ff151a7207 */ /* 0x000fe20000000000 */
[----:B------:R-:W-:Y:S01]  /*4a30*/  IMAD R12, R13, 0x4, R18 ;  /* 0x000000040d0c7824 */ /* 0x000fe200078e0212 */
[-C--:B------:R-:W-:Y:S02]  /*4a40*/  LOP3.LUT R11, R5, R10.reuse, RZ, 0x3c, !PT ;  /* 0x0000000a050b7212 */ /* 0x080fe400078e3cff */
[----:B------:R-:W-:Y:S02]  /*4a50*/  LOP3.LUT R19, R9, R10, RZ, 0x3c, !PT ;  /* 0x0000000a09137212 */ /* 0x000fe400078e3cff */
[----:B------:R-:W-:-:S02]  /*4a60*/  IADD3 R16, P0, R2, 0xf, RZ ;  /* 0x0000000f02107810 */ /* 0x000fc40007f1e0ff */
[----:B------:R-:W-:Y:S02]  /*4a70*/  LEA.HI R22, R15, 0x1, RZ, 0x1c ;  /* 0x000000010f167811 */ /* 0x000fe400078fe0ff */
[C---:B------:R-:W-:Y:S02]  /*4a80*/  IADD3 R17, P1, R2.reuse, 0x1e, RZ ;  /* 0x0000001e02117810 */ /* 0x040fe40007f3e0ff */
[----:B------:R-:W-:Y:S02]  /*4a90*/  IADD3 R49, P2, R2, 0x2d, RZ ;  /* 0x0000002d02317810 */ /* 0x000fe40007f5e0ff */
[----:B------:R-:W-:Y:S02]  /*4aa0*/  IADD3 R24, R24, 0x1, RZ ;  /* 0x0000000118187810 */ /* 0x000fe40007ffe0ff */
[-C--:B------:R-:W-:Y:S02]  /*4ab0*/  LEA R11, R11, R18.reuse, 0x2 ;  /* 0x000000120b0b7211 */ /* 0x080fe400078e10ff */
[----:B------:R-:W-:Y:S01]  /*4ac0*/  LEA R13, R19, R18, 0x2 ;  /* 0x00000012130d7211 */ /* 0x000fe200078e10ff */
[----:B------:R-:W-:Y:S01]  /*4ad0*/  IMAD.X R19, RZ, RZ, RZ, P0 ;  /* 0x000000ffff137224 */ /* 0x000fe200000e06ff */
[C---:B------:R-:W-:Y:S01]  /*4ae0*/  SHF.L.U64.HI R21, R23.reuse, 0x4, R26 ;  /* 0x0000000417157819 */ /* 0x040fe2000001021a */
[----:B------:R-:W-:Y:S01]  /*4af0*/  IMAD.SHL.U32 R23, R23, 0x10, RZ ;  /* 0x0000001017177824 */ /* 0x000fe200078e00ff */
[----:B------:R-:W-:-:S02]  /*4b00*/  MOV R14, UR10 ;  /* 0x0000000a000e7c02 */ /* 0x000fc40008000f00 */
[C---:B------:R-:W-:Y:S02]  /*4b10*/  LOP3.LUT R15, R0.reuse, 0x1f, RZ, 0xc0, !PT ;  /* 0x0000001f000f7812 */ /* 0x040fe400078ec0ff */
[----:B------:R-:W-:Y:S02]  /*4b20*/  LOP3.LUT R47, R0, 0xf, RZ, 0xc0, !PT ;  /* 0x0000000f002f7812 */ /* 0x000fe400078ec0ff */
[----:B------:R-:W-:Y:S02]  /*4b30*/  IADD3 R18, R5, 0x5a, RZ ;  /* 0x0000005a05127810 */ /* 0x000fe40007ffe0ff */
[----:B------:R-:W-:Y:S02]  /*4b40*/  IADD3.X R20, RZ, RZ, RZ, P1, !PT ;  /* 0x000000ffff147210 */ /* 0x000fe40000ffe4ff */
[----:B------:R-:W-:Y:S02]  /*4b50*/  IADD3.X R53, RZ, RZ, RZ, P2, !PT ;  /* 0x000000ffff357210 */ /* 0x000fe400017fe4ff */
[----:B------:R-:W-:-:S02]  /*4b60*/  LOP3.LUT R22, R22, 0x3, RZ, 0xc0, !PT ;  /* 0x0000000316167812 */ /* 0x000fc400078ec0ff */
[----:B------:R-:W-:-:S07]  /*4b70*/  LOP3.LUT R24, R24, 0x3, RZ, 0xc0, !PT ;  /* 0x0000000318187812 */ /* 0x000fce00078ec0ff */
.L_x_525:
[----:B------:R-:W-:Y:S01]  /*4b80*/  ISETP.GT.U32.AND P0, PT, R23, R2, PT ;  /* 0x000000021700720c */ /* 0x000fe20003f04070 */
[----:B------:R-:W-:Y:S01]  /*4b90*/  BSSY B0, `(.L_x_509) ;  /* 0x00000a7000007945 */ /* 0x000fe20003800000 */
[----:B0-2-4-:R-:W-:Y:S01]  /*4ba0*/  HFMA2.MMA R25, -RZ, RZ, 0, 0 ;  /* 0x00000000ff197435 */ /* 0x015fe200000001ff */
[----:B------:R-:W-:Y:S02]  /*4bb0*/  MOV R52, RZ ;  /* 0x000000ff00347202 */ /* 0x000fe40000000f00 */
[----:B------:R-:W-:-:S13]  /*4bc0*/  ISETP.GT.AND.EX P0, PT, R21, RZ, PT, P0 ;  /* 0x000000ff1500720c */ /* 0x000fda0003f04300 */
[----:B-1-3--:R-:W-:Y:S05]  /*4bd0*/  @!P0 BRA `(.L_x_510) ;  /* 0x0000000800888947 */ /* 0x00afea0003800000 */
[----:B------:R-:W-:Y:S01]  /*4be0*/  ISETP.NE.U32.AND P1, PT, R24, RZ, PT ;  /* 0x000000ff1800720c */ /* 0x000fe20003f25070 */
[----:B------:R-:W-:Y:S01]  /*4bf0*/  BSSY B1, `(.L_x_511) ;  /* 0x0000023000017945 */ /* 0x000fe20003800000 */
[----:B------:R-:W-:Y:S01]  /*4c00*/  ISETP.GE.U32.AND P0, PT, R3, 0x2d, PT ;  /* 0x0000002d0300780c */ /* 0x000fe20003f06070 */
[----:B------:R-:W-:Y:S01]  /*4c10*/  IMAD.MOV.U32 R48, RZ, RZ, R2 ;  /* 0x000000ffff307224 */ /* 0x000fe200078e0002 */
[----:B------:R-:W-:Y:S02]  /*4c20*/  ISETP.NE.AND.EX P1, PT, RZ, RZ, PT, P1 ;  /* 0x000000ffff00720c */ /* 0x000fe40003f25310 */
[----:B------:R-:W-:Y:S02]  /*4c30*/  IADD3 R26, P2, R15, R14, RZ ;  /* 0x0000000e0f1a7210 */ /* 0x000fe40007f5e0ff */
[----:B------:R-:W-:Y:S02]  /*4c40*/  ISETP.GE.U32.AND.EX P0, PT, R4, RZ, PT, P0 ;  /* 0x000000ff0400720c */ /* 0x000fe40003f06100 */
[----:B------:R-:W-:-:S02]  /*4c50*/  MOV R52, RZ ;  /* 0x000000ff00347202 */ /* 0x000fc40000000f00 */
[----:B------:R-:W-:Y:S02]  /*4c60*/  MOV R46, RZ ;  /* 0x000000ff002e7202 */ /* 0x000fe40000000f00 */
[----:B------:R-:W-:Y:S02]  /*4c70*/  MOV R25, RZ ;  /* 0x000000ff00197202 */ /* 0x000fe40000000f00 */
[----:B------:R-:W-:Y:S01]  /*4c80*/  LEA.HI.X.SX32 R27, R14, RZ, 0x1, P2 ;  /* 0x000000ff0e1b7211 */ /* 0x000fe200010f0eff */
[----:B------:R-:W-:Y:S06]  /*4c90*/  @!P1 BRA `(.L_x_512) ;  /* 0x0000000000609947 */ /* 0x000fec0003800000 */
        /* <DEDUP_REMOVED lines=16> */
[----:B------:R-:W-:Y:S02]  /*4da0*/  MOV R48, R17 ;  /* 0x0000001100307202 */ /* 0x000fe40000000f00 */
[----:B------:R-:W-:Y:S01]  /*4db0*/  MOV R46, R20 ;  /* 0x00000014002e7202 */ /* 0x000fe20000000f00 */
[----:B------:R-:W-:Y:S01]  /*4dc0*/  @P1 IMAD.MOV.U32 R46, RZ, RZ, R53 ;  /* 0x000000ffff2e1224 */ /* 0x000fe200078e0035 */
[----:B------:R-:W-:Y:S01]  /*4dd0*/  @P1 MOV R48, R49 ;  /* 0x0000003100301202 */ /* 0x000fe20000000f00 */
[----:B--2---:R-:W-:Y:S01]  /*4de0*/  FADD.FTZ R25, R25, R30 ;  /* 0x0000001e19197221 */ /* 0x004fe20000010000 */
[----:B------:R-:W-:-:S03]  /*4df0*/  FADD.FTZ R52, R52, R31 ;  /* 0x0000001f34347221 */ /* 0x000fc60000010000 */
[----:B---3--:R-:W-:Y:S01]  /*4e00*/  @P1 FADD.FTZ R25, R25, R32 ;  /* 0x0000002019191221 */ /* 0x008fe20000010000 */
[----:B------:R-:W-:-:S07]  /*4e10*/  @P1 FADD.FTZ R52, R52, R33 ;  /* 0x0000002134341221 */ /* 0x000fce0000010000 */
.L_x_512:
[----:B------:R-:W-:Y:S05]  /*4e20*/  BSYNC B1 ;  /* 0x0000000000017941 */ /* 0x000fea0003800000 */
.L_x_511:
[----:B------:R-:W-:Y:S05]  /*4e30*/  @!P0 BRA `(.L_x_510) ;  /* 0x0000000400f08947 */ /* 0x000fea0003800000 */
[----:B------:R-:W-:Y:S01]  /*4e40*/  SHF.L.U64.HI R29, R26, 0x1, R27 ;  /* 0x000000011a1d7819 */ /* 0x000fe2000001021b */
[----:B------:R-:W-:Y:S01]  /*4e50*/  IMAD R27, R46, 0xf00, RZ ;  /* 0x00000f002e1b7824 */ /* 0x000fe200078e02ff */
[----:B------:R-:W-:Y:S01]  /*4e60*/  SHF.L.U32 R28, R26, 0x1, RZ ;  /* 0x000000011a1c7819 */ /* 0x000fe200000006ff */
[----:B------:R-:W-:Y:S01]  /*4e70*/  BSSY B1, `(.L_x_513) ;  /* 0x0000045000017945 */ /* 0x000fe20003800000 */
[----:B------:R-:W-:-:S03]  /*4e80*/  IADD3 R26, P0, -R48, R23, RZ ;  /* 0x00000017301a7210 */ /* 0x000fc60007f1e1ff */
[----:B------:R-:W-:Y:S01]  /*4e90*/  IMAD.WIDE.U32 R28, R48, 0xf00, R28 ;  /* 0x00000f00301c7825 */ /* 0x000fe200078e001c */
[----:B------:R-:W-:Y:S02]  /*4ea0*/  ISETP.GT.U32.AND P1, PT, R26, 0xb4, PT ;  /* 0x000000b41a00780c */ /* 0x000fe40003f24070 */
[----:B------:R-:W-:Y:S02]  /*4eb0*/  IADD3.X R30, ~R46, R21, RZ, P0, !PT ;  /* 0x000000152e1e7210 */ /* 0x000fe400007fe5ff */
[----:B------:R-:W-:Y:S02]  /*4ec0*/  IADD3 R27, R29, R27, RZ ;  /* 0x0000001b1d1b7210 */ /* 0x000fe40007ffe0ff */
[----:B------:R-:W-:Y:S02]  /*4ed0*/  ISETP.GT.AND.EX P1, PT, R30, RZ, PT, P1 ;  /* 0x000000ff1e00720c */ /* 0x000fe40003f24310 */
[----:B------:R-:W-:-:S04]  /*4ee0*/  LEA R26, P0, R28, UR4, 0x2 ;  /* 0x000000041c1a7c11 */ /* 0x000fc8000f8010ff */
[----:B------:R-:W-:Y:S02]  /*4ef0*/  LEA.HI.X R27, R28, UR5, R27, 0x2, P0 ;  /* 0x000000051c1b7c11 */ /* 0x000fe400080f141b */
[----:B------:R-:W-:-:S05]  /*4f00*/  PLOP3.LUT P0, PT, PT, PT, PT, 0x80, 0x0 ;  /* 0x000000000000781c */ /* 0x000fca0003f0f070 */
[----:B------:R-:W-:Y:S08]  /*4f10*/  @!P1 BRA `(.L_x_514) ;  /* 0x0000000000e89947 */ /* 0x000ff00003800000 */
[----:B------:R-:W-:Y:S02]  /*4f20*/  IADD3 R67, P1, R23, -0xb4, RZ ;  /* 0xffffff4c17437810 */ /* 0x000fe40007f3e0ff */
[----:B------:R-:W-:Y:S02]  /*4f30*/  PLOP3.LUT P0, PT, PT, PT, PT, 0x8, 0x0 ;  /* 0x000000000000781c */ /* 0x000fe40003f0e170 */
[----:B------:R-:W-:-:S11]  /*4f40*/  IADD3.X R69, R21, -0x1, RZ, P1, !PT ;  /* 0xffffffff15457810 */ /* 0x000fd60000ffe4ff */
.L_x_515:
        /* <DEDUP_REMOVED lines=16> */
[----:B------:R-:W-:-:S05]  /*5050*/  IADD3 R48, P1, R48, 0xf0, RZ ;  /* 0x000000f030307810 */ /* 0x000fca0007f3e0ff */
[----:B------:R-:W-:Y:S01]  /*5060*/  IMAD.X R46, RZ, RZ, R46, P1 ;  /* 0x000000ffff2e7224 */ /* 0x000fe200008e062e */
[----:B------:R-:W-:Y:S02]  /*5070*/  ISETP.GE.U32.AND P1, PT, R48, R67, PT ;  /* 0x000000433000720c */ /* 0x000fe40003f26070 */
[----:B0-----:R-:W-:Y:S02]  /*5080*/  IADD3 R26, P2, R26, 0x384000, RZ ;  /* 0x003840001a1a7810 */ /* 0x001fe40007f5e0ff */
[----:B------:R-:W-:Y:S02]  /*5090*/  ISETP.GE.AND.EX P1, PT, R46, R69, PT, P1 ;  /* 0x000000452e00720c */ /* 0x000fe40003f26310 */
        /* <DEDUP_REMOVED lines=34> */
.L_x_514:
[----:B------:R-:W-:Y:S05]  /*52c0*/  BSYNC B1 ;  /* 0x0000000000017941 */ /* 0x000fea0003800000 */
.L_x_513:
        /* <DEDUP_REMOVED lines=35> */
.L_x_517:
[----:B------:R-:W-:Y:S05]  /*5500*/  BSYNC B1 ;  /* 0x0000000000017941 */ /* 0x000fea0003800000 */
.L_x_516:
        /* <DEDUP_REMOVED lines=15> */
.L_x_510:
[----:B------:R-:W-:Y:S05]  /*5600*/  BSYNC B0 ;  /* 0x0000000000007941 */ /* 0x000fea0003800000 */
.L_x_509:
        /* <DEDUP_REMOVED lines=15> */
[----:B0-----:R-:W-:Y:S01]  /*5700*/  MOV R25, 0xffff ;  /* 0x0000ffff00197802 */ /* 0x001fe20000000f00 */
[----:B------:R-:W-:Y:S01]  /*5710*/  IMAD.MOV.U32 R32, RZ, RZ, 0xffff ;  /* 0x0000ffffff207424 */ /* 0x000fe200078e00ff */
[----:B------:R-:W-:Y:S02]  /*5720*/  MOV R30, 0xffff ;  /* 0x0000ffff001e7802 */ /* 0x000fe40000000f00 */
[----:B------:R-:W-:Y:S01]  /*5730*/  MOV R31, 0xffff ;  /* 0x0000ffff001f7802 */ /* 0x000fe20000000f00 */
[----:B--2---:R-:W0:Y:S01]  /*5740*/  SHFL.BFLY PT, R29, R26, 0x8, 0x101f ;  /* 0x0d101f001a1d7f89 */ /* 0x004e2200000e0000 */
[----:B------:R-:W-:-:S03]  /*5750*/  MOV R39, 0xffff ;  /* 0x0000ffff00277802 */ /* 0x000fc60000000f00 */
[----:B---3--:R-:W2:Y:S01]  /*5760*/  SHFL.BFLY PT, R28, R27, 0x8, 0x101f ;  /* 0x0d101f001b1c7f89 */ /* 0x008ea200000e0000 */
[----:B0-----:R-:W-:Y:S01]  /*5770*/  FADD.FTZ R29, R29, R26 ;  /* 0x0000001a1d1d7221 */ /* 0x001fe20000010000 */
[----:B------:R-:W-:Y:S01]  /*5780*/  MOV R26, 0xffff ;  /* 0x0000ffff001a7802 */ /* 0x000fe20000000f00 */
[----:B--2---:R-:W-:-:S03]  /*5790*/  FADD.FTZ R28, R28, R27 ;  /* 0x0000001b1c1c7221 */ /* 0x004fc60000010000 */
        /* <DEDUP_REMOVED lines=9> */
[----:B------:R2:W3:Y:S02]  /*5830*/  SHFL.BFLY PT, R32, R37, 0x1, 0x101f ;  /* 0x0c301f0025207f89 */ /* 0x0004e400000e0000 */
[----:B0-2---:R-:W-:-:S07]  /*5840*/  FADD.FTZ R38, R35, R38 ;  /* 0x0000002623267221 */ /* 0x005fce0000010000 */
.L_x_534:
[----:B------:R-:W0:Y:S01]  /*5850*/  LDC.64 R26, c[0x0][0x218] ;  /* 0x00008600ff1a7b82 */ /* 0x000e220000000a00 */
[----:B------:R-:W-:Y:S01]  /*5860*/  ISETP.NE.AND P1, PT, R47, RZ, PT ;  /* 0x000000ff2f00720c */ /* 0x000fe20003f25270 */
[----:B---3--:R-:W-:Y:S01]  /*5870*/  FADD.FTZ R31, R37, R32 ;  /* 0x00000020251f7221 */ /* 0x008fe20000010000 */
[----:B------:R-:W-:Y:S01]  /*5880*/  IMAD.IADD R25, R5, 0x1, R14 ;  /* 0x0000000105197824 */ /* 0x000fe200078e020e */
[----:B------:R-:W-:Y:S02]  /*5890*/  ISETP.NE.AND P2, PT, R22, 0x1, PT ;  /* 0x000000011600780c */ /* 0x000fe40003f45270 */
[----:B------:R-:W-:Y:S02]  /*58a0*/  MOV R33, R6 ;  /* 0x0000000600217202 */ /* 0x000fe40000000f00 */
[----:B------:R-:W2:Y:S06]  /*58b0*/  LDC.64 R28, c[0x0][0x220] ;  /* 0x00008800ff1c7b82 */ /* 0x000eac0000000a00 */
[----:B------:R-:W-:-:S02]  /*58c0*/  @!P1 F2FP.BF16.F32.PACK_AB R30, RZ, R38 ;  /* 0x00000026ff1e923e */ /* 0x000fc400000010ff */
[----:B------:R-:W-:Y:S01]  /*58d0*/  @!P1 F2FP.BF16.F32.PACK_AB R31, RZ, R31 ;  /* 0x0000001fff1f923e */ /* 0x000fe200000010ff */
[----:B0-----:R-:W-:-:S05]  /*58e0*/  IMAD.WIDE R26, R25, 0x2, R26 ;  /* 0x00000002191a7825 */ /* 0x001fca00078e021a */
[----:B------:R3:W-:Y:S01]  /*58f0*/  @!P1 STG.E.U16 desc[UR16][R26.64], R30 ;  /* 0x0000001e1a009986 */ /* 0x0007e2000c101510 */
[----:B--2---:R-:W-:-:S05]  /*5900*/  IMAD.WIDE R28, R25, 0x2, R28 ;  /* 0x00000002191c7825 */ /* 0x004fca00078e021c */
[----:B------:R3:W-:Y:S01]  /*5910*/  @!P1 STG.E.U16 desc[UR16][R28.64], R31 ;  /* 0x0000001f1c009986 */ /* 0x0007e2000c101510 */
[----:B------:R-:W-:Y:S05]  /*5920*/  @!P2 BRA `(.L_x_520) ;  /* 0x000000040010a947 */ /* 0x000fea0003800000 */
[----:B------:R-:W-:Y:S01]  /*5930*/  HFMA2.MMA R33, -RZ, RZ, 0, 0 ;  /* 0x00000000ff217435 */ /* 0x000fe200000001ff */
[----:B------:R-:W-:Y:S01]  /*5940*/  MOV R35, RZ ;  /* 0x000000ff00237202 */ /* 0x000fe20000000f00 */
[----:B------:R-:W-:-:S05]  /*5950*/  UMOV UR7, 0xffff ;  /* 0x0000ffff00077882 */ /* 0x000fca0000000000 */
[----:B------:R0:W2:Y:S04]  /*5960*/  @P0 LDS R35, [R12+0x780] ;  /* 0x000780000c230984 */ /* 0x0000a80000000800 */
[----:B------:R0:W4:Y:S01]  /*5970*/  @P0 LDS R33, [R12] ;  /* 0x000000000c210984 */ /* 0x0001220000000800 */
[----:B------:R-:W-:Y:S05]  /*5980*/  BRA.DIV UR7, `(.L_x_522) ;  /* 0x0000001207447947 */ /* 0x000fea000b800000 */
[----:B---3--:R-:W-:Y:S01]  /*5990*/  IMAD.MOV.U32 R30, RZ, RZ, 0xffff ;  /* 0x0000ffffff1e7424 */ /* 0x008fe200078e00ff */
[----:B------:R-:W-:Y:S01]  /*59a0*/  MOV R32, 0xffff ;  /* 0x0000ffff00207802 */ /* 0x000fe20000000f00 */
[----:B------:R-:W-:Y:S01]  /*59b0*/  IMAD.MOV.U32 R34, RZ, RZ, 0xffff ;  /* 0x0000ffffff227424 */ /* 0x000fe200078e00ff */
[----:B------:R-:W-:Y:S01]  /*59c0*/  MOV R25, 0xffff ;  /* 0x0000ffff00197802 */ /* 0x000fe20000000f00 */
[----:B----4-:R-:W3:Y:S01]  /*59d0*/  SHFL.BFLY PT, R36, R33, 0x8, 0x101f ;  /* 0x0d101f0021247f89 */ /* 0x010ee200000e0000 */
[----:B------:R-:W-:-:S03]  /*59e0*/  MOV R31, 0xffff ;  /* 0x0000ffff001f7802 */ /* 0x000fc60000000f00 */
[----:B--2---:R-:W2:Y:S01]  /*59f0*/  SHFL.BFLY PT, R38, R35, 0x8, 0x101f ;  /* 0x0d101f0023267f89 */ /* 0x004ea200000e0000 */
[----:B---3--:R-:W-:Y:S01]  /*5a00*/  FADD.FTZ R36, R36, R33 ;  /* 0x0000002124247221 */ /* 0x008fe20000010000 */
[----:B--2---:R-:W-:-:S04]  /*5a10*/  FADD.FTZ R38, R38, R35 ;  /* 0x0000002326267221 */ /* 0x004fc80000010000 */
        /* <DEDUP_REMOVED lines=12> */
.L_x_544:
        /* <DEDUP_REMOVED lines=35> */
.L_x_554:
[----:B----4-:R-:W-:Y:S01]  /*5d10*/  FADD.FTZ R30, R42, R32 ;  /* 0x000000202a1e7221 */ /* 0x010fe20000010000 */
[----:B------:R-:W-:Y:S02]  /*5d20*/  @!P1 F2FP.BF16.F32.PACK_AB R25, RZ, R33 ;  /* 0x00000021ff19923e */ /* 0x000fe400000010ff */
[----:B------:R-:W-:Y:S02]  /*5d30*/  MOV R33, R18 ;  /* 0x0000001200217202 */ /* 0x000fe40000000f00 */
[----:B------:R-:W-:Y:S01]  /*5d40*/  @!P1 F2FP.BF16.F32.PACK_AB R30, RZ, R30 ;  /* 0x0000001eff1e923e */ /* 0x000fe200000010ff */
[----:B------:R4:W-:Y:S04]  /*5d50*/  @!P1 STG.E.U16 desc[UR16][R26.64+0x78], R25 ;  /* 0x000078191a009986 */ /* 0x0009e8000c101510 */
[----:B------:R4:W-:Y:S02]  /*5d60*/  @!P1 STG.E.U16 desc[UR16][R28.64+0x78], R30 ;  /* 0x0000781e1c009986 */ /* 0x0009e4000c101510 */
.L_x_520:
[----:B------:R-:W-:Y:S05]  /*5d70*/  BSYNC B0 ;  /* 0x0000000000007941 */ /* 0x000fea0003800000 */
.L_x_519:
[----:B------:R-:W-:-:S13]  /*5d80*/  ISETP.GE.U32.AND P0, PT, R8, 0x5a, PT ;  /* 0x0000005a0800780c */ /* 0x000fda0003f06070 */
[----:B------:R-:W-:Y:S05]  /*5d90*/  @!P0 BRA `(.L_x_518) ;  /* 0x0000000800548947 */ /* 0x000fea0003800000 */
[----:B------:R-:W-:Y:S02]  /*5da0*/  ISETP.NE.AND P0, PT, R47, 0xf, PT ;  /* 0x0000000f2f00780c */ /* 0x000fe40003f05270 */
[----:B--234-:R-:W-:Y:S01]  /*5db0*/  CS2R R26, SRZ ;  /* 0x00000000001a7805 */ /* 0x01cfe2000001ff00 */
[----:B------:R-:W-:-:S10]  /*5dc0*/  UMOV UR7, 0xffff ;  /* 0x0000ffff00077882 */ /* 0x000fd40000000000 */
[----:B0-----:R-:W-:Y:S02]  /*5dd0*/  @P0 LOP3.LUT R25, R33, R10, RZ, 0x3c, !PT ;  /* 0x0000000a21190212 */ /* 0x001fe400078e3cff */
[----:B------:R-:W-:-:S05]  /*5de0*/  @P0 LEA R28, R47, UR6, 0x7 ;  /* 0x000000062f1c0c11 */ /* 0x000fca000f8e38ff */
[----:B------:R-:W-:-:S05]  /*5df0*/  @P0 IMAD R25, R25, 0x4, R28 ;  /* 0x0000000419190824 */ /* 0x000fca00078e021c */
[----:B------:R0:W2:Y:S04]  /*5e00*/  @P0 LDS R26, [R25] ;  /* 0x00000000191a0984 */ /* 0x0000a80000000800 */
[----:B------:R0:W3:Y:S01]  /*5e10*/  @P0 LDS R27, [R25+0x780] ;  /* 0x00078000191b0984 */ /* 0x0000e20000000800 */
[----:B------:R-:W-:Y:S05]  /*5e20*/  BRA.DIV UR7, `(.L_x_524) ;  /* 0x0000001207ec7947 */ /* 0x000fea000b800000 */
[C---:B------:R-:W-:Y:S01]  /*5e30*/  @P0 IADD3 R35, R33.reuse, 0x1e, RZ ;  /* 0x0000001e21230810 */ /* 0x040fe20007ffe0ff */
[----:B------:R-:W-:Y:S01]  /*5e40*/  IMAD.MOV.U32 R40, RZ, RZ, RZ ;  /* 0x000000ffff287224 */ /* 0x000fe200078e00ff */
[----:B------:R-:W-:Y:S01]  /*5e50*/  @P0 IADD3 R29, R33, 0x3c, RZ ;  /* 0x0000003c211d0810 */ /* 0x000fe20007ffe0ff */
[----:B------:R-:W-:Y:S01]  /*5e60*/  IMAD.MOV.U32 R31, RZ, RZ, 0xffff ;  /* 0x0000ffffff1f7424 */ /* 0x000fe200078e00ff */
[----:B------:R-:W-:Y:S02]  /*5e70*/  @P0 LEA R36, R47, UR6, 0x7 ;  /* 0x000000062f240c11 */ /* 0x000fe4000f8e38ff */
[----:B------:R-:W-:Y:S02]  /*5e80*/  CS2R R44, SRZ ;  /* 0x00000000002c7805 */ /* 0x000fe4000001ff00 */
[----:B------:R-:W-:Y:S01]  /*5e90*/  @P0 LOP3.LUT R35, R35, R10, RZ, 0x3c, !PT ;  /* 0x0000000a23230212 */ /* 0x000fe200078e3cff */
[----:B------:R-:W-:Y:S01]  /*5ea0*/  IMAD.MOV.U32 R50, RZ, RZ, RZ ;  /* 0x000000ffff327224 */ /* 0x000fe200078e00ff */
[----:B------:R-:W-:-:S02]  /*5eb0*/  @P0 LEA R28, R47, UR6, 0x7 ;  /* 0x000000062f1c0c11 */ /* 0x000fc4000f8e38ff */
[----:B------:R-:W-:Y:S02]  /*5ec0*/  @P0 LOP3.LUT R29, R29, R10, RZ, 0x3c, !PT ;  /* 0x0000000a1d1d0212 */ /* 0x000fe400078e3cff */
[----:B------:R-:W-:Y:S02]  /*5ed0*/  @P0 LEA R35, R35, R36, 0x2 ;  /* 0x0000002423230211 */ /* 0x000fe400078e10ff */
[----:B------:R-:W-:Y:S01]  /*5ee0*/  @P0 IADD3 R39, R33, 0x5a, RZ ;  /* 0x0000005a21270810 */ /* 0x000fe20007ffe0ff */
[----:B------:R-:W-:Y:S01]  /*5ef0*/  @P0 IMAD R29, R29, 0x4, R28 ;  /* 0x000000041d1d0824 */ /* 0x000fe200078e021c */
[----:B------:R-:W-:Y:S01]  /*5f00*/  MOV R32, 0xffff ;  /* 0x0000ffff00207802 */ /* 0x000fe20000000f00 */
[----:B------:R-:W4:Y:S01]  /*5f10*/  @P0 LDS R38, [R35+0x780] ;  /* 0x0007800023260984 */ /* 0x000f220000000800 */
[----:B------:R-:W-:Y:S02]  /*5f20*/  @P0 LOP3.LUT R39, R39, R10, RZ, 0x3c, !PT ;  /* 0x0000000a27270212 */ /* 0x000fe400078e3cff */
[----:B0-----:R-:W-:Y:S01]  /*5f30*/  MOV R25, 0xffff ;  /* 0x0000ffff00197802 */ /* 0x001fe20000000f00 */
[----:B------:R0:W5:Y:S01]  /*5f40*/  @P0 LDS R37, [R35] ;  /* 0x0000000023250984 */ /* 0x0001620000000800 */
[----:B------:R-:W-:Y:S01]  /*5f50*/  @P0 LEA R28, R39, R28, 0x2 ;  /* 0x0000001c271c0211 */ /* 0x000fe200078e10ff */
[----:B------:R-:W-:Y:S01]  /*5f60*/  HFMA2.MMA R39, -RZ, RZ, 0, 0 ;  /* 0x00000000ff277435 */ /* 0x000fe200000001ff */
[----:B------:R-:W-:Y:S01]  /*5f70*/  MOV R30, 0xffff ;  /* 0x0000ffff001e7802 */ /* 0x000fe20000000f00 */
[----:B------:R-:W-:Y:S01]  /*5f80*/  @P0 LDS R48, [R29+0x780] ;  /* 0x000780001d300984 */ /* 0x000fe20000000800 */
[----:B------:R-:W-:-:S02]  /*5f90*/  MOV R34, 0xffff ;  /* 0x0000ffff00227802 */ /* 0x000fc40000000f00 */
[----:B------:R-:W-:Y:S01]  /*5fa0*/  MOV R36, 0xffff ;  /* 0x0000ffff00247802 */ /* 0x000fe20000000f00 */
[----:B------:R-:W-:Y:S01]  /*5fb0*/  @P0 LDS R46, [R29] ;  /* 0x000000001d2e0984 */ /* 0x000fe20000000800 */
[----:B0-----:R-:W-:Y:S02]  /*5fc0*/  MOV R35, 0xffff ;  /* 0x0000ffff00237802 */ /* 0x001fe40000000f00 */
[----:B------:R-:W-:Y:S01]  /*5fd0*/  MOV R43, 0xffff ;  /* 0x0000ffff002b7802 */ /* 0x000fe20000000f00 */
[----:B------:R-:W-:Y:S04]  /*5fe0*/  @P0 LDS R52, [R28] ;  /* 0x000000001c340984 */ /* 0x000fe80000000800 */
[----:B---3--:R-:W0:Y:S04]  /*5ff0*/  SHFL.BFLY PT, R32, R27, 0x8, 0x101f ;  /* 0x0d101f001b207f89 */ /* 0x008e2800000e0000 */
[----:B------:R0:W-:Y:S04]  /*6000*/  @P0 LDS R54, [R28+0x780] ;  /* 0x000780001c360984 */ /* 0x0001e80000000800 */
[----:B--2---:R-:W2:Y:S01]  /*6010*/  SHFL.BFLY PT, R29, R26, 0x8, 0x101f ;  /* 0x0d101f001a1d7f89 */ /* 0x004ea200000e0000 */
[----:B----4-:R-:W-:Y:S01]  /*6020*/  @P0 MOV R40, R38 ;  /* 0x0000002600280202 */ /* 0x010fe20000000f00 */
[----:B------:R-:W-:Y:S01]  /*6030*/  IMAD.MOV.U32 R38, RZ, RZ, 0xffff ;  /* 0x0000ffffff267424 */ /* 0x000fe200078e00ff */
[----:B-----5:R-:W-:-:S03]  /*6040*/  @P0 MOV R39, R37 ;  /* 0x0000002500270202 */ /* 0x020fc60000000f00 */
[----:B------:R-:W3:Y:S01]  /*6050*/  SHFL.BFLY PT, R41, R40, 0x8, 0x101f ;  /* 0x0d101f0028297f89 */ /* 0x000ee200000e0000 */
[----:B0-----:R-:W-:Y:S01]  /*6060*/  FADD.FTZ R28, R32, R27 ;  /* 0x0000001b201c7221 */ /* 0x001fe20000010000 */
[----:B------:R-:W-:Y:S02]  /*6070*/  IMAD.MOV.U32 R37, RZ, RZ, 0xffff ;  /* 0x0000ffffff257424 */ /* 0x000fe400078e00ff */
[----:B------:R-:W-:Y:S01]  /*6080*/  @P0 IMAD.MOV.U32 R45, RZ, RZ, R48 ;  /* 0x000000ffff2d0224 */ /* 0x000fe200078e0030 */
[----:B------:R-:W0:Y:S01]  /*6090*/  SHFL.BFLY PT, R42, R39, 0x8, 0x101f ;  /* 0x0d101f00272a7f89 */ /* 0x000e2200000e0000 */
[----:B------:R-:W-:Y:S01]  /*60a0*/  HFMA2.MMA R48, -RZ, RZ, 0, 0 ;  /* 0x00000000ff307435 */ /* 0x000fe200000001ff */
[----:B------:R-:W-:Y:S01]  /*60b0*/  @P0 MOV R44, R46 ;  /* 0x0000002e002c0202 */ /* 0x000fe20000000f00 */
[----:B--2---:R-:W-:Y:S01]  /*60c0*/  FADD.FTZ R29, R29, R26 ;  /* 0x0000001a1d1d7221 */ /* 0x004fe20000010000 */
[----:B------:R-:W2:Y:S03]  /*60d0*/  SHFL.BFLY PT, R46, R45, 0x8, 0x101f ;  /* 0x0d101f002d2e7f89 */ /* 0x000ea600000e0000 */
[----:B------:R-:W-:Y:S01]  /*60e0*/  @P0 MOV R48, R52 ;  /* 0x0000003400300202 */ /* 0x000fe20000000f00 */
[----:B------:R-:W4:Y:S04]  /*60f0*/  SHFL.BFLY PT, R51, R44, 0x8, 0x101f ;  /* 0x0d101f002c337f89 */ /* 0x000f2800000e0000 */
[----:B------:R-:W5:Y:S01]  /*6100*/  SHFL.BFLY PT, R32, R28, 0x4, 0x101f ;  /* 0x0c901f001c207f89 */ /* 0x000f6200000e0000 */
[----:B------:R-:W-:-:S03]  /*6110*/  @P0 MOV R50, R54 ;  /* 0x0000003600320202 */ /* 0x000fc60000000f00 */
[----:B------:R-:W1:Y:S01]  /*6120*/  SHFL.BFLY PT, R26, R29, 0x4, 0x101f ;  /* 0x0c901f001d1a7f89 */ /* 0x000e6200000e0000 */
[----:B------:R-:W-:Y:S01]  /*6130*/  ISETP.NE.AND P0, PT, R47, RZ, PT ;  /* 0x000000ff2f00720c */ /* 0x000fe20003f05270 */
[----:B---3--:R-:W-:Y:S02]  /*6140*/  FADD.FTZ R41, R41, R40 ;  /* 0x0000002829297221 */ /* 0x008fe40000010000 */
[----:B------:R-:W3:Y:S01]  /*6150*/  SHFL.BFLY PT, R55, R48, 0x8, 0x101f ;  /* 0x0d101f0030377f89 */ /* 0x000ee200000e0000 */
[----:B0-----:R-:W-:-:S03]  /*6160*/  FADD.FTZ R42, R42, R39 ;  /* 0x000000272a2a7221 */ /* 0x001fc60000010000 */
[----:B------:R-:W0:Y:S01]  /*6170*/  SHFL.BFLY PT, R40, R41, 0x4, 0x101f ;  /* 0x0c901f0029287f89 */ /* 0x000e2200000e0000 */
[----:B--2---:R-:W-:-:S03]  /*6180*/  FADD.FTZ R46, R46, R45 ;  /* 0x0000002d2e2e7221 */ /* 0x004fc60000010000 */
[----:B------:R-:W2:Y:S01]  /*6190*/  SHFL.BFLY PT, R39, R42, 0x4, 0x101f ;  /* 0x0c901f002a277f89 */ /* 0x000ea200000e0000 */
[----:B----4-:R-:W-:-:S03]  /*61a0*/  FADD.FTZ R51, R51, R44 ;  /* 0x0000002c33337221 */ /* 0x010fc60000010000 */
[----:B------:R-:W4:Y:S01]  /*61b0*/  SHFL.BFLY PT, R45, R46, 0x4, 0x101f ;  /* 0x0c901f002e2d7f89 */ /* 0x000f2200000e0000 */
[----:B-----5:R-:W-:-:S03]  /*61c0*/  FADD.FTZ R27, R28, R32 ;  /* 0x000000201c1b7221 */ /* 0x020fc60000010000 */
[----:B------:R-:W5:Y:S01]  /*61d0*/  SHFL.BFLY PT, R44, R51, 0x4, 0x101f ;  /* 0x0c901f00332c7f89 */ /* 0x000f6200000e0000 */
[----:B------:R-:W-:Y:S01]  /*61e0*/  MOV R32, 0xffff ;  /* 0x0000ffff00207802 */ /* 0x000fe20000000f00 */
[----:B------:R-:W-:Y:S02]  /*61f0*/  IMAD.MOV.U32 R28, RZ, RZ, 0xffff ;  /* 0x0000ffffff1c7424 */ /* 0x000fe400078e00ff */
[----:B-1----:R-:W-:Y:S01]  /*6200*/  FADD.FTZ R26, R29, R26 ;  /* 0x0000001a1d1a7221 */ /* 0x002fe20000010000 */
[----:B------:R-:W1:Y:S01]  /*6210*/  SHFL.BFLY PT, R57, R50, 0x8, 0x101f ;  /* 0x0d101f0032397f89 */ /* 0x000e6200000e0000 */
[----:B------:R-:W-:Y:S01]  /*6220*/  MOV R29, 0xffff ;  /* 0x0000ffff001d7802 */ /* 0x000fe20000000f00 */
[----:B---3--:R-:W-:Y:S02]  /*6230*/  FADD.FTZ R55, R55, R48 ;  /* 0x0000003037377221 */ /* 0x008fe40000010000 */
[----:B------:R-:W3:Y:S01]  /*6240*/  SHFL.BFLY PT, R32, R27, 0x2, 0x101f ;  /* 0x0c501f001b207f89 */ /* 0x000ee200000e0000 */
[----:B------:R-:W-:Y:S01]  /*6250*/  MOV R48, 0xffff ;  /* 0x0000ffff00307802 */ /* 0x000fe20000000f00 */
[----:B0-----:R-:W-:-:S02]  /*6260*/  FADD.FTZ R40, R41, R40 ;  /* 0x0000002829287221 */ /* 0x001fc40000010000 */
[----:B------:R-:W0:Y:S01]  /*6270*/  SHFL.BFLY PT, R29, R26, 0x2, 0x101f ;  /* 0x0c501f001a1d7f89 */ /* 0x000e2200000e0000 */
[----:B--2---:R-:W-:-:S03]  /*6280*/  FADD.FTZ R39, R42, R39 ;  /* 0x000000272a277221 */ /* 0x004fc60000010000 */
[----:B------:R-:W2:Y:S01]  /*6290*/  SHFL.BFLY PT, R43, R40, 0x2, 0x101f ;  /* 0x0c501f00282b7f89 */ /* 0x000ea200000e0000 */
[----:B------:R-:W-:Y:S01]  /*62a0*/  MOV R42, 0xffff ;  /* 0x0000ffff002a7802 */ /* 0x000fe20000000f00 */
[----:B----4-:R-:W-:Y:S01]  /*62b0*/  FADD.FTZ R45, R46, R45 ;  /* 0x0000002d2e2d7221 */ /* 0x010fe20000010000 */
[----:B------:R-:W-:Y:S01]  /*62c0*/  MOV R46, 0xffff ;  /* 0x0000ffff002e7802 */ /* 0x000fe20000000f00 */
[----:B------:R-:W4:Y:S01]  /*62d0*/  SHFL.BFLY PT, R28, R39, 0x2, 0x101f ;  /* 0x0c501f00271c7f89 */ /* 0x000f2200000e0000 */
[----:B-----5:R-:W-:-:S03]  /*62e0*/  FADD.FTZ R44, R51, R44 ;  /* 0x0000002c332c7221 */ /* 0x020fc60000010000 */
[----:B------:R-:W5:Y:S01]  /*62f0*/  SHFL.BFLY PT, R48, R55, 0x4, 0x101f ;  /* 0x0c901f0037307f89 */ /* 0x000f6200000e0000 */
[----:B------:R-:W-:Y:S01]  /*6300*/  IADD3 R25, R33, R14, RZ ;  /* 0x0000000e21197210 */ /* 0x000fe20007ffe0ff */
[----:B-1----:R-:W-:Y:S01]  /*6310*/  FADD.FTZ R57, R57, R50 ;  /* 0x0000003239397221 */ /* 0x002fe20000010000 */
[----:B------:R-:W-:Y:S01]  /*6320*/  MOV R50, 0xffff ;  /* 0x0000ffff00327802 */ /* 0x000fe20000000f00 */
[----:B------:R-:W1:Y:S01]  /*6330*/  SHFL.BFLY PT, R51, R44, 0x2, 0x101f ;  /* 0x0c501f002c337f89 */ /* 0x000e6200000e0000 */
[----:B---3--:R-:W-:-:S03]  /*6340*/  FADD.FTZ R36, R27, R32 ;  /* 0x000000201b247221 */ /* 0x008fc60000010000 */
[----:B------:R-:W3:Y:S01]  /*6350*/  SHFL.BFLY PT, R46, R45, 0x2, 0x101f ;  /* 0x0c501f002d2e7f89 */ /* 0x000ee200000e0000 */
[----:B0-----:R-:W-:-:S03]  /*6360*/  FADD.FTZ R35, R26, R29 ;  /* 0x0000001d1a237221 */ /* 0x001fc60000010000 */
[----:B------:R-:W0:Y:S01]  /*6370*/  SHFL.BFLY PT, R50, R57, 0x4, 0x101f ;  /* 0x0c901f0039327f89 */ /* 0x000e2200000e0000 */
[----:B------:R-:W0:Y:S01]  /*6380*/  LDC.64 R26, c[0x0][0x218] ;  /* 0x00008600ff1a7b82 */ /* 0x000e220000000a00 */
[----:B--2---:R-:W-:Y:S02]  /*6390*/  FADD.FTZ R43, R40, R43 ;  /* 0x0000002b282b7221 */ /* 0x004fe40000010000 */
[----:B------:R-:W2:Y:S01]  /*63a0*/  SHFL.BFLY PT, R37, R36, 0x1, 0x101f ;  /* 0x0c301f0024257f89 */ /* 0x000ea200000e0000 */
[----:B------:R-:W-:Y:S01]  /*63b0*/  MOV R40, 0xffff ;  /* 0x0000ffff00287802 */ /* 0x000fe20000000f00 */
[----:B----4-:R-:W-:Y:S02]  /*63c0*/  FADD.FTZ R41, R39, R28 ;  /* 0x0000001c27297221 */ /* 0x010fe40000010000 */
[----:B------:R-:W4:Y:S01]  /*63d0*/  SHFL.BFLY PT, R38, R35, 0x1, 0x101f ;  /* 0x0c301f0023267f89 */ /* 0x000f2200000e0000 */
[----:B------:R-:W-:Y:S01]  /*63e0*/  MOV R39, 0xffff ;  /* 0x0000ffff00277802 */ /* 0x000fe20000000f00 */
[----:B------:R-:W4:Y:S01]  /*63f0*/  LDC.64 R28, c[0x0][0x220] ;  /* 0x00008800ff1c7b82 */ /* 0x000f220000000a00 */
[----:B-----5:R-:W-:Y:S01]  /*6400*/  FADD.FTZ R48, R55, R48 ;  /* 0x0000003037307221 */ /* 0x020fe20000010000 */
[----:B------:R-:W5:Y:S01]  /*6410*/  SHFL.BFLY PT, R40, R41, 0x1, 0x101f ;  /* 0x0c301f0029287f89 */ /* 0x000f6200000e0000 */
[----:B------:R-:W-:Y:S01]  /*6420*/  MOV R55, 0xffff ;  /* 0x0000ffff00377802 */ /* 0x000fe20000000f00 */
[----:B-1----:R-:W-:Y:S01]  /*6430*/  FADD.FTZ R51, R44, R51 ;  /* 0x000000332c337221 */ /* 0x002fe20000010000 */
[----:B------:R-:W-:Y:S01]  /*6440*/  MOV R44, 0xffff ;  /* 0x0000ffff002c7802 */ /* 0x000fe20000000f00 */
[----:B------:R-:W1:Y:S01]  /*6450*/  SHFL.BFLY PT, R42, R43, 0x1, 0x101f ;  /* 0x0c301f002b2a7f89 */ /* 0x000e6200000e0000 */
[----:B---3--:R-:W-:Y:S01]  /*6460*/  FADD.FTZ R45, R45, R46 ;  /* 0x0000002e2d2d7221 */ /* 0x008fe20000010000 */
[----:B------:R-:W-:-:S02]  /*6470*/  IMAD.MOV.U32 R46, RZ, RZ, 0xffff ;  /* 0x0000ffffff2e7424 */ /* 0x000fc400078e00ff */
[----:B------:R-:W3:Y:S01]  /*6480*/  SHFL.BFLY PT, R39, R48, 0x2, 0x101f ;  /* 0x0c501f0030277f89 */ /* 0x000ee200000e0000 */
[----:B0-----:R-:W-:Y:S01]  /*6490*/  FADD.FTZ R50, R57, R50 ;  /* 0x0000003239327221 */ /* 0x001fe20000010000 */
[----:B------:R-:W-:Y:S02]  /*64a0*/  IMAD.WIDE R26, R25, 0x2, R26 ;  /* 0x00000002191a7825 */ /* 0x000fe400078e021a */
[----:B------:R-:W0:Y:S02]  /*64b0*/  SHFL.BFLY PT, R44, R51, 0x1, 0x101f ;  /* 0x0c301f00332c7f89 */ /* 0x000e2400000e0000 */
[----:B--2---:R-:W-:Y:S02]  /*64c0*/  FADD.FTZ R36, R36, R37 ;  /* 0x0000002524247221 */ /* 0x004fe40000010000 */
[----:B------:R-:W2:Y:S01]  /*64d0*/  SHFL.BFLY PT, R46, R45, 0x1, 0x101f ;  /* 0x0c301f002d2e7f89 */ /* 0x000ea200000e0000 */
[----:B----4-:R-:W-:-:S03]  /*64e0*/  FADD.FTZ R35, R35, R38 ;  /* 0x0000002623237221 */ /* 0x010fc60000010000 */
[----:B------:R-:W4:Y:S01]  /*64f0*/  SHFL.BFLY PT, R55, R50, 0x2, 0x101f ;  /* 0x0c501f0032377f89 */ /* 0x000f2200000e0000 */
[----:B------:R-:W-:Y:S01]  /*6500*/  @!P0 F2FP.BF16.F32.PACK_AB R33, RZ, R36 ;  /* 0x00000024ff21823e */ /* 0x000fe200000010ff */
[----:B------:R-:W-:-:S04]  /*6510*/  IMAD.WIDE R28, R25, 0x2, R28 ;  /* 0x00000002191c7825 */ /* 0x000fc800078e021c */
[----:B-----5:R-:W-:Y:S01]  /*6520*/  FADD.FTZ R40, R41, R40 ;  /* 0x0000002829287221 */ /* 0x020fe20000010000 */
[----:B------:R-:W-:Y:S02]  /*6530*/  @!P0 F2FP.BF16.F32.PACK_AB R32, RZ, R35 ;  /* 0x00000023ff20823e */ /* 0x000fe400000010ff */
[----:B------:R-:W-:Y:S01]  /*6540*/  PRMT R34, R33, 0x7610, R34 ;  /* 0x0000761021227816 */ /* 0x000fe20000000022 */
[----:B------:R-:W-:Y:S02]  /*6550*/  IMAD.MOV.U32 R36, RZ, RZ, 0xffff ;  /* 0x0000ffffff247424 */ /* 0x000fe400078e00ff */
[----:B-1----:R-:W-:Y:S01]  /*6560*/  FADD.FTZ R30, R43, R42 ;  /* 0x0000002a2b1e7221 */ /* 0x002fe20000010000 */
[----:B------:R-:W-:Y:S01]  /*6570*/  @!P0 F2FP.BF16.F32.PACK_AB R25, RZ, R40 ;  /* 0x00000028ff19823e */ /* 0x000fe200000010ff */
[----:B------:R-:W-:Y:S01]  /*6580*/  @!P0 STG.E.U16 desc[UR16][R26.64], R32 ;  /* 0x000000201a008986 */ /* 0x000fe2000c101510 */
[----:B---3--:R-:W-:Y:S02]  /*6590*/  FADD.FTZ R39, R48, R39 ;  /* 0x0000002730277221 */ /* 0x008fe40000010000 */
[----:B------:R-:W-:Y:S01]  /*65a0*/  @!P0 F2FP.BF16.F32.PACK_AB R30, RZ, R30 ;  /* 0x0000001eff1e823e */ /* 0x000fe200000010ff */
[----:B------:R1:W-:Y:S01]  /*65b0*/  @!P0 STG.E.U16 desc[UR16][R28.64], R34 ;  /* 0x000000221c008986 */ /* 0x0003e2000c101510 */
[----:B0-----:R-:W-:-:S03]  /*65c0*/  FADD.FTZ R31, R51, R44 ;  /* 0x0000002c331f7221 */ /* 0x001fc60000010000 */
[----:B------:R-:W0:Y:S01]  /*65d0*/  SHFL.BFLY PT, R36, R39, 0x1, 0x101f ;  /* 0x0c301f0027247f89 */ /* 0x000e2200000e0000 */
[----:B--2---:R-:W-:Y:S01]  /*65e0*/  FADD.FTZ R33, R45, R46 ;  /* 0x0000002e2d217221 */ /* 0x004fe20000010000 */
[----:B------:R-:W-:Y:S01]  /*65f0*/  @!P0 F2FP.BF16.F32.PACK_AB R31, RZ, R31 ;  /* 0x0000001fff1f823e */ /* 0x000fe200000010ff */
[----:B----4-:R-:W-:-:S03]  /*6600*/  FADD.FTZ R50, R50, R55 ;  /* 0x0000003732327221 */ /* 0x010fc60000010000 */
[----:B------:R-:W-:Y:S02]  /*6610*/  @!P0 F2FP.BF16.F32.PACK_AB R33, RZ, R33 ;  /* 0x00000021ff21823e */ /* 0x000fe400000010ff */
[----:B-1----:R-:W-:Y:S02]  /*6620*/  PRMT R34, R25, 0x7610, R34 ;  /* 0x0000761019227816 */ /* 0x002fe40000000022 */
[----:B------:R-:W-:-:S03]  /*6630*/  MOV R25, 0xffff ;  /* 0x0000ffff00197802 */ /* 0x000fc60000000f00 */
[----:B------:R1:W-:Y:S04]  /*6640*/  @!P0 STG.E.U16 desc[UR16][R26.64+0x3c], R34 ;  /* 0x00003c221a008986 */ /* 0x0003e8000c101510 */
[----:B------:R1:W-:Y:S04]  /*6650*/  @!P0 STG.E.U16 desc[UR16][R28.64+0x3c], R30 ;  /* 0x00003c1e1c008986 */ /* 0x0003e8000c101510 */
[----:B------:R1:W-:Y:S01]  /*6660*/  @!P0 STG.E.U16 desc[UR16][R26.64+0x78], R31 ;  /* 0x0000781f1a008986 */ /* 0x0003e2000c101510 */
[----:B0-----:R-:W-:-:S03]  /*6670*/  FADD.FTZ R36, R39, R36 ;  /* 0x0000002427247221 */ /* 0x001fc60000010000 */
[----:B------:R1:W0:Y:S04]  /*6680*/  SHFL.BFLY PT, R32, R50, 0x1, 0x101f ;  /* 0x0c301f0032207f89 */ /* 0x00022800000e0000 */
[----:B------:R1:W-:Y:S02]  /*6690*/  @!P0 STG.E.U16 desc[UR16][R28.64+0x78], R33 ;  /* 0x000078211c008986 */ /* 0x0003e4000c101510 */
.L_x_588:
[----:B01----:R-:W-:Y:S01]  /*66a0*/  FADD.FTZ R30, R50, R32 ;  /* 0x00000020321e7221 */ /* 0x003fe20000010000 */
[----:B------:R-:W-:-:S04]  /*66b0*/  @!P0 F2FP.BF16.F32.PACK_AB R25, RZ, R36 ;  /* 0x00000024ff19823e */ /* 0x000fc800000010ff */
[----:B------:R-:W-:Y:S01]  /*66c0*/  @!P0 F2FP.BF16.F32.PACK_AB R30, RZ, R30 ;  /* 0x0000001eff1e823e */ /* 0x000fe200000010ff */
[----:B------:R0:W-:Y:S04]  /*66d0*/  @!P0 STG.E.U16 desc[UR16][R26.64+0xb4], R25 ;  /* 0x0000b4191a008986 */ /* 0x0001e8000c101510 */
[----:B------:R0:W-:Y:S02]  /*66e0*/  @!P0 STG.E.U16 desc[UR16][R28.64+0xb4], R30 ;  /* 0x0000b41e1c008986 */ /* 0x0001e4000c101510 */
.L_x_518:
[----:B------:R-:W-:Y:S05]  /*66f0*/  WARPSYNC.ALL ;  /* 0x0000000000007948 */ /* 0x000fea0003800000 */
[----:B------:R-:W-:Y:S01]  /*6700*/  IADD3 R14, R14, 0x800, RZ ;  /* 0x000008000e0e7810 */ /* 0x000fe20007ffe0ff */
[----:B------:R-:W-:Y:S03]  /*6710*/  BAR.SYNC.DEFER_BLOCKING 0x0 ;  /* 0x0000000000007b1d */ /* 0x000fe60000010000 */
[----:B------:R-:W-:-:S13]  /*6720*/  ISETP.GE.AND P0, PT, R14, UR14, PT ;  /* 0x0000000e0e007c0c */ /* 0x000fda000bf06270 */
[----:B------:R-:W-:Y:S05]  /*6730*/  @!P0 BRA `(.L_x_525) ;  /* 0xffffffe400108947 */ /* 0x000fea000383ffff */
[----:B------:R-:W-:Y:S05]  /*6740*/  EXIT ;  /* 0x000000000000794d */ /* 0x000fea0003800000 */
.L_x_521:
[----:B------:R-:W-:Y:S01]  /*6750*/  HFMA2.MMA R30, -RZ, RZ, 0, 0.000503063201904296875 ;  /* 0x0000101fff1e7435 */ /* 0x000fe200000001ff */
[----:B--2---:R-:W-:Y:S01]  /*6760*/  MOV R34, R26 ;  /* 0x0000001a00227202 */ /* 0x004fe20000000f00 */
[----:B------:R-:W-:Y:S01]  /*6770*/  IMAD.MOV.U32 R31, RZ, RZ, 0x8 ;  /* 0x00000008ff1f7424 */ /* 0x000fe200078e00ff */
[----:B0-----:R-:W-:-:S08]  /*6780*/  MOV R25, 0xffff ;  /* 0x0000ffff00197802 */ /* 0x001fd00000000f00 */
[----:B-1-3--:R-:W-:Y:S05]  /*6790*/  WARPSYNC.COLLECTIVE R25, `(.L_x_526) ;  /* 0x0000000019087348 */ /* 0x00afea0003c00000 */
[----:B------:R0:W2:Y:S02]  /*67a0*/  SHFL.BFLY P2, R32, R34, R31, R30 ;  /* 0x0c00001f22207389 */ /* 0x0000a4000004001e */
[----:B0123--:R-:W-:Y:S01]  /*67b0*/  ENDCOLLECTIVE ;  /* 0x000000000000791b */ /* 0x00ffe20003800000 */
.L_x_526:
[----:B------:R-:W-:Y:S01]  /*67c0*/  IMAD.MOV.U32 R34, RZ, RZ, R27 ;  /* 0x000000ffff227224 */ /* 0x000fe200078e001b */
[----:B------:R-:W-:-:S07]  /*67d0*/  MOV R29, R32 ;  /* 0x00000020001d7202 */ /* 0x000fce0000000f00 */
[----:B------:R-:W-:Y:S05]  /*67e0*/  WARPSYNC.COLLECTIVE R25, `(.L_x_527) ;  /* 0x0000000019087348 */ /* 0x000fea0003c00000 */
[----:B------:R0:W1:Y:S02]  /*67f0*/  SHFL.BFLY P2, R32, R34, R31, R30 ;  /* 0x0c00001f22207389 */ /* 0x000064000004001e */
[----:B01----:R-:W-:Y:S01]  /*6800*/  ENDCOLLECTIVE ;  /* 0x000000000000791b */ /* 0x003fe20003800000 */
.L_x_527:
[----:B------:R-:W-:Y:S01]  /*6810*/  FADD.FTZ R29, R29, R26 ;  /* 0x0000001a1d1d7221 */ /* 0x000fe20000010000 */
[----:B------:R-:W-:-:S04]  /*6820*/  HFMA2.MMA R31, -RZ, RZ, 0, 2.384185791015625e-07 ;  /* 0x00000004ff1f7435 */ /* 0x000fc800000001ff */
[----:B------:R-:W-:Y:S02]  /*6830*/  MOV R34, R29 ;  /* 0x0000001d00227202 */ /* 0x000fe40000000f00 */
[----:B------:R-:W-:-:S07]  /*6840*/  MOV R28, R32 ;  /* 0x00000020001c7202 */ /* 0x000fce0000000f00 */
[----:B------:R-:W-:Y:S05]  /*6850*/  WARPSYNC.COLLECTIVE R25, `(.L_x_528) ;  /* 0x0000000019087348 */ /* 0x000fea0003c00000 */
[----:B------:R0:W1:Y:S02]  /*6860*/  SHFL.BFLY P2, R32, R34, R31, R30 ;  /* 0x0c00001f22207389 */ /* 0x000064000004001e */
[----:B01----:R-:W-:Y:S01]  /*6870*/  ENDCOLLECTIVE ;  /* 0x000000000000791b */ /* 0x003fe20003800000 */
.L_x_528:
[----:B------:R-:W-:-:S05]  /*6880*/  FADD.FTZ R28, R28, R27 ;  /* 0x0000001b1c1c7221 */ /* 0x000fca0000010000 */
[----:B------:R-:W-:Y:S01]  /*6890*/  MOV R34, R28 ;  /* 0x0000001c00227202 */ /* 0x000fe20000000f00 */
[----:B------:R-:W-:-:S07]  /*68a0*/  IMAD.MOV.U32 R36, RZ, RZ, R32 ;  /* 0x000000ffff247224 */ /* 0x000fce00078e0020 */
[----:B------:R-:W-:Y:S05]  /*68b0*/  WARPSYNC.COLLECTIVE R25, `(.L_x_529) ;  /* 0x0000000019087348 */ /* 0x000fea0003c00000 */
[----:B------:R0:W1:Y:S02]  /*68c0*/  SHFL.BFLY P2, R32, R34, R31, R30 ;  /* 0x0c00001f22207389 */ /* 0x000064000004001e */
[----:B01----:R-:W-:Y:S01]  /*68d0*/  ENDCOLLECTIVE ;  /* 0x000000000000791b */ /* 0x003fe20003800000 */
.L_x_529:
[----:B------:R-:W-:-:S05]  /*68e0*/  FADD.FTZ R36, R29, R36 ;  /* 0x000000241d247221 */ /* 0x000fca0000010000 */
[----:B------:R-:W-:Y:S01]  /*68f0*/  MOV R34, R36 ;  /* 0x0000002400227202 */ /* 0x000fe20000000f00 */
[----:B------:R-:W-:Y:S01]  /*6900*/  IMAD.MOV.U32 R31, RZ, RZ, 0x2 ;  /* 0x00000002ff1f7424 */ /* 0x000fe200078e00ff */
[----:B------:R-:W-:-:S07]  /*6910*/  MOV R33, R32 ;  /* 0x0000002000217202 */ /* 0x000fce0000000f00 */
[----:B------:R-:W-:Y:S05]  /*6920*/  WARPSYNC.COLLECTIVE R25, `(.L_x_530) ;  /* 0x0000000019087348 */ /* 0x000fea0003c00000 */
[----:B------:R0:W1:Y:S02]  /*6930*/  SHFL.BFLY P2, R32, R34, R31, R30 ;  /* 0x0c00001f22207389 */ /* 0x000064000004001e */
[----:B01----:R-:W-:Y:S01]  /*6940*/  ENDCOLLECTIVE ;  /* 0x000000000000791b */ /* 0x003fe20003800000 */
.L_x_530:
[----:B------:R-:W-:-:S05]  /*6950*/  FADD.FTZ R33, R28, R33 ;  /* 0x000000211c217221 */ /* 0x000fca0000010000 */
[----:B------:R-:W-:Y:S02]  /*6960*/  MOV R34, R33 ;  /* 0x0000002100227202 */ /* 0x000fe40000000f00 */
[----:B------:R-:W-:-:S07]  /*6970*/  MOV R35, R32 ;  /* 0x0000002000237202 */ /* 0x000fce0000000f00 */
[----:B------:R-:W-:Y:S05]  /*6980*/  WARPSYNC.COLLECTIVE R25, `(.L_x_531) ;  /* 0x0000000019087348 */ /* 0x000fea0003c00000 */
[----:B------:R0:W1:Y:S02]  /*6990*/  SHFL.BFLY P2, R32, R34, R31, R30 ;  /* 0x0c00001f22207389 */ /* 0x000064000004001e */
[----:B01----:R-:W-:Y:S01]  /*69a0*/  ENDCOLLECTIVE ;  /* 0x000000000000791b */ /* 0x003fe20003800000 */
.L_x_531:
[----:B------:R-:W-:Y:S01]  /*69b0*/  FADD.FTZ R35, R36, R35 ;  /* 0x0000002324237221 */ /* 0x000fe20000010000 */
[----:B------:R-:W-:-:S03]  /*69c0*/  HFMA2.MMA R31, -RZ, RZ, 0, 5.9604644775390625e-08 ;  /* 0x00000001ff1f7435 */ /* 0x000fc600000001ff */
[----:B------:R-:W-:Y:S01]  /*69d0*/  IMAD.MOV.U32 R34, RZ, RZ, R35 ;  /* 0x000000ffff227224 */ /* 0x000fe200078e0023 */
[----:B------:R-:W-:-:S07]  /*69e0*/  MOV R26, R32 ;  /* 0x00000020001a7202 */ /* 0x000fce0000000f00 */
[----:B------:R-:W-:Y:S05]  /*69f0*/  WARPSYNC.COLLECTIVE R25, `(.L_x_532) ;  /* 0x0000000019087348 */ /* 0x000fea0003c00000 */
[----:B------:R0:W1:Y:S02]  /*6a00*/  SHFL.BFLY P2, R32, R34, R31, R30 ;  /* 0x0c00001f22207389 */ /* 0x000064000004001e */
[----:B01----:R-:W-:Y:S01]  /*6a10*/  ENDCOLLECTIVE ;  /* 0x000000000000791b */ /* 0x003fe20003800000 */
.L_x_532:
[----:B------:R-:W-:-:S05]  /*6a20*/  FADD.FTZ R37, R33, R26 ;  /* 0x0000001a21257221 */ /* 0x000fca0000010000 */
[----:B------:R-:W-:Y:S02]  /*6a30*/  MOV R34, R37 ;  /* 0x0000002500227202 */ /* 0x000fe40000000f00 */
[----:B------:R-:W-:-:S07]  /*6a40*/  MOV R38, R32 ;  /* 0x0000002000267202 */ /* 0x000fce0000000f00 */
[----:B------:R-:W-:Y:S05]  /*6a50*/  WARPSYNC.COLLECTIVE R25, `(.L_x_533) ;  /* 0x0000000019087348 */ /* 0x000fea0003c00000 */
[----:B------:R0:W1:Y:S02]  /*6a60*/  SHFL.BFLY P2, R32, R34, R31, R30 ;  /* 0x0c00001f22207389 */ /* 0x000064000004001e */
[----:B01----:R-:W-:Y:S01]  /*6a70*/  ENDCOLLECTIVE ;  /* 0x000000000000791b */ /* 0x003fe20003800000 */
.L_x_533:
[----:B------:R-:W-:Y:S01]  /*6a80*/  FADD.FTZ R38, R35, R38 ;  /* 0x0000002623267221 */ /* 0x000fe20000010000 */
[----:B------:R-:W-:Y:S06]  /*6a90*/  BRA `(.L_x_534) ;  /* 0xffffffec006c7947 */ /* 0x000fec000383ffff */
.L_x_522:
[----:B------:R-:W-:Y:S01]  /*6aa0*/  BSSY B1, `(.L_x_535) ;  /* 0x0000008000017945 */ /* 0x000fe20003800000 */
[----:B----4-:R-:W-:Y:S01]  /*6ab0*/  IMAD.MOV.U32 R34, RZ, RZ, R33 ;  /* 0x000000ffff227224 */ /* 0x010fe200078e0021 */
[----:B---3--:R-:W-:Y:S02]  /*6ac0*/  MOV R31, 0x8 ;  /* 0x00000008001f7802 */ /* 0x008fe40000000f00 */
[----:B------:R-:W-:Y:S02]  /*6ad0*/  MOV R30, 0x101f ;  /* 0x0000101f001e7802 */ /* 0x000fe40000000f00 */
[----:B------:R-:W-:-:S07]  /*6ae0*/  MOV R25, 0xffff ;  /* 0x0000ffff00197802 */ /* 0x000fce0000000f00 */
[----:B012---:R-:W-:Y:S05]  /*6af0*/  WARPSYNC.COLLECTIVE R25, `(.L_x_536) ;  /* 0x0000000019087348 */ /* 0x007fea0003c00000 */
[----:B------:R3:W4:Y:S02]  /*6b00*/  SHFL.BFLY P2, R32, R34, R31, R30 ;  /* 0x0c00001f22207389 */ /* 0x000724000004001e */
[----:B01234-:R-:W-:Y:S01]  /*6b10*/  ENDCOLLECTIVE ;  /* 0x000000000000791b */ /* 0x01ffe20003800000 */
.L_x_536:
[----:B------:R-:W-:Y:S05]  /*6b20*/  BSYNC B1 ;  /* 0x0000000000017941 */ /* 0x000fea0003800000 */
.L_x_535:
[----:B------:R-:W-:Y:S01]  /*6b30*/  HFMA2.MMA R31, -RZ, RZ, 0, 4.76837158203125e-07 ;  /* 0x00000008ff1f7435 */ /* 0x000fe200000001ff */
[----:B------:R-:W-:Y:S01]  /*6b40*/  MOV R34, R35 ;  /* 0x0000002300227202 */ /* 0x000fe20000000f00 */
[----:B------:R-:W-:Y:S01]  /*6b50*/  IMAD.MOV.U32 R25, RZ, RZ, 0xffff ;  /* 0x0000ffffff197424 */ /* 0x000fe200078e00ff */
[----:B------:R-:W-:Y:S01]  /*6b60*/  MOV R30, 0x101f ;  /* 0x0000101f001e7802 */ /* 0x000fe20000000f00 */
[----:B------:R-:W-:-:S07]  /*6b70*/  IMAD.MOV.U32 R36, RZ, RZ, R32 ;  /* 0x000000ffff247224 */ /* 0x000fce00078e0020 */
[----:B------:R-:W-:Y:S05]  /*6b80*/  WARPSYNC.COLLECTIVE R25, `(.L_x_537) ;  /* 0x0000000019087348 */ /* 0x000fea0003c00000 */
[----:B------:R0:W1:Y:S02]  /*6b90*/  SHFL.BFLY P2, R32, R34, R31, R30 ;  /* 0x0c00001f22207389 */ /* 0x000064000004001e */
[----:B01----:R-:W-:Y:S01]  /*6ba0*/  ENDCOLLECTIVE ;  /* 0x000000000000791b */ /* 0x003fe20003800000 */
.L_x_537:
[----:B------:R-:W-:Y:S01]  /*6bb0*/  FADD.FTZ R36, R36, R33 ;  /* 0x0000002124247221 */ /* 0x000fe20000010000 */
[----:B------:R-:W-:-:S04]  /*6bc0*/  HFMA2.MMA R31, -RZ, RZ, 0, 2.384185791015625e-07 ;  /* 0x00000004ff1f7435 */ /* 0x000fc800000001ff */
[----:B------:R-:W-:Y:S02]  /*6bd0*/  MOV R34, R36 ;  /* 0x0000002400227202 */ /* 0x000fe40000000f00 */
[----:B------:R-:W-:-:S07]  /*6be0*/  MOV R38, R32 ;  /* 0x0000002000267202 */ /* 0x000fce0000000f00 */
[----:B------:R-:W-:Y:S05]  /*6bf0*/  WARPSYNC.COLLECTIVE R25, `(.L_x_538) ;  /* 0x0000000019087348 */ /* 0x000fea0003c00000 */
[----:B------:R0:W1:Y:S02]  /*6c00*/  SHFL.BFLY P2, R32, R34, R31, R30 ;  /* 0x0c00001f22207389 */ /* 0x000064000004001e */
[----:B01----:R-:W-:Y:S01]  /*6c10*/  ENDCOLLECTIVE ;  /* 0x000000000000791b */ /* 0x003fe20003800000 */
.L_x_538:
[----:B------:R-:W-:-:S05]  /*6c20*/  FADD.FTZ R38, R38, R35 ;  /* 0x0000002326267221 */ /* 0x000fca0000010000 */
[----:B------:R-:W-:Y:S01]  /*6c30*/  MOV R34, R38 ;  /* 0x0000002600227202 */ /* 0x000fe20000000f00 */
[----:B------:R-:W-:-:S07]  /*6c40*/  IMAD.MOV.U32 R37, RZ, RZ, R32 ;  /* 0x000000ffff257224 */ /* 0x000fce00078e0020 */
[----:B------:R-:W-:Y:S05]  /*6c50*/  WARPSYNC.COLLECTIVE R25, `(.L_x_539) ;  /* 0x0000000019087348 */ /* 0x000fea0003c00000 */
[----:B------:R0:W1:Y:S02]  /*6c60*/  SHFL.BFLY P2, R32, R34, R31, R30 ;  /* 0x0c00001f22207389 */ /* 0x000064000004001e */
[----:B01----:R-:W-:Y:S01]  /*6c70*/  ENDCOLLECTIVE ;  /* 0x000000000000791b */ /* 0x003fe20003800000 */
.L_x_539:
[----:B------:R-:W-:-:S05]  /*6c80*/  FADD.FTZ R37, R36, R37 ;  /* 0x0000002524257221 */ /* 0x000fca0000010000 */
[----:B------:R-:W-:Y:S01]  /*6c90*/  MOV R34, R37 ;  /* 0x0000002500227202 */ /* 0x000fe20000000f00 */
[----:B------:R-:W-:Y:S01]  /*6ca0*/  IMAD.MOV.U32 R31, RZ, RZ, 0x2 ;  /* 0x00000002ff1f7424 */ /* 0x000fe200078e00ff */
[----:B------:R-:W-:-:S07]  /*6cb0*/  MOV R39, R32 ;  /* 0x0000002000277202 */ /* 0x000fce0000000f00 */
[----:B------:R-:W-:Y:S05]  /*6cc0*/  WARPSYNC.COLLECTIVE R25, `(.L_x_540) ;  /* 0x0000000019087348 */ /* 0x000fea0003c00000 */
[----:B------:R0:W1:Y:S02]  /*6cd0*/  SHFL.BFLY P2, R32, R34, R31, R30 ;  /* 0x0c00001f22207389 */ /* 0x000064000004001e */
[----:B01----:R-:W-:Y:S01]  /*6ce0*/  ENDCOLLECTIVE ;  /* 0x000000000000791b */ /* 0x003fe20003800000 */
.L_x_540:
[----:B------:R-:W-:-:S05]  /*6cf0*/  FADD.FTZ R39, R38, R39 ;  /* 0x0000002726277221 */ /* 0x000fca0000010000 */
[----:B------:R-:W-:Y:S02]  /*6d00*/  MOV R34, R39 ;  /* 0x0000002700227202 */ /* 0x000fe40000000f00 */
[----:B------:R-:W-:-:S07]  /*6d10*/  MOV R40, R32 ;  /* 0x0000002000287202 */ /* 0x000fce0000000f00 */
[----:B------:R-:W-:Y:S05]  /*6d20*/  WARPSYNC.COLLECTIVE R25, `(.L_x_541) ;  /* 0x0000000019087348 */ /* 0x000fea0003c00000 */
[----:B------:R0:W1:Y:S02]  /*6d30*/  SHFL.BFLY P2, R32, R34, R31, R30 ;  /* 0x0c00001f22207389 */ /* 0x000064000004001e */
[----:B01----:R-:W-:Y:S01]  /*6d40*/  ENDCOLLECTIVE ;  /* 0x000000000000791b */ /* 0x003fe20003800000 */
.L_x_541:
[----:B------:R-:W-:Y:S01]  /*6d50*/  FADD.FTZ R40, R37, R40 ;  /* 0x0000002825287221 */ /* 0x000fe20000010000 */
[----:B------:R-:W-:-:S03]  /*6d60*/  HFMA2.MMA R31, -RZ, RZ, 0, 5.9604644775390625e-08 ;  /* 0x00000001ff1f7435 */ /* 0x000fc600000001ff */
[----:B------:R-:W-:Y:S01]  /*6d70*/  IMAD.MOV.U32 R34, RZ, RZ, R40 ;  /* 0x000000ffff227224 */ /* 0x000fe200078e0028 */
[----:B------:R-:W-:-:S07]  /*6d80*/  MOV R42, R32 ;  /* 0x00000020002a7202 */ /* 0x000fce0000000f00 */
[----:B------:R-:W-:Y:S05]  /*6d90*/  WARPSYNC.COLLECTIVE R25, `(.L_x_542) ;  /* 0x0000000019087348 */ /* 0x000fea0003c00000 */
[----:B------:R0:W1:Y:S02]  /*6da0*/  SHFL.BFLY P2, R32, R34, R31, R30 ;  /* 0x0c00001f22207389 */ /* 0x000064000004001e */
[----:B01----:R-:W-:Y:S01]  /*6db0*/  ENDCOLLECTIVE ;  /* 0x000000000000791b */ /* 0x003fe20003800000 */
.L_x_542:
[----:B------:R-:W-:-:S05]  /*6dc0*/  FADD.FTZ R42, R39, R42 ;  /* 0x0000002a272a7221 */ /* 0x000fca0000010000 */
[----:B------:R-:W-:Y:S02]  /*6dd0*/  MOV R34, R42 ;  /* 0x0000002a00227202 */ /* 0x000fe40000000f00 */
[----:B------:R-:W-:-:S07]  /*6de0*/  MOV R33, R32 ;  /* 0x0000002000217202 */ /* 0x000fce0000000f00 */
[----:B------:R-:W-:Y:S05]  /*6df0*/  WARPSYNC.COLLECTIVE R25, `(.L_x_543) ;  /* 0x0000000019087348 */ /* 0x000fea0003c00000 */
[----:B------:R0:W1:Y:S02]  /*6e00*/  SHFL.BFLY P2, R32, R34, R31, R30 ;  /* 0x0c00001f22207389 */ /* 0x000064000004001e */
[----:B01----:R-:W-:Y:S01]  /*6e10*/  ENDCOLLECTIVE ;  /* 0x000000000000791b */ /* 0x003fe20003800000 */
.L_x_543:
[----:B------:R-:W-:Y:S01]  /*6e20*/  FADD.FTZ R33, R40, R33 ;  /* 0x0000002128217221 */ /* 0x000fe20000010000 */
[----:B------:R-:W-:Y:S06]  /*6e30*/  BRA `(.L_x_544) ;  /* 0xffffffec00287947 */ /* 0x000fec000383ffff */
.L_x_523:
[----:B------:R-:W-:Y:S01]  /*6e40*/  BSSY B1, `(.L_x_545) ;  /* 0x0000008000017945 */ /* 0x000fe20003800000 */
[----:B0-----:R-:W-:Y:S01]  /*6e50*/  IMAD.MOV.U32 R34, RZ, RZ, R33 ;  /* 0x000000ffff227224 */ /* 0x001fe200078e0021 */
[----:B------:R-:W-:Y:S02]  /*6e60*/  MOV R31, 0x8 ;  /* 0x00000008001f7802 */ /* 0x000fe40000000f00 */
[----:B--2---:R-:W-:Y:S02]  /*6e70*/  MOV R30, 0x101f ;  /* 0x0000101f001e7802 */ /* 0x004fe40000000f00 */
[----:B------:R-:W-:-:S07]  /*6e80*/  MOV R25, 0xffff ;  /* 0x0000ffff00197802 */ /* 0x000fce0000000f00 */
[----:B-1-34-:R-:W-:Y:S05]  /*6e90*/  WARPSYNC.COLLECTIVE R25, `(.L_x_546) ;  /* 0x0000000019087348 */ /* 0x01afea0003c00000 */
[----:B------:R0:W2:Y:S02]  /*6ea0*/  SHFL.BFLY P2, R32, R34, R31, R30 ;  /* 0x0c00001f22207389 */ /* 0x0000a4000004001e */
[----:B01234-:R-:W-:Y:S01]  /*6eb0*/  ENDCOLLECTIVE ;  /* 0x000000000000791b */ /* 0x01ffe20003800000 */
.L_x_546:
[----:B------:R-:W-:Y:S05]  /*6ec0*/  BSYNC B1 ;  /* 0x0000000000017941 */ /* 0x000fea0003800000 */
.L_x_545:
        /* <DEDUP_REMOVED lines=8> */
.L_x_547:
[----:B------:R-:W-:Y:S01]  /*6f50*/  FADD.FTZ R36, R36, R33 ;  /* 0x0000002124247221 */ /* 0x000fe20000010000 */
[----:B------:R-:W-:-:S04]  /*6f60*/  HFMA2.MMA R31, -RZ, RZ, 0, 2.384185791015625e-07 ;  /* 0x00000004ff1f7435 */ /* 0x000fc800000001ff */
[----:B------:R-:W-:Y:S02]  /*6f70*/  MOV R34, R36 ;  /* 0x0000002400227202 */ /* 0x000fe40000000f00 */
[----:B------:R-:W-:-:S07]  /*6f80*/  MOV R38, R32 ;  /* 0x0000002000267202 */ /* 0x000fce0000000f00 */
[----:B------:R-:W-:Y:S05]  /*6f90*/  WARPSYNC.COLLECTIVE R25, `(.L_x_548) ;  /* 0x0000000019087348 */ /* 0x000fea0003c00000 */
[----:B------:R0:W1:Y:S02]  /*6fa0*/  SHFL.BFLY P2, R32, R34, R31, R30 ;  /* 0x0c00001f22207389 */ /* 0x000064000004001e */
[----:B01----:R-:W-:Y:S01]  /*6fb0*/  ENDCOLLECTIVE ;  /* 0x000000000000791b */ /* 0x003fe20003800000 */
.L_x_548:
[----:B------:R-:W-:-:S05]  /*6fc0*/  FADD.FTZ R38, R38, R35 ;  /* 0x0000002326267221 */ /* 0x000fca0000010000 */
[----:B------:R-:W-:Y:S01]  /*6fd0*/  MOV R34, R38 ;  /* 0x0000002600227202 */ /* 0x000fe20000000f00 */
[----:B------:R-:W-:-:S07]  /*6fe0*/  IMAD.MOV.U32 R37, RZ, RZ, R32 ;  /* 0x000000ffff257224 */ /* 0x000fce00078e0020 */
[----:B------:R-:W-:Y:S05]  /*6ff0*/  WARPSYNC.COLLECTIVE R25, `(.L_x_549) ;  /* 0x0000000019087348 */ /* 0x000fea0003c00000 */
[----:B------:R0:W1:Y:S02]  /*7000*/  SHFL.BFLY P2, R32, R34, R31, R30 ;  /* 0x0c00001f22207389 */ /* 0x000064000004001e */
[----:B01----:R-:W-:Y:S01]  /*7010*/  ENDCOLLECTIVE ;  /* 0x000000000000791b */ /* 0x003fe20003800000 */
.L_x_549:
[----:B------:R-:W-:-:S05]  /*7020*/  FADD.FTZ R37, R36, R37 ;  /* 0x0000002524257221 */ /* 0x000fca0000010000 */
[----:B------:R-:W-:Y:S01]  /*7030*/  MOV R34, R37 ;  /* 0x0000002500227202 */ /* 0x000fe20000000f00 */
[----:B------:R-:W-:Y:S01]  /*7040*/  IMAD.MOV.U32 R31, RZ, RZ, 0x2 ;  /* 0x00000002ff1f7424 */ /* 0x000fe200078e00ff */
[----:B------:R-:W-:-:S07]  /*7050*/  MOV R39, R32 ;  /* 0x0000002000277202 */ /* 0x000fce0000000f00 */
[----:B------:R-:W-:Y:S05]  /*7060*/  WARPSYNC.COLLECTIVE R25, `(.L_x_550) ;  /* 0x0000000019087348 */ /* 0x000fea0003c00000 */
[----:B------:R0:W1:Y:S02]  /*7070*/  SHFL.BFLY P2, R32, R34, R31, R30 ;  /* 0x0c00001f22207389 */ /* 0x000064000004001e */
[----:B01----:R-:W-:Y:S01]  /*7080*/  ENDCOLLECTIVE ;  /* 0x000000000000791b */ /* 0x003fe20003800000 */
.L_x_550:
[----:B------:R-:W-:-:S05]  /*7090*/  FADD.FTZ R39, R38, R39 ;  /* 0x0000002726277221 */ /* 0x000fca0000010000 */
[----:B------:R-:W-:Y:S02]  /*70a0*/  MOV R34, R39 ;  /* 0x0000002700227202 */ /* 0x000fe40000000f00 */
[----:B------:R-:W-:-:S07]  /*70b0*/  MOV R40, R32 ;  /* 0x0000002000287202 */ /* 0x000fce0000000f00 */
[----:B------:R-:W-:Y:S05]  /*70c0*/  WARPSYNC.COLLECTIVE R25, `(.L_x_551) ;  /* 0x0000000019087348 */ /* 0x000fea0003c00000 */
[----:B------:R0:W1:Y:S02]  /*70d0*/  SHFL.BFLY P2, R32, R34, R31, R30 ;  /* 0x0c00001f22207389 */ /* 0x000064000004001e */
[----:B01----:R-:W-:Y:S01]  /*70e0*/  ENDCOLLECTIVE ;  /* 0x000000000000791b */ /* 0x003fe20003800000 */
.L_x_551:
[----:B------:R-:W-:Y:S01]  /*70f0*/  FADD.FTZ R40, R37, R40 ;  /* 0x0000002825287221 */ /* 0x000fe20000010000 */
[----:B------:R-:W-:-:S03]  /*7100*/  HFMA2.MMA R31, -RZ, RZ, 0, 5.9604644775390625e-08 ;  /* 0x00000001ff1f7435 */ /* 0x000fc600000001ff */
[----:B------:R-:W-:Y:S01]  /*7110*/  IMAD.MOV.U32 R34, RZ, RZ, R40 ;  /* 0x000000ffff227224 */ /* 0x000fe200078e0028 */
[----:B------:R-:W-:-:S07]  /*7120*/  MOV R42, R32 ;  /* 0x00000020002a7202 */ /* 0x000fce0000000f00 */
[----:B------:R-:W-:Y:S05]  /*7130*/  WARPSYNC.COLLECTIVE R25, `(.L_x_552) ;  /* 0x0000000019087348 */ /* 0x000fea0003c00000 */
[----:B------:R0:W1:Y:S02]  /*7140*/  SHFL.BFLY P2, R32, R34, R31, R30 ;  /* 0x0c00001f22207389 */ /* 0x000064000004001e */
[----:B01----:R-:W-:Y:S01]  /*7150*/  ENDCOLLECTIVE ;  /* 0x000000000000791b */ /* 0x003fe20003800000 */
.L_x_552:
[----:B------:R-:W-:-:S05]  /*7160*/  FADD.FTZ R42, R39, R42 ;  /* 0x0000002a272a7221 */ /* 0x000fca0000010000 */
[----:B------:R-:W-:Y:S02]  /*7170*/  MOV R34, R42 ;  /* 0x0000002a00227202 */ /* 0x000fe40000000f00 */
[----:B------:R-:W-:-:S07]  /*7180*/  MOV R33, R32 ;  /* 0x0000002000217202 */ /* 0x000fce0000000f00 */
[----:B------:R-:W-:Y:S05]  /*7190*/  WARPSYNC.COLLECTIVE R25, `(.L_x_553) ;  /* 0x0000000019087348 */ /* 0x000fea0003c00000 */
[----:B------:R0:W1:Y:S02]  /*71a0*/  SHFL.BFLY P2, R32, R34, R31, R30 ;  /* 0x0c00001f22207389 */ /* 0x000064000004001e */
[----:B01----:R-:W-:Y:S01]  /*71b0*/  ENDCOLLECTIVE ;  /* 0x000000000000791b */ /* 0x003fe20003800000 */
.L_x_553:
[----:B------:R-:W-:Y:S01]  /*71c0*/  FADD.FTZ R33, R40, R33 ;  /* 0x0000002128217221 */ /* 0x000fe20000010000 */
[----:B------:R-:W-:Y:S06]  /*71d0*/  BRA `(.L_x_554) ;  /* 0xffffffe800cc7947 */ /* 0x000fec000383ffff */
.L_x_524:
[----:B------:R-:W-:Y:S01]  /*71e0*/  HFMA2.MMA R31, -RZ, RZ, 0, 4.76837158203125e-07 ;  /* 0x00000008ff1f7435 */ /* 0x000fe200000001ff */
[----:B------:R-:W-:Y:S01]  /*71f0*/  BSSY B0, `(.L_x_555) ;  /* 0x0000007000007945 */ /* 0x000fe20003800000 */
[----:B--2---:R-:W-:Y:S01]  /*7200*/  IMAD.MOV.U32 R34, RZ, RZ, R26 ;  /* 0x000000ffff227224 */ /* 0x004fe200078e001a */
[----:B------:R-:W-:Y:S02]  /*7210*/  MOV R30, 0x101f ;  /* 0x0000101f001e7802 */ /* 0x000fe40000000f00 */
[----:B0-----:R-:W-:-:S07]  /*7220*/  MOV R25, 0xffff ;  /* 0x0000ffff00197802 */ /* 0x001fce0000000f00 */
[----:B-1-3--:R-:W-:Y:S05]  /*7230*/  WARPSYNC.COLLECTIVE R25, `(.L_x_556) ;  /* 0x0000000019087348 */ /* 0x00afea0003c00000 */
[----:B------:R0:W2:Y:S02]  /*7240*/  SHFL.BFLY P2, R32, R34, R31, R30 ;  /* 0x0c00001f22207389 */ /* 0x0000a4000004001e */
[----:B0123--:R-:W-:Y:S01]  /*7250*/  ENDCOLLECTIVE ;  /* 0x000000000000791b */ /* 0x00ffe20003800000 */
.L_x_556:
[----:B------:R-:W-:Y:S05]  /*7260*/  BSYNC B0 ;  /* 0x0000000000007941 */ /* 0x000fea0003800000 */
.L_x_555:
[----:B------:R-:W-:Y:S01]  /*7270*/  HFMA2.MMA R31, -RZ, RZ, 0, 4.76837158203125e-07 ;  /* 0x00000008ff1f7435 */ /* 0x000fe200000001ff */
[----:B------:R-:W-:Y:S01]  /*7280*/  MOV R34, R27 ;  /* 0x0000001b00227202 */ /* 0x000fe20000000f00 */
[----:B------:R-:W-:Y:S01]  /*7290*/  IMAD.MOV.U32 R25, RZ, RZ, 0xffff ;  /* 0x0000ffffff197424 */ /* 0x000fe200078e00ff */
[----:B------:R-:W-:Y:S01]  /*72a0*/  MOV R30, 0x101f ;  /* 0x0000101f001e7802 */ /* 0x000fe20000000f00 */
[----:B------:R-:W-:Y:S01]  /*72b0*/  IMAD.MOV.U32 R29, RZ, RZ, R32 ;  /* 0x000000ffff1d7224 */ /* 0x000fe200078e0020 */
[----:B------:R-:W-:Y:S01]  /*72c0*/  @P0 IADD3 R35, R33, 0x1e, RZ ;  /* 0x0000001e21230810 */ /* 0x000fe20007ffe0ff */
[----:B------:R-:W-:Y:S01]  /*72d0*/  IMAD.MOV.U32 R40, RZ, RZ, RZ ;  /* 0x000000ffff287224 */ /* 0x000fe200078e00ff */
[----:B------:R-:W-:-:S07]  /*72e0*/  @P0 LEA R36, R47, UR6, 0x7 ;  /* 0x000000062f240c11 */ /* 0x000fce000f8e38ff */
[----:B------:R-:W-:Y:S05]  /*72f0*/  WARPSYNC.COLLECTIVE R25, `(.L_x_557) ;  /* 0x0000000019087348 */ /* 0x000fea0003c00000 */
[----:B------:R0:W1:Y:S02]  /*7300*/  SHFL.BFLY P2, R32, R34, R31, R30 ;  /* 0x0c00001f22207389 */ /* 0x000064000004001e */
[----:B01----:R-:W-:Y:S01]  /*7310*/  ENDCOLLECTIVE ;  /* 0x000000000000791b */ /* 0x003fe20003800000 */
.L_x_557:
[----:B------:R-:W-:Y:S01]  /*7320*/  FADD.FTZ R29, R29, R26 ;  /* 0x0000001a1d1d7221 */ /* 0x000fe20000010000 */
[----:B------:R-:W-:Y:S01]  /*7330*/  @P0 LOP3.LUT R35, R35, R10, RZ, 0x3c, !PT ;  /* 0x0000000a23230212 */ /* 0x000fe200078e3cff */
[----:B------:R-:W-:Y:S01]  /*7340*/  HFMA2.MMA R39, -RZ, RZ, 0, 0 ;  /* 0x00000000ff277435 */ /* 0x000fe200000001ff */
[----:B------:R-:W-:Y:S01]  /*7350*/  CS2R R44, SRZ ;  /* 0x00000000002c7805 */ /* 0x000fe2000001ff00 */
[----:B------:R-:W-:Y:S01]  /*7360*/  HFMA2.MMA R50, -RZ, RZ, 0, 0 ;  /* 0x00000000ff327435 */ /* 0x000fe200000001ff */
[----:B------:R-:W-:-:S05]  /*7370*/  @P0 LEA R35, R35, R36, 0x2 ;  /* 0x0000002423230211 */ /* 0x000fca00078e10ff */
[----:B------:R0:W1:Y:S01]  /*7380*/  @P0 LDS R38, [R35+0x780] ;  /* 0x0007800023260984 */ /* 0x0000620000000800 */
[----:B------:R-:W-:Y:S01]  /*7390*/  HFMA2.MMA R31, -RZ, RZ, 0, 2.384185791015625e-07 ;  /* 0x00000004ff1f7435 */ /* 0x000fe200000001ff */
[----:B------:R-:W-:Y:S02]  /*73a0*/  MOV R34, R29 ;  /* 0x0000001d00227202 */ /* 0x000fe40000000f00 */
[----:B------:R0:W2:Y:S01]  /*73b0*/  @P0 LDS R37, [R35] ;  /* 0x0000000023250984 */ /* 0x0000a20000000800 */
[----:B------:R-:W-:-:S07]  /*73c0*/  FADD.FTZ R28, R32, R27 ;  /* 0x0000001b201c7221 */ /* 0x000fce0000010000 */
[----:B012---:R-:W-:Y:S05]  /*73d0*/  WARPSYNC.COLLECTIVE R25, `(.L_x_558) ;  /* 0x0000000019087348 */ /* 0x007fea0003c00000 */
[----:B------:R3:W4:Y:S02]  /*73e0*/  SHFL.BFLY P2, R32, R34, R31, R30 ;  /* 0x0c00001f22207389 */ /* 0x000724000004001e */
[----:B01234-:R-:W-:Y:S01]  /*73f0*/  ENDCOLLECTIVE ;  /* 0x000000000000791b */ /* 0x01ffe20003800000 */
.L_x_558:
[----:B------:R-:W-:Y:S01]  /*7400*/  IMAD.MOV.U32 R34, RZ, RZ, R28 ;  /* 0x000000ffff227224 */ /* 0x000fe200078e001c */
[----:B------:R-:W-:-:S07]  /*7410*/  MOV R26, R32 ;  /* 0x00000020001a7202 */ /* 0x000fce0000000f00 */
[----:B------:R-:W-:Y:S05]  /*7420*/  WARPSYNC.COLLECTIVE R25, `(.L_x_559) ;  /* 0x0000000019087348 */ /* 0x000fea0003c00000 */
[----:B------:R0:W1:Y:S02]  /*7430*/  SHFL.BFLY P2, R32, R34, R31, R30 ;  /* 0x0c00001f22207389 */ /* 0x000064000004001e */
[----:B01----:R-:W-:Y:S01]  /*7440*/  ENDCOLLECTIVE ;  /* 0x000000000000791b */ /* 0x003fe20003800000 */
.L_x_559:
[----:B------:R-:W-:Y:S01]  /*7450*/  @P0 MOV R40, R38 ;  /* 0x0000002600280202 */ /* 0x000fe20000000f00 */
[----:B------:R-:W-:Y:S01]  /*7460*/  FADD.FTZ R26, R29, R26 ;  /* 0x0000001a1d1a7221 */ /* 0x000fe20000010000 */
[----:B------:R-:W-:-:S04]  /*7470*/  @P0 MOV R39, R37 ;  /* 0x0000002500270202 */ /* 0x000fc80000000f00 */
[----:B------:R-:W-:Y:S01]  /*7480*/  MOV R34, R26 ;  /* 0x0000001a00227202 */ /* 0x000fe20000000f00 */
[----:B------:R-:W-:Y:S02]  /*7490*/  IMAD.MOV.U32 R31, RZ, RZ, 0x2 ;  /* 0x00000002ff1f7424 */ /* 0x000fe400078e00ff */
[----:B------:R-:W-:Y:S01]  /*74a0*/  FADD.FTZ R27, R28, R32 ;  /* 0x000000201c1b7221 */ /* 0x000fe20000010000 */
[----:B------:R-:W-:-:S07]  /*74b0*/  @P0 LEA R28, R47, UR6, 0x7 ;  /* 0x000000062f1c0c11 */ /* 0x000fce000f8e38ff */
[----:B------:R-:W-:Y:S05]  /*74c0*/  WARPSYNC.COLLECTIVE R25, `(.L_x_560) ;  /* 0x0000000019087348 */ /* 0x000fea0003c00000 */
[----:B------:R0:W1:Y:S02]  /*74d0*/  SHFL.BFLY P2, R32, R34, R31, R30 ;  /* 0x0c00001f22207389 */ /* 0x000064000004001e */
[----:B01----:R-:W-:Y:S01]  /*74e0*/  ENDCOLLECTIVE ;  /* 0x000000000000791b */ /* 0x003fe20003800000 */
.L_x_560:
[----:B------:R-:W-:Y:S02]  /*74f0*/  MOV R34, R27 ;  /* 0x0000001b00227202 */ /* 0x000fe40000000f00 */
[----:B------:R-:W-:-:S07]  /*7500*/  MOV R29, R32 ;  /* 0x00000020001d7202 */ /* 0x000fce0000000f00 */
[----:B------:R-:W-:Y:S05]  /*7510*/  WARPSYNC.COLLECTIVE R25, `(.L_x_561) ;  /* 0x0000000019087348 */ /* 0x000fea0003c00000 */
[----:B------:R0:W1:Y:S02]  /*7520*/  SHFL.BFLY P2, R32, R34, R31, R30 ;  /* 0x0c00001f22207389 */ /* 0x000064000004001e */
[----:B01----:R-:W-:Y:S01]  /*7530*/  ENDCOLLECTIVE ;  /* 0x000000000000791b */ /* 0x003fe20003800000 */
.L_x_561:
[----:B------:R-:W-:Y:S01]  /*7540*/  FADD.FTZ R35, R26, R29 ;  /* 0x0000001d1a237221 */ /* 0x000fe20000010000 */
[----:B------:R-:W-:-:S04]  /*7550*/  @P0 IADD3 R29, R33, 0x3c, RZ ;  /* 0x0000003c211d0810 */ /* 0x000fc80007ffe0ff */
[----:B------:R-:W-:-:S04]  /*7560*/  @P0 LOP3.LUT R29, R29, R10, RZ, 0x3c, !PT ;  /* 0x0000000a1d1d0212 */ /* 0x000fc800078e3cff */
[----:B------:R-:W-:Y:S02]  /*7570*/  @P0 LEA R29, R29, R28, 0x2 ;  /* 0x0000001c1d1d0211 */ /* 0x000fe400078e10ff */
[----:B------:R-:W-:Y:S01]  /*7580*/  MOV R34, R35 ;  /* 0x0000002300227202 */ /* 0x000fe20000000f00 */
[----:B------:R-:W-:Y:S02]  /*7590*/  IMAD.MOV.U32 R31, RZ, RZ, 0x1 ;  /* 0x00000001ff1f7424 */ /* 0x000fe400078e00ff */
[----:B------:R0:W1:Y:S04]  /*75a0*/  @P0 LDS R46, [R29] ;  /* 0x000000001d2e0984 */ /* 0x0000680000000800 */
[----:B------:R0:W2:Y:S01]  /*75b0*/  @P0 LDS R48, [R29+0x780] ;  /* 0x000780001d300984 */ /* 0x0000a20000000800 */
[----:B------:R-:W-:-:S07]  /*75c0*/  FADD.FTZ R36, R27, R32 ;  /* 0x000000201b247221 */ /* 0x000fce0000010000 */
[----:B012---:R-:W-:Y:S05]  /*75d0*/  WARPSYNC.COLLECTIVE R25, `(.L_x_562) ;  /* 0x0000000019087348 */ /* 0x007fea0003c00000 */
[----:B------:R3:W4:Y:S02]  /*75e0*/  SHFL.BFLY P2, R32, R34, R31, R30 ;  /* 0x0c00001f22207389 */ /* 0x000724000004001e */
[----:B01234-:R-:W-:Y:S01]  /*75f0*/  ENDCOLLECTIVE ;  /* 0x000000000000791b */ /* 0x01ffe20003800000 */
.L_x_562:
[----:B------:R-:W0:Y:S01]  /*7600*/  LDC.64 R26, c[0x0][0x218] ;  /* 0x00008600ff1a7b82 */ /* 0x000e220000000a00 */
[----:B------:R-:W-:Y:S02]  /*7610*/  MOV R34, R36 ;  /* 0x0000002400227202 */ /* 0x000fe40000000f00 */
[----:B------:R-:W-:-:S07]  /*7620*/  MOV R38, R32 ;  /* 0x0000002000267202 */ /* 0x000fce0000000f00 */
[----:B0-----:R-:W-:Y:S05]  /*7630*/  WARPSYNC.COLLECTIVE R25, `(.L_x_563) ;  /* 0x0000000019087348 */ /* 0x001fea0003c00000 */
[----:B------:R1:W2:Y:S02]  /*7640*/  SHFL.BFLY P2, R32, R34, R31, R30 ;  /* 0x0c00001f22207389 */ /* 0x0002a4000004001e */
[----:B012---:R-:W-:Y:S01]  /*7650*/  ENDCOLLECTIVE ;  /* 0x000000000000791b */ /* 0x007fe20003800000 */
.L_x_563:
[----:B------:R-:W-:Y:S01]  /*7660*/  FADD.FTZ R35, R35, R38 ;  /* 0x0000002623237221 */ /* 0x000fe20000010000 */
[----:B------:R-:W-:Y:S02]  /*7670*/  @P0 MOV R44, R46 ;  /* 0x0000002e002c0202 */ /* 0x000fe40000000f00 */
[----:B------:R-:W-:Y:S01]  /*7680*/  @P0 MOV R45, R48 ;  /* 0x00000030002d0202 */ /* 0x000fe20000000f00 */
[----:B------:R-:W-:Y:S02]  /*7690*/  HFMA2.MMA R48, -RZ, RZ, 0, 0 ;  /* 0x00000000ff307435 */ /* 0x000fe400000001ff */
[----:B------:R-:W-:Y:S01]  /*76a0*/  HFMA2.MMA R31, -RZ, RZ, 0, 4.76837158203125e-07 ;  /* 0x00000008ff1f7435 */ /* 0x000fe200000001ff */
[----:B------:R-:W-:Y:S01]  /*76b0*/  IMAD.MOV.U32 R34, RZ, RZ, R39 ;  /* 0x000000ffff227224 */ /* 0x000fe200078e0027 */
[----:B------:R-:W-:-:S09]  /*76c0*/  MOV R37, R32 ;  /* 0x0000002000257202 */ /* 0x000fd20000000f00 */
[----:B------:R-:W-:Y:S05]  /*76d0*/  WARPSYNC.COLLECTIVE R25, `(.L_x_564) ;  /* 0x0000000019087348 */ /* 0x000fea0003c00000 */
[----:B------:R0:W1:Y:S02]  /*76e0*/  SHFL.BFLY P2, R32, R34, R31, R30 ;  /* 0x0c00001f22207389 */ /* 0x000064000004001e */
[----:B01----:R-:W-:Y:S01]  /*76f0*/  ENDCOLLECTIVE ;  /* 0x000000000000791b */ /* 0x003fe20003800000 */
.L_x_564:
[----:B------:R-:W-:Y:S01]  /*7700*/  FADD.FTZ R36, R36, R37 ;  /* 0x0000002524247221 */ /* 0x000fe20000010000 */
[----:B------:R-:W-:-:S05]  /*7710*/  IADD3 R37, R33, R14, RZ ;  /* 0x0000000e21257210 */ /* 0x000fca0007ffe0ff */
[----:B------:R-:W-:Y:S01]  /*7720*/  IMAD.WIDE R26, R37, 0x2, R26 ;  /* 0x00000002251a7825 */ /* 0x000fe200078e021a */
[----:B------:R-:W-:Y:S02]  /*7730*/  MOV R34, R40 ;  /* 0x0000002800227202 */ /* 0x000fe40000000f00 */
[----:B------:R-:W-:-:S07]  /*7740*/  MOV R42, R32 ;  /* 0x00000020002a7202 */ /* 0x000fce0000000f00 */
[----:B------:R-:W-:Y:S05]  /*7750*/  WARPSYNC.COLLECTIVE R25, `(.L_x_565) ;  /* 0x0000000019087348 */ /* 0x000fea0003c00000 */
[----:B------:R0:W1:Y:S02]  /*7760*/  SHFL.BFLY P2, R32, R34, R31, R30 ;  /* 0x0c00001f22207389 */ /* 0x000064000004001e */
[----:B01----:R-:W-:Y:S01]  /*7770*/  ENDCOLLECTIVE ;  /* 0x000000000000791b */ /* 0x003fe20003800000 */
.L_x_565:
[----:B------:R-:W-:Y:S01]  /*7780*/  FADD.FTZ R42, R42, R39 ;  /* 0x000000272a2a7221 */ /* 0x000fe20000010000 */
[----:B------:R-:W-:-:S04]  /*7790*/  HFMA2.MMA R31, -RZ, RZ, 0, 2.384185791015625e-07 ;  /* 0x00000004ff1f7435 */ /* 0x000fc800000001ff */
[----:B------:R-:W-:Y:S01]  /*77a0*/  MOV R34, R42 ;  /* 0x0000002a00227202 */ /* 0x000fe20000000f00 */
[----:B------:R-:W-:-:S07]  /*77b0*/  IMAD.MOV.U32 R41, RZ, RZ, R32 ;  /* 0x000000ffff297224 */ /* 0x000fce00078e0020 */
[----:B------:R-:W-:Y:S05]  /*77c0*/  WARPSYNC.COLLECTIVE R25, `(.L_x_566) ;  /* 0x0000000019087348 */ /* 0x000fea0003c00000 */
[----:B------:R0:W1:Y:S02]  /*77d0*/  SHFL.BFLY P2, R32, R34, R31, R30 ;  /* 0x0c00001f22207389 */ /* 0x000064000004001e */
[----:B01----:R-:W-:Y:S01]  /*77e0*/  ENDCOLLECTIVE ;  /* 0x000000000000791b */ /* 0x003fe20003800000 */
.L_x_566:
[----:B------:R-:W-:-:S04]  /*77f0*/  FADD.FTZ R41, R41, R40 ;  /* 0x0000002829297221 */ /* 0x000fc80000010000 */
[----:B------:R-:W-:Y:S01]  /*7800*/  IMAD.MOV.U32 R34, RZ, RZ, R41 ;  /* 0x000000ffff227224 */ /* 0x000fe200078e0029 */
[----:B------:R-:W-:-:S07]  /*7810*/  MOV R39, R32 ;  /* 0x0000002000277202 */ /* 0x000fce0000000f00 */
[----:B------:R-:W-:Y:S05]  /*7820*/  WARPSYNC.COLLECTIVE R25, `(.L_x_567) ;  /* 0x0000000019087348 */ /* 0x000fea0003c00000 */
[----:B------:R0:W1:Y:S02]  /*7830*/  SHFL.BFLY P2, R32, R34, R31, R30 ;  /* 0x0c00001f22207389 */ /* 0x000064000004001e */
[----:B01----:R-:W-:Y:S01]  /*7840*/  ENDCOLLECTIVE ;  /* 0x000000000000791b */ /* 0x003fe20003800000 */
.L_x_567:
[----:B------:R-:W-:Y:S01]  /*7850*/  FADD.FTZ R39, R42, R39 ;  /* 0x000000272a277221 */ /* 0x000fe20000010000 */
[----:B------:R-:W-:-:S03]  /*7860*/  HFMA2.MMA R31, -RZ, RZ, 0, 1.1920928955078125e-07 ;  /* 0x00000002ff1f7435 */ /* 0x000fc600000001ff */
[----:B------:R-:W-:Y:S01]  /*7870*/  IMAD.MOV.U32 R34, RZ, RZ, R39 ;  /* 0x000000ffff227224 */ /* 0x000fe200078e0027 */
[----:B------:R-:W-:-:S07]  /*7880*/  MOV R40, R32 ;  /* 0x0000002000287202 */ /* 0x000fce0000000f00 */
[----:B------:R-:W-:Y:S05]  /*7890*/  WARPSYNC.COLLECTIVE R25, `(.L_x_568) ;  /* 0x0000000019087348 */ /* 0x000fea0003c00000 */
[----:B------:R0:W1:Y:S02]  /*78a0*/  SHFL.BFLY P2, R32, R34, R31, R30 ;  /* 0x0c00001f22207389 */ /* 0x000064000004001e */
[----:B01----:R-:W-:Y:S01]  /*78b0*/  ENDCOLLECTIVE ;  /* 0x000000000000791b */ /* 0x003fe20003800000 */
.L_x_568:
[----:B------:R-:W-:-:S05]  /*78c0*/  FADD.FTZ R40, R41, R40 ;  /* 0x0000002829287221 */ /* 0x000fca0000010000 */
[----:B------:R-:W-:Y:S02]  /*78d0*/  MOV R34, R40 ;  /* 0x0000002800227202 */ /* 0x000fe40000000f00 */
[----:B------:R-:W-:-:S07]  /*78e0*/  MOV R28, R32 ;  /* 0x00000020001c7202 */ /* 0x000fce0000000f00 */
[----:B------:R-:W-:Y:S05]  /*78f0*/  WARPSYNC.COLLECTIVE R25, `(.L_x_569) ;  /* 0x0000000019087348 */ /* 0x000fea0003c00000 */
[----:B------:R0:W1:Y:S02]  /*7900*/  SHFL.BFLY P2, R32, R34, R31, R30 ;  /* 0x0c00001f22207389 */ /* 0x000064000004001e */
[----:B01----:R-:W-:Y:S01]  /*7910*/  ENDCOLLECTIVE ;  /* 0x000000000000791b */ /* 0x003fe20003800000 */
.L_x_569:
[----:B------:R-:W-:Y:S01]  /*7920*/  FADD.FTZ R41, R39, R28 ;  /* 0x0000001c27297221 */ /* 0x000fe20000010000 */
[----:B------:R-:W-:Y:S02]  /*7930*/  @P0 IADD3 R39, R33, 0x5a, RZ ;  /* 0x0000005a21270810 */ /* 0x000fe40007ffe0ff */
[----:B------:R-:W-:Y:S02]  /*7940*/  @P0 LEA R28, R47, UR6, 0x7 ;  /* 0x000000062f1c0c11 */ /* 0x000fe4000f8e38ff */
[----:B------:R-:W-:-:S04]  /*7950*/  @P0 LOP3.LUT R39, R39, R10, RZ, 0x3c, !PT ;  /* 0x0000000a27270212 */ /* 0x000fc800078e3cff */
[----:B------:R-:W-:Y:S02]  /*7960*/  @P0 LEA R28, R39, R28, 0x2 ;  /* 0x0000001c271c0211 */ /* 0x000fe400078e10ff */
[----:B------:R-:W-:Y:S01]  /*7970*/  MOV R34, R41 ;  /* 0x0000002900227202 */ /* 0x000fe20000000f00 */
[----:B------:R-:W-:Y:S02]  /*7980*/  IMAD.MOV.U32 R31, RZ, RZ, 0x1 ;  /* 0x00000001ff1f7424 */ /* 0x000fe400078e00ff */
[----:B------:R0:W1:Y:S04]  /*7990*/  @P0 LDS R52, [R28] ;  /* 0x000000001c340984 */ /* 0x0000680000000800 */
[----:B------:R0:W2:Y:S01]  /*79a0*/  @P0 LDS R54, [R28+0x780] ;  /* 0x000780001c360984 */ /* 0x0000a20000000800 */
[----:B------:R-:W-:-:S07]  /*79b0*/  IMAD.MOV.U32 R43, RZ, RZ, R32 ;  /* 0x000000ffff2b7224 */ /* 0x000fce00078e0020 */
[----:B012---:R-:W-:Y:S05]  /*79c0*/  WARPSYNC.COLLECTIVE R25, `(.L_x_570) ;  /* 0x0000000019087348 */ /* 0x007fea0003c00000 */
[----:B------:R3:W4:Y:S02]  /*79d0*/  SHFL.BFLY P2, R32, R34, R31, R30 ;  /* 0x0c00001f22207389 */ /* 0x000724000004001e */
[----:B01234-:R-:W-:Y:S01]  /*79e0*/  ENDCOLLECTIVE ;  /* 0x000000000000791b */ /* 0x01ffe20003800000 */
.L_x_570:
[----:B------:R-:W-:Y:S01]  /*79f0*/  FADD.FTZ R43, R40, R43 ;  /* 0x0000002b282b7221 */ /* 0x000fe20000010000 */
[----:B------:R-:W0:Y:S04]  /*7a00*/  LDC.64 R28, c[0x0][0x220] ;  /* 0x00008800ff1c7b82 */ /* 0x000e280000000a00 */
[----:B------:R-:W-:Y:S02]  /*7a10*/  MOV R34, R43 ;  /* 0x0000002b00227202 */ /* 0x000fe40000000f00 */
[----:B------:R-:W-:-:S07]  /*7a20*/  MOV R40, R32 ;  /* 0x0000002000287202 */ /* 0x000fce0000000f00 */
[----:B0-----:R-:W-:Y:S05]  /*7a30*/  WARPSYNC.COLLECTIVE R25, `(.L_x_571) ;  /* 0x0000000019087348 */ /* 0x001fea0003c00000 */
[----:B------:R1:W2:Y:S02]  /*7a40*/  SHFL.BFLY P2, R32, R34, R31, R30 ;  /* 0x0c00001f22207389 */ /* 0x0002a4000004001e */
[----:B012---:R-:W-:Y:S01]  /*7a50*/  ENDCOLLECTIVE ;  /* 0x000000000000791b */ /* 0x007fe20003800000 */
.L_x_571:
[----:B------:R-:W-:-:S04]  /*7a60*/  IMAD.WIDE R28, R37, 0x2, R28 ;  /* 0x00000002251c7825 */ /* 0x000fc800078e021c */
[----:B------:R-:W-:Y:S01]  /*7a70*/  FADD.FTZ R40, R41, R40 ;  /* 0x0000002829287221 */ /* 0x000fe20000010000 */
[----:B------:R-:W-:Y:S01]  /*7a80*/  @P0 MOV R48, R52 ;  /* 0x0000003400300202 */ /* 0x000fe20000000f00 */
[----:B------:R-:W-:Y:S01]  /*7a90*/  @P0 IMAD.MOV.U32 R50, RZ, RZ, R54 ;  /* 0x000000ffff320224 */ /* 0x000fe200078e0036 */
[----:B------:R-:W-:Y:S01]  /*7aa0*/  ISETP.NE.AND P0, PT, R47, RZ, PT ;  /* 0x000000ff2f00720c */ /* 0x000fe20003f05270 */
[----:B------:R-:W-:Y:S01]  /*7ab0*/  HFMA2.MMA R31, -RZ, RZ, 0, 4.76837158203125e-07 ;  /* 0x00000008ff1f7435 */ /* 0x000fe200000001ff */
[----:B------:R-:W-:-:S11]  /*7ac0*/  IMAD.MOV.U32 R34, RZ, RZ, R44 ;  /* 0x000000ffff227224 */ /* 0x000fd600078e002c */
[----:B------:R-:W-:Y:S02]  /*7ad0*/  @!P0 F2FP.BF16.F32.PACK_AB R33, RZ, R36 ;  /* 0x00000024ff21823e */ /* 0x000fe400000010ff */
[----:B------:R-:W-:-:S07]  /*7ae0*/  MOV R42, R32 ;  /* 0x00000020002a7202 */ /* 0x000fce0000000f00 */
[----:B------:R-:W-:Y:S05]  /*7af0*/  WARPSYNC.COLLECTIVE R25, `(.L_x_572) ;  /* 0x0000000019087348 */ /* 0x000fea0003c00000 */
[----:B------:R0:W1:Y:S02]  /*7b00*/  SHFL.BFLY P2, R32, R34, R31, R30 ;  /* 0x0c00001f22207389 */ /* 0x000064000004001e */
[----:B01----:R-:W-:Y:S01]  /*7b10*/  ENDCOLLECTIVE ;  /* 0x000000000000791b */ /* 0x003fe20003800000 */
.L_x_572:
[----:B------:R-:W-:Y:S01]  /*7b20*/  FADD.FTZ R42, R43, R42 ;  /* 0x0000002a2b2a7221 */ /* 0x000fe20000010000 */
[----:B------:R-:W-:Y:S02]  /*7b30*/  MOV R34, R45 ;  /* 0x0000002d00227202 */ /* 0x000fe40000000f00 */
[----:B------:R-:W-:-:S07]  /*7b40*/  MOV R51, R32 ;  /* 0x0000002000337202 */ /* 0x000fce0000000f00 */
[----:B------:R-:W-:Y:S05]  /*7b50*/  WARPSYNC.COLLECTIVE R25, `(.L_x_573) ;  /* 0x0000000019087348 */ /* 0x000fea0003c00000 */
[----:B------:R0:W1:Y:S02]  /*7b60*/  SHFL.BFLY P2, R32, R34, R31, R30 ;  /* 0x0c00001f22207389 */ /* 0x000064000004001e */
[----:B01----:R-:W-:Y:S01]  /*7b70*/  ENDCOLLECTIVE ;  /* 0x000000000000791b */ /* 0x003fe20003800000 */
.L_x_573:
[----:B------:R-:W-:Y:S01]  /*7b80*/  FADD.FTZ R51, R51, R44 ;  /* 0x0000002c33337221 */ /* 0x000fe20000010000 */
[----:B------:R-:W-:-:S04]  /*7b90*/  HFMA2.MMA R31, -RZ, RZ, 0, 2.384185791015625e-07 ;  /* 0x00000004ff1f7435 */ /* 0x000fc800000001ff */
[----:B------:R-:W-:Y:S01]  /*7ba0*/  MOV R34, R51 ;  /* 0x0000003300227202 */ /* 0x000fe20000000f00 */
[----:B------:R-:W-:-:S07]  /*7bb0*/  IMAD.MOV.U32 R46, RZ, RZ, R32 ;  /* 0x000000ffff2e7224 */ /* 0x000fce00078e0020 */
[----:B------:R-:W-:Y:S05]  /*7bc0*/  WARPSYNC.COLLECTIVE R25, `(.L_x_574) ;  /* 0x0000000019087348 */ /* 0x000fea0003c00000 */
[----:B------:R0:W1:Y:S02]  /*7bd0*/  SHFL.BFLY P2, R32, R34, R31, R30 ;  /* 0x0c00001f22207389 */ /* 0x000064000004001e */
[----:B01----:R-:W-:Y:S01]  /*7be0*/  ENDCOLLECTIVE ;  /* 0x000000000000791b */ /* 0x003fe20003800000 */
.L_x_574:
[----:B------:R-:W-:-:S04]  /*7bf0*/  FADD.FTZ R46, R46, R45 ;  /* 0x0000002d2e2e7221 */ /* 0x000fc80000010000 */
[----:B------:R-:W-:Y:S01]  /*7c00*/  IMAD.MOV.U32 R34, RZ, RZ, R46 ;  /* 0x000000ffff227224 */ /* 0x000fe200078e002e */
[----:B------:R-:W-:-:S07]  /*7c10*/  MOV R44, R32 ;  /* 0x00000020002c7202 */ /* 0x000fce0000000f00 */
[----:B------:R-:W-:Y:S05]  /*7c20*/  WARPSYNC.COLLECTIVE R25, `(.L_x_575) ;  /* 0x0000000019087348 */ /* 0x000fea0003c00000 */
[----:B------:R0:W1:Y:S02]  /*7c30*/  SHFL.BFLY P2, R32, R34, R31, R30 ;  /* 0x0c00001f22207389 */ /* 0x000064000004001e */
[----:B01----:R-:W-:Y:S01]  /*7c40*/  ENDCOLLECTIVE ;  /* 0x000000000000791b */ /* 0x003fe20003800000 */
.L_x_575:
[----:B------:R-:W-:Y:S01]  /*7c50*/  FADD.FTZ R44, R51, R44 ;  /* 0x0000002c332c7221 */ /* 0x000fe20000010000 */
[----:B------:R-:W-:-:S03]  /*7c60*/  HFMA2.MMA R31, -RZ, RZ, 0, 1.1920928955078125e-07 ;  /* 0x00000002ff1f7435 */ /* 0x000fc600000001ff */
[----:B------:R-:W-:Y:S01]  /*7c70*/  IMAD.MOV.U32 R34, RZ, RZ, R44 ;  /* 0x000000ffff227224 */ /* 0x000fe200078e002c */
[----:B------:R-:W-:-:S07]  /*7c80*/  MOV R45, R32 ;  /* 0x00000020002d7202 */ /* 0x000fce0000000f00 */
[----:B------:R-:W-:Y:S05]  /*7c90*/  WARPSYNC.COLLECTIVE R25, `(.L_x_576) ;  /* 0x0000000019087348 */ /* 0x000fea0003c00000 */
[----:B------:R0:W1:Y:S02]  /*7ca0*/  SHFL.BFLY P2, R32, R34, R31, R30 ;  /* 0x0c00001f22207389 */ /* 0x000064000004001e */
[----:B01----:R-:W-:Y:S01]  /*7cb0*/  ENDCOLLECTIVE ;  /* 0x000000000000791b */ /* 0x003fe20003800000 */
.L_x_576:
[----:B------:R-:W-:-:S05]  /*7cc0*/  FADD.FTZ R45, R46, R45 ;  /* 0x0000002d2e2d7221 */ /* 0x000fca0000010000 */
[----:B------:R-:W-:Y:S02]  /*7cd0*/  MOV R34, R45 ;  /* 0x0000002d00227202 */ /* 0x000fe40000000f00 */
[----:B------:R-:W-:-:S07]  /*7ce0*/  MOV R51, R32 ;  /* 0x0000002000337202 */ /* 0x000fce0000000f00 */
[----:B------:R-:W-:Y:S05]  /*7cf0*/  WARPSYNC.COLLECTIVE R25, `(.L_x_577) ;  /* 0x0000000019087348 */ /* 0x000fea0003c00000 */
[----:B------:R0:W1:Y:S02]  /*7d00*/  SHFL.BFLY P2, R32, R34, R31, R30 ;  /* 0x0c00001f22207389 */ /* 0x000064000004001e */
[----:B01----:R-:W-:Y:S01]  /*7d10*/  ENDCOLLECTIVE ;  /* 0x000000000000791b */ /* 0x003fe20003800000 */
.L_x_577:
[----:B------:R-:W-:-:S05]  /*7d20*/  FADD.FTZ R51, R44, R51 ;  /* 0x000000332c337221 */ /* 0x000fca0000010000 */
[----:B------:R-:W-:Y:S01]  /*7d30*/  MOV R34, R51 ;  /* 0x0000003300227202 */ /* 0x000fe20000000f00 */
[----:B------:R-:W-:Y:S02]  /*7d40*/  IMAD.MOV.U32 R31, RZ, RZ, 0x1 ;  /* 0x00000001ff1f7424 */ /* 0x000fe400078e00ff */
[----:B------:R-:W-:-:S07]  /*7d50*/  IMAD.MOV.U32 R46, RZ, RZ, R32 ;  /* 0x000000ffff2e7224 */ /* 0x000fce00078e0020 */
[----:B------:R-:W-:Y:S05]  /*7d60*/  WARPSYNC.COLLECTIVE R25, `(.L_x_578) ;  /* 0x0000000019087348 */ /* 0x000fea0003c00000 */
[----:B------:R0:W1:Y:S02]  /*7d70*/  SHFL.BFLY P2, R32, R34, R31, R30 ;  /* 0x0c00001f22207389 */ /* 0x000064000004001e */
[----:B01----:R-:W-:Y:S01]  /*7d80*/  ENDCOLLECTIVE ;  /* 0x000000000000791b */ /* 0x003fe20003800000 */
.L_x_578:
[----:B------:R-:W-:-:S05]  /*7d90*/  FADD.FTZ R45, R45, R46 ;  /* 0x0000002e2d2d7221 */ /* 0x000fca0000010000 */
[----:B------:R-:W-:Y:S02]  /*7da0*/  MOV R34, R45 ;  /* 0x0000002d00227202 */ /* 0x000fe40000000f00 */
[----:B------:R-:W-:-:S07]  /*7db0*/  MOV R44, R32 ;  /* 0x00000020002c7202 */ /* 0x000fce0000000f00 */
[----:B------:R-:W-:Y:S05]  /*7dc0*/  WARPSYNC.COLLECTIVE R25, `(.L_x_579) ;  /* 0x0000000019087348 */ /* 0x000fea0003c00000 */
[----:B------:R0:W1:Y:S02]  /*7dd0*/  SHFL.BFLY P2, R32, R34, R31, R30 ;  /* 0x0c00001f22207389 */ /* 0x000064000004001e */
[----:B01----:R-:W-:Y:S01]  /*7de0*/  ENDCOLLECTIVE ;  /* 0x000000000000791b */ /* 0x003fe20003800000 */
.L_x_579:
[----:B------:R-:W-:Y:S01]  /*7df0*/  HFMA2.MMA R31, -RZ, RZ, 0, 4.76837158203125e-07 ;  /* 0x00000008ff1f7435 */ /* 0x000fe200000001ff */
[----:B------:R-:W-:Y:S01]  /*7e00*/  IMAD.MOV.U32 R34, RZ, RZ, R48 ;  /* 0x000000ffff227224 */ /* 0x000fe200078e0030 */
[----:B------:R-:W-:-:S09]  /*7e10*/  MOV R46, R32 ;  /* 0x00000020002e7202 */ /* 0x000fd20000000f00 */
[----:B------:R-:W-:Y:S05]  /*7e20*/  WARPSYNC.COLLECTIVE R25, `(.L_x_580) ;  /* 0x0000000019087348 */ /* 0x000fea0003c00000 */
[----:B------:R0:W1:Y:S02]  /*7e30*/  SHFL.BFLY P2, R32, R34, R31, R30 ;  /* 0x0c00001f22207389 */ /* 0x000064000004001e */
[----:B01----:R-:W-:Y:S01]  /*7e40*/  ENDCOLLECTIVE ;  /* 0x000000000000791b */ /* 0x003fe20003800000 */
.L_x_580:
[----:B------:R-:W-:Y:S02]  /*7e50*/  MOV R34, R50 ;  /* 0x0000003200227202 */ /* 0x000fe40000000f00 */
[----:B------:R-:W-:-:S07]  /*7e60*/  MOV R55, R32 ;  /* 0x0000002000377202 */ /* 0x000fce0000000f00 */
[----:B------:R-:W-:Y:S05]  /*7e70*/  WARPSYNC.COLLECTIVE R25, `(.L_x_581) ;  /* 0x0000000019087348 */ /* 0x000fea0003c00000 */
[----:B------:R0:W1:Y:S02]  /*7e80*/  SHFL.BFLY P2, R32, R34, R31, R30 ;  /* 0x0c00001f22207389 */ /* 0x000064000004001e */
[----:B01----:R-:W-:Y:S01]  /*7e90*/  ENDCOLLECTIVE ;  /* 0x000000000000791b */ /* 0x003fe20003800000 */
.L_x_581:
[----:B------:R-:W-:-:S05]  /*7ea0*/  FADD.FTZ R55, R55, R48 ;  /* 0x0000003037377221 */ /* 0x000fca0000010000 */
[----:B------:R-:W-:Y:S01]  /*7eb0*/  MOV R34, R55 ;  /* 0x0000003700227202 */ /* 0x000fe20000000f00 */
[----:B------:R-:W-:Y:S01]  /*7ec0*/  IMAD.MOV.U32 R31, RZ, RZ, 0x4 ;  /* 0x00000004ff1f7424 */ /* 0x000fe200078e00ff */
[----:B------:R-:W-:-:S07]  /*7ed0*/  MOV R57, R32 ;  /* 0x0000002000397202 */ /* 0x000fce0000000f00 */
[----:B------:R-:W-:Y:S05]  /*7ee0*/  WARPSYNC.COLLECTIVE R25, `(.L_x_582) ;  /* 0x0000000019087348 */ /* 0x000fea0003c00000 */
[----:B------:R0:W1:Y:S02]  /*7ef0*/  SHFL.BFLY P2, R32, R34, R31, R30 ;  /* 0x0c00001f22207389 */ /* 0x000064000004001e */
[----:B01----:R-:W-:Y:S01]  /*7f00*/  ENDCOLLECTIVE ;  /* 0x000000000000791b */ /* 0x003fe20003800000 */
.L_x_582:
[----:B------:R-:W-:-:S05]  /*7f10*/  FADD.FTZ R57, R57, R50 ;  /* 0x0000003239397221 */ /* 0x000fca0000010000 */
[----:B------:R-:W-:Y:S02]  /*7f20*/  MOV R34, R57 ;  /* 0x0000003900227202 */ /* 0x000fe40000000f00 */
[----:B------:R-:W-:-:S07]  /*7f30*/  MOV R48, R32 ;  /* 0x0000002000307202 */ /* 0x000fce0000000f00 */
[----:B------:R-:W-:Y:S05]  /*7f40*/  WARPSYNC.COLLECTIVE R25, `(.L_x_583) ;  /* 0x0000000019087348 */ /* 0x000fea0003c00000 */
[----:B------:R0:W1:Y:S02]  /*7f50*/  SHFL.BFLY P2, R32, R34, R31, R30 ;  /* 0x0c00001f22207389 */ /* 0x000064000004001e */
[----:B01----:R-:W-:Y:S01]  /*7f60*/  ENDCOLLECTIVE ;  /* 0x000000000000791b */ /* 0x003fe20003800000 */
.L_x_583:
[----:B------:R-:W-:Y:S01]  /*7f70*/  FADD.FTZ R48, R55, R48 ;  /* 0x0000003037307221 */ /* 0x000fe20000010000 */
[----:B------:R-:W-:-:S03]  /*7f80*/  HFMA2.MMA R31, -RZ, RZ, 0, 1.1920928955078125e-07 ;  /* 0x00000002ff1f7435 */ /* 0x000fc600000001ff */
[----:B------:R-:W-:Y:S01]  /*7f90*/  IMAD.MOV.U32 R34, RZ, RZ, R48 ;  /* 0x000000ffff227224 */ /* 0x000fe200078e0030 */
[----:B------:R-:W-:-:S07]  /*7fa0*/  MOV R50, R32 ;  /* 0x0000002000327202 */ /* 0x000fce0000000f00 */
[----:B------:R-:W-:Y:S05]  /*7fb0*/  WARPSYNC.COLLECTIVE R25, `(.L_x_584) ;  /* 0x0000000019087348 */ /* 0x000fea0003c00000 */
[----:B------:R0:W1:Y:S02]  /*7fc0*/  SHFL.BFLY P2, R32, R34, R31, R30 ;  /* 0x0c00001f22207389 */ /* 0x000064000004001e */
[----:B01----:R-:W-:Y:S01]  /*7fd0*/  ENDCOLLECTIVE ;  /* 0x000000000000791b */ /* 0x003fe20003800000 */
.L_x_584:
[----:B------:R-:W-:-:S04]  /*7fe0*/  FADD.FTZ R50, R57, R50 ;  /* 0x0000003239327221 */ /* 0x000fc80000010000 */
[----:B------:R-:W-:Y:S01]  /*7ff0*/  IMAD.MOV.U32 R34, RZ, RZ, R50 ;  /* 0x000000ffff227224 */ /* 0x000fe200078e0032 */
[----:B------:R-:W-:-:S07]  /*8000*/  MOV R39, R32 ;  /* 0x0000002000277202 */ /* 0x000fce0000000f00 */
[----:B------:R-:W-:Y:S05]  /*8010*/  WARPSYNC.COLLECTIVE R25, `(.L_x_585) ;  /* 0x0000000019087348 */ /* 0x000fea0003c00000 */
[----:B------:R0:W1:Y:S02]  /*8020*/  SHFL.BFLY P2, R32, R34, R31, R30 ;  /* 0x0c00001f22207389 */ /* 0x000064000004001e */
[----:B01----:R-:W-:Y:S01]  /*8030*/  ENDCOLLECTIVE ;  /* 0x000000000000791b */ /* 0x003fe20003800000 */
.L_x_585:
[----:B------:R-:W-:Y:S01]  /*8040*/  FADD.FTZ R39, R48, R39 ;  /* 0x0000002730277221 */ /* 0x000fe20000010000 */
[----:B------:R-:W-:Y:S01]  /*8050*/  FADD.FTZ R31, R51, R44 ;  /* 0x0000002c331f7221 */ /* 0x000fe20000010000 */
[----:B------:R-:W-:Y:S02]  /*8060*/  @!P0 F2FP.BF16.F32.PACK_AB R25, RZ, R40 ;  /* 0x00000028ff19823e */ /* 0x000fe400000010ff */
[----:B------:R-:W-:Y:S02]  /*8070*/  @!P0 F2FP.BF16.F32.PACK_AB R30, RZ, R42 ;  /* 0x0000002aff1e823e */ /* 0x000fe400000010ff */
[----:B------:R-:W-:Y:S02]  /*8080*/  @!P0 F2FP.BF16.F32.PACK_AB R31, RZ, R31 ;  /* 0x0000001fff1f823e */ /* 0x000fe400000010ff */
[----:B------:R-:W-:Y:S02]  /*8090*/  PRMT R37, R25, 0x7610, R37 ;  /* 0x0000761019257816 */ /* 0x000fe40000000025 */
[----:B------:R-:W-:Y:S01]  /*80a0*/  PRMT R40, R31, 0x7610, R40 ;  /* 0x000076101f287816 */ /* 0x000fe20000000028 */
[----:B------:R-:W-:Y:S01]  /*80b0*/  HFMA2.MMA R31, -RZ, RZ, 0, 5.9604644775390625e-08 ;  /* 0x00000001ff1f7435 */ /* 0x000fe200000001ff */
[----:B------:R-:W-:-:S02]  /*80c0*/  MOV R55, R32 ;  /* 0x0000002000377202 */ /* 0x000fc40000000f00 */
[----:B------:R-:W-:Y:S02]  /*80d0*/  @!P0 F2FP.BF16.F32.PACK_AB R32, RZ, R35 ;  /* 0x00000023ff20823e */ /* 0x000fe400000010ff */
[----:B------:R-:W-:Y:S01]  /*80e0*/  PRMT R38, R30, 0x7610, R38 ;  /* 0x000076101e267816 */ /* 0x000fe20000000026 */
[----:B------:R-:W-:Y:S01]  /*80f0*/  IMAD.MOV.U32 R30, RZ, RZ, 0x101f ;  /* 0x0000101fff1e7424 */ /* 0x000fe200078e00ff */
[----:B------:R-:W-:Y:S01]  /*8100*/  MOV R34, R39 ;  /* 0x0000002700227202 */ /* 0x000fe20000000f00 */
[----:B------:R0:W-:Y:S01]  /*8110*/  @!P0 STG.E.U16 desc[UR16][R26.64], R32 ;  /* 0x000000201a008986 */ /* 0x0001e2000c101510 */
[----:B------:R-:W-:Y:S01]  /*8120*/  MOV R25, 0xffff ;  /* 0x0000ffff00197802 */ /* 0x000fe20000000f00 */
[----:B------:R-:W-:Y:S01]  /*8130*/  FADD.FTZ R50, R50, R55 ;  /* 0x0000003732327221 */ /* 0x000fe20000010000 */
[----:B------:R-:W-:Y:S01]  /*8140*/  PRMT R35, R33, 0x7610, R35 ;  /* 0x0000761021237816 */ /* 0x000fe20000000023 */
[----:B------:R-:W-:-:S07]  /*8150*/  FADD.FTZ R33, R45, R46 ;  /* 0x0000002e2d217221 */ /* 0x000fce0000010000 */
[----:B0-----:R-:W-:Y:S05]  /*8160*/  WARPSYNC.COLLECTIVE R25, `(.L_x_586) ;  /* 0x0000000019087348 */ /* 0x001fea0003c00000 */
[----:B0-----:R0:W1:Y:S02]  /*8170*/  SHFL.BFLY P2, R32, R34, R31, R30 ;  /* 0x0c00001f22207389 */ /* 0x001064000004001e */
[----:B01----:R-:W-:Y:S01]  /*8180*/  ENDCOLLECTIVE ;  /* 0x000000000000791b */ /* 0x003fe20003800000 */
.L_x_586:
        /* <DEDUP_REMOVED lines=11> */
.L_x_587:
[----:B------:R-:W-:Y:S01]  /*8240*/  FADD.FTZ R36, R39, R36 ;  /* 0x0000002427247221 */ /* 0x000fe20000010000 */
[----:B------:R-:W-:Y:S06]  /*8250*/  BRA `(.L_x_588) ;  /* 0xffffffe400107947 */ /* 0x000fec000383ffff */
.L_x_589:
        /* <DEDUP_REMOVED lines=10> */
.L_x_3909:


//--------------------- .text._ZN13group_norm_v218gn_bwd_cuda_kernelI13__nv_bfloat16Li480ELi1ELi32ELi60ELi256ELb0ELb1ELi32ELi960ELi960ELi4ELb1ELi18ELb0ELb0ELNS_15WgradSyncMethodE3ENS_16CompileConditionILi900EEEEEvPT_S6_S6_PKS5_S8_S8_S8_PKfflPfPj --------------------------
	.section	.text._ZN13group_norm_v218gn_bwd_cuda_kernelI13__nv_bfloat16Li480ELi1ELi32ELi60ELi256ELb0ELb1ELi32ELi960ELi960ELi4ELb1ELi18ELb0ELb0ELNS_15WgradSyncMethodE3ENS_16CompileConditionILi900EEEEEvPT_S6_S6_PKS5_S8_S8_S8_PKfflPfPj,"ax",@progbits
	.align	128
        .global         _ZN13group_norm_v218gn_bwd_cuda_kernelI13__nv_bfloat16Li480ELi1ELi32ELi60ELi256ELb0ELb1ELi32ELi960ELi960ELi4ELb1ELi18ELb0ELb0ELNS_15WgradSyncMethodE3ENS_16CompileConditionILi900EEEEEvPT_S6_S6_PKS5_S8_S8_S8_PKfflPfPj
        .type           _ZN13group_norm_v218gn_bwd_cuda_kernelI13__nv_bfloat16Li480ELi1ELi32ELi60ELi256ELb0ELb1ELi32ELi960ELi960ELi4ELb1ELi18ELb0ELb0ELNS_15WgradSyncMethodE3ENS_16CompileConditionILi900EEEEEvPT_S6_S6_PKS5_S8_S8_S8_PKfflPfPj,@function
        .size           _ZN13group_norm_v218gn_bwd_cuda_kernelI13__nv_bfloat16Li480ELi1ELi32ELi60ELi256ELb0ELb1ELi32ELi960ELi960ELi4ELb1ELi18ELb0ELb0ELNS_15WgradSyncMethodE3ENS_16CompileConditionILi900EEEEEvPT_S6_S6_PKS5_S8_S8_S8_PKfflPfPj,(.L_x_3910 - _ZN13group_norm_v218gn_bwd_cuda_kernelI13__nv_bfloat16Li480ELi1ELi32ELi60ELi256ELb0ELb1ELi32ELi960ELi960ELi4ELb1ELi18ELb0ELb0ELNS_15WgradSyncMethodE3ENS_16CompileConditionILi900EEEEEvPT_S6_S6_PKS5_S8_S8_S8_PKfflPfPj)
        .other          _ZN13group_norm_v218gn_bwd_cuda_kernelI13__nv_bfloat16Li480ELi1ELi32ELi60ELi256ELb0ELb1ELi32ELi960ELi960ELi4ELb1ELi18ELb0ELb0ELNS_15WgradSyncMethodE3ENS_16CompileConditionILi900EEEEEvPT_S6_S6_PKS5_S8_S8_S8_PKfflPfPj,@"STO_CUDA_ENTRY STV_DEFAULT"
_ZN13group_norm_v218gn_bwd_cuda_kernelI13__nv_bfloat16Li480ELi1ELi32ELi60ELi256ELb0ELb1ELi32ELi960ELi960ELi4ELb1ELi18ELb0ELb0ELNS_15WgradSyncMethodE3ENS_16CompileConditionILi900EEEEEvPT_S6_S6_PKS5_S8_S8_S8_PKfflPfPj:
.text._ZN13group_norm_v218gn_bwd_cuda_kernelI13__nv_bfloat16Li480ELi1ELi32ELi60ELi256ELb0ELb1ELi32ELi960ELi960ELi4ELb1ELi18ELb0ELb0ELNS_15WgradSyncMethodE3ENS_16CompileConditionILi900EEEEEvPT_S6_S6_PKS5_S8_S8_S8_PKfflPfPj:
        /* <DEDUP_REMOVED lines=10> */
[----:B------:R-:W-:Y:S02]  /*00a0*/  ULOP3.LUT UR24, UR10, 0x1, URZ, 0xc0, !UPT ;  /* 0x000000010a187892 */ /* 0x000fe4000f8ec03f */
        /* <DEDUP_REMOVED lines=9> */
[----:B------:R-:W-:Y:S01]  /*0140*/  MOV R5, 0x7fffffb9 ;  /* 0x7fffffb900057802 */ /* 0x000fe20000000f00 */
        /* <DEDUP_REMOVED lines=10> */
.L_x_592:
[----:B------:R-:W2:Y:S04]  /*01f0*/  LD.E.STRONG.GPU R0, desc[UR18][R2.64] ;  /* 0x0000001202007980 */ /* 0x000ea8000c10f900 */
[----:B--2---:R-:W-:Y:S01]  /*0200*/  CCTL.IVALL ;  /* 0x00000000ff00798f */ /* 0x004fe20002000000 */
[----:B------:R-:W-:Y:S05]  /*0210*/  YIELD ;  /* 0x0000000000007946 */ /* 0x000fea0003800000 */
[----:B-----5:R-:W-:-:S04]  /*0220*/  LOP3.LUT R0, R0, R5, RZ, 0x3c, !PT ;  /* 0x0000000500007212 */ /* 0x020fc800078e3cff */
[----:B------:R-:W-:-:S13]  /*0230*/  ISETP.GT.AND P0, PT, R0, -0x1, PT ;  /* 0xffffffff0000780c */ /* 0x000fda0003f04270 */
[----:B------:R-:W-:Y:S05]  /*0240*/  @P0 BRA `(.L_x_592) ;  /* 0xfffffffc00e80947 */ /* 0x000fea000383ffff */
.L_x_591:
[----:B------:R-:W-:Y:S05]  /*0250*/  WARPSYNC.ALL ;  /* 0x0000000000007948 */ /* 0x000fea0003800000 */
[----:B------:R-:W-:Y:S06]  /*0260*/  BAR.SYNC.DEFER_BLOCKING 0x0 ;  /* 0x0000000000007b1d */ /* 0x000fec0000010000 */
[----:B------:R-:W-:Y:S05]  /*0270*/  BRA `(.L_x_593) ;  /* 0x0000007c002c7947 */ /* 0x000fea0003800000 */
.L_x_590:
[----:B------:R-:W0:Y:S01]  /*0280*/  S2R R11, SR_TID.X ;  /* 0x00000000000b7919 */ /* 0x000e220000002100 */
[----:B------:R-:W-:Y:S01]  /*0290*/  ULOP3.LUT UR4, UR23, 0x7, URZ, 0xc0, !UPT ;  /* 0x0000000717047892 */ /* 0x000fe2000f8ec03f */
[----:B------:R-:W1:Y:S01]  /*02a0*/  S2UR UR14, SR_CgaCtaId ;  /* 0x00000000000e79c3 */ /* 0x000e620000008800 */
[----:B------:R-:W-:Y:S01]  /*02b0*/  ULOP3.LUT UR13, UR24, 0x12, URZ, 0xfc, !UPT ;  /* 0x00000012180d7892 */ /* 0x000fe2000f8efc3f */
[----:B------:R-:W-:Y:S01]  /*02c0*/  CS2R R24, SRZ ;  /* 0x0000000000187805 */ /* 0x000fe2000001ff00 */
[----:B------:R-:W-:Y:S01]  /*02d0*/  ULDC.64 UR8, c[0x0][0x268] ;  /* 0x00009a0000087ab9 */ /* 0x000fe20000000a00 */
[----:B------:R-:W-:Y:S01]  /*02e0*/  UMOV UR12, 0x400 ;  /* 0x00000400000c7882 */ /* 0x000fe20000000000 */
[----:B------:R-:W-:Y:S01]  /*02f0*/  MOV R8, UR4 ;  /* 0x0000000400087c02 */ /* 0x000fe20008000f00 */
[----:B------:R-:W-:Y:S01]  /*0300*/  UIMAD.WIDE.U32 UR8, UR13, 0x4, UR8 ;  /* 0x000000040d0878a5 */ /* 0x000fe2000f8e0008 */
[----:B------:R-:W-:Y:S01]  /*0310*/  CS2R R26, SRZ ;  /* 0x00000000001a7805 */ /* 0x000fe2000001ff00 */
[----:B------:R-:W-:Y:S01]  /*0320*/  UIADD3 UR13, UR12, 0x3c00, URZ ;  /* 0x00003c000c0d7890 */ /* 0x000fe2000fffe03f */
[----:B------:R-:W-:Y:S01]  /*0330*/  CS2R R28, SRZ ;  /* 0x00000000001c7805 */ /* 0x000fe2000001ff00 */
[----:B------:R-:W-:Y:S01]  /*0340*/  USHF.R.U32.HI UR15, URZ, 0x1, UR10 ;  /* 0x000000013f0f7899 */ /* 0x000fe2000801160a */
[----:B------:R-:W-:Y:S01]  /*0350*/  CS2R R30, SRZ ;  /* 0x00000000001e7805 */ /* 0x000fe2000001ff00 */
[----:B------:R-:W-:Y:S01]  /*0360*/  ULDC.64 UR6, c[0x0][0x268] ;  /* 0x00009a0000067ab9 */ /* 0x000fe20000000a00 */
[----:B------:R-:W-:Y:S01]  /*0370*/  UMOV UR16, 0x7fffffb9 ;  /* 0x7fffffb900107882 */ /* 0x000fe20000000000 */
[----:B------:R-:W-:-:S02]  /*0380*/  ULEA UR6, UP0, UR10, UR6, 0x2 ;  /* 0x000000060a067291 */ /* 0x000fc4000f80103f */
[----:B------:R-:W-:Y:S02]  /*0390*/  USHF.L.U32 UR17, UR15, 0x3, URZ ;  /* 0x000000030f117899 */ /* 0x000fe4000800063f */
[----:B------:R-:W-:Y:S02]  /*03a0*/  UIADD3 UR15, -UR15, URZ, URZ ;  /* 0x0000003f0f0f7290 */ /* 0x000fe4000fffe13f */
[----:B------:R-:W-:Y:S02]  /*03b0*/  ULEA.HI.X UR7, UR10, UR7, UR5, 0x2, UP0 ;  /* 0x000000070a077291 */ /* 0x000fe400080f1405 */
[----:B------:R-:W-:Y:S02]  /*03c0*/  UISETP.NE.AND UP0, UPT, UR23, UR15, UPT ;  /* 0x0000000f1700728c */ /* 0x000fe4000bf05270 */
[----:B-1----:R-:W-:Y:S02]  /*03d0*/  ULEA UR12, UR14, UR12, 0x18 ;  /* 0x0000000c0e0c7291 */ /* 0x002fe4000f8ec03f */
[----:B------:R-:W-:-:S02]  /*03e0*/  ULEA UR13, UR14, UR13, 0x18 ;  /* 0x0000000d0e0d7291 */ /* 0x000fc4000f8ec03f */
[----:B------:R-:W-:Y:S01]  /*03f0*/  ULOP3.LUT UR17, UR17, 0xfffffff8, UR4, 0xe2, !UPT ;  /* 0xfffffff811117892 */ /* 0x000fe2000f8ee204 */
[----:B0-----:R-:W-:Y:S01]  /*0400*/  VIADD R5, R11, 0x1e0 ;  /* 0x000001e00b057836 */ /* 0x001fe20000000000 */
[--C-:B------:R-:W-:Y:S01]  /*0410*/  SHF.R.S32.HI R0, RZ, 0x1f, R11.reuse ;  /* 0x0000001fff007819 */ /* 0x100fe2000001140b */
[----:B------:R-:W-:Y:S01]  /*0420*/  USEL UR21, UR16, 0x1, !UP0 ;  /* 0x0000000110157887 */ /* 0x000fe2000c000000 */
[----:B------:R-:W-:Y:S01]  /*0430*/  SHF.R.U32.HI R9, RZ, 0x1, R11 ;  /* 0x00000001ff097819 */ /* 0x000fe2000001160b */
[----:B------:R-:W-:Y:S01]  /*0440*/  UMOV UR14, UR10 ;  /* 0x0000000a000e7c82 */ /* 0x000fe20008000000 */
[----:B------:R-:W-:Y:S01]  /*0450*/  SHF.R.S32.HI R6, RZ, 0x1f, R5 ;  /* 0x0000001fff067819 */ /* 0x000fe20000011405 */
[----:B------:R-:W-:Y:S01]  /*0460*/  UMOV UR4, URZ ;  /* 0x0000003f00047c82 */ /* 0x000fe20008000000 */
[----:B------:R-:W-:Y:S02]  /*0470*/  LEA.HI R2, R0, R11, RZ, 0x2 ;  /* 0x0000000b00027211 */ /* 0x000fe400078f10ff */
[----:B------:R-:W-:-:S02]  /*0480*/  LEA.HI R4, R6, R5, RZ, 0x2 ;  /* 0x0000000506047211 */ /* 0x000fc400078f10ff */
[----:B------:R-:W-:Y:S02]  /*0490*/  SHF.R.S32.HI R3, RZ, 0x2, R2 ;  /* 0x00000002ff037819 */ /* 0x000fe40000011402 */
[----:B------:R-:W-:Y:S02]  /*04a0*/  SHF.L.U32 R9, R9, 0x3, RZ ;  /* 0x0000000309097819 */ /* 0x000fe400000006ff */
[----:B------:R-:W-:Y:S02]  /*04b0*/  SHF.R.S32.HI R7, RZ, 0x2, R4 ;  /* 0x00000002ff077819 */ /* 0x000fe40000011404 */
[----:B------:R-:W-:Y:S02]  /*04c0*/  IADD3 R3, R3, 0xf0, RZ ;  /* 0x000000f003037810 */ /* 0x000fe40007ffe0ff */
[----:B------:R-:W-:Y:S01]  /*04d0*/  LOP3.LUT R9, R9, 0xfffffff8, R8, 0xe2, !PT ;  /* 0xfffffff809097812 */ /* 0x000fe200078ee208 */
[----:B------:R0:W-:Y:S01]  /*04e0*/  STL [R1+0xf0], R7 ;  /* 0x0000f00701007387 */ /* 0x0001e20000100800 */
[----:B------:R-:W-:-:S02]  /*04f0*/  LOP3.LUT R8, R4, 0xfffffffc, RZ, 0xc0, !PT ;  /* 0xfffffffc04087812 */ /* 0x000fc400078ec0ff */
[----:B------:R-:W-:Y:S01]  /*0500*/  SHF.R.S32.HI R4, RZ, 0x1f, R3 ;  /* 0x0000001fff047819 */ /* 0x000fe20000011403 */
[----:B------:R-:W-:Y:S01]  /*0510*/  STL [R1+0x108], R9 ;  /* 0x0001080901007387 */ /* 0x000fe20000100800 */
[----:B------:R-:W-:Y:S01]  /*0520*/  LEA.HI R0, R0, R11, RZ, 0x4 ;  /* 0x0000000b00007211 */ /* 0x000fe200078f20ff */
[----:B------:R-:W-:Y:S01]  /*0530*/  IMAD.IADD R8, R5, 0x1, -R8 ;  /* 0x0000000105087824 */ /* 0x000fe200078e0a08 */
[----:B------:R-:W-:Y:S02]  /*0540*/  LOP3.LUT R2, R2, 0xfffffffc, RZ, 0xc0, !PT ;  /* 0xfffffffc02027812 */ /* 0x000fe400078ec0ff */
[----:B------:R-:W-:Y:S02]  /*0550*/  LEA.HI R4, R4, R3, RZ, 0x2 ;  /* 0x0000000304047211 */ /* 0x000fe400078f10ff */
[----:B0-----:R-:W-:Y:S02]  /*0560*/  IADD3 R7, R7, 0xf0, RZ ;  /* 0x000000f007077810 */ /* 0x001fe40007ffe0ff */
[----:B------:R-:W-:-:S02]  /*0570*/  LEA.HI R6, R6, R5, RZ, 0x4 ;  /* 0x0000000506067211 */ /* 0x000fc400078f20ff */
[----:B------:R-:W-:Y:S02]  /*0580*/  SHF.R.S32.HI R10, RZ, 0x1f, R7 ;  /* 0x0000001fff0a7819 */ /* 0x000fe40000011407 */
[----:B------:R-:W-:Y:S02]  /*0590*/  SHF.R.U32.HI R3, RZ, 0x4, R0 ;  /* 0x00000004ff037819 */ /* 0x000fe40000011600 */
[----:B------:R-:W-:Y:S02]  /*05a0*/  IADD3 R2, -R2, R11, RZ ;  /* 0x0000000b02027210 */ /* 0x000fe40007ffe1ff */
[----:B------:R-:W-:Y:S02]  /*05b0*/  SHF.R.U32.HI R5, RZ, 0x2, R4 ;  /* 0x00000002ff057819 */ /* 0x000fe40000011604 */
[----:B------:R-:W-:Y:S02]  /*05c0*/  LEA.HI R10, R10, R7, RZ, 0x2 ;  /* 0x000000070a0a7211 */ /* 0x000fe400078f10ff */
[----:B------:R-:W-:-:S02]  /*05d0*/  LOP3.LUT R4, R2, 0x3, R3, 0x78, !PT ;  /* 0x0000000302047812 */ /* 0x000fc400078e7803 */
[----:B------:R-:W-:Y:S02]  /*05e0*/  LOP3.LUT R0, R2, 0x3, R5, 0x78, !PT ;  /* 0x0000000302007812 */ /* 0x000fe400078e7805 */
[----:B------:R-:W-:Y:S01]  /*05f0*/  SHF.R.U32.HI R7, RZ, 0x4, R6 ;  /* 0x00000004ff077819 */ /* 0x000fe20000011606 */
[----:B------:R0:W-:Y:S01]  /*0600*/  STL [R1+0x100], R4 ;  /* 0x0001000401007387 */ /* 0x0001e20000100800 */
[----:B------:R-:W-:Y:S02]  /*0610*/  SHF.R.U32.HI R3, RZ, 0x2, R10 ;  /* 0x00000002ff037819 */ /* 0x000fe4000001160a */
[----:B------:R-:W-:Y:S01]  /*0620*/  LOP3.LUT R2, R8, 0x3, R7, 0x78, !PT ;  /* 0x0000000308027812 */ /* 0x000fe200078e7807 */
[----:B------:R1:W-:Y:S04]  /*0630*/  STL [R1+0xfc], R0 ;  /* 0x0000fc0001007387 */ /* 0x0003e80000100800 */
[----:B------:R-:W-:Y:S01]  /*0640*/  STL [R1+0xf8], R2 ;  /* 0x0000f80201007387 */ /* 0x000fe20000100800 */
[----:B0-----:R-:W-:-:S02]  /*0650*/  LEA R4, R11, UR12, 0x5 ;  /* 0x0000000c0b047c11 */ /* 0x001fc4000f8e28ff */
[----:B-1----:R-:W-:-:S05]  /*0660*/  LOP3.LUT R0, R8, 0x3, R3, 0x78, !PT ;  /* 0x0000000308007812 */ /* 0x002fca00078e7803 */
[----:B------:R0:W-:Y:S02]  /*0670*/  STL [R1+0xf4], R0 ;  /* 0x0000f40001007387 */ /* 0x0001e40000100800 */
[----:B0-----:R-:W-:-:S04]  /*0680*/  SHF.L.U32 R0, R11, 0x1, RZ ;  /* 0x000000010b007819 */ /* 0x001fc800000006ff */
[C---:B------:R-:W-:Y:S02]  /*0690*/  LOP3.LUT R2, R0.reuse, 0x18, RZ, 0xc0, !PT ;  /* 0x0000001800027812 */ /* 0x040fe400078ec0ff */
[----:B------:R-:W-:Y:S02]  /*06a0*/  LOP3.LUT R3, R0, 0x18, RZ, 0xc, !PT ;  /* 0x0000001800037812 */ /* 0x000fe400078e0cff */
[----:B------:R-:W-:Y:S02]  /*06b0*/  LOP3.LUT R0, R2, 0x8, RZ, 0x3c, !PT ;  /* 0x0000000802007812 */ /* 0x000fe400078e3cff */
[C---:B------:R-:W-:Y:S02]  /*06c0*/  IADD3 R5, R4.reuse, R3, RZ ;  /* 0x0000000304057210 */ /* 0x040fe40007ffe0ff */
[----:B------:R-:W-:Y:S02]  /*06d0*/  IADD3 R3, R4, R0, RZ ;  /* 0x0000000004037210 */ /* 0x000fe40007ffe0ff */
[----:B------:R-:W-:-:S03]  /*06e0*/  LOP3.LUT R2, R2, 0x10, RZ, 0x3c, !PT ;  /* 0x0000001002027812 */ /* 0x000fc600078e3cff */
[----:B------:R0:W-:Y:S02]  /*06f0*/  STL [R1+0x104], R3 ;  /* 0x0001040301007387 */ /* 0x0001e40000100800 */
[----:B------:R-:W-:-:S07]  /*0700*/  IMAD.IADD R0, R4, 0x1, R2 ;  /* 0x0000000104007824 */ /* 0x000fce00078e0202 */
.L_x_603:
[----:B-1----:R-:W0:Y:S01]  /*0710*/  S2R R4, SR_TID.X ;  /* 0x0000000000047919 */ /* 0x002e220000002100 */
[----:B------:R-:W-:Y:S01]  /*0720*/  ULOP3.LUT UR15, UR10, 0x1, URZ, 0xc0, !UPT ;  /* 0x000000010a0f7892 */ /* 0x000fe2000f8ec03f */
[----:B------:R-:W1:Y:S01]  /*0730*/  LDC.64 R32, c[0x0][0x238] ;  /* 0x00008e00ff207b82 */ /* 0x000e620000000a00 */
[----:B------:R-:W-:Y:S01]  /*0740*/  USHF.R.U64 UR16, UR10, 0x1, UR5 ;  /* 0x000000010a107899 */ /* 0x000fe20008001205 */
[----:B------:R-:W-:Y:S01]  /*0750*/  STL [R1+0x168], R25 ;  /* 0x0001681901007387 */ /* 0x000fe20000100800 */
[----:B------:R-:W-:Y:S02]  /*0760*/  UIMAD UR20, UR15, 0x3c0, URZ ;  /* 0x000003c00f1478a4 */ /* 0x000fe4000f8e023f */
[----:B------:R-:W-:Y:S01]  /*0770*/  USHF.L.U32 UR15, UR23, 0x5, URZ ;  /* 0x00000005170f7899 */ /* 0x000fe2000800063f */
[----:B------:R-:W-:Y:S01]  /*0780*/  STL [R1+0x164], R24 ;  /* 0x0001641801007387 */ /* 0x000fe20000100800 */
[----:B------:R-:W-:Y:S02]  /*0790*/  USHF.R.U32.HI UR25, URZ, 0x1, UR5 ;  /* 0x000000013f197899 */ /* 0x000fe40008011605 */
[----:B------:R-:W-:Y:S01]  /*07a0*/  ULOP3.LUT UR15, UR15, 0xe0, URZ, 0xc0, !UPT ;  /* 0x000000e00f0f7892 */ /* 0x000fe2000f8ec03f */
[----:B------:R-:W-:Y:S01]  /*07b0*/  ULDC.64 UR28, c[0x0][0x248] ;  /* 0x00009200001c7ab9 */ /* 0x000fe20000000a00 */
[----:B0-----:R-:W-:Y:S01]  /*07c0*/  IMAD.WIDE.U32 R2, R4, -0x77777777, RZ ;  /* 0x8888888904027825 */ /* 0x001fe200078e00ff */
[----:B------:R-:W-:Y:S01]  /*07d0*/  MOV R7, UR16 ;  /* 0x0000001000077c02 */ /* 0x000fe20008000f00 */
[----:B------:R-:W-:Y:S03]  /*07e0*/  STL [R1+0x160], R29 ;  /* 0x0001601d01007387 */ /* 0x000fe60000100800 */
[----:B------:R-:W-:Y:S01]  /*07f0*/  SHF.R.U32.HI R0, RZ, 0x7, R3 ;  /* 0x00000007ff007819 */ /* 0x000fe20000011603 */
[----:B------:R-:W-:Y:S01]  /*0800*/  UIMAD UR26, UR25, 0x78000, URZ ;  /* 0x00078000191a78a4 */ /* 0x000fe2000f8e023f */
[----:B------:R-:W-:Y:S03]  /*0810*/  STL [R1+0x15c], R28 ;  /* 0x00015c1c01007387 */ /* 0x000fe60000100800 */
[----:B------:R-:W-:-:S05]  /*0820*/  IMAD R2, R0, -0xf0, R4 ;  /* 0xffffff1000027824 */ /* 0x000fca00078e0204 */
[----:B------:R-:W-:Y:S02]  /*0830*/  LEA R118, R2, UR20, 0x2 ;  /* 0x0000001402767c11 */ /* 0x000fe4000f8e10ff */
[----:B------:R-:W-:Y:S01]  /*0840*/  IADD3 R15, R0, UR15, RZ ;  /* 0x0000000f000f7c10 */ /* 0x000fe2000fffe0ff */
[----:B------:R-:W-:Y:S01]  /*0850*/  ULDC UR15, c[0x0][0x250] ;  /* 0x00009400000f7ab9 */ /* 0x000fe20000000800 */
[----:B------:R-:W-:Y:S01]  /*0860*/  SHF.R.S32.HI R119, RZ, 0x1f, R118 ;  /* 0x0000001fff777819 */ /* 0x000fe20000011476 */
[----:B------:R-:W-:Y:S01]  /*0870*/  IMAD.WIDE.U32 R4, R118, -0x77777777, RZ ;  /* 0x8888888976047825 */ /* 0x000fe200078e00ff */
[----:B------:R-:W-:-:S03]  /*0880*/  MOV R4, UR25 ;  /* 0x0000001900047c02 */ /* 0x000fc60008000f00 */
[----:B-1----:R-:W-:Y:S01]  /*0890*/  IMAD.WIDE R32, R118, 0x2, R32 ;  /* 0x0000000276207825 */ /* 0x002fe200078e0220 */
[----:B------:R-:W-:-:S04]  /*08a0*/  SHF.R.U32.HI R3, RZ, 0x5, R5 ;  /* 0x00000005ff037819 */ /* 0x000fc80000011605 */
[C---:B------:R-:W-:Y:S01]  /*08b0*/  LEA R6, P0, R7.reuse, R3, 0x5 ;  /* 0x0000000307067211 */ /* 0x040fe200078028ff */
[C---:B------:R-:W-:Y:S01]  /*08c0*/  IMAD.WIDE.U32 R118, R7.reuse, 0x78000, R118 ;  /* 0x0007800007767825 */ /* 0x040fe200078e0076 */
[----:B------:R-:W2:Y:S02]  /*08d0*/  LDG.E.64.CONSTANT R32, desc[UR18][R32.64] ;  /* 0x0000001220207981 */ /* 0x000ea4000c1e9b00 */
[----:B------:R-:W-:Y:S01]  /*08e0*/  LEA.HI.X R7, R7, RZ, R4, 0x5, P0 ;  /* 0x000000ff07077211 */ /* 0x000fe200000f2c04 */
[----:B------:R-:W-:Y:S01]  /*08f0*/  IMAD R15, R15, 0x780, RZ ;  /* 0x000007800f0f7824 */ /* 0x000fe200078e02ff */
[C---:B------:R-:W-:Y:S01]  /*0900*/  LEA R34, P0, R6.reuse, UR28, 0x3 ;  /* 0x0000001c06227c11 */ /* 0x040fe2000f8018ff */
[----:B------:R0:W-:Y:S01]  /*0910*/  STL [R1+0xec], R3 ;  /* 0x0000ec0301007387 */ /* 0x0001e20000100800 */
[----:B------:R-:W-:Y:S01]  /*0920*/  IADD3 R5, R119, UR26, RZ ;  /* 0x0000001a77057c10 */ /* 0x000fe2000fffe0ff */
[----:B------:R-:W-:Y:S01]  /*0930*/  ULDC.64 UR26, c[0x0][0x230] ;  /* 0x00008c00001a7ab9 */ /* 0x000fe20000000a00 */
[----:B------:R-:W-:Y:S01]  /*0940*/  LEA.HI.X R35, R6, UR29, R7, 0x3, P0 ;  /* 0x0000001d06237c11 */ /* 0x000fe200080f1c07 */
[----:B------:R-:W-:-:S05]  /*0950*/  ULDC.64 UR28, c[0x0][0x228] ;  /* 0x00008a00001c7ab9 */ /* 0x000fca0000000a00 */
[----:B------:R-:W3:Y:S01]  /*0960*/  LDG.E.64.CONSTANT R34, desc[UR18][R34.64] ;  /* 0x0000001222227981 */ /* 0x000ee2000c1e9b00 */
[----:B0-----:R-:W-:-:S04]  /*0970*/  IADD3 R3, P1, R15, R118, RZ ;  /* 0x000000760f037210 */ /* 0x001fc80007f3e0ff */
[----:B------:R-:W-:Y:S01]  /*0980*/  SHF.L.U32 R9, R3, 0x1, RZ ;  /* 0x0000000103097819 */ /* 0x000fe200000006ff */
[----:B------:R-:W-:-:S03]  /*0990*/  IMAD.X R4, RZ, RZ, R5, P1 ;  /* 0x000000ffff047224 */ /* 0x000fc600008e0605 */
[----:B------:R-:W-:Y:S02]  /*09a0*/  IADD3 R36, P0, R9, UR26, RZ ;  /* 0x0000001a09247c10 */ /* 0x000fe4000ff1e0ff */
[----:B------:R-:W-:Y:S02]  /*09b0*/  SHF.L.U64.HI R8, R3, 0x1, R4 ;  /* 0x0000000103087819 */ /* 0x000fe40000010204 */
[----:B------:R-:W-:Y:S02]  /*09c0*/  IADD3 R38, P1, R9, UR28, RZ ;  /* 0x0000001c09267c10 */ /* 0x000fe4000ff3e0ff */
[C---:B------:R-:W-:Y:S02]  /*09d0*/  IADD3.X R37, R8.reuse, UR27, RZ, P0, !PT ;  /* 0x0000001b08257c10 */ /* 0x040fe400087fe4ff */
[----:B------:R-:W-:-:S04]  /*09e0*/  IADD3.X R39, R8, UR29, RZ, P1, !PT ;  /* 0x0000001d08277c10 */ /* 0x000fc80008ffe4ff */
[----:B------:R-:W4:Y:S04]  /*09f0*/  LDG.E.64.CONSTANT R36, desc[UR18][R36.64] ;  /* 0x0000001224247981 */ /* 0x000f28000c1e9b00 */
[----:B------:R-:W4:Y:S01]  /*0a00*/  LDG.E.64.CONSTANT R38, desc[UR18][R38.64] ;  /* 0x0000001226267981 */ /* 0x000f22000c1e9b00 */
[----:B------:R-:W-:-:S04]  /*0a10*/  IADD3 R3, R15, 0xf00, RZ ;  /* 0x00000f000f037810 */ /* 0x000fc80007ffe0ff */
[----:B------:R-:W-:-:S04]  /*0a20*/  IADD3 R3, P0, R3, R118, RZ ;  /* 0x0000007603037210 */ /* 0x000fc80007f1e0ff */
[----:B------:R-:W-:Y:S02]  /*0a30*/  IADD3.X R4, RZ, R5, RZ, P0, !PT ;  /* 0x00000005ff047210 */ /* 0x000fe400007fe4ff */
[C---:B------:R-:W-:Y:S02]  /*0a40*/  SHF.L.U32 R7, R3.reuse, 0x1, RZ ;  /* 0x0000000103077819 */ /* 0x040fe400000006ff */
[----:B------:R-:W-:Y:S02]  /*0a50*/  SHF.L.U64.HI R6, R3, 0x1, R4 ;  /* 0x0000000103067819 */ /* 0x000fe40000010204 */
[----:B------:R-:W-:-:S04]  /*0a60*/  IADD3 R40, P0, R7, UR26, RZ ;  /* 0x0000001a07287c10 */ /* 0x000fc8000ff1e0ff */
[----:B------:R-:W-:Y:S02]  /*0a70*/  IADD3.X R41, R6, UR27, RZ, P0, !PT ;  /* 0x0000001b06297c10 */ /* 0x000fe400087fe4ff */
[----:B------:R-:W-:-:S04]  /*0a80*/  IADD3 R42, P0, R7, UR28, RZ ;  /* 0x0000001c072a7c10 */ /* 0x000fc8000ff1e0ff */
[----:B------:R-:W-:Y:S01]  /*0a90*/  IADD3.X R43, R6, UR29, RZ, P0, !PT ;  /* 0x0000001d062b7c10 */ /* 0x000fe200087fe4ff */
[----:B------:R-:W4:Y:S05]  /*0aa0*/  LDG.E.64.CONSTANT R40, desc[UR18][R40.64] ;  /* 0x0000001228287981 */ /* 0x000f2a000c1e9b00 */
[----:B------:R-:W4:Y:S01]  /*0ab0*/  LDG.E.64.CONSTANT R42, desc[UR18][R42.64] ;  /* 0x000000122a2a7981 */ /* 0x000f22000c1e9b00 */
[----:B------:R-:W-:-:S03]  /*0ac0*/  VIADD R3, R15, 0x1e00 ;  /* 0x00001e000f037836 */ /* 0x000fc60000000000 */
[----:B------:R-:W-:Y:S02]  /*0ad0*/  STL [R1+0xe8], R8 ;  /* 0x0000e80801007387 */ /* 0x000fe40000100800 */
[----:B------:R-:W-:Y:S02]  /*0ae0*/  IADD3 R3, P0, R3, R118, RZ ;  /* 0x0000007603037210 */ /* 0x000fe40007f1e0ff */
[----:B------:R-:W-:Y:S02]  /*0af0*/  STL [R1+0xc0], R9 ;  /* 0x0000c00901007387 */ /* 0x000fe40000100800 */
[----:B------:R-:W-:Y:S02]  /*0b00*/  IADD3.X R4, RZ, R5, RZ, P0, !PT ;  /* 0x00000005ff047210 */ /* 0x000fe400007fe4ff */
[----:B------:R0:W-:Y:S04]  /*0b10*/  STL [R1+0xe0], R7 ;  /* 0x0000e00701007387 */ /* 0x0001e80000100800 */
[----:B------:R1:W-:Y:S01]  /*0b20*/  STL [R1+0xe4], R6 ;  /* 0x0000e40601007387 */ /* 0x0003e20000100800 */
[----:B0-----:R-:W-:-:S02]  /*0b30*/  SHF.L.U32 R7, R3, 0x1, RZ ;  /* 0x0000000103077819 */ /* 0x001fc400000006ff */
[----:B-1----:R-:W-:Y:S02]  /*0b40*/  SHF.L.U64.HI R6, R3, 0x1, R4 ;  /* 0x0000000103067819 */ /* 0x002fe40000010204 */
        /* <DEDUP_REMOVED lines=8> */
[----:B------:R0:W-:Y:S03]  /*0bd0*/  STL [R1+0xd8], R7 ;  /* 0x0000d80701007387 */ /* 0x0001e60000100800 */
[----:B------:R-:W-:Y:S01]  /*0be0*/  IADD3.X R4, RZ, R5, RZ, P0, !PT ;  /* 0x00000005ff047210 */ /* 0x000fe200007fe4ff */
[----:B------:R1:W-:Y:S01]  /*0bf0*/  STL [R1+0xdc], R6 ;  /* 0x0000dc0601007387 */ /* 0x0003e20000100800 */
[C---:B0-----:R-:W-:Y:S02]  /*0c00*/  IMAD.SHL.U32 R7, R3.reuse, 0x2, RZ ;  /* 0x0000000203077824 */ /* 0x041fe400078e00ff */
[----:B-1----:R-:W-:-:S03]  /*0c10*/  SHF.L.U64.HI R6, R3, 0x1, R4 ;  /* 0x0000000103067819 */ /* 0x002fc60000010204 */
        /* <DEDUP_REMOVED lines=11> */
[C---:B0-----:R-:W-:Y:S02]  /*0cd0*/  SHF.L.U32 R7, R3.reuse, 0x1, RZ ;  /* 0x0000000103077819 */ /* 0x041fe400000006ff */
[----:B-1----:R-:W-:Y:S02]  /*0ce0*/  SHF.L.U64.HI R6, R3, 0x1, R4 ;  /* 0x0000000103067819 */ /* 0x002fe40000010204 */
[----:B------:R-:W-:-:S02]  /*0cf0*/  IADD3 R52, P0, R7, UR26, RZ ;  /* 0x0000001a07347c10 */ /* 0x000fc4000ff1e0ff */
[----:B------:R-:W-:Y:S02]  /*0d00*/  IADD3 R54, P1, R7, UR28, RZ ;  /* 0x0000001c07367c10 */ /* 0x000fe4000ff3e0ff */
[C---:B------:R-:W-:Y:S02]  /*0d10*/  IADD3.X R53, R6.reuse, UR27, RZ, P0, !PT ;  /* 0x0000001b06357c10 */ /* 0x040fe400087fe4ff */
[----:B------:R-:W-:-:S04]  /*0d20*/  IADD3.X R55, R6, UR29, RZ, P1, !PT ;  /* 0x0000001d06377c10 */ /* 0x000fc80008ffe4ff */
[----:B------:R-:W4:Y:S04]  /*0d30*/  LDG.E.64.CONSTANT R52, desc[UR18][R52.64] ;  /* 0x0000001234347981 */ /* 0x000f28000c1e9b00 */
[----:B------:R-:W4:Y:S01]  /*0d40*/  LDG.E.64.CONSTANT R54, desc[UR18][R54.64] ;  /* 0x0000001236367981 */ /* 0x000f22000c1e9b00 */
[----:B------:R-:W-:-:S04]  /*0d50*/  IADD3 R3, R15, 0x4b00, RZ ;  /* 0x00004b000f037810 */ /* 0x000fc80007ffe0ff */
[----:B------:R-:W-:Y:S01]  /*0d60*/  IADD3 R3, P0, R3, R118, RZ ;  /* 0x0000007603037210 */ /* 0x000fe20007f1e0ff */
[----:B------:R0:W-:Y:S04]  /*0d70*/  STL [R1+0xc8], R7 ;  /* 0x0000c80701007387 */ /* 0x0001e80000100800 */
[----:B------:R-:W-:Y:S01]  /*0d80*/  IMAD.X R4, RZ, RZ, R5, P0 ;  /* 0x000000ffff047224 */ /* 0x000fe200000e0605 */
[----:B------:R1:W-:Y:S01]  /*0d90*/  STL [R1+0xcc], R6 ;  /* 0x0000cc0601007387 */ /* 0x0003e20000100800 */
[----:B0-----:R-:W-:-:S04]  /*0da0*/  SHF.L.U32 R7, R3, 0x1, RZ ;  /* 0x0000000103077819 */ /* 0x001fc800000006ff */
[----:B------:R-:W-:Y:S02]  /*0db0*/  IADD3 R58, P1, R7, UR28, RZ ;  /* 0x0000001c073a7c10 */ /* 0x000fe4000ff3e0ff */
[----:B-1----:R-:W-:-:S04]  /*0dc0*/  SHF.L.U64.HI R6, R3, 0x1, R4 ;  /* 0x0000000103067819 */ /* 0x002fc80000010204 */
[----:B------:R-:W-:-:S06]  /*0dd0*/  IADD3.X R59, R6, UR29, RZ, P1, !PT ;  /* 0x0000001d063b7c10 */ /* 0x000fcc0008ffe4ff */
[----:B------:R-:W4:Y:S01]  /*0de0*/  LDG.E.64.CONSTANT R58, desc[UR18][R58.64] ;  /* 0x000000123a3a7981 */ /* 0x000f22000c1e9b00 */
[----:B------:R-:W-:Y:S01]  /*0df0*/  IADD3 R56, P0, R7, UR26, RZ ;  /* 0x0000001a07387c10 */ /* 0x000fe2000ff1e0ff */
[----:B------:R-:W-:-:S03]  /*0e00*/  HFMA2.MMA R3, -RZ, RZ, 0, 1.430511474609375e-06 ;  /* 0x00000018ff037435 */ /* 0x000fc600000001ff */
[----:B------:R-:W-:-:S06]  /*0e10*/  IADD3.X R57, R6, UR27, RZ, P0, !PT ;  /* 0x0000001b06397c10 */ /* 0x000fcc00087fe4ff */
[----:B------:R-:W4:Y:S01]  /*0e20*/  LDG.E.64.CONSTANT R56, desc[UR18][R56.64] ;  /* 0x0000001238387981 */ /* 0x000f22000c1e9b00 */
[----:B------:R-:W-:-:S05]  /*0e30*/  IMAD R3, R2, R3, UR13 ;  /* 0x0000000d02037e24 */ /* 0x000fca000f8e0203 */
[----:B------:R-:W-:Y:S02]  /*0e40*/  LEA R0, R0, R3, 0x3 ;  /* 0x0000000300007211 */ /* 0x000fe400078e18ff */
[----:B------:R-:W-:-:S04]  /*0e50*/  IADD3 R3, R15, 0x5a00, RZ ;  /* 0x00005a000f037810 */ /* 0x000fc80007ffe0ff */
[----:B------:R-:W-:Y:S01]  /*0e60*/  IADD3 R3, P1, R3, R118, RZ ;  /* 0x0000007603037210 */ /* 0x000fe20007f3e0ff */
[----:B------:R0:W-:Y:S01]  /*0e70*/  STL [R1+0xbc], R7 ;  /* 0x0000bc0701007387 */ /* 0x0001e20000100800 */
[----:B------:R-:W-:-:S03]  /*0e80*/  IADD3 R9, R15, 0x7800, RZ ;  /* 0x000078000f097810 */ /* 0x000fc60007ffe0ff */
[----:B------:R-:W-:Y:S01]  /*0e90*/  STL [R1+0xc4], R6 ;  /* 0x0000c40601007387 */ /* 0x000fe20000100800 */
[----:B------:R-:W-:Y:S01]  /*0ea0*/  IMAD.X R8, RZ, RZ, R5, P1 ;  /* 0x000000ffff087224 */ /* 0x000fe200008e0605 */
[----:B------:R-:W-:Y:S02]  /*0eb0*/  SHF.L.U32 R16, R3, 0x1, RZ ;  /* 0x0000000103107819 */ /* 0x000fe400000006ff */
[----:B------:R1:W-:Y:S01]  /*0ec0*/  STL [R1+0xc], R0 ;  /* 0x00000c0001007387 */ /* 0x0003e20000100800 */
[----:B0-----:R-:W-:Y:S01]  /*0ed0*/  VIADD R7, R15, 0x6900 ;  /* 0x000069000f077836 */ /* 0x001fe20000000000 */
[----:B------:R-:W-:Y:S02]  /*0ee0*/  SHF.L.U64.HI R24, R3, 0x1, R8 ;  /* 0x0000000103187819 */ /* 0x000fe40000010208 */
[----:B-1----:R-:W-:Y:S02]  /*0ef0*/  IADD3 R0, P5, R9, R118, RZ ;  /* 0x0000007609007210 */ /* 0x002fe40007fbe0ff */
[----:B------:R-:W-:-:S02]  /*0f00*/  IADD3 R11, R15, 0x8700, RZ ;  /* 0x000087000f0b7810 */ /* 0x000fc40007ffe0ff */
[-C--:B------:R-:W-:Y:S02]  /*0f10*/  IADD3.X R3, RZ, R5.reuse, RZ, P5, !PT ;  /* 0x00000005ff037210 */ /* 0x080fe40002ffe4ff */
[----:B------:R-:W-:Y:S02]  /*0f20*/  IADD3 R60, P5, R16, UR26, RZ ;  /* 0x0000001a103c7c10 */ /* 0x000fe4000ffbe0ff */
[-C--:B------:R-:W-:Y:S02]  /*0f30*/  IADD3 R4, P6, R7, R118.reuse, RZ ;  /* 0x0000007607047210 */ /* 0x080fe40007fde0ff */
[----:B------:R-:W-:Y:S02]  /*0f40*/  IADD3.X R61, R24, UR27, RZ, P5, !PT ;  /* 0x0000001b183d7c10 */ /* 0x000fe4000affe4ff */
[----:B------:R-:W-:Y:S02]  /*0f50*/  IADD3 R10, P0, R11, R118, RZ ;  /* 0x000000760b0a7210 */ /* 0x000fe40007f1e0ff */
[----:B------:R-:W-:-:S02]  /*0f60*/  IADD3.X R11, RZ, R5, RZ, P6, !PT ;  /* 0x00000005ff0b7210 */ /* 0x000fc400037fe4ff */
[----:B------:R-:W-:Y:S01]  /*0f70*/  IADD3 R62, P6, R16, UR28, RZ ;  /* 0x0000001c103e7c10 */ /* 0x000fe2000ffde0ff */
[----:B------:R-:W4:Y:S03]  /*0f80*/  LDG.E.64.CONSTANT R60, desc[UR18][R60.64] ;  /* 0x000000123c3c7981 */ /* 0x000f26000c1e9b00 */
[----:B------:R-:W-:Y:S02]  /*0f90*/  IADD3.X R63, R24, UR29, RZ, P6, !PT ;  /* 0x0000001d183f7c10 */ /* 0x000fe4000b7fe4ff */
[----:B------:R-:W-:Y:S02]  /*0fa0*/  SHF.L.U32 R14, R4, 0x1, RZ ;  /* 0x00000001040e7819 */ /* 0x000fe400000006ff */
[----:B------:R-:W-:Y:S02]  /*0fb0*/  IADD3 R13, R15, 0x9600, RZ ;  /* 0x000096000f0d7810 */ /* 0x000fe40007ffe0ff */
[----:B------:R-:W4:Y:S04]  /*0fc0*/  LDG.E.64.CONSTANT R62, desc[UR18][R62.64] ;  /* 0x000000123e3e7981 */ /* 0x000f28000c1e9b00 */
[----:B--2---:R-:W-:Y:S04]  /*0fd0*/  STL [R1+0x10c], R32 ;  /* 0x00010c2001007387 */ /* 0x004fe80000100800 */
[----:B------:R-:W-:Y:S04]  /*0fe0*/  STL [R1+0xb8], R24 ;  /* 0x0000b81801007387 */ /* 0x000fe80000100800 */
[----:B------:R0:W-:Y:S02]  /*0ff0*/  STL [R1+0xb4], R16 ;  /* 0x0000b41001007387 */ /* 0x0001e40000100800 */
[----:B0-----:R-:W-:Y:S01]  /*1000*/  SHF.L.U64.HI R16, R0, 0x1, R3 ;  /* 0x0000000100107819 */ /* 0x001fe20000010203 */
[----:B---3--:R-:W-:-:S06]  /*1010*/  FADD.FTZ R3, R35, UR15 ;  /* 0x0000000f23037e21 */ /* 0x008fcc0008010000 */
[----:B------:R-:W0:Y:S01]  /*1020*/  MUFU.RSQ R3, R3 ;  /* 0x0000000300037308 */ /* 0x000e220000001400 */
[----:B------:R-:W-:Y:S01]  /*1030*/  SHF.L.U64.HI R12, R4, 0x1, R11 ;  /* 0x00000001040c7819 */ /* 0x000fe2000001020b */
[----:B------:R-:W-:Y:S01]  /*1040*/  IMAD.SHL.U32 R18, R0, 0x2, RZ ;  /* 0x0000000200127824 */ /* 0x000fe200078e00ff */
[----:B------:R-:W-:Y:S02]  /*1050*/  IADD3 R66, P6, R14, UR28, RZ ;  /* 0x0000001c0e427c10 */ /* 0x000fe4000ffde0ff */
[----:B------:R-:W-:Y:S02]  /*1060*/  IADD3 R17, R15, 0xa500, RZ ;  /* 0x0000a5000f117810 */ /* 0x000fe40007ffe0ff */
[----:B------:R-:W-:Y:S02]  /*1070*/  IADD3 R9, P4, R13, R118, RZ ;  /* 0x000000760d097210 */ /* 0x000fe40007f9e0ff */
[C---:B----4-:R-:W-:Y:S02]  /*1080*/  PRMT R4, R36.reuse, 0x7632, R4 ;  /* 0x0000763224047816 */ /* 0x050fe40000000004 */
[----:B------:R-:W-:-:S02]  /*1090*/  SHF.L.U32 R13, R36, 0x10, RZ ;  /* 0x00000010240d7819 */ /* 0x000fc400000006ff */
[----:B------:R-:W-:Y:S02]  /*10a0*/  IADD3.X R67, R12, UR29, RZ, P6, !PT ;  /* 0x0000001d0c437c10 */ /* 0x000fe4000b7fe4ff */
[----:B------:R-:W-:Y:S02]  /*10b0*/  IADD3 R7, P3, R17, R118, RZ ;  /* 0x0000007611077210 */ /* 0x000fe40007f7e0ff */
[----:B------:R-:W-:Y:S02]  /*10c0*/  IADD3 R68, P6, R18, UR26, RZ ;  /* 0x0000001a12447c10 */ /* 0x000fe4000ffde0ff */
[C---:B------:R-:W-:Y:S02]  /*10d0*/  PRMT R22, R32.reuse, 0x7632, R22 ;  /* 0x0000763220167816 */ /* 0x040fe40000000016 */
[----:B------:R-:W-:Y:S02]  /*10e0*/  SHF.L.U32 R2, R32, 0x10, RZ ;  /* 0x0000001020027819 */ /* 0x000fe400000006ff */
[----:B------:R-:W-:-:S02]  /*10f0*/  IADD3 R64, P5, R14, UR26, RZ ;  /* 0x0000001a0e407c10 */ /* 0x000fc4000ffbe0ff */
[C---:B------:R-:W-:Y:S01]  /*1100*/  PRMT R11, R38.reuse, 0x7632, R11 ;  /* 0x00007632260b7816 */ /* 0x040fe2000000000b */
[C---:B------:R-:W-:Y:S01]  /*1110*/  VIADD R19, R15.reuse, 0xb400 ;  /* 0x0000b4000f137836 */ /* 0x040fe20000000000 */
[----:B------:R-:W-:Y:S01]  /*1120*/  SHF.L.U32 R0, R38, 0x10, RZ ;  /* 0x0000001026007819 */ /* 0x000fe200000006ff */
[----:B------:R1:W-:Y:S01]  /*1130*/  STL [R1+0xb0], R12 ;  /* 0x0000b00c01007387 */ /* 0x0003e20000100800 */
[----:B------:R-:W-:Y:S01]  /*1140*/  SHF.L.U32 R17, R4, 0x10, RZ ;  /* 0x0000001004117819 */ /* 0x000fe200000006ff */
[----:B------:R-:W-:Y:S01]  /*1150*/  FADD.FTZ R4, -R34, R13 ;  /* 0x0000000d22047221 */ /* 0x000fe20000010100 */
[----:B------:R-:W-:Y:S01]  /*1160*/  IADD3.X R69, R16, UR27, RZ, P6, !PT ;  /* 0x0000001b10457c10 */ /* 0x000fe2000b7fe4ff */
[----:B------:R2:W-:Y:S01]  /*1170*/  STL [R1+0xac], R14 ;  /* 0x0000ac0e01007387 */ /* 0x0005e20000100800 */
[----:B------:R-:W-:Y:S01]  /*1180*/  IADD3 R21, R15, 0xc300, RZ ;  /* 0x0000c3000f157810 */ /* 0x000fe20007ffe0ff */
[----:B------:R-:W-:Y:S01]  /*1190*/  IMAD.U32 R11, R11, 0x10000, RZ ;  /* 0x000100000b0b7824 */ /* 0x000fe200078e00ff */
[----:B------:R-:W-:Y:S01]  /*11a0*/  IADD3 R23, R15, 0xd200, RZ ;  /* 0x0000d2000f177810 */ /* 0x000fe20007ffe0ff */
[----:B0-----:R-:W-:Y:S01]  /*11b0*/  FMUL.FTZ R28, R3, R4 ;  /* 0x00000004031c7220 */ /* 0x001fe20000410000 */
[----:B------:R-:W-:Y:S01]  /*11c0*/  IADD3.X R65, R12, UR27, RZ, P5, !PT ;  /* 0x0000001b0c417c10 */ /* 0x000fe2000affe4ff */
[----:B-1----:R-:W-:Y:S01]  /*11d0*/  FMUL.FTZ R12, R0, R2 ;  /* 0x00000002000c7220 */ /* 0x002fe20000410000 */
[----:B------:R-:W-:Y:S01]  /*11e0*/  SHF.L.U32 R22, R22, 0x10, RZ ;  /* 0x0000001016167819 */ /* 0x000fe200000006ff */
[----:B------:R-:W3:Y:S01]  /*11f0*/  LDG.E.64.CONSTANT R66, desc[UR18][R66.64] ;  /* 0x0000001242427981 */ /* 0x000ee2000c1e9b00 */
[----:B------:R-:W-:Y:S01]  /*1200*/  IADD3 R70, P6, R18, UR28, RZ ;  /* 0x0000001c12467c10 */ /* 0x000fe2000ffde0ff */
[----:B--2---:R-:W-:Y:S01]  /*1210*/  FADD.FTZ R14, -R34, R17 ;  /* 0x00000011220e7221 */ /* 0x004fe20000010100 */
[----:B------:R-:W-:Y:S01]  /*1220*/  IADD3 R15, R15, 0xe100, RZ ;  /* 0x0000e1000f0f7810 */ /* 0x000fe20007ffe0ff */
[----:B------:R-:W-:Y:S01]  /*1230*/  FMUL.FTZ R4, R11, R22 ;  /* 0x000000160b047220 */ /* 0x000fe20000410000 */
[----:B------:R-:W-:Y:S01]  /*1240*/  IADD3 R6, P2, R19, R118, RZ ;  /* 0x0000007613067210 */ /* 0x000fe20007f5e0ff */
[----:B------:R-:W-:Y:S01]  /*1250*/  FMUL.FTZ R13, R3, R14 ;  /* 0x0000000e030d7220 */ /* 0x000fe20000410000 */
[----:B------:R-:W-:Y:S01]  /*1260*/  IADD3 R8, P1, R21, R118, RZ ;  /* 0x0000007615087210 */ /* 0x000fe20007f3e0ff */
[----:B------:R-:W-:Y:S01]  /*1270*/  FFMA.FTZ R12, R28, R12, RZ ;  /* 0x0000000c1c0c7223 */ /* 0x000fe200000100ff */
[----:B------:R-:W-:Y:S01]  /*1280*/  IADD3 R120, P5, R23, R118, RZ ;  /* 0x0000007617787210 */ /* 0x000fe20007fbe0ff */
[----:B------:R-:W2:Y:S01]  /*1290*/  LDG.E.64.CONSTANT R64, desc[UR18][R64.64] ;  /* 0x0000001240407981 */ /* 0x000ea2000c1e9b00 */
[----:B------:R-:W-:-:S02]  /*12a0*/  IADD3.X R71, R16, UR29, RZ, P6, !PT ;  /* 0x0000001d10477c10 */ /* 0x000fc4000b7fe4ff */
[----:B------:R-:W-:Y:S01]  /*12b0*/  IADD3 R118, P6, R15, R118, RZ ;  /* 0x000000760f767210 */ /* 0x000fe20007fde0ff */
[----:B------:R-:W4:Y:S01]  /*12c0*/  LDG.E.64.CONSTANT R68, desc[UR18][R68.64] ;  /* 0x0000001244447981 */ /* 0x000f22000c1e9b00 */
[----:B------:R-:W-:Y:S01]  /*12d0*/  SHF.L.U32 R15, R37, 0x10, RZ ;  /* 0x00000010250f7819 */ /* 0x000fe200000006ff */
[----:B------:R-:W-:Y:S01]  /*12e0*/  FFMA.FTZ R14, R13, R4, R12 ;  /* 0x000000040d0e7223 */ /* 0x000fe2000001000c */
[----:B------:R-:W-:Y:S02]  /*12f0*/  SHF.L.U32 R4, R33, 0x10, RZ ;  /* 0x0000001021047819 */ /* 0x000fe400000006ff */
[----:B------:R-:W-:Y:S01]  /*1300*/  SHF.L.U32 R115, R39, 0x10, RZ ;  /* 0x0000001027737819 */ /* 0x000fe200000006ff */
[----:B------:R-:W-:Y:S01]  /*1310*/  FADD.FTZ R12, -R34, R15 ;  /* 0x0000000f220c7221 */ /* 0x000fe20000010100 */
[----:B------:R0:W-:Y:S03]  /*1320*/  STL [R1+0xa8], R16 ;  /* 0x0000a81001007387 */ /* 0x0001e60000100800 */
[----:B------:R-:W-:Y:S01]  /*1330*/  FMUL.FTZ R15, R115, R4 ;  /* 0x00000004730f7220 */ /* 0x000fe20000410000 */
[----:B------:R-:W-:Y:S04]  /*1340*/  STL [R1+0xa4], R18 ;  /* 0x0000a41201007387 */ /* 0x000fe80000100800 */
[----:B------:R-:W-:Y:S01]  /*1350*/  STL [R1+0x110], R36 ;  /* 0x0001102401007387 */ /* 0x000fe20000100800 */
[----:B0-----:R-:W-:Y:S01]  /*1360*/  FMUL.FTZ R16, R3, R12 ;  /* 0x0000000c03107220 */ /* 0x001fe20000410000 */
[----:B------:R-:W-:-:S02]  /*1370*/  PRMT R12, R37, 0x7632, R12 ;  /* 0x00007632250c7816 */ /* 0x000fc4000000000c */
[----:B------:R-:W-:Y:S01]  /*1380*/  STL [R1+0x114], R38 ;  /* 0x0001142601007387 */ /* 0x000fe20000100800 */
[----:B------:R-:W-:-:S03]  /*1390*/  FFMA.FTZ R15, R16, R15, R14 ;  /* 0x0000000f100f7223 */ /* 0x000fc6000001000e */
[----:B------:R-:W-:Y:S01]  /*13a0*/  STL [R1+0x38], R28 ;  /* 0x0000381c01007387 */ /* 0x000fe20000100800 */
[----:B------:R-:W-:Y:S02]  /*13b0*/  PRMT R14, R39, 0x7632, R14 ;  /* 0x00007632270e7816 */ /* 0x000fe4000000000e */
[----:B------:R-:W-:Y:S01]  /*13c0*/  SHF.L.U32 R17, R12, 0x10, RZ ;  /* 0x000000100c117819 */ /* 0x000fe200000006ff */
[----:B------:R-:W-:Y:S01]  /*13d0*/  STL [R1+0x118], R33 ;  /* 0x0001182101007387 */ /* 0x000fe20000100800 */
[----:B------:R-:W-:-:S03]  /*13e0*/  PRMT R23, R33, 0x7632, R23 ;  /* 0x0000763221177816 */ /* 0x000fc60000000017 */
[----:B------:R-:W-:Y:S01]  /*13f0*/  STL [R1+0x11c], R37 ;  /* 0x00011c2501007387 */ /* 0x000fe20000100800 */
[----:B------:R-:W-:-:S03]  /*1400*/  SHF.L.U32 R12, R14, 0x10, RZ ;  /* 0x000000100e0c7819 */ /* 0x000fc600000006ff */
[----:B------:R0:W-:Y:S01]  /*1410*/  STL [R1+0x40], R16 ;  /* 0x0000401001007387 */ /* 0x0001e20000100800 */
[----:B------:R-:W-:Y:S01]  /*1420*/  SHF.L.U32 R19, R40, 0x10, RZ ;  /* 0x0000001028137819 */ /* 0x000fe200000006ff */
[----:B------:R-:W-:Y:S01]  /*1430*/  FADD.FTZ R14, -R34, R17 ;  /* 0x00000011220e7221 */ /* 0x000fe20000010100 */
[----:B------:R-:W-:Y:S02]  /*1440*/  IMAD.U32 R23, R23, 0x10000, RZ ;  /* 0x0001000017177824 */ /* 0x000fe400078e00ff */
[----:B------:R-:W-:Y:S01]  /*1450*/  FADD.FTZ R101, R11, R27 ;  /* 0x0000001b0b657221 */ /* 0x000fe20000010000 */
[----:B------:R-:W-:Y:S01]  /*1460*/  FFMA.FTZ R26, R13, R11, R26 ;  /* 0x0000000b0d1a7223 */ /* 0x000fe2000001001a */
[----:B------:R-:W-:Y:S01]  /*1470*/  SHF.L.U32 R114, R42, 0x10, RZ ;  /* 0x000000102a727819 */ /* 0x000fe200000006ff */
[----:B------:R-:W4:Y:S01]  /*1480*/  LDG.E.64.CONSTANT R70, desc[UR18][R70.64] ;  /* 0x0000001246467981 */ /* 0x000f22000c1e9b00 */
[----:B0-----:R-:W-:Y:S01]  /*1490*/  FFMA.FTZ R16, R0, R2, RZ ;  /* 0x0000000200107223 */ /* 0x001fe200000100ff */
[----:B------:R-:W-:-:S03]  /*14a0*/  FMUL.FTZ R17, R3, R14 ;  /* 0x0000000e03117220 */ /* 0x000fc60000410000 */
[----:B------:R-:W-:Y:S01]  /*14b0*/  FFMA.FTZ R16, R11, R22, R16 ;  /* 0x000000160b107223 */ /* 0x000fe20000010010 */
[----:B------:R-:W-:Y:S01]  /*14c0*/  PRMT R11, R40, 0x7632, R11 ;  /* 0x00007632280b7816 */ /* 0x000fe2000000000b */
[----:B------:R-:W-:Y:S01]  /*14d0*/  FMUL.FTZ R18, R12, R23 ;  /* 0x000000170c127220 */ /* 0x000fe20000410000 */
[----:B------:R-:W-:Y:S01]  /*14e0*/  FADD.FTZ R14, -R34, R19 ;  /* 0x00000013220e7221 */ /* 0x000fe20000010100 */
[----:B------:R-:W-:Y:S02]  /*14f0*/  PRMT R13, R42, 0x7632, R13 ;  /* 0x000076322a0d7816 */ /* 0x000fe4000000000d */
[----:B------:R-:W-:Y:S01]  /*1500*/  SHF.L.U32 R19, R11, 0x10, RZ ;  /* 0x000000100b137819 */ /* 0x000fe200000006ff */
[----:B------:R-:W-:Y:S01]  /*1510*/  FFMA.FTZ R15, R17, R18, R15 ;  /* 0x00000012110f7223 */ /* 0x000fe2000001000f */
[----:B------:R-:W-:Y:S01]  /*1520*/  FMUL.FTZ R21, R3, R14 ;  /* 0x0000000e03157220 */ /* 0x000fe20000410000 */
[----:B------:R-:W-:Y:S01]  /*1530*/  FMUL.FTZ R18, R2, R114 ;  /* 0x0000007202127220 */ /* 0x000fe20000410000 */
[----:B------:R-:W-:Y:S01]  /*1540*/  STL [R1+0x120], R39 ;  /* 0x0001202701007387 */ /* 0x000fe20000100800 */
[----:B------:R-:W-:-:S02]  /*1550*/  IMAD.U32 R11, R13, 0x10000, RZ ;  /* 0x000100000d0b7824 */ /* 0x000fc400078e00ff */
[----:B------:R-:W-:Y:S01]  /*1560*/  FADD.FTZ R14, -R34, R19 ;  /* 0x00000013220e7221 */ /* 0x000fe20000010100 */
[----:B------:R-:W-:Y:S01]  /*1570*/  STL [R1+0x124], R40 ;  /* 0x0001242801007387 */ /* 0x000fe20000100800 */
[----:B------:R-:W-:Y:S01]  /*1580*/  FFMA.FTZ R18, R21, R18, R15 ;  /* 0x0000001215127223 */ /* 0x000fe2000001000f */
[----:B------:R-:W-:Y:S02]  /*1590*/  FFMA.FTZ R13, R115, R4, R16 ;  /* 0x00000004730d7223 */ /* 0x000fe40000010010 */
[----:B------:R-:W-:Y:S01]  /*15a0*/  STL [R1+0x128], R42 ;  /* 0x0001282a01007387 */ /* 0x000fe20000100800 */
[----:B------:R-:W-:Y:S01]  /*15b0*/  FADD.FTZ R19, R12, R31 ;  /* 0x0000001f0c137221 */ /* 0x000fe20000010000 */
[----:B------:R-:W-:Y:S02]  /*15c0*/  FMUL.FTZ R27, R22, R11 ;  /* 0x0000000b161b7220 */ /* 0x000fe40000410000 */
[----:B------:R0:W-:Y:S01]  /*15d0*/  STL [R1+0x48], R21 ;  /* 0x0000481501007387 */ /* 0x0001e20000100800 */
[----:B------:R-:W-:Y:S01]  /*15e0*/  IADD3.X R31, RZ, R5, RZ, P0, !PT ;  /* 0x00000005ff1f7210 */ /* 0x000fe200007fe4ff */
[----:B------:R-:W-:Y:S01]  /*15f0*/  FFMA.FTZ R15, R12, R23, R13 ;  /* 0x000000170c0f7223 */ /* 0x000fe2000001000d */
[----:B------:R-:W-:-:S02]  /*1600*/  SHF.L.U32 R25, R10, 0x1, RZ ;  /* 0x000000010a197819 */ /* 0x000fc400000006ff */
[----:B------:R-:W-:Y:S01]  /*1610*/  SHF.L.U64.HI R24, R10, 0x1, R31 ;  /* 0x000000010a187819 */ /* 0x000fe2000001021f */
[----:B0-----:R-:W-:Y:S01]  /*1620*/  FMUL.FTZ R21, R3, R14 ;  /* 0x0000000e03157220 */ /* 0x001fe20000410000 */
[----:B------:R-:W-:-:S03]  /*1630*/  PRMT R10, R41, 0x7632, R10 ;  /* 0x00007632290a7816 */ /* 0x000fc6000000000a */
[C---:B------:R-:W-:Y:S01]  /*1640*/  FFMA.FTZ R13, R21.reuse, R11, R26 ;  /* 0x0000000b150d7223 */ /* 0x040fe2000001001a */
[----:B------:R-:W-:Y:S01]  /*1650*/  FFMA.FTZ R18, R21, R27, R18 ;  /* 0x0000001b15127223 */ /* 0x000fe20000010012 */
[----:B------:R-:W-:Y:S01]  /*1660*/  SHF.L.U32 R21, R41, 0x10, RZ ;  /* 0x0000001029157819 */ /* 0x000fe200000006ff */
[----:B------:R-:W-:Y:S01]  /*1670*/  FFMA.FTZ R17, R17, R12, R30 ;  /* 0x0000000c11117223 */ /* 0x000fe2000001001e */
[C---:B------:R-:W-:Y:S01]  /*1680*/  SHF.L.U32 R113, R43.reuse, 0x10, RZ ;  /* 0x000000102b717819 */ /* 0x040fe200000006ff */
[----:B------:R-:W-:Y:S01]  /*1690*/  FFMA.FTZ R15, R2, R114, R15 ;  /* 0x00000072020f7223 */ /* 0x000fe2000001000f */
[----:B------:R-:W-:Y:S02]  /*16a0*/  IMAD.U32 R27, R10, 0x10000, RZ ;  /* 0x000100000a1b7824 */ /* 0x000fe400078e00ff */
[----:B------:R-:W-:Y:S01]  /*16b0*/  FADD.FTZ R12, -R34, R21 ;  /* 0x00000015220c7221 */ /* 0x000fe20000010100 */
[----:B------:R-:W-:Y:S01]  /*16c0*/  PRMT R10, R43, 0x7632, R10 ;  /* 0x000076322b0a7816 */ /* 0x000fe2000000000a */
[----:B------:R-:W-:Y:S01]  /*16d0*/  FMUL.FTZ R21, R4, R113 ;  /* 0x0000007104157220 */ /* 0x000fe20000410000 */
[----:B------:R-:W-:Y:S01]  /*16e0*/  FFMA.FTZ R15, R22, R11, R15 ;  /* 0x0000000b160f7223 */ /* 0x000fe2000001000f */
[----:B------:R-:W-:Y:S01]  /*16f0*/  FMUL.FTZ R29, R3, R12 ;  /* 0x0000000c031d7220 */ /* 0x000fe20000410000 */
[----:B------:R-:W-:Y:S01]  /*1700*/  IADD3 R72, P0, R25, UR26, RZ ;  /* 0x0000001a19487c10 */ /* 0x000fe2000ff1e0ff */
[----:B------:R-:W-:Y:S01]  /*1710*/  FADD.FTZ R12, -R34, R27 ;  /* 0x0000001b220c7221 */ /* 0x000fe20000010100 */
[----:B------:R-:W-:Y:S01]  /*1720*/  SHF.L.U32 R14, R10, 0x10, RZ ;  /* 0x000000100a0e7819 */ /* 0x000fe200000006ff */
[----:B------:R-:W-:Y:S01]  /*1730*/  FFMA.FTZ R18, R29, R21, R18 ;  /* 0x000000151d127223 */ /* 0x000fe20000010012 */
[----:B------:R-:W-:Y:S01]  /*1740*/  IADD3.X R73, R24, UR27, RZ, P0, !PT ;  /* 0x0000001b18497c10 */ /* 0x000fe200087fe4ff */
[----:B------:R-:W-:Y:S01]  /*1750*/  FFMA.FTZ R10, R4, R113, R15 ;  /* 0x00000071040a7223 */ /* 0x000fe2000001000f */
[----:B------:R-:W-:Y:S01]  /*1760*/  IADD3 R74, P0, R25, UR28, RZ ;  /* 0x0000001c194a7c10 */ /* 0x000fe2000ff1e0ff */
[----:B------:R-:W-:Y:S01]  /*1770*/  FMUL.FTZ R12, R3, R12 ;  /* 0x0000000c030c7220 */ /* 0x000fe20000410000 */
[----:B------:R-:W-:Y:S01]  /*1780*/  SHF.L.U32 R21, R44, 0x10, RZ ;  /* 0x000000102c157819 */ /* 0x000fe200000006ff */
[----:B------:R-:W-:Y:S01]  /*1790*/  FADD.FTZ R101, R101, R11 ;  /* 0x0000000b65657221 */ /* 0x000fe20000010000 */
[CC--:B------:R-:W-:Y:S01]  /*17a0*/  FMUL.FTZ R15, R23.reuse, R14.reuse ;  /* 0x0000000e170f7220 */ /* 0x0c0fe20000410000 */
[-C--:B------:R-:W-:Y:S01]  /*17b0*/  FFMA.FTZ R11, R23, R14.reuse, R10 ;  /* 0x0000000e170b7223 */ /* 0x080fe2000001000a */
[----:B------:R-:W-:Y:S01]  /*17c0*/  FADD.FTZ R19, R19, R14 ;  /* 0x0000000e13137221 */ /* 0x000fe20000010000 */
[----:B------:R-:W-:Y:S01]  /*17d0*/  FFMA.FTZ R17, R12, R14, R17 ;  /* 0x0000000e0c117223 */ /* 0x000fe20000010011 */
[----:B------:R-:W-:Y:S01]  /*17e0*/  IADD3.X R75, R24, UR29, RZ, P0, !PT ;  /* 0x0000001d184b7c10 */ /* 0x000fe200087fe4ff */
[----:B------:R-:W-:Y:S01]  /*17f0*/  FADD.FTZ R14, -R34, R21 ;  /* 0x00000015220e7221 */ /* 0x000fe20000010100 */
[----:B------:R-:W-:-:S02]  /*1800*/  PRMT R10, R44, 0x7632, R10 ;  /* 0x000076322c0a7816 */ /* 0x000fc4000000000a */
[----:B------:R-:W-:Y:S01]  /*1810*/  SHF.L.U32 R112, R46, 0x10, RZ ;  /* 0x000000102e707819 */ /* 0x000fe200000006ff */
[----:B------:R-:W-:Y:S01]  /*1820*/  FFMA.FTZ R15, R12, R15, R18 ;  /* 0x0000000f0c0f7223 */ /* 0x000fe20000010012 */
[----:B------:R-:W-:Y:S01]  /*1830*/  PRMT R12, R46, 0x7632, R12 ;  /* 0x000076322e0c7816 */ /* 0x000fe2000000000c */
[----:B------:R-:W4:Y:S01]  /*1840*/  LDG.E.64.CONSTANT R72, desc[UR18][R72.64] ;  /* 0x0000001248487981 */ /* 0x000f22000c1e9b00 */
[----:B------:R-:W-:Y:S01]  /*1850*/  SHF.L.U32 R21, R10, 0x10, RZ ;  /* 0x000000100a157819 */ /* 0x000fe200000006ff */
[----:B------:R-:W-:Y:S01]  /*1860*/  FMUL.FTZ R16, R2, R112 ;  /* 0x0000007002107220 */ /* 0x000fe20000410000 */
[----:B------:R-:W-:Y:S01]  /*1870*/  FMUL.FTZ R18, R3, R14 ;  /* 0x0000000e03127220 */ /* 0x000fe20000410000 */
[----:B------:R0:W-:Y:S01]  /*1880*/  STL [R1+0xa0], R24 ;  /* 0x0000a01801007387 */ /* 0x0001e20000100800 */
[----:B------:R-:W-:-:S03]  /*1890*/  IMAD.U32 R10, R12, 0x10000, RZ ;  /* 0x000100000c0a7824 */ /* 0x000fc600078e00ff */
[----:B------:R-:W4:Y:S01]  /*18a0*/  LDG.E.64.CONSTANT R74, desc[UR18][R74.64] ;  /* 0x000000124a4a7981 */ /* 0x000f22000c1e9b00 */
[----:B------:R-:W-:Y:S01]  /*18b0*/  FADD.FTZ R12, -R34, R21 ;  /* 0x00000015220c7221 */ /* 0x000fe20000010100 */
[----:B------:R-:W-:Y:S02]  /*18c0*/  FFMA.FTZ R15, R18, R16, R15 ;  /* 0x00000010120f7223 */ /* 0x000fe4000001000f */
[----:B------:R-:W-:Y:S01]  /*18d0*/  STL [R1+0x9c], R25 ;  /* 0x00009c1901007387 */ /* 0x000fe20000100800 */
[----:B------:R-:W-:-:S03]  /*18e0*/  IADD3.X R16, RZ, R5, RZ, P4, !PT ;  /* 0x00000005ff107210 */ /* 0x000fc600027fe4ff */
[----:B------:R-:W-:Y:S01]  /*18f0*/  STL [R1+0x12c], R41 ;  /* 0x00012c2901007387 */ /* 0x000fe20000100800 */
[----:B0-----:R-:W-:-:S03]  /*1900*/  SHF.L.U32 R24, R9, 0x1, RZ ;  /* 0x0000000109187819 */ /* 0x001fc600000006ff */
[----:B------:R-:W-:Y:S01]  /*1910*/  STL [R1+0x50], R29 ;  /* 0x0000501d01007387 */ /* 0x000fe20000100800 */
[----:B------:R-:W-:-:S03]  /*1920*/  FMUL.FTZ R12, R3, R12 ;  /* 0x0000000c030c7220 */ /* 0x000fc60000410000 */
[----:B------:R-:W-:Y:S01]  /*1930*/  STL [R1+0x130], R43 ;  /* 0x0001302b01007387 */ /* 0x000fe20000100800 */
[----:B------:R-:W-:-:S03]  /*1940*/  FMUL.FTZ R14, R22, R10 ;  /* 0x0000000a160e7220 */ /* 0x000fc60000410000 */
[----:B------:R-:W-:Y:S01]  /*1950*/  STL [R1+0x134], R44 ;  /* 0x0001342c01007387 */ /* 0x000fe20000100800 */
[----:B------:R-:W-:-:S03]  /*1960*/  SHF.L.U32 R21, R45, 0x10, RZ ;  /* 0x000000102d157819 */ /* 0x000fc600000006ff */
[----:B------:R-:W-:Y:S01]  /*1970*/  STL [R1+0x138], R46 ;  /* 0x0001382e01007387 */ /* 0x000fe20000100800 */
[----:B------:R-:W-:-:S03]  /*1980*/  IADD3 R76, P0, R24, UR26, RZ ;  /* 0x0000001a184c7c10 */ /* 0x000fc6000ff1e0ff */
[----:B------:R0:W-:Y:S01]  /*1990*/  STL [R1+0x58], R18 ;  /* 0x0000581201007387 */ /* 0x0001e20000100800 */
[C---:B------:R-:W-:Y:S01]  /*19a0*/  FFMA.FTZ R13, R12.reuse, R10, R13 ;  /* 0x0000000a0c0d7223 */ /* 0x040fe2000001000d */
[----:B------:R-:W-:Y:S01]  /*19b0*/  FFMA.FTZ R12, R12, R14, R15 ;  /* 0x0000000e0c0c7223 */ /* 0x000fe2000001000f */
[----:B------:R-:W-:Y:S01]  /*19c0*/  FADD.FTZ R14, -R34, R21 ;  /* 0x00000015220e7221 */ /* 0x000fe20000010100 */
[----:B------:R-:W-:Y:S01]  /*19d0*/  FFMA.FTZ R11, R2, R112, R11 ;  /* 0x00000070020b7223 */ /* 0x000fe2000001000b */
[----:B0-----:R-:W-:Y:S02]  /*19e0*/  SHF.L.U64.HI R18, R9, 0x1, R16 ;  /* 0x0000000109127819 */ /* 0x001fe40000010210 */
[----:B------:R-:W-:Y:S02]  /*19f0*/  PRMT R9, R45, 0x7632, R9 ;  /* 0x000076322d097816 */ /* 0x000fe40000000009 */
[----:B------:R-:W-:Y:S02]  /*1a00*/  IADD3 R78, P4, R24, UR28, RZ ;  /* 0x0000001c184e7c10 */ /* 0x000fe4000ff9e0ff */
[----:B------:R-:W-:Y:S01]  /*1a10*/  IADD3.X R77, R18, UR27, RZ, P0, !PT ;  /* 0x0000001b124d7c10 */ /* 0x000fe200087fe4ff */
[----:B------:R-:W-:Y:S01]  /*1a20*/  IMAD.U32 R21, R9, 0x10000, RZ ;  /* 0x0001000009157824 */ /* 0x000fe200078e00ff */
[----:B------:R-:W-:-:S02]  /*1a30*/  SHF.L.U32 R111, R47, 0x10, RZ ;  /* 0x000000102f6f7819 */ /* 0x000fc400000006ff */
[----:B------:R-:W-:Y:S01]  /*1a40*/  PRMT R9, R47, 0x7632, R9 ;  /* 0x000076322f097816 */ /* 0x000fe20000000009 */
[----:B------:R-:W-:Y:S01]  /*1a50*/  FADD.FTZ R101, R101, R10 ;  /* 0x0000000a65657221 */ /* 0x000fe20000010000 */
[----:B------:R-:W-:Y:S01]  /*1a60*/  FFMA.FTZ R11, R22, R10, R11 ;  /* 0x0000000a160b7223 */ /* 0x000fe2000001000b */
[----:B------:R-:W-:Y:S01]  /*1a70*/  IADD3.X R79, R18, UR29, RZ, P4, !PT ;  /* 0x0000001d124f7c10 */ /* 0x000fe2000a7fe4ff */
[----:B------:R-:W-:Y:S01]  /*1a80*/  FADD.FTZ R10, -R34, R21 ;  /* 0x00000015220a7221 */ /* 0x000fe20000010100 */
[----:B------:R-:W-:Y:S01]  /*1a90*/  SHF.L.U32 R16, R9, 0x10, RZ ;  /* 0x0000001009107819 */ /* 0x000fe200000006ff */
[CC--:B------:R-:W-:Y:S01]  /*1aa0*/  FMUL.FTZ R15, R4.reuse, R111.reuse ;  /* 0x0000006f040f7220 */ /* 0x0c0fe20000410000 */
[C---:B------:R-:W-:Y:S01]  /*1ab0*/  FMUL.FTZ R25, R3.reuse, R14 ;  /* 0x0000000e03197220 */ /* 0x040fe20000410000 */
[----:B------:R-:W4:Y:S01]  /*1ac0*/  LDG.E.64.CONSTANT R76, desc[UR18][R76.64] ;  /* 0x000000124c4c7981 */ /* 0x000f22000c1e9b00 */
[----:B------:R-:W-:Y:S01]  /*1ad0*/  FMUL.FTZ R10, R3, R10 ;  /* 0x0000000a030a7220 */ /* 0x000fe20000410000 */
[----:B------:R-:W-:Y:S01]  /*1ae0*/  FFMA.FTZ R14, R4, R111, R11 ;  /* 0x0000006f040e7223 */ /* 0x000fe2000001000b */
[----:B------:R-:W-:Y:S01]  /*1af0*/  FFMA.FTZ R12, R25, R15, R12 ;  /* 0x0000000f190c7223 */ /* 0x000fe2000001000c */
[-C--:B------:R-:W-:Y:S01]  /*1b00*/  FMUL.FTZ R11, R23, R16.reuse ;  /* 0x00000010170b7220 */ /* 0x080fe20000410000 */
[----:B------:R-:W4:Y:S01]  /*1b10*/  LDG.E.64.CONSTANT R78, desc[UR18][R78.64] ;  /* 0x000000124e4e7981 */ /* 0x000f22000c1e9b00 */
[----:B------:R-:W-:Y:S01]  /*1b20*/  FADD.FTZ R19, R19, R16 ;  /* 0x0000001013137221 */ /* 0x000fe20000010000 */
[-C--:B------:R-:W-:Y:S01]  /*1b30*/  FFMA.FTZ R17, R10, R16.reuse, R17 ;  /* 0x000000100a117223 */ /* 0x080fe20000010011 */
[----:B------:R-:W-:Y:S01]  /*1b40*/  FFMA.FTZ R9, R23, R16, R14 ;  /* 0x0000001017097223 */ /* 0x000fe2000001000e */
[----:B------:R-:W-:Y:S01]  /*1b50*/  SHF.L.U32 R15, R48, 0x10, RZ ;  /* 0x00000010300f7819 */ /* 0x000fe200000006ff */
[----:B------:R0:W-:Y:S01]  /*1b60*/  STL [R1+0x98], R18 ;  /* 0x0000981201007387 */ /* 0x0001e20000100800 */
[----:B------:R-:W-:Y:S01]  /*1b70*/  FFMA.FTZ R12, R10, R11, R12 ;  /* 0x0000000b0a0c7223 */ /* 0x000fe2000001000c */
[----:B------:R-:W-:-:S02]  /*1b80*/  IADD3.X R16, RZ, R5, RZ, P3, !PT ;  /* 0x00000005ff107210 */ /* 0x000fc40001ffe4ff */
[----:B------:R1:W-:Y:S01]  /*1b90*/  STL [R1+0x94], R24 ;  /* 0x0000941801007387 */ /* 0x0003e20000100800 */
[----:B------:R-:W-:Y:S01]  /*1ba0*/  PRMT R10, R48, 0x7632, R10 ;  /* 0x00007632300a7816 */ /* 0x000fe2000000000a */
[----:B------:R-:W-:Y:S01]  /*1bb0*/  FADD.FTZ R14, -R34, R15 ;  /* 0x0000000f220e7221 */ /* 0x000fe20000010100 */
[----:B------:R-:W-:Y:S01]  /*1bc0*/  SHF.L.U32 R110, R50, 0x10, RZ ;  /* 0x00000010326e7819 */ /* 0x000fe200000006ff */
[----:B------:R-:W-:Y:S01]  /*1bd0*/  STL [R1+0x13c], R45 ;  /* 0x00013c2d01007387 */ /* 0x000fe20000100800 */
[----:B------:R-:W-:Y:S02]  /*1be0*/  SHF.L.U32 R10, R10, 0x10, RZ ;  /* 0x000000100a0a7819 */ /* 0x000fe400000006ff */
[C---:B0-----:R-:W-:Y:S01]  /*1bf0*/  SHF.L.U64.HI R18, R7.reuse, 0x1, R16 ;  /* 0x0000000107127819 */ /* 0x041fe20000010210 */
[----:B-1----:R-:W-:Y:S01]  /*1c00*/  IMAD.SHL.U32 R24, R7, 0x2, RZ ;  /* 0x0000000207187824 */ /* 0x002fe200078e00ff */
[----:B------:R-:W-:Y:S01]  /*1c10*/  PRMT R7, R50, 0x7632, R7 ;  /* 0x0000763232077816 */ /* 0x000fe20000000007 */
[----:B------:R0:W-:Y:S01]  /*1c20*/  STL [R1+0x60], R25 ;  /* 0x0000601901007387 */ /* 0x0001e20000100800 */
[----:B------:R-:W-:-:S02]  /*1c30*/  FMUL.FTZ R11, R2, R110 ;  /* 0x0000006e020b7220 */ /* 0x000fc40000410000 */
[----:B------:R-:W-:Y:S01]  /*1c40*/  IADD3 R80, P0, R24, UR26, RZ ;  /* 0x0000001a18507c10 */ /* 0x000fe2000ff1e0ff */
[----:B------:R-:W-:Y:S01]  /*1c50*/  FADD.FTZ R10, -R34, R10 ;  /* 0x0000000a220a7221 */ /* 0x000fe20000010100 */
[----:B------:R-:W-:Y:S02]  /*1c60*/  SHF.L.U32 R7, R7, 0x10, RZ ;  /* 0x0000001007077819 */ /* 0x000fe400000006ff */
[----:B------:R-:W-:Y:S01]  /*1c70*/  IADD3 R82, P3, R24, UR28, RZ ;  /* 0x0000001c18527c10 */ /* 0x000fe2000ff7e0ff */
[C---:B0-----:R-:W-:Y:S01]  /*1c80*/  FMUL.FTZ R25, R3.reuse, R14 ;  /* 0x0000000e03197220 */ /* 0x041fe20000410000 */
[----:B------:R-:W-:Y:S01]  /*1c90*/  IADD3.X R81, R18, UR27, RZ, P0, !PT ;  /* 0x0000001b12517c10 */ /* 0x000fe200087fe4ff */
[----:B------:R-:W-:Y:S02]  /*1ca0*/  FMUL.FTZ R10, R3, R10 ;  /* 0x0000000a030a7220 */ /* 0x000fe40000410000 */
[----:B------:R-:W-:Y:S01]  /*1cb0*/  FFMA.FTZ R12, R25, R11, R12 ;  /* 0x0000000b190c7223 */ /* 0x000fe2000001000c */
[----:B------:R-:W-:Y:S01]  /*1cc0*/  FFMA.FTZ R11, R2, R110, R9 ;  /* 0x0000006e020b7223 */ /* 0x000fe20000010009 */
[-C--:B------:R-:W-:Y:S01]  /*1cd0*/  FMUL.FTZ R9, R22, R7.reuse ;  /* 0x0000000716097220 */ /* 0x080fe20000410000 */
[----:B------:R-:W-:Y:S01]  /*1ce0*/  SHF.L.U32 R14, R49, 0x10, RZ ;  /* 0x00000010310e7819 */ /* 0x000fe200000006ff */
[----:B------:R-:W4:Y:S01]  /*1cf0*/  LDG.E.64.CONSTANT R80, desc[UR18][R80.64] ;  /* 0x0000001250507981 */ /* 0x000f22000c1e9b00 */
[----:B------:R-:W-:Y:S01]  /*1d00*/  IADD3.X R83, R18, UR29, RZ, P3, !PT ;  /* 0x0000001d12537c10 */ /* 0x000fe20009ffe4ff */
[C---:B------:R-:W-:Y:S01]  /*1d10*/  FFMA.FTZ R13, R10.reuse, R7, R13 ;  /* 0x000000070a0d7223 */ /* 0x040fe2000001000d */
[----:B------:R-:W-:Y:S01]  /*1d20*/  FFMA.FTZ R12, R10, R9, R12 ;  /* 0x000000090a0c7223 */ /* 0x000fe2000001000c */
[----:B------:R-:W-:Y:S01]  /*1d30*/  SHF.L.U32 R109, R51, 0x10, RZ ;  /* 0x00000010336d7819 */ /* 0x000fe200000006ff */
[----:B------:R-:W-:Y:S01]  /*1d40*/  FADD.FTZ R14, -R34, R14 ;  /* 0x0000000e220e7221 */ /* 0x000fe20000010100 */
[----:B------:R-:W-:Y:S01]  /*1d50*/  PRMT R10, R49, 0x7632, R10 ;  /* 0x00007632310a7816 */ /* 0x000fe2000000000a */
[----:B------:R-:W4:Y:S01]  /*1d60*/  LDG.E.64.CONSTANT R82, desc[UR18][R82.64] ;  /* 0x0000001252527981 */ /* 0x000f22000c1e9b00 */
[----:B------:R-:W-:Y:S01]  /*1d70*/  FADD.FTZ R101, R101, R7 ;  /* 0x0000000765657221 */ /* 0x000fe20000010000 */
[--C-:B------:R-:W-:Y:S01]  /*1d80*/  FFMA.FTZ R7, R22, R7, R11.reuse ;  /* 0x0000000716077223 */ /* 0x100fe2000001000b */
[----:B------:R-:W-:Y:S01]  /*1d90*/  FMUL.FTZ R9, R4, R109 ;  /* 0x0000006d04097220 */ /* 0x000fe20000410000 */
[----:B------:R-:W-:Y:S01]  /*1da0*/  STL [R1+0x140], R47 ;  /* 0x0001402f01007387 */ /* 0x000fe20000100800 */
[----:B------:R-:W-:Y:S01]  /*1db0*/  FMUL.FTZ R15, R3, R14 ;  /* 0x0000000e030f7220 */ /* 0x000fe20000410000 */
[----:B------:R-:W-:Y:S01]  /*1dc0*/  IMAD.U32 R10, R10, 0x10000, RZ ;  /* 0x000100000a0a7824 */ /* 0x000fe200078e00ff */
[----:B------:R-:W-:Y:S01]  /*1dd0*/  PRMT R11, R51, 0x7632, R11 ;  /* 0x00007632330b7816 */ /* 0x000fe2000000000b */
[----:B------:R-:W-:Y:S01]  /*1de0*/  STL [R1+0x144], R48 ;  /* 0x0001443001007387 */ /* 0x000fe20000100800 */
[----:B------:R-:W-:-:S03]  /*1df0*/  FFMA.FTZ R12, R15, R9, R12 ;  /* 0x000000090f0c7223 */ /* 0x000fc6000001000c */
[----:B------:R-:W-:Y:S01]  /*1e00*/  STL [R1+0x68], R25 ;  /* 0x0000681901007387 */ /* 0x000fe20000100800 */
[----:B------:R-:W-:Y:S01]  /*1e10*/  FADD.FTZ R10, -R34, R10 ;  /* 0x0000000a220a7221 */ /* 0x000fe20000010100 */
[----:B------:R-:W-:Y:S02]  /*1e20*/  SHF.L.U32 R11, R11, 0x10, RZ ;  /* 0x000000100b0b7819 */ /* 0x000fe400000006ff */
[----:B------:R0:W-:Y:S01]  /*1e30*/  STL [R1+0x90], R18 ;  /* 0x0000901201007387 */ /* 0x0001e20000100800 */
[----:B------:R-:W-:-:S03]  /*1e40*/  IADD3.X R9, RZ, R5, RZ, P2, !PT ;  /* 0x00000005ff097210 */ /* 0x000fc600017fe4ff */
[----:B------:R-:W-:Y:S04]  /*1e50*/  STL [R1+0x8c], R24 ;  /* 0x00008c1801007387 */ /* 0x000fe80000100800 */
[----:B------:R-:W-:Y:S01]  /*1e60*/  STL [R1+0x148], R50 ;  /* 0x0001483201007387 */ /* 0x000fe20000100800 */
[----:B0-----:R-:W-:-:S03]  /*1e70*/  SHF.L.U32 R18, R6, 0x1, RZ ;  /* 0x0000000106127819 */ /* 0x001fc600000006ff */
[----:B------:R-:W-:Y:S01]  /*1e80*/  STL [R1+0x14c], R49 ;  /* 0x00014c3101007387 */ /* 0x000fe20000100800 */
[----:B------:R-:W-:Y:S01]  /*1e90*/  FMUL.FTZ R10, R3, R10 ;  /* 0x0000000a030a7220 */ /* 0x000fe20000410000 */
[----:B------:R-:W-:Y:S02]  /*1ea0*/  FFMA.FTZ R7, R4, R109, R7 ;  /* 0x0000006d04077223 */ /* 0x000fe40000010007 */
[----:B------:R-:W-:Y:S01]  /*1eb0*/  STL [R1+0x150], R51 ;  /* 0x0001503301007387 */ /* 0x000fe20000100800 */
[----:B------:R-:W-:Y:S01]  /*1ec0*/  IADD3 R84, P0, R18, UR26, RZ ;  /* 0x0000001a12547c10 */ /* 0x000fe2000ff1e0ff */
[-C--:B------:R-:W-:Y:S02]  /*1ed0*/  FMUL.FTZ R14, R23, R11.reuse ;  /* 0x0000000b170e7220 */ /* 0x080fe40000410000 */
[----:B------:R0:W-:Y:S01]  /*1ee0*/  STL [R1+0x70], R15 ;  /* 0x0000700f01007387 */ /* 0x0001e20000100800 */
[----:B------:R-:W-:Y:S01]  /*1ef0*/  FADD.FTZ R19, R19, R11 ;  /* 0x0000000b13137221 */ /* 0x000fe20000010000 */
[CC--:B------:R-:W-:Y:S01]  /*1f00*/  FFMA.FTZ R17, R10.reuse, R11.reuse, R17 ;  /* 0x0000000b0a117223 */ /* 0x0c0fe20000010011 */
[----:B------:R-:W-:Y:S01]  /*1f10*/  FFMA.FTZ R7, R23, R11, R7 ;  /* 0x0000000b17077223 */ /* 0x000fe20000010007 */
[----:B------:R-:W-:Y:S01]  /*1f20*/  FFMA.FTZ R12, R10, R14, R12 ;  /* 0x0000000e0a0c7223 */ /* 0x000fe2000001000c */
[----:B------:R-:W-:-:S02]  /*1f30*/  SHF.L.U32 R11, R52, 0x10, RZ ;  /* 0x00000010340b7819 */ /* 0x000fc400000006ff */
[----:B0-----:R-:W-:Y:S02]  /*1f40*/  SHF.L.U64.HI R15, R6, 0x1, R9 ;  /* 0x00000001060f7819 */ /* 0x001fe40000010209 */
[----:B------:R-:W-:Y:S02]  /*1f50*/  IADD3 R86, P2, R18, UR28, RZ ;  /* 0x0000001c12567c10 */ /* 0x000fe4000ff5e0ff */
[C---:B------:R-:W-:Y:S02]  /*1f60*/  IADD3.X R85, R15.reuse, UR27, RZ, P0, !PT ;  /* 0x0000001b0f557c10 */ /* 0x040fe400087fe4ff */
[----:B------:R-:W-:Y:S01]  /*1f70*/  PRMT R10, R52, 0x7632, R10 ;  /* 0x00007632340a7816 */ /* 0x000fe2000000000a */
[----:B------:R-:W-:Y:S01]  /*1f80*/  IMAD.U32 R108, R54, 0x10000, RZ ;  /* 0x00010000366c7824 */ /* 0x000fe200078e00ff */
[----:B------:R-:W-:Y:S01]  /*1f90*/  IADD3.X R87, R15, UR29, RZ, P2, !PT ;  /* 0x0000001d0f577c10 */ /* 0x000fe200097fe4ff */
[----:B------:R-:W-:Y:S01]  /*1fa0*/  FADD.FTZ R11, -R34, R11 ;  /* 0x0000000b220b7221 */ /* 0x000fe20000010100 */
[----:B------:R-:W-:Y:S01]  /*1fb0*/  PRMT R6, R54, 0x7632, R6 ;  /* 0x0000763236067816 */ /* 0x000fe20000000006 */
[----:B------:R-:W4:Y:S01]  /*1fc0*/  LDG.E.64.CONSTANT R84, desc[UR18][R84.64] ;  /* 0x0000001254547981 */ /* 0x000f22000c1e9b00 */
[----:B------:R-:W-:Y:S01]  /*1fd0*/  SHF.L.U32 R10, R10, 0x10, RZ ;  /* 0x000000100a0a7819 */ /* 0x000fe200000006ff */
[----:B------:R-:W-:Y:S01]  /*1fe0*/  FMUL.FTZ R9, R2, R108 ;  /* 0x0000006c02097220 */ /* 0x000fe20000410000 */
[----:B------:R-:W-:Y:S01]  /*1ff0*/  SHF.L.U32 R6, R6, 0x10, RZ ;  /* 0x0000001006067819 */ /* 0x000fe200000006ff */
[----:B------:R-:W-:Y:S01]  /*2000*/  FMUL.FTZ R16, R3, R11 ;  /* 0x0000000b03107220 */ /* 0x000fe20000410000 */
[----:B------:R-:W4:Y:S01]  /*2010*/  LDG.E.64.CONSTANT R86, desc[UR18][R86.64] ;  /* 0x0000001256567981 */ /* 0x000f22000c1e9b00 */
[----:B------:R-:W-:-:S02]  /*2020*/  FADD.FTZ R10, -R34, R10 ;  /* 0x0000000a220a7221 */ /* 0x000fc40000010100 */
[----:B------:R-:W-:Y:S01]  /*2030*/  FFMA.FTZ R12, R16, R9, R12 ;  /* 0x00000009100c7223 */ /* 0x000fe2000001000c */
[----:B------:R-:W-:Y:S01]  /*2040*/  FMUL.FTZ R9, R22, R6 ;  /* 0x0000000616097220 */ /* 0x000fe20000410000 */
[----:B------:R-:W-:Y:S01]  /*2050*/  FMUL.FTZ R10, R3, R10 ;  /* 0x0000000a030a7220 */ /* 0x000fe20000410000 */
[----:B------:R-:W-:Y:S03]  /*2060*/  STL [R1+0x88], R15 ;  /* 0x0000880f01007387 */ /* 0x000fe60000100800 */
[----:B------:R-:W-:Y:S01]  /*2070*/  FFMA.FTZ R12, R10, R9, R12 ;  /* 0x000000090a0c7223 */ /* 0x000fe2000001000c */
[----:B------:R0:W-:Y:S01]  /*2080*/  STL [R1+0x84], R18 ;  /* 0x0000841201007387 */ /* 0x0001e20000100800 */
[----:B------:R-:W-:-:S03]  /*2090*/  IADD3.X R9, RZ, R5, RZ, P1, !PT ;  /* 0x00000005ff097210 */ /* 0x000fc60000ffe4ff */
[----:B------:R-:W-:Y:S04]  /*20a0*/  STL [R1+0x154], R52 ;  /* 0x0001543401007387 */ /* 0x000fe80000100800 */
[----:B------:R-:W-:Y:S01]  /*20b0*/  STL [R1+0x158], R54 ;  /* 0x0001583601007387 */ /* 0x000fe20000100800 */
[----:B0-----:R-:W-:-:S03]  /*20c0*/  SHF.L.U32 R18, R8, 0x1, RZ ;  /* 0x0000000108127819 */ /* 0x001fc600000006ff */
[----:B------:R0:W-:Y:S01]  /*20d0*/  STL [R1+0x78], R16 ;  /* 0x0000781001007387 */ /* 0x0001e20000100800 */
[C---:B------:R-:W-:Y:S02]  /*20e0*/  IADD3 R88, P0, R18.reuse, UR26, RZ ;  /* 0x0000001a12587c10 */ /* 0x040fe4000ff1e0ff */
[C---:B------:R-:W-:Y:S02]  /*20f0*/  SHF.L.U32 R15, R53.reuse, 0x10, RZ ;  /* 0x00000010350f7819 */ /* 0x040fe400000006ff */
[----:B------:R-:W-:Y:S02]  /*2100*/  IADD3 R90, P1, R18, UR28, RZ ;  /* 0x0000001c125a7c10 */ /* 0x000fe4000ff3e0ff */
[----:B0-----:R-:W-:Y:S02]  /*2110*/  SHF.L.U64.HI R16, R8, 0x1, R9 ;  /* 0x0000000108107819 */ /* 0x001fe40000010209 */
[----:B------:R-:W-:Y:S02]  /*2120*/  PRMT R11, R53, 0x7632, R11 ;  /* 0x00007632350b7816 */ /* 0x000fe4000000000b */
[C---:B------:R-:W-:Y:S01]  /*2130*/  IADD3.X R89, R16.reuse, UR27, RZ, P0, !PT ;  /* 0x0000001b10597c10 */ /* 0x040fe200087fe4ff */
[C---:B------:R-:W-:Y:S01]  /*2140*/  IMAD.U32 R107, R55.reuse, 0x10000, RZ ;  /* 0x00010000376b7824 */ /* 0x040fe200078e00ff */
[----:B------:R-:W-:Y:S01]  /*2150*/  IADD3.X R91, R16, UR29, RZ, P1, !PT ;  /* 0x0000001d105b7c10 */ /* 0x000fe20008ffe4ff */
[----:B------:R-:W-:Y:S01]  /*2160*/  FADD.FTZ R15, -R34, R15 ;  /* 0x0000000f220f7221 */ /* 0x000fe20000010100 */
[----:B------:R-:W-:-:S02]  /*2170*/  PRMT R9, R55, 0x7632, R9 ;  /* 0x0000763237097816 */ /* 0x000fc40000000009 */
[----:B------:R-:W-:Y:S01]  /*2180*/  SHF.L.U32 R11, R11, 0x10, RZ ;  /* 0x000000100b0b7819 */ /* 0x000fe200000006ff */
[----:B------:R-:W4:Y:S01]  /*2190*/  LDG.E.64.CONSTANT R88, desc[UR18][R88.64] ;  /* 0x0000001258587981 */ /* 0x000f22000c1e9b00 */
[----:B------:R-:W-:Y:S01]  /*21a0*/  FMUL.FTZ R14, R4, R107 ;  /* 0x0000006b040e7220 */ /* 0x000fe20000410000 */
[----:B------:R-:W-:Y:S01]  /*21b0*/  FMUL.FTZ R54, R3, R15 ;  /* 0x0000000f03367220 */ /* 0x000fe20000410000 */
[----:B------:R-:W-:Y:S01]  /*21c0*/  SHF.L.U32 R9, R9, 0x10, RZ ;  /* 0x0000001009097819 */ /* 0x000fe200000006ff */
[----:B------:R-:W-:Y:S01]  /*21d0*/  FADD.FTZ R11, -R34, R11 ;  /* 0x0000000b220b7221 */ /* 0x000fe20000010100 */
[----:B------:R-:W4:Y:S01]  /*21e0*/  LDG.E.64.CONSTANT R90, desc[UR18][R90.64] ;  /* 0x000000125a5a7981 */ /* 0x000f22000c1e9b00 */
[----:B------:R-:W-:Y:S02]  /*21f0*/  FFMA.FTZ R8, R54, R14, R12 ;  /* 0x0000000e36087223 */ /* 0x000fe4000001000c */
[----:B------:R-:W-:Y:S01]  /*2200*/  FMUL.FTZ R11, R3, R11 ;  /* 0x0000000b030b7220 */ /* 0x000fe20000410000 */
[-C--:B------:R-:W-:Y:S01]  /*2210*/  FMUL.FTZ R12, R23, R9.reuse ;  /* 0x00000009170c7220 */ /* 0x080fe20000410000 */
[----:B------:R-:W-:Y:S01]  /*2220*/  FFMA.FTZ R7, R2, R108, R7 ;  /* 0x0000006c02077223 */ /* 0x000fe20000010007 */
[----:B------:R-:W-:Y:S01]  /*2230*/  FFMA.FTZ R13, R10, R6, R13 ;  /* 0x000000060a0d7223 */ /* 0x000fe2000001000d */
[C---:B------:R-:W-:Y:S01]  /*2240*/  FFMA.FTZ R17, R11.reuse, R9, R17 ;  /* 0x000000090b117223 */ /* 0x040fe20000010011 */
[----:B------:R-:W-:Y:S01]  /*2250*/  FFMA.FTZ R8, R11, R12, R8 ;  /* 0x0000000c0b087223 */ /* 0x000fe20000010008 */
[----:B------:R-:W-:Y:S01]  /*2260*/  PRMT R11, R58, 0x7632, R11 ;  /* 0x000076323a0b7816 */ /* 0x000fe2000000000b */
[----:B------:R-:W-:Y:S01]  /*2270*/  FADD.FTZ R101, R101, R6 ;  /* 0x0000000665657221 */ /* 0x000fe20000010000 */
[----:B------:R-:W-:-:S02]  /*2280*/  FFMA.FTZ R6, R22, R6, R7 ;  /* 0x0000000616067223 */ /* 0x000fc40000010007 */
[----:B------:R-:W-:Y:S02]  /*2290*/  SHF.L.U32 R7, R11, 0x10, RZ ;  /* 0x000000100b077819 */ /* 0x000fe400000006ff */
[----:B------:R-:W-:Y:S01]  /*22a0*/  FFMA.FTZ R11, R4, R107, R6 ;  /* 0x0000006b040b7223 */ /* 0x000fe20000010006 */
[----:B------:R-:W-:-:S04]  /*22b0*/  IADD3.X R6, RZ, R5, RZ, P5, !PT ;  /* 0x00000005ff067210 */ /* 0x000fc80002ffe4ff */
[C---:B------:R-:W-:Y:S02]  /*22c0*/  SHF.L.U64.HI R15, R120.reuse, 0x1, R6 ;  /* 0x00000001780f7819 */ /* 0x040fe40000010206 */
[----:B------:R-:W-:-:S04]  /*22d0*/  SHF.L.U32 R120, R120, 0x1, RZ ;  /* 0x0000000178787819 */ /* 0x000fc800000006ff */
[C---:B------:R-:W-:Y:S02]  /*22e0*/  IADD3 R92, P0, R120.reuse, UR26, RZ ;  /* 0x0000001a785c7c10 */ /* 0x040fe4000ff1e0ff */
[----:B------:R-:W-:Y:S02]  /*22f0*/  IADD3 R94, P1, R120, UR28, RZ ;  /* 0x0000001c785e7c10 */ /* 0x000fe4000ff3e0ff */
[C---:B------:R-:W-:Y:S02]  /*2300*/  IADD3.X R93, R15.reuse, UR27, RZ, P0, !PT ;  /* 0x0000001b0f5d7c10 */ /* 0x040fe400087fe4ff */
[----:B------:R-:W-:-:S04]  /*2310*/  IADD3.X R95, R15, UR29, RZ, P1, !PT ;  /* 0x0000001d0f5f7c10 */ /* 0x000fc80008ffe4ff */
[----:B------:R-:W4:Y:S04]  /*2320*/  LDG.E.64.CONSTANT R92, desc[UR18][R92.64] ;  /* 0x000000125c5c7981 */ /* 0x000f28000c1e9b00 */
[----:B------:R-:W4:Y:S01]  /*2330*/  LDG.E.64.CONSTANT R94, desc[UR18][R94.64] ;  /* 0x000000125e5e7981 */ /* 0x000f22000c1e9b00 */
[----:B------:R-:W-:-:S04]  /*2340*/  IADD3.X R119, RZ, R5, RZ, P6, !PT ;  /* 0x00000005ff777210 */ /* 0x000fc800037fe4ff */
[C---:B------:R-:W-:Y:S02]  /*2350*/  SHF.L.U64.HI R119, R118.reuse, 0x1, R119 ;  /* 0x0000000176777819 */ /* 0x040fe40000010277 */
[----:B------:R-:W-:-:S04]  /*2360*/  SHF.L.U32 R118, R118, 0x1, RZ ;  /* 0x0000000176767819 */ /* 0x000fc800000006ff */
[C---:B------:R-:W-:Y:S02]  /*2370*/  IADD3 R96, P0, R118.reuse, UR26, RZ ;  /* 0x0000001a76607c10 */ /* 0x040fe4000ff1e0ff */
[----:B------:R-:W-:Y:S02]  /*2380*/  IADD3 R98, P1, R118, UR28, RZ ;  /* 0x0000001c76627c10 */ /* 0x000fe4000ff3e0ff */
[C---:B------:R-:W-:Y:S02]  /*2390*/  IADD3.X R97, R119.reuse, UR27, RZ, P0, !PT ;  /* 0x0000001b77617c10 */ /* 0x040fe400087fe4ff */
[----:B------:R-:W-:-:S04]  /*23a0*/  IADD3.X R99, R119, UR29, RZ, P1, !PT ;  /* 0x0000001d77637c10 */ /* 0x000fc80008ffe4ff */
[----:B------:R-:W4:Y:S01]  /*23b0*/  LDG.E.64.CONSTANT R96, desc[UR18][R96.64] ;  /* 0x0000001260607981 */ /* 0x000f22000c1e9b00 */
[----:B------:R-:W-:-:S03]  /*23c0*/  SHF.L.U32 R14, R56, 0x10, RZ ;  /* 0x00000010380e7819 */ /* 0x000fc600000006ff */
[----:B------:R-:W4:Y:S01]  /*23d0*/  LDG.E.64.CONSTANT R98, desc[UR18][R98.64] ;  /* 0x0000001262627981 */ /* 0x000f22000c1e9b00 */
[----:B------:R-:W-:Y:S01]  /*23e0*/  PRMT R10, R56, 0x7632, R10 ;  /* 0x00007632380a7816 */ /* 0x000fe2000000000a */
[----:B------:R-:W-:Y:S02]  /*23f0*/  IMAD.U32 R106, R58, 0x10000, RZ ;  /* 0x000100003a6a7824 */ /* 0x000fe400078e00ff */
[----:B------:R-:W-:Y:S01]  /*2400*/  FADD.FTZ R14, -R34, R14 ;  /* 0x0000000e220e7221 */ /* 0x000fe20000010100 */
[----:B------:R-:W-:Y:S01]  /*2410*/  SHF.L.U32 R10, R10, 0x10, RZ ;  /* 0x000000100a0a7819 */ /* 0x000fe200000006ff */
[----:B------:R-:W-:Y:S02]  /*2420*/  FMUL.FTZ R12, R2, R106 ;  /* 0x0000006a020c7220 */ /* 0x000fe40000410000 */
[----:B------:R-:W-:-:S04]  /*2430*/  FMUL.FTZ R52, R3, R14 ;  /* 0x0000000e03347220 */ /* 0x000fc80000410000 */
[----:B------:R-:W-:Y:S01]  /*2440*/  FFMA.FTZ R8, R52, R12, R8 ;  /* 0x0000000c34087223 */ /* 0x000fe20000010008 */
[----:B------:R-:W-:Y:S01]  /*2450*/  FADD.FTZ R12, -R34, R10 ;  /* 0x0000000a220c7221 */ /* 0x000fe20000010100 */
[----:B------:R-:W-:-:S03]  /*2460*/  FMUL.FTZ R10, R22, R7 ;  /* 0x00000007160a7220 */ /* 0x000fc60000410000 */
[----:B------:R-:W-:Y:S01]  /*2470*/  FMUL.FTZ R12, R3, R12 ;  /* 0x0000000c030c7220 */ /* 0x000fe20000410000 */
[----:B------:R-:W-:-:S03]  /*2480*/  SHF.L.U32 R14, R57, 0x10, RZ ;  /* 0x00000010390e7819 */ /* 0x000fc600000006ff */
[----:B------:R-:W-:Y:S01]  /*2490*/  FFMA.FTZ R8, R12, R10, R8 ;  /* 0x0000000a0c087223 */ /* 0x000fe20000010008 */
[----:B------:R-:W-:Y:S01]  /*24a0*/  PRMT R10, R57, 0x7632, R10 ;  /* 0x00007632390a7816 */ /* 0x000fe2000000000a */
[C---:B------:R-:W-:Y:S02]  /*24b0*/  IMAD.U32 R105, R59.reuse, 0x10000, RZ ;  /* 0x000100003b697824 */ /* 0x040fe400078e00ff */
[----:B------:R-:W-:Y:S01]  /*24c0*/  FADD.FTZ R14, -R34, R14 ;  /* 0x0000000e220e7221 */ /* 0x000fe20000010100 */
[----:B------:R-:W-:Y:S02]  /*24d0*/  PRMT R6, R59, 0x7632, R6 ;  /* 0x000076323b067816 */ /* 0x000fe40000000006 */
[----:B------:R-:W-:Y:S01]  /*24e0*/  SHF.L.U32 R10, R10, 0x10, RZ ;  /* 0x000000100a0a7819 */ /* 0x000fe200000006ff */
[----:B------:R-:W-:Y:S01]  /*24f0*/  FADD.FTZ R19, R19, R9 ;  /* 0x0000000913137221 */ /* 0x000fe20000010000 */
[----:B------:R-:W-:Y:S01]  /*2500*/  FFMA.FTZ R9, R23, R9, R11 ;  /* 0x0000000917097223 */ /* 0x000fe2000001000b */
[----:B------:R-:W-:Y:S01]  /*2510*/  FMUL.FTZ R11, R4, R105 ;  /* 0x00000069040b7220 */ /* 0x000fe20000410000 */
[----:B------:R-:W-:Y:S01]  /*2520*/  FMUL.FTZ R51, R3, R14 ;  /* 0x0000000e03337220 */ /* 0x000fe20000410000 */
[----:B------:R-:W-:Y:S01]  /*2530*/  SHF.L.U32 R6, R6, 0x10, RZ ;  /* 0x0000001006067819 */ /* 0x000fe200000006ff */
[----:B------:R-:W-:-:S02]  /*2540*/  FADD.FTZ R10, -R34, R10 ;  /* 0x0000000a220a7221 */ /* 0x000fc40000010100 */
[----:B------:R-:W-:Y:S02]  /*2550*/  FFMA.FTZ R8, R51, R11, R8 ;  /* 0x0000000b33087223 */ /* 0x000fe40000010008 */
[----:B------:R-:W-:Y:S01]  /*2560*/  FMUL.FTZ R10, R3, R10 ;  /* 0x0000000a030a7220 */ /* 0x000fe20000410000 */
[-C--:B------:R-:W-:Y:S01]  /*2570*/  FMUL.FTZ R11, R23, R6.reuse ;  /* 0x00000006170b7220 */ /* 0x080fe20000410000 */
[----:B------:R-:W-:Y:S02]  /*2580*/  SHF.L.U32 R14, R60, 0x10, RZ ;  /* 0x000000103c0e7819 */ /* 0x000fe400000006ff */
[C---:B------:R-:W-:Y:S01]  /*2590*/  FFMA.FTZ R17, R10.reuse, R6, R17 ;  /* 0x000000060a117223 */ /* 0x040fe20000010011 */
[----:B------:R-:W-:Y:S01]  /*25a0*/  FFMA.FTZ R8, R10, R11, R8 ;  /* 0x0000000b0a087223 */ /* 0x000fe20000010008 */
[----:B------:R-:W-:Y:S01]  /*25b0*/  PRMT R10, R60, 0x7632, R10 ;  /* 0x000076323c0a7816 */ /* 0x000fe2000000000a */
[----:B------:R-:W-:Y:S01]  /*25c0*/  FADD.FTZ R14, -R34, R14 ;  /* 0x0000000e220e7221 */ /* 0x000fe20000010100 */
[----:B------:R-:W-:Y:S01]  /*25d0*/  FFMA.FTZ R9, R2, R106, R9 ;  /* 0x0000006a02097223 */ /* 0x000fe20000010009 */
[C---:B------:R-:W-:Y:S01]  /*25e0*/  IMAD.U32 R104, R62.reuse, 0x10000, RZ ;  /* 0x000100003e687824 */ /* 0x040fe200078e00ff */
[----:B------:R-:W-:-:S02]  /*25f0*/  PRMT R11, R62, 0x7632, R11 ;  /* 0x000076323e0b7816 */ /* 0x000fc4000000000b */
[----:B------:R-:W-:Y:S01]  /*2600*/  SHF.L.U32 R10, R10, 0x10, RZ ;  /* 0x000000100a0a7819 */ /* 0x000fe200000006ff */
[----:B------:R-:W-:Y:S01]  /*2610*/  FMUL.FTZ R49, R3, R14 ;  /* 0x0000000e03317220 */ /* 0x000fe20000410000 */
[-C--:B------:R-:W-:Y:S01]  /*2620*/  FFMA.FTZ R13, R12, R7.reuse, R13 ;  /* 0x000000070c0d7223 */ /* 0x080fe2000001000d */
[----:B------:R-:W-:Y:S01]  /*2630*/  FADD.FTZ R101, R101, R7 ;  /* 0x0000000765657221 */ /* 0x000fe20000010000 */
[----:B------:R-:W-:Y:S01]  /*2640*/  FFMA.FTZ R14, R22, R7, R9 ;  /* 0x00000007160e7223 */ /* 0x000fe20000010009 */
[----:B------:R-:W-:Y:S01]  /*2650*/  FMUL.FTZ R12, R2, R104 ;  /* 0x00000068020c7220 */ /* 0x000fe20000410000 */
[----:B------:R-:W-:Y:S01]  /*2660*/  SHF.L.U32 R9, R11, 0x10, RZ ;  /* 0x000000100b097819 */ /* 0x000fe200000006ff */
[----:B------:R-:W-:Y:S01]  /*2670*/  FADD.FTZ R10, -R34, R10 ;  /* 0x0000000a220a7221 */ /* 0x000fe20000010100 */
[----:B------:R-:W-:Y:S01]  /*2680*/  SHF.L.U32 R7, R61, 0x10, RZ ;  /* 0x000000103d077819 */ /* 0x000fe200000006ff */
[----:B------:R-:W-:Y:S01]  /*2690*/  FFMA.FTZ R8, R49, R12, R8 ;  /* 0x0000000c31087223 */ /* 0x000fe20000010008 */
[----:B------:R-:W-:Y:S01]  /*26a0*/  SHF.L.U32 R35, R63, 0x10, RZ ;  /* 0x000000103f237819 */ /* 0x000fe200000006ff */
[----:B------:R-:W-:Y:S01]  /*26b0*/  FMUL.FTZ R27, R22, R9 ;  /* 0x00000009161b7220 */ /* 0x000fe20000410000 */
[----:B------:R-:W-:Y:S01]  /*26c0*/  FMUL.FTZ R11, R3, R10 ;  /* 0x0000000a030b7220 */ /* 0x000fe20000410000 */
[--C-:B------:R-:W-:Y:S01]  /*26d0*/  FADD.FTZ R12, -R34, R7.reuse ;  /* 0x00000007220c7221 */ /* 0x100fe20000010100 */
[----:B------:R-:W-:-:S02]  /*26e0*/  PRMT R7, R61, 0x7632, R7 ;  /* 0x000076323d077816 */ /* 0x000fc40000000007 */
[----:B------:R-:W-:Y:S01]  /*26f0*/  FFMA.FTZ R27, R11, R27, R8 ;  /* 0x0000001b0b1b7223 */ /* 0x000fe20000010008 */
[----:B------:R-:W-:Y:S01]  /*2700*/  FMUL.FTZ R8, R4, R35 ;  /* 0x0000002304087220 */ /* 0x000fe20000410000 */
[----:B------:R-:W-:Y:S01]  /*2710*/  FMUL.FTZ R50, R3, R12 ;  /* 0x0000000c03327220 */ /* 0x000fe20000410000 */
[----:B------:R-:W-:Y:S01]  /*2720*/  IMAD.U32 R7, R7, 0x10000, RZ ;  /* 0x0001000007077824 */ /* 0x000fe200078e00ff */
[----:B------:R-:W-:Y:S02]  /*2730*/  PRMT R10, R63, 0x7632, R10 ;  /* 0x000076323f0a7816 */ /* 0x000fe4000000000a */
[----:B------:R-:W-:Y:S01]  /*2740*/  FFMA.FTZ R27, R50, R8, R27 ;  /* 0x00000008321b7223 */ /* 0x000fe2000001001b */
[----:B------:R-:W-:Y:S01]  /*2750*/  FADD.FTZ R8, -R34, R7 ;  /* 0x0000000722087221 */ /* 0x000fe20000010100 */
[----:B--2---:R-:W-:Y:S02]  /*2760*/  SHF.L.U32 R7, R64, 0x10, RZ ;  /* 0x0000001040077819 */ /* 0x004fe400000006ff */
[----:B------:R-:W-:-:S03]  /*2770*/  SHF.L.U32 R10, R10, 0x10, RZ ;  /* 0x000000100a0a7819 */ /* 0x000fc600000006ff */
[----:B------:R-:W-:Y:S01]  /*2780*/  FADD.FTZ R7, -R34, R7 ;  /* 0x0000000722077221 */ /* 0x000fe20000010100 */
[----:B------:R-:W-:Y:S01]  /*2790*/  FFMA.FTZ R13, R11, R9, R13 ;  /* 0x000000090b0d7223 */ /* 0x000fe2000001000d */
[----:B------:R-:W-:Y:S01]  /*27a0*/  FMUL.FTZ R8, R3, R8 ;  /* 0x0000000803087220 */ /* 0x000fe20000410000 */
[----:B------:R-:W-:Y:S01]  /*27b0*/  FMUL.FTZ R11, R23, R10 ;  /* 0x0000000a170b7220 */ /* 0x000fe20000410000 */
[----:B------:R-:W-:Y:S01]  /*27c0*/  FMUL.FTZ R48, R3, R7 ;  /* 0x0000000703307220 */ /* 0x000fe20000410000 */
[----:B------:R-:W-:Y:S01]  /*27d0*/  PRMT R7, R64, 0x7632, R7 ;  /* 0x0000763240077816 */ /* 0x000fe20000000007 */
[----:B---3--:R-:W-:Y:S02]  /*27e0*/  IMAD.U32 R5, R66, 0x10000, RZ ;  /* 0x0001000042057824 */ /* 0x008fe400078e00ff */
[----:B------:R-:W-:Y:S01]  /*27f0*/  FFMA.FTZ R27, R8, R11, R27 ;  /* 0x0000000b081b7223 */ /* 0x000fe2000001001b */
[----:B------:R-:W-:Y:S01]  /*2800*/  FFMA.FTZ R14, R4, R105, R14 ;  /* 0x00000069040e7223 */ /* 0x000fe2000001000e */
[----:B------:R-:W-:-:S02]  /*2810*/  PRMT R11, R66, 0x7632, R11 ;  /* 0x00007632420b7816 */ /* 0x000fc4000000000b */
[----:B------:R-:W-:Y:S01]  /*2820*/  SHF.L.U32 R7, R7, 0x10, RZ ;  /* 0x0000001007077819 */ /* 0x000fe200000006ff */
[----:B------:R-:W-:Y:S01]  /*2830*/  FFMA.FTZ R17, R8, R10, R17 ;  /* 0x0000000a08117223 */ /* 0x000fe20000010011 */
[----:B------:R-:W-:Y:S01]  /*2840*/  FADD.FTZ R19, R19, R6 ;  /* 0x0000000613137221 */ /* 0x000fe20000010000 */
[----:B------:R-:W-:Y:S01]  /*2850*/  FMUL.FTZ R8, R2, R5 ;  /* 0x0000000502087220 */ /* 0x000fe20000410000 */
[----:B------:R-:W-:Y:S01]  /*2860*/  FFMA.FTZ R6, R23, R6, R14 ;  /* 0x0000000617067223 */ /* 0x000fe2000001000e */
[----:B------:R-:W-:Y:S01]  /*2870*/  SHF.L.U32 R11, R11, 0x10, RZ ;  /* 0x000000100b0b7819 */ /* 0x000fe200000006ff */
[----:B------:R-:W-:Y:S01]  /*2880*/  STL [R1+0x6c], R16 ;  /* 0x00006c1001007387 */ /* 0x000fe20000100800 */
[----:B------:R-:W-:Y:S01]  /*2890*/  FADD.FTZ R7, -R34, R7 ;  /* 0x0000000722077221 */ /* 0x000fe20000010100 */
[----:B------:R-:W-:Y:S02]  /*28a0*/  FFMA.FTZ R27, R48, R8, R27 ;  /* 0x00000008301b7223 */ /* 0x000fe4000001001b */
[----:B------:R-:W-:Y:S01]  /*28b0*/  STL [R1+0x80], R54 ;  /* 0x0000803601007387 */ /* 0x000fe20000100800 */
[----:B------:R-:W-:Y:S01]  /*28c0*/  FFMA.FTZ R8, R2, R104, R6 ;  /* 0x0000006802087223 */ /* 0x000fe20000010006 */
[----:B------:R-:W-:-:S02]  /*28d0*/  FMUL.FTZ R6, R22, R11 ;  /* 0x0000000b16067220 */ /* 0x000fc40000410000 */
[----:B------:R-:W-:Y:S01]  /*28e0*/  STL [R1+0x4c], R18 ;  /* 0x00004c1201007387 */ /* 0x000fe20000100800 */
[----:B------:R-:W-:-:S03]  /*28f0*/  FMUL.FTZ R7, R3, R7 ;  /* 0x0000000703077220 */ /* 0x000fc60000410000 */
[----:B------:R-:W-:Y:S01]  /*2900*/  STL [R1+0x7c], R52 ;  /* 0x00007c3401007387 */ /* 0x000fe20000100800 */
[----:B------:R-:W-:Y:S01]  /*2910*/  FADD.FTZ R101, R101, R9 ;  /* 0x0000000965657221 */ /* 0x000fe20000010000 */
[----:B------:R-:W-:Y:S02]  /*2920*/  PRMT R14, R65, 0x7632, R14 ;  /* 0x00007632410e7816 */ /* 0x000fe4000000000e */
[----:B------:R0:W-:Y:S01]  /*2930*/  STL [R1+0x44], R15 ;  /* 0x0000440f01007387 */ /* 0x0001e20000100800 */
[----:B------:R-:W-:Y:S01]  /*2940*/  FFMA.FTZ R9, R22, R9, R8 ;  /* 0x0000000916097223 */ /* 0x000fe20000010008 */
[----:B------:R-:W-:Y:S01]  /*2950*/  FFMA.FTZ R27, R7, R6, R27 ;  /* 0x00000006071b7223 */ /* 0x000fe2000001001b */
[C---:B------:R-:W-:Y:S01]  /*2960*/  SHF.L.U32 R6, R67.reuse, 0x10, RZ ;  /* 0x0000001043067819 */ /* 0x040fe200000006ff */
[----:B------:R-:W-:Y:S01]  /*2970*/  IMAD.U32 R14, R14, 0x10000, RZ ;  /* 0x000100000e0e7824 */ /* 0x000fe200078e00ff */
[----:B------:R-:W-:Y:S02]  /*2980*/  PRMT R12, R67, 0x7632, R12 ;  /* 0x00007632430c7816 */ /* 0x000fe4000000000c */
[----:B0-----:R-:W-:Y:S01]  /*2990*/  SHF.L.U32 R15, R65, 0x10, RZ ;  /* 0x00000010410f7819 */ /* 0x001fe200000006ff */
[----:B------:R-:W-:-:S04]  /*29a0*/  FFMA.FTZ R9, R4, R35, R9 ;  /* 0x0000002304097223 */ /* 0x000fc80000010009 */
[----:B------:R-:W-:Y:S01]  /*29b0*/  FADD.FTZ R15, -R34, R15 ;  /* 0x0000000f220f7221 */ /* 0x000fe20000010100 */
[----:B------:R-:W-:Y:S01]  /*29c0*/  SHF.L.U32 R12, R12, 0x10, RZ ;  /* 0x000000100c0c7819 */ /* 0x000fe200000006ff */
[----:B------:R-:W-:Y:S01]  /*29d0*/  FMUL.FTZ R8, R4, R6 ;  /* 0x0000000604087220 */ /* 0x000fe20000410000 */
[----:B------:R-:W-:Y:S01]  /*29e0*/  FADD.FTZ R19, R19, R10 ;  /* 0x0000000a13137221 */ /* 0x000fe20000010000 */
[----:B------:R-:W-:Y:S01]  /*29f0*/  FMUL.FTZ R47, R3, R15 ;  /* 0x0000000f032f7220 */ /* 0x000fe20000410000 */
[--C-:B------:R-:W-:Y:S01]  /*2a00*/  FFMA.FTZ R10, R23, R10, R9.reuse ;  /* 0x0000000a170a7223 */ /* 0x100fe20000010009 */
[----:B------:R-:W-:Y:S01]  /*2a10*/  FADD.FTZ R14, -R34, R14 ;  /* 0x0000000e220e7221 */ /* 0x000fe20000010100 */
[C---:B----4-:R-:W-:Y:S02]  /*2a20*/  SHF.L.U32 R16, R68.reuse, 0x10, RZ ;  /* 0x0000001044107819 */ /* 0x050fe400000006ff */
[----:B------:R-:W-:Y:S01]  /*2a30*/  PRMT R9, R68, 0x7632, R9 ;  /* 0x0000763244097816 */ /* 0x000fe20000000009 */
[----:B------:R-:W-:Y:S01]  /*2a40*/  FFMA.FTZ R27, R47, R8, R27 ;  /* 0x000000082f1b7223 */ /* 0x000fe2000001001b */
[----:B------:R-:W-:Y:S01]  /*2a50*/  FFMA.FTZ R13, R7, R11, R13 ;  /* 0x0000000b070d7223 */ /* 0x000fe2000001000d */
[----:B------:R-:W-:Y:S01]  /*2a60*/  FMUL.FTZ R8, R23, R12 ;  /* 0x0000000c17087220 */ /* 0x000fe20000410000 */
[----:B------:R-:W-:Y:S01]  /*2a70*/  FMUL.FTZ R14, R3, R14 ;  /* 0x0000000e030e7220 */ /* 0x000fe20000410000 */
[----:B------:R-:W-:Y:S01]  /*2a80*/  SHF.L.U32 R7, R70, 0x10, RZ ;  /* 0x0000001046077819 */ /* 0x000fe200000006ff */
[----:B------:R-:W-:Y:S01]  /*2a90*/  FADD.FTZ R16, -R34, R16 ;  /* 0x0000001022107221 */ /* 0x000fe20000010100 */
[----:B------:R-:W-:-:S02]  /*2aa0*/  PRMT R15, R70, 0x7632, R15 ;  /* 0x00007632460f7816 */ /* 0x000fc4000000000f */
[----:B------:R-:W-:Y:S01]  /*2ab0*/  SHF.L.U32 R9, R9, 0x10, RZ ;  /* 0x0000001009097819 */ /* 0x000fe200000006ff */
[----:B------:R-:W-:Y:S01]  /*2ac0*/  FFMA.FTZ R27, R14, R8, R27 ;  /* 0x000000080e1b7223 */ /* 0x000fe2000001001b */
[----:B------:R-:W-:Y:S01]  /*2ad0*/  FMUL.FTZ R8, R2, R7 ;  /* 0x0000000702087220 */ /* 0x000fe20000410000 */
[----:B------:R-:W-:Y:S01]  /*2ae0*/  FMUL.FTZ R45, R3, R16 ;  /* 0x00000010032d7220 */ /* 0x000fe20000410000 */
[----:B------:R-:W-:Y:S02]  /*2af0*/  IMAD.U32 R15, R15, 0x10000, RZ ;  /* 0x000100000f0f7824 */ /* 0x000fe400078e00ff */
[----:B------:R-:W-:Y:S01]  /*2b00*/  FADD.FTZ R9, -R34, R9 ;  /* 0x0000000922097221 */ /* 0x000fe20000010100 */
[----:B------:R-:W-:Y:S01]  /*2b10*/  FFMA.FTZ R10, R2, R5, R10 ;  /* 0x00000005020a7223 */ /* 0x000fe2000001000a */
[----:B------:R-:W-:Y:S01]  /*2b20*/  FFMA.FTZ R27, R45, R8, R27 ;  /* 0x000000082d1b7223 */ /* 0x000fe2000001001b */
[C---:B------:R-:W-:Y:S01]  /*2b30*/  FMUL.FTZ R8, R22.reuse, R15 ;  /* 0x0000000f16087220 */ /* 0x040fe20000410000 */
[----:B------:R-:W-:Y:S01]  /*2b40*/  FMUL.FTZ R9, R3, R9 ;  /* 0x0000000903097220 */ /* 0x000fe20000410000 */
[----:B------:R-:W-:Y:S01]  /*2b50*/  SHF.L.U32 R18, R69, 0x10, RZ ;  /* 0x0000001045127819 */ /* 0x000fe200000006ff */
[----:B------:R-:W-:Y:S01]  /*2b60*/  FADD.FTZ R101, R101, R11 ;  /* 0x0000000b65657221 */ /* 0x000fe20000010000 */
[----:B------:R-:W-:Y:S01]  /*2b70*/  PRMT R16, R69, 0x7632, R16 ;  /* 0x0000763245107816 */ /* 0x000fe20000000010 */
[----:B------:R-:W-:Y:S01]  /*2b80*/  FFMA.FTZ R11, R22, R11, R10 ;  /* 0x0000000b160b7223 */ /* 0x000fe2000001000a */
[----:B------:R-:W-:Y:S01]  /*2b90*/  FFMA.FTZ R27, R9, R8, R27 ;  /* 0x00000008091b7223 */ /* 0x000fe2000001001b */
[----:B------:R-:W-:Y:S01]  /*2ba0*/  FFMA.FTZ R17, R14, R12, R17 ;  /* 0x0000000c0e117223 */ /* 0x000fe20000010011 */
[C---:B------:R-:W-:Y:S01]  /*2bb0*/  SHF.L.U32 R8, R71.reuse, 0x10, RZ ;  /* 0x0000001047087819 */ /* 0x040fe200000006ff */
[----:B------:R-:W-:Y:S01]  /*2bc0*/  FADD.FTZ R18, -R34, R18 ;  /* 0x0000001222127221 */ /* 0x000fe20000010100 */
[----:B------:R-:W-:Y:S01]  /*2bd0*/  PRMT R14, R71, 0x7632, R14 ;  /* 0x00007632470e7816 */ /* 0x000fe2000000000e */
[----:B------:R-:W-:Y:S01]  /*2be0*/  FFMA.FTZ R11, R4, R6, R11 ;  /* 0x00000006040b7223 */ /* 0x000fe2000001000b */
[----:B------:R-:W-:Y:S01]  /*2bf0*/  SHF.L.U32 R16, R16, 0x10, RZ ;  /* 0x0000001010107819 */ /* 0x000fe200000006ff */
[----:B------:R-:W-:Y:S01]  /*2c00*/  FMUL.FTZ R10, R4, R8 ;  /* 0x00000008040a7220 */ /* 0x000fe20000410000 */
[----:B------:R-:W-:Y:S01]  /*2c10*/  SHF.L.U32 R14, R14, 0x10, RZ ;  /* 0x000000100e0e7819 */ /* 0x000fe200000006ff */
[----:B------:R-:W-:Y:S01]  /*2c20*/  FMUL.FTZ R46, R3, R18 ;  /* 0x00000012032e7220 */ /* 0x000fe20000410000 */
[----:B------:R-:W-:Y:S01]  /*2c30*/  FADD.FTZ R19, R19, R12 ;  /* 0x0000000c13137221 */ /* 0x000fe20000010000 */
[--C-:B------:R-:W-:Y:S01]  /*2c40*/  FFMA.FTZ R12, R23, R12, R11.reuse ;  /* 0x0000000c170c7223 */ /* 0x100fe2000001000b */
[----:B------:R-:W-:Y:S01]  /*2c50*/  FADD.FTZ R16, -R34, R16 ;  /* 0x0000001022107221 */ /* 0x000fe20000010100 */
[C---:B------:R-:W-:Y:S01]  /*2c60*/  IMAD.U32 R18, R72.reuse, 0x10000, RZ ;  /* 0x0001000048127824 */ /* 0x040fe200078e00ff */
        /* <DEDUP_REMOVED lines=12> */
[----:B------:R-:W-:Y:S01]  /*2d30*/  SHF.L.U32 R26, R26, 0x10, RZ ;  /* 0x000000101a1a7819 */ /* 0x000fe200000006ff */
[----:B------:R-:W-:Y:S01]  /*2d40*/  FADD.FTZ R11, -R34, R11 ;  /* 0x0000000b220b7221 */ /* 0x000fe20000010100 */
[----:B------:R-:W-:Y:S01]  /*2d50*/  FFMA.FTZ R12, R2, R7, R12 ;  /* 0x00000007020c7223 */ /* 0x000fe2000001000c */
[----:B------:R-:W-:Y:S01]  /*2d60*/  FFMA.FTZ R27, R44, R10, R27 ;  /* 0x0000000a2c1b7223 */ /* 0x000fe2000001001b */
[----:B------:R-:W-:Y:S01]  /*2d70*/  SHF.L.U32 R18, R73, 0x10, RZ ;  /* 0x0000001049127819 */ /* 0x000fe200000006ff */
[C---:B------:R-:W-:Y:S01]  /*2d80*/  FMUL.FTZ R10, R22.reuse, R26 ;  /* 0x0000001a160a7220 */ /* 0x040fe20000410000 */
[----:B------:R-:W-:Y:S01]  /*2d90*/  FMUL.FTZ R11, R3, R11 ;  /* 0x0000000b030b7220 */ /* 0x000fe20000410000 */
[----:B------:R-:W-:Y:S01]  /*2da0*/  FADD.FTZ R101, R101, R15 ;  /* 0x0000000f65657221 */ /* 0x000fe20000010000 */
[----:B------:R-:W-:Y:S01]  /*2db0*/  PRMT R20, R73, 0x7632, R20 ;  /* 0x0000763249147816 */ /* 0x000fe20000000014 */
[----:B------:R-:W-:Y:S01]  /*2dc0*/  FFMA.FTZ R15, R22, R15, R12 ;  /* 0x0000000f160f7223 */ /* 0x000fe2000001000c */
[----:B------:R-:W-:Y:S01]  /*2dd0*/  FFMA.FTZ R17, R16, R14, R17 ;  /* 0x0000000e10117223 */ /* 0x000fe20000010011 */
[----:B------:R-:W-:Y:S01]  /*2de0*/  FFMA.FTZ R27, R11, R10, R27 ;  /* 0x0000000a0b1b7223 */ /* 0x000fe2000001001b */
[C---:B------:R-:W-:Y:S01]  /*2df0*/  PRMT R16, R75.reuse, 0x7632, R16 ;  /* 0x000076324b107816 */ /* 0x040fe20000000010 */
[----:B------:R-:W-:-:S02]  /*2e00*/  IMAD.U32 R10, R75, 0x10000, RZ ;  /* 0x000100004b0a7824 */ /* 0x000fc400078e00ff */
[----:B------:R-:W-:Y:S01]  /*2e10*/  FADD.FTZ R18, -R34, R18 ;  /* 0x0000001222127221 */ /* 0x000fe20000010100 */
[----:B------:R-:W-:Y:S01]  /*2e20*/  SHF.L.U32 R20, R20, 0x10, RZ ;  /* 0x0000001014147819 */ /* 0x000fe200000006ff */
[----:B------:R-:W-:Y:S01]  /*2e30*/  FFMA.FTZ R15, R4, R8, R15 ;  /* 0x00000008040f7223 */ /* 0x000fe2000001000f */
[----:B------:R-:W-:Y:S01]  /*2e40*/  SHF.L.U32 R16, R16, 0x10, RZ ;  /* 0x0000001010107819 */ /* 0x000fe200000006ff */
[----:B------:R-:W-:Y:S01]  /*2e50*/  FMUL.FTZ R12, R4, R10 ;  /* 0x0000000a040c7220 */ /* 0x000fe20000410000 */
[----:B------:R-:W-:Y:S01]  /*2e60*/  FMUL.FTZ R43, R3, R18 ;  /* 0x00000012032b7220 */ /* 0x000fe20000410000 */
[----:B------:R-:W-:Y:S01]  /*2e70*/  FADD.FTZ R19, R19, R14 ;  /* 0x0000000e13137221 */ /* 0x000fe20000010000 */
[--C-:B------:R-:W-:Y:S01]  /*2e80*/  FFMA.FTZ R14, R23, R14, R15.reuse ;  /* 0x0000000e170e7223 */ /* 0x100fe2000001000f */
[----:B------:R-:W-:Y:S01]  /*2e90*/  FADD.FTZ R20, -R34, R20 ;  /* 0x0000001422147221 */ /* 0x000fe20000010100 */
[C---:B------:R-:W-:Y:S02]  /*2ea0*/  SHF.L.U32 R18, R76.reuse, 0x10, RZ ;  /* 0x000000104c127819 */ /* 0x040fe400000006ff */
[----:B------:R-:W-:Y:S01]  /*2eb0*/  PRMT R15, R76, 0x7632, R15 ;  /* 0x000076324c0f7816 */ /* 0x000fe2000000000f */
[----:B------:R-:W-:Y:S01]  /*2ec0*/  FFMA.FTZ R27, R43, R12, R27 ;  /* 0x0000000c2b1b7223 */ /* 0x000fe2000001001b */
[----:B------:R-:W-:Y:S01]  /*2ed0*/  FFMA.FTZ R13, R11, R26, R13 ;  /* 0x0000001a0b0d7223 */ /* 0x000fe2000001000d */
        /* <DEDUP_REMOVED lines=13> */
[--C-:B------:R-:W-:Y:S01]  /*2fb0*/  FFMA.FTZ R20, R20, R16, R17.reuse ;  /* 0x0000001014147223 */ /* 0x100fe20000010011 */
[C---:B------:R-:W-:Y:S01]  /*2fc0*/  FMUL.FTZ R12, R22.reuse, R21 ;  /* 0x00000015160c7220 */ /* 0x040fe20000410000 */
[----:B------:R-:W-:Y:S01]  /*2fd0*/  FMUL.FTZ R15, R3, R15 ;  /* 0x0000000f030f7220 */ /* 0x000fe20000410000 */
[----:B------:R-:W-:Y:S01]  /*2fe0*/  FADD.FTZ R101, R101, R26 ;  /* 0x0000001a65657221 */ /* 0x000fe20000010000 */
[C---:B------:R-:W-:Y:S01]  /*2ff0*/  SHF.L.U32 R30, R77.reuse, 0x10, RZ ;  /* 0x000000104d1e7819 */ /* 0x040fe200000006ff */
[----:B------:R-:W-:Y:S01]  /*3000*/  FFMA.FTZ R26, R22, R26, R14 ;  /* 0x0000001a161a7223 */ /* 0x000fe2000001000e */
[----:B------:R-:W-:Y:S01]  /*3010*/  PRMT R17, R77, 0x7632, R17 ;  /* 0x000076324d117816 */ /* 0x000fe20000000011 */
[----:B------:R-:W-:Y:S01]  /*3020*/  FFMA.FTZ R27, R15, R12, R27 ;  /* 0x0000000c0f1b7223 */ /* 0x000fe2000001001b */
[C---:B------:R-:W-:Y:S01]  /*3030*/  SHF.L.U32 R12, R79.reuse, 0x10, RZ ;  /* 0x000000104f0c7819 */ /* 0x040fe200000006ff */
[----:B------:R-:W-:Y:S01]  /*3040*/  FADD.FTZ R30, -R34, R30 ;  /* 0x0000001e221e7221 */ /* 0x000fe20000010100 */
[----:B------:R-:W-:Y:S01]  /*3050*/  PRMT R18, R79, 0x7632, R18 ;  /* 0x000076324f127816 */ /* 0x000fe20000000012 */
[C---:B------:R-:W-:Y:S01]  /*3060*/  FFMA.FTZ R26, R4.reuse, R10, R26 ;  /* 0x0000000a041a7223 */ /* 0x040fe2000001001a */
[----:B------:R-:W-:Y:S01]  /*3070*/  SHF.L.U32 R17, R17, 0x10, RZ ;  /* 0x0000001011117819 */ /* 0x000fe200000006ff */
[----:B------:R-:W-:Y:S01]  /*3080*/  FADD.FTZ R19, R19, R16 ;  /* 0x0000001013137221 */ /* 0x000fe20000010000 */
[----:B------:R-:W-:Y:S01]  /*3090*/  FMUL.FTZ R14, R4, R12 ;  /* 0x0000000c040e7220 */ /* 0x000fe20000410000 */
[----:B------:R-:W-:Y:S01]  /*30a0*/  FMUL.FTZ R42, R3, R30 ;  /* 0x0000001e032a7220 */ /* 0x000fe20000410000 */
[----:B------:R-:W-:Y:S01]  /*30b0*/  FFMA.FTZ R16, R23, R16, R26 ;  /* 0x0000001017107223 */ /* 0x000fe2000001001a */
[----:B------:R-:W-:-:S02]  /*30c0*/  IMAD.U32 R18, R18, 0x10000, RZ ;  /* 0x0001000012127824 */ /* 0x000fc400078e00ff */
        /* <DEDUP_REMOVED lines=18> */
[----:B------:R-:W-:Y:S01]  /*31f0*/  FADD.FTZ R101, R101, R21 ;  /* 0x0000001565657221 */ /* 0x000fe20000010000 */
[C---:B------:R-:W-:Y:S01]  /*3200*/  FMUL.FTZ R14, R22.reuse, R100 ;  /* 0x00000064160e7220 */ /* 0x040fe20000410000 */
[----:B------:R-:W-:Y:S01]  /*3210*/  FMUL.FTZ R117, R3, R117 ;  /* 0x0000007503757220 */ /* 0x000fe20000410000 */
[----:B------:R-:W-:Y:S01]  /*3220*/  FFMA.FTZ R21, R22, R21, R16 ;  /* 0x0000001516157223 */ /* 0x000fe20000010010 */
[C---:B------:R-:W-:Y:S01]  /*3230*/  IMAD.U32 R26, R81.reuse, 0x10000, RZ ;  /* 0x00010000511a7824 */ /* 0x040fe200078e00ff */
[----:B------:R-:W-:Y:S01]  /*3240*/  PRMT R30, R81, 0x7632, R30 ;  /* 0x00007632511e7816 */ /* 0x000fe2000000001e */
[----:B------:R-:W-:Y:S01]  /*3250*/  FFMA.FTZ R27, R117, R14, R27 ;  /* 0x0000000e751b7223 */ /* 0x000fe2000001001b */
[----:B------:R-:W-:Y:S01]  /*3260*/  FFMA.FTZ R20, R17, R18, R20 ;  /* 0x0000001211147223 */ /* 0x000fe20000010014 */
[C---:B------:R-:W-:Y:S01]  /*3270*/  SHF.L.U32 R14, R83.reuse, 0x10, RZ ;  /* 0x00000010530e7819 */ /* 0x040fe200000006ff */
[----:B------:R-:W-:Y:S01]  /*3280*/  FADD.FTZ R26, -R34, R26 ;  /* 0x0000001a221a7221 */ /* 0x000fe20000010100 */
[----:B------:R-:W-:Y:S01]  /*3290*/  PRMT R17, R83, 0x7632, R17 ;  /* 0x0000763253117816 */ /* 0x000fe20000000011 */
[----:B------:R-:W-:Y:S01]  /*32a0*/  FFMA.FTZ R21, R4, R12, R21 ;  /* 0x0000000c04157223 */ /* 0x000fe20000010015 */
[----:B------:R-:W-:Y:S01]  /*32b0*/  SHF.L.U32 R30, R30, 0x10, RZ ;  /* 0x000000101e1e7819 */ /* 0x000fe200000006ff */
[----:B------:R-:W-:Y:S01]  /*32c0*/  FADD.FTZ R19, R19, R18 ;  /* 0x0000001213137221 */ /* 0x000fe20000010000 */
[----:B------:R-:W-:Y:S01]  /*32d0*/  SHF.L.U32 R17, R17, 0x10, RZ ;  /* 0x0000001011117819 */ /* 0x000fe200000006ff */
[----:B------:R-:W-:Y:S01]  /*32e0*/  FMUL.FTZ R16, R4, R14 ;  /* 0x0000000e04107220 */ /* 0x000fe20000410000 */
[----:B------:R-:W-:Y:S01]  /*32f0*/  FMUL.FTZ R39, R3, R26 ;  /* 0x0000001a03277220 */ /* 0x000fe20000410000 */
[----:B------:R-:W-:Y:S01]  /*3300*/  FFMA.FTZ R18, R23, R18, R21 ;  /* 0x0000001217127223 */ /* 0x000fe20000010015 */
[----:B------:R-:W-:Y:S01]  /*3310*/  FADD.FTZ R30, -R34, R30 ;  /* 0x0000001e221e7221 */ /* 0x000fe20000010100 */
[----:B------:R-:W-:-:S02]  /*3320*/  SHF.L.U32 R21, R84, 0x10, RZ ;  /* 0x0000001054157819 */ /* 0x000fc400000006ff */
[----:B------:R-:W-:Y:S01]  /*3330*/  PRMT R31, R84, 0x7632, R31 ;  /* 0x00007632541f7816 */ /* 0x000fe2000000001f */
[----:B------:R-:W-:Y:S01]  /*3340*/  FFMA.FTZ R27, R39, R16, R27 ;  /* 0x00000010271b7223 */ /* 0x000fe2000001001b */
[----:B------:R-:W-:Y:S01]  /*3350*/  FMUL.FTZ R16, R23, R17 ;  /* 0x0000001117107220 */ /* 0x000fe20000410000 */
[----:B------:R-:W-:Y:S01]  /*3360*/  FMUL.FTZ R30, R3, R30 ;  /* 0x0000001e031e7220 */ /* 0x000fe20000410000 */
[----:B------:R-:W-:Y:S01]  /*3370*/  FFMA.FTZ R117, R117, R100, R15 ;  /* 0x0000006475757223 */ /* 0x000fe2000001000f */
[----:B------:R-:W-:Y:S02]  /*3380*/  IMAD.U32 R15, R86, 0x10000, RZ ;  /* 0x00010000560f7824 */ /* 0x000fe400078e00ff */
[----:B------:R-:W-:Y:S01]  /*3390*/  FADD.FTZ R21, -R34, R21 ;  /* 0x0000001522157221 */ /* 0x000fe20000010100 */
[----:B------:R-:W-:Y:S02]  /*33a0*/  PRMT R26, R86, 0x7632, R26 ;  /* 0x00007632561a7816 */ /* 0x000fe4000000001a */
        /* <DEDUP_REMOVED lines=12> */
[----:B------:R-:W-:-:S02]  /*3470*/  SHF.L.U32 R102, R85, 0x10, RZ ;  /* 0x0000001055667819 */ /* 0x000fc400000006ff */
[----:B------:R-:W-:Y:S01]  /*3480*/  FFMA.FTZ R27, R31, R16, R27 ;  /* 0x000000101f1b7223 */ /* 0x000fe2000001001b */
[----:B------:R-:W-:Y:S01]  /*3490*/  PRMT R18, R85, 0x7632, R18 ;  /* 0x0000763255127816 */ /* 0x000fe20000000012 */
[----:B------:R-:W-:Y:S01]  /*34a0*/  FFMA.FTZ R100, R4, R14, R100 ;  /* 0x0000000e04647223 */ /* 0x000fe20000010064 */
[----:B------:R-:W-:Y:S01]  /*34b0*/  SHF.L.U32 R16, R87, 0x10, RZ ;  /* 0x0000001057107819 */ /* 0x000fe200000006ff */
[----:B------:R-:W-:Y:S01]  /*34c0*/  FADD.FTZ R102, -R34, R102 ;  /* 0x0000006622667221 */ /* 0x000fe20000010100 */
[-CC-:B------:R-:W-:Y:S01]  /*34d0*/  FFMA.FTZ R30, R30, R17.reuse, R20.reuse ;  /* 0x000000111e1e7223 */ /* 0x180fe20000010014 */
[----:B------:R-:W-:Y:S01]  /*34e0*/  FADD.FTZ R19, R19, R17 ;  /* 0x0000001113137221 */ /* 0x000fe20000010000 */
[----:B------:R-:W-:Y:S01]  /*34f0*/  PRMT R20, R87, 0x7632, R20 ;  /* 0x0000763257147816 */ /* 0x000fe20000000014 */
[----:B------:R-:W-:Y:S01]  /*3500*/  FFMA.FTZ R17, R23, R17, R100 ;  /* 0x0000001117117223 */ /* 0x000fe20000010064 */
[----:B------:R-:W-:Y:S02]  /*3510*/  IMAD.U32 R18, R18, 0x10000, RZ ;  /* 0x0001000012127824 */ /* 0x000fe400078e00ff */
[----:B------:R-:W-:Y:S01]  /*3520*/  FMUL.FTZ R21, R4, R16 ;  /* 0x0000001004157220 */ /* 0x000fe20000410000 */
[----:B------:R-:W-:Y:S01]  /*3530*/  FMUL.FTZ R33, R3, R102 ;  /* 0x0000006603217220 */ /* 0x000fe20000410000 */
[-C--:B------:R-:W-:Y:S01]  /*3540*/  FFMA.FTZ R117, R31, R26.reuse, R117 ;  /* 0x0000001a1f757223 */ /* 0x080fe20000010075 */
[----:B------:R-:W-:Y:S01]  /*3550*/  SHF.L.U32 R20, R20, 0x10, RZ ;  /* 0x0000001014147819 */ /* 0x000fe200000006ff */
[----:B------:R-:W-:Y:S01]  /*3560*/  FFMA.FTZ R17, R2, R15, R17 ;  /* 0x0000000f02117223 */ /* 0x000fe20000010011 */
[----:B------:R-:W-:Y:S01]  /*3570*/  FFMA.FTZ R27, R33, R21, R27 ;  /* 0x00000015211b7223 */ /* 0x000fe2000001001b */
[----:B------:R-:W-:Y:S01]  /*3580*/  FADD.FTZ R31, -R34, R18 ;  /* 0x00000012221f7221 */ /* 0x000fe20000010100 */
[C---:B------:R-:W-:Y:S01]  /*3590*/  SHF.L.U32 R102, R88.reuse, 0x10, RZ ;  /* 0x0000001058667819 */ /* 0x040fe200000006ff */
[----:B------:R-:W-:Y:S01]  /*35a0*/  FADD.FTZ R101, R101, R26 ;  /* 0x0000001a65657221 */ /* 0x000fe20000010000 */
[----:B------:R-:W-:Y:S01]  /*35b0*/  PRMT R21, R88, 0x7632, R21 ;  /* 0x0000763258157816 */ /* 0x000fe20000000015 */
        /* <DEDUP_REMOVED lines=9> */
[C---:B------:R-:W-:Y:S01]  /*3650*/  FMUL.FTZ R38, R3.reuse, R102 ;  /* 0x0000006603267220 */ /* 0x040fe20000410000 */
[----:B------:R-:W-:Y:S02]  /*3660*/  IMAD.U32 R100, R100, 0x10000, RZ ;  /* 0x0001000064647824 */ /* 0x000fe400078e00ff */
[----:B------:R-:W-:Y:S01]  /*3670*/  FADD.FTZ R21, -R34, R21 ;  /* 0x0000001522157221 */ /* 0x000fe20000010100 */
[----:B------:R-:W-:Y:S01]  /*3680*/  FFMA.FTZ R27, R38, R18, R27 ;  /* 0x00000012261b7223 */ /* 0x000fe2000001001b */
[----:B------:R-:W-:Y:S02]  /*3690*/  FMUL.FTZ R18, R22, R100 ;  /* 0x0000006416127220 */ /* 0x000fe40000410000 */
[----:B------:R-:W-:Y:S01]  /*36a0*/  FMUL.FTZ R21, R3, R21 ;  /* 0x0000001503157220 */ /* 0x000fe20000410000 */
[----:B------:R-:W-:Y:S01]  /*36b0*/  FFMA.FTZ R31, R31, R20, R30 ;  /* 0x000000141f1f7223 */ /* 0x000fe2000001001e */
[----:B------:R-:W-:Y:S01]  /*36c0*/  SHF.L.U32 R30, R89, 0x10, RZ ;  /* 0x00000010591e7819 */ /* 0x000fe200000006ff */
[----:B------:R-:W-:Y:S01]  /*36d0*/  FFMA.FTZ R26, R4, R16, R26 ;  /* 0x00000010041a7223 */ /* 0x000fe2000001001a */
[C---:B------:R-:W-:Y:S01]  /*36e0*/  FFMA.FTZ R117, R21.reuse, R100, R117 ;  /* 0x0000006415757223 */ /* 0x040fe20000010075 */
[----:B------:R-:W-:Y:S01]  /*36f0*/  FFMA.FTZ R27, R21, R18, R27 ;  /* 0x00000012151b7223 */ /* 0x000fe2000001001b */
[----:B------:R-:W-:Y:S01]  /*3700*/  PRMT R21, R89, 0x7632, R21 ;  /* 0x0000763259157816 */ /* 0x000fe20000000015 */
[----:B------:R-:W-:Y:S01]  /*3710*/  FADD.FTZ R19, R19, R20 ;  /* 0x0000001413137221 */ /* 0x000fe20000010000 */
[----:B------:R-:W-:Y:S01]  /*3720*/  FFMA.FTZ R20, R23, R20, R26 ;  /* 0x0000001417147223 */ /* 0x000fe2000001001a */
[C---:B------:R-:W-:Y:S01]  /*3730*/  SHF.L.U32 R18, R91.reuse, 0x10, RZ ;  /* 0x000000105b127819 */ /* 0x040fe200000006ff */
[----:B------:R-:W-:Y:S01]  /*3740*/  FADD.FTZ R30, -R34, R30 ;  /* 0x0000001e221e7221 */ /* 0x000fe20000010100 */
[----:B------:R-:W-:-:S02]  /*3750*/  PRMT R26, R91, 0x7632, R26 ;  /* 0x000076325b1a7816 */ /* 0x000fc4000000001a */
[----:B------:R-:W-:Y:S01]  /*3760*/  SHF.L.U32 R21, R21, 0x10, RZ ;  /* 0x0000001015157819 */ /* 0x000fe200000006ff */
[----:B------:R-:W-:Y:S01]  /*3770*/  FMUL.FTZ R36, R3, R30 ;  /* 0x0000001e03247220 */ /* 0x000fe20000410000 */
[----:B------:R-:W-:Y:S01]  /*3780*/  SHF.L.U32 R26, R26, 0x10, RZ ;  /* 0x000000101a1a7819 */ /* 0x000fe200000006ff */
[----:B------:R-:W-:Y:S01]  /*3790*/  FMUL.FTZ R30, R4, R18 ;  /* 0x00000012041e7220 */ /* 0x000fe20000410000 */
[----:B------:R-:W-:Y:S01]  /*37a0*/  FFMA.FTZ R20, R2, R17, R20 ;  /* 0x0000001102147223 */ /* 0x000fe20000010014 */
[----:B------:R-:W-:Y:S02]  /*37b0*/  FADD.FTZ R21, -R34, R21 ;  /* 0x0000001522157221 */ /* 0x000fe40000010100 */
[----:B------:R-:W-:Y:S01]  /*37c0*/  FFMA.FTZ R27, R36, R30, R27 ;  /* 0x0000001e241b7223 */ /* 0x000fe2000001001b */
[----:B------:R-:W-:Y:S01]  /*37d0*/  FMUL.FTZ R30, R23, R26 ;  /* 0x0000001a171e7220 */ /* 0x000fe20000410000 */
[----:B------:R-:W-:Y:S01]  /*37e0*/  FMUL.FTZ R21, R3, R21 ;  /* 0x0000001503157220 */ /* 0x000fe20000410000 */
[----:B------:R-:W-:-:S03]  /*37f0*/  FFMA.FTZ R20, R22, R100, R20 ;  /* 0x0000006416147223 */ /* 0x000fc60000010014 */
[C---:B------:R-:W-:Y:S01]  /*3800*/  FFMA.FTZ R24, R21.reuse, R26, R31 ;  /* 0x0000001a15187223 */ /* 0x040fe2000001001f */
[----:B------:R-:W-:Y:S01]  /*3810*/  FFMA.FTZ R27, R21, R30, R27 ;  /* 0x0000001e151b7223 */ /* 0x000fe2000001001b */
[----:B------:R-:W-:Y:S01]  /*3820*/  FFMA.FTZ R21, R4, R18, R20 ;  /* 0x0000001204157223 */ /* 0x000fe20000010014 */
[C---:B------:R-:W-:Y:S01]  /*3830*/  IMAD.U32 R20, R92.reuse, 0x10000, RZ ;  /* 0x000100005c147824 */ /* 0x040fe200078e00ff */
[----:B------:R-:W-:Y:S01]  /*3840*/  PRMT R116, R92, 0x7632, R116 ;  /* 0x000076325c747816 */ /* 0x000fe20000000074 */
[----:B------:R-:W-:Y:S01]  /*3850*/  FADD.FTZ R29, R19, R26 ;  /* 0x0000001a131d7221 */ /* 0x000fe20000010000 */
[----:B------:R-:W-:Y:S01]  /*3860*/  FADD.FTZ R25, R101, R100 ;  /* 0x0000006465197221 */ /* 0x000fe20000010000 */
[----:B------:R-:W-:Y:S01]  /*3870*/  FADD.FTZ R20, -R34, R20 ;  /* 0x0000001422147221 */ /* 0x000fe20000010100 */
[C---:B------:R-:W-:Y:S02]  /*3880*/  SHF.L.U32 R19, R94.reuse, 0x10, RZ ;  /* 0x000000105e137819 */ /* 0x040fe400000006ff */
[----:B------:R-:W-:-:S02]  /*3890*/  PRMT R101, R94, 0x7632, R101 ;  /* 0x000076325e657816 */ /* 0x000fc40000000065 */
[----:B------:R-:W-:Y:S01]  /*38a0*/  SHF.L.U32 R116, R116, 0x10, RZ ;  /* 0x0000001074747819 */ /* 0x000fe200000006ff */
[----:B------:R-:W-:Y:S01]  /*38b0*/  FMUL.FTZ R32, R3, R20 ;  /* 0x0000001403207220 */ /* 0x000fe20000410000 */
[----:B------:R-:W-:Y:S01]  /*38c0*/  SHF.L.U32 R101, R101, 0x10, RZ ;  /* 0x0000001065657819 */ /* 0x000fe200000006ff */
[----:B------:R-:W-:Y:S02]  /*38d0*/  FMUL.FTZ R20, R2, R19 ;  /* 0x0000001302147220 */ /* 0x000fe40000410000 */
[----:B------:R-:W-:Y:S02]  /*38e0*/  FADD.FTZ R116, -R34, R116 ;  /* 0x0000007422747221 */ /* 0x000fe40000010100 */
[----:B------:R-:W-:Y:S01]  /*38f0*/  FFMA.FTZ R27, R32, R20, R27 ;  /* 0x00000014201b7223 */ /* 0x000fe2000001001b */
[----:B------:R-:W-:Y:S01]  /*3900*/  FMUL.FTZ R20, R22, R101 ;  /* 0x0000006516147220 */ /* 0x000fe20000410000 */
[----:B------:R-:W-:Y:S01]  /*3910*/  FMUL.FTZ R116, R3, R116 ;  /* 0x0000007403747220 */ /* 0x000fe20000410000 */
[----:B------:R-:W-:-:S02]  /*3920*/  SHF.L.U32 R123, R93, 0x10, RZ ;  /* 0x000000105d7b7819 */ /* 0x000fc400000006ff */
[----:B------:R-:W-:Y:S01]  /*3930*/  PRMT R103, R93, 0x7632, R103 ;  /* 0x000076325d677816 */ /* 0x000fe20000000067 */
[----:B------:R-:W-:Y:S01]  /*3940*/  FFMA.FTZ R27, R116, R20, R27 ;  /* 0x00000014741b7223 */ /* 0x000fe2000001001b */
[----:B------:R-:W-:Y:S01]  /*3950*/  SHF.L.U32 R20, R95, 0x10, RZ ;  /* 0x000000105f147819 */ /* 0x000fe200000006ff */
[----:B------:R-:W-:Y:S01]  /*3960*/  FFMA.FTZ R26, R23, R26, R21 ;  /* 0x0000001a171a7223 */ /* 0x000fe20000010015 */
[----:B------:R-:W-:Y:S01]  /*3970*/  FADD.FTZ R123, -R34, R123 ;  /* 0x0000007b227b7221 */ /* 0x000fe20000010100 */
[----:B------:R-:W-:Y:S01]  /*3980*/  PRMT R100, R95, 0x7632, R100 ;  /* 0x000076325f647816 */ /* 0x000fe20000000064 */
[----:B------:R-:W-:Y:S02]  /*3990*/  IMAD.U32 R103, R103, 0x10000, RZ ;  /* 0x0001000067677824 */ /* 0x000fe400078e00ff */
[----:B------:R-:W-:Y:S01]  /*39a0*/  FMUL.FTZ R21, R4, R20 ;  /* 0x0000001404157220 */ /* 0x000fe20000410000 */
[----:B------:R-:W-:Y:S01]  /*39b0*/  FMUL.FTZ R123, R3, R123 ;  /* 0x0000007b037b7220 */ /* 0x000fe20000410000 */
[----:B------:R-:W-:Y:S01]  /*39c0*/  SHF.L.U32 R100, R100, 0x10, RZ ;  /* 0x0000001064647819 */ /* 0x000fe200000006ff */
[----:B------:R-:W-:Y:S01]  /*39d0*/  FFMA.FTZ R26, R2, R19, R26 ;  /* 0x00000013021a7223 */ /* 0x000fe2000001001a */
[----:B------:R-:W-:Y:S01]  /*39e0*/  FADD.FTZ R103, -R34, R103 ;  /* 0x0000006722677221 */ /* 0x000fe20000010100 */
[----:B------:R-:W-:-:S02]  /*39f0*/  FFMA.FTZ R27, R123, R21, R27 ;  /* 0x000000157b1b7223 */ /* 0x000fc4000001001b */
[----:B------:R-:W-:Y:S01]  /*3a00*/  FFMA.FTZ R26, R22, R101, R26 ;  /* 0x00000065161a7223 */ /* 0x000fe2000001001a */
[----:B------:R-:W-:Y:S01]  /*3a10*/  FMUL.FTZ R103, R3, R103 ;  /* 0x0000006703677220 */ /* 0x000fe20000410000 */
[----:B------:R-:W-:Y:S01]  /*3a20*/  FMUL.FTZ R21, R23, R100 ;  /* 0x0000006417157220 */ /* 0x000fe20000410000 */
[----:B------:R-:W-:Y:S01]  /*3a30*/  SHF.L.U32 R122, R96, 0x10, RZ ;  /* 0x00000010607a7819 */ /* 0x000fe200000006ff */
[----:B------:R-:W-:Y:S01]  /*3a40*/  FFMA.FTZ R26, R4, R20, R26 ;  /* 0x00000014041a7223 */ /* 0x000fe2000001001a */
[----:B------:R-:W-:Y:S01]  /*3a50*/  PRMT R102, R96, 0x7632, R102 ;  /* 0x0000763260667816 */ /* 0x000fe20000000066 */
[----:B------:R-:W-:Y:S01]  /*3a60*/  FFMA.FTZ R27, R103, R21, R27 ;  /* 0x00000015671b7223 */ /* 0x000fe2000001001b */
[----:B------:R-:W-:Y:S01]  /*3a70*/  SHF.L.U32 R21, R98, 0x10, RZ ;  /* 0x0000001062157819 */ /* 0x000fe200000006ff */
[----:B------:R-:W-:Y:S01]  /*3a80*/  FADD.FTZ R122, -R34, R122 ;  /* 0x0000007a227a7221 */ /* 0x000fe20000010100 */
[----:B------:R-:W-:Y:S01]  /*3a90*/  PRMT R30, R98, 0x7632, R30 ;  /* 0x00007632621e7816 */ /* 0x000fe2000000001e */
[----:B------:R-:W-:Y:S01]  /*3aa0*/  FFMA.FTZ R26, R23, R100, R26 ;  /* 0x00000064171a7223 */ /* 0x000fe2000001001a */
[----:B------:R-:W-:Y:S01]  /*3ab0*/  SHF.L.U32 R102, R102, 0x10, RZ ;  /* 0x0000001066667819 */ /* 0x000fe200000006ff */
[----:B------:R-:W-:Y:S01]  /*3ac0*/  FMUL.FTZ R122, R3, R122 ;  /* 0x0000007a037a7220 */ /* 0x000fe20000410000 */
[----:B------:R-:W-:Y:S01]  /*3ad0*/  FMUL.FTZ R31, R2, R21 ;  /* 0x00000015021f7220 */ /* 0x000fe20000410000 */
[----:B------:R-:W-:-:S02]  /*3ae0*/  IMAD.U32 R30, R30, 0x10000, RZ ;  /* 0x000100001e1e7824 */ /* 0x000fc400078e00ff */
[----:B------:R-:W-:Y:S01]  /*3af0*/  FFMA.FTZ R26, R2, R21, R26 ;  /* 0x00000015021a7223 */ /* 0x000fe2000001001a */
[----:B------:R-:W-:Y:S01]  /*3b00*/  FADD.FTZ R102, -R34, R102 ;  /* 0x0000006622667221 */ /* 0x000fe20000010100 */
[----:B------:R-:W-:Y:S01]  /*3b10*/  SHF.L.U32 R121, R97, 0x10, RZ ;  /* 0x0000001061797819 */ /* 0x000fe200000006ff */
[----:B------:R-:W-:Y:S01]  /*3b20*/  FFMA.FTZ R27, R122, R31, R27 ;  /* 0x0000001f7a1b7223 */ /* 0x000fe2000001001b */
[CC--:B------:R-:W-:Y:S01]  /*3b30*/  FMUL.FTZ R31, R22.reuse, R30.reuse ;  /* 0x0000001e161f7220 */ /* 0x0c0fe20000410000 */
[----:B------:R-:W-:Y:S01]  /*3b40*/  FFMA.FTZ R26, R22, R30, R26 ;  /* 0x0000001e161a7223 */ /* 0x000fe2000001001a */
[----:B------:R-:W-:Y:S01]  /*3b50*/  FMUL.FTZ R102, R3, R102 ;  /* 0x0000006603667220 */ /* 0x000fe20000410000 */
[----:B------:R-:W-:Y:S01]  /*3b60*/  SHF.L.U32 R22, R99, 0x10, RZ ;  /* 0x0000001063167819 */ /* 0x000fe200000006ff */
[----:B------:R-:W-:Y:S01]  /*3b70*/  FADD.FTZ R121, -R34, R121 ;  /* 0x0000007922797221 */ /* 0x000fe20000010100 */
[----:B------:R-:W-:Y:S01]  /*3b80*/  STL [R1+0x74], R51 ;  /* 0x0000743301007387 */ /* 0x000fe20000100800 */
[----:B------:R-:W-:Y:S01]  /*3b90*/  FFMA.FTZ R27, R102, R31, R27 ;  /* 0x0000001f661b7223 */ /* 0x000fe2000001001b */
[----:B------:R-:W-:Y:S01]  /*3ba0*/  PRMT R124, R97, 0x7632, R124 ;  /* 0x00007632617c7816 */ /* 0x000fe2000000007c */
[----:B------:R-:W-:Y:S01]  /*3bb0*/  FMUL.FTZ R121, R3, R121 ;  /* 0x0000007903797220 */ /* 0x000fe20000410000 */
[----:B------:R-:W-:Y:S01]  /*3bc0*/  STL [R1+0x64], R49 ;  /* 0x0000643101007387 */ /* 0x000fe20000100800 */
[----:B------:R-:W-:-:S03]  /*3bd0*/  FMUL.FTZ R31, R4, R22 ;  /* 0x00000016041f7220 */ /* 0x000fc60000410000 */
[----:B------:R-:W-:Y:S01]  /*3be0*/  STL [R1+0x5c], R50 ;  /* 0x00005c3201007387 */ /* 0x000fe20000100800 */
[----:B------:R-:W-:-:S03]  /*3bf0*/  FFMA.FTZ R27, R121, R31, R27 ;  /* 0x0000001f791b7223 */ /* 0x000fc6000001001b */
[----:B------:R-:W-:Y:S01]  /*3c00*/  STL [R1+0x54], R48 ;  /* 0x0000543001007387 */ /* 0x000fe20000100800 */
[----:B------:R-:W-:-:S03]  /*3c10*/  PRMT R31, R99, 0x7632, R31 ;  /* 0x00007632631f7816 */ /* 0x000fc6000000001f */
[----:B------:R-:W-:Y:S01]  /*3c20*/  STL [R1+0x3c], R47 ;  /* 0x00003c2f01007387 */ /* 0x000fe20000100800 */
[----:B------:R-:W-:-:S03]  /*3c30*/  SHF.L.U32 R124, R124, 0x10, RZ ;  /* 0x000000107c7c7819 */ /* 0x000fc600000006ff */
[----:B------:R-:W-:Y:S04]  /*3c40*/  STL [R1+0x34], R45 ;  /* 0x0000342d01007387 */ /* 0x000fe80000100800 */
[----:B------:R-:W-:Y:S04]  /*3c50*/  STL [R1+0x30], R46 ;  /* 0x0000302e01007387 */ /* 0x000fe80000100800 */
[----:B------:R-:W-:Y:S04]  /*3c60*/  STL [R1+0x2c], R44 ;  /* 0x00002c2c01007387 */ /* 0x000fe80000100800 */
[----:B------:R-:W-:Y:S01]  /*3c70*/  STL [R1+0x28], R43 ;  /* 0x0000282b01007387 */ /* 0x000fe20000100800 */
[----:B------:R-:W-:-:S03]  /*3c80*/  IMAD.U32 R31, R31, 0x10000, RZ ;  /* 0x000100001f1f7824 */ /* 0x000fc600078e00ff */
[----:B------:R-:W-:Y:S01]  /*3c90*/  STL [R1+0x24], R41 ;  /* 0x0000242901007387 */ /* 0x000fe20000100800 */
[----:B------:R-:W-:Y:S01]  /*3ca0*/  FFMA.FTZ R26, R4, R22, R26 ;  /* 0x00000016041a7223 */ /* 0x000fe2000001001a */
[----:B------:R-:W-:Y:S02]  /*3cb0*/  FADD.FTZ R124, -R34, R124 ;  /* 0x0000007c227c7221 */ /* 0x000fe40000010100 */
[----:B------:R-:W-:Y:S04]  /*3cc0*/  STL [R1+0x20], R42 ;  /* 0x0000202a01007387 */ /* 0x000fe80000100800 */
[----:B------:R-:W-:Y:S04]  /*3cd0*/  STL [R1+0x1c], R40 ;  /* 0x00001c2801007387 */ /* 0x000fe80000100800 */
[----:B------:R-:W-:Y:S01]  /*3ce0*/  STL [R1+0x18], R39 ;  /* 0x0000182701007387 */ /* 0x000fe20000100800 */
[----:B------:R-:W-:-:S03]  /*3cf0*/  FFMA.FTZ R26, R23, R31, R26 ;  /* 0x0000001f171a7223 */ /* 0x000fc6000001001a */
[----:B------:R-:W-:Y:S01]  /*3d00*/  STL [R1+0x14], R37 ;  /* 0x0000142501007387 */ /* 0x000fe20000100800 */
[----:B------:R-:W-:-:S03]  /*3d10*/  FMUL.FTZ R125, R23, R31 ;  /* 0x0000001f177d7220 */ /* 0x000fc60000410000 */
[----:B------:R-:W-:Y:S01]  /*3d20*/  STL [R1+0x10], R33 ;  /* 0x0000102101007387 */ /* 0x000fe20000100800 */
[----:B------:R-:W-:-:S03]  /*3d30*/  FMUL.FTZ R23, R3, R124 ;  /* 0x0000007c03177220 */ /* 0x000fc60000410000 */
[----:B------:R-:W-:Y:S04]  /*3d40*/  STL [R1+0x8], R38 ;  /* 0x0000082601007387 */ /* 0x000fe80000100800 */
[----:B------:R-:W-:Y:S04]  /*3d50*/  STL [R1+0x4], R36 ;  /* 0x0000042401007387 */ /* 0x000fe80000100800 */
[----:B------:R-:W-:Y:S04]  /*3d60*/  STL [R1], R32 ;  /* 0x0000002001007387 */ /* 0x000fe80000100800 */
[----:B------:R-:W2:Y:S01]  /*3d70*/  LDL.LU R124, [R1+0xc] ;  /* 0x00000c00017c7983 */ /* 0x000ea20000300800 */
[----:B------:R-:W-:Y:S01]  /*3d80*/  FFMA.FTZ R27, R23, R125, R27 ;  /* 0x0000007d171b7223 */ /* 0x000fe2000001001b */
[----:B------:R-:W-:Y:S01]  /*3d90*/  FFMA.FTZ R117, R116, R101, R117 ;  /* 0x0000006574757223 */ /* 0x000fe20000010075 */
[----:B------:R-:W-:-:S03]  /*3da0*/  FFMA.FTZ R103, R103, R100, R24 ;  /* 0x0000006467677223 */ /* 0x000fc60000010018 */
[----:B--2---:R0:W-:Y:S02]  /*3db0*/  STS.64 [R124], R26 ;  /* 0x0000001a7c007388 */ /* 0x0041e40000000a00 */
[----:B0-----:R-:W-:Y:S02]  /*3dc0*/  FADD.FTZ R27, R25, R101 ;  /* 0x00000065191b7221 */ /* 0x001fe40000010000 */
[----:B------:R-:W2:Y:S04]  /*3dd0*/  LDL.LU R25, [R1+0x168] ;  /* 0x0001680001197983 */ /* 0x000ea80000300800 */
[----:B------:R-:W3:Y:S04]  /*3de0*/  LDL R101, [R1+0x68] ;  /* 0x0000680001657983 */ /* 0x000ee80000100800 */
[----:B------:R-:W4:Y:S04]  /*3df0*/  LDL R125, [R1+0x70] ;  /* 0x00007000017d7983 */ /* 0x000f280000100800 */
[----:B------:R-:W2:Y:S01]  /*3e00*/  LDL.LU R24, [R1+0x164] ;  /* 0x0001640001187983 */ /* 0x000ea20000300800 */
[----:B------:R-:W-:Y:S01]  /*3e10*/  FADD.FTZ R100, R29, R100 ;  /* 0x000000641d647221 */ /* 0x000fe20000010000 */
[----:B------:R-:W-:Y:S01]  /*3e20*/  FFMA.FTZ R26, R102, R30, R117 ;  /* 0x0000001e661a7223 */ /* 0x000fe20000010075 */
[----:B------:R-:W-:Y:S01]  /*3e30*/  FADD.FTZ R27, R27, R30 ;  /* 0x0000001e1b1b7221 */ /* 0x000fe20000010000 */
[----:B------:R-:W-:Y:S01]  /*3e40*/  FFMA.FTZ R30, R23, R31, R103 ;  /* 0x0000001f171e7223 */ /* 0x000fe20000010067 */
[----:B------:R-:W4:Y:S01]  /*3e50*/  LDL.LU R29, [R1+0x160] ;  /* 0x00016000011d7983 */ /* 0x000f220000300800 */
[----:B------:R-:W-:-:S03]  /*3e60*/  FADD.FTZ R31, R100, R31 ;  /* 0x0000001f641f7221 */ /* 0x000fc60000010000 */
[----:B------:R-:W4:Y:S04]  /*3e70*/  LDL R124, [R1+0x78] ;  /* 0x00007800017c7983 */ /* 0x000f280000100800 */
[----:B------:R-:W3:Y:S04]  /*3e80*/  LDL R102, [R1+0x58] ;  /* 0x0000580001667983 */ /* 0x000ee80000100800 */
[----:B------:R-:W4:Y:S04]  /*3e90*/  LDL R117, [R1+0x60] ;  /* 0x0000600001757983 */ /* 0x000f280000100800 */
[----:B------:R-:W3:Y:S04]  /*3ea0*/  LDL R23, [R1+0x48] ;  /* 0x0000480001177983 */ /* 0x000ee80000100800 */
[----:B------:R-:W4:Y:S04]  /*3eb0*/  LDL R103, [R1+0x50] ;  /* 0x0000500001677983 */ /* 0x000f280000100800 */
[----:B------:R-:W4:Y:S01]  /*3ec0*/  LDL R100, [R1+0x40] ;  /* 0x0000400001647983 */ /* 0x000f220000100800 */
[----:B------:R-:W-:Y:S01]  /*3ed0*/  UIADD3 UR15, UP0, UR10, 0x12, URZ ;  /* 0x000000120a0f7890 */ /* 0x000fe2000ff1e03f */
[----:B------:R-:W0:Y:S01]  /*3ee0*/  S2R R116, SR_TID.X ;  /* 0x0000000000747919 */ /* 0x000e220000002100 */
[----:B------:R-:W-:Y:S01]  /*3ef0*/  BAR.SYNC.DEFER_BLOCKING 0x0 ;  /* 0x0000000000007b1d */ /* 0x000fe20000010000 */
[----:B--2---:R-:W-:-:S05]  /*3f00*/  FFMA.FTZ R24, R28, R0, R24 ;  /* 0x000000001c187223 */ /* 0x004fca0000010018 */
[----:B------:R-:W2:Y:S01]  /*3f10*/  LDL.LU R28, [R1+0x15c] ;  /* 0x00015c00011c7983 */ /* 0x000ea20000300800 */
[----:B---3--:R-:W-:-:S04]  /*3f20*/  FFMA.FTZ R24, R23, R114, R24 ;  /* 0x0000007217187223 */ /* 0x008fc80000010018 */
[----:B------:R-:W-:-:S04]  /*3f30*/  FFMA.FTZ R24, R102, R112, R24 ;  /* 0x0000007066187223 */ /* 0x000fc80000010018 */
[----:B------:R-:W-:-:S04]  /*3f40*/  FFMA.FTZ R24, R101, R110, R24 ;  /* 0x0000006e65187223 */ /* 0x000fc80000010018 */
[----:B----4-:R-:W-:-:S04]  /*3f50*/  FFMA.FTZ R24, R124, R108, R24 ;  /* 0x0000006c7c187223 */ /* 0x010fc80000010018 */
[----:B------:R-:W-:-:S04]  /*3f60*/  FFMA.FTZ R24, R52, R106, R24 ;  /* 0x0000006a34187223 */ /* 0x000fc80000010018 */
        /* <DEDUP_REMOVED lines=8> */
[----:B------:R-:W-:Y:S01]  /*3ff0*/  FFMA.FTZ R24, R32, R19, R24 ;  /* 0x0000001320187223 */ /* 0x000fe20000010018 */
[----:B--2---:R-:W-:-:S04]  /*4000*/  FFMA.FTZ R28, R100, R115, R28 ;  /* 0x00000073641c7223 */ /* 0x004fc8000001001c */
[----:B------:R-:W-:-:S04]  /*4010*/  FFMA.FTZ R28, R103, R113, R28 ;  /* 0x00000071671c7223 */ /* 0x000fc8000001001c */
[----:B------:R-:W-:-:S04]  /*4020*/  FFMA.FTZ R28, R117, R111, R28 ;  /* 0x0000006f751c7223 */ /* 0x000fc8000001001c */
[----:B------:R-:W-:-:S04]  /*4030*/  FFMA.FTZ R28, R125, R109, R28 ;  /* 0x0000006d7d1c7223 */ /* 0x000fc8000001001c */
[----:B------:R-:W-:Y:S02]  /*4040*/  FFMA.FTZ R28, R54, R107, R28 ;  /* 0x0000006b361c7223 */ /* 0x000fe4000001001c */
[----:B------:R1:W5:Y:S02]  /*4050*/  LDL.LU R54, [R1+0x158] ;  /* 0x0001580001367983 */ /* 0x0003640000300800 */
[----:B------:R-:W-:Y:S02]  /*4060*/  FFMA.FTZ R28, R51, R105, R28 ;  /* 0x00000069331c7223 */ /* 0x000fe4000001001c */
[----:B------:R1:W5:Y:S02]  /*4070*/  LDL.LU R52, [R1+0x154] ;  /* 0x0001540001347983 */ /* 0x0003640000300800 */
[----:B------:R-:W-:Y:S02]  /*4080*/  FFMA.FTZ R28, R50, R35, R28 ;  /* 0x00000023321c7223 */ /* 0x000fe4000001001c */
[----:B------:R1:W5:Y:S02]  /*4090*/  LDL.LU R51, [R1+0x150] ;  /* 0x0001500001337983 */ /* 0x0003640000300800 */
[----:B------:R-:W-:-:S02]  /*40a0*/  FFMA.FTZ R28, R47, R6, R28 ;  /* 0x000000062f1c7223 */ /* 0x000fc4000001001c */
        /* <DEDUP_REMOVED lines=8> */
[----:B------:R1:W5:Y:S04]  /*4130*/  LDL.LU R45, [R1+0x13c] ;  /* 0x00013c00012d7983 */ /* 0x0003680000300800 */
[----:B------:R1:W5:Y:S04]  /*4140*/  LDL.LU R46, [R1+0x138] ;  /* 0x00013800012e7983 */ /* 0x0003680000300800 */
[----:B------:R1:W5:Y:S01]  /*4150*/  LDL.LU R44, [R1+0x134] ;  /* 0x00013400012c7983 */ /* 0x0003620000300800 */
[----:B------:R-:W-:-:S03]  /*4160*/  FFMA.FTZ R28, R33, R16, R28 ;  /* 0x00000010211c7223 */ /* 0x000fc6000001001c */
[----:B------:R1:W5:Y:S04]  /*4170*/  LDL.LU R43, [R1+0x130] ;  /* 0x00013000012b7983 */ /* 0x0003680000300800 */
[----:B------:R1:W5:Y:S04]  /*4180*/  LDL.LU R41, [R1+0x12c] ;  /* 0x00012c0001297983 */ /* 0x0003680000300800 */
[----:B------:R1:W5:Y:S04]  /*4190*/  LDL.LU R42, [R1+0x128] ;  /* 0x00012800012a7983 */ /* 0x0003680000300800 */
[----:B------:R1:W5:Y:S01]  /*41a0*/  LDL.LU R40, [R1+0x124] ;  /* 0x0001240001287983 */ /* 0x0003620000300800 */
[----:B------:R-:W-:-:S03]  /*41b0*/  FFMA.FTZ R28, R36, R18, R28 ;  /* 0x00000012241c7223 */ /* 0x000fc6000001001c */
[----:B------:R1:W5:Y:S04]  /*41c0*/  LDL.LU R39, [R1+0x120] ;  /* 0x0001200001277983 */ /* 0x0003680000300800 */
[----:B------:R1:W5:Y:S04]  /*41d0*/  LDL.LU R37, [R1+0x11c] ;  /* 0x00011c0001257983 */ /* 0x0003680000300800 */
[----:B------:R1:W5:Y:S04]  /*41e0*/  LDL.LU R33, [R1+0x118] ;  /* 0x0001180001217983 */ /* 0x0003680000300800 */
[----:B------:R1:W5:Y:S04]  /*41f0*/  LDL.LU R38, [R1+0x114] ;  /* 0x0001140001267983 */ /* 0x0003680000300800 */
[----:B------:R1:W5:Y:S04]  /*4200*/  LDL.LU R36, [R1+0x110] ;  /* 0x0001100001247983 */ /* 0x0003680000300800 */
[----:B------:R1:W5:Y:S01]  /*4210*/  LDL.LU R32, [R1+0x10c] ;  /* 0x00010c0001207983 */ /* 0x0003620000300800 */
        /* <DEDUP_REMOVED lines=16> */
[----:B------:R-:W-:Y:S02]  /*4320*/  UIADD3.X UR16, URZ, UR5, URZ, UP0, !UPT ;  /* 0x000000053f107290 */ /* 0x000fe400087fe43f */
[----:B------:R-:W-:Y:S01]  /*4330*/  FADD.FTZ R25, R25, R7 ;  /* 0x0000000719197221 */ /* 0x000fe20000010000 */
[----:B------:R-:W-:Y:S01]  /*4340*/  FADD.FTZ R29, R29, R8 ;  /* 0x000000081d1d7221 */ /* 0x000fe20000010000 */
[----:B------:R-:W-:Y:S02]  /*4350*/  UISETP.GE.U32.AND UP0, UPT, UR15, UR22, UPT ;  /* 0x000000160f00728c */ /* 0x000fe4000bf06070 */
[----:B------:R-:W-:Y:S01]  /*4360*/  FADD.FTZ R25, R25, R9 ;  /* 0x0000000919197221 */ /* 0x000fe20000010000 */
[----:B------:R-:W-:Y:S01]  /*4370*/  FADD.FTZ R29, R29, R10 ;  /* 0x0000000a1d1d7221 */ /* 0x000fe20000010000 */
[----:B------:R-:W-:-:S02]  /*4380*/  UISETP.GE.AND.EX UP0, UPT, UR16, UR11, UPT, UP0 ;  /* 0x0000000b1000728c */ /* 0x000fc4000bf06300 */
[----:B------:R-:W-:Y:S01]  /*4390*/  FADD.FTZ R25, R25, R11 ;  /* 0x0000000b19197221 */ /* 0x000fe20000010000 */
[----:B------:R-:W-:-:S03]  /*43a0*/  FADD.FTZ R29, R29, R12 ;  /* 0x0000000c1d1d7221 */ /* 0x000fc60000010000 */
[----:B------:R-:W-:Y:S01]  /*43b0*/  FADD.FTZ R25, R25, R13 ;  /* 0x0000000d19197221 */ /* 0x000fe20000010000 */
[----:B------:R-:W-:Y:S01]  /*43c0*/  FADD.FTZ R29, R29, R14 ;  /* 0x0000000e1d1d7221 */ /* 0x000fe20000010000 */
[----:B------:R-:W-:Y:S02]  /*43d0*/  PLOP3.LUT P0, PT, PT, PT, UP0, 0x80, 0x0 ;  /* 0x000000000000781c */ /* 0x000fe40003f0f008 */
[----:B------:R-:W-:Y:S01]  /*43e0*/  FADD.FTZ R25, R25, R15 ;  /* 0x0000000f19197221 */ /* 0x000fe20000010000 */
[----:B------:R-:W-:-:S03]  /*43f0*/  FADD.FTZ R29, R29, R16 ;  /* 0x000000101d1d7221 */ /* 0x000fc60000010000 */
[----:B------:R-:W-:Y:S01]  /*4400*/  FADD.FTZ R25, R25, R17 ;  /* 0x0000001119197221 */ /* 0x000fe20000010000 */
[----:B------:R-:W-:Y:S01]  /*4410*/  FADD.FTZ R29, R29, R18 ;  /* 0x000000121d1d7221 */ /* 0x000fe20000010000 */
[----:B------:R-:W-:Y:S02]  /*4420*/  FFMA.FTZ R28, R123, R20, R28 ;  /* 0x000000147b1c7223 */ /* 0x000fe4000001001c */
[----:B------:R-:W-:Y:S01]  /*4430*/  FADD.FTZ R25, R25, R19 ;  /* 0x0000001319197221 */ /* 0x000fe20000010000 */
[----:B------:R-:W-:Y:S01]  /*4440*/  FADD.FTZ R29, R29, R20 ;  /* 0x000000141d1d7221 */ /* 0x000fe20000010000 */
[----:B0-----:R-:W-:Y:S01]  /*4450*/  ISETP.GT.U32.AND P2, PT, R116, 0x1f, PT ;  /* 0x0000001f7400780c */ /* 0x001fe20003f44070 */
[----:B------:R-:W-:Y:S01]  /*4460*/  FFMA.FTZ R24, R122, R21, R24 ;  /* 0x000000157a187223 */ /* 0x000fe20000010018 */
[----:B------:R-:W-:Y:S01]  /*4470*/  LOP3.LUT P1, RZ, R116, 0xffffffe1, RZ, 0xc0, !PT ;  /* 0xffffffe174ff7812 */ /* 0x000fe2000782c0ff */
[----:B------:R-:W-:Y:S01]  /*4480*/  FADD.FTZ R25, R25, R21 ;  /* 0x0000001519197221 */ /* 0x000fe20000010000 */
[----:B------:R-:W-:Y:S01]  /*4490*/  FADD.FTZ R29, R29, R22 ;  /* 0x000000161d1d7221 */ /* 0x000fe20000010000 */
[----:B------:R-:W-:Y:S01]  /*44a0*/  FFMA.FTZ R28, R121, R22, R28 ;  /* 0x00000016791c7223 */ /* 0x000fe2000001001c */
[----:B-1----:R-:W-:Y:S09]  /*44b0*/  @!P0 BRA `(.L_x_594) ;  /* 0x0000000000d88947 */ /* 0x002ff20003800000 */
[----:B------:R-:W0:Y:S01]  /*44c0*/  S2R R124, SR_TID.X ;  /* 0x00000000007c7919 */ /* 0x000e220000002100 */
[----:B------:R-:W1:Y:S01]  /*44d0*/  S2R R117, SR_TID.X ;  /* 0x0000000000757919 */ /* 0x000e620000002100 */
[----:B------:R-:W2:Y:S04]  /*44e0*/  LDL R125, [R1+0x104] ;  /* 0x00010400017d7983 */ /* 0x000ea80000100800 */
[----:B------:R-:W3:Y:S01]  /*44f0*/  LDL R100, [R1+0x100] ;  /* 0x0001000001647983 */ /* 0x000ee20000100800 */
[----:B0-----:R-:W-:Y:S02]  /*4500*/  LEA R23, R124, UR12, 0x5 ;  /* 0x0000000c7c177c11 */ /* 0x001fe4000f8e28ff */
[----:B-1----:R-:W-:-:S04]  /*4510*/  SHF.L.U32 R124, R117, 0x1, RZ ;  /* 0x00000001757c7819 */ /* 0x002fc800000006ff */
[----:B------:R-:W-:-:S04]  /*4520*/  LOP3.LUT R124, R124, 0x18, RZ, 0xc0, !PT ;  /* 0x000000187c7c7812 */ /* 0x000fc800078ec0ff */
[----:B------:R-:W-:-:S05]  /*4530*/  IADD3 R23, R23, R124, RZ ;  /* 0x0000007c17177210 */ /* 0x000fca0007ffe0ff */
[----:B------:R0:W-:Y:S04]  /*4540*/  STS.64 [R23], R24 ;  /* 0x0000001817007388 */ /* 0x0001e80000000a00 */
[----:B0-----:R-:W4:Y:S01]  /*4550*/  LDL R23, [R1+0xfc] ;  /* 0x0000fc0001177983 */ /* 0x001f220000100800 */
[----:B------:R-:W-:-:S04]  /*4560*/  SHF.R.S32.HI R101, RZ, 0x1f, R117 ;  /* 0x0000001fff657819 */ /* 0x000fc80000011475 */
[----:B------:R-:W-:-:S04]  /*4570*/  LEA.HI R101, R101, R117, RZ, 0x2 ;  /* 0x0000007565657211 */ /* 0x000fc800078f10ff */
[----:B------:R-:W-:Y:S02]  /*4580*/  SHF.R.S32.HI R101, RZ, 0x2, R101 ;  /* 0x00000002ff657819 */ /* 0x000fe40000011465 */
[----:B------:R-:W-:Y:S02]  /*4590*/  SHF.L.U32 R103, R117, 0x1, RZ ;  /* 0x0000000175677819 */ /* 0x000fe400000006ff */
[----:B------:R-:W-:Y:S02]  /*45a0*/  LEA R102, R101, UR12, 0x5 ;  /* 0x0000000c65667c11 */ /* 0x000fe4000f8e28ff */
[C---:B------:R-:W-:Y:S02]  /*45b0*/  LEA R101, R117.reuse, UR12, 0x5 ;  /* 0x0000000c75657c11 */ /* 0x040fe4000f8e28ff */
[----:B------:R-:W-:Y:S02]  /*45c0*/  LOP3.LUT R124, R124, 0x10, RZ, 0x3c, !PT ;  /* 0x000000107c7c7812 */ /* 0x000fe400078e3cff */
[----:B------:R-:W-:-:S02]  /*45d0*/  LEA R117, R117, UR12, 0x5 ;  /* 0x0000000c75757c11 */ /* 0x000fc4000f8e28ff */
[----:B------:R-:W-:-:S03]  /*45e0*/  LOP3.LUT R103, R103, 0x18, RZ, 0xc, !PT ;  /* 0x0000001867677812 */ /* 0x000fc600078e0cff */
[----:B------:R-:W-:Y:S01]  /*45f0*/  IMAD.IADD R117, R117, 0x1, R124 ;  /* 0x0000000175757824 */ /* 0x000fe200078e027c */
[----:B------:R-:W-:Y:S01]  /*4600*/  IADD3 R101, R101, R103, RZ ;  /* 0x0000006765657210 */ /* 0x000fe20007ffe0ff */
[----:B------:R-:W-:Y:S01]  /*4610*/  UIMAD UR5, UR17, 0x780, UR20 ;  /* 0x00000780110578a4 */ /* 0x000fe2000f8e0214 */
[----:B--2---:R0:W-:Y:S04]  /*4620*/  STS.64 [R125], R26 ;  /* 0x0000001a7d007388 */ /* 0x0041e80000000a00 */
[----:B------:R-:W-:Y:S04]  /*4630*/  STS.64 [R117], R28 ;  /* 0x0000001c75007388 */ /* 0x000fe80000000a00 */
[----:B------:R-:W-:Y:S01]  /*4640*/  STS.64 [R101], R30 ;  /* 0x0000001e65007388 */ /* 0x000fe20000000a00 */
[-C--:B---3--:R-:W-:Y:S01]  /*4650*/  LEA R100, R100, R102.reuse, 0x3 ;  /* 0x0000006664647211 */ /* 0x088fe200078e18ff */
[----:B------:R-:W-:Y:S08]  /*4660*/  BAR.SYNC.DEFER_BLOCKING 0x0 ;  /* 0x0000000000007b1d */ /* 0x000ff00000010000 */
[----:B0-----:R-:W0:Y:S01]  /*4670*/  LDC.64 R124, c[0x0][0x260] ;  /* 0x00009800ff7c7b82 */ /* 0x001e220000000a00 */
[----:B------:R-:W1:Y:S01]  /*4680*/  LDS.64 R100, [R100] ;  /* 0x0000000064647984 */ /* 0x000e620000000a00 */
[----:B----4-:R-:W-:-:S06]  /*4690*/  LEA R102, R23, R102, 0x3 ;  /* 0x0000006617667211 */ /* 0x010fcc00078e18ff */
[----:B------:R-:W2:Y:S01]  /*46a0*/  LDS.64 R102, [R102+0x1e00] ;  /* 0x001e000066667984 */ /* 0x000ea20000000a00 */
[----:B------:R-:W-:-:S04]  /*46b0*/  IADD3 R23, R116, UR5, RZ ;  /* 0x0000000574177c10 */ /* 0x000fc8000fffe0ff */
[----:B------:R-:W-:Y:S01]  /*46c0*/  SHF.L.U32 R23, R23, 0x1, RZ ;  /* 0x0000000117177819 */ /* 0x000fe200000006ff */
[----:B-1----:R-:W-:Y:S01]  /*46d0*/  FADD.FTZ R101, RZ, R101 ;  /* 0x00000065ff657221 */ /* 0x002fe20000010000 */
[----:B------:R-:W-:-:S03]  /*46e0*/  FADD.FTZ R100, RZ, R100 ;  /* 0x00000064ff647221 */ /* 0x000fc60000010000 */
[----:B--2---:R-:W-:Y:S01]  /*46f0*/  FADD.FTZ R103, R101, R103 ;  /* 0x0000006765677221 */ /* 0x004fe20000010000 */
[----:B------:R-:W-:Y:S01]  /*4700*/  FADD.FTZ R102, R100, R102 ;  /* 0x0000006664667221 */ /* 0x000fe20000010000 */
[----:B0-----:R-:W-:-:S05]  /*4710*/  IMAD.WIDE.U32 R100, R23, 0x4, R124 ;  /* 0x0000000417647825 */ /* 0x001fca00078e007c */
[----:B------:R0:W-:Y:S04]  /*4720*/  STG.E.64 desc[UR18][R100.64+0x9000], R102 ;  /* 0x0090006664007986 */ /* 0x0001e8000c101b12 */
[----:B0-----:R-:W2:Y:S04]  /*4730*/  LDL R103, [R1+0xf0] ;  /* 0x0000f00001677983 */ /* 0x001ea80000100800 */
[----:B------:R-:W3:Y:S04]  /*4740*/  LDL R100, [R1+0xf8] ;  /* 0x0000f80001647983 */ /* 0x000ee80000100800 */
[----:B------:R-:W4:Y:S01]  /*4750*/  LDL R101, [R1+0xf4] ;  /* 0x0000f40001657983 */ /* 0x000f220000100800 */
[----:B------:R-:W-:-:S04]  /*4760*/  VIADD R116, R23, 0x3c0 ;  /* 0x000003c017747836 */ /* 0x000fc80000000000 */
[----:B------:R-:W-:Y:S01]  /*4770*/  IMAD.WIDE.U32 R116, R116, 0x4, R124 ;  /* 0x0000000474747825 */ /* 0x000fe200078e007c */
[----:B--2---:R-:W-:-:S04]  /*4780*/  LEA R102, R103, UR12, 0x5 ;  /* 0x0000000c67667c11 */ /* 0x004fc8000f8e28ff */
[-C--:B---3--:R-:W-:Y:S02]  /*4790*/  LEA R100, R100, R102.reuse, 0x3 ;  /* 0x0000006664647211 */ /* 0x088fe400078e18ff */
[----:B----4-:R-:W-:-:S04]  /*47a0*/  LEA R102, R101, R102, 0x3 ;  /* 0x0000006665667211 */ /* 0x010fc800078e18ff */
[----:B------:R-:W0:Y:S04]  /*47b0*/  LDS.64 R100, [R100] ;  /* 0x0000000064647984 */ /* 0x000e280000000a00 */
[----:B------:R-:W1:Y:S01]  /*47c0*/  LDS.64 R102, [R102+0x1e00] ;  /* 0x001e000066667984 */ /* 0x000e620000000a00 */
[----:B0-----:R-:W-:Y:S01]  /*47d0*/  FADD.FTZ R101, RZ, R101 ;  /* 0x00000065ff657221 */ /* 0x001fe20000010000 */
[----:B------:R-:W-:-:S03]  /*47e0*/  FADD.FTZ R100, RZ, R100 ;  /* 0x00000064ff647221 */ /* 0x000fc60000010000 */
[----:B-1----:R-:W-:Y:S01]  /*47f0*/  FADD.FTZ R103, R101, R103 ;  /* 0x0000006765677221 */ /* 0x002fe20000010000 */
[----:B------:R-:W-:-:S05]  /*4800*/  FADD.FTZ R102, R100, R102 ;  /* 0x0000006664667221 */ /* 0x000fca0000010000 */
[----:B------:R0:W-:Y:S02]  /*4810*/  STG.E.64 desc[UR18][R116.64+0x9000], R102 ;  /* 0x0090006674007986 */ /* 0x0001e4000c101b12 */
.L_x_594:
[----:B0-----:R-:W0:Y:S01]  /*4820*/  S2R R117, SR_TID.X ;  /* 0x0000000000757919 */ /* 0x001e220000002100 */
[----:B------:R-:W-:Y:S01]  /*4830*/  BSSY B0, `(.L_x_595) ;  /* 0x00000a1000007945 */ /* 0x000fe20003800000 */
[----:B------:R-:W-:-:S03]  /*4840*/  CS2R R100, SRZ ;  /* 0x0000000000647805 */ /* 0x000fc6000001ff00 */
[----:B------:R-:W-:Y:S05]  /*4850*/  @P2 BRA `(.L_x_596) ;  /* 0x0000000800782947 */ /* 0x000fea0003800000 */
[----:B------:R-:W1:Y:S01]  /*4860*/  S2R R23, SR_TID.X ;  /* 0x0000000000177919 */ /* 0x000e620000002100 */
[----:B------:R-:W-:Y:S01]  /*4870*/  USHF.L.U32 UR5, UR10, 0x4, URZ ;  /* 0x000000040a057899 */ /* 0x000fe2000800063f */
[----:B------:R-:W-:Y:S01]  /*4880*/  MOV R100, 0x3c ;  /* 0x0000003c00647802 */ /* 0x000fe20000000f00 */
[----:B------:R-:W-:Y:S01]  /*4890*/  IMAD.MOV.U32 R101, RZ, RZ, 0x18 ;  /* 0x00000018ff657424 */ /* 0x000fe200078e00ff */
[----:B0-----:R-:W-:Y:S01]  /*48a0*/  SHF.L.U32 R116, R117, 0x3, RZ ;  /* 0x0000000375747819 */ /* 0x001fe200000006ff */
[----:B------:R-:W-:-:S03]  /*48b0*/  ULOP3.LUT UR5, UR5, 0x10, URZ, 0xc0, !UPT ;  /* 0x0000001005057892 */ /* 0x000fc6000f8ec03f */
[----:B------:R-:W-:Y:S02]  /*48c0*/  LOP3.LUT R116, R116, 0x8, RZ, 0xc0, !PT ;  /* 0x0000000874747812 */ /* 0x000fe400078ec0ff */
[----:B-1----:R-:W-:-:S04]  /*48d0*/  SHF.R.U32.HI R23, RZ, 0x1, R23 ;  /* 0x00000001ff177819 */ /* 0x002fc80000011617 */
[----:B------:R-:W-:-:S05]  /*48e0*/  IADD3 R23, R23, UR5, RZ ;  /* 0x0000000517177c10 */ /* 0x000fca000fffe0ff */
[----:B------:R-:W-:-:S05]  /*48f0*/  IMAD R23, R23, R100, -UR20 ;  /* 0x8000001417177e24 */ /* 0x000fca000f8e0264 */
[----:B------:R-:W-:-:S04]  /*4900*/  SHF.R.S32.HI R100, RZ, 0x1f, R23 ;  /* 0x0000001fff647819 */ /* 0x000fc80000011417 */
[----:B------:R-:W-:-:S04]  /*4910*/  LEA.HI R100, R100, R23, RZ, 0x2 ;  /* 0x0000001764647211 */ /* 0x000fc800078f10ff */
[----:B------:R-:W-:-:S05]  /*4920*/  SHF.R.S32.HI R100, RZ, 0x2, R100 ;  /* 0x00000002ff647819 */ /* 0x000fca0000011464 */
[----:B------:R-:W-:Y:S01]  /*4930*/  IMAD R100, R100, R101, UR13 ;  /* 0x0000000d64647e24 */ /* 0x000fe2000f8e0265 */
[----:B------:R-:W-:-:S04]  /*4940*/  IADD3 R101, R23, 0x4, RZ ;  /* 0x0000000417657810 */ /* 0x000fc80007ffe0ff */
[----:B------:R-:W-:Y:S02]  /*4950*/  SHF.R.S32.HI R102, RZ, 0x1f, R101 ;  /* 0x0000001fff667819 */ /* 0x000fe40000011465 */
[----:B------:R-:W-:Y:S02]  /*4960*/  IADD3 R100, R100, R116, RZ ;  /* 0x0000007464647210 */ /* 0x000fe40007ffe0ff */
[----:B------:R-:W-:Y:S01]  /*4970*/  LEA.HI R102, R102, R101, RZ, 0x2 ;  /* 0x0000006566667211 */ /* 0x000fe200078f10ff */
[----:B------:R-:W-:-:S03]  /*4980*/  HFMA2.MMA R101, -RZ, RZ, 0, 1.430511474609375e-06 ;  /* 0x00000018ff657435 */ /* 0x000fc600000001ff */
[----:B------:R-:W-:-:S07]  /*4990*/  SHF.R.S32.HI R102, RZ, 0x2, R102 ;  /* 0x00000002ff667819 */ /* 0x000fce0000011466 */
        /* <DEDUP_REMOVED lines=10> */
[----:B------:R-:W-:Y:S02]  /*4a40*/  LEA.HI R101, R101, R100, RZ, 0x2 ;  /* 0x0000006465657211 */ /* 0x000fe400078f10ff */
[----:B------:R-:W-:Y:S02]  /*4a50*/  MOV R100, 0x18 ;  /* 0x0000001800647802 */ /* 0x000fe40000000f00 */
[----:B------:R-:W-:-:S05]  /*4a60*/  SHF.R.S32.HI R101, RZ, 0x2, R101 ;  /* 0x00000002ff657819 */ /* 0x000fca0000011465 */
[----:B------:R-:W-:-:S05]  /*4a70*/  IMAD R101, R101, R100, UR13 ;  /* 0x0000000d65657e24 */ /* 0x000fca000f8e0264 */
[----:B------:R-:W-:-:S06]  /*4a80*/  IADD3 R101, R116, R101, RZ ;  /* 0x0000006574657210 */ /* 0x000fcc0007ffe0ff */
        /* <DEDUP_REMOVED lines=103> */
[----:B------:R-:W-:Y:S01]  /*5100*/  FADD.FTZ R103, R103, R101 ;  /* 0x0000006567677221 */ /* 0x000fe20000010000 */
[----:B------:R-:W-:Y:S02]  /*5110*/  IADD3 R23, R23, 0x38, RZ ;  /* 0x0000003817177810 */ /* 0x000fe40007ffe0ff */
        /* <DEDUP_REMOVED lines=8> */
[----:B------:R-:W-:Y:S01]  /*51a0*/  SHF.R.S32.HI R100, RZ, 0x1f, R23 ;  /* 0x0000001fff647819 */ /* 0x000fe20000011417 */
[----:B------:R-:W-:-:S03]  /*51b0*/  FADD.FTZ R103, R103, R101 ;  /* 0x0000006567677221 */ /* 0x000fc60000010000 */
[----:B------:R-:W-:Y:S01]  /*51c0*/  LEA.HI R100, R100, R23, RZ, 0x2 ;  /* 0x0000001764647211 */ /* 0x000fe200078f10ff */
[----:B------:R-:W-:-:S03]  /*51d0*/  HFMA2.MMA R23, -RZ, RZ, 0, 1.430511474609375e-06 ;  /* 0x00000018ff177435 */ /* 0x000fc600000001ff */
[----:B------:R-:W-:-:S07]  /*51e0*/  SHF.R.S32.HI R100, RZ, 0x2, R100 ;  /* 0x00000002ff647819 */ /* 0x000fce0000011464 */
[----:B------:R-:W-:-:S05]  /*51f0*/  IMAD R100, R100, R23, UR13 ;  /* 0x0000000d64647e24 */ /* 0x000fca000f8e0217 */
[----:B------:R-:W-:-:S06]  /*5200*/  IADD3 R100, R116, R100, RZ ;  /* 0x0000006474647210 */ /* 0x000fcc0007ffe0ff */
[----:B------:R-:W0:Y:S02]  /*5210*/  LDS.64 R100, [R100] ;  /* 0x0000000064647984 */ /* 0x000e240000000a00 */
[----:B0-----:R-:W-:Y:S01]  /*5220*/  FADD.FTZ R100, R102, R100 ;  /* 0x0000006466647221 */ /* 0x001fe20000010000 */
[----:B------:R-:W-:-:S07]  /*5230*/  FADD.FTZ R101, R103, R101 ;  /* 0x0000006567657221 */ /* 0x000fce0000010000 */
.L_x_596:
[----:B------:R-:W-:Y:S05]  /*5240*/  BSYNC B0 ;  /* 0x0000000000007941 */ /* 0x000fea0003800000 */
.L_x_595:
[----:B------:R-:W1:Y:S01]  /*5250*/  @!P1 LDC R102, c[0x0][0x10] ;  /* 0x00000400ff669b82 */ /* 0x000e620000000800 */
[----:B------:R-:W-:Y:S01]  /*5260*/  IMAD.U32 R103, RZ, RZ, UR4 ;  /* 0x00000004ff677e24 */ /* 0x000fe2000f8e00ff */
[----:B------:R-:W2:Y:S04]  /*5270*/  SHFL.BFLY PT, R116, R100, 0x1, 0x1f ;  /* 0x0c201f0064747f89 */ /* 0x000ea800000e0000 */
[----:B------:R-:W3:Y:S02]  /*5280*/  SHFL.BFLY PT, R23, R101, 0x1, 0x1f ;  /* 0x0c201f0065177f89 */ /* 0x000ee400000e0000 */
[----:B------:R-:W4:Y:S01]  /*5290*/  @!P1 LDC.64 R124, c[0x0][0x260] ;  /* 0x00009800ff7c9b82 */ /* 0x000f220000000a00 */
[----:B-1----:R-:W-:Y:S02]  /*52a0*/  @!P1 IMAD R102, R102, R103, UR14 ;  /* 0x0000000e66669e24 */ /* 0x002fe4000f8e0267 */
[----:B------:R-:W4:Y:S01]  /*52b0*/  LDL R103, [R1+0x108] ;  /* 0x0001080001677983 */ /* 0x000f220000100800 */
[----:B------:R-:W-:Y:S01]  /*52c0*/  UISETP.GE.U32.AND UP0, UPT, UR15, UR22, UPT ;  /* 0x000000160f00728c */ /* 0x000fe2000bf06070 */
[----:B--2---:R-:W-:Y:S01]  /*52d0*/  FADD.FTZ R100, R116, R100 ;  /* 0x0000006474647221 */ /* 0x004fe20000010000 */
[----:B-----5:R-:W-:Y:S01]  /*52e0*/  PRMT R38, R38, 0x7632, R38 ;  /* 0x0000763226267816 */ /* 0x020fe20000000026 */
[----:B---3--:R-:W-:Y:S01]  /*52f0*/  FADD.FTZ R101, R23, R101 ;  /* 0x0000006517657221 */ /* 0x008fe20000010000 */
[----:B------:R-:W-:Y:S01]  /*5300*/  UISETP.GE.AND.EX UP0, UPT, UR16, UR11, UPT, UP0 ;  /* 0x0000000b1000728c */ /* 0x000fe2000bf06300 */
        /* <DEDUP_REMOVED lines=62> */
[----:B----4-:R-:W-:-:S04]  /*56f0*/  @!P1 LEA R102, R102, R103, 0x7 ;  /* 0x0000006766669211 */ /* 0x010fc800078e38ff */
[----:B------:R-:W-:-:S05]  /*5700*/  @!P1 SHF.L.U32 R102, R102, 0x1, RZ ;  /* 0x0000000166669819 */ /* 0x000fca00000006ff */
[----:B------:R-:W-:-:S05]  /*5710*/  @!P1 IMAD.WIDE.U32 R102, R102, 0x4, R124 ;  /* 0x0000000466669825 */ /* 0x000fca00078e007c */
[----:B------:R1:W-:Y:S01]  /*5720*/  @!P1 STG.E.64 desc[UR18][R102.64], R100 ;  /* 0x0000006466009986 */ /* 0x0003e2000c101b12 */
[----:B------:R-:W-:Y:S02]  /*5730*/  PLOP3.LUT P1, PT, PT, PT, UP0, 0x80, 0x0 ;  /* 0x000000000000781c */ /* 0x000fe40003f2f008 */
[----:B-1----:R-:W-:Y:S02]  /*5740*/  PRMT R102, R32, 0x7632, R102 ;  /* 0x0000763220667816 */ /* 0x002fe40000000066 */
[----:B------:R-:W-:Y:S02]  /*5750*/  PRMT R101, R33, 0x7632, R101 ;  /* 0x0000763221657816 */ /* 0x000fe40000000065 */
[----:B------:R-:W-:-:S07]  /*5760*/  PRMT R100, R36, 0x7632, R100 ;  /* 0x0000763224647816 */ /* 0x000fce0000000064 */
[----:B------:R-:W-:Y:S05]  /*5770*/  @P1 BRA `(.L_x_597) ;  /* 0x00000000005c1947 */ /* 0x000fea0003800000 */
[----:B------:R-:W-:Y:S01]  /*5780*/  BAR.SYNC.DEFER_BLOCKING 0x0 ;  /* 0x0000000000007b1d */ /* 0x000fe20000010000 */
[----:B0-----:R-:W-:-:S13]  /*5790*/  ISETP.NE.AND P1, PT, R117, RZ, PT ;  /* 0x000000ff7500720c */ /* 0x001fda0003f25270 */
[----:B------:R-:W-:Y:S05]  /*57a0*/  @P1 BRA `(.L_x_598) ;  /* 0x0000000000441947 */ /* 0x000fea0003800000 */
[----:B------:R-:W-:Y:S01]  /*57b0*/  ISETP.NE.AND P1, PT, RZ, UR23, PT ;  /* 0x00000017ff007c0c */ /* 0x000fe2000bf25270 */
[----:B------:R-:W-:Y:S01]  /*57c0*/  IMAD.U32 R33, RZ, RZ, UR7 ;  /* 0x00000007ff217e24 */ /* 0x000fe2000f8e00ff */
[----:B------:R-:W-:Y:S02]  /*57d0*/  MOV R36, 0x7ffffff9 ;  /* 0x7ffffff900247802 */ /* 0x000fe40000000f00 */
[----:B------:R-:W-:Y:S02]  /*57e0*/  MOV R32, UR6 ;  /* 0x0000000600207c02 */ /* 0x000fe40008000f00 */
[----:B------:R-:W-:Y:S01]  /*57f0*/  SEL R36, R36, 0x1, !P1 ;  /* 0x0000000124247807 */ /* 0x000fe20004800000 */
[----:B------:R-:W-:Y:S06]  /*5800*/  MEMBAR.ALL.GPU ;  /* 0x0000000000007992 */ /* 0x000fec000000a000 */
[----:B------:R-:W-:-:S00]  /*5810*/  ERRBAR ;  /* 0x00000000000079ab */ /* 0x000fc00000000000 */
[----:B------:R-:W-:Y:S06]  /*5820*/  CGAERRBAR ;  /* 0x00000000000075ab */ /* 0x000fec0000000000 */
[----:B------:R0:W5:Y:S02]  /*5830*/  ATOM.E.ADD.STRONG.GPU PT, R36, desc[UR18][R32.64], R36 ;  /* 0x000000242024798a */ /* 0x00016400081ee1d2 */
.L_x_599:
        /* <DEDUP_REMOVED lines=8> */
.L_x_598:
[----:B------:R-:W-:Y:S05]  /*58c0*/  WARPSYNC.ALL ;  /* 0x0000000000007948 */ /* 0x000fea0003800000 */
[----:B------:R-:W-:Y:S06]  /*58d0*/  BAR.SYNC.DEFER_BLOCKING 0x0 ;  /* 0x0000000000007b1d */ /* 0x000fec0000010000 */
[----:B------:R-:W-:Y:S05]  /*58e0*/  BRA `(.L_x_600) ;  /* 0x0000000000547947 */ /* 0x000fea0003800000 */
.L_x_597:
[----:B------:R-:W1:Y:S01]  /*58f0*/  S2R R32, SR_TID.X ;  /* 0x0000000000207919 */ /* 0x000e620000002100 */
[----:B------:R-:W-:Y:S01]  /*5900*/  BAR.SYNC.DEFER_BLOCKING 0x0 ;  /* 0x0000000000007b1d */ /* 0x000fe20000010000 */
[----:B-1----:R-:W-:-:S13]  /*5910*/  ISETP.NE.AND P1, PT, R32, RZ, PT ;  /* 0x000000ff2000720c */ /* 0x002fda0003f25270 */
        /* <DEDUP_REMOVED lines=8> */
.L_x_602:
[----:B-1----:R-:W-:Y:S02]  /*59a0*/  MOV R32, UR8 ;  /* 0x0000000800207c02 */ /* 0x002fe40008000f00 */
[----:B------:R-:W-:-:S05]  /*59b0*/  MOV R33, UR9 ;  /* 0x0000000900217c02 */ /* 0x000fca0008000f00 */
[----:B------:R-:W2:Y:S04]  /*59c0*/  LD.E.STRONG.GPU R32, desc[UR18][R32.64] ;  /* 0x0000001220207980 */ /* 0x000ea8000c10f900 */
[----:B--2---:R-:W-:Y:S01]  /*59d0*/  CCTL.IVALL ;  /* 0x00000000ff00798f */ /* 0x004fe20002000000 */
[----:B------:R-:W-:Y:S05]  /*59e0*/  YIELD ;  /* 0x0000000000007946 */ /* 0x000fea0003800000 */
[----:B-----5:R-:W-:-:S04]  /*59f0*/  LOP3.LUT R32, R32, R36, RZ, 0x3c, !PT ;  /* 0x0000002420207212 */ /* 0x020fc800078e3cff */
[----:B------:R-:W-:-:S13]  /*5a00*/  ISETP.GT.AND P1, PT, R32, -0x1, PT ;  /* 0xffffffff2000780c */ /* 0x000fda0003f24270 */
[----:B------:R-:W-:Y:S05]  /*5a10*/  @P1 BRA `(.L_x_602) ;  /* 0xfffffffc00e01947 */ /* 0x000fea000383ffff */
.L_x_601:
[----:B------:R-:W-:Y:S05]  /*5a20*/  WARPSYNC.ALL ;  /* 0x0000000000007948 */ /* 0x000fea0003800000 */
[----:B------:R-:W-:Y:S06]  /*5a30*/  BAR.SYNC.DEFER_BLOCKING 0x0 ;  /* 0x0000000000007b1d */ /* 0x000fec0000010000 */
.L_x_600:
[----:B------:R-:W1:Y:S01]  /*5a40*/  S2R R116, SR_TID.X ;  /* 0x0000000000747919 */ /* 0x000e620000002100 */
[----:B------:R-:W2:Y:S01]  /*5a50*/  LDL.LU R103, [R1+0xec] ;  /* 0x0000ec0001677983 */ /* 0x000ea20000300800 */
[----:B------:R-:W3:Y:S01]  /*5a60*/  S2UR UR20, SR_CgaCtaId ;  /* 0x00000000001479c3 */ /* 0x000ee20000008800 */
[----:B------:R-:W-:Y:S01]  /*5a70*/  USHF.L.U32 UR10, UR10, 0x4, URZ ;  /* 0x000000040a0a7899 */ /* 0x000fe2000800063f */
[----:B------:R-:W-:Y:S01]  /*5a80*/  SHF.L.U32 R102, R102, 0x10, RZ ;  /* 0x0000001066667819 */ /* 0x000fe200000006ff */
[----:B------:R-:W-:Y:S01]  /*5a90*/  IMAD.U32 R38, R38, 0x10000, RZ ;  /* 0x0001000026267824 */ /* 0x000fe200078e00ff */
[----:B------:R-:W-:Y:S01]  /*5aa0*/  SHF.L.U32 R42, R42, 0x10, RZ ;  /* 0x000000102a2a7819 */ /* 0x000fe200000006ff */
[----:B------:R-:W-:Y:S01]  /*5ab0*/  IMAD.U32 R54, R54, 0x10000, RZ ;  /* 0x0001000036367824 */ /* 0x000fe200078e00ff */
[----:B------:R-:W-:Y:S01]  /*5ac0*/  SHF.L.U32 R46, R46, 0x10, RZ ;  /* 0x000000102e2e7819 */ /* 0x000fe200000006ff */
[----:B------:R-:W-:Y:S01]  /*5ad0*/  IMAD.U32 R74, R74, 0x10000, RZ ;  /* 0x000100004a4a7824 */ /* 0x000fe200078e00ff */
[----:B------:R-:W-:Y:S01]  /*5ae0*/  SHF.L.U32 R50, R50, 0x10, RZ ;  /* 0x0000001032327819 */ /* 0x000fe200000006ff */
[----:B------:R-:W-:Y:S01]  /*5af0*/  IMAD.U32 R94, R94, 0x10000, RZ ;  /* 0x000100005e5e7824 */ /* 0x000fe200078e00ff */
[----:B------:R-:W-:-:S02]  /*5b00*/  SHF.L.U32 R58, R58, 0x10, RZ ;  /* 0x000000103a3a7819 */ /* 0x000fc400000006ff */
[----:B------:R-:W-:Y:S02]  /*5b10*/  SHF.L.U32 R62, R62, 0x10, RZ ;  /* 0x000000103e3e7819 */ /* 0x000fe400000006ff */
[----:B------:R-:W-:Y:S02]  /*5b20*/  SHF.L.U32 R66, R66, 0x10, RZ ;  /* 0x0000001042427819 */ /* 0x000fe400000006ff */
[----:B------:R-:W-:Y:S02]  /*5b30*/  SHF.L.U32 R70, R70, 0x10, RZ ;  /* 0x0000001046467819 */ /* 0x000fe400000006ff */
[----:B------:R-:W-:Y:S02]  /*5b40*/  SHF.L.U32 R78, R78, 0x10, RZ ;  /* 0x000000104e4e7819 */ /* 0x000fe400000006ff */
[----:B------:R-:W-:Y:S02]  /*5b50*/  SHF.L.U32 R82, R82, 0x10, RZ ;  /* 0x0000001052527819 */ /* 0x000fe400000006ff */
[----:B------:R-:W-:-:S02]  /*5b60*/  SHF.L.U32 R86, R86, 0x10, RZ ;  /* 0x0000001056567819 */ /* 0x000fc400000006ff */
[----:B------:R-:W-:Y:S02]  /*5b70*/  SHF.L.U32 R90, R90, 0x10, RZ ;  /* 0x000000105a5a7819 */ /* 0x000fe400000006ff */
[----:B------:R-:W-:Y:S01]  /*5b80*/  SHF.L.U32 R98, R98, 0x10, RZ ;  /* 0x0000001062627819 */ /* 0x000fe200000006ff */
[----:B------:R-:W-:Y:S01]  /*5b90*/  IMAD.U32 R47, R47, 0x10000, RZ ;  /* 0x000100002f2f7824 */ /* 0x000fe200078e00ff */
[----:B-1----:R-:W-:Y:S01]  /*5ba0*/  ISETP.GT.U32.AND P1, PT, R116, 0x7f, PT ;  /* 0x0000007f7400780c */ /* 0x002fe20003f24070 */
[----:B------:R-:W-:Y:S01]  /*5bb0*/  IMAD.U32 R67, R67, 0x10000, RZ ;  /* 0x0001000043437824 */ /* 0x000fe200078e00ff */
[----:B------:R-:W-:Y:S01]  /*5bc0*/  SHF.L.U32 R39, R39, 0x10, RZ ;  /* 0x0000001027277819 */ /* 0x000fe200000006ff */
[----:B------:R-:W-:Y:S01]  /*5bd0*/  IMAD.U32 R87, R87, 0x10000, RZ ;  /* 0x0001000057577824 */ /* 0x000fe200078e00ff */
[----:B------:R-:W-:Y:S02]  /*5be0*/  SHF.L.U32 R101, R101, 0x10, RZ ;  /* 0x0000001065657819 */ /* 0x000fe400000006ff */
[----:B------:R-:W-:-:S02]  /*5bf0*/  SHF.L.U32 R43, R43, 0x10, RZ ;  /* 0x000000102b2b7819 */ /* 0x000fc400000006ff */
[----:B------:R-:W-:Y:S02]  /*5c00*/  SHF.L.U32 R51, R51, 0x10, RZ ;  /* 0x0000001033337819 */ /* 0x000fe400000006ff */
[----:B------:R-:W-:Y:S02]  /*5c10*/  SHF.L.U32 R55, R55, 0x10, RZ ;  /* 0x0000001037377819 */ /* 0x000fe400000006ff */
[----:B------:R-:W-:Y:S01]  /*5c20*/  SHF.L.U32 R59, R59, 0x10, RZ ;  /* 0x000000103b3b7819 */ /* 0x000fe200000006ff */
[----:B------:R-:W-:Y:S01]  /*5c30*/  VOTEU.ALL UP0, P1 ;  /* 0x00000000003f7886 */ /* 0x000fe20000800000 */
[----:B------:R-:W1:Y:S01]  /*5c40*/  @!P1 LDC.64 R36, c[0x0][0x260] ;  /* 0x00009800ff249b82 */ /* 0x000e620000000a00 */
[----:B------:R-:W-:Y:S02]  /*5c50*/  @!P1 LOP3.LUT R32, R116, 0x7ffffff8, RZ, 0xc0, !PT ;  /* 0x7ffffff874209812 */ /* 0x000fe400078ec0ff */
[----:B------:R-:W-:Y:S01]  /*5c60*/  SHF.L.U32 R63, R63, 0x10, RZ ;  /* 0x000000103f3f7819 */ /* 0x000fe200000006ff */
[----:B------:R-:W-:Y:S01]  /*5c70*/  @!UP0 ULDC UR5, c[0x0][0x10] ;  /* 0x0000040000058ab9 */ /* 0x000fe20000000800 */
[----:B------:R-:W-:Y:S01]  /*5c80*/  SHF.L.U32 R71, R71, 0x10, RZ ;  /* 0x0000001047477819 */ /* 0x000fe200000006ff */
[----:B------:R-:W-:Y:S01]  /*5c90*/  @!UP0 UIMAD UR5, UR5, UR4, UR14 ;  /* 0x00000004050582a4 */ /* 0x000fe2000f8e020e */
[----:B------:R-:W-:-:S02]  /*5ca0*/  SHF.L.U32 R75, R75, 0x10, RZ ;  /* 0x000000104b4b7819 */ /* 0x000fc400000006ff */
[----:B------:R-:W-:Y:S02]  /*5cb0*/  SHF.L.U32 R79, R79, 0x10, RZ ;  /* 0x000000104f4f7819 */ /* 0x000fe400000006ff */
[----:B------:R-:W-:Y:S02]  /*5cc0*/  SHF.L.U32 R83, R83, 0x10, RZ ;  /* 0x0000001053537819 */ /* 0x000fe400000006ff */
[----:B------:R-:W-:Y:S02]  /*5cd0*/  SHF.L.U32 R91, R91, 0x10, RZ ;  /* 0x000000105b5b7819 */ /* 0x000fe400000006ff */
[----:B------:R-:W-:Y:S02]  /*5ce0*/  SHF.L.U32 R95, R95, 0x10, RZ ;  /* 0x000000105f5f7819 */ /* 0x000fe400000006ff */
[----:B------:R-:W-:Y:S01]  /*5cf0*/  SHF.L.U32 R99, R99, 0x10, RZ ;  /* 0x0000001063637819 */ /* 0x000fe200000006ff */
[----:B------:R-:W-:Y:S01]  /*5d00*/  IMAD.U32 R23, R23, 0x10000, RZ ;  /* 0x0001000017177824 */ /* 0x000fe200078e00ff */
[----:B------:R-:W-:Y:S01]  /*5d10*/  MOV R33, UR5 ;  /* 0x0000000500217c02 */ /* 0x000fe20008000f00 */
[----:B------:R-:W-:Y:S01]  /*5d20*/  IMAD.U32 R48, R48, 0x10000, RZ ;  /* 0x0001000030307824 */ /* 0x000fe200078e00ff */
[----:B------:R-:W-:Y:S01]  /*5d30*/  SHF.L.U32 R100, R100, 0x10, RZ ;  /* 0x0000001064647819 */ /* 0x000fe200000006ff */
[----:B------:R-:W-:Y:S01]  /*5d40*/  IMAD.U32 R57, R57, 0x10000, RZ ;  /* 0x0001000039397824 */ /* 0x000fe200078e00ff */
[----:B------:R-:W-:Y:S01]  /*5d50*/  @!P1 LEA R32, R33, R32, 0x7 ;  /* 0x0000002021209211 */ /* 0x000fe200078e38ff */
[----:B------:R-:W-:Y:S01]  /*5d60*/  IMAD.U32 R68, R68, 0x10000, RZ ;  /* 0x0001000044447824 */ /* 0x000fe200078e00ff */
[----:B------:R-:W-:Y:S01]  /*5d70*/  @!P1 LOP3.LUT R33, R116, 0x7, RZ, 0xc0, !PT ;  /* 0x0000000774219812 */ /* 0x000fe200078ec0ff */
[----:B------:R-:W-:Y:S01]  /*5d80*/  IMAD.U32 R77, R77, 0x10000, RZ ;  /* 0x000100004d4d7824 */ /* 0x000fe200078e00ff */
[----:B------:R-:W-:Y:S01]  /*5d90*/  SHF.L.U32 R40, R40, 0x10, RZ ;  /* 0x0000001028287819 */ /* 0x000fe200000006ff */
[----:B------:R-:W-:Y:S01]  /*5da0*/  IMAD.U32 R88, R88, 0x10000, RZ ;  /* 0x0001000058587824 */ /* 0x000fe200078e00ff */
[----:B------:R-:W-:Y:S01]  /*5db0*/  SHF.L.U32 R41, R41, 0x10, RZ ;  /* 0x0000001029297819 */ /* 0x000fe200000006ff */
[----:B------:R-:W-:Y:S01]  /*5dc0*/  @!P1 IMAD.IADD R32, R32, 0x1, R33 ;  /* 0x0000000120209824 */ /* 0x000fe200078e0221 */
[----:B------:R-:W-:Y:S01]  /*5dd0*/  SHF.L.U32 R44, R44, 0x10, RZ ;  /* 0x000000102c2c7819 */ /* 0x000fe200000006ff */
[----:B------:R-:W-:Y:S01]  /*5de0*/  IMAD.U32 R97, R97, 0x10000, RZ ;  /* 0x0001000061617824 */ /* 0x000fe200078e00ff */
[----:B------:R-:W-:Y:S01]  /*5df0*/  SHF.L.U32 R45, R45, 0x10, RZ ;  /* 0x000000102d2d7819 */ /* 0x000fe200000006ff */
[----:B------:R-:W-:Y:S01]  /*5e00*/  ULDC.64 UR26, c[0x0][0x210] ;  /* 0x00008400001a7ab9 */ /* 0x000fe20000000a00 */
[----:B------:R-:W-:-:S05]  /*5e10*/  @!P1 SHF.L.U32 R32, R32, 0x1, RZ ;  /* 0x0000000120209819 */ /* 0x000fca00000006ff */
[----:B-1----:R-:W-:-:S06]  /*5e20*/  @!P1 IMAD.WIDE.U32 R32, R32, 0x4, R36 ;  /* 0x0000000420209825 */ /* 0x002fcc00078e0024 */
[----:B------:R-:W4:Y:S01]  /*5e30*/  @!P1 LDG.E.64 R32, desc[UR18][R32.64] ;  /* 0x0000001220209981 */ /* 0x000f22000c1e1b00 */
[----:B------:R-:W-:Y:S01]  /*5e40*/  HFMA2.MMA R36, -RZ, RZ, 0, 0 ;  /* 0x00000000ff247435 */ /* 0x000fe200000001ff */
[----:B------:R-:W-:Y:S01]  /*5e50*/  UMOV UR5, 0x400 ;  /* 0x0000040000057882 */ /* 0x000fe20000000000 */
[----:B------:R-:W-:Y:S02]  /*5e60*/  ULOP3.LUT UR10, UR10, 0x10, URZ, 0xc0, !UPT ;  /* 0x000000100a0a7892 */ /* 0x000fe4000f8ec03f */
[----:B------:R-:W-:-:S04]  /*5e70*/  UIADD3 UR5, UR5, 0x5280, URZ ;  /* 0x0000528005057890 */ /* 0x000fc8000fffe03f */
[----:B---3--:R-:W-:Y:S01]  /*5e80*/  ULEA UR5, UR20, UR5, 0x18 ;  /* 0x0000000514057291 */ /* 0x008fe2000f8ec03f */
[----:B----4-:R-:W-:Y:S01]  /*5e90*/  @!P1 FADD.FTZ R36, RZ, R32 ;  /* 0x00000020ff249221 */ /* 0x010fe20000010000 */
[----:B------:R-:W-:Y:S01]  /*5ea0*/  MOV R32, RZ ;  /* 0x000000ff00207202 */ /* 0x000fe20000000f00 */
[----:B------:R-:W-:Y:S01]  /*5eb0*/  @!P1 FADD.FTZ R32, RZ, R33 ;  /* 0x00000021ff209221 */ /* 0x000fe20000010000 */
[----:B------:R-:W-:Y:S02]  /*5ec0*/  LOP3.LUT P1, RZ, R116, 0xffffff87, RZ, 0xc0, !PT ;  /* 0xffffff8774ff7812 */ /* 0x000fe4000782c0ff */
[----:B------:R-:W1:Y:S02]  /*5ed0*/  SHFL.BFLY PT, R33, R36, 0x4, 0x1f ;  /* 0x0c801f0024217f89 */ /* 0x000e6400000e0000 */
[----:B-1----:R-:W-:Y:S02]  /*5ee0*/  FADD.FTZ R36, R33, R36 ;  /* 0x0000002421247221 */ /* 0x002fe40000010000 */
[----:B------:R-:W1:Y:S02]  /*5ef0*/  SHFL.BFLY PT, R33, R32, 0x4, 0x1f ;  /* 0x0c801f0020217f89 */ /* 0x000e6400000e0000 */
[----:B-1----:R-:W-:-:S02]  /*5f00*/  FADD.FTZ R32, R33, R32 ;  /* 0x0000002021207221 */ /* 0x002fc40000010000 */
[----:B------:R-:W1:Y:S02]  /*5f10*/  SHFL.BFLY PT, R33, R36, 0x2, 0x1f ;  /* 0x0c401f0024217f89 */ /* 0x000e6400000e0000 */
[----:B-1----:R-:W-:Y:S02]  /*5f20*/  FADD.FTZ R36, R36, R33 ;  /* 0x0000002124247221 */ /* 0x002fe40000010000 */
[----:B------:R-:W1:Y:S02]  /*5f30*/  SHFL.BFLY PT, R33, R32, 0x2, 0x1f ;  /* 0x0c401f0020217f89 */ /* 0x000e6400000e0000 */
[----:B-1----:R-:W-:Y:S02]  /*5f40*/  FADD.FTZ R32, R32, R33 ;  /* 0x0000002120207221 */ /* 0x002fe40000010000 */
[----:B------:R-:W1:Y:S02]  /*5f50*/  SHFL.BFLY PT, R33, R36, 0x1, 0x1f ;  /* 0x0c201f0024217f89 */ /* 0x000e6400000e0000 */
[----:B-1----:R-:W-:-:S02]  /*5f60*/  FADD.FTZ R36, R36, R33 ;  /* 0x0000002124247221 */ /* 0x002fc40000010000 */
[----:B------:R-:W1:Y:S02]  /*5f70*/  SHFL.BFLY PT, R33, R32, 0x1, 0x1f ;  /* 0x0c201f0020217f89 */ /* 0x000e6400000e0000 */
[----:B-1----:R-:W-:Y:S01]  /*5f80*/  FADD.FTZ R33, R32, R33 ;  /* 0x0000002120217221 */ /* 0x002fe20000010000 */
[----:B------:R-:W-:Y:S01]  /*5f90*/  @!P1 FMUL.FTZ R32, R36, 6.5104170062113553286e-05 ;  /* 0x3888888924209820 */ /* 0x000fe20000410000 */
[----:B------:R-:W-:Y:S02]  /*5fa0*/  @!P1 LOP3.LUT R36, R116, 0xfffffff8, RZ, 0xc0, !PT ;  /* 0xfffffff874249812 */ /* 0x000fe400078ec0ff */
[----:B------:R-:W-:-:S05]  /*5fb0*/  @!P1 FMUL.FTZ R33, R33, 6.5104170062113553286e-05 ;  /* 0x3888888921219820 */ /* 0x000fca0000410000 */
[----:B------:R2:W-:Y:S02]  /*5fc0*/  @!P1 STS.64 [R36+UR5], R32 ;  /* 0x0000002024009988 */ /* 0x0005e40008000a05 */
[----:B--2---:R-:W-:Y:S02]  /*5fd0*/  IADD3 R32, R103, -UR10, RZ ;  /* 0x8000000a67207c10 */ /* 0x004fe4000fffe0ff */
[----:B------:R-:W2:Y:S04]  /*5fe0*/  LDL.LU R103, [R1+0x38] ;  /* 0x0000380001677983 */ /* 0x000ea80000300800 */
[----:B------:R-:W3:Y:S04]  /*5ff0*/  LDL.LU R124, [R1+0x40] ;  /* 0x00004000017c7983 */ /* 0x000ee80000300800 */
[----:B------:R-:W4:Y:S01]  /*6000*/  LDL.LU R33, [R1+0x48] ;  /* 0x0000480001217983 */ /* 0x000f220000300800 */
[----:B------:R-:W-:Y:S01]  /*6010*/  LEA R32, R32, UR5, 0x3 ;  /* 0x0000000520207c11 */ /* 0x000fe2000f8e18ff */
[----:B------:R-:W-:Y:S06]  /*6020*/  BAR.SYNC.DEFER_BLOCKING 0x0 ;  /* 0x0000000000007b1d */ /* 0x000fec0000010000 */
[----:B0-----:R-:W5:Y:S04]  /*6030*/  LDL.LU R117, [R1+0x50] ;  /* 0x0000500001757983 */ /* 0x001f680000300800 */
[----:B------:R-:W5:Y:S01]  /*6040*/  LDL.LU R116, [R1+0x58] ;  /* 0x0000580001747983 */ /* 0x000f620000300800 */
[----:B------:R-:W-:Y:S01]  /*6050*/  SHF.L.U32 R49, R49, 0x10, RZ ;  /* 0x0000001031317819 */ /* 0x000fe200000006ff */
[----:B------:R-:W-:Y:S01]  /*6060*/  FADD.FTZ R100, -R34, R100 ;  /* 0x0000006422647221 */ /* 0x000fe20000010100 */
[----:B------:R-:W-:Y:S01]  /*6070*/  SHF.L.U32 R52, R52, 0x10, RZ ;  /* 0x0000001034347819 */ /* 0x000fe200000006ff */
[C---:B------:R-:W-:Y:S01]  /*6080*/  FADD.FTZ R23, -R34.reuse, R23 ;  /* 0x0000001722177221 */ /* 0x040fe20000010100 */
[----:B------:R-:W-:Y:S01]  /*6090*/  SHF.L.U32 R53, R53, 0x10, RZ ;  /* 0x0000001035357819 */ /* 0x000fe200000006ff */
[----:B------:R-:W-:Y:S01]  /*60a0*/  FADD.FTZ R40, -R34, R40 ;  /* 0x0000002822287221 */ /* 0x000fe20000010100 */
[----:B------:R-:W-:Y:S01]  /*60b0*/  SHF.L.U32 R56, R56, 0x10, RZ ;  /* 0x0000001038387819 */ /* 0x000fe200000006ff */
[----:B------:R-:W-:Y:S01]  /*60c0*/  FADD.FTZ R41, -R34, R41 ;  /* 0x0000002922297221 */ /* 0x000fe20000010100 */
[----:B------:R-:W-:Y:S01]  /*60d0*/  SHF.L.U32 R60, R60, 0x10, RZ ;  /* 0x000000103c3c7819 */ /* 0x000fe200000006ff */
[----:B------:R-:W-:Y:S01]  /*60e0*/  FADD.FTZ R44, -R34, R44 ;  /* 0x0000002c222c7221 */ /* 0x000fe20000010100 */
[----:B------:R-:W-:Y:S01]  /*60f0*/  SHF.L.U32 R61, R61, 0x10, RZ ;  /* 0x000000103d3d7819 */ /* 0x000fe200000006ff */
[----:B------:R-:W0:Y:S01]  /*6100*/  LDS.64 R36, [R32] ;  /* 0x0000000020247984 */ /* 0x000e220000000a00 */
[----:B------:R-:W-:Y:S01]  /*6110*/  SHF.L.U32 R64, R64, 0x10, RZ ;  /* 0x0000001040407819 */ /* 0x000fe200000006ff */
[C---:B------:R-:W-:Y:S01]  /*6120*/  FADD.FTZ R45, -R34.reuse, R45 ;  /* 0x0000002d222d7221 */ /* 0x040fe20000010100 */
[----:B------:R-:W-:Y:S01]  /*6130*/  SHF.L.U32 R65, R65, 0x10, RZ ;  /* 0x0000001041417819 */ /* 0x000fe200000006ff */
[C---:B------:R-:W-:Y:S01]  /*6140*/  FADD.FTZ R48, -R34.reuse, R48 ;  /* 0x0000003022307221 */ /* 0x040fe20000010100 */
        /* <DEDUP_REMOVED lines=9> */
[C---:B------:R-:W-:Y:S01]  /*61e0*/  FADD.FTZ R57, -R34.reuse, R57 ;  /* 0x0000003922397221 */ /* 0x040fe20000010100 */
[----:B------:R-:W-:Y:S01]  /*61f0*/  SHF.L.U32 R81, R81, 0x10, RZ ;  /* 0x0000001051517819 */ /* 0x000fe200000006ff */
[----:B------:R-:W-:Y:S01]  /*6200*/  FADD.FTZ R60, -R34, R60 ;  /* 0x0000003c223c7221 */ /* 0x000fe20000010100 */
        /* <DEDUP_REMOVED lines=24> */
[--C-:B------:R-:W-:Y:S01]  /*6390*/  FFMA.FTZ R38, R38, R102, -R36.reuse ;  /* 0x0000006626267223 */ /* 0x100fe20000010824 */
[C-C-:B------:R-:W-:Y:S01]  /*63a0*/  FFMA.FTZ R42, R102.reuse, R42, -R36.reuse ;  /* 0x0000002a662a7223 */ /* 0x140fe20000010824 */
        /* <DEDUP_REMOVED lines=30> */
[----:B------:R-:W-:Y:S01]  /*6590*/  FFMA.FTZ R99, R101, R99, -R36 ;  /* 0x0000006365637223 */ /* 0x000fe20000010824 */
[C---:B------:R-:W-:Y:S01]  /*65a0*/  FADD.FTZ R96, -R34.reuse, R96 ;  /* 0x0000006022607221 */ /* 0x040fe20000010100 */
[----:B------:R-:W-:Y:S01]  /*65b0*/  FADD.FTZ R97, -R34, R97 ;  /* 0x0000006122617221 */ /* 0x000fe20000010100 */
        /* <DEDUP_REMOVED lines=13> */
[----:B------:R-:W-:Y:S01]  /*6690*/  FMUL.FTZ R41, R3, R41 ;  /* 0x0000002903297220 */ /* 0x000fe20000410000 */
        /* <DEDUP_REMOVED lines=16> */
[C---:B------:R-:W-:Y:S01]  /*67a0*/  FMUL.FTZ R40, R3.reuse, R40 ;  /* 0x0000002803287220 */ /* 0x040fe20000410000 */
[----:B------:R-:W-:Y:S01]  /*67b0*/  FFMA.FTZ R4, R4, R22, -R36 ;  /* 0x0000001604047223 */ /* 0x000fe20000010824 */
[----:B------:R-:W-:Y:S01]  /*67c0*/  FMUL.FTZ R100, R3, R100 ;  /* 0x0000006403647220 */ /* 0x000fe20000410000 */
[----:B--2---:R-:W-:-:S02]  /*67d0*/  FFMA.FTZ R0, R103, -R37, R0 ;  /* 0x8000002567007223 */ /* 0x004fc40000010000 */
[----:B------:R-:W2:Y:S04]  /*67e0*/  LDL.LU R103, [R1+0x60] ;  /* 0x0000600001677983 */ /* 0x000ea80000300800 */
[----:B------:R-:W2:Y:S04]  /*67f0*/  LDL.LU R102, [R1+0x68] ;  /* 0x0000680001667983 */ /* 0x000ea80000300800 */
[----:B------:R-:W5:Y:S01]  /*6800*/  LDL.LU R32, [R1+0x70] ;  /* 0x0000700001207983 */ /* 0x000f620000300800 */
[----:B----4-:R-:W-:-:S03]  /*6810*/  FFMA.FTZ R114, R33, -R37, R114 ;  /* 0x8000002521727223 */ /* 0x010fc60000010072 */
[----:B------:R-:W4:Y:S01]  /*6820*/  LDL.LU R101, [R1+0x78] ;  /* 0x0000780001657983 */ /* 0x000f220000300800 */
[C---:B------:R-:W-:Y:S01]  /*6830*/  FFMA.FTZ R41, -R37.reuse, R41, R43 ;  /* 0x0000002925297223 */ /* 0x040fe2000001012b */
[----:B------:R-:W-:Y:S01]  /*6840*/  FFMA.FTZ R40, -R37, R40, R42 ;  /* 0x0000002825287223 */ /* 0x000fe2000001012a */
[C---:B------:R-:W-:Y:S01]  /*6850*/  FMUL.FTZ R23, R3.reuse, R23 ;  /* 0x0000001703177220 */ /* 0x040fe20000410000 */
[----:B------:R-:W2:Y:S01]  /*6860*/  LDL.LU R34, [R1+0x80] ;  /* 0x0000800001227983 */ /* 0x000ea20000300800 */
[C---:B------:R-:W-:Y:S01]  /*6870*/  FMUL.FTZ R45, R3.reuse, R45 ;  /* 0x0000002d032d7220 */ /* 0x040fe20000410000 */
[----:B------:R-:W-:Y:S01]  /*6880*/  FMUL.FTZ R44, R3, R44 ;  /* 0x0000002c032c7220 */ /* 0x000fe20000410000 */
[----:B------:R-:W-:Y:S01]  /*6890*/  FFMA.FTZ R38, -R37, R100, R38 ;  /* 0x0000006425267223 */ /* 0x000fe20000010126 */
[----:B------:R-:W4:Y:S01]  /*68a0*/  LDL.LU R33, [R1+0x7c] ;  /* 0x00007c0001217983 */ /* 0x000f220000300800 */
[C---:B------:R-:W-:Y:S01]  /*68b0*/  FMUL.FTZ R48, R3.reuse, R48 ;  /* 0x0000003003307220 */ /* 0x040fe20000410000 */
[C---:B------:R-:W-:Y:S01]  /*68c0*/  FMUL.FTZ R49, R3.reuse, R49 ;  /* 0x0000003103317220 */ /* 0x040fe20000410000 */
[C---:B------:R-:W-:Y:S01]  /*68d0*/  FMUL.FTZ R52, R3.reuse, R52 ;  /* 0x0000003403347220 */ /* 0x040fe20000410000 */
        /* <DEDUP_REMOVED lines=11> */
[----:B------:R-:W-:Y:S01]  /*6990*/  FMUL.FTZ R69, R3, R69 ;  /* 0x0000004503457220 */ /* 0x000fe20000410000 */
[----:B------:R-:W4:Y:S01]  /*69a0*/  LDL.LU R42, [R1+0x54] ;  /* 0x00005400012a7983 */ /* 0x000f220000300800 */
[----:B------:R-:W-:Y:S01]  /*69b0*/  FFMA.FTZ R23, -R37, R23, R39 ;  /* 0x0000001725177223 */ /* 0x000fe20000010127 */
        /* <DEDUP_REMOVED lines=14> */
[-C--:B---3--:R-:W-:Y:S01]  /*6aa0*/  FFMA.FTZ R115, R124, -R37.reuse, R115 ;  /* 0x800000257c737223 */ /* 0x088fe20000010073 */
[----:B-----5:R-:W-:-:S02]  /*6ab0*/  FFMA.FTZ R109, R32, -R37, R109 ;  /* 0x80000025206d7223 */ /* 0x020fc4000001006d */
[----:B------:R-:W3:Y:S04]  /*6ac0*/  LDL.LU R32, [R1+0x3c] ;  /* 0x00003c0001207983 */ /* 0x000ee80000300800 */
[----:B------:R-:W5:Y:S01]  /*6ad0*/  LDL.LU R39, [R1+0x34] ;  /* 0x0000340001277983 */ /* 0x000f620000300800 */
[----:B--2---:R-:W-:-:S03]  /*6ae0*/  FFMA.FTZ R107, R34, -R37, R107 ;  /* 0x80000025226b7223 */ /* 0x004fc6000001006b */
[----:B------:R-:W2:Y:S01]  /*6af0*/  LDL.LU R34, [R1+0x30] ;  /* 0x0000300001227983 */ /* 0x000ea20000300800 */
[----:B----4-:R-:W-:-:S03]  /*6b00*/  FFMA.FTZ R106, R33, -R37, R106 ;  /* 0x80000025216a7223 */ /* 0x010fc6000001006a */
[----:B------:R-:W4:Y:S01]  /*6b10*/  LDL.LU R33, [R1+0x2c] ;  /* 0x00002c0001217983 */ /* 0x000f220000300800 */
[----:B------:R-:W-:Y:S01]  /*6b20*/  FFMA.FTZ R105, R21, -R37, R105 ;  /* 0x8000002515697223 */ /* 0x000fe20000010069 */
[C---:B------:R-:W-:Y:S02]  /*6b30*/  FFMA.FTZ R45, -R37.reuse, R45, R47 ;  /* 0x0000002d252d7223 */ /* 0x040fe4000001012f */
[----:B------:R-:W4:Y:S01]  /*6b40*/  LDL.LU R21, [R1+0x28] ;  /* 0x0000280001157983 */ /* 0x000f220000300800 */
[-C--:B------:R-:W-:Y:S01]  /*6b50*/  FFMA.FTZ R104, R22, -R37.reuse, R104 ;  /* 0x8000002516687223 */ /* 0x080fe20000010068 */
[----:B------:R-:W-:Y:S02]  /*6b60*/  FFMA.FTZ R44, -R37, R44, R46 ;  /* 0x0000002c252c7223 */ /* 0x000fe4000001012e */
[----:B------:R-:W4:Y:S01]  /*6b70*/  LDL.LU R22, [R1+0x24] ;  /* 0x0000240001167983 */ /* 0x000f220000300800 */
[----:B------:R-:W-:-:S03]  /*6b80*/  FFMA.FTZ R35, R43, -R37, R35 ;  /* 0x800000252b237223 */ /* 0x000fc60000010023 */
[----:B------:R-:W4:Y:S01]  /*6b90*/  LDL.LU R47, [R1+0x20] ;  /* 0x00002000012f7983 */ /* 0x000f220000300800 */
[----:B------:R-:W-:-:S03]  /*6ba0*/  FFMA.FTZ R5, R42, -R37, R5 ;  /* 0x800000252a057223 */ /* 0x000fc60000010005 */
[----:B------:R-:W4:Y:S04]  /*6bb0*/  LDL.LU R46, [R1+0x1c] ;  /* 0x00001c00012e7983 */ /* 0x000f280000300800 */
[----:B------:R-:W4:Y:S01]  /*6bc0*/  LDL.LU R43, [R1+0x18] ;  /* 0x00001800012b7983 */ /* 0x000f220000300800 */
[----:B---3--:R-:W-:-:S03]  /*6bd0*/  FFMA.FTZ R6, R32, -R37, R6 ;  /* 0x8000002520067223 */ /* 0x008fc60000010006 */
[----:B------:R-:W3:Y:S04]  /*6be0*/  LDL.LU R32, [R1+0x14] ;  /* 0x0000140001207983 */ /* 0x000ee80000300800 */
[----:B------:R-:W3:Y:S01]  /*6bf0*/  LDL.LU R42, [R1+0x10] ;  /* 0x00001000012a7983 */ /* 0x000ee20000300800 */
[----:B-----5:R-:W-:-:S03]  /*6c00*/  FFMA.FTZ R7, R39, -R37, R7 ;  /* 0x8000002527077223 */ /* 0x020fc60000010007 */
[----:B------:R-:W5:Y:S01]  /*6c10*/  LDL.LU R39, [R1+0x8] ;  /* 0x0000080001277983 */ /* 0x000f620000300800 */
[-C--:B--2---:R-:W-:Y:S01]  /*6c20*/  FFMA.FTZ R8, R34, -R37.reuse, R8 ;  /* 0x8000002522087223 */ /* 0x084fe20000010008 */
[-C--:B----4-:R-:W-:Y:S02]  /*6c30*/  FFMA.FTZ R9, R33, -R37.reuse, R9 ;  /* 0x8000002521097223 */ /* 0x090fe40000010009 */
[----:B------:R-:W2:Y:S04]  /*6c40*/  LDL.LU R34, [R1+0x4] ;  /* 0x0000040001227983 */ /* 0x000ea80000300800 */
[----:B------:R-:W4:Y:S01]  /*6c50*/  LDL.LU R33, [R1] ;  /* 0x0000000001217983 */ /* 0x000f220000300800 */
[----:B------:R-:W-:-:S03]  /*6c60*/  FFMA.FTZ R21, R21, -R37, R10 ;  /* 0x8000002515157223 */ /* 0x000fc6000001000a */
[----:B------:R-:W4:Y:S01]  /*6c70*/  LDL.LU R10, [R1+0xc0] ;  /* 0x0000c000010a7983 */ /* 0x000f220000300800 */
[C---:B------:R-:W-:Y:S01]  /*6c80*/  FMUL.FTZ R0, R3.reuse, R0 ;  /* 0x0000000003007220 */ /* 0x040fe20000410000 */
[----:B------:R-:W-:Y:S01]  /*6c90*/  FMUL.FTZ R38, R3, R38 ;  /* 0x0000002603267220 */ /* 0x000fe20000410000 */
[----:B------:R-:W-:-:S04]  /*6ca0*/  FFMA.FTZ R113, R117, -R37, R113 ;  /* 0x8000002575717223 */ /* 0x000fc80000010071 */
[----:B------:R-:W-:Y:S01]  /*6cb0*/  F2FP.BF16.F32.PACK_AB R0, R38, R0 ;  /* 0x000000002600723e */ /* 0x000fe200000010ff */
[-C--:B------:R-:W-:Y:S01]  /*6cc0*/  FFMA.FTZ R112, R116, -R37.reuse, R112 ;  /* 0x8000002574707223 */ /* 0x080fe20000010070 */
[-C--:B------:R-:W-:Y:S01]  /*6cd0*/  FFMA.FTZ R111, R103, -R37.reuse, R111 ;  /* 0x80000025676f7223 */ /* 0x080fe2000001006f */
[----:B------:R-:W-:Y:S01]  /*6ce0*/  FFMA.FTZ R110, R102, -R37, R110 ;  /* 0x80000025666e7223 */ /* 0x000fe2000001006e */
[C---:B------:R-:W-:Y:S01]  /*6cf0*/  FFMA.FTZ R48, -R37.reuse, R48, R50 ;  /* 0x0000003025307223 */ /* 0x040fe20000010132 */
[----:B------:R-:W-:Y:S01]  /*6d00*/  FFMA.FTZ R49, -R37, R49, R51 ;  /* 0x0000003125317223 */ /* 0x000fe20000010133 */
[----:B------:R-:W-:Y:S01]  /*6d10*/  FFMA.FTZ R108, R101, -R37, R108 ;  /* 0x80000025656c7223 */ /* 0x000fe2000001006c */
[C---:B------:R-:W-:Y:S01]  /*6d20*/  FFMA.FTZ R52, -R37.reuse, R52, R54 ;  /* 0x0000003425347223 */ /* 0x040fe20000010136 */
        /* <DEDUP_REMOVED lines=11> */
[-C--:B------:R-:W-:Y:S01]  /*6de0*/  FFMA.FTZ R22, R22, -R37.reuse, R11 ;  /* 0x8000002516167223 */ /* 0x080fe2000001000b */
[----:B------:R-:W-:Y:S01]  /*6df0*/  FFMA.FTZ R76, -R37, R76, R78 ;  /* 0x0000004c254c7223 */ /* 0x000fe2000001014e */
[----:B------:R-:W-:Y:S01]  /*6e00*/  FFMA.FTZ R12, R47, -R37, R12 ;  /* 0x800000252f0c7223 */ /* 0x000fe2000001000c */
[C---:B------:R-:W-:Y:S01]  /*6e10*/  FFMA.FTZ R77, -R37.reuse, R77, R79 ;  /* 0x0000004d254d7223 */ /* 0x040fe2000001014f */
[-C--:B------:R-:W-:Y:S01]  /*6e20*/  FFMA.FTZ R13, R46, -R37.reuse, R13 ;  /* 0x800000252e0d7223 */ /* 0x080fe2000001000d */
[----:B------:R-:W-:Y:S01]  /*6e30*/  FFMA.FTZ R80, -R37, R80, R82 ;  /* 0x0000005025507223 */ /* 0x000fe20000010152 */
[----:B------:R-:W-:Y:S01]  /*6e40*/  FFMA.FTZ R14, R43, -R37, R14 ;  /* 0x800000252b0e7223 */ /* 0x000fe2000001000e */
[C---:B------:R-:W-:Y:S01]  /*6e50*/  FFMA.FTZ R81, -R37.reuse, R81, R83 ;  /* 0x0000005125517223 */ /* 0x040fe20000010153 */
[C---:B------:R-:W-:Y:S01]  /*6e60*/  FFMA.FTZ R84, -R37.reuse, R84, R86 ;  /* 0x0000005425547223 */ /* 0x040fe20000010156 */
[C---:B------:R-:W-:Y:S01]  /*6e70*/  FFMA.FTZ R85, -R37.reuse, R85, R87 ;  /* 0x0000005525557223 */ /* 0x040fe20000010157 */
[C---:B------:R-:W-:Y:S01]  /*6e80*/  FFMA.FTZ R88, -R37.reuse, R88, R90 ;  /* 0x0000005825587223 */ /* 0x040fe2000001015a */
[C---:B------:R-:W-:Y:S01]  /*6e90*/  FFMA.FTZ R89, -R37.reuse, R89, R91 ;  /* 0x0000005925597223 */ /* 0x040fe2000001015b */
[----:B------:R-:W-:Y:S01]  /*6ea0*/  FFMA.FTZ R94, -R37, R92, R94 ;  /* 0x0000005c255e7223 */ /* 0x000fe2000001015e */
[----:B------:R-:W-:Y:S01]  /*6eb0*/  FFMA.FTZ R20, R123, -R37, R20 ;  /* 0x800000257b147223 */ /* 0x000fe20000010014 */
[C---:B------:R-:W-:Y:S01]  /*6ec0*/  FFMA.FTZ R95, -R37.reuse, R93, R95 ;  /* 0x0000005d255f7223 */ /* 0x040fe2000001015f */
[-C--:B------:R-:W-:Y:S01]  /*6ed0*/  FFMA.FTZ R2, R122, -R37.reuse, R2 ;  /* 0x800000257a027223 */ /* 0x080fe20000010002 */
[----:B------:R-:W-:Y:S01]  /*6ee0*/  FFMA.FTZ R98, -R37, R96, R98 ;  /* 0x0000006025627223 */ /* 0x000fe20000010162 */
[----:B------:R-:W-:Y:S01]  /*6ef0*/  FFMA.FTZ R4, R121, -R37, R4 ;  /* 0x8000002579047223 */ /* 0x000fe20000010004 */
[----:B------:R-:W-:Y:S01]  /*6f00*/  FFMA.FTZ R99, -R37, R97, R99 ;  /* 0x0000006125637223 */ /* 0x000fe20000010163 */
[----:B---3--:R-:W-:-:S02]  /*6f10*/  FFMA.FTZ R15, R32, -R37, R15 ;  /* 0x80000025200f7223 */ /* 0x008fc4000001000f */
[----:B------:R-:W3:Y:S01]  /*6f20*/  LDL.LU R32, [R1+0xe8] ;  /* 0x0000e80001207983 */ /* 0x000ee20000300800 */
[----:B------:R-:W-:-:S03]  /*6f30*/  FFMA.FTZ R16, R42, -R37, R16 ;  /* 0x800000252a107223 */ /* 0x000fc60000010010 */
[----:B------:R-:W3:Y:S01]  /*6f40*/  LDL.LU R42, [R1+0xe0] ;  /* 0x0000e000012a7983 */ /* 0x000ee20000300800 */
[----:B-----5:R-:W-:-:S03]  /*6f50*/  FFMA.FTZ R17, R39, -R37, R17 ;  /* 0x8000002527117223 */ /* 0x020fc60000010011 */
[----:B------:R-:W5:Y:S04]  /*6f60*/  LDL.LU R39, [R1+0xe4] ;  /* 0x0000e40001277983 */ /* 0x000f680000300800 */
[----:B------:R-:W5:Y:S01]  /*6f70*/  LDL.LU R38, [R1+0xd8] ;  /* 0x0000d80001267983 */ /* 0x000f620000300800 */
[-C--:B--2---:R-:W-:Y:S01]  /*6f80*/  FFMA.FTZ R18, R34, -R37.reuse, R18 ;  /* 0x8000002522127223 */ /* 0x084fe20000010012 */
[----:B----4-:R-:W-:Y:S02]  /*6f90*/  FFMA.FTZ R19, R33, -R37, R19 ;  /* 0x8000002521137223 */ /* 0x010fe40000010013 */
[----:B------:R-:W2:Y:S01]  /*6fa0*/  LDL.LU R37, [R1+0xdc] ;  /* 0x0000dc0001257983 */ /* 0x000ea20000300800 */
[----:B------:R-:W-:Y:S01]  /*6fb0*/  IADD3 R10, P1, R10, UR26, RZ ;  /* 0x0000001a0a0a7c10 */ /* 0x000fe2000ff3e0ff */
[C---:B------:R-:W-:Y:S01]  /*6fc0*/  FMUL.FTZ R115, R3.reuse, R115 ;  /* 0x0000007303737220 */ /* 0x040fe20000410000 */
[C---:B------:R-:W-:Y:S01]  /*6fd0*/  FMUL.FTZ R23, R3.reuse, R23 ;  /* 0x0000001703177220 */ /* 0x040fe20000410000 */
[C---:B------:R-:W-:Y:S01]  /*6fe0*/  FMUL.FTZ R34, R3.reuse, R2 ;  /* 0x0000000203227220 */ /* 0x040fe20000410000 */
[----:B------:R-:W4:Y:S01]  /*6ff0*/  LDL.LU R43, [R1+0xd0] ;  /* 0x0000d000012b7983 */ /* 0x000f220000300800 */
        /* <DEDUP_REMOVED lines=59> */
[----:B------:R-:W-:-:S02]  /*73b0*/  PRMT R7, R23, 0x7632, R7 ;  /* 0x0000763217077816 */ /* 0x000fc40000000007 */
[----:B------:R-:W-:-:S04]  /*73c0*/  F2FP.BF16.F32.PACK_AB R40, R40, R114 ;  /* 0x000000722828723e */ /* 0x000fc800000010ff */
[----:B------:R-:W-:Y:S02]  /*73d0*/  PRMT R36, R40, 0x7632, R36 ;  /* 0x0000763228247816 */ /* 0x000fe40000000024 */
[----:B---3--:R-:W-:Y:S01]  /*73e0*/  IADD3.X R11, R32, UR27, RZ, P1, !PT ;  /* 0x0000001b200b7c10 */ /* 0x008fe20008ffe4ff */
[----:B------:R-:W-:Y:S01]  /*73f0*/  FMUL.FTZ R32, R3, R6 ;  /* 0x0000000603207220 */ /* 0x000fe20000410000 */
[----:B------:R-:W-:Y:S02]  /*7400*/  PRMT R6, R0, 0x7632, R6 ;  /* 0x0000763200067816 */ /* 0x000fe40000000006 */
[----:B------:R-:W-:Y:S02]  /*7410*/  IADD3 R2, P1, R42, UR26, RZ ;  /* 0x0000001a2a027c10 */ /* 0x000fe4000ff3e0ff */
[----:B------:R-:W3:Y:S02]  /*7420*/  LDL.LU R42, [R1+0xd4] ;  /* 0x0000d400012a7983 */ /* 0x000ee40000300800 */
[----:B-----5:R-:W-:-:S02]  /*7430*/  IADD3.X R3, R39, UR27, RZ, P1, !PT ;  /* 0x0000001b27037c10 */ /* 0x020fc40008ffe4ff */
[----:B------:R-:W5:Y:S04]  /*7440*/  LDL.LU R39, [R1+0xc8] ;  /* 0x0000c80001277983 */ /* 0x000f680000300800 */
[----:B------:R0:W-:Y:S04]  /*7450*/  STG.E.U16 desc[UR18][R10.64+0x2], R6 ;  /* 0x000002060a007986 */ /* 0x0001e8000c101512 */
[----:B------:R2:W-:Y:S01]  /*7460*/  STG.E.U16 desc[UR18][R10.64+0x6], R7 ;  /* 0x000006070a007986 */ /* 0x0005e2000c101512 */
[----:B0-----:R-:W-:-:S03]  /*7470*/  IADD3 R6, P1, R38, UR26, RZ ;  /* 0x0000001a26067c10 */ /* 0x001fc6000ff3e0ff */
[----:B------:R-:W5:Y:S01]  /*7480*/  LDL.LU R38, [R1+0xcc] ;  /* 0x0000cc0001267983 */ /* 0x000f620000300800 */
[----:B--2---:R-:W-:-:S03]  /*7490*/  IADD3.X R7, R37, UR27, RZ, P1, !PT ;  /* 0x0000001b25077c10 */ /* 0x004fc60008ffe4ff */
[----:B------:R-:W2:Y:S04]  /*74a0*/  LDL.LU R37, [R1+0xbc] ;  /* 0x0000bc0001257983 */ /* 0x000ea80000300800 */
[----:B------:R-:W-:Y:S04]  /*74b0*/  STG.E.U16 desc[UR18][R10.64], R0 ;  /* 0x000000000a007986 */ /* 0x000fe8000c101512 */
[----:B------:R-:W-:Y:S04]  /*74c0*/  STG.E.U16 desc[UR18][R10.64+0x4], R23 ;  /* 0x000004170a007986 */ /* 0x000fe8000c101512 */
[----:B------:R0:W-:Y:S04]  /*74d0*/  STG.E.U16 desc[UR18][R2.64+0x2], R36 ;  /* 0x0000022402007986 */ /* 0x0001e8000c101512 */
[----:B0-----:R-:W2:Y:S01]  /*74e0*/  LDL.LU R36, [R1+0xc4] ;  /* 0x0000c40001247983 */ /* 0x001ea20000300800 */
[----:B------:R-:W-:-:S02]  /*74f0*/  F2FP.BF16.F32.PACK_AB R41, R41, R113 ;  /* 0x000000712929723e */ /* 0x000fc400000010ff */
[----:B------:R-:W-:Y:S02]  /*7500*/  F2FP.BF16.F32.PACK_AB R44, R44, R112 ;  /* 0x000000702c2c723e */ /* 0x000fe400000010ff */
[----:B------:R-:W-:Y:S02]  /*7510*/  PRMT R0, R41, 0x7632, R0 ;  /* 0x0000763229007816 */ /* 0x000fe40000000000 */
[----:B------:R-:W-:Y:S01]  /*7520*/  F2FP.BF16.F32.PACK_AB R45, R45, R111 ;  /* 0x0000006f2d2d723e */ /* 0x000fe200000010ff */
[----:B------:R0:W-:Y:S01]  /*7530*/  STG.E.U16 desc[UR18][R2.64], R40 ;  /* 0x0000002802007986 */ /* 0x0001e2000c101512 */
[----:B------:R-:W-:Y:S02]  /*7540*/  PRMT R11, R44, 0x7632, R11 ;  /* 0x000076322c0b7816 */ /* 0x000fe4000000000b */
[----:B------:R-:W-:Y:S01]  /*7550*/  PRMT R10, R45, 0x7632, R10 ;  /* 0x000076322d0a7816 */ /* 0x000fe2000000000a */
[----:B------:R-:W-:Y:S04]  /*7560*/  STG.E.U16 desc[UR18][R2.64+0x4], R41 ;  /* 0x0000042902007986 */ /* 0x000fe8000c101512 */
[----:B------:R4:W-:Y:S01]  /*7570*/  STG.E.U16 desc[UR18][R2.64+0x6], R0 ;  /* 0x0000060002007986 */ /* 0x0009e2000c101512 */
[----:B------:R-:W-:-:S02]  /*7580*/  F2FP.BF16.F32.PACK_AB R48, R48, R110 ;  /* 0x0000006e3030723e */ /* 0x000fc400000010ff */
[----:B------:R-:W-:Y:S01]  /*7590*/  F2FP.BF16.F32.PACK_AB R49, R49, R109 ;  /* 0x0000006d3131723e */ /* 0x000fe200000010ff */
[----:B0-----:R-:W2:Y:S01]  /*75a0*/  LDL.LU R40, [R1+0xb4] ;  /* 0x0000b40001287983 */ /* 0x001ea20000300800 */
[----:B------:R-:W-:-:S03]  /*75b0*/  PRMT R23, R48, 0x7632, R23 ;  /* 0x0000763230177816 */ /* 0x000fc60000000017 */
[----:B------:R-:W-:Y:S01]  /*75c0*/  STG.E.U16 desc[UR18][R6.64], R44 ;  /* 0x0000002c06007986 */ /* 0x000fe2000c101512 */
[----:B----4-:R-:W-:-:S03]  /*75d0*/  IADD3 R2, P1, R43, UR26, RZ ;  /* 0x0000001a2b027c10 */ /* 0x010fc6000ff3e0ff */
[----:B------:R-:W-:Y:S01]  /*75e0*/  STG.E.U16 desc[UR18][R6.64+0x2], R11 ;  /* 0x0000020b06007986 */ /* 0x000fe2000c101512 */
[----:B------:R-:W-:-:S03]  /*75f0*/  PRMT R0, R49, 0x7632, R0 ;  /* 0x0000763231007816 */ /* 0x000fc60000000000 */
[----:B------:R-:W-:Y:S04]  /*7600*/  STG.E.U16 desc[UR18][R6.64+0x4], R45 ;  /* 0x0000042d06007986 */ /* 0x000fe8000c101512 */
[----:B------:R5:W-:Y:S01]  /*7610*/  STG.E.U16 desc[UR18][R6.64+0x6], R10 ;  /* 0x0000060a06007986 */ /* 0x000be2000c101512 */
[----:B---3--:R-:W-:Y:S02]  /*7620*/  IADD3.X R3, R42, UR27, RZ, P1, !PT ;  /* 0x0000001b2a037c10 */ /* 0x008fe40008ffe4ff */
[----:B-----5:R-:W-:Y:S02]  /*7630*/  IADD3 R6, P1, R39, UR26, RZ ;  /* 0x0000001a27067c10 */ /* 0x020fe4000ff3e0ff */
[----:B------:R-:W3:Y:S04]  /*7640*/  LDL.LU R39, [R1+0xb8] ;  /* 0x0000b80001277983 */ /* 0x000ee80000300800 */
[----:B------:R-:W-:Y:S04]  /*7650*/  STG.E.U16 desc[UR18][R2.64], R48 ;  /* 0x0000003002007986 */ /* 0x000fe8000c101512 */
[----:B------:R-:W-:Y:S04]  /*7660*/  STG.E.U16 desc[UR18][R2.64+0x2], R23 ;  /* 0x0000021702007986 */ /* 0x000fe8000c101512 */
[----:B------:R-:W-:Y:S01]  /*7670*/  STG.E.U16 desc[UR18][R2.64+0x4], R49 ;  /* 0x0000043102007986 */ /* 0x000fe2000c101512 */
[----:B------:R-:W-:-:S03]  /*7680*/  IADD3.X R7, R38, UR27, RZ, P1, !PT ;  /* 0x0000001b26077c10 */ /* 0x000fc60008ffe4ff */
[----:B------:R-:W4:Y:S04]  /*7690*/  LDL.LU R38, [R1+0xac] ;  /* 0x0000ac0001267983 */ /* 0x000f280000300800 */
[----:B------:R2:W-:Y:S02]  /*76a0*/  STG.E.U16 desc[UR18][R2.64+0x6], R0 ;  /* 0x0000060002007986 */ /* 0x0005e4000c101512 */
[----:B--2---:R-:W-:Y:S02]  /*76b0*/  IADD3 R2, P1, R37, UR26, RZ ;  /* 0x0000001a25027c10 */ /* 0x004fe4000ff3e0ff */
[----:B------:R-:W2:Y:S02]  /*76c0*/  LDL.LU R37, [R1+0xb0] ;  /* 0x0000b00001257983 */ /* 0x000ea40000300800 */
[----:B------:R-:W-:-:S02]  /*76d0*/  IADD3.X R3, R36, UR27, RZ, P1, !PT ;  /* 0x0000001b24037c10 */ /* 0x000fc40008ffe4ff */
[----:B------:R-:W5:Y:S01]  /*76e0*/  LDL.LU R36, [R1+0xa4] ;  /* 0x0000a40001247983 */ /* 0x000f620000300800 */
[----:B------:R-:W-:Y:S02]  /*76f0*/  F2FP.BF16.F32.PACK_AB R52, R52, R108 ;  /* 0x0000006c3434723e */ /* 0x000fe400000010ff */
[----:B------:R-:W-:Y:S02]  /*7700*/  F2FP.BF16.F32.PACK_AB R53, R53, R107 ;  /* 0x0000006b3535723e */ /* 0x000fe400000010ff */
[----:B------:R-:W-:Y:S02]  /*7710*/  PRMT R11, R52, 0x7632, R11 ;  /* 0x00007632340b7816 */ /* 0x000fe4000000000b */
[----:B------:R-:W-:Y:S01]  /*7720*/  PRMT R10, R53, 0x7632, R10 ;  /* 0x00007632350a7816 */ /* 0x000fe2000000000a */
[----:B------:R-:W-:Y:S01]  /*7730*/  STG.E.U16 desc[UR18][R6.64], R52 ;  /* 0x0000003406007986 */ /* 0x000fe2000c101512 */
[----:B------:R-:W-:Y:S02]  /*7740*/  F2FP.BF16.F32.PACK_AB R56, R56, R106 ;  /* 0x0000006a3838723e */ /* 0x000fe400000010ff */
[----:B------:R-:W-:Y:S01]  /*7750*/  F2FP.BF16.F32.PACK_AB R57, R57, R105 ;  /* 0x000000693939723e */ /* 0x000fe200000010ff */
[----:B------:R-:W-:Y:S01]  /*7760*/  STG.E.U16 desc[UR18][R6.64+0x2], R11 ;  /* 0x0000020b06007986 */ /* 0x000fe2000c101512 */
[----:B------:R-:W-:-:S03]  /*7770*/  PRMT R23, R56, 0x7632, R23 ;  /* 0x0000763238177816 */ /* 0x000fc60000000017 */
[----:B------:R-:W-:Y:S01]  /*7780*/  STG.E.U16 desc[UR18][R6.64+0x4], R53 ;  /* 0x0000043506007986 */ /* 0x000fe2000c101512 */
[----:B------:R-:W-:-:S03]  /*7790*/  PRMT R0, R57, 0x7632, R0 ;  /* 0x0000763239007816 */ /* 0x000fc60000000000 */
[----:B------:R0:W-:Y:S01]  /*77a0*/  STG.E.U16 desc[UR18][R6.64+0x6], R10 ;  /* 0x0000060a06007986 */ /* 0x0001e2000c101512 */
[----:B------:R-:W-:Y:S02]  /*77b0*/  F2FP.BF16.F32.PACK_AB R60, R60, R104 ;  /* 0x000000683c3c723e */ /* 0x000fe400000010ff */
[----:B------:R-:W-:Y:S01]  /*77c0*/  F2FP.BF16.F32.PACK_AB R35, R61, R35 ;  /* 0x000000233d23723e */ /* 0x000fe200000010ff */
[----:B------:R-:W-:Y:S01]  /*77d0*/  STG.E.U16 desc[UR18][R2.64], R56 ;  /* 0x0000003802007986 */ /* 0x000fe2000c101512 */
[----:B0-----:R-:W-:-:S03]  /*77e0*/  IADD3 R6, P1, R40, UR26, RZ ;  /* 0x0000001a28067c10 */ /* 0x001fc6000ff3e0ff */
[----:B------:R-:W5:Y:S01]  /*77f0*/  LDL.LU R40, [R1+0xa8] ;  /* 0x0000a80001287983 */ /* 0x000f620000300800 */
[----:B------:R-:W-:-:S03]  /*7800*/  PRMT R11, R60, 0x7632, R11 ;  /* 0x000076323c0b7816 */ /* 0x000fc6000000000b */
[----:B------:R-:W-:Y:S01]  /*7810*/  STG.E.U16 desc[UR18][R2.64+0x2], R23 ;  /* 0x0000021702007986 */ /* 0x000fe2000c101512 */
[----:B------:R-:W-:-:S03]  /*7820*/  PRMT R10, R35, 0x7632, R10 ;  /* 0x00007632230a7816 */ /* 0x000fc6000000000a */
[----:B------:R-:W-:Y:S04]  /*7830*/  STG.E.U16 desc[UR18][R2.64+0x4], R57 ;  /* 0x0000043902007986 */ /* 0x000fe8000c101512 */
[----:B------:R4:W-:Y:S01]  /*7840*/  STG.E.U16 desc[UR18][R2.64+0x6], R0 ;  /* 0x0000060002007986 */ /* 0x0009e2000c101512 */
[----:B---3--:R-:W-:-:S03]  /*7850*/  IADD3.X R7, R39, UR27, RZ, P1, !PT ;  /* 0x0000001b27077c10 */ /* 0x008fc60008ffe4ff */
[----:B------:R-:W3:Y:S04]  /*7860*/  LDL.LU R39, [R1+0x9c] ;  /* 0x00009c0001277983 */ /* 0x000ee80000300800 */
[----:B------:R-:W-:Y:S04]  /*7870*/  STG.E.U16 desc[UR18][R6.64], R60 ;  /* 0x0000003c06007986 */ /* 0x000fe8000c101512 */
[----:B------:R-:W-:Y:S01]  /*7880*/  STG.E.U16 desc[UR18][R6.64+0x2], R11 ;  /* 0x0000020b06007986 */ /* 0x000fe2000c101512 */
[----:B----4-:R-:W-:-:S03]  /*7890*/  IADD3 R2, P1, R38, UR26, RZ ;  /* 0x0000001a26027c10 */ /* 0x010fc6000ff3e0ff */
[----:B------:R-:W4:Y:S04]  /*78a0*/  LDL.LU R38, [R1+0xa0] ;  /* 0x0000a00001267983 */ /* 0x000f280000300800 */
[----:B------:R-:W-:Y:S04]  /*78b0*/  STG.E.U16 desc[UR18][R6.64+0x4], R35 ;  /* 0x0000042306007986 */ /* 0x000fe8000c101512 */
[----:B------:R5:W-:Y:S01]  /*78c0*/  STG.E.U16 desc[UR18][R6.64+0x6], R10 ;  /* 0x0000060a06007986 */ /* 0x000be2000c101512 */
[----:B--2---:R-:W-:-:S03]  /*78d0*/  IADD3.X R3, R37, UR27, RZ, P1, !PT ;  /* 0x0000001b25037c10 */ /* 0x004fc60008ffe4ff */
[----:B------:R-:W2:Y:S01]  /*78e0*/  LDL.LU R37, [R1+0x94] ;  /* 0x0000940001257983 */ /* 0x000ea20000300800 */
[----:B-----5:R-:W-:-:S03]  /*78f0*/  IADD3 R6, P1, R36, UR26, RZ ;  /* 0x0000001a24067c10 */ /* 0x020fc6000ff3e0ff */
[----:B------:R-:W5:Y:S04]  /*7900*/  LDL.LU R36, [R1+0x98] ;  /* 0x0000980001247983 */ /* 0x000f680000300800 */
[----:B------:R-:W5:Y:S04]  /*7910*/  LDL.LU R35, [R1+0x8c] ;  /* 0x00008c0001237983 */ /* 0x000f680000300800 */
[----:B------:R-:W5:Y:S01]  /*7920*/  LDL.LU R10, [R1+0x90] ;  /* 0x00009000010a7983 */ /* 0x000f620000300800 */
[----:B------:R-:W-:Y:S02]  /*7930*/  F2FP.BF16.F32.PACK_AB R5, R64, R5 ;  /* 0x000000054005723e */ /* 0x000fe400000010ff */
[----:B------:R-:W-:-:S02]  /*7940*/  F2FP.BF16.F32.PACK_AB R32, R65, R32 ;  /* 0x000000204120723e */ /* 0x000fc400000010ff */
[----:B------:R-:W-:Y:S02]  /*7950*/  PRMT R23, R5, 0x7632, R23 ;  /* 0x0000763205177816 */ /* 0x000fe40000000017 */
[----:B------:R-:W-:Y:S02]  /*7960*/  PRMT R0, R32, 0x7632, R0 ;  /* 0x0000763220007816 */ /* 0x000fe40000000000 */
[----:B------:R-:W-:Y:S02]  /*7970*/  F2FP.BF16.F32.PACK_AB R33, R68, R33 ;  /* 0x000000214421723e */ /* 0x000fe400000010ff */
[----:B------:R-:W-:Y:S01]  /*7980*/  F2FP.BF16.F32.PACK_AB R69, R69, R8 ;  /* 0x000000084545723e */ /* 0x000fe200000010ff */
[----:B------:R-:W-:Y:S01]  /*7990*/  STG.E.U16 desc[UR18][R2.64], R5 ;  /* 0x0000000502007986 */ /* 0x000fe2000c101512 */
[----:B------:R-:W-:Y:S02]  /*79a0*/  PRMT R11, R33, 0x7632, R11 ;  /* 0x00007632210b7816 */ /* 0x000fe4000000000b */
[----:B------:R-:W-:Y:S01]  /*79b0*/  F2FP.BF16.F32.PACK_AB R72, R72, R9 ;  /* 0x000000094848723e */ /* 0x000fe200000010ff */
[----:B------:R-:W-:Y:S01]  /*79c0*/  STG.E.U16 desc[UR18][R2.64+0x2], R23 ;  /* 0x0000021702007986 */ /* 0x000fe2000c101512 */
[----:B------:R-:W-:-:S03]  /*79d0*/  F2FP.BF16.F32.PACK_AB R21, R73, R21 ;  /* 0x000000154915723e */ /* 0x000fc600000010ff */
[----:B------:R0:W-:Y:S01]  /*79e0*/  STG.E.U16 desc[UR18][R2.64+0x4], R32 ;  /* 0x0000042002007986 */ /* 0x0001e2000c101512 */
[----:B------:R-:W-:-:S03]  /*79f0*/  IADD3.X R7, R40, UR27, RZ, P1, !PT ;  /* 0x0000001b28077c10 */ /* 0x000fc60008ffe4ff */
[----:B------:R1:W-:Y:S01]  /*7a00*/  STG.E.U16 desc[UR18][R2.64+0x6], R0 ;  /* 0x0000060002007986 */ /* 0x0003e2000c101512 */
[----:B------:R-:W-:-:S03]  /*7a10*/  F2FP.BF16.F32.PACK_AB R22, R76, R22 ;  /* 0x000000164c16723e */ /* 0x000fc600000010ff */
[----:B------:R-:W-:Y:S04]  /*7a20*/  STG.E.U16 desc[UR18][R6.64], R33 ;  /* 0x0000002106007986 */ /* 0x000fe8000c101512 */
[----:B0-----:R-:W5:Y:S01]  /*7a30*/  LDL.LU R32, [R1+0x84] ;  /* 0x0000840001207983 */ /* 0x001f620000300800 */
[----:B-1----:R-:W-:-:S03]  /*7a40*/  PRMT R3, R69, 0x7632, R3 ;  /* 0x0000763245037816 */ /* 0x002fc60000000003 */
[----:B------:R-:W-:Y:S01]  /*7a50*/  STG.E.U16 desc[UR18][R6.64+0x2], R11 ;  /* 0x0000020b06007986 */ /* 0x000fe2000c101512 */
[----:B------:R-:W-:-:S03]  /*7a60*/  PRMT R0, R21, 0x7632, R0 ;  /* 0x0000763215007816 */ /* 0x000fc60000000000 */
[----:B------:R-:W-:Y:S01]  /*7a70*/  STG.E.U16 desc[UR18][R6.64+0x4], R69 ;  /* 0x0000044506007986 */ /* 0x000fe2000c101512 */
[----:B------:R-:W-:-:S03]  /*7a80*/  PRMT R5, R72, 0x7632, R5 ;  /* 0x0000763248057816 */ /* 0x000fc60000000005 */
[----:B------:R0:W-:Y:S04]  /*7a90*/  STG.E.U16 desc[UR18][R6.64+0x6], R3 ;  /* 0x0000060306007986 */ /* 0x0001e8000c101512 */
[----:B------:R-:W5:Y:S01]  /*7aa0*/  LDL.LU R23, [R1+0x88] ;  /* 0x0000880001177983 */ /* 0x000f620000300800 */
[----:B0-----:R-:W-:Y:S02]  /*7ab0*/  PRMT R7, R22, 0x7632, R7 ;  /* 0x0000763216077816 */ /* 0x001fe40000000007 */
[----:B---3--:R-:W-:-:S04]  /*7ac0*/  IADD3 R8, P1, R39, UR26, RZ ;  /* 0x0000001a27087c10 */ /* 0x008fc8000ff3e0ff */
[----:B----4-:R-:W-:-:S05]  /*7ad0*/  IADD3.X R9, R38, UR27, RZ, P1, !PT ;  /* 0x0000001b26097c10 */ /* 0x010fca0008ffe4ff */
[----:B------:R0:W-:Y:S04]  /*7ae0*/  STG.E.U16 desc[UR18][R8.64+0x4], R21 ;  /* 0x0000041508007986 */ /* 0x0001e8000c101512 */
[----:B------:R-:W-:Y:S04]  /*7af0*/  STG.E.U16 desc[UR18][R8.64], R72 ;  /* 0x0000004808007986 */ /* 0x000fe8000c101512 */
[----:B0-----:R-:W3:Y:S01]  /*7b00*/  LDL.LU R21, [R1+0x4c] ;  /* 0x00004c0001157983 */ /* 0x001ee20000300800 */
[----:B--2---:R-:W-:-:S03]  /*7b10*/  IADD3 R2, P1, R37, UR26, RZ ;  /* 0x0000001a25027c10 */ /* 0x004fc6000ff3e0ff */
[----:B------:R-:W2:Y:S01]  /*7b20*/  LDL.LU R11, [R1+0x6c] ;  /* 0x00006c00010b7983 */ /* 0x000ea20000300800 */
[----:B-----5:R-:W-:-:S03]  /*7b30*/  IADD3.X R3, R36, UR27, RZ, P1, !PT ;  /* 0x0000001b24037c10 */ /* 0x020fc60008ffe4ff */
[----:B------:R-:W-:Y:S01]  /*7b40*/  STG.E.U16 desc[UR18][R8.64+0x2], R5 ;  /* 0x0000020508007986 */ /* 0x000fe2000c101512 */
[----:B------:R-:W-:-:S03]  /*7b50*/  IADD3 R6, P1, R35, UR26, RZ ;  /* 0x0000001a23067c10 */ /* 0x000fc6000ff3e0ff */
[----:B------:R-:W-:Y:S04]  /*7b60*/  STG.E.U16 desc[UR18][R8.64+0x6], R0 ;  /* 0x0000060008007986 */ /* 0x000fe8000c101512 */
[----:B------:R0:W-:Y:S02]  /*7b70*/  STG.E.U16 desc[UR18][R2.64+0x2], R7 ;  /* 0x0000020702007986 */ /* 0x0001e4000c101512 */
[----:B0-----:R-:W-:Y:S02]  /*7b80*/  IADD3.X R7, R10, UR27, RZ, P1, !PT ;  /* 0x0000001b0a077c10 */ /* 0x001fe40008ffe4ff */
[----:B------:R-:W4:Y:S01]  /*7b90*/  LDL.LU R10, [R1+0x44] ;  /* 0x00004400010a7983 */ /* 0x000f220000300800 */
[----:B------:R-:W-:Y:S02]  /*7ba0*/  F2FP.BF16.F32.PACK_AB R12, R77, R12 ;  /* 0x0000000c4d0c723e */ /* 0x000fe400000010ff */
[----:B------:R-:W-:-:S02]  /*7bb0*/  F2FP.BF16.F32.PACK_AB R13, R80, R13 ;  /* 0x0000000d500d723e */ /* 0x000fc400000010ff */
[----:B------:R-:W-:Y:S02]  /*7bc0*/  PRMT R5, R12, 0x7632, R5 ;  /* 0x000076320c057816 */ /* 0x000fe40000000005 */
[----:B------:R-:W-:Y:S02]  /*7bd0*/  PRMT R9, R13, 0x7632, R9 ;  /* 0x000076320d097816 */ /* 0x000fe40000000009 */
[----:B------:R-:W-:Y:S01]  /*7be0*/  F2FP.BF16.F32.PACK_AB R14, R81, R14 ;  /* 0x0000000e510e723e */ /* 0x000fe200000010ff */
[----:B------:R-:W-:Y:S01]  /*7bf0*/  STG.E.U16 desc[UR18][R2.64], R22 ;  /* 0x0000001602007986 */ /* 0x000fe2000c101512 */
[----:B------:R-:W-:-:S03]  /*7c00*/  F2FP.BF16.F32.PACK_AB R15, R84, R15 ;  /* 0x0000000f540f723e */ /* 0x000fc600000010ff */
[----:B------:R-:W-:Y:S01]  /*7c10*/  STG.E.U16 desc[UR18][R2.64+0x4], R12 ;  /* 0x0000040c02007986 */ /* 0x000fe2000c101512 */
[----:B------:R-:W-:-:S03]  /*7c20*/  IADD3 R8, P1, R32, UR26, RZ ;  /* 0x0000001a20087c10 */ /* 0x000fc6000ff3e0ff */
[----:B------:R0:W-:Y:S01]  /*7c30*/  STG.E.U16 desc[UR18][R2.64+0x6], R5 ;  /* 0x0000060502007986 */ /* 0x0001e2000c101512 */
[----:B------:R-:W-:-:S03]  /*7c40*/  PRMT R0, R15, 0x7632, R0 ;  /* 0x000076320f007816 */ /* 0x000fc60000000000 */
[----:B------:R1:W-:Y:S01]  /*7c50*/  STG.E.U16 desc[UR18][R6.64+0x2], R9 ;  /* 0x0000020906007986 */ /* 0x0003e2000c101512 */
[----:B------:R-:W-:Y:S02]  /*7c60*/  F2FP.BF16.F32.PACK_AB R16, R85, R16 ;  /* 0x000000105510723e */ /* 0x000fe400000010ff */
[----:B------:R-:W-:Y:S02]  /*7c70*/  F2FP.BF16.F32.PACK_AB R17, R88, R17 ;  /* 0x000000115811723e */ /* 0x000fe400000010ff */
[----:B0-----:R-:W-:Y:S02]  /*7c80*/  PRMT R3, R14, 0x7632, R3 ;  /* 0x000076320e037816 */ /* 0x001fe40000000003 */
[----:B-1----:R-:W-:-:S03]  /*7c90*/  IADD3.X R9, R23, UR27, RZ, P1, !PT ;  /* 0x0000001b17097c10 */ /* 0x002fc60008ffe4ff */
[----:B------:R-:W-:Y:S01]  /*7ca0*/  STG.E.U16 desc[UR18][R6.64+0x6], R3 ;  /* 0x0000060306007986 */ /* 0x000fe2000c101512 */
[----:B------:R-:W-:Y:S02]  /*7cb0*/  F2FP.BF16.F32.PACK_AB R18, R89, R18 ;  /* 0x000000125912723e */ /* 0x000fe400000010ff */
[----:B------:R-:W-:Y:S01]  /*7cc0*/  PRMT R5, R16, 0x7632, R5 ;  /* 0x0000763210057816 */ /* 0x000fe20000000005 */
[----:B------:R-:W-:Y:S04]  /*7cd0*/  STG.E.U16 desc[UR18][R6.64], R13 ;  /* 0x0000000d06007986 */ /* 0x000fe8000c101512 */
[----:B------:R0:W-:Y:S01]  /*7ce0*/  STG.E.U16 desc[UR18][R6.64+0x4], R14 ;  /* 0x0000040e06007986 */ /* 0x0001e2000c101512 */
[----:B------:R-:W-:-:S03]  /*7cf0*/  F2FP.BF16.F32.PACK_AB R19, R94, R19 ;  /* 0x000000135e13723e */ /* 0x000fc600000010ff */
[----:B------:R1:W-:Y:S01]  /*7d00*/  STG.E.U16 desc[UR18][R8.64+0x2], R0 ;  /* 0x0000020008007986 */ /* 0x0003e2000c101512 */
[----:B------:R-:W-:Y:S02]  /*7d10*/  F2FP.BF16.F32.PACK_AB R20, R95, R20 ;  /* 0x000000145f14723e */ /* 0x000fe400000010ff */
[----:B------:R-:W-:Y:S01]  /*7d20*/  F2FP.BF16.F32.PACK_AB R34, R98, R34 ;  /* 0x000000226222723e */ /* 0x000fe200000010ff */
[----:B------:R-:W-:Y:S01]  /*7d30*/  STG.E.U16 desc[UR18][R8.64], R15 ;  /* 0x0000000f08007986 */ /* 0x000fe2000c101512 */
[----:B------:R-:W-:Y:S02]  /*7d40*/  F2FP.BF16.F32.PACK_AB R4, R99, R4 ;  /* 0x000000046304723e */ /* 0x000fe400000010ff */
[----:B0-----:R-:W-:Y:S02]  /*7d50*/  PRMT R6, R17, 0x7632, R6 ;  /* 0x0000763211067816 */ /* 0x001fe40000000006 */
[----:B-1----:R-:W-:Y:S01]  /*7d60*/  PRMT R0, R18, 0x7632, R0 ;  /* 0x0000763212007816 */ /* 0x002fe20000000000 */
[----:B------:R-:W-:Y:S01]  /*7d70*/  STG.E.U16 desc[UR18][R8.64+0x4], R16 ;  /* 0x0000041008007986 */ /* 0x000fe2000c101512 */
[----:B------:R-:W-:-:S03]  /*7d80*/  PRMT R60, R19, 0x7632, R60 ;  /* 0x00007632133c7816 */ /* 0x000fc6000000003c */
[----:B------:R-:W-:Y:S01]  /*7d90*/  STG.E.U16 desc[UR18][R8.64+0x6], R5 ;  /* 0x0000060508007986 */ /* 0x000fe2000c101512 */
[----:B------:R-:W-:Y:S01]  /*7da0*/  PRMT R59, R34, 0x7632, R59 ;  /* 0x00007632223b7816 */ /* 0x000fe2000000003b */
[----:B------:R-:W-:Y:S01]  /*7db0*/  ULOP3.LUT UR4, UR4, 0x1, URZ, 0x3c, !UPT ;  /* 0x0000000104047892 */ /* 0x000fe2000f8e3c3f */
[----:B------:R-:W-:Y:S01]  /*7dc0*/  UMOV UR5, UR16 ;  /* 0x0000001000057c82 */ /* 0x000fe20008000000 */
[----:B------:R-:W-:Y:S01]  /*7dd0*/  UMOV UR10, UR15 ;  /* 0x0000000f000a7c82 */ /* 0x000fe20008000000 */
[----:B---3--:R-:W-:-:S04]  /*7de0*/  IADD3 R2, P1, R21, UR26, RZ ;  /* 0x0000001a15027c10 */ /* 0x008fc8000ff3e0ff */
[----:B--2---:R-:W-:Y:S02]  /*7df0*/  IADD3.X R3, R11, UR27, RZ, P1, !PT ;  /* 0x0000001b0b037c10 */ /* 0x004fe40008ffe4ff */
[----:B------:R-:W-:-:S03]  /*7e00*/  IADD3 R120, P1, R120, UR26, RZ ;  /* 0x0000001a78787c10 */ /* 0x000fc6000ff3e0ff */
[----:B------:R-:W-:Y:S04]  /*7e10*/  STG.E.U16 desc[UR18][R2.64], R17 ;  /* 0x0000001102007986 */ /* 0x000fe8000c101512 */
[----:B------:R-:W-:Y:S04]  /*7e20*/  STG.E.U16 desc[UR18][R2.64+0x2], R6 ;  /* 0x0000020602007986 */ /* 0x000fe8000c101512 */
[----:B------:R-:W-:Y:S04]  /*7e30*/  STG.E.U16 desc[UR18][R2.64+0x4], R18 ;  /* 0x0000041202007986 */ /* 0x000fe8000c101512 */
[----:B------:R0:W-:Y:S01]  /*7e40*/  STG.E.U16 desc[UR18][R2.64+0x6], R0 ;  /* 0x0000060002007986 */ /* 0x0001e2000c101512 */
[----:B----4-:R-:W-:-:S02]  /*7e50*/  IADD3.X R121, R10, UR27, RZ, P1, !PT ;  /* 0x0000001b0a797c10 */ /* 0x010fc40008ffe4ff */
[----:B------:R-:W-:Y:S02]  /*7e60*/  IADD3 R118, P1, R118, UR26, RZ ;  /* 0x0000001a76767c10 */ /* 0x000fe4000ff3e0ff */
[----:B0-----:R-:W-:Y:S02]  /*7e70*/  PRMT R3, R20, 0x7632, R3 ;  /* 0x0000763214037816 */ /* 0x001fe40000000003 */
[----:B------:R-:W-:Y:S02]  /*7e80*/  IADD3.X R119, R119, UR27, RZ, P1, !PT ;  /* 0x0000001b77777c10 */ /* 0x000fe40008ffe4ff */
[----:B------:R-:W-:Y:S01]  /*7e90*/  PRMT R0, R4, 0x7632, R0 ;  /* 0x0000763204007816 */ /* 0x000fe20000000000 */
[----:B------:R1:W-:Y:S04]  /*7ea0*/  STG.E.U16 desc[UR18][R120.64], R19 ;  /* 0x0000001378007986 */ /* 0x0003e8000c101512 */
[----:B------:R1:W-:Y:S04]  /*7eb0*/  STG.E.U16 desc[UR18][R120.64+0x2], R60 ;  /* 0x0000023c78007986 */ /* 0x0003e8000c101512 */
[----:B------:R1:W-:Y:S04]  /*7ec0*/  STG.E.U16 desc[UR18][R120.64+0x4], R20 ;  /* 0x0000041478007986 */ /* 0x0003e8000c101512 */
[----:B------:R1:W-:Y:S04]  /*7ed0*/  STG.E.U16 desc[UR18][R120.64+0x6], R3 ;  /* 0x0000060378007986 */ /* 0x0003e8000c101512 */
[----:B------:R1:W-:Y:S04]  /*7ee0*/  STG.E.U16 desc[UR18][R118.64], R34 ;  /* 0x0000002276007986 */ /* 0x0003e8000c101512 */
[----:B------:R1:W-:Y:S04]  /*7ef0*/  STG.E.U16 desc[UR18][R118.64+0x2], R59 ;  /* 0x0000023b76007986 */ /* 0x0003e8000c101512 */
[----:B------:R1:W-:Y:S04]  /*7f00*/  STG.E.U16 desc[UR18][R118.64+0x4], R4 ;  /* 0x0000040476007986 */ /* 0x0003e8000c101512 */
[----:B------:R1:W-:Y:S01]  /*7f10*/  STG.E.U16 desc[UR18][R118.64+0x6], R0 ;  /* 0x0000060076007986 */ /* 0x0003e2000c101512 */
[----:B------:R-:W-:Y:S05]  /*7f20*/  @!P0 BRA `(.L_x_603) ;  /* 0xffffff8400f88947 */ /* 0x000fea000383ffff */
.L_x_593:
[----:B------:R-:W2:Y:S02]  /*7f30*/  S2UR UR16, SR_CTAID.Y ;  /* 0x00000000001079c3 */ /* 0x000ea40000002600 */
[----:B--2---:R-:W-:Y:S02]  /*7f40*/  USHF.L.U32 UR15, UR16, 0x2, URZ ;  /* 0x00000002100f7899 */ /* 0x004fe4000800063f */
        /* <DEDUP_REMOVED lines=9> */
[----:B-1----:R-:W1:Y:S01]  /*7fe0*/  LDC.64 R20, c[0x0][0x258] ;  /* 0x00009600ff147b82 */ /* 0x002e620000000a00 */
        /* <DEDUP_REMOVED lines=15> */
[----:B------:R-:W-:Y:S01]  /*80e0*/  UIADD3.X UR5, URZ, UR5, URZ, UP0, !UPT ;  /* 0x000000053f057290 */ /* 0x000fe200087fe43f */
[----:B------:R-:W-:-:S02]  /*80f0*/  MOV R5, 0xffffffff ;  /* 0xffffffff00057802 */ /* 0x000fc40000000f00 */
[----:B------:R-:W-:Y:S02]  /*8100*/  IADD3 R3, P0, P1, -R3, -0x9, -R2 ;  /* 0xfffffff703037810 */ /* 0x000fe4000791e902 */
[----:B------:R-:W-:Y:S02]  /*8110*/  SHF.L.U32 R7, R2, 0x1, RZ ;  /* 0x0000000102077819 */ /* 0x000fe400000006ff */
[----:B------:R-:W-:Y:S02]  /*8120*/  IADD3.X R4, ~R4, -0x1, R5, P0, P1 ;  /* 0xffffffff04047810 */ /* 0x000fe400007e2505 */
[----:B------:R-:W-:Y:S02]  /*8130*/  SHF.R.U32.HI R5, RZ, 0x4, R0 ;  /* 0x00000004ff057819 */ /* 0x000fe40000011600 */
[----:B------:R-:W-:Y:S01]  /*8140*/  LEA R12, R2, UR6, 0x7 ;  /* 0x00000006020c7c11 */ /* 0x000fe2000f8e38ff */
[----:B------:R-:W-:Y:S01]  /*8150*/  IMAD.WIDE.U32 R8, R4, -0x77777777, RZ ;  /* 0x8888888904087825 */ /* 0x000fe200078e00ff */
[----:B------:R-:W-:-:S02]  /*8160*/  IADD3 R6, R5, 0x1e, RZ ;  /* 0x0000001e05067810 */ /* 0x000fc40007ffe0ff */
[----:B------:R-:W-:Y:S02]  /*8170*/  LOP3.LUT R7, R7, 0x1f, R0, 0x78, !PT ;  /* 0x0000001f07077812 */ /* 0x000fe400078e7800 */
[----:B------:R-:W-:Y:S01]  /*8180*/  LOP3.LUT R14, RZ, R5, RZ, 0x33, !PT ;  /* 0x00000005ff0e7212 */ /* 0x000fe200078e33ff */
[C---:B------:R-:W-:Y:S01]  /*8190*/  IMAD.WIDE.U32 R10, P0, R3.reuse, -0x77777778, R8 ;  /* 0x88888888030a7825 */ /* 0x040fe20007800008 */
[----:B------:R-:W-:Y:S02]  /*81a0*/  VIMNMX.U32 R13, R6, 0x20, !PT ;  /* 0x00000020060d7848 */ /* 0x000fe40007fe0000 */
[----:B------:R-:W-:Y:S01]  /*81b0*/  IADD3 R49, P2, R2, 0x2d, RZ ;  /* 0x0000002d02317810 */ /* 0x000fe20007f5e0ff */
[----:B------:R-:W-:Y:S01]  /*81c0*/  IMAD.WIDE.U32 R8, R3, -0x77777777, RZ ;  /* 0x8888888903087825 */ /* 0x000fe200078e00ff */
[----:B------:R-:W-:Y:S02]  /*81d0*/  IADD3.X R17, RZ, RZ, RZ, P0, !PT ;  /* 0x000000ffff117210 */ /* 0x000fe400007fe4ff */
[----:B------:R-:W-:Y:S01]  /*81e0*/  IADD3 R8, R13, R14, RZ ;  /* 0x0000000e0d087210 */ /* 0x000fe20007ffe0ff */
[----:B------:R-:W-:Y:S01]  /*81f0*/  IMAD.MOV.U32 R16, RZ, RZ, R11 ;  /* 0x000000ffff107224 */ /* 0x000fe200078e000b */
[----:B------:R-:W-:Y:S01]  /*8200*/  IADD3 RZ, P1, R9, R10, RZ ;  /* 0x0000000a09ff7210 */ /* 0x000fe20007f3e0ff */
[----:B------:R-:W-:Y:S01]  /*8210*/  IMAD R7, R7, 0x4, R12 ;  /* 0x0000000407077824 */ /* 0x000fe200078e020c */
[----:B------:R-:W-:Y:S01]  /*8220*/  SHF.L.U32 R12, R0, 0x7, RZ ;  /* 0x00000007000c7819 */ /* 0x000fe200000006ff */
[----:B------:R-:W-:Y:S01]  /*8230*/  IMAD.WIDE.U32 R14, R8, -0x77777777, RZ ;  /* 0x88888889080e7825 */ /* 0x000fe200078e00ff */
[----:B------:R-:W-:-:S02]  /*8240*/  SHF.L.U32 R13, R0, 0x1, RZ ;  /* 0x00000001000d7819 */ /* 0x000fc400000006ff */
[----:B------:R-:W-:Y:S01]  /*8250*/  ISETP.LT.U32.AND P0, PT, R20, 0x9, PT ;  /* 0x000000091400780c */ /* 0x000fe20003f01070 */
[----:B------:R-:W-:Y:S01]  /*8260*/  IMAD.WIDE.U32.X R16, R4, -0x77777778, R16, P1 ;  /* 0x8888888804107825 */ /* 0x000fe200008e0410 */
[----:B------:R-:W-:Y:S02]  /*8270*/  LOP3.LUT R12, R12, 0x780, RZ, 0xc0, !PT ;  /* 0x000007800c0c7812 */ /* 0x000fe400078ec0ff */
[----:B------:R-:W-:Y:S01]  /*8280*/  LOP3.LUT R10, R13, 0x1e, RZ, 0xc0, !PT ;  /* 0x0000001e0d0a7812 */ /* 0x000fe200078ec0ff */
[----:B------:R-:W-:Y:S01]  /*8290*/  IMAD.X R53, RZ, RZ, RZ, P2 ;  /* 0x000000ffff357224 */ /* 0x000fe200010e06ff */
[----:B------:R-:W-:Y:S02]  /*82a0*/  IADD3 R9, R5, 0x3c, RZ ;  /* 0x0000003c05097810 */ /* 0x000fe40007ffe0ff */
[----:B------:R-:W-:Y:S02]  /*82b0*/  ISETP.LT.AND.EX P0, PT, R21, RZ, PT, P0 ;  /* 0x000000ff1500720c */ /* 0x000fe40003f01300 */
[----:B------:R-:W-:-:S02]  /*82c0*/  SHF.R.U64 R24, R16, 0x3, R17 ;  /* 0x0000000310187819 */ /* 0x000fc40000001211 */
[----:B------:R-:W-:Y:S02]  /*82d0*/  IADD3 R18, R12, UR6, RZ ;  /* 0x000000060c127c10 */ /* 0x000fe4000fffe0ff */
[-C--:B------:R-:W-:Y:S02]  /*82e0*/  LOP3.LUT R13, R6, R10.reuse, RZ, 0x3c, !PT ;  /* 0x0000000a060d7212 */ /* 0x080fe400078e3cff */
[-C--:B------:R-:W-:Y:S02]  /*82f0*/  LOP3.LUT R19, R9, R10.reuse, RZ, 0x3c, !PT ;  /* 0x0000000a09137212 */ /* 0x080fe400078e3cff */
[----:B------:R-:W-:Y:S02]  /*8300*/  LOP3.LUT R11, R5, R10, RZ, 0x3c, !PT ;  /* 0x0000000a050b7212 */ /* 0x000fe400078e3cff */
[----:B------:R-:W-:Y:S02]  /*8310*/  SEL R23, R20, 0x9, P0 ;  /* 0x0000000914177807 */ /* 0x000fe40000000000 */
[----:B------:R-:W-:-:S02]  /*8320*/  SEL R26, R21, RZ, P0 ;  /* 0x000000ff151a7207 */ /* 0x000fc40000000000 */
[----:B------:R-:W-:Y:S02]  /*8330*/  LEA.HI R22, R15, 0x1, RZ, 0x1c ;  /* 0x000000010f167811 */ /* 0x000fe400078fe0ff */
[C---:B------:R-:W-:Y:S02]  /*8340*/  IADD3 R16, P0, R2.reuse, 0xf, RZ ;  /* 0x0000000f02107810 */ /* 0x040fe40007f1e0ff */
[----:B------:R-:W-:Y:S02]  /*8350*/  IADD3 R17, P1, R2, 0x1e, RZ ;  /* 0x0000001e02117810 */ /* 0x000fe40007f3e0ff */
[----:B------:R-:W-:Y:S02]  /*8360*/  IADD3 R24, R24, 0x1, RZ ;  /* 0x0000000118187810 */ /* 0x000fe40007ffe0ff */
[-C--:B------:R-:W-:Y:S01]  /*8370*/  LEA R12, R13, R18.reuse, 0x2 ;  /* 0x000000120d0c7211 */ /* 0x080fe200078e10ff */
[----:B------:R-:W-:Y:S01]  /*8380*/  IMAD R13, R19, 0x4, R18 ;  /* 0x00000004130d7824 */ /* 0x000fe200078e0212 */
[----:B------:R-:W-:-:S02]  /*8390*/  LEA R11, R11, R18, 0x2 ;  /* 0x000000120b0b7211 */ /* 0x000fc400078e10ff */
[----:B------:R-:W-:Y:S02]  /*83a0*/  SHF.L.U64.HI R21, R23, 0x3, R26 ;  /* 0x0000000317157819 */ /* 0x000fe4000001021a */
[----:B------:R-:W-:Y:S02]  /*83b0*/  MOV R14, UR15 ;  /* 0x0000000f000e7c02 */ /* 0x000fe40008000f00 */
[C---:B------:R-:W-:Y:S02]  /*83c0*/  LOP3.LUT R15, R0.reuse, 0x1f, RZ, 0xc0, !PT ;  /* 0x0000001f000f7812 */ /* 0x040fe400078ec0ff */
[----:B------:R-:W-:Y:S02]  /*83d0*/  LOP3.LUT R47, R0, 0xf, RZ, 0xc0, !PT ;  /* 0x0000000f002f7812 */ /* 0x000fe400078ec0ff */
[----:B------:R-:W-:Y:S02]  /*83e0*/  IADD3 R18, R5, 0x5a, RZ ;  /* 0x0000005a05127810 */ /* 0x000fe40007ffe0ff */
[----:B------:R-:W-:-:S02]  /*83f0*/  IADD3.X R19, RZ, RZ, RZ, P0, !PT ;  /* 0x000000ffff137210 */ /* 0x000fc400007fe4ff */
[----:B------:R-:W-:Y:S02]  /*8400*/  IADD3.X R20, RZ, RZ, RZ, P1, !PT ;  /* 0x000000ffff147210 */ /* 0x000fe40000ffe4ff */
[----:B------:R-:W-:Y:S02]  /*8410*/  SHF.L.U32 R23, R23, 0x3, RZ ;  /* 0x0000000317177819 */ /* 0x000fe400000006ff */
[----:B------:R-:W-:Y:S02]  /*8420*/  LOP3.LUT R22, R22, 0x3, RZ, 0xc0, !PT ;  /* 0x0000000316167812 */ /* 0x000fe400078ec0ff */
[----:B------:R-:W-:-:S07]  /*8430*/  LOP3.LUT R24, R24, 0x3, RZ, 0xc0, !PT ;  /* 0x0000000318187812 */ /* 0x000fce00078ec0ff */
.L_x_620:
        /* <DEDUP_REMOVED lines=9> */
[----:B------:R-:W-:Y:S01]  /*84d0*/  IMAD.MOV.U32 R52, RZ, RZ, RZ ;  /* 0x000000ffff347224 */ /* 0x000fe200078e00ff */
[----:B------:R-:W-:Y:S02]  /*84e0*/  ISETP.NE.AND.EX P1, PT, RZ, RZ, PT, P1 ;  /* 0x000000ffff00720c */ /* 0x000fe40003f25310 */
[----:B------:R-:W-:Y:S02]  /*84f0*/  IADD3 R26, P2, R15, R14, RZ ;  /* 0x0000000e0f1a7210 */ /* 0x000fe40007f5e0ff */
[----:B------:R-:W-:Y:S02]  /*8500*/  ISETP.GE.U32.AND.EX P0, PT, R4, RZ, PT, P0 ;  /* 0x000000ff0400720c */ /* 0x000fe40003f06100 */
[----:B------:R-:W-:-:S02]  /*8510*/  MOV R48, R2 ;  /* 0x0000000200307202 */ /* 0x000fc40000000f00 */
        /* <DEDUP_REMOVED lines=21> */
[----:B------:R-:W-:Y:S02]  /*8670*/  MOV R46, R20 ;  /* 0x00000014002e7202 */ /* 0x000fe40000000f00 */
[----:B------:R-:W-:Y:S02]  /*8680*/  @P1 MOV R48, R49 ;  /* 0x0000003100301202 */ /* 0x000fe40000000f00 */
[----:B------:R-:W-:Y:S01]  /*8690*/  @P1 MOV R46, R53 ;  /* 0x00000035002e1202 */ /* 0x000fe20000000f00 */
[----:B--2---:R-:W-:Y:S01]  /*86a0*/  FADD.FTZ R25, R25, R30 ;  /* 0x0000001e19197221 */ /* 0x004fe20000010000 */
[----:B------:R-:W-:-:S03]  /*86b0*/  FADD.FTZ R52, R52, R31 ;  /* 0x0000001f34347221 */ /* 0x000fc60000010000 */
[----:B---3--:R-:W-:Y:S01]  /*86c0*/  @P1 FADD.FTZ R25, R25, R32 ;  /* 0x0000002019191221 */ /* 0x008fe20000010000 */
[----:B------:R-:W-:-:S07]  /*86d0*/  @P1 FADD.FTZ R52, R52, R33 ;  /* 0x0000002134341221 */ /* 0x000fce0000010000 */
.L_x_607:
[----:B------:R-:W-:Y:S05]  /*86e0*/  BSYNC B1 ;  /* 0x0000000000017941 */ /* 0x000fea0003800000 */
.L_x_606:
[----:B------:R-:W-:Y:S05]  /*86f0*/  @!P0 BRA `(.L_x_605) ;  /* 0x0000000400f08947 */ /* 0x000fea0003800000 */
[----:B------:R-:W-:Y:S01]  /*8700*/  SHF.L.U64.HI R29, R26, 0x1, R27 ;  /* 0x000000011a1d7819 */ /* 0x000fe2000001021b */
[----:B------:R-:W-:Y:S01]  /*8710*/  IMAD R27, R46, 0xf00, RZ ;  /* 0x00000f002e1b7824 */ /* 0x000fe200078e02ff */
[----:B------:R-:W-:Y:S01]  /*8720*/  SHF.L.U32 R28, R26, 0x1, RZ ;  /* 0x000000011a1c7819 */ /* 0x000fe200000006ff */
[----:B------:R-:W-:Y:S01]  /*8730*/  BSSY B1, `(.L_x_608) ;  /* 0x0000045000017945 */ /* 0x000fe20003800000 */
[----:B------:R-:W-:-:S03]  /*8740*/  IADD3 R26, P0, -R48, R23, RZ ;  /* 0x00000017301a7210 */ /* 0x000fc60007f1e1ff */
[----:B------:R-:W-:Y:S01]  /*8750*/  IMAD.WIDE.U32 R28, R48, 0xf00, R28 ;  /* 0x00000f00301c7825 */ /* 0x000fe200078e001c */
[----:B------:R-:W-:-:S03]  /*8760*/  ISETP.GT.U32.AND P1, PT, R26, 0xb4, PT ;  /* 0x000000b41a00780c */ /* 0x000fc60003f24070 */
[----:B------:R-:W-:Y:S01]  /*8770*/  IMAD.X R30, R21, 0x1, ~R46, P0 ;  /* 0x00000001151e7824 */ /* 0x000fe200000e0e2e */
[----:B------:R-:W-:Y:S02]  /*8780*/  IADD3 R27, R29, R27, RZ ;  /* 0x0000001b1d1b7210 */ /* 0x000fe40007ffe0ff */
[----:B------:R-:W-:Y:S02]  /*8790*/  LEA R26, P0, R28, UR4, 0x2 ;  /* 0x000000041c1a7c11 */ /* 0x000fe4000f8010ff */
[----:B------:R-:W-:Y:S02]  /*87a0*/  ISETP.GT.AND.EX P1, PT, R30, RZ, PT, P1 ;  /* 0x000000ff1e00720c */ /* 0x000fe40003f24310 */
[----:B------:R-:W-:Y:S02]  /*87b0*/  LEA.HI.X R27, R28, UR5, R27, 0x2, P0 ;  /* 0x000000051c1b7c11 */ /* 0x000fe400080f141b */
[----:B------:R-:W-:-:S09]  /*87c0*/  PLOP3.LUT P0, PT, PT, PT, PT, 0x80, 0x0 ;  /* 0x000000000000781c */ /* 0x000fd20003f0f070 */
[----:B------:R-:W-:Y:S05]  /*87d0*/  @!P1 BRA `(.L_x_609) ;  /* 0x0000000000e89947 */ /* 0x000fea0003800000 */
[----:B------:R-:W-:Y:S02]  /*87e0*/  IADD3 R67, P1, R23, -0xb4, RZ ;  /* 0xffffff4c17437810 */ /* 0x000fe40007f3e0ff */
[----:B------:R-:W-:Y:S02]  /*87f0*/  PLOP3.LUT P0, PT, PT, PT, PT, 0x8, 0x0 ;  /* 0x000000000000781c */ /* 0x000fe40003f0e170 */
[----:B------:R-:W-:-:S11]  /*8800*/  IADD3.X R69, R21, -0x1, RZ, P1, !PT ;  /* 0xffffffff15457810 */ /* 0x000fd60000ffe4ff */
.L_x_610:
        /* <DEDUP_REMOVED lines=55> */
.L_x_609:
[----:B------:R-:W-:Y:S05]  /*8b80*/  BSYNC B1 ;  /* 0x0000000000017941 */ /* 0x000fea0003800000 */
.L_x_608:
        /* <DEDUP_REMOVED lines=35> */
.L_x_612:
[----:B------:R-:W-:Y:S05]  /*8dc0*/  BSYNC B1 ;  /* 0x0000000000017941 */ /* 0x000fea0003800000 */
.L_x_611:
        /* <DEDUP_REMOVED lines=15> */
.L_x_605:
[----:B------:R-:W-:Y:S05]  /*8ec0*/  BSYNC B0 ;  /* 0x0000000000007941 */ /* 0x000fea0003800000 */
.L_x_604:
        /* <DEDUP_REMOVED lines=36> */
.L_x_629:
[----:B------:R-:W0:Y:S01]  /*9110*/  LDC.64 R26, c[0x0][0x218] ;  /* 0x00008600ff1a7b82 */ /* 0x000e220000000a00 */
[----:B------:R-:W-:Y:S01]  /*9120*/  ISETP.NE.AND P2, PT, R47, RZ, PT ;  /* 0x000000ff2f00720c */ /* 0x000fe20003f45270 */
[----:B---3--:R-:W-:Y:S01]  /*9130*/  FADD.FTZ R31, R37, R32 ;  /* 0x00000020251f7221 */ /* 0x008fe20000010000 */
[----:B------:R-:W-:Y:S02]  /*9140*/  IADD3 R25, R5, R14, RZ ;  /* 0x0000000e05197210 */ /* 0x000fe40007ffe0ff */
[----:B------:R-:W-:Y:S02]  /*9150*/  ISETP.NE.AND P0, PT, R22, 0x1, PT ;  /* 0x000000011600780c */ /* 0x000fe40003f05270 */
[----:B------:R-:W-:Y:S01]  /*9160*/  MOV R33, R6 ;  /* 0x0000000600217202 */ /* 0x000fe20000000f00 */
        /* <DEDUP_REMOVED lines=15> */
[----:B------:R-:W-:Y:S02]  /*9260*/  MOV R32, 0xffff ;  /* 0x0000ffff00207802 */ /* 0x000fe40000000f00 */
[----:B------:R-:W-:Y:S01]  /*9270*/  MOV R25, 0xffff ;  /* 0x0000ffff00197802 */ /* 0x000fe20000000f00 */
[----:B----4-:R-:W3:Y:S01]  /*9280*/  SHFL.BFLY PT, R36, R33, 0x8, 0x101f ;  /* 0x0d101f0021247f89 */ /* 0x010ee200000e0000 */
[----:B------:R-:W-:Y:S02]  /*9290*/  MOV R31, 0xffff ;  /* 0x0000ffff001f7802 */ /* 0x000fe40000000f00 */
[----:B------:R-:W-:Y:S01]  /*92a0*/  MOV R34, 0xffff ;  /* 0x0000ffff00227802 */ /* 0x000fe20000000f00 */
        /* <DEDUP_REMOVED lines=15> */
.L_x_639:
[----:B----4-:R-:W-:Y:S01]  /*93a0*/  FADD.FTZ R30, R42, R32 ;  /* 0x000000202a1e7221 */ /* 0x010fe20000010000 */
[----:B------:R-:W-:Y:S01]  /*93b0*/  @!P2 F2FP.BF16.F32.PACK_AB R25, RZ, R33 ;  /* 0x00000021ff19a23e */ /* 0x000fe200000010ff */
[----:B------:R-:W-:Y:S01]  /*93c0*/  IMAD.MOV.U32 R33, RZ, RZ, R9 ;  /* 0x000000ffff217224 */ /* 0x000fe200078e0009 */
[----:B------:R-:W-:Y:S02]  /*93d0*/  ISETP.NE.AND P0, PT, R22, 0x2, PT ;  /* 0x000000021600780c */ /* 0x000fe40003f05270 */
[----:B------:R-:W-:Y:S01]  /*93e0*/  @!P2 F2FP.BF16.F32.PACK_AB R30, RZ, R30 ;  /* 0x0000001eff1ea23e */ /* 0x000fe200000010ff */
[----:B------:R2:W-:Y:S04]  /*93f0*/  @!P2 STG.E.U16 desc[UR18][R26.64+0x3c], R25 ;  /* 0x00003c191a00a986 */ /* 0x0005e8000c101512 */
[----:B------:R2:W-:Y:S06]  /*9400*/  @!P2 STG.E.U16 desc[UR18][R28.64+0x3c], R30 ;  /* 0x00003c1e1c00a986 */ /* 0x0005ec000c101512 */
[----:B------:R-:W-:Y:S05]  /*9410*/  @!P0 BRA `(.L_x_615) ;  /* 0x0000000000848947 */ /* 0x000fea0003800000 */
[----:B------:R-:W-:Y:S01]  /*9420*/  HFMA2.MMA R33, -RZ, RZ, 0, 0 ;  /* 0x00000000ff217435 */ /* 0x000fe200000001ff */
[----:B------:R-:W-:Y:S01]  /*9430*/  MOV R35, RZ ;  /* 0x000000ff00237202 */ /* 0x000fe20000000f00 */
        /* <DEDUP_REMOVED lines=25> */
.L_x_649:
[----:B----4-:R-:W-:Y:S01]  /*95d0*/  FADD.FTZ R30, R42, R32 ;  /* 0x000000202a1e7221 */ /* 0x010fe20000010000 */
[----:B------:R-:W-:Y:S02]  /*95e0*/  @!P2 F2FP.BF16.F32.PACK_AB R25, RZ, R33 ;  /* 0x00000021ff19a23e */ /* 0x000fe400000010ff */
[----:B------:R-:W-:Y:S02]  /*95f0*/  MOV R33, R18 ;  /* 0x0000001200217202 */ /* 0x000fe40000000f00 */
[----:B------:R-:W-:Y:S01]  /*9600*/  @!P2 F2FP.BF16.F32.PACK_AB R30, RZ, R30 ;  /* 0x0000001eff1ea23e */ /* 0x000fe200000010ff */
[----:B------:R4:W-:Y:S04]  /*9610*/  @!P2 STG.E.U16 desc[UR18][R26.64+0x78], R25 ;  /* 0x000078191a00a986 */ /* 0x0009e8000c101512 */
[----:B------:R4:W-:Y:S02]  /*9620*/  @!P2 STG.E.U16 desc[UR18][R28.64+0x78], R30 ;  /* 0x0000781e1c00a986 */ /* 0x0009e4000c101512 */
.L_x_615:
[----:B------:R-:W-:Y:S05]  /*9630*/  BSYNC B0 ;  /* 0x0000000000007941 */ /* 0x000fea0003800000 */
.L_x_614:
[----:B------:R-:W-:-:S13]  /*9640*/  ISETP.GE.U32.AND P0, PT, R8, 0x5a, PT ;  /* 0x0000005a0800780c */ /* 0x000fda0003f06070 */
[----:B------:R-:W-:Y:S05]  /*9650*/  @!P0 BRA `(.L_x_613) ;  /* 0x0000000800548947 */ /* 0x000fea0003800000 */
[----:B------:R-:W-:Y:S02]  /*9660*/  ISETP.NE.AND P0, PT, R47, 0xf, PT ;  /* 0x0000000f2f00780c */ /* 0x000fe40003f05270 */
[----:B--234-:R-:W-:Y:S01]  /*9670*/  CS2R R26, SRZ ;  /* 0x00000000001a7805 */ /* 0x01cfe2000001ff00 */
[----:B------:R-:W-:-:S10]  /*9680*/  UMOV UR7, 0xffff ;  /* 0x0000ffff00077882 */ /* 0x000fd40000000000 */
[----:B0-----:R-:W-:Y:S02]  /*9690*/  @P0 LOP3.LUT R25, R33, R10, RZ, 0x3c, !PT ;  /* 0x0000000a21190212 */ /* 0x001fe400078e3cff */
[----:B------:R-:W-:-:S04]  /*96a0*/  @P0 LEA R28, R47, UR6, 0x7 ;  /* 0x000000062f1c0c11 */ /* 0x000fc8000f8e38ff */
[----:B------:R-:W-:-:S05]  /*96b0*/  @P0 LEA R25, R25, R28, 0x2 ;  /* 0x0000001c19190211 */ /* 0x000fca00078e10ff */
[----:B------:R0:W2:Y:S04]  /*96c0*/  @P0 LDS R26, [R25] ;  /* 0x00000000191a0984 */ /* 0x0000a80000000800 */
[----:B------:R0:W3:Y:S01]  /*96d0*/  @P0 LDS R27, [R25+0x780] ;  /* 0x00078000191b0984 */ /* 0x0000e20000000800 */
[----:B------:R-:W-:Y:S05]  /*96e0*/  BRA.DIV UR7, `(.L_x_619) ;  /* 0x0000001207ec7947 */ /* 0x000fea000b800000 */
[C---:B------:R-:W-:Y:S01]  /*96f0*/  @P0 IADD3 R35, R33.reuse, 0x1e, RZ ;  /* 0x0000001e21230810 */ /* 0x040fe20007ffe0ff */
[----:B------:R-:W-:Y:S01]  /*9700*/  @P0 VIADD R29, R33, 0x3c ;  /* 0x0000003c211d0836 */ /* 0x000fe20000000000 */
[----:B------:R-:W-:Y:S01]  /*9710*/  @P0 LEA R36, R47, UR6, 0x7 ;  /* 0x000000062f240c11 */ /* 0x000fe2000f8e38ff */
[----:B------:R-:W-:Y:S01]  /*9720*/  IMAD.MOV.U32 R32, RZ, RZ, 0xffff ;  /* 0x0000ffffff207424 */ /* 0x000fe200078e00ff */
[----:B------:R-:W-:Y:S01]  /*9730*/  @P0 LOP3.LUT R35, R35, R10, RZ, 0x3c, !PT ;  /* 0x0000000a23230212 */ /* 0x000fe200078e3cff */
[----:B------:R-:W-:Y:S01]  /*9740*/  IMAD.MOV.U32 R40, RZ, RZ, RZ ;  /* 0x000000ffff287224 */ /* 0x000fe200078e00ff */
[----:B------:R-:W-:Y:S02]  /*9750*/  @P0 LEA R28, R47, UR6, 0x7 ;  /* 0x000000062f1c0c11 */ /* 0x000fe4000f8e38ff */
[----:B------:R-:W-:Y:S02]  /*9760*/  CS2R R44, SRZ ;  /* 0x00000000002c7805 */ /* 0x000fe4000001ff00 */
[----:B------:R-:W-:Y:S01]  /*9770*/  @P0 LEA R35, R35, R36, 0x2 ;  /* 0x0000002423230211 */ /* 0x000fe200078e10ff */
[----:B---3--:R-:W3:Y:S01]  /*9780*/  SHFL.BFLY PT, R32, R27, 0x8, 0x101f ;  /* 0x0d101f001b207f89 */ /* 0x008ee200000e0000 */
[----:B------:R-:W-:Y:S01]  /*9790*/  @P0 LOP3.LUT R29, R29, R10, RZ, 0x3c, !PT ;  /* 0x0000000a1d1d0212 */ /* 0x000fe200078e3cff */
[----:B------:R-:W-:Y:S01]  /*97a0*/  IMAD.MOV.U32 R50, RZ, RZ, RZ ;  /* 0x000000ffff327224 */ /* 0x000fe200078e00ff */
[----:B------:R-:W-:Y:S01]  /*97b0*/  @P0 IADD3 R39, R33, 0x5a, RZ ;  /* 0x0000005a21270810 */ /* 0x000fe20007ffe0ff */
[----:B------:R-:W4:Y:S01]  /*97c0*/  @P0 LDS R38, [R35+0x780] ;  /* 0x0007800023260984 */ /* 0x000f220000000800 */
[----:B------:R-:W-:-:S02]  /*97d0*/  @P0 LEA R29, R29, R28, 0x2 ;  /* 0x0000001c1d1d0211 */ /* 0x000fc400078e10ff */
[----:B------:R-:W-:Y:S01]  /*97e0*/  @P0 LOP3.LUT R39, R39, R10, RZ, 0x3c, !PT ;  /* 0x0000000a27270212 */ /* 0x000fe200078e3cff */
[----:B------:R5:W1:Y:S01]  /*97f0*/  @P0 LDS R37, [R35] ;  /* 0x0000000023250984 */ /* 0x000a620000000800 */
[----:B0-----:R-:W-:Y:S02]  /*9800*/  MOV R25, 0xffff ;  /* 0x0000ffff00197802 */ /* 0x001fe40000000f00 */
[----:B------:R-:W-:Y:S01]  /*9810*/  @P0 LEA R28, R39, R28, 0x2 ;  /* 0x0000001c271c0211 */ /* 0x000fe200078e10ff */
[----:B------:R-:W0:Y:S01]  /*9820*/  @P0 LDS R48, [R29+0x780] ;  /* 0x000780001d300984 */ /* 0x000e220000000800 */
[----:B------:R-:W-:Y:S01]  /*9830*/  HFMA2.MMA R39, -RZ, RZ, 0, 0 ;  /* 0x00000000ff277435 */ /* 0x000fe200000001ff */
[----:B------:R-:W-:Y:S02]  /*9840*/  MOV R31, 0xffff ;  /* 0x0000ffff001f7802 */ /* 0x000fe40000000f00 */
[----:B------:R-:W-:Y:S01]  /*9850*/  @P0 LDS R46, [R29] ;  /* 0x000000001d2e0984 */ /* 0x000fe20000000800 */
[----:B------:R-:W-:-:S02]  /*9860*/  MOV R30, 0xffff ;  /* 0x0000ffff001e7802 */ /* 0x000fc40000000f00 */
[----:B------:R-:W-:Y:S01]  /*9870*/  MOV R34, 0xffff ;  /* 0x0000ffff00227802 */ /* 0x000fe20000000f00 */
[----:B------:R-:W-:Y:S01]  /*9880*/  @P0 LDS R52, [R28] ;  /* 0x000000001c340984 */ /* 0x000fe20000000800 */
[----:B-----5:R-:W-:Y:S02]  /*9890*/  MOV R35, 0xffff ;  /* 0x0000ffff00237802 */ /* 0x020fe40000000f00 */
[----:B------:R-:W-:Y:S01]  /*98a0*/  MOV R36, 0xffff ;  /* 0x0000ffff00247802 */ /* 0x000fe20000000f00 */
[----:B------:R3:W-:Y:S01]  /*98b0*/  @P0 LDS R54, [R28+0x780] ;  /* 0x000780001c360984 */ /* 0x0007e20000000800 */
[----:B------:R-:W-:-:S03]  /*98c0*/  MOV R43, 0xffff ;  /* 0x0000ffff002b7802 */ /* 0x000fc60000000f00 */
[----:B--2---:R-:W2:Y:S01]  /*98d0*/  SHFL.BFLY PT, R29, R26, 0x8, 0x101f ;  /* 0x0d101f001a1d7f89 */ /* 0x004ea200000e0000 */
[----:B---3--:R-:W-:-:S05]  /*98e0*/  FADD.FTZ R28, R32, R27 ;  /* 0x0000001b201c7221 */ /* 0x008fca0000010000 */
[----:B------:R-:W3:Y:S01]  /*98f0*/  SHFL.BFLY PT, R32, R28, 0x4, 0x101f ;  /* 0x0c901f001c207f89 */ /* 0x000ee200000e0000 */
[----:B----4-:R-:W-:Y:S01]  /*9900*/  @P0 MOV R40, R38 ;  /* 0x0000002600280202 */ /* 0x010fe20000000f00 */
[----:B------:R-:W-:Y:S01]  /*9910*/  IMAD.MOV.U32 R38, RZ, RZ, 0xffff ;  /* 0x0000ffffff267424 */ /* 0x000fe200078e00ff */
[----:B-1----:R-:W-:-:S03]  /*9920*/  @P0 MOV R39, R37 ;  /* 0x0000002500270202 */ /* 0x002fc60000000f00 */
[----:B------:R-:W1:Y:S01]  /*9930*/  SHFL.BFLY PT, R41, R40, 0x8, 0x101f ;  /* 0x0d101f0028297f89 */ /* 0x000e6200000e0000 */
[----:B------:R-:W-:Y:S02]  /*9940*/  MOV R37, 0xffff ;  /* 0x0000ffff00257802 */ /* 0x000fe40000000f00 */
[----:B0-----:R-:W-:Y:S01]  /*9950*/  @P0 MOV R45, R48 ;  /* 0x00000030002d0202 */ /* 0x001fe20000000f00 */
[----:B------:R-:W0:Y:S01]  /*9960*/  SHFL.BFLY PT, R42, R39, 0x8, 0x101f ;  /* 0x0d101f00272a7f89 */ /* 0x000e2200000e0000 */
[----:B--2---:R-:W-:Y:S01]  /*9970*/  FADD.FTZ R29, R29, R26 ;  /* 0x0000001a1d1d7221 */ /* 0x004fe20000010000 */
[----:B------:R-:W-:Y:S01]  /*9980*/  HFMA2.MMA R48, -RZ, RZ, 0, 0 ;  /* 0x00000000ff307435 */ /* 0x000fe200000001ff */
[----:B------:R-:W-:Y:S02]  /*9990*/  @P0 MOV R44, R46 ;  /* 0x0000002e002c0202 */ /* 0x000fe40000000f00 */
[----:B------:R-:W2:Y:S03]  /*99a0*/  SHFL.BFLY PT, R46, R45, 0x8, 0x101f ;  /* 0x0d101f002d2e7f89 */ /* 0x000ea600000e0000 */
[----:B------:R-:W-:Y:S01]  /*99b0*/  @P0 MOV R48, R52 ;  /* 0x0000003400300202 */ /* 0x000fe20000000f00 */
[----:B------:R-:W4:Y:S01]  /*99c0*/  SHFL.BFLY PT, R51, R44, 0x8, 0x101f ;  /* 0x0d101f002c337f89 */ /* 0x000f2200000e0000 */
[----:B---3--:R-:W-:Y:S01]  /*99d0*/  FADD.FTZ R27, R28, R32 ;  /* 0x000000201c1b7221 */ /* 0x008fe20000010000 */
[----:B------:R-:W-:-:S02]  /*99e0*/  @P0 MOV R50, R54 ;  /* 0x0000003600320202 */ /* 0x000fc40000000f00 */
[----:B------:R-:W3:Y:S01]  /*99f0*/  SHFL.BFLY PT, R26, R29, 0x4, 0x101f ;  /* 0x0c901f001d1a7f89 */ /* 0x000ee200000e0000 */
[----:B------:R-:W-:Y:S02]  /*9a00*/  MOV R32, 0xffff ;  /* 0x0000ffff00207802 */ /* 0x000fe40000000f00 */
[----:B------:R-:W-:Y:S01]  /*9a10*/  MOV R28, 0xffff ;  /* 0x0000ffff001c7802 */ /* 0x000fe20000000f00 */
[----:B------:R-:W5:Y:S01]  /*9a20*/  SHFL.BFLY PT, R55, R48, 0x8, 0x101f ;  /* 0x0d101f0030377f89 */ /* 0x000f6200000e0000 */
[----:B------:R-:W-:Y:S01]  /*9a30*/  ISETP.NE.AND P0, PT, R47, RZ, PT ;  /* 0x000000ff2f00720c */ /* 0x000fe20003f05270 */
[----:B-1----:R-:W-:Y:S02]  /*9a40*/  FADD.FTZ R41, R41, R40 ;  /* 0x0000002829297221 */ /* 0x002fe40000010000 */
[----:B------:R-:W1:Y:S01]  /*9a50*/  SHFL.BFLY PT, R57, R50, 0x8, 0x101f ;  /* 0x0d101f0032397f89 */ /* 0x000e6200000e0000 */
[----:B0-----:R-:W-:-:S03]  /*9a60*/  FADD.FTZ R42, R42, R39 ;  /* 0x000000272a2a7221 */ /* 0x001fc60000010000 */
[----:B------:R-:W0:Y:S01]  /*9a70*/  SHFL.BFLY PT, R40, R41, 0x4, 0x101f ;  /* 0x0c901f0029287f89 */ /* 0x000e2200000e0000 */
[----:B--2---:R-:W-:-:S03]  /*9a80*/  FADD.FTZ R46, R46, R45 ;  /* 0x0000002d2e2e7221 */ /* 0x004fc60000010000 */
[----:B------:R-:W2:Y:S01]  /*9a90*/  SHFL.BFLY PT, R39, R42, 0x4, 0x101f ;  /* 0x0c901f002a277f89 */ /* 0x000ea200000e0000 */
[----:B----4-:R-:W-:-:S03]  /*9aa0*/  FADD.FTZ R51, R51, R44 ;  /* 0x0000002c33337221 */ /* 0x010fc60000010000 */
[----:B------:R-:W4:Y:S01]  /*9ab0*/  SHFL.BFLY PT, R45, R46, 0x4, 0x101f ;  /* 0x0c901f002e2d7f89 */ /* 0x000f2200000e0000 */
[----:B---3--:R-:W-:-:S03]  /*9ac0*/  FADD.FTZ R26, R29, R26 ;  /* 0x0000001a1d1a7221 */ /* 0x008fc60000010000 */
[----:B------:R-:W3:Y:S01]  /*9ad0*/  SHFL.BFLY PT, R44, R51, 0x4, 0x101f ;  /* 0x0c901f00332c7f89 */ /* 0x000ee200000e0000 */
[----:B------:R-:W-:Y:S02]  /*9ae0*/  IMAD.MOV.U32 R29, RZ, RZ, 0xffff ;  /* 0x0000ffffff1d7424 */ /* 0x000fe400078e00ff */
[----:B-----5:R-:W-:Y:S01]  /*9af0*/  FADD.FTZ R55, R55, R48 ;  /* 0x0000003037377221 */ /* 0x020fe20000010000 */
[----:B------:R-:W5:Y:S01]  /*9b00*/  SHFL.BFLY PT, R32, R27, 0x2, 0x101f ;  /* 0x0c501f001b207f89 */ /* 0x000f6200000e0000 */
[----:B------:R-:W-:Y:S01]  /*9b10*/  MOV R48, 0xffff ;  /* 0x0000ffff00307802 */ /* 0x000fe20000000f00 */
[----:B-1----:R-:W-:Y:S02]  /*9b20*/  FADD.FTZ R57, R57, R50 ;  /* 0x0000003239397221 */ /* 0x002fe40000010000 */
[----:B------:R-:W1:Y:S01]  /*9b30*/  SHFL.BFLY PT, R29, R26, 0x2, 0x101f ;  /* 0x0c501f001a1d7f89 */ /* 0x000e6200000e0000 */
        /* <DEDUP_REMOVED lines=9> */
[----:B---3--:R-:W-:-:S03]  /*9bd0*/  FADD.FTZ R44, R51, R44 ;  /* 0x0000002c332c7221 */ /* 0x008fc60000010000 */
[----:B------:R-:W3:Y:S01]  /*9be0*/  SHFL.BFLY PT, R50, R57, 0x4, 0x101f ;  /* 0x0c901f0039327f89 */ /* 0x000ee200000e0000 */
[----:B------:R-:W-:Y:S01]  /*9bf0*/  IADD3 R25, R33, R14, RZ ;  /* 0x0000000e21197210 */ /* 0x000fe20007ffe0ff */
[----:B-----5:R-:W-:Y:S02]  /*9c00*/  FADD.FTZ R36, R27, R32 ;  /* 0x000000201b247221 */ /* 0x020fe40000010000 */
[----:B------:R-:W5:Y:S01]  /*9c10*/  SHFL.BFLY PT, R51, R44, 0x2, 0x101f ;  /* 0x0c501f002c337f89 */ /* 0x000f6200000e0000 */
[----:B-1----:R-:W-:-:S03]  /*9c20*/  FADD.FTZ R35, R26, R29 ;  /* 0x0000001d1a237221 */ /* 0x002fc60000010000 */
[----:B------:R-:W1:Y:S01]  /*9c30*/  SHFL.BFLY PT, R46, R45, 0x2, 0x101f ;  /* 0x0c501f002d2e7f89 */ /* 0x000e6200000e0000 */
[----:B------:R-:W1:Y:S01]  /*9c40*/  LDC.64 R26, c[0x0][0x218] ;  /* 0x00008600ff1a7b82 */ /* 0x000e620000000a00 */
[----:B0-----:R-:W-:Y:S01]  /*9c50*/  FADD.FTZ R48, R55, R48 ;  /* 0x0000003037307221 */ /* 0x001fe20000010000 */
[----:B------:R-:W-:Y:S01]  /*9c60*/  IMAD.MOV.U32 R55, RZ, RZ, 0xffff ;  /* 0x0000ffffff377424 */ /* 0x000fe200078e00ff */
[----:B------:R-:W0:Y:S01]  /*9c70*/  SHFL.BFLY PT, R37, R36, 0x1, 0x101f ;  /* 0x0c301f0024257f89 */ /* 0x000e2200000e0000 */
[----:B--2---:R-:W-:Y:S01]  /*9c80*/  FADD.FTZ R43, R40, R43 ;  /* 0x0000002b282b7221 */ /* 0x004fe20000010000 */
[----:B------:R-:W-:Y:S02]  /*9c90*/  MOV R40, 0xffff ;  /* 0x0000ffff00287802 */ /* 0x000fe40000000f00 */
[----:B------:R-:W2:Y:S01]  /*9ca0*/  SHFL.BFLY PT, R38, R35, 0x1, 0x101f ;  /* 0x0c301f0023267f89 */ /* 0x000ea200000e0000 */
[----:B----4-:R-:W-:Y:S01]  /*9cb0*/  FADD.FTZ R41, R39, R28 ;  /* 0x0000001c27297221 */ /* 0x010fe20000010000 */
[----:B------:R-:W-:Y:S01]  /*9cc0*/  MOV R39, 0xffff ;  /* 0x0000ffff00277802 */ /* 0x000fe20000000f00 */
[----:B------:R-:W4:Y:S01]  /*9cd0*/  LDC.64 R28, c[0x0][0x220] ;  /* 0x00008800ff1c7b82 */ /* 0x000f220000000a00 */
[----:B------:R-:W4:Y:S01]  /*9ce0*/  SHFL.BFLY PT, R42, R43, 0x1, 0x101f ;  /* 0x0c301f002b2a7f89 */ /* 0x000f2200000e0000 */
[----:B---3--:R-:W-:-:S03]  /*9cf0*/  FADD.FTZ R50, R57, R50 ;  /* 0x0000003239327221 */ /* 0x008fc60000010000 */
[----:B------:R-:W3:Y:S01]  /*9d00*/  SHFL.BFLY PT, R40, R41, 0x1, 0x101f ;  /* 0x0c301f0029287f89 */ /* 0x000ee200000e0000 */
[----:B-----5:R-:W-:Y:S01]  /*9d10*/  FADD.FTZ R51, R44, R51 ;  /* 0x000000332c337221 */ /* 0x020fe20000010000 */
[----:B------:R-:W-:Y:S02]  /*9d20*/  MOV R44, 0xffff ;  /* 0x0000ffff002c7802 */ /* 0x000fe40000000f00 */
[----:B------:R-:W5:Y:S01]  /*9d30*/  SHFL.BFLY PT, R39, R48, 0x2, 0x101f ;  /* 0x0c501f0030277f89 */ /* 0x000f6200000e0000 */
[----:B-1----:R-:W-:Y:S01]  /*9d40*/  FADD.FTZ R45, R45, R46 ;  /* 0x0000002e2d2d7221 */ /* 0x002fe20000010000 */
[----:B------:R-:W-:Y:S01]  /*9d50*/  MOV R46, 0xffff ;  /* 0x0000ffff002e7802 */ /* 0x000fe20000000f00 */
[----:B------:R-:W-:Y:S01]  /*9d60*/  IMAD.WIDE R26, R25, 0x2, R26 ;  /* 0x00000002191a7825 */ /* 0x000fe200078e021a */
[----:B------:R-:W1:Y:S03]  /*9d70*/  SHFL.BFLY PT, R44, R51, 0x1, 0x101f ;  /* 0x0c301f00332c7f89 */ /* 0x000e6600000e0000 */
[----:B0-----:R-:W-:Y:S01]  /*9d80*/  FADD.FTZ R36, R36, R37 ;  /* 0x0000002524247221 */ /* 0x001fe20000010000 */
[----:B------:R-:W0:Y:S01]  /*9d90*/  SHFL.BFLY PT, R46, R45, 0x1, 0x101f ;  /* 0x0c301f002d2e7f89 */ /* 0x000e2200000e0000 */
[----:B--2---:R-:W-:-:S03]  /*9da0*/  FADD.FTZ R35, R35, R38 ;  /* 0x0000002623237221 */ /* 0x004fc60000010000 */
[----:B------:R-:W-:Y:S01]  /*9db0*/  @!P0 F2FP.BF16.F32.PACK_AB R33, RZ, R36 ;  /* 0x00000024ff21823e */ /* 0x000fe200000010ff */
[----:B------:R-:W2:Y:S01]  /*9dc0*/  SHFL.BFLY PT, R55, R50, 0x2, 0x101f ;  /* 0x0c501f0032377f89 */ /* 0x000ea200000e0000 */
[----:B------:R-:W-:Y:S02]  /*9dd0*/  MOV R36, 0xffff ;  /* 0x0000ffff00247802 */ /* 0x000fe40000000f00 */
[----:B------:R-:W-:Y:S01]  /*9de0*/  @!P0 F2FP.BF16.F32.PACK_AB R32, RZ, R35 ;  /* 0x00000023ff20823e */ /* 0x000fe200000010ff */
[----:B----4-:R-:W-:Y:S01]  /*9df0*/  IMAD.WIDE R28, R25, 0x2, R28 ;  /* 0x00000002191c7825 */ /* 0x010fe200078e021c */
[----:B------:R-:W-:-:S03]  /*9e00*/  PRMT R34, R33, 0x7610, R34 ;  /* 0x0000761021227816 */ /* 0x000fc60000000022 */
[----:B------:R-:W-:Y:S01]  /*9e10*/  FADD.FTZ R30, R43, R42 ;  /* 0x0000002a2b1e7221 */ /* 0x000fe20000010000 */
[----:B---3--:R-:W-:Y:S01]  /*9e20*/  FADD.FTZ R40, R41, R40 ;  /* 0x0000002829287221 */ /* 0x008fe20000010000 */
[----:B------:R-:W-:Y:S03]  /*9e30*/  @!P0 STG.E.U16 desc[UR18][R26.64], R32 ;  /* 0x000000201a008986 */ /* 0x000fe6000c101512 */
[----:B------:R-:W-:Y:S01]  /*9e40*/  @!P0 F2FP.BF16.F32.PACK_AB R30, RZ, R30 ;  /* 0x0000001eff1e823e */ /* 0x000fe200000010ff */
[----:B-----5:R-:W-:Y:S01]  /*9e50*/  FADD.FTZ R39, R48, R39 ;  /* 0x0000002730277221 */ /* 0x020fe20000010000 */
[----:B------:R-:W-:Y:S01]  /*9e60*/  @!P0 F2FP.BF16.F32.PACK_AB R25, RZ, R40 ;  /* 0x00000028ff19823e */ /* 0x000fe200000010ff */
[----:B------:R3:W-:Y:S01]  /*9e70*/  @!P0 STG.E.U16 desc[UR18][R28.64], R34 ;  /* 0x000000221c008986 */ /* 0x0007e2000c101512 */
[----:B-1----:R-:W-:-:S03]  /*9e80*/  FADD.FTZ R31, R51, R44 ;  /* 0x0000002c331f7221 */ /* 0x002fc60000010000 */
[----:B------:R-:W1:Y:S01]  /*9e90*/  SHFL.BFLY PT, R36, R39, 0x1, 0x101f ;  /* 0x0c301f0027247f89 */ /* 0x000e6200000e0000 */
[----:B0-----:R-:W-:Y:S01]  /*9ea0*/  FADD.FTZ R33, R45, R46 ;  /* 0x0000002e2d217221 */ /* 0x001fe20000010000 */
[----:B------:R-:W-:Y:S01]  /*9eb0*/  @!P0 F2FP.BF16.F32.PACK_AB R31, RZ, R31 ;  /* 0x0000001fff1f823e */ /* 0x000fe200000010ff */
[----:B--2---:R-:W-:-:S03]  /*9ec0*/  FADD.FTZ R50, R50, R55 ;  /* 0x0000003732327221 */ /* 0x004fc60000010000 */
[----:B------:R-:W-:Y:S02]  /*9ed0*/  @!P0 F2FP.BF16.F32.PACK_AB R33, RZ, R33 ;  /* 0x00000021ff21823e */ /* 0x000fe400000010ff */
[----:B---3--:R-:W-:Y:S02]  /*9ee0*/  PRMT R34, R25, 0x7610, R34 ;  /* 0x0000761019227816 */ /* 0x008fe40000000022 */
[----:B------:R-:W-:-:S03]  /*9ef0*/  MOV R25, 0xffff ;  /* 0x0000ffff00197802 */ /* 0x000fc60000000f00 */
[----:B------:R0:W-:Y:S04]  /*9f00*/  @!P0 STG.E.U16 desc[UR18][R26.64+0x3c], R34 ;  /* 0x00003c221a008986 */ /* 0x0001e8000c101512 */
[----:B------:R0:W-:Y:S04]  /*9f10*/  @!P0 STG.E.U16 desc[UR18][R28.64+0x3c], R30 ;  /* 0x00003c1e1c008986 */ /* 0x0001e8000c101512 */
[----:B------:R0:W-:Y:S01]  /*9f20*/  @!P0 STG.E.U16 desc[UR18][R26.64+0x78], R31 ;  /* 0x0000781f1a008986 */ /* 0x0001e2000c101512 */
[----:B-1----:R-:W-:-:S03]  /*9f30*/  FADD.FTZ R36, R39, R36 ;  /* 0x0000002427247221 */ /* 0x002fc60000010000 */
[----:B------:R0:W1:Y:S04]  /*9f40*/  SHFL.BFLY PT, R32, R50, 0x1, 0x101f ;  /* 0x0c301f0032207f89 */ /* 0x00006800000e0000 */
[----:B------:R0:W-:Y:S02]  /*9f50*/  @!P0 STG.E.U16 desc[UR18][R28.64+0x78], R33 ;  /* 0x000078211c008986 */ /* 0x0001e4000c101512 */
.L_x_683:
[----:B01----:R-:W-:Y:S01]  /*9f60*/  FADD.FTZ R30, R50, R32 ;  /* 0x00000020321e7221 */ /* 0x003fe20000010000 */
[----:B------:R-:W-:-:S04]  /*9f70*/  @!P0 F2FP.BF16.F32.PACK_AB R25, RZ, R36 ;  /* 0x00000024ff19823e */ /* 0x000fc800000010ff */
[----:B------:R-:W-:Y:S01]  /*9f80*/  @!P0 F2FP.BF16.F32.PACK_AB R30, RZ, R30 ;  /* 0x0000001eff1e823e */ /* 0x000fe200000010ff */
[----:B------:R0:W-:Y:S04]  /*9f90*/  @!P0 STG.E.U16 desc[UR18][R26.64+0xb4], R25 ;  /* 0x0000b4191a008986 */ /* 0x0001e8000c101512 */
[----:B------:R0:W-:Y:S02]  /*9fa0*/  @!P0 STG.E.U16 desc[UR18][R28.64+0xb4], R30 ;  /* 0x0000b41e1c008986 */ /* 0x0001e4000c101512 */
.L_x_613:
[----:B------:R-:W-:Y:S05]  /*9fb0*/  WARPSYNC.ALL ;  /* 0x0000000000007948 */ /* 0x000fea0003800000 */
[----:B------:R-:W-:Y:S01]  /*9fc0*/  IADD3 R14, R14, 0x900, RZ ;  /* 0x000009000e0e7810 */ /* 0x000fe20007ffe0ff */
[----:B------:R-:W-:Y:S03]  /*9fd0*/  BAR.SYNC.DEFER_BLOCKING 0x0 ;  /* 0x0000000000007b1d */ /* 0x000fe60000010000 */
[----:B------:R-:W-:-:S13]  /*9fe0*/  ISETP.GE.AND P0, PT, R14, UR20, PT ;  /* 0x000000140e007c0c */ /* 0x000fda000bf06270 */
[----:B------:R-:W-:Y:S05]  /*9ff0*/  @!P0 BRA `(.L_x_620) ;  /* 0xffffffe400108947 */ /* 0x000fea000383ffff */
[----:B------:R-:W-:Y:S05]  /*a000*/  EXIT ;  /* 0x000000000000794d */ /* 0x000fea0003800000 */
.L_x_616:
[----:B------:R-:W-:Y:S01]  /*a010*/  HFMA2.MMA R30, -RZ, RZ, 0, 0.000503063201904296875 ;  /* 0x0000101fff1e7435 */ /* 0x000fe200000001ff */
[----:B--2---:R-:W-:Y:S01]  /*a020*/  MOV R34, R26 ;  /* 0x0000001a00227202 */ /* 0x004fe20000000f00 */
[----:B------:R-:W-:Y:S01]  /*a030*/  IMAD.MOV.U32 R31, RZ, RZ, 0x8 ;  /* 0x00000008ff1f7424 */ /* 0x000fe200078e00ff */
[----:B0-----:R-:W-:-:S08]  /*a040*/  MOV R25, 0xffff ;  /* 0x0000ffff00197802 */ /* 0x001fd00000000f00 */
[----:B-1-3--:R-:W-:Y:S05]  /*a050*/  WARPSYNC.COLLECTIVE R25, `(.L_x_621) ;  /* 0x0000000019087348 */ /* 0x00afea0003c00000 */
[----:B------:R0:W2:Y:S02]  /*a060*/  SHFL.BFLY P3, R32, R34, R31, R30 ;  /* 0x0c00001f22207389 */ /* 0x0000a4000006001e */
[----:B0123--:R-:W-:Y:S01]  /*a070*/  ENDCOLLECTIVE ;  /* 0x000000000000791b */ /* 0x00ffe20003800000 */
.L_x_621:
[----:B------:R-:W-:Y:S02]  /*a080*/  MOV R34, R27 ;  /* 0x0000001b00227202 */ /* 0x000fe40000000f00 */
[----:B------:R-:W-:-:S07]  /*a090*/  MOV R29, R32 ;  /* 0x00000020001d7202 */ /* 0x000fce0000000f00 */
[----:B------:R-:W-:Y:S05]  /*a0a0*/  WARPSYNC.COLLECTIVE R25, `(.L_x_622) ;  /* 0x0000000019087348 */ /* 0x000fea0003c00000 */
[----:B------:R0:W1:Y:S02]  /*a0b0*/  SHFL.BFLY P3, R32, R34, R31, R30 ;  /* 0x0c00001f22207389 */ /* 0x000064000006001e */
[----:B01----:R-:W-:Y:S01]  /*a0c0*/  ENDCOLLECTIVE ;  /* 0x000000000000791b */ /* 0x003fe20003800000 */
.L_x_622:
[----:B------:R-:W-:Y:S01]  /*a0d0*/  FADD.FTZ R29, R29, R26 ;  /* 0x0000001a1d1d7221 */ /* 0x000fe20000010000 */
[----:B------:R-:W-:-:S03]  /*a0e0*/  HFMA2.MMA R31, -RZ, RZ, 0, 2.384185791015625e-07 ;  /* 0x00000004ff1f7435 */ /* 0x000fc600000001ff */
[----:B------:R-:W-:Y:S01]  /*a0f0*/  IMAD.MOV.U32 R34, RZ, RZ, R29 ;  /* 0x000000ffff227224 */ /* 0x000fe200078e001d */
[----:B------:R-:W-:-:S07]  /*a100*/  MOV R28, R32 ;  /* 0x00000020001c7202 */ /* 0x000fce0000000f00 */
[----:B------:R-:W-:Y:S05]  /*a110*/  WARPSYNC.COLLECTIVE R25, `(.L_x_623) ;  /* 0x0000000019087348 */ /* 0x000fea0003c00000 */
[----:B------:R0:W1:Y:S02]  /*a120*/  SHFL.BFLY P3, R32, R34, R31, R30 ;  /* 0x0c00001f22207389 */ /* 0x000064000006001e */
[----:B01----:R-:W-:Y:S01]  /*a130*/  ENDCOLLECTIVE ;  /* 0x000000000000791b */ /* 0x003fe20003800000 */
.L_x_623:
[----:B------:R-:W-:-:S05]  /*a140*/  FADD.FTZ R28, R28, R27 ;  /* 0x0000001b1c1c7221 */ /* 0x000fca0000010000 */
[----:B------:R-:W-:Y:S02]  /*a150*/  MOV R34, R28 ;  /* 0x0000001c00227202 */ /* 0x000fe40000000f00 */
[----:B------:R-:W-:-:S07]  /*a160*/  MOV R36, R32 ;  /* 0x0000002000247202 */ /* 0x000fce0000000f00 */
[----:B------:R-:W-:Y:S05]  /*a170*/  WARPSYNC.COLLECTIVE R25, `(.L_x_624) ;  /* 0x0000000019087348 */ /* 0x000fea0003c00000 */
[----:B------:R0:W1:Y:S02]  /*a180*/  SHFL.BFLY P3, R32, R34, R31, R30 ;  /* 0x0c00001f22207389 */ /* 0x000064000006001e */
[----:B01----:R-:W-:Y:S01]  /*a190*/  ENDCOLLECTIVE ;  /* 0x000000000000791b */ /* 0x003fe20003800000 */
.L_x_624:
[----:B------:R-:W-:-:S05]  /*a1a0*/  FADD.FTZ R36, R29, R36 ;  /* 0x000000241d247221 */ /* 0x000fca0000010000 */
[----:B------:R-:W-:Y:S01]  /*a1b0*/  MOV R34, R36 ;  /* 0x0000002400227202 */ /* 0x000fe20000000f00 */
[----:B------:R-:W-:Y:S01]  /*a1c0*/  IMAD.MOV.U32 R31, RZ, RZ, 0x2 ;  /* 0x00000002ff1f7424 */ /* 0x000fe200078e00ff */
[----:B------:R-:W-:-:S07]  /*a1d0*/  MOV R33, R32 ;  /* 0x0000002000217202 */ /* 0x000fce0000000f00 */
[----:B------:R-:W-:Y:S05]  /*a1e0*/  WARPSYNC.COLLECTIVE R25, `(.L_x_625) ;  /* 0x0000000019087348 */ /* 0x000fea0003c00000 */
[----:B------:R0:W1:Y:S02]  /*a1f0*/  SHFL.BFLY P3, R32, R34, R31, R30 ;  /* 0x0c00001f22207389 */ /* 0x000064000006001e */
[----:B01----:R-:W-:Y:S01]  /*a200*/  ENDCOLLECTIVE ;  /* 0x000000000000791b */ /* 0x003fe20003800000 */
.L_x_625:
[----:B------:R-:W-:-:S05]  /*a210*/  FADD.FTZ R33, R28, R33 ;  /* 0x000000211c217221 */ /* 0x000fca0000010000 */
[----:B------:R-:W-:Y:S02]  /*a220*/  MOV R34, R33 ;  /* 0x0000002100227202 */ /* 0x000fe40000000f00 */
[----:B------:R-:W-:-:S07]  /*a230*/  MOV R35, R32 ;  /* 0x0000002000237202 */ /* 0x000fce0000000f00 */
[----:B------:R-:W-:Y:S05]  /*a240*/  WARPSYNC.COLLECTIVE R25, `(.L_x_626) ;  /* 0x0000000019087348 */ /* 0x000fea0003c00000 */
[----:B------:R0:W1:Y:S02]  /*a250*/  SHFL.BFLY P3, R32, R34, R31, R30 ;  /* 0x0c00001f22207389 */ /* 0x000064000006001e */
[----:B01----:R-:W-:Y:S01]  /*a260*/  ENDCOLLECTIVE ;  /* 0x000000000000791b */ /* 0x003fe20003800000 */
.L_x_626:
[----:B------:R-:W-:Y:S01]  /*a270*/  FADD.FTZ R35, R36, R35 ;  /* 0x0000002324237221 */ /* 0x000fe20000010000 */
[----:B------:R-:W-:-:S04]  /*a280*/  HFMA2.MMA R31, -RZ, RZ, 0, 5.9604644775390625e-08 ;  /* 0x00000001ff1f7435 */ /* 0x000fc800000001ff */
[----:B------:R-:W-:Y:S02]  /*a290*/  MOV R34, R35 ;  /* 0x0000002300227202 */ /* 0x000fe40000000f00 */
[----:B------:R-:W-:-:S07]  /*a2a0*/  MOV R26, R32 ;  /* 0x00000020001a7202 */ /* 0x000fce0000000f00 */
[----:B------:R-:W-:Y:S05]  /*a2b0*/  WARPSYNC.COLLECTIVE R25, `(.L_x_627) ;  /* 0x0000000019087348 */ /* 0x000fea0003c00000 */
[----:B------:R0:W1:Y:S02]  /*a2c0*/  SHFL.BFLY P3, R32, R34, R31, R30 ;  /* 0x0c00001f22207389 */ /* 0x000064000006001e */
[----:B01----:R-:W-:Y:S01]  /*a2d0*/  ENDCOLLECTIVE ;  /* 0x000000000000791b */ /* 0x003fe20003800000 */
.L_x_627:
[----:B------:R-:W-:-:S05]  /*a2e0*/  FADD.FTZ R37, R33, R26 ;  /* 0x0000001a21257221 */ /* 0x000fca0000010000 */
[----:B------:R-:W-:Y:S01]  /*a2f0*/  MOV R34, R37 ;  /* 0x0000002500227202 */ /* 0x000fe20000000f00 */
[----:B------:R-:W-:-:S07]  /*a300*/  IMAD.MOV.U32 R38, RZ, RZ, R32 ;  /* 0x000000ffff267224 */ /* 0x000fce00078e0020 */
[----:B------:R-:W-:Y:S05]  /*a310*/  WARPSYNC.COLLECTIVE R25, `(.L_x_628) ;  /* 0x0000000019087348 */ /* 0x000fea0003c00000 */
[----:B------:R0:W1:Y:S02]  /*a320*/  SHFL.BFLY P3, R32, R34, R31, R30 ;  /* 0x0c00001f22207389 */ /* 0x000064000006001e */
[----:B01----:R-:W-:Y:S01]  /*a330*/  ENDCOLLECTIVE ;  /* 0x000000000000791b */ /* 0x003fe20003800000 */
.L_x_628:
[----:B------:R-:W-:Y:S01]  /*a340*/  FADD.FTZ R38, R35, R38 ;  /* 0x0000002623267221 */ /* 0x000fe20000010000 */
[----:B------:R-:W-:Y:S06]  /*a350*/  BRA `(.L_x_629) ;  /* 0xffffffec006c7947 */ /* 0x000fec000383ffff */
.L_x_617:
[----:B------:R-:W-:Y:S01]  /*a360*/  BSSY B1, `(.L_x_630) ;  /* 0x0000008000017945 */ /* 0x000fe20003800000 */
[----:B----4-:R-:W-:Y:S02]  /*a370*/  MOV R34, R33 ;  /* 0x0000002100227202 */ /* 0x010fe40000000f00 */
[----:B---3--:R-:W-:Y:S02]  /*a380*/  MOV R31, 0x8 ;  /* 0x00000008001f7802 */ /* 0x008fe40000000f00 */
[----:B------:R-:W-:Y:S02]  /*a390*/  MOV R30, 0x101f ;  /* 0x0000101f001e7802 */ /* 0x000fe40000000f00 */
[----:B------:R-:W-:-:S07]  /*a3a0*/  MOV R25, 0xffff ;  /* 0x0000ffff00197802 */ /* 0x000fce0000000f00 */
[----:B012---:R-:W-:Y:S05]  /*a3b0*/  WARPSYNC.COLLECTIVE R25, `(.L_x_631) ;  /* 0x0000000019087348 */ /* 0x007fea0003c00000 */
[----:B------:R3:W4:Y:S02]  /*a3c0*/  SHFL.BFLY P3, R32, R34, R31, R30 ;  /* 0x0c00001f22207389 */ /* 0x000724000006001e */
[----:B01234-:R-:W-:Y:S01]  /*a3d0*/  ENDCOLLECTIVE ;  /* 0x000000000000791b */ /* 0x01ffe20003800000 */
.L_x_631:
[----:B------:R-:W-:Y:S05]  /*a3e0*/  BSYNC B1 ;  /* 0x0000000000017941 */ /* 0x000fea0003800000 */
.L_x_630:
[----:B------:R-:W-:Y:S01]  /*a3f0*/  HFMA2.MMA R31, -RZ, RZ, 0, 4.76837158203125e-07 ;  /* 0x00000008ff1f7435 */ /* 0x000fe200000001ff */
[----:B------:R-:W-:Y:S01]  /*a400*/  MOV R34, R35 ;  /* 0x0000002300227202 */ /* 0x000fe20000000f00 */
[----:B------:R-:W-:Y:S01]  /*a410*/  IMAD.MOV.U32 R36, RZ, RZ, R32 ;  /* 0x000000ffff247224 */ /* 0x000fe200078e0020 */
[----:B------:R-:W-:Y:S02]  /*a420*/  MOV R30, 0x101f ;  /* 0x0000101f001e7802 */ /* 0x000fe40000000f00 */
[----:B------:R-:W-:Y:S01]  /*a430*/  MOV R25, 0xffff ;  /* 0x0000ffff00197802 */ /* 0x000fe20000000f00 */
[----:B------:R-:W-:-:S07]  /*a440*/  FADD.FTZ R36, R36, R33 ;  /* 0x0000002124247221 */ /* 0x000fce0000010000 */
[----:B------:R-:W-:Y:S05]  /*a450*/  WARPSYNC.COLLECTIVE R25, `(.L_x_632) ;  /* 0x0000000019087348 */ /* 0x000fea0003c00000 */
[----:B------:R0:W1:Y:S02]  /*a460*/  SHFL.BFLY P3, R32, R34, R31, R30 ;  /* 0x0c00001f22207389 */ /* 0x000064000006001e */
[----:B01----:R-:W-:Y:S01]  /*a470*/  ENDCOLLECTIVE ;  /* 0x000000000000791b */ /* 0x003fe20003800000 */
.L_x_632:
[----:B------:R-:W-:Y:S01]  /*a480*/  HFMA2.MMA R31, -RZ, RZ, 0, 2.384185791015625e-07 ;  /* 0x00000004ff1f7435 */ /* 0x000fe200000001ff */
[----:B------:R-:W-:Y:S01]  /*a490*/  IMAD.MOV.U32 R34, RZ, RZ, R36 ;  /* 0x000000ffff227224 */ /* 0x000fe200078e0024 */
[----:B------:R-:W-:-:S09]  /*a4a0*/  MOV R38, R32 ;  /* 0x0000002000267202 */ /* 0x000fd20000000f00 */
[----:B------:R-:W-:Y:S05]  /*a4b0*/  WARPSYNC.COLLECTIVE R25, `(.L_x_633) ;  /* 0x0000000019087348 */ /* 0x000fea0003c00000 */
[----:B------:R0:W1:Y:S02]  /*a4c0*/  SHFL.BFLY P3, R32, R34, R31, R30 ;  /* 0x0c00001f22207389 */ /* 0x000064000006001e */
[----:B01----:R-:W-:Y:S01]  /*a4d0*/  ENDCOLLECTIVE ;  /* 0x000000000000791b */ /* 0x003fe20003800000 */
.L_x_633:
[----:B------:R-:W-:-:S05]  /*a4e0*/  FADD.FTZ R38, R38, R35 ;  /* 0x0000002326267221 */ /* 0x000fca0000010000 */
[----:B------:R-:W-:Y:S02]  /*a4f0*/  MOV R34, R38 ;  /* 0x0000002600227202 */ /* 0x000fe40000000f00 */
[----:B------:R-:W-:-:S07]  /*a500*/  MOV R37, R32 ;  /* 0x0000002000257202 */ /* 0x000fce0000000f00 */
[----:B------:R-:W-:Y:S05]  /*a510*/  WARPSYNC.COLLECTIVE R25, `(.L_x_634) ;  /* 0x0000000019087348 */ /* 0x000fea0003c00000 */
[----:B------:R0:W1:Y:S02]  /*a520*/  SHFL.BFLY P3, R32, R34, R31, R30 ;  /* 0x0c00001f22207389 */ /* 0x000064000006001e */
[----:B01----:R-:W-:Y:S01]  /*a530*/  ENDCOLLECTIVE ;  /* 0x000000000000791b */ /* 0x003fe20003800000 */
.L_x_634:
[----:B------:R-:W-:-:S05]  /*a540*/  FADD.FTZ R37, R36, R37 ;  /* 0x0000002524257221 */ /* 0x000fca0000010000 */
[----:B------:R-:W-:Y:S01]  /*a550*/  MOV R34, R37 ;  /* 0x0000002500227202 */ /* 0x000fe20000000f00 */
[----:B------:R-:W-:Y:S01]  /*a560*/  IMAD.MOV.U32 R31, RZ, RZ, 0x2 ;  /* 0x00000002ff1f7424 */ /* 0x000fe200078e00ff */
[----:B------:R-:W-:-:S07]  /*a570*/  MOV R39, R32 ;  /* 0x0000002000277202 */ /* 0x000fce0000000f00 */
[----:B------:R-:W-:Y:S05]  /*a580*/  WARPSYNC.COLLECTIVE R25, `(.L_x_635) ;  /* 0x0000000019087348 */ /* 0x000fea0003c00000 */
[----:B------:R0:W1:Y:S02]  /*a590*/  SHFL.BFLY P3, R32, R34, R31, R30 ;  /* 0x0c00001f22207389 */ /* 0x000064000006001e */
[----:B01----:R-:W-:Y:S01]  /*a5a0*/  ENDCOLLECTIVE ;  /* 0x000000000000791b */ /* 0x003fe20003800000 */
.L_x_635:
[----:B------:R-:W-:-:S05]  /*a5b0*/  FADD.FTZ R39, R38, R39 ;  /* 0x0000002726277221 */ /* 0x000fca0000010000 */
[----:B------:R-:W-:Y:S02]  /*a5c0*/  MOV R34, R39 ;  /* 0x0000002700227202 */ /* 0x000fe40000000f00 */
[----:B------:R-:W-:-:S07]  /*a5d0*/  MOV R40, R32 ;  /* 0x0000002000287202 */ /* 0x000fce0000000f00 */
[----:B------:R-:W-:Y:S05]  /*a5e0*/  WARPSYNC.COLLECTIVE R25, `(.L_x_636) ;  /* 0x0000000019087348 */ /* 0x000fea0003c00000 */
[----:B------:R0:W1:Y:S02]  /*a5f0*/  SHFL.BFLY P3, R32, R34, R31, R30 ;  /* 0x0c00001f22207389 */ /* 0x000064000006001e */
[----:B01----:R-:W-:Y:S01]  /*a600*/  ENDCOLLECTIVE ;  /* 0x000000000000791b */ /* 0x003fe20003800000 */
.L_x_636:
[----:B------:R-:W-:Y:S01]  /*a610*/  FADD.FTZ R40, R37, R40 ;  /* 0x0000002825287221 */ /* 0x000fe20000010000 */
[----:B------:R-:W-:-:S04]  /*a620*/  HFMA2.MMA R31, -RZ, RZ, 0, 5.9604644775390625e-08 ;  /* 0x00000001ff1f7435 */ /* 0x000fc800000001ff */
[----:B------:R-:W-:Y:S02]  /*a630*/  MOV R34, R40 ;  /* 0x0000002800227202 */ /* 0x000fe40000000f00 */
[----:B------:R-:W-:-:S07]  /*a640*/  MOV R42, R32 ;  /* 0x00000020002a7202 */ /* 0x000fce0000000f00 */
[----:B------:R-:W-:Y:S05]  /*a650*/  WARPSYNC.COLLECTIVE R25, `(.L_x_637) ;  /* 0x0000000019087348 */ /* 0x000fea0003c00000 */
[----:B------:R0:W1:Y:S02]  /*a660*/  SHFL.BFLY P3, R32, R34, R31, R30 ;  /* 0x0c00001f22207389 */ /* 0x000064000006001e */
[----:B01----:R-:W-:Y:S01]  /*a670*/  ENDCOLLECTIVE ;  /* 0x000000000000791b */ /* 0x003fe20003800000 */
.L_x_637:
[----:B------:R-:W-:-:S05]  /*a680*/  FADD.FTZ R42, R39, R42 ;  /* 0x0000002a272a7221 */ /* 0x000fca0000010000 */
[----:B------:R-:W-:Y:S01]  /*a690*/  MOV R34, R42 ;  /* 0x0000002a00227202 */ /* 0x000fe20000000f00 */
[----:B------:R-:W-:-:S07]  /*a6a0*/  IMAD.MOV.U32 R33, RZ, RZ, R32 ;  /* 0x000000ffff217224 */ /* 0x000fce00078e0020 */
[----:B------:R-:W-:Y:S05]  /*a6b0*/  WARPSYNC.COLLECTIVE R25, `(.L_x_638) ;  /* 0x0000000019087348 */ /* 0x000fea0003c00000 */
[----:B------:R0:W1:Y:S02]  /*a6c0*/  SHFL.BFLY P3, R32, R34, R31, R30 ;  /* 0x0c00001f22207389 */ /* 0x000064000006001e */
[----:B01----:R-:W-:Y:S01]  /*a6d0*/  ENDCOLLECTIVE ;  /* 0x000000000000791b */ /* 0x003fe20003800000 */
.L_x_638:
[----:B------:R-:W-:Y:S01]  /*a6e0*/  FADD.FTZ R33, R40, R33 ;  /* 0x0000002128217221 */ /* 0x000fe20000010000 */
[----:B------:R-:W-:Y:S06]  /*a6f0*/  BRA `(.L_x_639) ;  /* 0xffffffec00287947 */ /* 0x000fec000383ffff */
.L_x_618:
[----:B------:R-:W-:Y:S01]  /*a700*/  BSSY B1, `(.L_x_640) ;  /* 0x0000008000017945 */ /* 0x000fe20003800000 */
[----:B0-----:R-:W-:Y:S02]  /*a710*/  MOV R34, R33 ;  /* 0x0000002100227202 */ /* 0x001fe40000000f00 */
[----:B------:R-:W-:Y:S02]  /*a720*/  MOV R31, 0x8 ;  /* 0x00000008001f7802 */ /* 0x000fe40000000f00 */
[----:B--2---:R-:W-:Y:S02]  /*a730*/  MOV R30, 0x101f ;  /* 0x0000101f001e7802 */ /* 0x004fe40000000f00 */
[----:B------:R-:W-:-:S07]  /*a740*/  MOV R25, 0xffff ;  /* 0x0000ffff00197802 */ /* 0x000fce0000000f00 */
[----:B-1-34-:R-:W-:Y:S05]  /*a750*/  WARPSYNC.COLLECTIVE R25, `(.L_x_641) ;  /* 0x0000000019087348 */ /* 0x01afea0003c00000 */
[----:B------:R0:W2:Y:S02]  /*a760*/  SHFL.BFLY P3, R32, R34, R31, R30 ;  /* 0x0c00001f22207389 */ /* 0x0000a4000006001e */
[----:B01234-:R-:W-:Y:S01]  /*a770*/  ENDCOLLECTIVE ;  /* 0x000000000000791b */ /* 0x01ffe20003800000 */
.L_x_641:
[----:B------:R-:W-:Y:S05]  /*a780*/  BSYNC B1 ;  /* 0x0000000000017941 */ /* 0x000fea0003800000 */
.L_x_640:
        /* <DEDUP_REMOVED lines=9> */
.L_x_642:
[----:B------:R-:W-:Y:S01]  /*a820*/  HFMA2.MMA R31, -RZ, RZ, 0, 2.384185791015625e-07 ;  /* 0x00000004ff1f7435 */ /* 0x000fe200000001ff */
[----:B------:R-:W-:Y:S01]  /*a830*/  IMAD.MOV.U32 R34, RZ, RZ, R36 ;  /* 0x000000ffff227224 */ /* 0x000fe200078e0024 */
[----:B------:R-:W-:-:S09]  /*a840*/  MOV R38, R32 ;  /* 0x0000002000267202 */ /* 0x000fd20000000f00 */
[----:B------:R-:W-:Y:S05]  /*a850*/  WARPSYNC.COLLECTIVE R25, `(.L_x_643) ;  /* 0x0000000019087348 */ /* 0x000fea0003c00000 */
[----:B------:R0:W1:Y:S02]  /*a860*/  SHFL.BFLY P3, R32, R34, R31, R30 ;  /* 0x0c00001f22207389 */ /* 0x000064000006001e */
[----:B01----:R-:W-:Y:S01]  /*a870*/  ENDCOLLECTIVE ;  /* 0x000000000000791b */ /* 0x003fe20003800000 */
.L_x_643:
[----:B------:R-:W-:-:S05]  /*a880*/  FADD.FTZ R38, R38, R35 ;  /* 0x0000002326267221 */ /* 0x000fca0000010000 */
[----:B------:R-:W-:Y:S02]  /*a890*/  MOV R34, R38 ;  /* 0x0000002600227202 */ /* 0x000fe40000000f00 */
[----:B------:R-:W-:-:S07]  /*a8a0*/  MOV R37, R32 ;  /* 0x0000002000257202 */ /* 0x000fce0000000f00 */
[----:B------:R-:W-:Y:S05]  /*a8b0*/  WARPSYNC.COLLECTIVE R25, `(.L_x_644) ;  /* 0x0000000019087348 */ /* 0x000fea0003c00000 */
[----:B------:R0:W1:Y:S02]  /*a8c0*/  SHFL.BFLY P3, R32, R34, R31, R30 ;  /* 0x0c00001f22207389 */ /* 0x000064000006001e */
[----:B01----:R-:W-:Y:S01]  /*a8d0*/  ENDCOLLECTIVE ;  /* 0x000000000000791b */ /* 0x003fe20003800000 */
.L_x_644:
[----:B------:R-:W-:-:S05]  /*a8e0*/  FADD.FTZ R37, R36, R37 ;  /* 0x0000002524257221 */ /* 0x000fca0000010000 */
[----:B------:R-:W-:Y:S01]  /*a8f0*/  MOV R34, R37 ;  /* 0x0000002500227202 */ /* 0x000fe20000000f00 */
[----:B------:R-:W-:Y:S01]  /*a900*/  IMAD.MOV.U32 R31, RZ, RZ, 0x2 ;  /* 0x00000002ff1f7424 */ /* 0x000fe200078e00ff */
[----:B------:R-:W-:-:S07]  /*a910*/  MOV R39, R32 ;  /* 0x0000002000277202 */ /* 0x000fce0000000f00 */
[----:B------:R-:W-:Y:S05]  /*a920*/  WARPSYNC.COLLECTIVE R25, `(.L_x_645) ;  /* 0x0000000019087348 */ /* 0x000fea0003c00000 */
[----:B------:R0:W1:Y:S02]  /*a930*/  SHFL.BFLY P3, R32, R34, R31, R30 ;  /* 0x0c00001f22207389 */ /* 0x000064000006001e */
[----:B01----:R-:W-:Y:S01]  /*a940*/  ENDCOLLECTIVE ;  /* 0x000000000000791b */ /* 0x003fe20003800000 */
.L_x_645:
[----:B------:R-:W-:-:S05]  /*a950*/  FADD.FTZ R39, R38, R39 ;  /* 0x0000002726277221 */ /* 0x000fca0000010000 */
[----:B------:R-:W-:Y:S02]  /*a960*/  MOV R34, R39 ;  /* 0x0000002700227202 */ /* 0x000fe40000000f00 */
[----:B------:R-:W-:-:S07]  /*a970*/  MOV R40, R32 ;  /* 0x0000002000287202 */ /* 0x000fce0000000f00 */
[----:B------:R-:W-:Y:S05]  /*a980*/  WARPSYNC.COLLECTIVE R25, `(.L_x_646) ;  /* 0x0000000019087348 */ /* 0x000fea0003c00000 */
[----:B------:R0:W1:Y:S02]  /*a990*/  SHFL.BFLY P3, R32, R34, R31, R30 ;  /* 0x0c00001f22207389 */ /* 0x000064000006001e */
[----:B01----:R-:W-:Y:S01]  /*a9a0*/  ENDCOLLECTIVE ;  /* 0x000000000000791b */ /* 0x003fe20003800000 */
.L_x_646:
[----:B------:R-:W-:Y:S01]  /*a9b0*/  FADD.FTZ R40, R37, R40 ;  /* 0x0000002825287221 */ /* 0x000fe20000010000 */
[----:B------:R-:W-:-:S04]  /*a9c0*/  HFMA2.MMA R31, -RZ, RZ, 0, 5.9604644775390625e-08 ;  /* 0x00000001ff1f7435 */ /* 0x000fc800000001ff */
[----:B------:R-:W-:Y:S02]  /*a9d0*/  MOV R34, R40 ;  /* 0x0000002800227202 */ /* 0x000fe40000000f00 */
[----:B------:R-:W-:-:S07]  /*a9e0*/  MOV R42, R32 ;  /* 0x00000020002a7202 */ /* 0x000fce0000000f00 */
[----:B------:R-:W-:Y:S05]  /*a9f0*/  WARPSYNC.COLLECTIVE R25, `(.L_x_647) ;  /* 0x0000000019087348 */ /* 0x000fea0003c00000 */
[----:B------:R0:W1:Y:S02]  /*aa00*/  SHFL.BFLY P3, R32, R34, R31, R30 ;  /* 0x0c00001f22207389 */ /* 0x000064000006001e */
[----:B01----:R-:W-:Y:S01]  /*aa10*/  ENDCOLLECTIVE ;  /* 0x000000000000791b */ /* 0x003fe20003800000 */
.L_x_647:
[----:B------:R-:W-:-:S05]  /*aa20*/  FADD.FTZ R42, R39, R42 ;  /* 0x0000002a272a7221 */ /* 0x000fca0000010000 */
[----:B------:R-:W-:Y:S01]  /*aa30*/  MOV R34, R42 ;  /* 0x0000002a00227202 */ /* 0x000fe20000000f00 */
[----:B------:R-:W-:-:S07]  /*aa40*/  IMAD.MOV.U32 R33, RZ, RZ, R32 ;  /* 0x000000ffff217224 */ /* 0x000fce00078e0020 */
[----:B------:R-:W-:Y:S05]  /*aa50*/  WARPSYNC.COLLECTIVE R25, `(.L_x_648) ;  /* 0x0000000019087348 */ /* 0x000fea0003c00000 */
[----:B------:R0:W1:Y:S02]  /*aa60*/  SHFL.BFLY P3, R32, R34, R31, R30 ;  /* 0x0c00001f22207389 */ /* 0x000064000006001e */
[----:B01----:R-:W-:Y:S01]  /*aa70*/  ENDCOLLECTIVE ;  /* 0x000000000000791b */ /* 0x003fe20003800000 */
.L_x_648:
[----:B------:R-:W-:Y:S01]  /*aa80*/  FADD.FTZ R33, R40, R33 ;  /* 0x0000002128217221 */ /* 0x000fe20000010000 */
[----:B------:R-:W-:Y:S06]  /*aa90*/  BRA `(.L_x_649) ;  /* 0xffffffe800cc7947 */ /* 0x000fec000383ffff */
.L_x_619:
[----:B------:R-:W-:Y:S01]  /*aaa0*/  HFMA2.MMA R31, -RZ, RZ, 0, 4.76837158203125e-07 ;  /* 0x00000008ff1f7435 */ /* 0x000fe200000001ff */
[----:B------:R-:W-:Y:S01]  /*aab0*/  BSSY B0, `(.L_x_650) ;  /* 0x0000007000007945 */ /* 0x000fe20003800000 */
[----:B--2---:R-:W-:Y:S02]  /*aac0*/  MOV R34, R26 ;  /* 0x0000001a00227202 */ /* 0x004fe40000000f00 */
[----:B------:R-:W-:Y:S02]  /*aad0*/  MOV R30, 0x101f ;  /* 0x0000101f001e7802 */ /* 0x000fe40000000f00 */
[----:B0-----:R-:W-:-:S07]  /*aae0*/  MOV R25, 0xffff ;  /* 0x0000ffff00197802 */ /* 0x001fce0000000f00 */
[----:B-1-3--:R-:W-:Y:S05]  /*aaf0*/  WARPSYNC.COLLECTIVE R25, `(.L_x_651) ;  /* 0x0000000019087348 */ /* 0x00afea0003c00000 */
[----:B------:R0:W2:Y:S02]  /*ab00*/  SHFL.BFLY P3, R32, R34, R31, R30 ;  /* 0x0c00001f22207389 */ /* 0x0000a4000006001e */
[----:B0123--:R-:W-:Y:S01]  /*ab10*/  ENDCOLLECTIVE ;  /* 0x000000000000791b */ /* 0x00ffe20003800000 */
.L_x_651:
[----:B------:R-:W-:Y:S05]  /*ab20*/  BSYNC B0 ;  /* 0x0000000000007941 */ /* 0x000fea0003800000 */
.L_x_650:
[----:B------:R-:W-:Y:S01]  /*ab30*/  HFMA2.MMA R31, -RZ, RZ, 0, 4.76837158203125e-07 ;  /* 0x00000008ff1f7435 */ /* 0x000fe200000001ff */
[----:B------:R-:W-:Y:S01]  /*ab40*/  MOV R34, R27 ;  /* 0x0000001b00227202 */ /* 0x000fe20000000f00 */
[----:B------:R-:W-:Y:S01]  /*ab50*/  IMAD.MOV.U32 R29, RZ, RZ, R32 ;  /* 0x000000ffff1d7224 */ /* 0x000fe200078e0020 */
[----:B------:R-:W-:Y:S01]  /*ab60*/  MOV R30, 0x101f ;  /* 0x0000101f001e7802 */ /* 0x000fe20000000f00 */
[----:B------:R-:W-:Y:S01]  /*ab70*/  HFMA2.MMA R39, -RZ, RZ, 0, 0 ;  /* 0x00000000ff277435 */ /* 0x000fe200000001ff */
[----:B------:R-:W-:Y:S01]  /*ab80*/  MOV R25, 0xffff ;  /* 0x0000ffff00197802 */ /* 0x000fe20000000f00 */
[----:B------:R-:W-:Y:S01]  /*ab90*/  FADD.FTZ R29, R29, R26 ;  /* 0x0000001a1d1d7221 */ /* 0x000fe20000010000 */
[----:B------:R-:W-:Y:S02]  /*aba0*/  @P0 IADD3 R35, R33, 0x1e, RZ ;  /* 0x0000001e21230810 */ /* 0x000fe40007ffe0ff */
[----:B------:R-:W-:Y:S02]  /*abb0*/  CS2R R44, SRZ ;  /* 0x00000000002c7805 */ /* 0x000fe4000001ff00 */
[----:B------:R-:W-:-:S07]  /*abc0*/  @P0 LEA R36, R47, UR6, 0x7 ;  /* 0x000000062f240c11 */ /* 0x000fce000f8e38ff */
[----:B------:R-:W-:Y:S05]  /*abd0*/  WARPSYNC.COLLECTIVE R25, `(.L_x_652) ;  /* 0x0000000019087348 */ /* 0x000fea0003c00000 */
[----:B------:R0:W1:Y:S02]  /*abe0*/  SHFL.BFLY P3, R32, R34, R31, R30 ;  /* 0x0c00001f22207389 */ /* 0x000064000006001e */
[----:B01----:R-:W-:Y:S01]  /*abf0*/  ENDCOLLECTIVE ;  /* 0x000000000000791b */ /* 0x003fe20003800000 */
.L_x_652:
[----:B------:R-:W-:Y:S01]  /*ac00*/  @P0 LOP3.LUT R35, R35, R10, RZ, 0x3c, !PT ;  /* 0x0000000a23230212 */ /* 0x000fe200078e3cff */
[----:B------:R-:W-:Y:S01]  /*ac10*/  HFMA2.MMA R50, -RZ, RZ, 0, 0 ;  /* 0x00000000ff327435 */ /* 0x000fe200000001ff */
[----:B------:R-:W-:Y:S02]  /*ac20*/  MOV R40, RZ ;  /* 0x000000ff00287202 */ /* 0x000fe40000000f00 */
[----:B------:R-:W-:-:S05]  /*ac30*/  @P0 LEA R35, R35, R36, 0x2 ;  /* 0x0000002423230211 */ /* 0x000fca00078e10ff */
[----:B------:R0:W1:Y:S01]  /*ac40*/  @P0 LDS R38, [R35+0x780] ;  /* 0x0007800023260984 */ /* 0x0000620000000800 */
[----:B------:R-:W-:Y:S01]  /*ac50*/  MOV R34, R29 ;  /* 0x0000001d00227202 */ /* 0x000fe20000000f00 */
[----:B------:R-:W-:Y:S02]  /*ac60*/  IMAD.MOV.U32 R31, RZ, RZ, 0x4 ;  /* 0x00000004ff1f7424 */ /* 0x000fe400078e00ff */
[----:B------:R0:W2:Y:S01]  /*ac70*/  @P0 LDS R37, [R35] ;  /* 0x0000000023250984 */ /* 0x0000a20000000800 */
[----:B------:R-:W-:-:S07]  /*ac80*/  FADD.FTZ R28, R32, R27 ;  /* 0x0000001b201c7221 */ /* 0x000fce0000010000 */
[----:B012---:R-:W-:Y:S05]  /*ac90*/  WARPSYNC.COLLECTIVE R25, `(.L_x_653) ;  /* 0x0000000019087348 */ /* 0x007fea0003c00000 */
[----:B------:R3:W4:Y:S02]  /*aca0*/  SHFL.BFLY P3, R32, R34, R31, R30 ;  /* 0x0c00001f22207389 */ /* 0x000724000006001e */
[----:B01234-:R-:W-:Y:S01]  /*acb0*/  ENDCOLLECTIVE ;  /* 0x000000000000791b */ /* 0x01ffe20003800000 */
.L_x_653:
[----:B------:R-:W-:Y:S02]  /*acc0*/  MOV R34, R28 ;  /* 0x0000001c00227202 */ /* 0x000fe40000000f00 */
[----:B------:R-:W-:Y:S01]  /*acd0*/  MOV R26, R32 ;  /* 0x00000020001a7202 */ /* 0x000fe20000000f00 */
[----:B------:R-:W-:-:S07]  /*ace0*/  @P0 IMAD.MOV.U32 R40, RZ, RZ, R38 ;  /* 0x000000ffff280224 */ /* 0x000fce00078e0026 */
[----:B------:R-:W-:Y:S05]  /*acf0*/  WARPSYNC.COLLECTIVE R25, `(.L_x_654) ;  /* 0x0000000019087348 */ /* 0x000fea0003c00000 */
[----:B------:R0:W1:Y:S02]  /*ad00*/  SHFL.BFLY P3, R32, R34, R31, R30 ;  /* 0x0c00001f22207389 */ /* 0x000064000006001e */
[----:B01----:R-:W-:Y:S01]  /*ad10*/  ENDCOLLECTIVE ;  /* 0x000000000000791b */ /* 0x003fe20003800000 */
.L_x_654:
        /* <DEDUP_REMOVED lines=9> */
.L_x_655:
[----:B------:R-:W-:Y:S02]  /*adb0*/  MOV R34, R27 ;  /* 0x0000001b00227202 */ /* 0x000fe40000000f00 */
[----:B------:R-:W-:-:S07]  /*adc0*/  MOV R29, R32 ;  /* 0x00000020001d7202 */ /* 0x000fce0000000f00 */
[----:B------:R-:W-:Y:S05]  /*add0*/  WARPSYNC.COLLECTIVE R25, `(.L_x_656) ;  /* 0x0000000019087348 */ /* 0x000fea0003c00000 */
[----:B------:R0:W1:Y:S02]  /*ade0*/  SHFL.BFLY P3, R32, R34, R31, R30 ;  /* 0x0c00001f22207389 */ /* 0x000064000006001e */
[----:B01----:R-:W-:Y:S01]  /*adf0*/  ENDCOLLECTIVE ;  /* 0x000000000000791b */ /* 0x003fe20003800000 */
.L_x_656:
[----:B------:R-:W-:Y:S01]  /*ae00*/  FADD.FTZ R35, R26, R29 ;  /* 0x0000001d1a237221 */ /* 0x000fe20000010000 */
[----:B------:R-:W-:-:S04]  /*ae10*/  @P0 IADD3 R29, R33, 0x3c, RZ ;  /* 0x0000003c211d0810 */ /* 0x000fc80007ffe0ff */
[----:B------:R-:W-:-:S04]  /*ae20*/  @P0 LOP3.LUT R29, R29, R10, RZ, 0x3c, !PT ;  /* 0x0000000a1d1d0212 */ /* 0x000fc800078e3cff */
[----:B------:R-:W-:Y:S01]  /*ae30*/  @P0 LEA R29, R29, R28, 0x2 ;  /* 0x0000001c1d1d0211 */ /* 0x000fe200078e10ff */
[----:B------:R-:W-:Y:S01]  /*ae40*/  HFMA2.MMA R31, -RZ, RZ, 0, 5.9604644775390625e-08 ;  /* 0x00000001ff1f7435 */ /* 0x000fe200000001ff */
[----:B------:R-:W-:-:S03]  /*ae50*/  MOV R34, R35 ;  /* 0x0000002300227202 */ /* 0x000fc60000000f00 */
[----:B------:R0:W1:Y:S04]  /*ae60*/  @P0 LDS R46, [R29] ;  /* 0x000000001d2e0984 */ /* 0x0000680000000800 */
[----:B------:R0:W2:Y:S01]  /*ae70*/  @P0 LDS R48, [R29+0x780] ;  /* 0x000780001d300984 */ /* 0x0000a20000000800 */
[----:B------:R-:W-:-:S07]  /*ae80*/  FADD.FTZ R36, R27, R32 ;  /* 0x000000201b247221 */ /* 0x000fce0000010000 */
[----:B012---:R-:W-:Y:S05]  /*ae90*/  WARPSYNC.COLLECTIVE R25, `(.L_x_657) ;  /* 0x0000000019087348 */ /* 0x007fea0003c00000 */
[----:B------:R3:W4:Y:S02]  /*aea0*/  SHFL.BFLY P3, R32, R34, R31, R30 ;  /* 0x0c00001f22207389 */ /* 0x000724000006001e */
[----:B01234-:R-:W-:Y:S01]  /*aeb0*/  ENDCOLLECTIVE ;  /* 0x000000000000791b */ /* 0x01ffe20003800000 */
.L_x_657:
[----:B------:R-:W0:Y:S01]  /*aec0*/  LDC.64 R26, c[0x0][0x218] ;  /* 0x00008600ff1a7b82 */ /* 0x000e220000000a00 */
[----:B------:R-:W-:Y:S02]  /*aed0*/  MOV R34, R36 ;  /* 0x0000002400227202 */ /* 0x000fe40000000f00 */
[----:B------:R-:W-:-:S07]  /*aee0*/  MOV R38, R32 ;  /* 0x0000002000267202 */ /* 0x000fce0000000f00 */
[----:B0-----:R-:W-:Y:S05]  /*aef0*/  WARPSYNC.COLLECTIVE R25, `(.L_x_658) ;  /* 0x0000000019087348 */ /* 0x001fea0003c00000 */
[----:B------:R1:W2:Y:S02]  /*af00*/  SHFL.BFLY P3, R32, R34, R31, R30 ;  /* 0x0c00001f22207389 */ /* 0x0002a4000006001e */
[----:B012---:R-:W-:Y:S01]  /*af10*/  ENDCOLLECTIVE ;  /* 0x000000000000791b */ /* 0x007fe20003800000 */
.L_x_658:
[----:B------:R-:W-:Y:S01]  /*af20*/  FADD.FTZ R35, R35, R38 ;  /* 0x0000002623237221 */ /* 0x000fe20000010000 */
[----:B------:R-:W-:Y:S01]  /*af30*/  @P0 MOV R44, R46 ;  /* 0x0000002e002c0202 */ /* 0x000fe20000000f00 */
[----:B------:R-:W-:Y:S01]  /*af40*/  @P0 IMAD.MOV.U32 R45, RZ, RZ, R48 ;  /* 0x000000ffff2d0224 */ /* 0x000fe200078e0030 */
[----:B------:R-:W-:Y:S02]  /*af50*/  HFMA2.MMA R48, -RZ, RZ, 0, 0 ;  /* 0x00000000ff307435 */ /* 0x000fe400000001ff */
[----:B------:R-:W-:Y:S01]  /*af60*/  HFMA2.MMA R31, -RZ, RZ, 0, 4.76837158203125e-07 ;  /* 0x00000008ff1f7435 */ /* 0x000fe200000001ff */
[----:B------:R-:W-:Y:S01]  /*af70*/  IMAD.MOV.U32 R34, RZ, RZ, R39 ;  /* 0x000000ffff227224 */ /* 0x000fe200078e0027 */
[----:B------:R-:W-:-:S09]  /*af80*/  MOV R37, R32 ;  /* 0x0000002000257202 */ /* 0x000fd20000000f00 */
[----:B------:R-:W-:Y:S05]  /*af90*/  WARPSYNC.COLLECTIVE R25, `(.L_x_659) ;  /* 0x0000000019087348 */ /* 0x000fea0003c00000 */
[----:B------:R0:W1:Y:S02]  /*afa0*/  SHFL.BFLY P3, R32, R34, R31, R30 ;  /* 0x0c00001f22207389 */ /* 0x000064000006001e */
[----:B01----:R-:W-:Y:S01]  /*afb0*/  ENDCOLLECTIVE ;  /* 0x000000000000791b */ /* 0x003fe20003800000 */
.L_x_659:
        /* <DEDUP_REMOVED lines=8> */
.L_x_660:
[----:B------:R-:W-:-:S05]  /*b040*/  FADD.FTZ R42, R42, R39 ;  /* 0x000000272a2a7221 */ /* 0x000fca0000010000 */
[----:B------:R-:W-:Y:S01]  /*b050*/  MOV R34, R42 ;  /* 0x0000002a00227202 */ /* 0x000fe20000000f00 */
[----:B------:R-:W-:Y:S01]  /*b060*/  IMAD.MOV.U32 R31, RZ, RZ, 0x4 ;  /* 0x00000004ff1f7424 */ /* 0x000fe200078e00ff */
[----:B------:R-:W-:-:S07]  /*b070*/  MOV R41, R32 ;  /* 0x0000002000297202 */ /* 0x000fce0000000f00 */
[----:B------:R-:W-:Y:S05]  /*b080*/  WARPSYNC.COLLECTIVE R25, `(.L_x_661) ;  /* 0x0000000019087348 */ /* 0x000fea0003c00000 */
[----:B------:R0:W1:Y:S02]  /*b090*/  SHFL.BFLY P3, R32, R34, R31, R30 ;  /* 0x0c00001f22207389 */ /* 0x000064000006001e */
[----:B01----:R-:W-:Y:S01]  /*b0a0*/  ENDCOLLECTIVE ;  /* 0x000000000000791b */ /* 0x003fe20003800000 */
.L_x_661:
[----:B------:R-:W-:-:S05]  /*b0b0*/  FADD.FTZ R41, R41, R40 ;  /* 0x0000002829297221 */ /* 0x000fca0000010000 */
[----:B------:R-:W-:Y:S02]  /*b0c0*/  MOV R34, R41 ;  /* 0x0000002900227202 */ /* 0x000fe40000000f00 */
[----:B------:R-:W-:-:S07]  /*b0d0*/  MOV R39, R32 ;  /* 0x0000002000277202 */ /* 0x000fce0000000f00 */
[----:B------:R-:W-:Y:S05]  /*b0e0*/  WARPSYNC.COLLECTIVE R25, `(.L_x_662) ;  /* 0x0000000019087348 */ /* 0x000fea0003c00000 */
[----:B------:R0:W1:Y:S02]  /*b0f0*/  SHFL.BFLY P3, R32, R34, R31, R30 ;  /* 0x0c00001f22207389 */ /* 0x000064000006001e */
[----:B01----:R-:W-:Y:S01]  /*b100*/  ENDCOLLECTIVE ;  /* 0x000000000000791b */ /* 0x003fe20003800000 */
.L_x_662:
[----:B------:R-:W-:Y:S01]  /*b110*/  FADD.FTZ R39, R42, R39 ;  /* 0x000000272a277221 */ /* 0x000fe20000010000 */
[----:B------:R-:W-:-:S03]  /*b120*/  HFMA2.MMA R31, -RZ, RZ, 0, 1.1920928955078125e-07 ;  /* 0x00000002ff1f7435 */ /* 0x000fc600000001ff */
[----:B------:R-:W-:Y:S01]  /*b130*/  IMAD.MOV.U32 R34, RZ, RZ, R39 ;  /* 0x000000ffff227224 */ /* 0x000fe200078e0027 */
[----:B------:R-:W-:-:S07]  /*b140*/  MOV R40, R32 ;  /* 0x0000002000287202 */ /* 0x000fce0000000f00 */
[----:B------:R-:W-:Y:S05]  /*b150*/  WARPSYNC.COLLECTIVE R25, `(.L_x_663) ;  /* 0x0000000019087348 */ /* 0x000fea0003c00000 */
[----:B------:R0:W1:Y:S02]  /*b160*/  SHFL.BFLY P3, R32, R34, R31, R30 ;  /* 0x0c00001f22207389 */ /* 0x000064000006001e */
[----:B01----:R-:W-:Y:S01]  /*b170*/  ENDCOLLECTIVE ;  /* 0x000000000000791b */ /* 0x003fe20003800000 */
.L_x_663:
[----:B------:R-:W-:-:S05]  /*b180*/  FADD.FTZ R40, R41, R40 ;  /* 0x0000002829287221 */ /* 0x000fca0000010000 */
[----:B------:R-:W-:Y:S02]  /*b190*/  MOV R34, R40 ;  /* 0x0000002800227202 */ /* 0x000fe40000000f00 */
[----:B------:R-:W-:-:S07]  /*b1a0*/  MOV R28, R32 ;  /* 0x00000020001c7202 */ /* 0x000fce0000000f00 */
[----:B------:R-:W-:Y:S05]  /*b1b0*/  WARPSYNC.COLLECTIVE R25, `(.L_x_664) ;  /* 0x0000000019087348 */ /* 0x000fea0003c00000 */
[----:B------:R0:W1:Y:S02]  /*b1c0*/  SHFL.BFLY P3, R32, R34, R31, R30 ;  /* 0x0c00001f22207389 */ /* 0x000064000006001e */
[----:B01----:R-:W-:Y:S01]  /*b1d0*/  ENDCOLLECTIVE ;  /* 0x000000000000791b */ /* 0x003fe20003800000 */
.L_x_664:
[----:B------:R-:W-:Y:S01]  /*b1e0*/  FADD.FTZ R41, R39, R28 ;  /* 0x0000001c27297221 */ /* 0x000fe20000010000 */
[----:B------:R-:W-:Y:S02]  /*b1f0*/  @P0 IADD3 R39, R33, 0x5a, RZ ;  /* 0x0000005a21270810 */ /* 0x000fe40007ffe0ff */
[----:B------:R-:W-:Y:S02]  /*b200*/  @P0 LEA R28, R47, UR6, 0x7 ;  /* 0x000000062f1c0c11 */ /* 0x000fe4000f8e38ff */
[----:B------:R-:W-:-:S04]  /*b210*/  @P0 LOP3.LUT R39, R39, R10, RZ, 0x3c, !PT ;  /* 0x0000000a27270212 */ /* 0x000fc800078e3cff */
[----:B------:R-:W-:Y:S01]  /*b220*/  @P0 LEA R28, R39, R28, 0x2 ;  /* 0x0000001c271c0211 */ /* 0x000fe200078e10ff */
[----:B------:R-:W-:Y:S01]  /*b230*/  HFMA2.MMA R31, -RZ, RZ, 0, 5.9604644775390625e-08 ;  /* 0x00000001ff1f7435 */ /* 0x000fe200000001ff */
[----:B------:R-:W-:-:S03]  /*b240*/  MOV R34, R41 ;  /* 0x0000002900227202 */ /* 0x000fc60000000f00 */
[----:B------:R0:W1:Y:S04]  /*b250*/  @P0 LDS R52, [R28] ;  /* 0x000000001c340984 */ /* 0x0000680000000800 */
[----:B------:R0:W2:Y:S01]  /*b260*/  @P0 LDS R54, [R28+0x780] ;  /* 0x000780001c360984 */ /* 0x0000a20000000800 */
[----:B------:R-:W-:-:S07]  /*b270*/  MOV R43, R32 ;  /* 0x00000020002b7202 */ /* 0x000fce0000000f00 */
[----:B012---:R-:W-:Y:S05]  /*b280*/  WARPSYNC.COLLECTIVE R25, `(.L_x_665) ;  /* 0x0000000019087348 */ /* 0x007fea0003c00000 */
[----:B------:R3:W4:Y:S02]  /*b290*/  SHFL.BFLY P3, R32, R34, R31, R30 ;  /* 0x0c00001f22207389 */ /* 0x000724000006001e */
[----:B01234-:R-:W-:Y:S01]  /*b2a0*/  ENDCOLLECTIVE ;  /* 0x000000000000791b */ /* 0x01ffe20003800000 */
.L_x_665:
[----:B------:R-:W-:Y:S01]  /*b2b0*/  FADD.FTZ R43, R40, R43 ;  /* 0x0000002b282b7221 */ /* 0x000fe20000010000 */
[----:B------:R-:W0:Y:S04]  /*b2c0*/  LDC.64 R28, c[0x0][0x220] ;  /* 0x00008800ff1c7b82 */ /* 0x000e280000000a00 */
[----:B------:R-:W-:Y:S02]  /*b2d0*/  MOV R34, R43 ;  /* 0x0000002b00227202 */ /* 0x000fe40000000f00 */
[----:B------:R-:W-:-:S07]  /*b2e0*/  MOV R40, R32 ;  /* 0x0000002000287202 */ /* 0x000fce0000000f00 */
[----:B0-----:R-:W-:Y:S05]  /*b2f0*/  WARPSYNC.COLLECTIVE R25, `(.L_x_666) ;  /* 0x0000000019087348 */ /* 0x001fea0003c00000 */
[----:B------:R1:W2:Y:S02]  /*b300*/  SHFL.BFLY P3, R32, R34, R31, R30 ;  /* 0x0c00001f22207389 */ /* 0x0002a4000006001e */
[----:B012---:R-:W-:Y:S01]  /*b310*/  ENDCOLLECTIVE ;  /* 0x000000000000791b */ /* 0x007fe20003800000 */
.L_x_666:
[----:B------:R-:W-:-:S04]  /*b320*/  IMAD.WIDE R28, R37, 0x2, R28 ;  /* 0x00000002251c7825 */ /* 0x000fc800078e021c */
[----:B------:R-:W-:Y:S01]  /*b330*/  FADD.FTZ R40, R41, R40 ;  /* 0x0000002829287221 */ /* 0x000fe20000010000 */
[----:B------:R-:W-:Y:S01]  /*b340*/  @P0 IMAD.MOV.U32 R48, RZ, RZ, R52 ;  /* 0x000000ffff300224 */ /* 0x000fe200078e0034 */
[----:B------:R-:W-:Y:S02]  /*b350*/  @P0 MOV R50, R54 ;  /* 0x0000003600320202 */ /* 0x000fe40000000f00 */
[----:B------:R-:W-:Y:S01]  /*b360*/  ISETP.NE.AND P0, PT, R47, RZ, PT ;  /* 0x000000ff2f00720c */ /* 0x000fe20003f05270 */
[----:B------:R-:W-:Y:S01]  /*b370*/  HFMA2.MMA R31, -RZ, RZ, 0, 4.76837158203125e-07 ;  /* 0x00000008ff1f7435 */ /* 0x000fe200000001ff */
[----:B------:R-:W-:Y:S01]  /*b380*/  IMAD.MOV.U32 R34, RZ, RZ, R44 ;  /* 0x000000ffff227224 */ /* 0x000fe200078e002c */
[----:B------:R-:W-:-:S10]  /*b390*/  MOV R42, R32 ;  /* 0x00000020002a7202 */ /* 0x000fd40000000f00 */
[----:B------:R-:W-:Y:S05]  /*b3a0*/  WARPSYNC.COLLECTIVE R25, `(.L_x_667) ;  /* 0x0000000019087348 */ /* 0x000fea0003c00000 */
[----:B------:R0:W1:Y:S02]  /*b3b0*/  SHFL.BFLY P3, R32, R34, R31, R30 ;  /* 0x0c00001f22207389 */ /* 0x000064000006001e */
[----:B01----:R-:W-:Y:S01]  /*b3c0*/  ENDCOLLECTIVE ;  /* 0x000000000000791b */ /* 0x003fe20003800000 */
.L_x_667:
[----:B------:R-:W-:Y:S01]  /*b3d0*/  @!P0 F2FP.BF16.F32.PACK_AB R33, RZ, R36 ;  /* 0x00000024ff21823e */ /* 0x000fe200000010ff */
[----:B------:R-:W-:Y:S01]  /*b3e0*/  FADD.FTZ R42, R43, R42 ;  /* 0x0000002a2b2a7221 */ /* 0x000fe20000010000 */
[----:B------:R-:W-:Y:S02]  /*b3f0*/  MOV R34, R45 ;  /* 0x0000002d00227202 */ /* 0x000fe40000000f00 */
[----:B------:R-:W-:-:S07]  /*b400*/  MOV R51, R32 ;  /* 0x0000002000337202 */ /* 0x000fce0000000f00 */
[----:B------:R-:W-:Y:S05]  /*b410*/  WARPSYNC.COLLECTIVE R25, `(.L_x_668) ;  /* 0x0000000019087348 */ /* 0x000fea0003c00000 */
[----:B------:R0:W1:Y:S02]  /*b420*/  SHFL.BFLY P3, R32, R34, R31, R30 ;  /* 0x0c00001f22207389 */ /* 0x000064000006001e */
[----:B01----:R-:W-:Y:S01]  /*b430*/  ENDCOLLECTIVE ;  /* 0x000000000000791b */ /* 0x003fe20003800000 */
.L_x_668:
[----:B------:R-:W-:-:S05]  /*b440*/  FADD.FTZ R51, R51, R44 ;  /* 0x0000002c33337221 */ /* 0x000fca0000010000 */
[----:B------:R-:W-:Y:S01]  /*b450*/  MOV R34, R51 ;  /* 0x0000003300227202 */ /* 0x000fe20000000f00 */
[----:B------:R-:W-:Y:S01]  /*b460*/  IMAD.MOV.U32 R31, RZ, RZ, 0x4 ;  /* 0x00000004ff1f7424 */ /* 0x000fe200078e00ff */
[----:B------:R-:W-:-:S07]  /*b470*/  MOV R46, R32 ;  /* 0x00000020002e7202 */ /* 0x000fce0000000f00 */
[----:B------:R-:W-:Y:S05]  /*b480*/  WARPSYNC.COLLECTIVE R25, `(.L_x_669) ;  /* 0x0000000019087348 */ /* 0x000fea0003c00000 */
[----:B------:R0:W1:Y:S02]  /*b490*/  SHFL.BFLY P3, R32, R34, R31, R30 ;  /* 0x0c00001f22207389 */ /* 0x000064000006001e */
[----:B01----:R-:W-:Y:S01]  /*b4a0*/  ENDCOLLECTIVE ;  /* 0x000000000000791b */ /* 0x003fe20003800000 */
.L_x_669:
[----:B------:R-:W-:-:S05]  /*b4b0*/  FADD.FTZ R46, R46, R45 ;  /* 0x0000002d2e2e7221 */ /* 0x000fca0000010000 */
[----:B------:R-:W-:Y:S02]  /*b4c0*/  MOV R34, R46 ;  /* 0x0000002e00227202 */ /* 0x000fe40000000f00 */
[----:B------:R-:W-:-:S07]  /*b4d0*/  MOV R44, R32 ;  /* 0x00000020002c7202 */ /* 0x000fce0000000f00 */
[----:B------:R-:W-:Y:S05]  /*b4e0*/  WARPSYNC.COLLECTIVE R25, `(.L_x_670) ;  /* 0x0000000019087348 */ /* 0x000fea0003c00000 */
[----:B------:R0:W1:Y:S02]  /*b4f0*/  SHFL.BFLY P3, R32, R34, R31, R30 ;  /* 0x0c00001f22207389 */ /* 0x000064000006001e */
[----:B01----:R-:W-:Y:S01]  /*b500*/  ENDCOLLECTIVE ;  /* 0x000000000000791b */ /* 0x003fe20003800000 */
.L_x_670:
[----:B------:R-:W-:Y:S01]  /*b510*/  FADD.FTZ R44, R51, R44 ;  /* 0x0000002c332c7221 */ /* 0x000fe20000010000 */
[----:B------:R-:W-:-:S03]  /*b520*/  HFMA2.MMA R31, -RZ, RZ, 0, 1.1920928955078125e-07 ;  /* 0x00000002ff1f7435 */ /* 0x000fc600000001ff */
[----:B------:R-:W-:Y:S01]  /*b530*/  IMAD.MOV.U32 R34, RZ, RZ, R44 ;  /* 0x000000ffff227224 */ /* 0x000fe200078e002c */
[----:B------:R-:W-:-:S07]  /*b540*/  MOV R45, R32 ;  /* 0x00000020002d7202 */ /* 0x000fce0000000f00 */
[----:B------:R-:W-:Y:S05]  /*b550*/  WARPSYNC.COLLECTIVE R25, `(.L_x_671) ;  /* 0x0000000019087348 */ /* 0x000fea0003c00000 */
[----:B------:R0:W1:Y:S02]  /*b560*/  SHFL.BFLY P3, R32, R34, R31, R30 ;  /* 0x0c00001f22207389 */ /* 0x000064000006001e */
[----:B01----:R-:W-:Y:S01]  /*b570*/  ENDCOLLECTIVE ;  /* 0x000000000000791b */ /* 0x003fe20003800000 */
.L_x_671:
[----:B------:R-:W-:-:S05]  /*b580*/  FADD.FTZ R45, R46, R45 ;  /* 0x0000002d2e2d7221 */ /* 0x000fca0000010000 */
[----:B------:R-:W-:Y:S02]  /*b590*/  MOV R34, R45 ;  /* 0x0000002d00227202 */ /* 0x000fe40000000f00 */
[----:B------:R-:W-:-:S07]  /*b5a0*/  MOV R51, R32 ;  /* 0x0000002000337202 */ /* 0x000fce0000000f00 */
[----:B------:R-:W-:Y:S05]  /*b5b0*/  WARPSYNC.COLLECTIVE R25, `(.L_x_672) ;  /* 0x0000000019087348 */ /* 0x000fea0003c00000 */
[----:B------:R0:W1:Y:S02]  /*b5c0*/  SHFL.BFLY P3, R32, R34, R31, R30 ;  /* 0x0c00001f22207389 */ /* 0x000064000006001e */
[----:B01----:R-:W-:Y:S01]  /*b5d0*/  ENDCOLLECTIVE ;  /* 0x000000000000791b */ /* 0x003fe20003800000 */
.L_x_672:
[----:B------:R-:W-:Y:S01]  /*b5e0*/  FADD.FTZ R51, R44, R51 ;  /* 0x000000332c337221 */ /* 0x000fe20000010000 */
[----:B------:R-:W-:-:S04]  /*b5f0*/  HFMA2.MMA R31, -RZ, RZ, 0, 5.9604644775390625e-08 ;  /* 0x00000001ff1f7435 */ /* 0x000fc800000001ff */
[----:B------:R-:W-:Y:S02]  /*b600*/  MOV R34, R51 ;  /* 0x0000003300227202 */ /* 0x000fe40000000f00 */
[----:B------:R-:W-:-:S07]  /*b610*/  MOV R46, R32 ;  /* 0x00000020002e7202 */ /* 0x000fce0000000f00 */
[----:B------:R-:W-:Y:S05]  /*b620*/  WARPSYNC.COLLECTIVE R25, `(.L_x_673) ;  /* 0x0000000019087348 */ /* 0x000fea0003c00000 */
[----:B------:R0:W1:Y:S02]  /*b630*/  SHFL.BFLY P3, R32, R34, R31, R30 ;  /* 0x0c00001f22207389 */ /* 0x000064000006001e */
[----:B01----:R-:W-:Y:S01]  /*b640*/  ENDCOLLECTIVE ;  /* 0x000000000000791b */ /* 0x003fe20003800000 */
.L_x_673:
[----:B------:R-:W-:-:S05]  /*b650*/  FADD.FTZ R45, R45, R46 ;  /* 0x0000002e2d2d7221 */ /* 0x000fca0000010000 */
[----:B------:R-:W-:Y:S02]  /*b660*/  MOV R34, R45 ;  /* 0x0000002d00227202 */ /* 0x000fe40000000f00 */
[----:B------:R-:W-:-:S07]  /*b670*/  MOV R44, R32 ;  /* 0x00000020002c7202 */ /* 0x000fce0000000f00 */
[----:B------:R-:W-:Y:S05]  /*b680*/  WARPSYNC.COLLECTIVE R25, `(.L_x_674) ;  /* 0x0000000019087348 */ /* 0x000fea0003c00000 */
[----:B------:R0:W1:Y:S02]  /*b690*/  SHFL.BFLY P3, R32, R34, R31, R30 ;  /* 0x0c00001f22207389 */ /* 0x000064000006001e */
[----:B01----:R-:W-:Y:S01]  /*b6a0*/  ENDCOLLECTIVE ;  /* 0x000000000000791b */ /* 0x003fe20003800000 */
.L_x_674:
[----:B------:R-:W-:Y:S01]  /*b6b0*/  HFMA2.MMA R31, -RZ, RZ, 0, 4.76837158203125e-07 ;  /* 0x00000008ff1f7435 */ /* 0x000fe200000001ff */
[----:B------:R-:W-:Y:S01]  /*b6c0*/  IMAD.MOV.U32 R34, RZ, RZ, R48 ;  /* 0x000000ffff227224 */ /* 0x000fe200078e0030 */
[----:B------:R-:W-:-:S09]  /*b6d0*/  MOV R46, R32 ;  /* 0x00000020002e7202 */ /* 0x000fd20000000f00 */
[----:B------:R-:W-:Y:S05]  /*b6e0*/  WARPSYNC.COLLECTIVE R25, `(.L_x_675) ;  /* 0x0000000019087348 */ /* 0x000fea0003c00000 */
[----:B------:R0:W1:Y:S02]  /*b6f0*/  SHFL.BFLY P3, R32, R34, R31, R30 ;  /* 0x0c00001f22207389 */ /* 0x000064000006001e */
[----:B01----:R-:W-:Y:S01]  /*b700*/  ENDCOLLECTIVE ;  /* 0x000000000000791b */ /* 0x003fe20003800000 */
.L_x_675:
[----:B------:R-:W-:Y:S02]  /*b710*/  MOV R34, R50 ;  /* 0x0000003200227202 */ /* 0x000fe40000000f00 */
[----:B------:R-:W-:-:S07]  /*b720*/  MOV R55, R32 ;  /* 0x0000002000377202 */ /* 0x000fce0000000f00 */
[----:B------:R-:W-:Y:S05]  /*b730*/  WARPSYNC.COLLECTIVE R25, `(.L_x_676) ;  /* 0x0000000019087348 */ /* 0x000fea0003c00000 */
[----:B------:R0:W1:Y:S02]  /*b740*/  SHFL.BFLY P3, R32, R34, R31, R30 ;  /* 0x0c00001f22207389 */ /* 0x000064000006001e */
[----:B01----:R-:W-:Y:S01]  /*b750*/  ENDCOLLECTIVE ;  /* 0x000000000000791b */ /* 0x003fe20003800000 */
.L_x_676:
[----:B------:R-:W-:Y:S01]  /*b760*/  FADD.FTZ R55, R55, R48 ;  /* 0x0000003037377221 */ /* 0x000fe20000010000 */
[----:B------:R-:W-:-:S04]  /*b770*/  HFMA2.MMA R31, -RZ, RZ, 0, 2.384185791015625e-07 ;  /* 0x00000004ff1f7435 */ /* 0x000fc800000001ff */
[----:B------:R-:W-:Y:S01]  /*b780*/  MOV R34, R55 ;  /* 0x0000003700227202 */ /* 0x000fe20000000f00 */
[----:B------:R-:W-:-:S07]  /*b790*/  IMAD.MOV.U32 R57, RZ, RZ, R32 ;  /* 0x000000ffff397224 */ /* 0x000fce00078e0020 */
[----:B------:R-:W-:Y:S05]  /*b7a0*/  WARPSYNC.COLLECTIVE R25, `(.L_x_677) ;  /* 0x0000000019087348 */ /* 0x000fea0003c00000 */
[----:B------:R0:W1:Y:S02]  /*b7b0*/  SHFL.BFLY P3, R32, R34, R31, R30 ;  /* 0x0c00001f22207389 */ /* 0x000064000006001e */
[----:B01----:R-:W-:Y:S01]  /*b7c0*/  ENDCOLLECTIVE ;  /* 0x000000000000791b */ /* 0x003fe20003800000 */
.L_x_677:
[----:B------:R-:W-:-:S05]  /*b7d0*/  FADD.FTZ R57, R57, R50 ;  /* 0x0000003239397221 */ /* 0x000fca0000010000 */
[----:B------:R-:W-:Y:S02]  /*b7e0*/  MOV R34, R57 ;  /* 0x0000003900227202 */ /* 0x000fe40000000f00 */
[----:B------:R-:W-:-:S07]  /*b7f0*/  MOV R48, R32 ;  /* 0x0000002000307202 */ /* 0x000fce0000000f00 */
[----:B------:R-:W-:Y:S05]  /*b800*/  WARPSYNC.COLLECTIVE R25, `(.L_x_678) ;  /* 0x0000000019087348 */ /* 0x000fea0003c00000 */
[----:B------:R0:W1:Y:S02]  /*b810*/  SHFL.BFLY P3, R32, R34, R31, R30 ;  /* 0x0c00001f22207389 */ /* 0x000064000006001e */
[----:B01----:R-:W-:Y:S01]  /*b820*/  ENDCOLLECTIVE ;  /* 0x000000000000791b */ /* 0x003fe20003800000 */
.L_x_678:
[----:B------:R-:W-:Y:S01]  /*b830*/  FADD.FTZ R48, R55, R48 ;  /* 0x0000003037307221 */ /* 0x000fe20000010000 */
[----:B------:R-:W-:-:S03]  /*b840*/  HFMA2.MMA R31, -RZ, RZ, 0, 1.1920928955078125e-07 ;  /* 0x00000002ff1f7435 */ /* 0x000fc600000001ff */
[----:B------:R-:W-:Y:S01]  /*b850*/  IMAD.MOV.U32 R34, RZ, RZ, R48 ;  /* 0x000000ffff227224 */ /* 0x000fe200078e0030 */
[----:B------:R-:W-:-:S07]  /*b860*/  MOV R50, R32 ;  /* 0x0000002000327202 */ /* 0x000fce0000000f00 */
[----:B------:R-:W-:Y:S05]  /*b870*/  WARPSYNC.COLLECTIVE R25, `(.L_x_679) ;  /* 0x0000000019087348 */ /* 0x000fea0003c00000 */
[----:B------:R0:W1:Y:S02]  /*b880*/  SHFL.BFLY P3, R32, R34, R31, R30 ;  /* 0x0c00001f22207389 */ /* 0x000064000006001e */
[----:B01----:R-:W-:Y:S01]  /*b890*/  ENDCOLLECTIVE ;  /* 0x000000000000791b */ /* 0x003fe20003800000 */
.L_x_679:
[----:B------:R-:W-:-:S05]  /*b8a0*/  FADD.FTZ R50, R57, R50 ;  /* 0x0000003239327221 */ /* 0x000fca0000010000 */
[----:B------:R-:W-:Y:S02]  /*b8b0*/  MOV R34, R50 ;  /* 0x0000003200227202 */ /* 0x000fe40000000f00 */
[----:B------:R-:W-:-:S07]  /*b8c0*/  MOV R39, R32 ;  /* 0x0000002000277202 */ /* 0x000fce0000000f00 */
[----:B------:R-:W-:Y:S05]  /*b8d0*/  WARPSYNC.COLLECTIVE R25, `(.L_x_680) ;  /* 0x0000000019087348 */ /* 0x000fea0003c00000 */
[----:B------:R0:W1:Y:S02]  /*b8e0*/  SHFL.BFLY P3, R32, R34, R31, R30 ;  /* 0x0c00001f22207389 */ /* 0x000064000006001e */
[----:B01----:R-:W-:Y:S01]  /*b8f0*/  ENDCOLLECTIVE ;  /* 0x000000000000791b */ /* 0x003fe20003800000 */
.L_x_680:
[----:B------:R-:W-:Y:S01]  /*b900*/  FADD.FTZ R39, R48, R39 ;  /* 0x0000002730277221 */ /* 0x000fe20000010000 */
[----:B------:R-:W-:Y:S01]  /*b910*/  FADD.FTZ R31, R51, R44 ;  /* 0x0000002c331f7221 */ /* 0x000fe20000010000 */
[----:B------:R-:W-:Y:S02]  /*b920*/  @!P0 F2FP.BF16.F32.PACK_AB R25, RZ, R40 ;  /* 0x00000028ff19823e */ /* 0x000fe400000010ff */
[----:B------:R-:W-:Y:S01]  /*b930*/  IMAD.MOV.U32 R34, RZ, RZ, R39 ;  /* 0x000000ffff227224 */ /* 0x000fe200078e0027 */
        /* <DEDUP_REMOVED lines=11> */
[----:B------:R-:W-:Y:S02]  /*b9f0*/  MOV R25, 0xffff ;  /* 0x0000ffff00197802 */ /* 0x000fe40000000f00 */
[----:B------:R-:W-:Y:S01]  /*ba00*/  PRMT R35, R33, 0x7610, R35 ;  /* 0x0000761021237816 */ /* 0x000fe20000000023 */
[----:B------:R-:W-:-:S07]  /*ba10*/  FADD.FTZ R33, R45, R46 ;  /* 0x0000002e2d217221 */ /* 0x000fce0000010000 */
[----:B0-----:R-:W-:Y:S05]  /*ba20*/  WARPSYNC.COLLECTIVE R25, `(.L_x_681) ;  /* 0x0000000019087348 */ /* 0x001fea0003c00000 */
[----:B0-----:R0:W1:Y:S02]  /*ba30*/  SHFL.BFLY P3, R32, R34, R31, R30 ;  /* 0x0c00001f22207389 */ /* 0x001064000006001e */
[----:B01----:R-:W-:Y:S01]  /*ba40*/  ENDCOLLECTIVE ;  /* 0x000000000000791b */ /* 0x003fe20003800000 */
.L_x_681:
        /* <DEDUP_REMOVED lines=11> */
.L_x_682:
[----:B------:R-:W-:Y:S01]  /*bb00*/  FADD.FTZ R36, R39, R36 ;  /* 0x0000002427247221 */ /* 0x000fe20000010000 */
[----:B------:R-:W-:Y:S06]  /*bb10*/  BRA `(.L_x_683) ;  /* 0xffffffe400107947 */ /* 0x000fec000383ffff */
.L_x_684:
        /* <DEDUP_REMOVED lines=14> */
.L_x_3910:


//--------------------- .text._ZN13group_norm_v218gn_bwd_cuda_kernelI13__nv_bfloat16Li480ELi2ELi32ELi60ELi256ELb0ELb1ELi16ELi960ELi960ELi4ELb1ELi14ELb0ELb0ELNS_15WgradSyncMethodE3ENS_16CompileConditionILi900EEEEEvPT_S6_S6_PKS5_S8_S8_S8_PKfflPfPj --------------------------
	.section	.text._ZN13group_norm_v218gn_bwd_cuda_kernelI13__nv_bfloat16Li480ELi2ELi32ELi60ELi256ELb0ELb1ELi16ELi960ELi960ELi4ELb1ELi14ELb0ELb0ELNS_15WgradSyncMethodE3ENS_16CompileConditionILi900EEEEEvPT_S6_S6_PKS5_S8_S8_S8_PKfflPfPj,"ax",@progbits
	.align	128
        .global         _ZN13group_norm_v218gn_bwd_cuda_kernelI13__nv_bfloat16Li480ELi2ELi32ELi60ELi256ELb0ELb1ELi16ELi960ELi960ELi4ELb1ELi14ELb0ELb0ELNS_15WgradSyncMethodE3ENS_16CompileConditionILi900EEEEEvPT_S6_S6_PKS5_S8_S8_S8_PKfflPfPj
        .type           _ZN13group_norm_v218gn_bwd_cuda_kernelI13__nv_bfloat16Li480ELi2ELi32ELi60ELi256ELb0ELb1ELi16ELi960ELi960ELi4ELb1ELi14ELb0ELb0ELNS_15WgradSyncMethodE3ENS_16CompileConditionILi900EEEEEvPT_S6_S6_PKS5_S8_S8_S8_PKfflPfPj,@function
        .size           _ZN13group_norm_v218gn_bwd_cuda_kernelI13__nv_bfloat16Li480ELi2ELi32ELi60ELi256ELb0ELb1ELi16ELi960ELi960ELi4ELb1ELi14ELb0ELb0ELNS_15WgradSyncMethodE3ENS_16CompileConditionILi900EEEEEvPT_S6_S6_PKS5_S8_S8_S8_PKfflPfPj,(.L_x_3911 - _ZN13group_norm_v218gn_bwd_cuda_kernelI13__nv_bfloat16Li480ELi2ELi32ELi60ELi256ELb0ELb1ELi16ELi960ELi960ELi4ELb1ELi14ELb0ELb0ELNS_15WgradSyncMethodE3ENS_16CompileConditionILi900EEEEEvPT_S6_S6_PKS5_S8_S8_S8_PKfflPfPj)
        .other          _ZN13group_norm_v218gn_bwd_cuda_kernelI13__nv_bfloat16Li480ELi2ELi32ELi60ELi256ELb0ELb1ELi16ELi960ELi960ELi4ELb1ELi14ELb0ELb0ELNS_15WgradSyncMethodE3ENS_16CompileConditionILi900EEEEEvPT_S6_S6_PKS5_S8_S8_S8_PKfflPfPj,@"STO_CUDA_ENTRY STV_DEFAULT"
_ZN13group_norm_v218gn_bwd_cuda_kernelI13__nv_bfloat16Li480ELi2ELi32ELi60ELi256ELb0ELb1ELi16ELi960ELi960ELi4ELb1ELi14ELb0ELb0ELNS_15WgradSyncMethodE3ENS_16CompileConditionILi900EEEEEvPT_S6_S6_PKS5_S8_S8_S8_PKfflPfPj:
.text._ZN13group_norm_v218gn_bwd_cuda_kernelI13__nv_bfloat16Li480ELi2ELi32ELi60ELi256ELb0ELb1ELi16ELi960ELi960ELi4ELb1ELi14ELb0ELb0ELNS_15WgradSyncMethodE3ENS_16CompileConditionILi900EEEEEvPT_S6_S6_PKS5_S8_S8_S8_PKfflPfPj:
        /* <DEDUP_REMOVED lines=22> */
[----:B------:R-:W-:Y:S01]  /*0160*/  ULOP3.LUT UR4, UR4, 0xe, URZ, 0xfc, !UPT ;  /* 0x0000000e04047892 */ /* 0x000fe2000f8efc3f */
[----:B------:R-:W-:-:S04]  /*0170*/  IADD3 R0, RZ, -UR8, RZ ;  /* 0x80000008ff007c10 */ /* 0x000fc8000fffe0ff */
[----:B------:R-:W-:Y:S01]  /*0180*/  ISETP.NE.AND P0, PT, R0, UR17, PT ;  /* 0x0000001100007c0c */ /* 0x000fe2000bf05270 */
[----:B------:R-:W-:-:S03]  /*0190*/  IMAD.U32 R7, RZ, RZ, UR4 ;  /* 0x00000004ff077e24 */ /* 0x000fc6000f8e00ff */
[----:B------:R-:W-:Y:S01]  /*01a0*/  SEL R5, R5, 0x1, !P0 ;  /* 0x0000000105057807 */ /* 0x000fe20004000000 */
[----:B0-----:R-:W-:Y:S01]  /*01b0*/  IMAD.WIDE.U32 R2, R7, 0x4, R2 ;  /* 0x0000000407027825 */ /* 0x001fe200078e0002 */
[----:B------:R-:W-:Y:S06]  /*01c0*/  MEMBAR.ALL.GPU ;  /* 0x0000000000007992 */ /* 0x000fec000000a000 */
[----:B------:R-:W-:-:S00]  /*01d0*/  ERRBAR ;  /* 0x00000000000079ab */ /* 0x000fc00000000000 */
[----:B------:R-:W-:Y:S06]  /*01e0*/  CGAERRBAR ;  /* 0x00000000000075ab */ /* 0x000fec0000000000 */
[----:B------:R0:W5:Y:S02]  /*01f0*/  ATOM.E.ADD.STRONG.GPU PT, R5, desc[UR12][R2.64], R5 ;  /* 0x000000050205798a */ /* 0x00016400081ee1cc */
.L_x_687:
[----:B------:R-:W2:Y:S04]  /*0200*/  LD.E.STRONG.GPU R0, desc[UR12][R2.64] ;  /* 0x0000000c02007980 */ /* 0x000ea8000c10f900 */
[----:B--2---:R-:W-:Y:S01]  /*0210*/  CCTL.IVALL ;  /* 0x00000000ff00798f */ /* 0x004fe20002000000 */
[----:B------:R-:W-:Y:S05]  /*0220*/  YIELD ;  /* 0x0000000000007946 */ /* 0x000fea0003800000 */
[----:B-----5:R-:W-:-:S04]  /*0230*/  LOP3.LUT R0, R0, R5, RZ, 0x3c, !PT ;  /* 0x0000000500007212 */ /* 0x020fc800078e3cff */
[----:B------:R-:W-:-:S13]  /*0240*/  ISETP.GT.AND P0, PT, R0, -0x1, PT ;  /* 0xffffffff0000780c */ /* 0x000fda0003f04270 */
[----:B------:R-:W-:Y:S05]  /*0250*/  @P0 BRA `(.L_x_687) ;  /* 0xfffffffc00e80947 */ /* 0x000fea000383ffff */
.L_x_686:
[----:B------:R-:W-:Y:S05]  /*0260*/  WARPSYNC.ALL ;  /* 0x0000000000007948 */ /* 0x000fea0003800000 */
[----:B------:R-:W-:Y:S06]  /*0270*/  BAR.SYNC.DEFER_BLOCKING 0x0 ;  /* 0x0000000000007b1d */ /* 0x000fec0000010000 */
[----:B------:R-:W-:Y:S05]  /*0280*/  BRA `(.L_x_688) ;  /* 0x0000004c00fc7947 */ /* 0x000fea0003800000 */
.L_x_685:
        /* <DEDUP_REMOVED lines=14> */
[----:B------:R-:W-:Y:S02]  /*0370*/  LOP3.LUT R7, R3, 0xfffffffc, RZ, 0xc0, !PT ;  /* 0xfffffffc03077812 */ /* 0x000fe400078ec0ff */
[----:B------:R-:W-:Y:S01]  /*0380*/  SHF.R.S32.HI R8, RZ, 0x2, R3 ;  /* 0x00000002ff087819 */ /* 0x000fe20000011403 */
[----:B------:R-:W-:Y:S01]  /*0390*/  VIADD R3, R6, 0xf0 ;  /* 0x000000f006037836 */ /* 0x000fe20000000000 */
[----:B------:R-:W-:Y:S02]  /*03a0*/  LEA.HI R6, R5, R4, RZ, 0x4 ;  /* 0x0000000405067211 */ /* 0x000fe400078f20ff */
[----:B------:R-:W-:Y:S01]  /*03b0*/  IADD3 R7, R4, -R7, RZ ;  /* 0x8000000704077210 */ /* 0x000fe20007ffe0ff */
[----:B------:R0:W-:Y:S01]  /*03c0*/  STL [R1+0xa8], R8 ;  /* 0x0000a80801007387 */ /* 0x0001e20000100800 */
[----:B------:R-:W-:Y:S02]  /*03d0*/  IADD3 R5, R8, 0xf0, RZ ;  /* 0x000000f008057810 */ /* 0x000fe40007ffe0ff */
[----:B------:R-:W-:-:S02]  /*03e0*/  SHF.R.S32.HI R4, RZ, 0x1f, R3 ;  /* 0x0000001fff047819 */ /* 0x000fc40000011403 */
[----:B------:R-:W-:Y:S02]  /*03f0*/  LOP3.LUT R2, R2, 0xfffffffc, RZ, 0xc0, !PT ;  /* 0xfffffffc02027812 */ /* 0x000fe400078ec0ff */
[----:B------:R-:W-:Y:S02]  /*0400*/  LEA.HI R0, R0, R9, RZ, 0x4 ;  /* 0x0000000900007211 */ /* 0x000fe400078f20ff */
[----:B------:R-:W-:Y:S01]  /*0410*/  LEA.HI R4, R4, R3, RZ, 0x2 ;  /* 0x0000000304047211 */ /* 0x000fe200078f10ff */
[----:B------:R-:W-:Y:S01]  /*0420*/  IMAD.IADD R2, R9, 0x1, -R2 ;  /* 0x0000000109027824 */ /* 0x000fe200078e0a02 */
[----:B0-----:R-:W-:Y:S02]  /*0430*/  SHF.R.S32.HI R8, RZ, 0x1f, R5 ;  /* 0x0000001fff087819 */ /* 0x001fe40000011405 */
[----:B------:R-:W-:Y:S02]  /*0440*/  SHF.R.U32.HI R3, RZ, 0x4, R0 ;  /* 0x00000004ff037819 */ /* 0x000fe40000011600 */
        /* <DEDUP_REMOVED lines=16> */
.L_x_700:
[----:B-12---:R-:W0:Y:S01]  /*0550*/  S2R R0, SR_TID.X ;  /* 0x0000000000007919 */ /* 0x006e220000002100 */
[----:B------:R-:W-:Y:S01]  /*0560*/  ULOP3.LUT UR9, UR14, 0x1, URZ, 0xc0, !UPT ;  /* 0x000000010e097892 */ /* 0x000fe2000f8ec03f */
[----:B------:R-:W1:Y:S01]  /*0570*/  LDC.64 R4, c[0x0][0x238] ;  /* 0x00008e00ff047b82 */ /* 0x000e620000000a00 */
[----:B------:R-:W-:Y:S02]  /*0580*/  USHF.R.U64 UR10, UR14, 0x1, UR5 ;  /* 0x000000010e0a7899 */ /* 0x000fe40008001205 */
[----:B------:R-:W-:Y:S02]  /*0590*/  UIMAD UR15, UR9, 0x3c0, URZ ;  /* 0x000003c0090f78a4 */ /* 0x000fe4000f8e023f */
[----:B------:R-:W-:Y:S02]  /*05a0*/  USHF.L.U32 UR9, UR17, 0x4, URZ ;  /* 0x0000000411097899 */ /* 0x000fe4000800063f */
[----:B------:R-:W-:Y:S01]  /*05b0*/  USHF.R.U32.HI UR11, URZ, 0x1, UR5 ;  /* 0x000000013f0b7899 */ /* 0x000fe20008011605 */
[----:B------:R-:W-:Y:S01]  /*05c0*/  MOV R9, UR10 ;  /* 0x0000000a00097c02 */ /* 0x000fe20008000f00 */
        /* <DEDUP_REMOVED lines=9> */
[----:B------:R-:W-:Y:S01]  /*0660*/  IMAD R0, R0, 0x780, RZ ;  /* 0x0000078000007824 */ /* 0x000fe200078e02ff */
[----:B------:R-:W-:Y:S02]  /*0670*/  ULDC.64 UR10, c[0x0][0x248] ;  /* 0x00009200000a7ab9 */ /* 0x000fe40000000a00 */
        /* <DEDUP_REMOVED lines=11> */
[----:B0-----:R-:W-:Y:S01]  /*0730*/  IADD3 R8, P1, R0, R2, RZ ;  /* 0x0000000200087210 */ /* 0x001fe20007f3e0ff */
[----:B------:R-:W2:Y:S01]  /*0740*/  LDG.E.64.CONSTANT R16, desc[UR12][R16.64] ;  /* 0x0000000c10107981 */ /* 0x000ea2000c1e9b00 */
[----:B------:R-:W-:Y:S01]  /*0750*/  LEA.HI.X R15, R15, UR11, R18, 0x3, P0 ;  /* 0x0000000b0f0f7c11 */ /* 0x000fe200080f1c12 */
[----:B------:R-:W-:Y:S01]  /*0760*/  ULDC.64 UR10, c[0x0][0x230] ;  /* 0x00008c00000a7ab9 */ /* 0x000fe20000000a00 */
[----:B------:R-:W-:Y:S01]  /*0770*/  IADD3.X R9, RZ, R3, RZ, P1, !PT ;  /* 0x00000003ff097210 */ /* 0x000fe20000ffe4ff */
[----:B------:R-:W-:-:S03]  /*0780*/  IMAD.SHL.U32 R20, R8, 0x2, RZ ;  /* 0x0000000208147824 */ /* 0x000fc600078e00ff */
[----:B------:R-:W3:Y:S01]  /*0790*/  LDG.E.64.CONSTANT R14, desc[UR12][R14.64] ;  /* 0x0000000c0e0e7981 */ /* 0x000ee2000c1e9b00 */
[----:B------:R-:W-:Y:S02]  /*07a0*/  SHF.L.U64.HI R22, R8, 0x1, R9 ;  /* 0x0000000108167819 */ /* 0x000fe40000010209 */
[----:B------:R-:W-:-:S03]  /*07b0*/  IADD3 R18, P0, R20, UR10, RZ ;  /* 0x0000000a14127c10 */ /* 0x000fc6000ff1e0ff */
[----:B------:R-:W-:Y:S01]  /*07c0*/  STL [R1+0xa0], R22 ;  /* 0x0000a01601007387 */ /* 0x000fe20000100800 */
[----:B------:R-:W-:-:S03]  /*07d0*/  IADD3.X R19, R22, UR11, RZ, P0, !PT ;  /* 0x0000000b16137c10 */ /* 0x000fc600087fe4ff */
[----:B------:R0:W-:Y:S01]  /*07e0*/  STL [R1+0x78], R20 ;  /* 0x0000781401007387 */ /* 0x0001e20000100800 */
[----:B------:R-:W-:-:S03]  /*07f0*/  IADD3 R5, R0, 0xf00, RZ ;  /* 0x00000f0000057810 */ /* 0x000fc60007ffe0ff */
[----:B------:R-:W4:Y:S01]  /*0800*/  LDG.E.64.CONSTANT R18, desc[UR12][R18.64] ;  /* 0x0000000c12127981 */ /* 0x000f22000c1e9b00 */
[----:B0-----:R-:W-:-:S04]  /*0810*/  IADD3 R20, P1, R20, UR18, RZ ;  /* 0x0000001214147c10 */ /* 0x001fc8000ff3e0ff */
[----:B------:R-:W-:Y:S02]  /*0820*/  IADD3.X R21, R22, UR19, RZ, P1, !PT ;  /* 0x0000001316157c10 */ /* 0x000fe40008ffe4ff */
[----:B------:R-:W-:-:S04]  /*0830*/  IADD3 R5, P0, R5, R2, RZ ;  /* 0x0000000205057210 */ /* 0x000fc80007f1e0ff */
[----:B------:R-:W4:Y:S01]  /*0840*/  LDG.E.64.CONSTANT R20, desc[UR12][R20.64] ;  /* 0x0000000c14147981 */ /* 0x000f22000c1e9b00 */
[----:B------:R-:W-:Y:S01]  /*0850*/  IMAD.SHL.U32 R24, R5, 0x2, RZ ;  /* 0x0000000205187824 */ /* 0x000fe200078e00ff */
[----:B------:R-:W-:-:S04]  /*0860*/  IADD3.X R4, RZ, R3, RZ, P0, !PT ;  /* 0x00000003ff047210 */ /* 0x000fc800007fe4ff */
[----:B------:R-:W-:Y:S02]  /*0870*/  SHF.L.U64.HI R9, R5, 0x1, R4 ;  /* 0x0000000105097819 */ /* 0x000fe40000010204 */
[----:B------:R-:W-:Y:S01]  /*0880*/  IADD3 R22, P0, R24, UR10, RZ ;  /* 0x0000000a18167c10 */ /* 0x000fe2000ff1e0ff */
[----:B------:R0:W-:Y:S03]  /*0890*/  STL [R1+0x98], R24 ;  /* 0x0000981801007387 */ /* 0x0001e60000100800 */
[----:B------:R-:W-:Y:S02]  /*08a0*/  IADD3.X R23, R9, UR11, RZ, P0, !PT ;  /* 0x0000000b09177c10 */ /* 0x000fe400087fe4ff */
[----:B------:R-:W-:-:S04]  /*08b0*/  IADD3 R5, R0, 0x1e00, RZ ;  /* 0x00001e0000057810 */ /* 0x000fc80007ffe0ff */
[----:B------:R-:W4:Y:S01]  /*08c0*/  LDG.E.64.CONSTANT R22, desc[UR12][R22.64] ;  /* 0x0000000c16167981 */ /* 0x000f22000c1e9b00 */
[----:B0-----:R-:W-:-:S04]  /*08d0*/  IADD3 R24, P0, R24, UR18, RZ ;  /* 0x0000001218187c10 */ /* 0x001fc8000ff1e0ff */
[----:B------:R-:W-:Y:S02]  /*08e0*/  IADD3.X R25, R9, UR19, RZ, P0, !PT ;  /* 0x0000001309197c10 */ /* 0x000fe400087fe4ff */
[----:B------:R-:W-:-:S04]  /*08f0*/  IADD3 R5, P0, R5, R2, RZ ;  /* 0x0000000205057210 */ /* 0x000fc80007f1e0ff */
[----:B------:R-:W4:Y:S01]  /*0900*/  LDG.E.64.CONSTANT R24, desc[UR12][R24.64] ;  /* 0x0000000c18187981 */ /* 0x000f22000c1e9b00 */
[C---:B------:R-:W-:Y:S01]  /*0910*/  IMAD.SHL.U32 R28, R5.reuse, 0x2, RZ ;  /* 0x00000002051c7824 */ /* 0x040fe200078e00ff */
[----:B------:R-:W-:Y:S02]  /*0920*/  IADD3.X R4, RZ, R3, RZ, P0, !PT ;  /* 0x00000003ff047210 */ /* 0x000fe400007fe4ff */
[----:B------:R0:W-:Y:S02]  /*0930*/  STL [R1+0x9c], R9 ;  /* 0x00009c0901007387 */ /* 0x0001e40000100800 */
[----:B------:R-:W-:Y:S02]  /*0940*/  IADD3 R26, P0, R28, UR10, RZ ;  /* 0x0000000a1c1a7c10 */ /* 0x000fe4000ff1e0ff */
[----:B------:R1:W-:Y:S01]  /*0950*/  STL [R1+0x90], R28 ;  /* 0x0000901c01007387 */ /* 0x0003e20000100800 */
[----:B0-----:R-:W-:-:S04]  /*0960*/  SHF.L.U64.HI R9, R5, 0x1, R4 ;  /* 0x0000000105097819 */ /* 0x001fc80000010204 */
[----:B------:R-:W-:Y:S02]  /*0970*/  IADD3.X R27, R9, UR11, RZ, P0, !PT ;  /* 0x0000000b091b7c10 */ /* 0x000fe400087fe4ff */
[----:B-1----:R-:W-:-:S04]  /*0980*/  IADD3 R28, P1, R28, UR18, RZ ;  /* 0x000000121c1c7c10 */ /* 0x002fc8000ff3e0ff */
[----:B------:R-:W4:Y:S01]  /*0990*/  LDG.E.64.CONSTANT R26, desc[UR12][R26.64] ;  /* 0x0000000c1a1a7981 */ /* 0x000f22000c1e9b00 */
[----:B------:R-:W-:-:S06]  /*09a0*/  IADD3.X R29, R9, UR19, RZ, P1, !PT ;  /* 0x00000013091d7c10 */ /* 0x000fcc0008ffe4ff */
[----:B------:R-:W4:Y:S01]  /*09b0*/  LDG.E.64.CONSTANT R28, desc[UR12][R28.64] ;  /* 0x0000000c1c1c7981 */ /* 0x000f22000c1e9b00 */
[----:B------:R-:W-:-:S04]  /*09c0*/  IADD3 R5, R0, 0x2d00, RZ ;  /* 0x00002d0000057810 */ /* 0x000fc80007ffe0ff */
[----:B------:R-:W-:Y:S01]  /*09d0*/  IADD3 R5, P0, R5, R2, RZ ;  /* 0x0000000205057210 */ /* 0x000fe20007f1e0ff */
[----:B------:R0:W-:Y:S03]  /*09e0*/  STL [R1+0x94], R9 ;  /* 0x0000940901007387 */ /* 0x0001e60000100800 */
[----:B------:R-:W-:Y:S01]  /*09f0*/  IADD3.X R4, RZ, R3, RZ, P0, !PT ;  /* 0x00000003ff047210 */ /* 0x000fe200007fe4ff */
[----:B------:R-:W-:-:S05]  /*0a00*/  IMAD.SHL.U32 R32, R5, 0x2, RZ ;  /* 0x0000000205207824 */ /* 0x000fca00078e00ff */
[----:B------:R-:W-:Y:S02]  /*0a10*/  IADD3 R30, P0, R32, UR10, RZ ;  /* 0x0000000a201e7c10 */ /* 0x000fe4000ff1e0ff */
[----:B0-----:R-:W-:Y:S02]  /*0a20*/  SHF.L.U64.HI R9, R5, 0x1, R4 ;  /* 0x0000000105097819 */ /* 0x001fe40000010204 */
[----:B------:R-:W-:Y:S02]  /*0a30*/  IADD3 R5, R0, 0x3c00, RZ ;  /* 0x00003c0000057810 */ /* 0x000fe40007ffe0ff */
[----:B------:R-:W-:Y:S02]  /*0a40*/  IADD3.X R31, R9, UR11, RZ, P0, !PT ;  /* 0x0000000b091f7c10 */ /* 0x000fe400087fe4ff */
[----:B------:R-:W-:Y:S01]  /*0a50*/  IADD3 R5, P0, R5, R2, RZ ;  /* 0x0000000205057210 */ /* 0x000fe20007f1e0ff */
[----:B------:R0:W-:Y:S03]  /*0a60*/  STL [R1+0x88], R32 ;  /* 0x0000882001007387 */ /* 0x0001e60000100800 */
[----:B------:R-:W-:Y:S01]  /*0a70*/  IADD3.X R4, RZ, R3, RZ, P0, !PT ;  /* 0x00000003ff047210 */ /* 0x000fe200007fe4ff */
[----:B------:R-:W-:Y:S01]  /*0a80*/  IMAD.SHL.U32 R36, R5, 0x2, RZ ;  /* 0x0000000205247824 */ /* 0x000fe200078e00ff */
[----:B------:R1:W-:Y:S01]  /*0a90*/  STL [R1+0x8c], R9 ;  /* 0x00008c0901007387 */ /* 0x0003e20000100800 */
[----:B------:R-:W-:-:S03]  /*0aa0*/  HFMA2.MMA R53, -RZ, RZ, 0, 1.430511474609375e-06 ;  /* 0x00000018ff357435 */ /* 0x000fc600000001ff */
[----:B------:R-:W4:Y:S01]  /*0ab0*/  LDG.E.64.CONSTANT R30, desc[UR12][R30.64] ;  /* 0x0000000c1e1e7981 */ /* 0x000f22000c1e9b00 */
[----:B0-----:R-:W-:Y:S02]  /*0ac0*/  IADD3 R32, P1, R32, UR18, RZ ;  /* 0x0000001220207c10 */ /* 0x001fe4000ff3e0ff */
[----:B------:R-:W-:Y:S02]  /*0ad0*/  IADD3 R34, P0, R36, UR10, RZ ;  /* 0x0000000a24227c10 */ /* 0x000fe4000ff1e0ff */
[----:B------:R-:W-:Y:S02]  /*0ae0*/  IADD3.X R33, R9, UR19, RZ, P1, !PT ;  /* 0x0000001309217c10 */ /* 0x000fe40008ffe4ff */
[----:B-1----:R-:W-:Y:S02]  /*0af0*/  SHF.L.U64.HI R9, R5, 0x1, R4 ;  /* 0x0000000105097819 */ /* 0x002fe40000010204 */
[----:B------:R-:W-:Y:S02]  /*0b00*/  IADD3 R5, R0, 0x4b00, RZ ;  /* 0x00004b0000057810 */ /* 0x000fe40007ffe0ff */
[----:B------:R-:W-:Y:S01]  /*0b10*/  IADD3.X R35, R9, UR11, RZ, P0, !PT ;  /* 0x0000000b09237c10 */ /* 0x000fe200087fe4ff */
[----:B------:R0:W-:Y:S01]  /*0b20*/  STL [R1+0x80], R36 ;  /* 0x0000802401007387 */ /* 0x0001e20000100800 */
[----:B------:R-:W-:Y:S01]  /*0b30*/  IADD3 R5, P0, R5, R2, RZ ;  /* 0x0000000205057210 */ /* 0x000fe20007f1e0ff */
[----:B------:R-:W-:-:S02]  /*0b40*/  IMAD R7, R7, R53, UR8 ;  /* 0x0000000807077e24 */ /* 0x000fc4000f8e0235 */
[----:B------:R-:W4:Y:S01]  /*0b50*/  LDG.E.64.CONSTANT R32, desc[UR12][R32.64] ;  /* 0x0000000c20207981 */ /* 0x000f22000c1e9b00 */
[----:B------:R-:W-:Y:S01]  /*0b60*/  IADD3.X R4, RZ, R3, RZ, P0, !PT ;  /* 0x00000003ff047210 */ /* 0x000fe200007fe4ff */
[----:B------:R-:W-:Y:S02]  /*0b70*/  IMAD.SHL.U32 R40, R5, 0x2, RZ ;  /* 0x0000000205287824 */ /* 0x000fe400078e00ff */
[----:B------:R-:W4:Y:S01]  /*0b80*/  LDG.E.64.CONSTANT R34, desc[UR12][R34.64] ;  /* 0x0000000c22227981 */ /* 0x000f22000c1e9b00 */
[----:B0-----:R-:W-:-:S03]  /*0b90*/  IADD3 R36, P1, R36, UR18, RZ ;  /* 0x0000001224247c10 */ /* 0x001fc6000ff3e0ff */
[----:B------:R0:W-:Y:S01]  /*0ba0*/  STL [R1+0x84], R9 ;  /* 0x0000840901007387 */ /* 0x0001e20000100800 */
[----:B------:R-:W-:Y:S02]  /*0bb0*/  IADD3 R38, P0, R40, UR10, RZ ;  /* 0x0000000a28267c10 */ /* 0x000fe4000ff1e0ff */
[----:B------:R-:W-:Y:S01]  /*0bc0*/  IADD3.X R37, R9, UR19, RZ, P1, !PT ;  /* 0x0000001309257c10 */ /* 0x000fe20008ffe4ff */
[----:B------:R1:W-:Y:S01]  /*0bd0*/  STL [R1+0x74], R40 ;  /* 0x0000742801007387 */ /* 0x0003e20000100800 */
[----:B------:R-:W-:-:S04]  /*0be0*/  LEA R6, R6, R7, 0x3 ;  /* 0x0000000706067211 */ /* 0x000fc800078e18ff */
[----:B------:R-:W4:Y:S01]  /*0bf0*/  LDG.E.64.CONSTANT R36, desc[UR12][R36.64] ;  /* 0x0000000c24247981 */ /* 0x000f22000c1e9b00 */
[----:B0-----:R-:W-:Y:S02]  /*0c00*/  SHF.L.U64.HI R9, R5, 0x1, R4 ;  /* 0x0000000105097819 */ /* 0x001fe40000010204 */
[----:B------:R-:W-:Y:S02]  /*0c10*/  IADD3 R4, R0, 0x5a00, RZ ;  /* 0x00005a0000047810 */ /* 0x000fe40007ffe0ff */
[C---:B------:R-:W-:Y:S02]  /*0c20*/  IADD3.X R39, R9.reuse, UR11, RZ, P0, !PT ;  /* 0x0000000b09277c10 */ /* 0x040fe400087fe4ff */
[----:B------:R-:W-:Y:S02]  /*0c30*/  IADD3 R4, P0, R4, R2, RZ ;  /* 0x0000000204047210 */ /* 0x000fe40007f1e0ff */
[----:B-1----:R-:W-:Y:S02]  /*0c40*/  IADD3 R40, P1, R40, UR18, RZ ;  /* 0x0000001228287c10 */ /* 0x002fe4000ff3e0ff */
[----:B------:R-:W-:Y:S01]  /*0c50*/  IADD3.X R5, RZ, R3, RZ, P0, !PT ;  /* 0x00000003ff057210 */ /* 0x000fe200007fe4ff */
[----:B------:R-:W-:Y:S01]  /*0c60*/  IMAD.SHL.U32 R44, R4, 0x2, RZ ;  /* 0x00000002042c7824 */ /* 0x000fe200078e00ff */
[----:B------:R0:W-:Y:S01]  /*0c70*/  STL [R1+0x7c], R9 ;  /* 0x00007c0901007387 */ /* 0x0001e20000100800 */
[----:B------:R-:W-:-:S02]  /*0c80*/  IADD3.X R41, R9, UR19, RZ, P1, !PT ;  /* 0x0000001309297c10 */ /* 0x000fc40008ffe4ff */
[----:B------:R-:W-:Y:S01]  /*0c90*/  IADD3 R0, R0, 0x6900, RZ ;  /* 0x0000690000007810 */ /* 0x000fe20007ffe0ff */
[----:B------:R-:W4:Y:S01]  /*0ca0*/  LDG.E.64.CONSTANT R38, desc[UR12][R38.64] ;  /* 0x0000000c26267981 */ /* 0x000f22000c1e9b00 */
[----:B------:R-:W-:-:S03]  /*0cb0*/  IADD3 R42, P0, R44, UR10, RZ ;  /* 0x0000000a2c2a7c10 */ /* 0x000fc6000ff1e0ff */
[----:B------:R1:W-:Y:S01]  /*0cc0*/  STL [R1+0x6c], R44 ;  /* 0x00006c2c01007387 */ /* 0x0003e20000100800 */
[----:B0-----:R-:W-:-:S03]  /*0cd0*/  SHF.L.U64.HI R9, R4, 0x1, R5 ;  /* 0x0000000104097819 */ /* 0x001fc60000010205 */
[----:B------:R-:W4:Y:S01]  /*0ce0*/  LDG.E.64.CONSTANT R40, desc[UR12][R40.64] ;  /* 0x0000000c28287981 */ /* 0x000f22000c1e9b00 */
[----:B------:R-:W-:Y:S02]  /*0cf0*/  IADD3.X R43, R9, UR11, RZ, P0, !PT ;  /* 0x0000000b092b7c10 */ /* 0x000fe400087fe4ff */
[----:B------:R-:W-:-:S04]  /*0d00*/  IADD3 R0, P0, R0, R2, RZ ;  /* 0x0000000200007210 */ /* 0x000fc80007f1e0ff */
[----:B------:R-:W-:Y:S01]  /*0d10*/  IADD3.X R3, RZ, R3, RZ, P0, !PT ;  /* 0x00000003ff037210 */ /* 0x000fe200007fe4ff */
[----:B------:R-:W-:Y:S01]  /*0d20*/  IMAD.SHL.U32 R5, R0, 0x2, RZ ;  /* 0x0000000200057824 */ /* 0x000fe200078e00ff */
[----:B-1----:R-:W-:Y:S01]  /*0d30*/  IADD3 R44, P1, R44, UR18, RZ ;  /* 0x000000122c2c7c10 */ /* 0x002fe2000ff3e0ff */
[----:B------:R0:W-:Y:S01]  /*0d40*/  STL [R1+0x70], R9 ;  /* 0x0000700901007387 */ /* 0x0001e20000100800 */
[----:B------:R-:W-:Y:S02]  /*0d50*/  SHF.L.U64.HI R4, R0, 0x1, R3 ;  /* 0x0000000100047819 */ /* 0x000fe40000010203 */
[----:B------:R-:W-:Y:S01]  /*0d60*/  IADD3.X R45, R9, UR19, RZ, P1, !PT ;  /* 0x00000013092d7c10 */ /* 0x000fe20008ffe4ff */
[----:B------:R1:W-:Y:S01]  /*0d70*/  STL [R1+0x64], R5 ;  /* 0x0000640501007387 */ /* 0x0003e20000100800 */
[C---:B------:R-:W-:Y:S02]  /*0d80*/  IADD3 R46, P0, R5.reuse, UR10, RZ ;  /* 0x0000000a052e7c10 */ /* 0x040fe4000ff1e0ff */
[----:B------:R-:W-:Y:S01]  /*0d90*/  IADD3 R48, P1, R5, UR18, RZ ;  /* 0x0000001205307c10 */ /* 0x000fe2000ff3e0ff */
[----:B------:R1:W-:Y:S01]  /*0da0*/  STL [R1+0x68], R4 ;  /* 0x0000680401007387 */ /* 0x0003e20000100800 */
[----:B------:R-:W-:-:S02]  /*0db0*/  IADD3.X R47, R4, UR11, RZ, P0, !PT ;  /* 0x0000000b042f7c10 */ /* 0x000fc400087fe4ff */
[----:B------:R-:W-:Y:S01]  /*0dc0*/  IADD3.X R49, R4, UR19, RZ, P1, !PT ;  /* 0x0000001304317c10 */ /* 0x000fe20008ffe4ff */
[----:B------:R-:W4:Y:S04]  /*0dd0*/  LDG.E.64.CONSTANT R42, desc[UR12][R42.64] ;  /* 0x0000000c2a2a7981 */ /* 0x000f28000c1e9b00 */
[----:B------:R-:W4:Y:S04]  /*0de0*/  LDG.E.64.CONSTANT R44, desc[UR12][R44.64] ;  /* 0x0000000c2c2c7981 */ /* 0x000f28000c1e9b00 */
[----:B------:R-:W4:Y:S04]  /*0df0*/  LDG.E.64.CONSTANT R46, desc[UR12][R46.64] ;  /* 0x0000000c2e2e7981 */ /* 0x000f28000c1e9b00 */
[----:B------:R-:W4:Y:S01]  /*0e00*/  LDG.E.64.CONSTANT R48, desc[UR12][R48.64] ;  /* 0x0000000c30307981 */ /* 0x000f22000c1e9b00 */
[----:B---3--:R-:W-:-:S06]  /*0e10*/  FADD.FTZ R2, R15, UR9 ;  /* 0x000000090f027e21 */ /* 0x008fcc0008010000 */
[----:B------:R-:W3:Y:S01]  /*0e20*/  MUFU.RSQ R2, R2 ;  /* 0x0000000200027308 */ /* 0x000ee20000001400 */
[C---:B--2---:R-:W-:Y:S02]  /*0e30*/  PRMT R8, R16.reuse, 0x7632, R8 ;  /* 0x0000763210087816 */ /* 0x044fe40000000008 */
[----:B------:R-:W-:Y:S02]  /*0e40*/  SHF.L.U32 R3, R16, 0x10, RZ ;  /* 0x0000001010037819 */ /* 0x000fe400000006ff */
[C---:B----4-:R-:W-:Y:S02]  /*0e50*/  PRMT R52, R18.reuse, 0x7632, R52 ;  /* 0x0000763212347816 */ /* 0x050fe40000000034 */
[----:B------:R-:W-:Y:S02]  /*0e60*/  SHF.L.U32 R15, R18, 0x10, RZ ;  /* 0x00000010120f7819 */ /* 0x000fe400000006ff */
[----:B------:R-:W-:-:S03]  /*0e70*/  SHF.L.U32 R52, R52, 0x10, RZ ;  /* 0x0000001034347819 */ /* 0x000fc600000006ff */
[----:B------:R-:W-:Y:S01]  /*0e80*/  FADD.FTZ R15, -R14, R15 ;  /* 0x0000000f0e0f7221 */ /* 0x000fe20000010100 */
[----:B------:R-:W-:Y:S01]  /*0e90*/  SHF.L.U32 R8, R8, 0x10, RZ ;  /* 0x0000001008087819 */ /* 0x000fe200000006ff */
[----:B------:R-:W-:Y:S01]  /*0ea0*/  FADD.FTZ R52, -R14, R52 ;  /* 0x000000340e347221 */ /* 0x000fe20000010100 */
[----:B0-----:R-:W-:Y:S01]  /*0eb0*/  SHF.L.U32 R9, R19, 0x10, RZ ;  /* 0x0000001013097819 */ /* 0x001fe200000006ff */
[----:B---3--:R-:W-:Y:S01]  /*0ec0*/  FMUL.FTZ R56, R2, R15 ;  /* 0x0000000f02387220 */ /* 0x008fe20000410000 */
[C---:B------:R-:W-:Y:S01]  /*0ed0*/  PRMT R51, R20.reuse, 0x7632, R51 ;  /* 0x0000763214337816 */ /* 0x040fe20000000033 */
[----:B------:R-:W-:-:S04]  /*0ee0*/  IMAD.U32 R0, R20, 0x10000, RZ ;  /* 0x0001000014007824 */ /* 0x000fc800078e00ff */
[----:B------:R-:W-:Y:S02]  /*0ef0*/  IMAD.U32 R51, R51, 0x10000, RZ ;  /* 0x0001000033337824 */ /* 0x000fe400078e00ff */
[----:B-1----:R-:W-:Y:S01]  /*0f00*/  FMUL.FTZ R5, R0, R3 ;  /* 0x0000000300057220 */ /* 0x002fe20000410000 */
[----:B------:R-:W-:Y:S01]  /*0f10*/  SHF.L.U32 R54, R21, 0x10, RZ ;  /* 0x0000001015367819 */ /* 0x000fe200000006ff */
[----:B------:R-:W-:Y:S01]  /*0f20*/  FMUL.FTZ R52, R2, R52 ;  /* 0x0000003402347220 */ /* 0x000fe20000410000 */
[----:B------:R-:W-:Y:S01]  /*0f30*/  FMUL.FTZ R50, R51, R8 ;  /* 0x0000000833327220 */ /* 0x000fe20000410000 */
[----:B------:R-:W-:Y:S01]  /*0f40*/  FFMA.FTZ R5, R56, R5, RZ ;  /* 0x0000000538057223 */ /* 0x000fe200000100ff */
[----:B------:R-:W-:Y:S02]  /*0f50*/  IMAD.U32 R4, R17, 0x10000, RZ ;  /* 0x0001000011047824 */ /* 0x000fe400078e00ff */
[----:B------:R-:W-:Y:S01]  /*0f60*/  FADD.FTZ R9, -R14, R9 ;  /* 0x000000090e097221 */ /* 0x000fe20000010100 */
[----:B------:R0:W-:Y:S01]  /*0f70*/  STL [R1+0xc0], R16 ;  /* 0x0000c01001007387 */ /* 0x0001e20000100800 */
[----:B------:R-:W-:Y:S01]  /*0f80*/  FFMA.FTZ R50, R52, R50, R5 ;  /* 0x0000003234327223 */ /* 0x000fe20000010005 */
[----:B------:R-:W-:Y:S01]  /*0f90*/  FMUL.FTZ R5, R54, R4 ;  /* 0x0000000436057220 */ /* 0x000fe20000410000 */
[----:B------:R-:W-:Y:S01]  /*0fa0*/  PRMT R15, R19, 0x7632, R15 ;  /* 0x00007632130f7816 */ /* 0x000fe2000000000f */
[----:B0-----:R-:W-:Y:S01]  /*0fb0*/  FMUL.FTZ R16, R2, R9 ;  /* 0x0000000902107220 */ /* 0x001fe20000410000 */
[----:B------:R-:W-:-:S03]  /*0fc0*/  PRMT R9, R17, 0x7632, R9 ;  /* 0x0000763211097816 */ /* 0x000fc60000000009 */
[----:B------:R-:W-:Y:S02]  /*0fd0*/  IMAD.U32 R15, R15, 0x10000, RZ ;  /* 0x000100000f0f7824 */ /* 0x000fe400078e00ff */
[----:B------:R-:W-:Y:S01]  /*0fe0*/  FFMA.FTZ R50, R16, R5, R50 ;  /* 0x0000000510327223 */ /* 0x000fe20000010032 */
[----:B------:R-:W-:Y:S01]  /*0ff0*/  PRMT R5, R21, 0x7632, R5 ;  /* 0x0000763215057816 */ /* 0x000fe20000000005 */
[----:B------:R-:W-:Y:S01]  /*1000*/  STL [R1+0xc4], R18 ;  /* 0x0000c41201007387 */ /* 0x000fe20000100800 */
[----:B------:R-:W-:Y:S01]  /*1010*/  SHF.L.U32 R9, R9, 0x10, RZ ;  /* 0x0000001009097819 */ /* 0x000fe200000006ff */
[----:B------:R-:W-:Y:S01]  /*1020*/  FADD.FTZ R15, -R14, R15 ;  /* 0x0000000f0e0f7221 */ /* 0x000fe20000010100 */
[----:B------:R-:W-:Y:S01]  /*1030*/  SHF.L.U32 R5, R5, 0x10, RZ ;  /* 0x0000001005057819 */ /* 0x000fe200000006ff */
[----:B------:R-:W-:Y:S01]  /*1040*/  STL [R1+0xc8], R20 ;  /* 0x0000c81401007387 */ /* 0x000fe20000100800 */
[----:B------:R-:W-:-:S03]  /*1050*/  IMAD.U32 R53, R22, 0x10000, RZ ;  /* 0x0001000016357824 */ /* 0x000fc600078e00ff */
[----:B------:R-:W-:Y:S01]  /*1060*/  STL [R1+0x54], R56 ;  /* 0x0000543801007387 */ /* 0x000fe20000100800 */
[----:B------:R-:W-:-:S03]  /*1070*/  FFMA.FTZ R10, R52, R51, R10 ;  /* 0x00000033340a7223 */ /* 0x000fc6000001000a */
[----:B------:R-:W-:Y:S01]  /*1080*/  STL [R1+0xc], R54 ;  /* 0x00000c3601007387 */ /* 0x000fe20000100800 */
[----:B------:R-:W-:-:S03]  /*1090*/  FMUL.FTZ R7, R5, R9 ;  /* 0x0000000905077220 */ /* 0x000fc60000410000 */
[----:B------:R-:W-:Y:S01]  /*10a0*/  STL [R1+0xcc], R19 ;  /* 0x0000cc1301007387 */ /* 0x000fe20000100800 */
[----:B------:R-:W-:Y:S01]  /*10b0*/  FMUL.FTZ R15, R2, R15 ;  /* 0x0000000f020f7220 */ /* 0x000fe20000410000 */
[----:B------:R-:W-:Y:S02]  /*10c0*/  PRMT R52, R22, 0x7632, R52 ;  /* 0x0000763216347816 */ /* 0x000fe40000000034 */
[----:B------:R0:W-:Y:S01]  /*10d0*/  STL [R1+0x34], R6 ;  /* 0x0000340601007387 */ /* 0x0001e20000100800 */
[----:B------:R-:W-:-:S03]  /*10e0*/  FADD.FTZ R53, -R14, R53 ;  /* 0x000000350e357221 */ /* 0x000fc60000010100 */
[----:B------:R1:W-:Y:S01]  /*10f0*/  STL [R1+0x60], R16 ;  /* 0x0000601001007387 */ /* 0x0003e20000100800 */
[----:B------:R-:W-:Y:S01]  /*1100*/  FADD.FTZ R11, R51, R11 ;  /* 0x0000000b330b7221 */ /* 0x000fe20000010000 */
[----:B0-----:R-:W-:Y:S01]  /*1110*/  FFMA.FTZ R6, R0, R3, RZ ;  /* 0x0000000300067223 */ /* 0x001fe200000100ff */
[----:B-1----:R-:W-:-:S03]  /*1120*/  SHF.L.U32 R16, R24, 0x10, RZ ;  /* 0x0000001018107819 */ /* 0x002fc600000006ff */
[----:B------:R-:W-:Y:S01]  /*1130*/  FFMA.FTZ R6, R51, R8, R6 ;  /* 0x0000000833067223 */ /* 0x000fe20000010006 */
[----:B------:R0:W-:Y:S01]  /*1140*/  STL [R1+0xd0], R17 ;  /* 0x0000d01101007387 */ /* 0x0001e20000100800 */
[----:B------:R-:W-:Y:S01]  /*1150*/  FFMA.FTZ R50, R15, R7, R50 ;  /* 0x000000070f327223 */ /* 0x000fe20000010032 */
[----:B------:R-:W-:Y:S01]  /*1160*/  PRMT R51, R24, 0x7632, R51 ;  /* 0x0000763218337816 */ /* 0x000fe20000000033 */
[----:B------:R-:W-:Y:S01]  /*1170*/  FMUL.FTZ R7, R3, R16 ;  /* 0x0000001003077220 */ /* 0x000fe20000410000 */
[----:B------:R-:W-:Y:S01]  /*1180*/  SHF.L.U32 R52, R52, 0x10, RZ ;  /* 0x0000001034347819 */ /* 0x000fe200000006ff */
[----:B------:R-:W-:Y:S01]  /*1190*/  STL [R1+0xd4], R21 ;  /* 0x0000d41501007387 */ /* 0x000fe20000100800 */
[----:B0-----:R-:W-:Y:S01]  /*11a0*/  FMUL.FTZ R17, R2, R53 ;  /* 0x0000003502117220 */ /* 0x001fe20000410000 */
[----:B------:R-:W-:Y:S02]  /*11b0*/  IMAD.U32 R51, R51, 0x10000, RZ ;  /* 0x0001000033337824 */ /* 0x000fe400078e00ff */
[----:B------:R-:W-:Y:S01]  /*11c0*/  FADD.FTZ R52, -R14, R52 ;  /* 0x000000340e347221 */ /* 0x000fe20000010100 */
[----:B------:R-:W-:Y:S01]  /*11d0*/  FFMA.FTZ R50, R17, R7, R50 ;  /* 0x0000000711327223 */ /* 0x000fe20000010032 */
[C---:B------:R-:W-:Y:S01]  /*11e0*/  SHF.L.U32 R7, R23.reuse, 0x10, RZ ;  /* 0x0000001017077819 */ /* 0x040fe200000006ff */
[----:B------:R0:W-:Y:S01]  /*11f0*/  STL [R1+0x10c], R0 ;  /* 0x00010c0001007387 */ /* 0x0001e20000100800 */
[----:B------:R-:W-:Y:S01]  /*1200*/  FMUL.FTZ R53, R8, R51 ;  /* 0x0000003308357220 */ /* 0x000fe20000410000 */
[----:B------:R-:W-:Y:S01]  /*1210*/  FMUL.FTZ R52, R2, R52 ;  /* 0x0000003402347220 */ /* 0x000fe20000410000 */
[----:B------:R-:W-:Y:S01]  /*1220*/  PRMT R55, R23, 0x7632, R55 ;  /* 0x0000763217377816 */ /* 0x000fe20000000037 */
[----:B------:R-:W-:Y:S01]  /*1230*/  STL [R1+0xd8], R22 ;  /* 0x0000d81601007387 */ /* 0x000fe20000100800 */
[----:B------:R-:W-:-:S03]  /*1240*/  FADD.FTZ R7, -R14, R7 ;  /* 0x000000070e077221 */ /* 0x000fc60000010100 */
[----:B------:R-:W-:Y:S01]  /*1250*/  STL [R1+0x4], R16 ;  /* 0x0000041001007387 */ /* 0x000fe20000100800 */
[----:B0-----:R-:W-:-:S03]  /*1260*/  SHF.L.U32 R0, R25, 0x10, RZ ;  /* 0x0000001019007819 */ /* 0x001fc600000006ff */
[----:B------:R-:W-:Y:S01]  /*1270*/  STL [R1+0xdc], R24 ;  /* 0x0000dc1801007387 */ /* 0x000fe20000100800 */
[--C-:B------:R-:W-:Y:S01]  /*1280*/  FFMA.FTZ R15, R15, R5, R12.reuse ;  /* 0x000000050f0f7223 */ /* 0x100fe2000001000c */
[----:B------:R-:W-:Y:S02]  /*1290*/  PRMT R12, R25, 0x7632, R12 ;  /* 0x00007632190c7816 */ /* 0x000fe4000000000c */
[----:B------:R-:W-:Y:S01]  /*12a0*/  STL [R1+0x5c], R17 ;  /* 0x00005c1101007387 */ /* 0x000fe20000100800 */
[----:B------:R-:W-:Y:S01]  /*12b0*/  FFMA.FTZ R50, R52, R53, R50 ;  /* 0x0000003534327223 */ /* 0x000fe20000010032 */
[----:B------:R-:W-:Y:S02]  /*12c0*/  FFMA.FTZ R54, R54, R4, R6 ;  /* 0x0000000436367223 */ /* 0x000fe40000010006 */
[----:B------:R-:W-:Y:S01]  /*12d0*/  STL [R1+0xe0], R23 ;  /* 0x0000e01701007387 */ /* 0x000fe20000100800 */
[----:B------:R-:W-:Y:S02]  /*12e0*/  IMAD.U32 R55, R55, 0x10000, RZ ;  /* 0x0001000037377824 */ /* 0x000fe400078e00ff */
[----:B------:R-:W-:Y:S01]  /*12f0*/  FMUL.FTZ R53, R4, R0 ;  /* 0x0000000004357220 */ /* 0x000fe20000410000 */
[----:B------:R-:W-:Y:S01]  /*1300*/  STL [R1+0xe4], R25 ;  /* 0x0000e41901007387 */ /* 0x000fe20000100800 */
[----:B------:R-:W-:-:S03]  /*1310*/  SHF.L.U32 R12, R12, 0x10, RZ ;  /* 0x000000100c0c7819 */ /* 0x000fc600000006ff */
[----:B------:R0:W-:Y:S01]  /*1320*/  STL [R1], R0 ;  /* 0x0000000001007387 */ /* 0x0001e20000100800 */
[----:B------:R-:W-:Y:S01]  /*1330*/  FADD.FTZ R6, -R14, R55 ;  /* 0x000000370e067221 */ /* 0x000fe20000010100 */
[----:B0-----:R-:W-:Y:S01]  /*1340*/  FMUL.FTZ R0, R2, R7 ;  /* 0x0000000702007220 */ /* 0x001fe20000410000 */
[C---:B------:R-:W-:Y:S01]  /*1350*/  FADD.FTZ R7, R5.reuse, R13 ;  /* 0x0000000d05077221 */ /* 0x040fe20000010000 */
[----:B------:R-:W-:Y:S01]  /*1360*/  FFMA.FTZ R13, R5, R9, R54 ;  /* 0x00000009050d7223 */ /* 0x000fe20000010036 */
[----:B------:R-:W-:Y:S01]  /*1370*/  FFMA.FTZ R5, R52, R51, R10 ;  /* 0x0000003334057223 */ /* 0x000fe2000001000a */
[----:B------:R-:W-:Y:S01]  /*1380*/  SHF.L.U32 R10, R26, 0x10, RZ ;  /* 0x000000101a0a7819 */ /* 0x000fe200000006ff */
[----:B------:R-:W-:Y:S01]  /*1390*/  FFMA.FTZ R50, R0, R53, R50 ;  /* 0x0000003500327223 */ /* 0x000fe20000010032 */
[----:B------:R-:W-:Y:S01]  /*13a0*/  FMUL.FTZ R53, R2, R6 ;  /* 0x0000000602357220 */ /* 0x000fe20000410000 */
[-C--:B------:R-:W-:Y:S01]  /*13b0*/  FMUL.FTZ R54, R9, R12.reuse ;  /* 0x0000000c09367220 */ /* 0x080fe20000410000 */
[----:B------:R-:W-:Y:S01]  /*13c0*/  STL [R1+0x58], R0 ;  /* 0x0000580001007387 */ /* 0x000fe20000100800 */
[----:B------:R-:W-:Y:S01]  /*13d0*/  FADD.FTZ R10, -R14, R10 ;  /* 0x0000000a0e0a7221 */ /* 0x000fe20000010100 */
[C---:B------:R-:W-:Y:S01]  /*13e0*/  FFMA.FTZ R6, R53.reuse, R12, R15 ;  /* 0x0000000c35067223 */ /* 0x040fe2000001000f */
[----:B------:R-:W-:Y:S01]  /*13f0*/  FFMA.FTZ R50, R53, R54, R50 ;  /* 0x0000003635327223 */ /* 0x000fe20000010032 */
[----:B------:R-:W-:Y:S01]  /*1400*/  STL [R1+0xe8], R26 ;  /* 0x0000e81a01007387 */ /* 0x000fe20000100800 */
[C---:B------:R-:W-:Y:S01]  /*1410*/  IMAD.U32 R60, R28.reuse, 0x10000, RZ ;  /* 0x000100001c3c7824 */ /* 0x040fe200078e00ff */
[----:B------:R-:W-:-:S02]  /*1420*/  PRMT R53, R28, 0x7632, R53 ;  /* 0x000076321c357816 */ /* 0x000fc40000000035 */
[----:B------:R0:W-:Y:S01]  /*1430*/  STL [R1+0xec], R28 ;  /* 0x0000ec1c01007387 */ /* 0x0001e20000100800 */
[C---:B------:R-:W-:Y:S01]  /*1440*/  FFMA.FTZ R52, R3.reuse, R16, R13 ;  /* 0x0000001003347223 */ /* 0x040fe2000001000d */
[----:B------:R-:W-:Y:S01]  /*1450*/  FMUL.FTZ R13, R3, R60 ;  /* 0x0000003c030d7220 */ /* 0x000fe20000410000 */
[----:B0-----:R-:W-:Y:S01]  /*1460*/  FMUL.FTZ R28, R2, R10 ;  /* 0x0000000a021c7220 */ /* 0x001fe20000410000 */
[----:B------:R-:W-:Y:S01]  /*1470*/  FADD.FTZ R10, R11, R51 ;  /* 0x000000330b0a7221 */ /* 0x000fe20000010000 */
[C---:B------:R-:W-:Y:S02]  /*1480*/  IMAD.U32 R11, R27.reuse, 0x10000, RZ ;  /* 0x000100001b0b7824 */ /* 0x040fe400078e00ff */
[----:B------:R-:W-:Y:S01]  /*1490*/  FFMA.FTZ R13, R28, R13, R50 ;  /* 0x0000000d1c0d7223 */ /* 0x000fe20000010032 */
[----:B------:R-:W-:Y:S01]  /*14a0*/  STL [R1+0x50], R28 ;  /* 0x0000501c01007387 */ /* 0x000fe20000100800 */
[----:B------:R-:W-:-:S03]  /*14b0*/  PRMT R54, R27, 0x7632, R54 ;  /* 0x000076321b367816 */ /* 0x000fc60000000036 */
[----:B------:R0:W-:Y:S04]  /*14c0*/  STL [R1+0xf0], R28 ;  /* 0x0000f01c01007387 */ /* 0x0001e80000100800 */
[----:B0-----:R-:W2:Y:S04]  /*14d0*/  LDL R28, [R1] ;  /* 0x00000000011c7983 */ /* 0x001ea80000100800 */
[----:B------:R0:W-:Y:S04]  /*14e0*/  STL [R1+0xf4], R27 ;  /* 0x0000f41b01007387 */ /* 0x0001e80000100800 */
[----:B0-----:R-:W3:Y:S04]  /*14f0*/  LDL R27, [R1+0x4] ;  /* 0x00000400011b7983 */ /* 0x001ee80000100800 */
[----:B---3--:R0:W-:Y:S04]  /*1500*/  STL [R1+0x100], R27 ;  /* 0x0001001b01007387 */ /* 0x0081e80000100800 */
[----:B0-----:R-:W3:Y:S01]  /*1510*/  LDL R27, [R1+0xc] ;  /* 0x00000c00011b7983 */ /* 0x001ee20000100800 */
[----:B------:R-:W-:-:S04]  /*1520*/  PRMT R15, R26, 0x7632, R15 ;  /* 0x000076321a0f7816 */ /* 0x000fc8000000000f */
[----:B------:R-:W-:Y:S01]  /*1530*/  SHF.L.U32 R15, R15, 0x10, RZ ;  /* 0x000000100f0f7819 */ /* 0x000fe200000006ff */
[----:B---3--:R0:W-:Y:S04]  /*1540*/  STL [R1+0x108], R27 ;  /* 0x0001081b01007387 */ /* 0x0081e80000100800 */
[----:B0-----:R-:W3:Y:S01]  /*1550*/  LDL.LU R27, [R1+0x14] ;  /* 0x00001400011b7983 */ /* 0x001ee20000300800 */
[----:B------:R-:W-:Y:S01]  /*1560*/  FFMA.FTZ R51, R8, R51, R52 ;  /* 0x0000003308337223 */ /* 0x000fe20000010034 */
[----:B------:R-:W-:Y:S01]  /*1570*/  FADD.FTZ R52, -R14, R15 ;  /* 0x0000000f0e347221 */ /* 0x000fe20000010100 */
[----:B------:R-:W-:-:S03]  /*1580*/  SHF.L.U32 R59, R29, 0x10, RZ ;  /* 0x000000101d3b7819 */ /* 0x000fc600000006ff */
[----:B------:R-:W-:Y:S01]  /*1590*/  FMUL.FTZ R50, R2, R52 ;  /* 0x0000003402327220 */ /* 0x000fe20000410000 */
[----:B------:R-:W-:Y:S01]  /*15a0*/  PRMT R52, R29, 0x7632, R52 ;  /* 0x000076321d347816 */ /* 0x000fe20000000034 */
[----:B---3--:R-:W-:Y:S04]  /*15b0*/  STL [R1+0x110], R27 ;  /* 0x0001101b01007387 */ /* 0x008fe80000100800 */
[----:B------:R0:W-:Y:S04]  /*15c0*/  STL [R1+0xf8], R29 ;  /* 0x0000f81d01007387 */ /* 0x0001e80000100800 */
[----:B0-----:R-:W3:Y:S01]  /*15d0*/  LDL R29, [R1+0x54] ;  /* 0x00005400011d7983 */ /* 0x001ee20000100800 */
[----:B--2---:R-:W-:Y:S01]  /*15e0*/  FFMA.FTZ R51, R4, R28, R51 ;  /* 0x0000001c04337223 */ /* 0x004fe20000010033 */
[----:B------:R-:W-:Y:S01]  /*15f0*/  SHF.L.U32 R53, R53, 0x10, RZ ;  /* 0x0000001035357819 */ /* 0x000fe200000006ff */
[----:B------:R-:W-:Y:S01]  /*1600*/  FADD.FTZ R11, -R14, R11 ;  /* 0x0000000b0e0b7221 */ /* 0x000fe20000010100 */
[----:B---3--:R-:W-:Y:S04]  /*1610*/  STL [R1+0x118], R29 ;  /* 0x0001181d01007387 */ /* 0x008fe80000100800 */
[----:B------:R0:W-:Y:S04]  /*1620*/  STL [R1+0x104], R28 ;  /* 0x0001041c01007387 */ /* 0x0001e80000100800 */
[----:B0-----:R-:W2:Y:S01]  /*1630*/  LDL.LU R28, [R1+0x24] ;  /* 0x00002400011c7983 */ /* 0x001ea20000300800 */
[----:B------:R-:W-:Y:S01]  /*1640*/  FMUL.FTZ R15, R8, R53 ;  /* 0x00000035080f7220 */ /* 0x000fe20000410000 */
[----:B------:R-:W-:-:S03]  /*1650*/  FMUL.FTZ R26, R2, R11 ;  /* 0x0000000b021a7220 */ /* 0x000fc60000410000 */
[----:B------:R-:W-:Y:S01]  /*1660*/  FFMA.FTZ R13, R50, R15, R13 ;  /* 0x0000000f320d7223 */ /* 0x000fe2000001000d */
[----:B------:R-:W-:-:S04]  /*1670*/  FMUL.FTZ R15, R4, R59 ;  /* 0x0000003b040f7220 */ /* 0x000fc80000410000 */
[----:B------:R-:W-:Y:S01]  /*1680*/  FFMA.FTZ R13, R26, R15, R13 ;  /* 0x0000000f1a0d7223 */ /* 0x000fe2000001000d */
[----:B------:R-:W-:Y:S01]  /*1690*/  SHF.L.U32 R54, R54, 0x10, RZ ;  /* 0x0000001036367819 */ /* 0x000fe200000006ff */
[----:B------:R-:W-:Y:S01]  /*16a0*/  FFMA.FTZ R5, R50, R53, R5 ;  /* 0x0000003532057223 */ /* 0x000fe20000010005 */
[----:B------:R-:W-:Y:S01]  /*16b0*/  IMAD.U32 R52, R52, 0x10000, RZ ;  /* 0x0001000034347824 */ /* 0x000fe200078e00ff */
[----:B------:R-:W-:Y:S02]  /*16c0*/  SHF.L.U32 R50, R30, 0x10, RZ ;  /* 0x000000101e327819 */ /* 0x000fe400000006ff */
[----:B------:R-:W-:Y:S01]  /*16d0*/  FADD.FTZ R11, -R14, R54 ;  /* 0x000000360e0b7221 */ /* 0x000fe20000010100 */
[----:B------:R-:W-:Y:S01]  /*16e0*/  FADD.FTZ R7, R7, R12 ;  /* 0x0000000c07077221 */ /* 0x000fe20000010000 */
[C-C-:B------:R-:W-:Y:S01]  /*16f0*/  FFMA.FTZ R12, R9.reuse, R12, R51.reuse ;  /* 0x0000000c090c7223 */ /* 0x140fe20000010033 */
[-C--:B------:R-:W-:Y:S01]  /*1700*/  FMUL.FTZ R15, R9, R52.reuse ;  /* 0x00000034090f7220 */ /* 0x080fe20000410000 */
[----:B------:R-:W-:Y:S01]  /*1710*/  FMUL.FTZ R11, R2, R11 ;  /* 0x0000000b020b7220 */ /* 0x000fe20000410000 */
[----:B------:R-:W-:Y:S01]  /*1720*/  SHF.L.U32 R58, R32, 0x10, RZ ;  /* 0x00000010203a7819 */ /* 0x000fe200000006ff */
[----:B------:R-:W-:Y:S01]  /*1730*/  FADD.FTZ R50, -R14, R50 ;  /* 0x000000320e327221 */ /* 0x000fe20000010100 */
[----:B------:R-:W-:Y:S01]  /*1740*/  PRMT R51, R30, 0x7632, R51 ;  /* 0x000076321e337816 */ /* 0x000fe20000000033 */
[C---:B------:R-:W-:Y:S01]  /*1750*/  FFMA.FTZ R6, R11.reuse, R52, R6 ;  /* 0x000000340b067223 */ /* 0x040fe20000010006 */
[----:B------:R-:W-:Y:S01]  /*1760*/  FFMA.FTZ R13, R11, R15, R13 ;  /* 0x0000000f0b0d7223 */ /* 0x000fe2000001000d */
[----:B------:R-:W-:Y:S01]  /*1770*/  PRMT R15, R32, 0x7632, R15 ;  /* 0x00007632200f7816 */ /* 0x000fe2000000000f */
[----:B------:R-:W-:Y:S01]  /*1780*/  FMUL.FTZ R11, R3, R58 ;  /* 0x0000003a030b7220 */ /* 0x000fe20000410000 */
[----:B------:R-:W-:Y:S01]  /*1790*/  FMUL.FTZ R25, R2, R50 ;  /* 0x0000003202197220 */ /* 0x000fe20000410000 */
[----:B------:R-:W-:Y:S01]  /*17a0*/  IMAD.U32 R51, R51, 0x10000, RZ ;  /* 0x0001000033337824 */ /* 0x000fe200078e00ff */
[----:B------:R-:W-:Y:S01]  /*17b0*/  SHF.L.U32 R15, R15, 0x10, RZ ;  /* 0x000000100f0f7819 */ /* 0x000fe200000006ff */
[----:B------:R-:W-:Y:S01]  /*17c0*/  FFMA.FTZ R12, R3, R60, R12 ;  /* 0x0000003c030c7223 */ /* 0x000fe2000001000c */
[----:B------:R-:W-:Y:S01]  /*17d0*/  FFMA.FTZ R13, R25, R11, R13 ;  /* 0x0000000b190d7223 */ /* 0x000fe2000001000d */
[----:B------:R-:W-:Y:S01]  /*17e0*/  FADD.FTZ R51, -R14, R51 ;  /* 0x000000330e337221 */ /* 0x000fe20000010100 */
[----:B------:R-:W-:-:S02]  /*17f0*/  SHF.L.U32 R11, R31, 0x10, RZ ;  /* 0x000000101f0b7819 */ /* 0x000fc400000006ff */
[----:B------:R-:W-:Y:S01]  /*1800*/  PRMT R54, R31, 0x7632, R54 ;  /* 0x000076321f367816 */ /* 0x000fe20000000036 */
[----:B------:R-:W-:Y:S01]  /*1810*/  FADD.FTZ R10, R10, R53 ;  /* 0x000000350a0a7221 */ /* 0x000fe20000010000 */
[C-C-:B------:R-:W-:Y:S01]  /*1820*/  FFMA.FTZ R53, R8.reuse, R53, R12.reuse ;  /* 0x0000003508357223 */ /* 0x140fe2000001000c */
[----:B------:R-:W-:Y:S01]  /*1830*/  FMUL.FTZ R50, R8, R15 ;  /* 0x0000000f08327220 */ /* 0x000fe20000410000 */
[----:B------:R-:W-:Y:S01]  /*1840*/  FMUL.FTZ R51, R2, R51 ;  /* 0x0000003302337220 */ /* 0x000fe20000410000 */
[C---:B------:R-:W-:Y:S01]  /*1850*/  IMAD.U32 R57, R33.reuse, 0x10000, RZ ;  /* 0x0001000021397824 */ /* 0x040fe200078e00ff */
[----:B------:R-:W-:Y:S01]  /*1860*/  PRMT R12, R33, 0x7632, R12 ;  /* 0x00007632210c7816 */ /* 0x000fe2000000000c */
[----:B------:R-:W-:Y:S01]  /*1870*/  FADD.FTZ R11, -R14, R11 ;  /* 0x0000000b0e0b7221 */ /* 0x000fe20000010100 */
[----:B------:R-:W-:Y:S01]  /*1880*/  SHF.L.U32 R54, R54, 0x10, RZ ;  /* 0x0000001036367819 */ /* 0x000fe200000006ff */
[----:B------:R-:W-:Y:S01]  /*1890*/  FFMA.FTZ R13, R51, R50, R13 ;  /* 0x00000032330d7223 */ /* 0x000fe2000001000d */
[----:B--2---:R-:W-:Y:S04]  /*18a0*/  STL [R1+0x114], R28 ;  /* 0x0001141c01007387 */ /* 0x004fe80000100800 */
[----:B------:R-:W-:Y:S04]  /*18b0*/  STL [R1+0x4c], R26 ;  /* 0x00004c1a01007387 */ /* 0x000fe80000100800 */
[----:B------:R0:W-:Y:S04]  /*18c0*/  STL [R1+0xfc], R26 ;  /* 0x0000fc1a01007387 */ /* 0x0001e80000100800 */
[----:B0-----:R-:W2:Y:S01]  /*18d0*/  LDL.LU R26, [R1+0x18] ;  /* 0x00001800011a7983 */ /* 0x001ea20000300800 */
[----:B------:R-:W-:Y:S01]  /*18e0*/  SHF.L.U32 R12, R12, 0x10, RZ ;  /* 0x000000100c0c7819 */ /* 0x000fe200000006ff */
[----:B------:R-:W-:Y:S01]  /*18f0*/  FMUL.FTZ R50, R4, R57 ;  /* 0x0000003904327220 */ /* 0x000fe20000410000 */
[----:B------:R-:W-:Y:S01]  /*1900*/  FMUL.FTZ R23, R2, R11 ;  /* 0x0000000b02177220 */ /* 0x000fe20000410000 */
[----:B------:R-:W-:Y:S01]  /*1910*/  FADD.FTZ R11, -R14, R54 ;  /* 0x000000360e0b7221 */ /* 0x000fe20000010100 */
[----:B------:R-:W-:-:S02]  /*1920*/  FFMA.FTZ R53, R4, R59, R53 ;  /* 0x0000003b04357223 */ /* 0x000fc40000010035 */
[----:B------:R-:W-:Y:S01]  /*1930*/  FFMA.FTZ R13, R23, R50, R13 ;  /* 0x00000032170d7223 */ /* 0x000fe2000001000d */
[----:B------:R-:W-:Y:S01]  /*1940*/  FMUL.FTZ R11, R2, R11 ;  /* 0x0000000b020b7220 */ /* 0x000fe20000410000 */
[----:B------:R-:W-:Y:S01]  /*1950*/  FMUL.FTZ R50, R9, R12 ;  /* 0x0000000c09327220 */ /* 0x000fe20000410000 */
[----:B------:R-:W-:Y:S01]  /*1960*/  FADD.FTZ R7, R7, R52 ;  /* 0x0000003407077221 */ /* 0x000fe20000010000 */
[----:B------:R-:W-:Y:S01]  /*1970*/  FFMA.FTZ R52, R9, R52, R53 ;  /* 0x0000003409347223 */ /* 0x000fe20000010035 */
[C---:B------:R-:W-:Y:S01]  /*1980*/  FFMA.FTZ R6, R11.reuse, R12, R6 ;  /* 0x0000000c0b067223 */ /* 0x040fe20000010006 */
[----:B------:R-:W-:Y:S01]  /*1990*/  FFMA.FTZ R13, R11, R50, R13 ;  /* 0x000000320b0d7223 */ /* 0x000fe2000001000d */
[C---:B------:R-:W-:Y:S01]  /*19a0*/  PRMT R11, R34.reuse, 0x7632, R11 ;  /* 0x00007632220b7816 */ /* 0x040fe2000000000b */
[----:B------:R-:W-:Y:S01]  /*19b0*/  IMAD.U32 R53, R34, 0x10000, RZ ;  /* 0x0001000022357824 */ /* 0x000fe200078e00ff */
[----:B------:R-:W-:Y:S01]  /*19c0*/  SHF.L.U32 R56, R36, 0x10, RZ ;  /* 0x0000001024387819 */ /* 0x000fe200000006ff */
[----:B------:R-:W-:Y:S01]  /*19d0*/  FFMA.FTZ R52, R3, R58, R52 ;  /* 0x0000003a03347223 */ /* 0x000fe20000010034 */
[----:B------:R-:W-:Y:S01]  /*19e0*/  SHF.L.U32 R11, R11, 0x10, RZ ;  /* 0x000000100b0b7819 */ /* 0x000fe200000006ff */
[----:B------:R-:W-:Y:S01]  /*19f0*/  FADD.FTZ R53, -R14, R53 ;  /* 0x000000350e357221 */ /* 0x000fe20000010100 */
[----:B------:R-:W-:Y:S01]  /*1a00*/  PRMT R50, R36, 0x7632, R50 ;  /* 0x0000763224327816 */ /* 0x000fe20000000032 */
[-C--:B------:R-:W-:Y:S01]  /*1a10*/  FFMA.FTZ R5, R51, R15.reuse, R5 ;  /* 0x0000000f33057223 */ /* 0x080fe20000010005 */
[----:B------:R-:W-:Y:S01]  /*1a20*/  FADD.FTZ R10, R10, R15 ;  /* 0x0000000f0a0a7221 */ /* 0x000fe20000010000 */
[----:B------:R-:W-:Y:S01]  /*1a30*/  FFMA.FTZ R15, R8, R15, R52 ;  /* 0x0000000f080f7223 */ /* 0x000fe20000010034 */
[----:B------:R-:W-:Y:S01]  /*1a40*/  FMUL.FTZ R51, R3, R56 ;  /* 0x0000003803337220 */ /* 0x000fe20000410000 */
[----:B------:R-:W-:Y:S01]  /*1a50*/  FMUL.FTZ R24, R2, R53 ;  /* 0x0000003502187220 */ /* 0x000fe20000410000 */
[----:B------:R-:W-:Y:S01]  /*1a60*/  FADD.FTZ R52, -R14, R11 ;  /* 0x0000000b0e347221 */ /* 0x000fe20000010100 */
[----:B------:R-:W-:Y:S01]  /*1a70*/  IMAD.U32 R50, R50, 0x10000, RZ ;  /* 0x0001000032327824 */ /* 0x000fe200078e00ff */
        /* <DEDUP_REMOVED lines=9> */
[----:B------:R-:W-:Y:S01]  /*1b10*/  FMUL.FTZ R51, R4, R55 ;  /* 0x0000003704337220 */ /* 0x000fe20000410000 */
[----:B------:R-:W-:Y:S01]  /*1b20*/  FMUL.FTZ R22, R2, R11 ;  /* 0x0000000b02167220 */ /* 0x000fe20000410000 */
[----:B------:R-:W-:-:S03]  /*1b30*/  FFMA.FTZ R12, R9, R12, R15 ;  /* 0x0000000c090c7223 */ /* 0x000fc6000001000f */
[----:B------:R-:W-:Y:S01]  /*1b40*/  FFMA.FTZ R13, R22, R51, R13 ;  /* 0x00000033160d7223 */ /* 0x000fe2000001000d */
[----:B------:R-:W-:Y:S01]  /*1b50*/  FFMA.FTZ R51, R3, R56, R12 ;  /* 0x0000003803337223 */ /* 0x000fe2000001000c */
[-C--:B------:R-:W-:Y:S01]  /*1b60*/  FFMA.FTZ R5, R52, R50.reuse, R5 ;  /* 0x0000003234057223 */ /* 0x080fe20000010005 */
[----:B------:R-:W-:Y:S02]  /*1b70*/  FADD.FTZ R10, R10, R50 ;  /* 0x000000320a0a7221 */ /* 0x000fe40000010000 */
[----:B------:R-:W-:Y:S01]  /*1b80*/  FFMA.FTZ R50, R8, R50, R51 ;  /* 0x0000003208327223 */ /* 0x000fe20000010033 */
[----:B------:R-:W-:-:S05]  /*1b90*/  SHF.L.U32 R51, R38, 0x10, RZ ;  /* 0x0000001026337819 */ /* 0x000fca00000006ff */
[----:B------:R-:W-:-:S04]  /*1ba0*/  FADD.FTZ R51, -R14, R51 ;  /* 0x000000330e337221 */ /* 0x000fc80000010100 */
[----:B------:R-:W-:Y:S01]  /*1bb0*/  FMUL.FTZ R21, R2, R51 ;  /* 0x0000003302157220 */ /* 0x000fe20000410000 */
[----:B------:R-:W-:Y:S02]  /*1bc0*/  PRMT R15, R35, 0x7632, R15 ;  /* 0x00007632230f7816 */ /* 0x000fe4000000000f */
[----:B------:R-:W-:-:S03]  /*1bd0*/  PRMT R53, R37, 0x7632, R53 ;  /* 0x0000763225357816 */ /* 0x000fc60000000035 */
[----:B------:R-:W-:Y:S01]  /*1be0*/  IMAD.U32 R15, R15, 0x10000, RZ ;  /* 0x000100000f0f7824 */ /* 0x000fe200078e00ff */
[----:B------:R-:W-:-:S03]  /*1bf0*/  SHF.L.U32 R11, R53, 0x10, RZ ;  /* 0x00000010350b7819 */ /* 0x000fc600000006ff */
[----:B------:R-:W-:Y:S01]  /*1c00*/  FADD.FTZ R15, -R14, R15 ;  /* 0x0000000f0e0f7221 */ /* 0x000fe20000010100 */
[----:B------:R-:W-:Y:S01]  /*1c10*/  PRMT R52, R38, 0x7632, R52 ;  /* 0x0000763226347816 */ /* 0x000fe20000000034 */
[----:B------:R-:W-:Y:S02]  /*1c20*/  FMUL.FTZ R12, R9, R11 ;  /* 0x0000000b090c7220 */ /* 0x000fe40000410000 */
[----:B------:R-:W-:Y:S01]  /*1c30*/  FMUL.FTZ R15, R2, R15 ;  /* 0x0000000f020f7220 */ /* 0x000fe20000410000 */
[----:B------:R-:W-:Y:S01]  /*1c40*/  IMAD.U32 R54, R40, 0x10000, RZ ;  /* 0x0001000028367824 */ /* 0x000fe200078e00ff */
[----:B------:R-:W-:Y:S01]  /*1c50*/  SHF.L.U32 R52, R52, 0x10, RZ ;  /* 0x0000001034347819 */ /* 0x000fe200000006ff */
[----:B------:R-:W-:Y:S01]  /*1c60*/  FFMA.FTZ R50, R4, R55, R50 ;  /* 0x0000003704327223 */ /* 0x000fe20000010032 */
[C---:B------:R-:W-:Y:S01]  /*1c70*/  FFMA.FTZ R13, R15.reuse, R12, R13 ;  /* 0x0000000c0f0d7223 */ /* 0x040fe2000001000d */
[----:B------:R-:W-:Y:S01]  /*1c80*/  PRMT R12, R40, 0x7632, R12 ;  /* 0x00007632280c7816 */ /* 0x000fe2000000000c */
[-C--:B------:R-:W-:Y:S01]  /*1c90*/  FFMA.FTZ R6, R15, R11.reuse, R6 ;  /* 0x0000000b0f067223 */ /* 0x080fe20000010006 */
[----:B------:R-:W-:Y:S01]  /*1ca0*/  FMUL.FTZ R15, R3, R54 ;  /* 0x00000036030f7220 */ /* 0x000fe20000410000 */
[----:B------:R-:W-:Y:S01]  /*1cb0*/  FADD.FTZ R7, R7, R11 ;  /* 0x0000000b07077221 */ /* 0x000fe20000010000 */
[----:B------:R-:W-:Y:S01]  /*1cc0*/  FFMA.FTZ R11, R9, R11, R50 ;  /* 0x0000000b090b7223 */ /* 0x000fe20000010032 */
[----:B------:R-:W-:Y:S01]  /*1cd0*/  SHF.L.U32 R12, R12, 0x10, RZ ;  /* 0x000000100c0c7819 */ /* 0x000fe200000006ff */
[----:B------:R-:W-:Y:S01]  /*1ce0*/  FADD.FTZ R52, -R14, R52 ;  /* 0x000000340e347221 */ /* 0x000fe20000010100 */
[C---:B------:R-:W-:Y:S01]  /*1cf0*/  IMAD.U32 R50, R39.reuse, 0x10000, RZ ;  /* 0x0001000027327824 */ /* 0x040fe200078e00ff */
[----:B------:R-:W-:Y:S01]  /*1d00*/  PRMT R51, R39, 0x7632, R51 ;  /* 0x0000763227337816 */ /* 0x000fe20000000033 */
[----:B------:R-:W-:Y:S01]  /*1d10*/  FFMA.FTZ R13, R21, R15, R13 ;  /* 0x0000000f150d7223 */ /* 0x000fe2000001000d */
[----:B------:R-:W-:Y:S01]  /*1d20*/  FMUL.FTZ R52, R2, R52 ;  /* 0x0000003402347220 */ /* 0x000fe20000410000 */
[----:B------:R-:W-:Y:S01]  /*1d30*/  SHF.L.U32 R15, R41, 0x10, RZ ;  /* 0x00000010290f7819 */ /* 0x000fe200000006ff */
[----:B--2---:R-:W-:Y:S04]  /*1d40*/  STL [R1+0x11c], R26 ;  /* 0x00011c1a01007387 */ /* 0x004fe80000100800 */
[----:B------:R-:W-:Y:S04]  /*1d50*/  STL [R1+0x120], R30 ;  /* 0x0001201e01007387 */ /* 0x000fe80000100800 */
[----:B------:R-:W-:Y:S04]  /*1d60*/  STL [R1+0x48], R25 ;  /* 0x0000481901007387 */ /* 0x000fe80000100800 */
[----:B------:R-:W-:Y:S04]  /*1d70*/  STL [R1+0x44], R23 ;  /* 0x0000441701007387 */ /* 0x000fe80000100800 */
[----:B------:R-:W-:Y:S04]  /*1d80*/  STL [R1+0x40], R24 ;  /* 0x0000401801007387 */ /* 0x000fe80000100800 */
[----:B------:R-:W-:Y:S04]  /*1d90*/  STL [R1+0x3c], R22 ;  /* 0x00003c1601007387 */ /* 0x000fe80000100800 */
[----:B------:R-:W-:Y:S04]  /*1da0*/  STL [R1+0x38], R21 ;  /* 0x0000381501007387 */ /* 0x000fe80000100800 */
[----:B------:R-:W2:Y:S01]  /*1db0*/  LDL.LU R29, [R1+0x34] ;  /* 0x00003400011d7983 */ /* 0x000ea20000300800 */
[-C--:B------:R-:W-:Y:S01]  /*1dc0*/  FMUL.FTZ R53, R8, R12.reuse ;  /* 0x0000000c08357220 */ /* 0x080fe20000410000 */
[----:B------:R-:W-:Y:S01]  /*1dd0*/  FADD.FTZ R50, -R14, R50 ;  /* 0x000000320e327221 */ /* 0x000fe20000010100 */
[----:B------:R-:W-:Y:S01]  /*1de0*/  SHF.L.U32 R51, R51, 0x10, RZ ;  /* 0x0000001033337819 */ /* 0x000fe200000006ff */
[C---:B------:R-:W-:Y:S01]  /*1df0*/  FFMA.FTZ R0, R52.reuse, R12, R5 ;  /* 0x0000000c34007223 */ /* 0x040fe20000010005 */
[----:B------:R-:W-:Y:S01]  /*1e00*/  FFMA.FTZ R11, R3, R54, R11 ;  /* 0x00000036030b7223 */ /* 0x000fe2000001000b */
[----:B------:R-:W-:Y:S01]  /*1e10*/  PRMT R61, R41, 0x7632, R61 ;  /* 0x00007632293d7816 */ /* 0x000fe2000000003d */
[----:B------:R-:W-:Y:S01]  /*1e20*/  FFMA.FTZ R13, R52, R53, R13 ;  /* 0x00000035340d7223 */ /* 0x000fe2000001000d */
[----:B------:R-:W-:Y:S01]  /*1e30*/  FMUL.FTZ R5, R4, R15 ;  /* 0x0000000f04057220 */ /* 0x000fe20000410000 */
[----:B------:R-:W-:Y:S01]  /*1e40*/  FMUL.FTZ R17, R2, R50 ;  /* 0x0000003202117220 */ /* 0x000fe20000410000 */
[----:B------:R-:W-:Y:S01]  /*1e50*/  FADD.FTZ R51, -R14, R51 ;  /* 0x000000330e337221 */ /* 0x000fe20000010100 */
[----:B------:R-:W-:Y:S01]  /*1e60*/  FADD.FTZ R28, R10, R12 ;  /* 0x0000000c0a1c7221 */ /* 0x000fe20000010000 */
[----:B------:R-:W-:Y:S01]  /*1e70*/  FFMA.FTZ R12, R8, R12, R11 ;  /* 0x0000000c080c7223 */ /* 0x000fe2000001000b */
[----:B------:R-:W-:Y:S01]  /*1e80*/  FFMA.FTZ R11, R17, R5, R13 ;  /* 0x00000005110b7223 */ /* 0x000fe2000001000d */
[----:B------:R-:W-:Y:S01]  /*1e90*/  IMAD.U32 R61, R61, 0x10000, RZ ;  /* 0x000100003d3d7824 */ /* 0x000fe200078e00ff */
[----:B------:R-:W-:Y:S01]  /*1ea0*/  SHF.L.U32 R13, R42, 0x10, RZ ;  /* 0x000000102a0d7819 */ /* 0x000fe200000006ff */
[----:B------:R-:W-:Y:S01]  /*1eb0*/  FMUL.FTZ R51, R2, R51 ;  /* 0x0000003302337220 */ /* 0x000fe20000410000 */
[----:B------:R-:W-:Y:S01]  /*1ec0*/  SHF.L.U32 R5, R44, 0x10, RZ ;  /* 0x000000102c057819 */ /* 0x000fe200000006ff */
[----:B------:R-:W-:-:S02]  /*1ed0*/  FMUL.FTZ R10, R9, R61 ;  /* 0x0000003d090a7220 */ /* 0x000fc40000410000 */
[C-C-:B------:R-:W-:Y:S01]  /*1ee0*/  FFMA.FTZ R27, R51.reuse, R61, R6.reuse ;  /* 0x0000003d331b7223 */ /* 0x140fe20000010006 */
[----:B------:R-:W-:Y:S01]  /*1ef0*/  FADD.FTZ R13, -R14, R13 ;  /* 0x0000000d0e0d7221 */ /* 0x000fe20000010100 */
[----:B------:R-:W-:Y:S01]  /*1f00*/  PRMT R6, R42, 0x7632, R6 ;  /* 0x000076322a067816 */ /* 0x000fe20000000006 */
[----:B------:R-:W-:Y:S01]  /*1f10*/  FFMA.FTZ R11, R51, R10, R11 ;  /* 0x0000000a330b7223 */ /* 0x000fe2000001000b */
[----:B------:R-:W-:Y:S01]  /*1f20*/  FMUL.FTZ R10, R3, R5 ;  /* 0x00000005030a7220 */ /* 0x000fe20000410000 */
[----:B------:R-:W-:Y:S01]  /*1f30*/  FMUL.FTZ R19, R2, R13 ;  /* 0x0000000d02137220 */ /* 0x000fe20000410000 */
[----:B------:R-:W-:Y:S01]  /*1f40*/  PRMT R50, R44, 0x7632, R50 ;  /* 0x000076322c327816 */ /* 0x000fe20000000032 */
[----:B------:R-:W-:Y:S01]  /*1f50*/  IMAD.U32 R6, R6, 0x10000, RZ ;  /* 0x0001000006067824 */ /* 0x000fe200078e00ff */
[----:B------:R0:W-:Y:S01]  /*1f60*/  STL [R1+0x8], R0 ;  /* 0x0000080001007387 */ /* 0x0001e20000100800 */
[----:B------:R-:W-:Y:S01]  /*1f70*/  FFMA.FTZ R11, R19, R10, R11 ;  /* 0x0000000a130b7223 */ /* 0x000fe2000001000b */
[----:B------:R-:W-:Y:S01]  /*1f80*/  PRMT R10, R43, 0x7632, R10 ;  /* 0x000076322b0a7816 */ /* 0x000fe2000000000a */
[----:B------:R-:W-:Y:S01]  /*1f90*/  FADD.FTZ R6, -R14, R6 ;  /* 0x000000060e067221 */ /* 0x000fe20000010100 */
[----:B------:R-:W-:Y:S01]  /*1fa0*/  SHF.L.U32 R50, R50, 0x10, RZ ;  /* 0x0000001032327819 */ /* 0x000fe200000006ff */
[----:B0-----:R-:W-:Y:S01]  /*1fb0*/  FADD.FTZ R0, R7, R61 ;  /* 0x0000003d07007221 */ /* 0x001fe20000010000 */
[----:B------:R-:W-:Y:S01]  /*1fc0*/  SHF.L.U32 R7, R43, 0x10, RZ ;  /* 0x000000102b077819 */ /* 0x000fe200000006ff */
[----:B------:R-:W-:Y:S01]  /*1fd0*/  FMUL.FTZ R51, R2, R6 ;  /* 0x0000000602337220 */ /* 0x000fe20000410000 */
[----:B------:R-:W-:Y:S01]  /*1fe0*/  SHF.L.U32 R10, R10, 0x10, RZ ;  /* 0x000000100a0a7819 */ /* 0x000fe200000006ff */
[----:B------:R-:W-:Y:S01]  /*1ff0*/  FMUL.FTZ R13, R8, R50 ;  /* 0x00000032080d7220 */ /* 0x000fe20000410000 */
[C---:B------:R-:W-:Y:S01]  /*2000*/  PRMT R52, R45.reuse, 0x7632, R52 ;  /* 0x000076322d347816 */ /* 0x040fe20000000034 */
[----:B------:R-:W-:Y:S01]  /*2010*/  FADD.FTZ R7, -R14, R7 ;  /* 0x000000070e077221 */ /* 0x000fe20000010100 */
[----:B------:R-:W-:-:S02]  /*2020*/  IMAD.U32 R6, R45, 0x10000, RZ ;  /* 0x000100002d067824 */ /* 0x000fc400078e00ff */
[----:B------:R-:W-:Y:S01]  /*2030*/  FFMA.FTZ R12, R4, R15, R12 ;  /* 0x0000000f040c7223 */ /* 0x000fe2000001000c */
[----:B------:R-:W-:Y:S01]  /*2040*/  FADD.FTZ R10, -R14, R10 ;  /* 0x0000000a0e0a7221 */ /* 0x000fe20000010100 */
[----:B------:R-:W-:Y:S01]  /*2050*/  FMUL.FTZ R20, R2, R7 ;  /* 0x0000000702147220 */ /* 0x000fe20000410000 */
[----:B------:R-:W-:Y:S01]  /*2060*/  FFMA.FTZ R11, R51, R13, R11 ;  /* 0x0000000d330b7223 */ /* 0x000fe2000001000b */
[----:B------:R-:W-:Y:S01]  /*2070*/  SHF.L.U32 R52, R52, 0x10, RZ ;  /* 0x0000001034347819 */ /* 0x000fe200000006ff */
[----:B------:R-:W-:Y:S01]  /*2080*/  FMUL.FTZ R7, R4, R6 ;  /* 0x0000000604077220 */ /* 0x000fe20000410000 */
[C---:B------:R-:W-:Y:S01]  /*2090*/  FFMA.FTZ R12, R9.reuse, R61, R12 ;  /* 0x0000003d090c7223 */ /* 0x040fe2000001000c */
[----:B------:R-:W-:Y:S01]  /*20a0*/  FMUL.FTZ R53, R2, R10 ;  /* 0x0000000a02357220 */ /* 0x000fe20000410000 */
[----:B------:R-:W-:Y:S02]  /*20b0*/  IMAD.U32 R10, R46, 0x10000, RZ ;  /* 0x000100002e0a7824 */ /* 0x000fe400078e00ff */
[----:B------:R-:W-:Y:S01]  /*20c0*/  FFMA.FTZ R11, R20, R7, R11 ;  /* 0x00000007140b7223 */ /* 0x000fe2000001000b */
[----:B------:R-:W-:Y:S01]  /*20d0*/  FMUL.FTZ R7, R9, R52 ;  /* 0x0000003409077220 */ /* 0x000fe20000410000 */
[----:B------:R-:W-:Y:S01]  /*20e0*/  FFMA.FTZ R12, R3, R5, R12 ;  /* 0x00000005030c7223 */ /* 0x000fe2000001000c */
[----:B------:R-:W-:Y:S01]  /*20f0*/  PRMT R61, R46, 0x7632, R61 ;  /* 0x000076322e3d7816 */ /* 0x000fe2000000003d */
[----:B------:R-:W-:Y:S01]  /*2100*/  FADD.FTZ R10, -R14, R10 ;  /* 0x0000000a0e0a7221 */ /* 0x000fe20000010100 */
[----:B------:R-:W-:Y:S01]  /*2110*/  FFMA.FTZ R11, R53, R7, R11 ;  /* 0x00000007350b7223 */ /* 0x000fe2000001000b */
[----:B------:R-:W-:Y:S01]  /*2120*/  FFMA.FTZ R12, R8, R50, R12 ;  /* 0x00000032080c7223 */ /* 0x000fe2000001000c */
[C---:B------:R-:W-:Y:S01]  /*2130*/  PRMT R13, R48.reuse, 0x7632, R13 ;  /* 0x00007632300d7816 */ /* 0x040fe2000000000d */
[----:B------:R-:W-:Y:S01]  /*2140*/  IMAD.U32 R7, R48, 0x10000, RZ ;  /* 0x0001000030077824 */ /* 0x000fe200078e00ff */
[----:B------:R-:W-:Y:S01]  /*2150*/  SHF.L.U32 R61, R61, 0x10, RZ ;  /* 0x000000103d3d7819 */ /* 0x000fe200000006ff */
[----:B------:R-:W-:Y:S01]  /*2160*/  FMUL.FTZ R18, R2, R10 ;  /* 0x0000000a02127220 */ /* 0x000fe20000410000 */
[----:B------:R-:W-:Y:S01]  /*2170*/  FFMA.FTZ R10, R4, R6, R12 ;  /* 0x00000006040a7223 */ /* 0x000fe2000001000c */
        /* <DEDUP_REMOVED lines=9> */
[----:B------:R-:W-:Y:S01]  /*2210*/  SHF.L.U32 R12, R47, 0x10, RZ ;  /* 0x000000102f0c7819 */ /* 0x000fe200000006ff */
[----:B------:R-:W-:Y:S01]  /*2220*/  FFMA.FTZ R10, R8, R13, R10 ;  /* 0x0000000d080a7223 */ /* 0x000fe2000001000a */
[----:B------:R-:W-:-:S03]  /*2230*/  SHF.L.U32 R8, R49, 0x10, RZ ;  /* 0x0000001031087819 */ /* 0x000fc600000006ff */
[----:B------:R-:W-:-:S04]  /*2240*/  FADD.FTZ R12, -R14, R12 ;  /* 0x0000000c0e0c7221 */ /* 0x000fc80000010100 */
[----:B------:R-:W-:Y:S01]  /*2250*/  FMUL.FTZ R16, R2, R12 ;  /* 0x0000000c02107220 */ /* 0x000fe20000410000 */
[----:B------:R-:W-:-:S04]  /*2260*/  FMUL.FTZ R12, R4, R8 ;  /* 0x00000008040c7220 */ /* 0x000fc80000410000 */
[--C-:B------:R-:W-:Y:S01]  /*2270*/  FFMA.FTZ R26, R16, R12, R11.reuse ;  /* 0x0000000c101a7223 */ /* 0x100fe2000001000b */
[----:B------:R-:W-:Y:S02]  /*2280*/  PRMT R11, R47, 0x7632, R11 ;  /* 0x000076322f0b7816 */ /* 0x000fe4000000000b */
[----:B------:R-:W-:-:S03]  /*2290*/  PRMT R12, R49, 0x7632, R12 ;  /* 0x00007632310c7816 */ /* 0x000fc6000000000c */
[----:B------:R-:W-:Y:S01]  /*22a0*/  IMAD.U32 R11, R11, 0x10000, RZ ;  /* 0x000100000b0b7824 */ /* 0x000fe200078e00ff */
[----:B------:R-:W-:Y:S01]  /*22b0*/  SHF.L.U32 R12, R12, 0x10, RZ ;  /* 0x000000100c0c7819 */ /* 0x000fe200000006ff */
[----:B------:R-:W-:Y:S02]  /*22c0*/  FFMA.FTZ R10, R4, R8, R10 ;  /* 0x00000008040a7223 */ /* 0x000fe4000001000a */
[----:B------:R-:W-:Y:S02]  /*22d0*/  FADD.FTZ R30, -R14, R11 ;  /* 0x0000000b0e1e7221 */ /* 0x000fe40000010100 */
[CC--:B------:R-:W-:Y:S01]  /*22e0*/  FFMA.FTZ R10, R9.reuse, R12.reuse, R10 ;  /* 0x0000000c090a7223 */ /* 0x0c0fe2000001000a */
[----:B------:R-:W-:Y:S01]  /*22f0*/  FMUL.FTZ R11, R9, R12 ;  /* 0x0000000c090b7220 */ /* 0x000fe20000410000 */
[----:B------:R-:W-:Y:S01]  /*2300*/  FMUL.FTZ R9, R2, R30 ;  /* 0x0000001e02097220 */ /* 0x000fe20000410000 */
[----:B------:R-:W-:Y:S03]  /*2310*/  STL [R1+0x30], R17 ;  /* 0x0000301101007387 */ /* 0x000fe60000100800 */
[----:B------:R-:W-:Y:S01]  /*2320*/  FFMA.FTZ R11, R9, R11, R26 ;  /* 0x0000000b090b7223 */ /* 0x000fe2000001001a */
[----:B------:R-:W-:Y:S04]  /*2330*/  STL [R1+0x2c], R19 ;  /* 0x00002c1301007387 */ /* 0x000fe80000100800 */
[----:B------:R-:W-:Y:S04]  /*2340*/  STL [R1+0x20], R20 ;  /* 0x0000201401007387 */ /* 0x000fe80000100800 */
[----:B------:R-:W-:Y:S04]  /*2350*/  STL [R1+0x1c], R18 ;  /* 0x00001c1201007387 */ /* 0x000fe80000100800 */
[----:B------:R-:W-:Y:S04]  /*2360*/  STL [R1+0x10], R16 ;  /* 0x0000101001007387 */ /* 0x000fe80000100800 */
[----:B------:R0:W5:Y:S04]  /*2370*/  LDL.LU R30, [R1+0x120] ;  /* 0x00012000011e7983 */ /* 0x0001680000300800 */
[----:B------:R-:W3:Y:S04]  /*2380*/  LDL.LU R26, [R1+0x11c] ;  /* 0x00011c00011a7983 */ /* 0x000ee80000300800 */
[----:B--2---:R1:W-:Y:S04]  /*2390*/  STS.64 [R29], R10 ;  /* 0x0000000a1d007388 */ /* 0x0043e80000000a00 */
[----:B-1----:R-:W2:Y:S04]  /*23a0*/  LDL.LU R29, [R1+0x118] ;  /* 0x00011800011d7983 */ /* 0x002ea80000300800 */
[----:B------:R-:W4:Y:S01]  /*23b0*/  LDL.LU R11, [R1+0x8] ;  /* 0x00000800010b7983 */ /* 0x000f220000300800 */
[----:B------:R-:W-:Y:S01]  /*23c0*/  FFMA.FTZ R53, R53, R52, R27 ;  /* 0x0000003435357223 */ /* 0x000fe2000001001b */
[----:B------:R-:W-:Y:S01]  /*23d0*/  FADD.FTZ R52, R0, R52 ;  /* 0x0000003400347221 */ /* 0x000fe20000010000 */
[----:B------:R-:W-:Y:S01]  /*23e0*/  UIADD3 UR10, UP0, UR14, 0xe, URZ ;  /* 0x0000000e0e0a7890 */ /* 0x000fe2000ff1e03f */
[----:B------:R-:W-:Y:S01]  /*23f0*/  BAR.SYNC.DEFER_BLOCKING 0x0 ;  /* 0x0000000000007b1d */ /* 0x000fe20000010000 */
[----:B----4-:R-:W-:Y:S01]  /*2400*/  FFMA.FTZ R10, R51, R50, R11 ;  /* 0x00000032330a7223 */ /* 0x010fe2000001000b */
[----:B------:R-:W-:-:S04]  /*2410*/  FADD.FTZ R11, R28, R50 ;  /* 0x000000321c0b7221 */ /* 0x000fc80000010000 */
[----:B------:R-:W4:Y:S04]  /*2420*/  LDL R51, [R1+0x60] ;  /* 0x0000600001337983 */ /* 0x000f280000100800 */
[----:B------:R-:W4:Y:S04]  /*2430*/  LDL.LU R28, [R1+0x114] ;  /* 0x00011400011c7983 */ /* 0x000f280000300800 */
[----:B------:R-:W3:Y:S04]  /*2440*/  LDL.LU R50, [R1+0x28] ;  /* 0x0000280001327983 */ /* 0x000ee80000300800 */
[----:B------:R-:W2:Y:S04]  /*2450*/  LDL.LU R27, [R1+0x110] ;  /* 0x00011000011b7983 */ /* 0x000ea80000300800 */
[----:B------:R-:W2:Y:S02]  /*2460*/  LDL.LU R0, [R1+0x10c] ;  /* 0x00010c0001007983 */ /* 0x000ea40000300800 */
[----:B--2---:R-:W-:-:S02]  /*2470*/  FFMA.FTZ R29, R29, R0, R27 ;  /* 0x000000001d1d7223 */ /* 0x004fc4000001001b */
[----:B------:R-:W4:Y:S01]  /*2480*/  LDL.LU R27, [R1+0x108] ;  /* 0x00010800011b7983 */ /* 0x000f220000300800 */
[----:B------:R-:W-:Y:S01]  /*2490*/  FADD.FTZ R11, R11, R13 ;  /* 0x0000000d0b0b7221 */ /* 0x000fe20000010000 */
[----:B------:R-:W-:Y:S01]  /*24a0*/  FFMA.FTZ R10, R61, R13, R10 ;  /* 0x0000000d3d0a7223 */ /* 0x000fe2000001000a */
[----:B------:R-:W-:Y:S01]  /*24b0*/  FADD.FTZ R13, R52, R12 ;  /* 0x0000000c340d7221 */ /* 0x000fe20000010000 */
[----:B------:R-:W-:Y:S01]  /*24c0*/  FFMA.FTZ R12, R9, R12, R53 ;  /* 0x0000000c090c7223 */ /* 0x000fe20000010035 */
[----:B----4-:R-:W-:Y:S01]  /*24d0*/  FFMA.FTZ R51, R51, R27, R28 ;  /* 0x0000001b33337223 */ /* 0x010fe2000001001c */
[----:B---3--:R-:W-:Y:S01]  /*24e0*/  FADD.FTZ R50, R27, R50 ;  /* 0x000000321b327221 */ /* 0x008fe20000010000 */
[----:B------:R-:W2:Y:S04]  /*24f0*/  LDL.LU R28, [R1+0x104] ;  /* 0x00010400011c7983 */ /* 0x000ea80000300800 */
[----:B------:R-:W3:Y:S04]  /*2500*/  LDL.LU R27, [R1+0x100] ;  /* 0x00010000011b7983 */ /* 0x000ee80000300800 */
[----:B------:R-:W4:Y:S04]  /*2510*/  LDL R52, [R1+0x5c] ;  /* 0x00005c0001347983 */ /* 0x000f280000100800 */
[----:B------:R-:W4:Y:S01]  /*2520*/  LDL R53, [R1+0x58] ;  /* 0x0000580001357983 */ /* 0x000f220000100800 */
[----:B------:R-:W-:Y:S01]  /*2530*/  FADD.FTZ R26, R0, R26 ;  /* 0x0000001a001a7221 */ /* 0x000fe20000010000 */
[----:B--2---:R-:W-:-:S03]  /*2540*/  FADD.FTZ R50, R50, R28 ;  /* 0x0000001c32327221 */ /* 0x004fc60000010000 */
[----:B---3--:R-:W-:Y:S02]  /*2550*/  FADD.FTZ R9, R26, R27 ;  /* 0x0000001b1a097221 */ /* 0x008fe40000010000 */
[----:B------:R-:W2:Y:S01]  /*2560*/  LDL.LU R26, [R1+0xfc] ;  /* 0x0000fc00011a7983 */ /* 0x000ea20000300800 */
[----:B----4-:R-:W-:-:S03]  /*2570*/  FFMA.FTZ R52, R52, R27, R29 ;  /* 0x0000001b34347223 */ /* 0x010fc6000001001d */
[----:B------:R0:W5:Y:S01]  /*2580*/  LDL.LU R29, [R1+0xf8] ;  /* 0x0000f800011d7983 */ /* 0x0001620000300800 */
[----:B------:R-:W-:-:S03]  /*2590*/  FFMA.FTZ R51, R53, R28, R51 ;  /* 0x0000001c35337223 */ /* 0x000fc60000010033 */
[----:B------:R0:W5:Y:S04]  /*25a0*/  LDL.LU R27, [R1+0xf4] ;  /* 0x0000f400011b7983 */ /* 0x0001680000300800 */
[----:B------:R-:W3:Y:S01]  /*25b0*/  LDL.LU R28, [R1+0xf0] ;  /* 0x0000f000011c7983 */ /* 0x000ee20000300800 */
        /* <DEDUP_REMOVED lines=8> */
[----:B------:R-:W1:Y:S02]  /*2640*/  S2R R61, SR_TID.X ;  /* 0x00000000003d7919 */ /* 0x000e640000002100 */
[----:B------:R-:W-:Y:S01]  /*2650*/  FADD.FTZ R9, R9, R5 ;  /* 0x0000000509097221 */ /* 0x000fe20000010000 */
[----:B------:R-:W-:Y:S01]  /*2660*/  FADD.FTZ R50, R50, R6 ;  /* 0x0000000632327221 */ /* 0x000fe20000010000 */
[----:B------:R-:W-:Y:S02]  /*2670*/  UIADD3.X UR11, URZ, UR5, URZ, UP0, !UPT ;  /* 0x000000053f0b7290 */ /* 0x000fe400087fe43f */
[----:B------:R-:W-:Y:S01]  /*2680*/  FADD.FTZ R53, R9, R7 ;  /* 0x0000000709357221 */ /* 0x000fe20000010000 */
[----:B------:R-:W-:Y:S01]  /*2690*/  FADD.FTZ R50, R50, R8 ;  /* 0x0000000832327221 */ /* 0x000fe20000010000 */
[----:B------:R-:W-:-:S04]  /*26a0*/  UISETP.GE.U32.AND UP0, UPT, UR10, UR16, UPT ;  /* 0x000000100a00728c */ /* 0x000fc8000bf06070 */
[----:B------:R-:W-:-:S06]  /*26b0*/  UISETP.GE.AND.EX UP0, UPT, UR11, UR7, UPT, UP0 ;  /* 0x000000070b00728c */ /* 0x000fcc000bf06300 */
[----:B------:R-:W-:Y:S02]  /*26c0*/  PLOP3.LUT P0, PT, PT, PT, UP0, 0x80, 0x0 ;  /* 0x000000000000781c */ /* 0x000fe40003f0f008 */
[----:B-1----:R-:W-:Y:S01]  /*26d0*/  ISETP.GT.U32.AND P1, PT, R61, 0x1f, PT ;  /* 0x0000001f3d00780c */ /* 0x002fe20003f24070 */
[----:B--2---:R-:W-:-:S04]  /*26e0*/  FFMA.FTZ R51, R26, R59, R51 ;  /* 0x0000003b1a337223 */ /* 0x004fc80000010033 */
[----:B------:R-:W-:Y:S01]  /*26f0*/  FFMA.FTZ R51, R23, R57, R51 ;  /* 0x0000003917337223 */ /* 0x000fe20000010033 */
[----:B---3--:R-:W-:-:S03]  /*2700*/  FFMA.FTZ R52, R28, R60, R52 ;  /* 0x0000003c1c347223 */ /* 0x008fc60000010034 */
[----:B------:R-:W-:Y:S01]  /*2710*/  FFMA.FTZ R51, R22, R55, R51 ;  /* 0x0000003716337223 */ /* 0x000fe20000010033 */
[----:B------:R0:W5:Y:S01]  /*2720*/  LDL.LU R28, [R1+0xec] ;  /* 0x0000ec00011c7983 */ /* 0x0001620000300800 */
[----:B------:R-:W-:Y:S02]  /*2730*/  FFMA.FTZ R52, R25, R58, R52 ;  /* 0x0000003a19347223 */ /* 0x000fe40000010034 */
[----:B------:R-:W-:Y:S01]  /*2740*/  FFMA.FTZ R51, R17, R15, R51 ;  /* 0x0000000f11337223 */ /* 0x000fe20000010033 */
[----:B------:R0:W5:Y:S01]  /*2750*/  LDL.LU R26, [R1+0xe8] ;  /* 0x0000e800011a7983 */ /* 0x0001620000300800 */
[----:B------:R-:W-:-:S03]  /*2760*/  FFMA.FTZ R52, R24, R56, R52 ;  /* 0x0000003818347223 */ /* 0x000fc60000010034 */
        /* <DEDUP_REMOVED lines=21> */
[----:B------:R2:W-:Y:S01]  /*28c0*/  STL.64 [R1+0xc8], R4 ;  /* 0x0000c80401007387 */ /* 0x0005e20000100a00 */
[----:B-1----:R-:W-:Y:S01]  /*28d0*/  IMAD.MOV.U32 R7, RZ, RZ, R53 ;  /* 0x000000ffff077224 */ /* 0x002fe200078e0035 */
[----:B------:R-:W1:Y:S02]  /*28e0*/  S2UR UR9, SR_CgaCtaId ;  /* 0x00000000000979c3 */ /* 0x000e640000008800 */
[----:B0-----:R-:W3:Y:S01]  /*28f0*/  LDL R53, [R1+0xb4] ;  /* 0x0000b40001357983 */ /* 0x001ee20000100800 */
[----:B------:R-:W-:Y:S01]  /*2900*/  UMOV UR5, 0x400 ;  /* 0x0000040000057882 */ /* 0x000fe20000000000 */
[----:B------:R-:W-:Y:S01]  /*2910*/  IMAD.SHL.U32 R51, R61, 0x2, RZ ;  /* 0x000000023d337824 */ /* 0x000fe200078e00ff */
[----:B--2---:R-:W-:Y:S01]  /*2920*/  MOV R4, R9 ;  /* 0x0000000900047202 */ /* 0x004fe20000000f00 */
[----:B------:R0:W-:Y:S01]  /*2930*/  STL.64 [R1+0xc0], R2 ;  /* 0x0000c00201007387 */ /* 0x0001e20000100a00 */
[----:B------:R-:W-:-:S02]  /*2940*/  MOV R5, R50 ;  /* 0x0000003200057202 */ /* 0x000fc40000000f00 */
[----:B------:R-:W-:Y:S01]  /*2950*/  MOV R6, R52 ;  /* 0x0000003400067202 */ /* 0x000fe20000000f00 */
[----:B0-----:R-:W2:Y:S01]  /*2960*/  LDL R3, [R1+0xb8] ;  /* 0x0000b80001037983 */ /* 0x001ea20000100800 */
[----:B------:R-:W-:Y:S01]  /*2970*/  LOP3.LUT R51, R51, 0x18, RZ, 0xc0, !PT ;  /* 0x0000001833337812 */ /* 0x000fe200078ec0ff */
[----:B-1----:R-:W-:-:S06]  /*2980*/  ULEA UR5, UR9, UR5, 0x18 ;  /* 0x0000000509057291 */ /* 0x002fcc000f8ec03f */
[----:B------:R-:W-:-:S04]  /*2990*/  LEA R9, R61, UR5, 0x5 ;  /* 0x000000053d097c11 */ /* 0x000fc8000f8e28ff */
[----:B------:R-:W-:Y:S02]  /*29a0*/  IADD3 R50, R9, R51, RZ ;  /* 0x0000003309327210 */ /* 0x000fe40007ffe0ff */
[----:B------:R-:W-:-:S03]  /*29b0*/  LOP3.LUT R52, R51, 0x8, RZ, 0x3c, !PT ;  /* 0x0000000833347812 */ /* 0x000fc600078e3cff */
[----:B------:R0:W-:Y:S01]  /*29c0*/  STS.64 [R50], R6 ;  /* 0x0000000632007388 */ /* 0x0001e20000000a00 */
[----:B------:R-:W-:Y:S02]  /*29d0*/  IADD3 R52, R9, R52, RZ ;  /* 0x0000003409347210 */ /* 0x000fe40007ffe0ff */
        /* <DEDUP_REMOVED lines=9> */
[----:B------:R-:W-:Y:S01]  /*2a70*/  STS.64 [R51], R12 ;  /* 0x0000000c33007388 */ /* 0x000fe20000000a00 */
[----:B------:R-:W-:Y:S01]  /*2a80*/  USHF.L.U32 UR9, UR9, 0x4, URZ ;  /* 0x0000000409097899 */ /* 0x000fe2000800063f */
[----:B0-----:R-:W-:-:S02]  /*2a90*/  SHF.R.S32.HI R2, RZ, 0x1f, R9 ;  /* 0x0000001fff027819 */ /* 0x001fc40000011409 */
[----:B----4-:R1:W5:Y:S02]  /*2aa0*/  LDL.LU.64 R4, [R1+0xc8] ;  /* 0x0000c80001047983 */ /* 0x0103640000300a00 */
[----:B------:R-:W-:-:S04]  /*2ab0*/  LEA.HI R2, R2, R9, RZ, 0x2 ;  /* 0x0000000902027211 */ /* 0x000fc800078f10ff */
[----:B------:R-:W-:-:S04]  /*2ac0*/  SHF.R.S32.HI R2, RZ, 0x2, R2 ;  /* 0x00000002ff027819 */ /* 0x000fc80000011402 */
[----:B------:R-:W-:Y:S01]  /*2ad0*/  LEA R52, R2, UR5, 0x5 ;  /* 0x0000000502347c11 */ /* 0x000fe2000f8e28ff */
[----:B------:R-:W-:-:S04]  /*2ae0*/  ULOP3.LUT UR9, UR9, 0xfffffff0, UR17, 0xe2, !UPT ;  /* 0xfffffff009097892 */ /* 0x000fc8000f8ee211 */
[----:B------:R-:W-:-:S06]  /*2af0*/  UIMAD UR9, UR9, 0x780, UR15 ;  /* 0x00000780090978a4 */ /* 0x000fcc000f8e020f */
[----:B------:R-:W-:-:S04]  /*2b00*/  IADD3 R9, R61, UR9, RZ ;  /* 0x000000093d097c10 */ /* 0x000fc8000fffe0ff */
[----:B------:R-:W-:Y:S01]  /*2b10*/  SHF.L.U32 R9, R9, 0x1, RZ ;  /* 0x0000000109097819 */ /* 0x000fe200000006ff */
[----:B------:R-:W-:Y:S01]  /*2b20*/  BAR.SYNC.DEFER_BLOCKING 0x0 ;  /* 0x0000000000007b1d */ /* 0x000fe20000010000 */
[----:B--2---:R-:W-:Y:S01]  /*2b30*/  LEA R50, R3, R52, 0x3 ;  /* 0x0000003403327211 */ /* 0x004fe200078e18ff */
[----:B---3--:R-:W-:-:S06]  /*2b40*/  IMAD R52, R53, 0x8, R52 ;  /* 0x0000000835347824 */ /* 0x008fcc00078e0234 */
[----:B------:R-:W0:Y:S01]  /*2b50*/  LDC.64 R2, c[0x0][0x260] ;  /* 0x00009800ff027b82 */ /* 0x000e220000000a00 */
[----:B------:R-:W2:Y:S04]  /*2b60*/  LDS.64 R50, [R50] ;  /* 0x0000000032327984 */ /* 0x000ea80000000a00 */
[----:B------:R-:W3:Y:S01]  /*2b70*/  LDS.64 R52, [R52+0x1e00] ;  /* 0x001e000034347984 */ /* 0x000ee20000000a00 */
[----:B--2---:R-:W-:Y:S01]  /*2b80*/  FADD.FTZ R51, RZ, R51 ;  /* 0x00000033ff337221 */ /* 0x004fe20000010000 */
[----:B------:R-:W-:-:S03]  /*2b90*/  FADD.FTZ R50, RZ, R50 ;  /* 0x00000032ff327221 */ /* 0x000fc60000010000 */
[----:B---3--:R-:W-:Y:S01]  /*2ba0*/  FADD.FTZ R53, R51, R53 ;  /* 0x0000003533357221 */ /* 0x008fe20000010000 */
        /* <DEDUP_REMOVED lines=12> */
[----:B------:R-:W2:Y:S01]  /*2c70*/  LDS.64 R52, [R52+0x1e00] ;  /* 0x001e000034347984 */ /* 0x000ea20000000a00 */
[----:B0-----:R-:W-:Y:S01]  /*2c80*/  FADD.FTZ R51, RZ, R51 ;  /* 0x00000033ff337221 */ /* 0x001fe20000010000 */
[----:B------:R-:W-:-:S03]  /*2c90*/  FADD.FTZ R50, RZ, R50 ;  /* 0x00000032ff327221 */ /* 0x000fc60000010000 */
[----:B--2---:R-:W-:Y:S01]  /*2ca0*/  FADD.FTZ R53, R51, R53 ;  /* 0x0000003533357221 */ /* 0x004fe20000010000 */
[----:B------:R-:W-:-:S05]  /*2cb0*/  FADD.FTZ R52, R50, R52 ;  /* 0x0000003432347221 */ /* 0x000fca0000010000 */
[----:B------:R0:W-:Y:S04]  /*2cc0*/  STG.E.64 desc[UR12][R2.64+0xe000], R52 ;  /* 0x00e0003402007986 */ /* 0x0001e8000c101b0c */
[----:B0-----:R1:W5:Y:S02]  /*2cd0*/  LDL.LU.64 R2, [R1+0xc0] ;  /* 0x0000c00001027983 */ /* 0x0013640000300a00 */
.L_x_689:
[----:B------:R-:W-:Y:S01]  /*2ce0*/  BSSY B0, `(.L_x_690) ;  /* 0x000009f000007945 */ /* 0x000fe20003800000 */
[----:B0-----:R-:W-:-:S03]  /*2cf0*/  CS2R R50, SRZ ;  /* 0x0000000000327805 */ /* 0x001fc6000001ff00 */
[----:B------:R-:W-:Y:S05]  /*2d00*/  @P1 BRA `(.L_x_691) ;  /* 0x0000000800701947 */ /* 0x000fea0003800000 */
[----:B------:R-:W-:Y:S01]  /*2d10*/  USHF.L.U32 UR5, UR14, 0x4, URZ ;  /* 0x000000040e057899 */ /* 0x000fe2000800063f */
[----:B------:R-:W-:Y:S01]  /*2d20*/  IMAD.MOV.U32 R50, RZ, RZ, 0x3c ;  /* 0x0000003cff327424 */ /* 0x000fe200078e00ff */
[----:B------:R-:W-:Y:S02]  /*2d30*/  MOV R51, 0x18 ;  /* 0x0000001800337802 */ /* 0x000fe40000000f00 */
[----:B------:R-:W-:-:S06]  /*2d40*/  ULOP3.LUT UR5, UR5, 0x10, URZ, 0xc0, !UPT ;  /* 0x0000001005057892 */ /* 0x000fcc000f8ec03f */
[C---:B------:R-:W-:Y:S02]  /*2d50*/  LEA.HI R9, R61.reuse, UR5, RZ, 0x1f ;  /* 0x000000053d097c11 */ /* 0x040fe4000f8ff8ff */
[----:B------:R-:W-:-:S03]  /*2d60*/  SHF.L.U32 R61, R61, 0x3, RZ ;  /* 0x000000033d3d7819 */ /* 0x000fc600000006ff */
[----:B------:R-:W-:Y:S01]  /*2d70*/  IMAD R9, R9, R50, -UR15 ;  /* 0x8000000f09097e24 */ /* 0x000fe2000f8e0232 */
[----:B------:R-:W-:-:S04]  /*2d80*/  LOP3.LUT R61, R61, 0x8, RZ, 0xc0, !PT ;  /* 0x000000083d3d7812 */ /* 0x000fc800078ec0ff */
        /* <DEDUP_REMOVED lines=8> */
[----:B------:R-:W-:-:S03]  /*2e10*/  IMAD.MOV.U32 R51, RZ, RZ, 0x18 ;  /* 0x00000018ff337424 */ /* 0x000fc600078e00ff */
[----:B------:R-:W-:-:S05]  /*2e20*/  SHF.R.S32.HI R52, RZ, 0x2, R52 ;  /* 0x00000002ff347819 */ /* 0x000fca0000011434 */
[----:B------:R-:W-:Y:S02]  /*2e30*/  IMAD R52, R52, R51, UR8 ;  /* 0x0000000834347e24 */ /* 0x000fe4000f8e0233 */
[----:B------:R-:W0:Y:S02]  /*2e40*/  LDS.64 R50, [R50] ;  /* 0x0000000032327984 */ /* 0x000e240000000a00 */
[----:B------:R-:W-:-:S06]  /*2e50*/  IMAD.IADD R52, R61, 0x1, R52 ;  /* 0x000000013d347824 */ /* 0x000fcc00078e0234 */
[----:B------:R-:W2:Y:S01]  /*2e60*/  LDS.64 R52, [R52] ;  /* 0x0000000034347984 */ /* 0x000ea20000000a00 */
[----:B0-----:R-:W-:Y:S01]  /*2e70*/  FADD.FTZ R50, RZ, R50 ;  /* 0x00000032ff327221 */ /* 0x001fe20000010000 */
[----:B------:R-:W-:-:S03]  /*2e80*/  FADD.FTZ R51, RZ, R51 ;  /* 0x00000033ff337221 */ /* 0x000fc60000010000 */
[----:B--2---:R-:W-:Y:S01]  /*2e90*/  FADD.FTZ R52, R50, R52 ;  /* 0x0000003432347221 */ /* 0x004fe20000010000 */
        /* <DEDUP_REMOVED lines=122> */
[----:B------:R-:W-:-:S03]  /*3640*/  FADD.FTZ R53, R53, R51 ;  /* 0x0000003335357221 */ /* 0x000fc60000010000 */
[----:B------:R-:W-:Y:S01]  /*3650*/  LEA.HI R50, R50, R9, RZ, 0x2 ;  /* 0x0000000932327211 */ /* 0x000fe200078f10ff */
[----:B------:R-:W-:-:S03]  /*3660*/  HFMA2.MMA R9, -RZ, RZ, 0, 1.430511474609375e-06 ;  /* 0x00000018ff097435 */ /* 0x000fc600000001ff */
[----:B------:R-:W-:-:S07]  /*3670*/  SHF.R.S32.HI R50, RZ, 0x2, R50 ;  /* 0x00000002ff327819 */ /* 0x000fce0000011432 */
[----:B------:R-:W-:-:S04]  /*3680*/  IMAD R50, R50, R9, UR8 ;  /* 0x0000000832327e24 */ /* 0x000fc8000f8e0209 */
[----:B------:R-:W-:-:S06]  /*3690*/  IMAD.IADD R50, R61, 0x1, R50 ;  /* 0x000000013d327824 */ /* 0x000fcc00078e0232 */
[----:B------:R-:W0:Y:S02]  /*36a0*/  LDS.64 R50, [R50] ;  /* 0x0000000032327984 */ /* 0x000e240000000a00 */
[----:B0-----:R-:W-:Y:S01]  /*36b0*/  FADD.FTZ R50, R52, R50 ;  /* 0x0000003234327221 */ /* 0x001fe20000010000 */
[----:B------:R-:W-:-:S07]  /*36c0*/  FADD.FTZ R51, R53, R51 ;  /* 0x0000003335337221 */ /* 0x000fce0000010000 */
.L_x_691:
[----:B------:R-:W-:Y:S05]  /*36d0*/  BSYNC B0 ;  /* 0x0000000000007941 */ /* 0x000fea0003800000 */
.L_x_690:
[----:B------:R0:W-:Y:S04]  /*36e0*/  STL [R1+0xc0], R0 ;  /* 0x0000c00001007387 */ /* 0x0001e80000100800 */
[----:B------:R-:W2:Y:S04]  /*36f0*/  SHFL.BFLY PT, R52, R50, 0x1, 0x1f ;  /* 0x0c201f0032347f89 */ /* 0x000ea800000e0000 */
[----:B------:R-:W3:Y:S01]  /*3700*/  SHFL.BFLY PT, R9, R51, 0x1, 0x1f ;  /* 0x0c201f0033097f89 */ /* 0x000ee200000e0000 */
[----:B0-----:R-:W0:Y:S02]  /*3710*/  S2R R0, SR_TID.X ;  /* 0x0000000000007919 */ /* 0x001e240000002100 */
[----:B0-----:R-:W-:-:S02]  /*3720*/  LOP3.LUT P1, RZ, R0, 0xffffffe1, RZ, 0xc0, !PT ;  /* 0xffffffe100ff7812 */ /* 0x001fc4000782c0ff */
[----:B------:R0:W5:Y:S02]  /*3730*/  LDL.LU R0, [R1+0xc0] ;  /* 0x0000c00001007983 */ /* 0x0001640000300800 */
[----:B-----5:R-:W-:Y:S01]  /*3740*/  PRMT R61, R16, 0x7632, R61 ;  /* 0x00007632103d7816 */ /* 0x020fe2000000003d */
[----:B--2---:R-:W-:Y:S01]  /*3750*/  FADD.FTZ R16, R52, R50 ;  /* 0x0000003234107221 */ /* 0x004fe20000010000 */
[----:B------:R-:W-:Y:S01]  /*3760*/  BSSY B0, `(.L_x_692) ;  /* 0x0000011000007945 */ /* 0x000fe20003800000 */
[----:B------:R-:W2:Y:S01]  /*3770*/  S2R R52, SR_TID.X ;  /* 0x0000000000347919 */ /* 0x000ea20000002100 */
[----:B------:R-:W-:Y:S01]  /*3780*/  PRMT R53, R17, 0x7632, R53 ;  /* 0x0000763211357816 */ /* 0x000fe20000000035 */
[----:B---3--:R-:W-:-:S04]  /*3790*/  FADD.FTZ R17, R9, R51 ;  /* 0x0000003309117221 */ /* 0x008fc80000010000 */
[----:B0-----:R-:W-:Y:S05]  /*37a0*/  @P1 BRA `(.L_x_693) ;  /* 0x0000000000301947 */ /* 0x001fea0003800000 */
[----:B--2---:R-:W-:Y:S01]  /*37b0*/  SHF.R.U32.HI R50, RZ, 0x1, R52 ;  /* 0x00000001ff327819 */ /* 0x004fe20000011634 */
[----:B------:R-:W-:Y:S01]  /*37c0*/  ULDC UR5, c[0x0][0x10] ;  /* 0x0000040000057ab9 */ /* 0x000fe20000000800 */
[----:B------:R-:W-:Y:S01]  /*37d0*/  MOV R9, UR17 ;  /* 0x0000001100097c02 */ /* 0x000fe20008000f00 */
[----:B------:R-:W-:Y:S01]  /*37e0*/  UIMAD UR5, UR5, UR4, UR6 ;  /* 0x00000004050572a4 */ /* 0x000fe2000f8e0206 */
[----:B------:R-:W-:-:S04]  /*37f0*/  SHF.L.U32 R50, R50, 0x4, RZ ;  /* 0x0000000432327819 */ /* 0x000fc800000006ff */
[----:B------:R-:W-:Y:S01]  /*3800*/  LOP3.LUT R9, R50, 0xfffffff0, R9, 0xe2, !PT ;  /* 0xfffffff032097812 */ /* 0x000fe200078ee209 */
[----:B------:R-:W-:-:S05]  /*3810*/  IMAD.U32 R50, RZ, RZ, UR5 ;  /* 0x00000005ff327e24 */ /* 0x000fca000f8e00ff */
[----:B------:R-:W-:Y:S02]  /*3820*/  LEA R9, R50, R9, 0x8 ;  /* 0x0000000932097211 */ /* 0x000fe400078e40ff */
[----:B------:R-:W0:Y:S02]  /*3830*/  LDC.64 R50, c[0x0][0x260] ;  /* 0x00009800ff327b82 */ /* 0x000e240000000a00 */
[----:B------:R-:W-:-:S05]  /*3840*/  SHF.L.U32 R9, R9, 0x1, RZ ;  /* 0x0000000109097819 */ /* 0x000fca00000006ff */
[----:B0-----:R-:W-:-:S05]  /*3850*/  IMAD.WIDE.U32 R50, R9, 0x4, R50 ;  /* 0x0000000409327825 */ /* 0x001fca00078e0032 */
[----:B------:R0:W-:Y:S02]  /*3860*/  STG.E.64 desc[UR12][R50.64], R16 ;  /* 0x0000001032007986 */ /* 0x0001e4000c101b0c */
.L_x_693:
[----:B------:R-:W-:Y:S05]  /*3870*/  BSYNC B0 ;  /* 0x0000000000007941 */ /* 0x000fea0003800000 */
.L_x_692:
        /* <DEDUP_REMOVED lines=35> */
[----:B------:R-:W-:Y:S06]  /*3ab0*/  @P1 BRA `(.L_x_694) ;  /* 0x0000000000581947 */ /* 0x000fec0003800000 */
[----:B------:R-:W-:Y:S01]  /*3ac0*/  BAR.SYNC.DEFER_BLOCKING 0x0 ;  /* 0x0000000000007b1d */ /* 0x000fe20000010000 */
[----:B--2---:R-:W-:-:S13]  /*3ad0*/  ISETP.NE.AND P1, PT, R52, RZ, PT ;  /* 0x000000ff3400720c */ /* 0x004fda0003f25270 */
[----:B------:R-:W-:Y:S05]  /*3ae0*/  @P1 BRA `(.L_x_695) ;  /* 0x0000000000401947 */ /* 0x000fea0003800000 */
[----:B0-----:R-:W0:Y:S01]  /*3af0*/  LDC.64 R50, c[0x0][0x268] ;  /* 0x00009a00ff327b82 */ /* 0x001e220000000a00 */
[----:B------:R-:W-:Y:S01]  /*3b00*/  ISETP.NE.AND P1, PT, RZ, UR17, PT ;  /* 0x00000011ff007c0c */ /* 0x000fe2000bf25270 */
[----:B------:R-:W-:Y:S01]  /*3b10*/  IMAD.U32 R16, RZ, RZ, UR6 ;  /* 0x00000006ff107e24 */ /* 0x000fe2000f8e00ff */
[----:B------:R-:W-:-:S04]  /*3b20*/  MOV R9, 0x7ffffff1 ;  /* 0x7ffffff100097802 */ /* 0x000fc80000000f00 */
[----:B------:R-:W-:Y:S01]  /*3b30*/  SEL R9, R9, 0x1, !P1 ;  /* 0x0000000109097807 */ /* 0x000fe20004800000 */
[----:B0-----:R-:W-:Y:S01]  /*3b40*/  IMAD.WIDE.U32 R16, R16, 0x4, R50 ;  /* 0x0000000410107825 */ /* 0x001fe200078e0032 */
[----:B------:R-:W-:Y:S06]  /*3b50*/  MEMBAR.ALL.GPU ;  /* 0x0000000000007992 */ /* 0x000fec000000a000 */
[----:B------:R-:W-:-:S00]  /*3b60*/  ERRBAR ;  /* 0x00000000000079ab */ /* 0x000fc00000000000 */
[----:B------:R-:W-:Y:S06]  /*3b70*/  CGAERRBAR ;  /* 0x00000000000075ab */ /* 0x000fec0000000000 */
[----:B------:R0:W5:Y:S02]  /*3b80*/  ATOM.E.ADD.STRONG.GPU PT, R9, desc[UR12][R16.64], R9 ;  /* 0x000000091009798a */ /* 0x00016400081ee1cc */
.L_x_696:
[----:B------:R-:W2:Y:S04]  /*3b90*/  LD.E.STRONG.GPU R50, desc[UR12][R16.64] ;  /* 0x0000000c10327980 */ /* 0x000ea8000c10f900 */
[----:B--2---:R-:W-:Y:S01]  /*3ba0*/  CCTL.IVALL ;  /* 0x00000000ff00798f */ /* 0x004fe20002000000 */
[----:B------:R-:W-:Y:S05]  /*3bb0*/  YIELD ;  /* 0x0000000000007946 */ /* 0x000fea0003800000 */
[----:B-----5:R-:W-:-:S04]  /*3bc0*/  LOP3.LUT R50, R50, R9, RZ, 0x3c, !PT ;  /* 0x0000000932327212 */ /* 0x020fc800078e3cff */
[----:B------:R-:W-:-:S13]  /*3bd0*/  ISETP.GT.AND P1, PT, R50, -0x1, PT ;  /* 0xffffffff3200780c */ /* 0x000fda0003f24270 */
[----:B------:R-:W-:Y:S05]  /*3be0*/  @P1 BRA `(.L_x_696) ;  /* 0xfffffffc00e81947 */ /* 0x000fea000383ffff */
.L_x_695:
[----:B------:R-:W-:Y:S05]  /*3bf0*/  WARPSYNC.ALL ;  /* 0x0000000000007948 */ /* 0x000fea0003800000 */
[----:B------:R-:W-:Y:S06]  /*3c00*/  BAR.SYNC.DEFER_BLOCKING 0x0 ;  /* 0x0000000000007b1d */ /* 0x000fec0000010000 */
[----:B------:R-:W-:Y:S05]  /*3c10*/  BRA `(.L_x_697) ;  /* 0x0000000000687947 */ /* 0x000fea0003800000 */
.L_x_694:
[----:B------:R-:W3:Y:S01]  /*3c20*/  S2R R9, SR_TID.X ;  /* 0x0000000000097919 */ /* 0x000ee20000002100 */
[----:B------:R-:W-:Y:S01]  /*3c30*/  BAR.SYNC.DEFER_BLOCKING 0x0 ;  /* 0x0000000000007b1d */ /* 0x000fe20000010000 */
[----:B---3--:R-:W-:-:S13]  /*3c40*/  ISETP.NE.AND P1, PT, R9, RZ, PT ;  /* 0x000000ff0900720c */ /* 0x008fda0003f25270 */
[----:B------:R-:W-:Y:S05]  /*3c50*/  @P1 BRA `(.L_x_698) ;  /* 0x0000000000501947 */ /* 0x000fea0003800000 */
[----:B0-----:R-:W0:Y:S01]  /*3c60*/  LDC.64 R50, c[0x0][0x268] ;  /* 0x00009a00ff327b82 */ /* 0x001e220000000a00 */
[----:B------:R-:W-:-:S06]  /*3c70*/  USHF.R.U32.HI UR5, URZ, 0x1, UR6 ;  /* 0x000000013f057899 */ /* 0x000fcc0008011606 */
[----:B------:R-:W-:Y:S01]  /*3c80*/  IADD3 R9, RZ, -UR5, RZ ;  /* 0x80000005ff097c10 */ /* 0x000fe2000fffe0ff */
[----:B------:R-:W-:-:S03]  /*3c90*/  ULOP3.LUT UR5, UR6, 0x1, URZ, 0xc0, !UPT ;  /* 0x0000000106057892 */ /* 0x000fc6000f8ec03f */
[----:B------:R-:W-:Y:S01]  /*3ca0*/  ISETP.NE.AND P1, PT, R9, UR17, PT ;  /* 0x0000001109007c0c */ /* 0x000fe2000bf25270 */
[----:B------:R-:W-:Y:S01]  /*3cb0*/  ULOP3.LUT UR5, UR5, 0xe, URZ, 0xfc, !UPT ;  /* 0x0000000e05057892 */ /* 0x000fe2000f8efc3f */
[----:B------:R-:W-:-:S04]  /*3cc0*/  MOV R9, 0x7fffff91 ;  /* 0x7fffff9100097802 */ /* 0x000fc80000000f00 */
[----:B------:R-:W-:Y:S01]  /*3cd0*/  SEL R9, R9, 0x1, !P1 ;  /* 0x0000000109097807 */ /* 0x000fe20004800000 */
[----:B------:R-:W-:-:S04]  /*3ce0*/  IMAD.U32 R16, RZ, RZ, UR5 ;  /* 0x00000005ff107e24 */ /* 0x000fc8000f8e00ff */
[----:B0-----:R-:W-:Y:S01]  /*3cf0*/  IMAD.WIDE.U32 R16, R16, 0x4, R50 ;  /* 0x0000000410107825 */ /* 0x001fe200078e0032 */
[----:B------:R-:W-:Y:S06]  /*3d00*/  MEMBAR.ALL.GPU ;  /* 0x0000000000007992 */ /* 0x000fec000000a000 */
[----:B------:R-:W-:-:S00]  /*3d10*/  ERRBAR ;  /* 0x00000000000079ab */ /* 0x000fc00000000000 */
[----:B------:R-:W-:Y:S06]  /*3d20*/  CGAERRBAR ;  /* 0x00000000000075ab */ /* 0x000fec0000000000 */
[----:B------:R0:W5:Y:S02]  /*3d30*/  ATOM.E.ADD.STRONG.GPU PT, R9, desc[UR12][R16.64], R9 ;  /* 0x000000091009798a */ /* 0x00016400081ee1cc */
.L_x_699:
[----:B------:R-:W3:Y:S04]  /*3d40*/  LD.E.STRONG.GPU R50, desc[UR12][R16.64] ;  /* 0x0000000c10327980 */ /* 0x000ee8000c10f900 */
[----:B---3--:R-:W-:Y:S01]  /*3d50*/  CCTL.IVALL ;  /* 0x00000000ff00798f */ /* 0x008fe20002000000 */
[----:B------:R-:W-:Y:S05]  /*3d60*/  YIELD ;  /* 0x0000000000007946 */ /* 0x000fea0003800000 */
[----:B-----5:R-:W-:-:S04]  /*3d70*/  LOP3.LUT R50, R50, R9, RZ, 0x3c, !PT ;  /* 0x0000000932327212 */ /* 0x020fc800078e3cff */
[----:B------:R-:W-:-:S13]  /*3d80*/  ISETP.GT.AND P1, PT, R50, -0x1, PT ;  /* 0xffffffff3200780c */ /* 0x000fda0003f24270 */
[----:B------:R-:W-:Y:S05]  /*3d90*/  @P1 BRA `(.L_x_699) ;  /* 0xfffffffc00e81947 */ /* 0x000fea000383ffff */
.L_x_698:
[----:B------:R-:W-:Y:S05]  /*3da0*/  WARPSYNC.ALL ;  /* 0x0000000000007948 */ /* 0x000fea0003800000 */
[----:B------:R-:W-:Y:S06]  /*3db0*/  BAR.SYNC.DEFER_BLOCKING 0x0 ;  /* 0x0000000000007b1d */ /* 0x000fec0000010000 */
.L_x_697:
[----:B0-----:R-:W0:Y:S01]  /*3dc0*/  S2R R51, SR_TID.X ;  /* 0x0000000000337919 */ /* 0x001e220000002100 */
[----:B------:R-:W3:Y:S01]  /*3dd0*/  LDL.LU R50, [R1+0xa4] ;  /* 0x0000a40001327983 */ /* 0x000ee20000300800 */
[----:B------:R-:W-:Y:S01]  /*3de0*/  MOV R16, UR4 ;  /* 0x0000000400107c02 */ /* 0x000fe20008000f00 */
[----:B------:R-:W4:Y:S01]  /*3df0*/  S2UR UR9, SR_CgaCtaId ;  /* 0x00000000000979c3 */ /* 0x000f220000008800 */
[----:B------:R-:W-:Y:S01]  /*3e00*/  UMOV UR5, 0x400 ;  /* 0x0000040000057882 */ /* 0x000fe20000000000 */
[----:B--2---:R-:W2:Y:S01]  /*3e10*/  LDL.LU R52, [R1+0x4] ;  /* 0x0000040001347983 */ /* 0x004ea20000300800 */
[----:B0-----:R-:W-:-:S13]  /*3e20*/  ISETP.GT.U32.AND P1, PT, R51, 0xff, PT ;  /* 0x000000ff3300780c */ /* 0x001fda0003f24070 */
[----:B------:R-:W0:Y:S02]  /*3e30*/  @!P1 LDC R9, c[0x0][0x10] ;  /* 0x00000400ff099b82 */ /* 0x000e240000000800 */
[----:B0-----:R-:W-:Y:S01]  /*3e40*/  @!P1 IMAD R9, R9, R16, UR6 ;  /* 0x0000000609099e24 */ /* 0x001fe2000f8e0210 */
[----:B------:R-:W-:-:S05]  /*3e50*/  @!P1 LOP3.LUT R16, R51, 0x7ffffff0, RZ, 0xc0, !PT ;  /* 0x7ffffff033109812 */ /* 0x000fca00078ec0ff */
[----:B------:R-:W-:Y:S01]  /*3e60*/  @!P1 IMAD R9, R9, 0x100, R16 ;  /* 0x0000010009099824 */ /* 0x000fe200078e0210 */
[----:B------:R-:W-:-:S04]  /*3e70*/  @!P1 LOP3.LUT R16, R51, 0xf, RZ, 0xc0, !PT ;  /* 0x0000000f33109812 */ /* 0x000fc800078ec0ff */
[----:B------:R-:W-:Y:S02]  /*3e80*/  @!P1 IADD3 R9, R9, R16, RZ ;  /* 0x0000001009099210 */ /* 0x000fe40007ffe0ff */
[----:B------:R-:W0:Y:S02]  /*3e90*/  @!P1 LDC.64 R16, c[0x0][0x260] ;  /* 0x00009800ff109b82 */ /* 0x000e240000000a00 */
[----:B------:R-:W-:-:S05]  /*3ea0*/  @!P1 SHF.L.U32 R9, R9, 0x1, RZ ;  /* 0x0000000109099819 */ /* 0x000fca00000006ff */
[----:B0-----:R-:W-:-:S06]  /*3eb0*/  @!P1 IMAD.WIDE.U32 R16, R9, 0x4, R16 ;  /* 0x0000000409109825 */ /* 0x001fcc00078e0010 */
[----:B------:R-:W5:Y:S01]  /*3ec0*/  @!P1 LDG.E.64 R16, desc[UR12][R16.64] ;  /* 0x0000000c10109981 */ /* 0x000f62000c1e1b00 */
[----:B------:R-:W-:Y:S01]  /*3ed0*/  IMAD.MOV.U32 R9, RZ, RZ, RZ ;  /* 0x000000ffff097224 */ /* 0x000fe200078e00ff */
[----:B------:R-:W-:-:S04]  /*3ee0*/  UIADD3 UR5, UR5, 0x5280, URZ ;  /* 0x0000528005057890 */ /* 0x000fc8000fffe03f */
[----:B----4-:R-:W-:Y:S02]  /*3ef0*/  ULEA UR5, UR9, UR5, 0x18 ;  /* 0x0000000509057291 */ /* 0x010fe4000f8ec03f */
[----:B------:R-:W-:Y:S01]  /*3f00*/  USHF.L.U32 UR9, UR14, 0x4, URZ ;  /* 0x000000040e097899 */ /* 0x000fe2000800063f */
[----:B------:R-:W-:Y:S01]  /*3f10*/  SHF.L.U32 R61, R61, 0x10, RZ ;  /* 0x000000103d3d7819 */ /* 0x000fe200000006ff */
[----:B------:R-:W-:Y:S01]  /*3f20*/  IMAD.U32 R20, R20, 0x10000, RZ ;  /* 0x0001000014147824 */ /* 0x000fe200078e00ff */
[----:B------:R-:W-:Y:S01]  /*3f30*/  SHF.L.U32 R24, R24, 0x10, RZ ;  /* 0x0000001018187819 */ /* 0x000fe200000006ff */
[----:B------:R-:W-:Y:S01]  /*3f40*/  ULOP3.LUT UR9, UR9, 0x10, URZ, 0xc0, !UPT ;  /* 0x0000001009097892 */ /* 0x000fe2000f8ec03f */
[----:B------:R-:W-:Y:S01]  /*3f50*/  SHF.L.U32 R32, R32, 0x10, RZ ;  /* 0x0000001020207819 */ /* 0x000fe200000006ff */
[----:B------:R-:W-:Y:S01]  /*3f60*/  IMAD.U32 R28, R28, 0x10000, RZ ;  /* 0x000100001c1c7824 */ /* 0x000fe200078e00ff */
[----:B------:R-:W-:Y:S01]  /*3f70*/  SHF.L.U32 R36, R36, 0x10, RZ ;  /* 0x0000001024247819 */ /* 0x000fe200000006ff */
[----:B------:R-:W-:Y:S01]  /*3f80*/  IMAD.U32 R40, R40, 0x10000, RZ ;  /* 0x0001000028287824 */ /* 0x000fe200078e00ff */
[----:B------:R-:W-:-:S02]  /*3f90*/  SHF.L.U32 R44, R44, 0x10, RZ ;  /* 0x000000102c2c7819 */ /* 0x000fc400000006ff */
        /* <DEDUP_REMOVED lines=8> */
[----:B------:R-:W-:Y:S02]  /*4020*/  SHF.L.U32 R37, R37, 0x10, RZ ;  /* 0x0000001025257819 */ /* 0x000fe400000006ff */
[----:B------:R-:W-:Y:S01]  /*4030*/  SHF.L.U32 R45, R45, 0x10, RZ ;  /* 0x000000102d2d7819 */ /* 0x000fe200000006ff */
[----:B-----5:R-:W-:Y:S01]  /*4040*/  @!P1 FADD.FTZ R9, RZ, R16 ;  /* 0x00000010ff099221 */ /* 0x020fe20000010000 */
[----:B------:R-:W-:Y:S01]  /*4050*/  HFMA2.MMA R16, -RZ, RZ, 0, 0 ;  /* 0x00000000ff107435 */ /* 0x000fe200000001ff */
[----:B------:R-:W-:Y:S01]  /*4060*/  SHF.L.U32 R49, R49, 0x10, RZ ;  /* 0x0000001031317819 */ /* 0x000fe200000006ff */
[----:B------:R-:W-:Y:S01]  /*4070*/  IMAD.U32 R23, R23, 0x10000, RZ ;  /* 0x0001000017177824 */ /* 0x000fe200078e00ff */
[----:B------:R-:W-:Y:S01]  /*4080*/  SHF.L.U32 R19, R19, 0x10, RZ ;  /* 0x0000001013137819 */ /* 0x000fe200000006ff */
[----:B------:R-:W-:Y:S01]  /*4090*/  IMAD.U32 R30, R30, 0x10000, RZ ;  /* 0x000100001e1e7824 */ /* 0x000fe200078e00ff */
[----:B------:R-:W-:Y:S01]  /*40a0*/  SHF.L.U32 R22, R22, 0x10, RZ ;  /* 0x0000001016167819 */ /* 0x000fe200000006ff */
[----:B------:R-:W-:Y:S01]  /*40b0*/  @!P1 FADD.FTZ R16, RZ, R17 ;  /* 0x00000011ff109221 */ /* 0x000fe20000010000 */
[----:B------:R-:W-:Y:S01]  /*40c0*/  LOP3.LUT P1, RZ, R51, 0xffffff0f, RZ, 0xc0, !PT ;  /* 0xffffff0f33ff7812 */ /* 0x000fe2000782c0ff */
[----:B------:R-:W0:Y:S01]  /*40d0*/  SHFL.BFLY PT, R17, R9, 0x8, 0x1f ;  /* 0x0d001f0009117f89 */ /* 0x000e2200000e0000 */
[----:B------:R-:W-:Y:S01]  /*40e0*/  SHF.L.U32 R26, R26, 0x10, RZ ;  /* 0x000000101a1a7819 */ /* 0x000fe200000006ff */
[----:B------:R-:W-:Y:S01]  /*40f0*/  IMAD.U32 R35, R35, 0x10000, RZ ;  /* 0x0001000023237824 */ /* 0x000fe200078e00ff */
[----:B------:R-:W-:Y:S01]  /*4100*/  SHF.L.U32 R27, R27, 0x10, RZ ;  /* 0x000000101b1b7819 */ /* 0x000fe200000006ff */
[----:B------:R-:W-:Y:S01]  /*4110*/  IMAD.U32 R42, R42, 0x10000, RZ ;  /* 0x000100002a2a7824 */ /* 0x000fe200078e00ff */
[----:B------:R-:W-:Y:S01]  /*4120*/  SHF.L.U32 R31, R31, 0x10, RZ ;  /* 0x000000101f1f7819 */ /* 0x000fe200000006ff */
[----:B------:R-:W-:Y:S01]  /*4130*/  IMAD.U32 R47, R47, 0x10000, RZ ;  /* 0x000100002f2f7824 */ /* 0x000fe200078e00ff */
[----:B------:R-:W-:Y:S01]  /*4140*/  SHF.L.U32 R34, R34, 0x10, RZ ;  /* 0x0000001022227819 */ /* 0x000fe200000006ff */
[----:B------:R-:W-:Y:S01]  /*4150*/  ULDC.64 UR14, c[0x0][0x210] ;  /* 0x00008400000e7ab9 */ /* 0x000fe20000000a00 */
        /* <DEDUP_REMOVED lines=14> */
[----:B------:R-:W-:Y:S01]  /*4240*/  @!P1 FMUL.FTZ R16, R16, 6.5104170062113553286e-05 ;  /* 0x3888888910109820 */ /* 0x000fe20000410000 */
[----:B0-----:R-:W-:Y:S01]  /*4250*/  FADD.FTZ R17, R17, R9 ;  /* 0x0000000911117221 */ /* 0x001fe20000010000 */
[----:B------:R-:W-:Y:S02]  /*4260*/  @!P1 SHF.R.U32.HI R9, RZ, 0x1, R51 ;  /* 0x00000001ff099819 */ /* 0x000fe40000011633 */
[----:B------:R-:W4:Y:S01]  /*4270*/  LDL.LU R51, [R1+0xc] ;  /* 0x00000c0001337983 */ /* 0x000f220000300800 */
[----:B------:R-:W-:Y:S01]  /*4280*/  @!P1 FMUL.FTZ R17, R17, 6.5104170062113553286e-05 ;  /* 0x3888888911119820 */ /* 0x000fe20000410000 */
[----:B------:R-:W-:-:S05]  /*4290*/  @!P1 LOP3.LUT R9, R9, 0x7ffffff8, RZ, 0xc0, !PT ;  /* 0x7ffffff809099812 */ /* 0x000fca00078ec0ff */
[----:B------:R3:W-:Y:S02]  /*42a0*/  @!P1 STS.64 [R9+UR5], R16 ;  /* 0x0000001009009988 */ /* 0x0007e40008000a05 */
[----:B---3--:R-:W-:Y:S02]  /*42b0*/  IADD3 R9, R50, -UR9, RZ ;  /* 0x8000000932097c10 */ /* 0x008fe4000fffe0ff */
[----:B------:R-:W3:Y:S02]  /*42c0*/  LDL.LU R50, [R1] ;  /* 0x0000000001327983 */ /* 0x000ee40000300800 */
[----:B------:R-:W-:Y:S01]  /*42d0*/  LEA R9, R9, UR5, 0x3 ;  /* 0x0000000509097c11 */ /* 0x000fe2000f8e18ff */
[----:B------:R-:W-:Y:S06]  /*42e0*/  BAR.SYNC.DEFER_BLOCKING 0x0 ;  /* 0x0000000000007b1d */ /* 0x000fec0000010000 */
[----:B------:R-:W0:Y:S02]  /*42f0*/  LDS.64 R16, [R9] ;  /* 0x0000000009107984 */ /* 0x000e240000000a00 */
[--C-:B0-----:R-:W-:Y:S01]  /*4300*/  FFMA.FTZ R0, R0, R3, -R16.reuse ;  /* 0x0000000300007223 */ /* 0x101fe20000010810 */
[C-C-:B--2---:R-:W-:Y:S01]  /*4310*/  FFMA.FTZ R9, R3.reuse, R52, -R16.reuse ;  /* 0x0000003403097223 */ /* 0x144fe20000010810 */
[C-C-:B------:R-:W-:Y:S01]  /*4320*/  FFMA.FTZ R60, R3.reuse, R60, -R16.reuse ;  /* 0x0000003c033c7223 */ /* 0x140fe20000010810 */
[C-C-:B------:R-:W-:Y:S01]  /*4330*/  FFMA.FTZ R58, R3.reuse, R58, -R16.reuse ;  /* 0x0000003a033a7223 */ /* 0x140fe20000010810 */
[C-C-:B------:R-:W-:Y:S01]  /*4340*/  FFMA.FTZ R56, R3.reuse, R56, -R16.reuse ;  /* 0x0000003803387223 */ /* 0x140fe20000010810 */
[C-C-:B------:R-:W-:Y:S01]  /*4350*/  FFMA.FTZ R54, R3.reuse, R54, -R16.reuse ;  /* 0x0000003603367223 */ /* 0x140fe20000010810 */
        /* <DEDUP_REMOVED lines=10> */
[----:B------:R-:W2:Y:S01]  /*4400*/  LDL.LU R61, [R1+0x5c] ;  /* 0x00005c00013d7983 */ /* 0x000ea20000300800 */
[C-C-:B------:R-:W-:Y:S01]  /*4410*/  FFMA.FTZ R59, R4.reuse, R59, -R16.reuse ;  /* 0x0000003b043b7223 */ /* 0x140fe20000010810 */
[C-C-:B------:R-:W-:Y:S01]  /*4420*/  FFMA.FTZ R57, R4.reuse, R57, -R16.reuse ;  /* 0x0000003904397223 */ /* 0x140fe20000010810 */
[C-C-:B------:R-:W-:Y:S01]  /*4430*/  FFMA.FTZ R55, R4.reuse, R55, -R16.reuse ;  /* 0x0000003704377223 */ /* 0x140fe20000010810 */
[----:B------:R-:W5:Y:S01]  /*4440*/  LDL.LU R52, [R1+0x58] ;  /* 0x0000580001347983 */ /* 0x000f620000300800 */
[C-C-:B------:R-:W-:Y:S01]  /*4450*/  FFMA.FTZ R15, R4.reuse, R15, -R16.reuse ;  /* 0x0000000f040f7223 */ /* 0x140fe20000010810 */
[--C-:B------:R-:W-:Y:S01]  /*4460*/  FFMA.FTZ R6, R4, R6, -R16.reuse ;  /* 0x0000000604067223 */ /* 0x100fe20000010810 */
[----:B----4-:R-:W-:-:S02]  /*4470*/  FFMA.FTZ R7, R51, R4, -R16 ;  /* 0x0000000433077223 */ /* 0x010fc40000010810 */
[----:B------:R-:W4:Y:S01]  /*4480*/  LDL.LU R51, [R1+0x50] ;  /* 0x0000500001337983 */ /* 0x000f220000300800 */
[C-C-:B---3--:R-:W-:Y:S01]  /*4490*/  FFMA.FTZ R50, R4.reuse, R50, -R16.reuse ;  /* 0x0000003204327223 */ /* 0x148fe20000010810 */
[--C-:B------:R-:W-:Y:S02]  /*44a0*/  FFMA.FTZ R4, R4, R8, -R16.reuse ;  /* 0x0000000804047223 */ /* 0x100fe40000010810 */
[----:B------:R-:W3:Y:S01]  /*44b0*/  LDL.LU R8, [R1+0x54] ;  /* 0x0000540001087983 */ /* 0x000ee20000300800 */
[--C-:B------:R-:W-:Y:S01]  /*44c0*/  FFMA.FTZ R21, R21, R53, -R16.reuse ;  /* 0x0000003515157223 */ /* 0x100fe20000010810 */
[C-C-:B------:R-:W-:Y:S01]  /*44d0*/  FFMA.FTZ R25, R53.reuse, R25, -R16.reuse ;  /* 0x0000001935197223 */ /* 0x140fe20000010810 */
[C-C-:B------:R-:W-:Y:S01]  /*44e0*/  FFMA.FTZ R29, R53.reuse, R29, -R16.reuse ;  /* 0x0000001d351d7223 */ /* 0x140fe20000010810 */
[C-C-:B------:R-:W-:Y:S01]  /*44f0*/  FFMA.FTZ R33, R53.reuse, R33, -R16.reuse ;  /* 0x0000002135217223 */ /* 0x140fe20000010810 */
[C-C-:B------:R-:W-:Y:S01]  /*4500*/  FFMA.FTZ R37, R53.reuse, R37, -R16.reuse ;  /* 0x0000002535257223 */ /* 0x140fe20000010810 */
[C-C-:B------:R-:W-:Y:S01]  /*4510*/  FFMA.FTZ R41, R53.reuse, R41, -R16.reuse ;  /* 0x0000002935297223 */ /* 0x140fe20000010810 */
[C-C-:B------:R-:W-:Y:S01]  /*4520*/  FFMA.FTZ R45, R53.reuse, R45, -R16.reuse ;  /* 0x0000002d352d7223 */ /* 0x140fe20000010810 */
[----:B------:R-:W-:Y:S01]  /*4530*/  FFMA.FTZ R49, R53, R49, -R16 ;  /* 0x0000003135317223 */ /* 0x000fe20000010810 */
[----:B------:R-:W-:Y:S01]  /*4540*/  FADD.FTZ R18, -R14, R18 ;  /* 0x000000120e127221 */ /* 0x000fe20000010100 */
[----:B------:R-:W2:Y:S01]  /*4550*/  LDL.LU R16, [R1+0x60] ;  /* 0x0000600001107983 */ /* 0x000ea20000300800 */
[----:B------:R-:W-:-:S02]  /*4560*/  SHF.L.U32 R38, R38, 0x10, RZ ;  /* 0x0000001026267819 */ /* 0x000fc400000006ff */
[----:B------:R-:W-:Y:S01]  /*4570*/  SHF.L.U32 R39, R39, 0x10, RZ ;  /* 0x0000001027277819 */ /* 0x000fe200000006ff */
[----:B------:R-:W-:Y:S01]  /*4580*/  FMUL.FTZ R18, R2, R18 ;  /* 0x0000001202127220 */ /* 0x000fe20000410000 */
[----:B------:R-:W-:Y:S02]  /*4590*/  SHF.L.U32 R43, R43, 0x10, RZ ;  /* 0x000000102b2b7819 */ /* 0x000fe400000006ff */
[----:B------:R-:W-:Y:S01]  /*45a0*/  SHF.L.U32 R46, R46, 0x10, RZ ;  /* 0x000000102e2e7819 */ /* 0x000fe200000006ff */
[----:B------:R-:W-:Y:S01]  /*45b0*/  FFMA.FTZ R18, -R17, R18, R20 ;  /* 0x0000001211127223 */ /* 0x000fe20000010114 */
        /* <DEDUP_REMOVED lines=15> */
[----:B---3--:R-:W-:-:S02]  /*46b0*/  FFMA.FTZ R0, R8, -R17, R0 ;  /* 0x8000001108007223 */ /* 0x008fc40000010000 */
[----:B------:R-:W3:Y:S04]  /*46c0*/  LDL.LU R8, [R1+0x4c] ;  /* 0x00004c0001087983 */ /* 0x000ee80000300800 */
[----:B------:R-:W5:Y:S04]  /*46d0*/  LDL.LU R20, [R1+0x48] ;  /* 0x0000480001147983 */ /* 0x000f680000300800 */
[----:B------:R-:W5:Y:S01]  /*46e0*/  LDL.LU R14, [R1+0x44] ;  /* 0x00004400010e7983 */ /* 0x000f620000300800 */
[C---:B------:R-:W-:Y:S01]  /*46f0*/  FMUL.FTZ R26, R2.reuse, R26 ;  /* 0x0000001a021a7220 */ /* 0x040fe20000410000 */
[----:B------:R-:W-:Y:S01]  /*4700*/  FMUL.FTZ R23, R2, R23 ;  /* 0x0000001702177220 */ /* 0x000fe20000410000 */
[-C--:B--2---:R-:W-:Y:S01]  /*4710*/  FFMA.FTZ R7, R16, -R17.reuse, R7 ;  /* 0x8000001110077223 */ /* 0x084fe20000010007 */
[C---:B------:R-:W-:Y:S01]  /*4720*/  FMUL.FTZ R22, R2.reuse, R22 ;  /* 0x0000001602167220 */ /* 0x040fe20000410000 */
[----:B----4-:R-:W-:Y:S01]  /*4730*/  FFMA.FTZ R60, R51, -R17, R60 ;  /* 0x80000011333c7223 */ /* 0x010fe2000001003c */
[----:B------:R-:W2:Y:S01]  /*4740*/  LDL.LU R16, [R1+0x40] ;  /* 0x0000400001107983 */ /* 0x000ea20000300800 */
[----:B------:R-:W-:Y:S01]  /*4750*/  FMUL.FTZ R19, R2, R19 ;  /* 0x0000001302137220 */ /* 0x000fe20000410000 */
[C---:B------:R-:W-:Y:S01]  /*4760*/  FFMA.FTZ R26, -R17.reuse, R26, R28 ;  /* 0x0000001a111a7223 */ /* 0x040fe2000001011c */
[C---:B------:R-:W-:Y:S01]  /*4770*/  FFMA.FTZ R23, -R17.reuse, R23, R25 ;  /* 0x0000001711177223 */ /* 0x040fe20000010119 */
[----:B------:R-:W4:Y:S01]  /*4780*/  LDL.LU R51, [R1+0x3c] ;  /* 0x00003c0001337983 */ /* 0x000f220000300800 */
[----:B------:R-:W-:-:S03]  /*4790*/  FFMA.FTZ R22, -R17, R22, R24 ;  /* 0x0000001611167223 */ /* 0x000fc60000010118 */
[----:B------:R-:W4:Y:S01]  /*47a0*/  LDL.LU R28, [R1+0x38] ;  /* 0x00003800011c7983 */ /* 0x000f220000300800 */
[----:B------:R-:W-:-:S03]  /*47b0*/  FFMA.FTZ R19, -R17, R19, R21 ;  /* 0x0000001311137223 */ /* 0x000fc60000010115 */
[----:B------:R-:W4:Y:S01]  /*47c0*/  LDL.LU R25, [R1+0x30] ;  /* 0x0000300001197983 */ /* 0x000f220000300800 */
[----:B---3--:R-:W-:-:S03]  /*47d0*/  FFMA.FTZ R59, R8, -R17, R59 ;  /* 0x80000011083b7223 */ /* 0x008fc6000001003b */
[----:B------:R-:W3:Y:S04]  /*47e0*/  LDL.LU R8, [R1+0x2c] ;  /* 0x00002c0001087983 */ /* 0x000ee80000300800 */
[----:B------:R-:W3:Y:S01]  /*47f0*/  LDL.LU R24, [R1+0x20] ;  /* 0x0000200001187983 */ /* 0x000ee20000300800 */
[-C--:B-----5:R-:W-:Y:S01]  /*4800*/  FFMA.FTZ R58, R20, -R17.reuse, R58 ;  /* 0x80000011143a7223 */ /* 0x0a0fe2000001003a */
[-C--:B------:R-:W-:Y:S02]  /*4810*/  FFMA.FTZ R57, R14, -R17.reuse, R57 ;  /* 0x800000110e397223 */ /* 0x080fe40000010039 */
[----:B------:R-:W5:Y:S04]  /*4820*/  LDL.LU R21, [R1+0x1c] ;  /* 0x00001c0001157983 */ /* 0x000f680000300800 */
[----:B------:R-:W4:Y:S04]  /*4830*/  LDL.LU R14, [R1+0x10] ;  /* 0x00001000010e7983 */ /* 0x000f280000300800 */
[----:B------:R-:W3:Y:S01]  /*4840*/  LDL.LU R20, [R1+0x78] ;  /* 0x0000780001147983 */ /* 0x000ee20000300800 */
[----:B--2---:R-:W-:-:S03]  /*4850*/  FFMA.FTZ R56, R16, -R17, R56 ;  /* 0x8000001110387223 */ /* 0x004fc60000010038 */
[----:B------:R-:W2:Y:S01]  /*4860*/  LDL.LU R16, [R1+0xa0] ;  /* 0x0000a00001107983 */ /* 0x000ea20000300800 */
[----:B-----5:R-:W-:-:S03]  /*4870*/  FFMA.FTZ R3, R21, -R17, R3 ;  /* 0x8000001115037223 */ /* 0x020fc60000010003 */
[----:B------:R-:W5:Y:S01]  /*4880*/  LDL.LU R21, [R1+0x98] ;  /* 0x0000980001157983 */ /* 0x000f620000300800 */
[----:B----4-:R-:W-:Y:S01]  /*4890*/  FFMA.FTZ R14, R14, -R17, R4 ;  /* 0x800000110e0e7223 */ /* 0x010fe20000010004 */
[----:B---3--:R-:W-:Y:S02]  /*48a0*/  IADD3 R4, P1, R20, UR14, RZ ;  /* 0x0000000e14047c10 */ /* 0x008fe4000ff3e0ff */
[----:B------:R-:W3:Y:S01]  /*48b0*/  LDL.LU R20, [R1+0x9c] ;  /* 0x00009c0001147983 */ /* 0x000ee20000300800 */
        /* <DEDUP_REMOVED lines=15> */
[----:B------:R-:W-:-:S02]  /*49b0*/  F2FP.BF16.F32.PACK_AB R7, R19, R7 ;  /* 0x000000071307723e */ /* 0x000fc400000010ff */
[----:B------:R-:W4:Y:S01]  /*49c0*/  LDL.LU R19, [R1+0x90] ;  /* 0x0000900001137983 */ /* 0x000f220000300800 */
[----:B------:R-:W-:Y:S01]  /*49d0*/  F2FP.BF16.F32.PACK_AB R0, R18, R0 ;  /* 0x000000001200723e */ /* 0x000fe200000010ff */
[-C--:B------:R-:W-:Y:S01]  /*49e0*/  FFMA.FTZ R9, R61, -R17.reuse, R9 ;  /* 0x800000113d097223 */ /* 0x080fe20000010009 */
[----:B------:R-:W-:Y:S01]  /*49f0*/  FFMA.FTZ R50, R52, -R17, R50 ;  /* 0x8000001134327223 */ /* 0x000fe20000010032 */
        /* <DEDUP_REMOVED lines=9> */
[C---:B------:R-:W-:Y:S01]  /*4a90*/  FFMA.FTZ R39, -R17.reuse, R39, R41 ;  /* 0x0000002711277223 */ /* 0x040fe20000010129 */
[-C--:B------:R-:W-:Y:S01]  /*4aa0*/  FFMA.FTZ R8, R8, -R17.reuse, R5 ;  /* 0x8000001108087223 */ /* 0x080fe20000010005 */
[C---:B------:R-:W-:Y:S01]  /*4ab0*/  FFMA.FTZ R42, -R17.reuse, R42, R44 ;  /* 0x0000002a112a7223 */ /* 0x040fe2000001012c */
[----:B------:R-:W-:Y:S01]  /*4ac0*/  FFMA.FTZ R6, R24, -R17, R6 ;  /* 0x8000001118067223 */ /* 0x000fe20000010006 */
[C---:B------:R-:W-:Y:S01]  /*4ad0*/  FFMA.FTZ R43, -R17.reuse, R43, R45 ;  /* 0x0000002b112b7223 */ /* 0x040fe2000001012d */
[C---:B------:R-:W-:Y:S01]  /*4ae0*/  FFMA.FTZ R46, -R17.reuse, R46, R48 ;  /* 0x0000002e112e7223 */ /* 0x040fe20000010130 */
[----:B------:R-:W-:Y:S01]  /*4af0*/  FFMA.FTZ R47, -R17, R47, R49 ;  /* 0x0000002f112f7223 */ /* 0x000fe20000010131 */
[----:B--2---:R-:W-:Y:S01]  /*4b00*/  IADD3.X R5, R16, UR15, RZ, P1, !PT ;  /* 0x0000000f10057c10 */ /* 0x004fe20008ffe4ff */
[----:B------:R-:W-:Y:S01]  /*4b10*/  FMUL.FTZ R16, R2, R3 ;  /* 0x0000000302107220 */ /* 0x000fe20000410000 */
[----:B------:R-:W2:Y:S01]  /*4b20*/  LDL.LU R25, [R1+0x94] ;  /* 0x0000940001197983 */ /* 0x000ea20000300800 */
[----:B------:R-:W-:Y:S01]  /*4b30*/  PRMT R3, R0, 0x7632, R3 ;  /* 0x0000763200037816 */ /* 0x000fe20000000003 */
[C---:B------:R-:W-:Y:S01]  /*4b40*/  FMUL.FTZ R9, R2.reuse, R9 ;  /* 0x0000000902097220 */ /* 0x040fe20000410000 */
[C---:B------:R-:W-:Y:S01]  /*4b50*/  FMUL.FTZ R22, R2.reuse, R22 ;  /* 0x0000001602167220 */ /* 0x040fe20000410000 */
[----:B------:R-:W2:Y:S01]  /*4b60*/  LDL.LU R24, [R1+0x88] ;  /* 0x0000880001187983 */ /* 0x000ea20000300800 */
        /* <DEDUP_REMOVED lines=26> */
[----:B-----5:R-:W-:-:S03]  /*4d10*/  IADD3 R2, P1, R21, UR14, RZ ;  /* 0x0000000e15027c10 */ /* 0x020fc6000ff3e0ff */
[----:B------:R-:W5:Y:S01]  /*4d20*/  LDL.LU R21, [R1+0x8c] ;  /* 0x00008c0001157983 */ /* 0x000f620000300800 */
[----:B---3--:R-:W-:-:S03]  /*4d30*/  IADD3.X R3, R20, UR15, RZ, P1, !PT ;  /* 0x0000000f14037c10 */ /* 0x008fc60008ffe4ff */
[----:B------:R-:W3:Y:S01]  /*4d40*/  LDL.LU R20, [R1+0x80] ;  /* 0x0000800001147983 */ /* 0x000ee20000300800 */
[----:B------:R-:W-:Y:S02]  /*4d50*/  F2FP.BF16.F32.PACK_AB R9, R22, R9 ;  /* 0x000000091609723e */ /* 0x000fe400000010ff */
[----:B------:R-:W-:Y:S02]  /*4d60*/  PRMT R17, R7, 0x7632, R17 ;  /* 0x0000763207117816 */ /* 0x000fe40000000011 */
[----:B------:R-:W-:Y:S02]  /*4d70*/  F2FP.BF16.F32.PACK_AB R23, R23, R50 ;  /* 0x000000321717723e */ /* 0x000fe400000010ff */
[----:B------:R-:W-:Y:S01]  /*4d80*/  PRMT R18, R9, 0x7632, R18 ;  /* 0x0000763209127816 */ /* 0x000fe20000000012 */
[----:B------:R0:W-:Y:S01]  /*4d90*/  STG.E.U16 desc[UR12][R4.64], R0 ;  /* 0x0000000004007986 */ /* 0x0001e2000c10150c */
[----:B------:R-:W-:-:S03]  /*4da0*/  F2FP.BF16.F32.PACK_AB R26, R26, R60 ;  /* 0x0000003c1a1a723e */ /* 0x000fc600000010ff */
[----:B------:R-:W-:Y:S01]  /*4db0*/  STG.E.U16 desc[UR12][R4.64+0x4], R7 ;  /* 0x0000040704007986 */ /* 0x000fe2000c10150c */
[----:B------:R-:W-:-:S03]  /*4dc0*/  F2FP.BF16.F32.PACK_AB R27, R27, R59 ;  /* 0x0000003b1b1b723e */ /* 0x000fc600000010ff */
[----:B------:R4:W-:Y:S01]  /*4dd0*/  STG.E.U16 desc[UR12][R4.64+0x6], R17 ;  /* 0x0000061104007986 */ /* 0x0009e2000c10150c */
[----:B0-----:R-:W-:-:S03]  /*4de0*/  PRMT R0, R23, 0x7632, R0 ;  /* 0x0000763217007816 */ /* 0x001fc60000000000 */
[----:B------:R0:W-:Y:S01]  /*4df0*/  STG.E.U16 desc[UR12][R2.64+0x2], R18 ;  /* 0x0000021202007986 */ /* 0x0001e2000c10150c */
[----:B----4-:R-:W-:-:S03]  /*4e00*/  IADD3 R4, P1, R19, UR14, RZ ;  /* 0x0000000e13047c10 */ /* 0x010fc6000ff3e0ff */
[----:B------:R-:W4:Y:S04]  /*4e10*/  LDL.LU R19, [R1+0x84] ;  /* 0x0000840001137983 */ /* 0x000f280000300800 */
[----:B0-----:R-:W4:Y:S01]  /*4e20*/  LDL.LU R18, [R1+0x74] ;  /* 0x0000740001127983 */ /* 0x001f220000300800 */
[----:B------:R-:W-:-:S03]  /*4e30*/  PRMT R7, R26, 0x7632, R7 ;  /* 0x000076321a077816 */ /* 0x000fc60000000007 */
[----:B------:R0:W-:Y:S01]  /*4e40*/  STG.E.U16 desc[UR12][R2.64], R9 ;  /* 0x0000000902007986 */ /* 0x0001e2000c10150c */
[----:B--2---:R-:W-:-:S03]  /*4e50*/  IADD3.X R5, R25, UR15, RZ, P1, !PT ;  /* 0x0000000f19057c10 */ /* 0x004fc60008ffe4ff */
[----:B------:R2:W-:Y:S01]  /*4e60*/  STG.E.U16 desc[UR12][R2.64+0x4], R23 ;  /* 0x0000041702007986 */ /* 0x0005e2000c10150c */
[----:B------:R-:W-:-:S03]  /*4e70*/  F2FP.BF16.F32.PACK_AB R30, R30, R58 ;  /* 0x0000003a1e1e723e */ /* 0x000fc600000010ff */
[----:B------:R1:W-:Y:S01]  /*4e80*/  STG.E.U16 desc[UR12][R2.64+0x6], R0 ;  /* 0x0000060002007986 */ /* 0x0003e2000c10150c */
[----:B0-----:R-:W-:-:S03]  /*4e90*/  PRMT R9, R27, 0x7632, R9 ;  /* 0x000076321b097816 */ /* 0x001fc60000000009 */
[----:B--2---:R-:W2:Y:S01]  /*4ea0*/  LDL.LU R23, [R1+0x7c] ;  /* 0x00007c0001177983 */ /* 0x004ea20000300800 */
[----:B-1----:R-:W-:-:S03]  /*4eb0*/  IADD3 R2, P1, R24, UR14, RZ ;  /* 0x0000000e18027c10 */ /* 0x002fc6000ff3e0ff */
[----:B------:R-:W2:Y:S01]  /*4ec0*/  LDL.LU R22, [R1+0x6c] ;  /* 0x00006c0001167983 */ /* 0x000ea20000300800 */
[----:B------:R-:W-:-:S03]  /*4ed0*/  PRMT R17, R30, 0x7632, R17 ;  /* 0x000076321e117816 */ /* 0x000fc60000000011 */
[----:B------:R-:W-:Y:S04]  /*4ee0*/  STG.E.U16 desc[UR12][R4.64], R26 ;  /* 0x0000001a04007986 */ /* 0x000fe8000c10150c */
[----:B------:R-:W-:Y:S04]  /*4ef0*/  STG.E.U16 desc[UR12][R4.64+0x2], R7 ;  /* 0x0000020704007986 */ /* 0x000fe8000c10150c */
[----:B------:R-:W-:Y:S04]  /*4f00*/  STG.E.U16 desc[UR12][R4.64+0x4], R27 ;  /* 0x0000041b04007986 */ /* 0x000fe8000c10150c */
[----:B------:R3:W-:Y:S01]  /*4f10*/  STG.E.U16 desc[UR12][R4.64+0x6], R9 ;  /* 0x0000060904007986 */ /* 0x0007e2000c10150c */
[----:B-----5:R-:W-:-:S03]  /*4f20*/  IADD3.X R3, R21, UR15, RZ, P1, !PT ;  /* 0x0000000f15037c10 */ /* 0x020fc60008ffe4ff */
[----:B------:R-:W5:Y:S01]  /*4f30*/  LDL.LU R21, [R1+0x70] ;  /* 0x0000700001157983 */ /* 0x000f620000300800 */
[----:B---3--:R-:W-:-:S03]  /*4f40*/  IADD3 R4, P1, R20, UR14, RZ ;  /* 0x0000000e14047c10 */ /* 0x008fc6000ff3e0ff */
[----:B------:R-:W3:Y:S04]  /*4f50*/  LDL.LU R20, [R1+0x64] ;  /* 0x0000640001147983 */ /* 0x000ee80000300800 */
[----:B------:R0:W-:Y:S04]  /*4f60*/  STG.E.U16 desc[UR12][R2.64+0x2], R17 ;  /* 0x0000021102007986 */ /* 0x0001e8000c10150c */
[----:B0-----:R-:W3:Y:S01]  /*4f70*/  LDL.LU R17, [R1+0x68] ;  /* 0x0000680001117983 */ /* 0x001ee20000300800 */
[----:B------:R-:W-:Y:S02]  /*4f80*/  F2FP.BF16.F32.PACK_AB R31, R31, R57 ;  /* 0x000000391f1f723e */ /* 0x000fe400000010ff */
[----:B------:R-:W-:-:S02]  /*4f90*/  F2FP.BF16.F32.PACK_AB R34, R34, R56 ;  /* 0x000000382222723e */ /* 0x000fc400000010ff */
[----:B------:R-:W-:Y:S02]  /*4fa0*/  PRMT R0, R31, 0x7632, R0 ;  /* 0x000076321f007816 */ /* 0x000fe40000000000 */
[----:B------:R-:W-:Y:S01]  /*4fb0*/  F2FP.BF16.F32.PACK_AB R35, R35, R55 ;  /* 0x000000372323723e */ /* 0x000fe200000010ff */
[----:B------:R-:W-:Y:S01]  /*4fc0*/  STG.E.U16 desc[UR12][R2.64], R30 ;  /* 0x0000001e02007986 */ /* 0x000fe2000c10150c */
[----:B----4-:R-:W-:-:S03]  /*4fd0*/  IADD3.X R5, R19, UR15, RZ, P1, !PT ;  /* 0x0000000f13057c10 */ /* 0x010fc60008ffe4ff */
[----:B------:R-:W-:Y:S01]  /*4fe0*/  STG.E.U16 desc[UR12][R2.64+0x4], R31 ;  /* 0x0000041f02007986 */ /* 0x000fe2000c10150c */
[----:B------:R-:W-:-:S03]  /*4ff0*/  IADD3 R18, P1, R18, UR14, RZ ;  /* 0x0000000e12127c10 */ /* 0x000fc6000ff3e0ff */
[----:B------:R0:W-:Y:S01]  /*5000*/  STG.E.U16 desc[UR12][R2.64+0x6], R0 ;  /* 0x0000060002007986 */ /* 0x0001e2000c10150c */
[----:B------:R-:W-:Y:S02]  /*5010*/  PRMT R7, R34, 0x7632, R7 ;  /* 0x0000763222077816 */ /* 0x000fe40000000007 */
[----:B------:R-:W-:Y:S02]  /*5020*/  F2FP.BF16.F32.PACK_AB R38, R38, R54 ;  /* 0x000000362626723e */ /* 0x000fe400000010ff */
[----:B------:R-:W-:Y:S02]  /*5030*/  F2FP.BF16.F32.PACK_AB R15, R39, R15 ;  /* 0x0000000f270f723e */ /* 0x000fe400000010ff */
[----:B------:R-:W-:Y:S02]  /*5040*/  F2FP.BF16.F32.PACK_AB R8, R42, R8 ;  /* 0x000000082a08723e */ /* 0x000fe400000010ff */
[----:B------:R-:W-:Y:S02]  /*5050*/  F2FP.BF16.F32.PACK_AB R6, R43, R6 ;  /* 0x000000062b06723e */ /* 0x000fe400000010ff */
[----:B0-----:R-:W-:Y:S01]  /*5060*/  PRMT R3, R35, 0x7632, R3 ;  /* 0x0000763223037816 */ /* 0x001fe20000000003 */
[----:B------:R-:W-:Y:S01]  /*5070*/  STG.E.U16 desc[UR12][R4.64], R34 ;  /* 0x0000002204007986 */ /* 0x000fe2000c10150c */
[----:B------:R-:W-:-:S02]  /*5080*/  PRMT R9, R38, 0x7632, R9 ;  /* 0x0000763226097816 */ /* 0x000fc40000000009 */
[----:B--2---:R-:W-:Y:S01]  /*5090*/  IADD3.X R19, R23, UR15, RZ, P1, !PT ;  /* 0x0000000f17137c10 */ /* 0x004fe20008ffe4ff */
[----:B------:R0:W-:Y:S01]  /*50a0*/  STG.E.U16 desc[UR12][R4.64+0x2], R7 ;  /* 0x0000020704007986 */ /* 0x0001e2000c10150c */
[----:B------:R-:W-:Y:S02]  /*50b0*/  PRMT R0, R15, 0x7632, R0 ;  /* 0x000076320f007816 */ /* 0x000fe40000000000 */
[----:B------:R-:W-:Y:S01]  /*50c0*/  IADD3 R2, P1, R22, UR14, RZ ;  /* 0x0000000e16027c10 */ /* 0x000fe2000ff3e0ff */
[----:B------:R-:W-:Y:S01]  /*50d0*/  STG.E.U16 desc[UR12][R4.64+0x4], R35 ;  /* 0x0000042304007986 */ /* 0x000fe2000c10150c */
[----:B------:R-:W-:-:S03]  /*50e0*/  F2FP.BF16.F32.PACK_AB R16, R46, R16 ;  /* 0x000000102e10723e */ /* 0x000fc600000010ff */
[----:B------:R1:W-:Y:S01]  /*50f0*/  STG.E.U16 desc[UR12][R4.64+0x6], R3 ;  /* 0x0000060304007986 */ /* 0x0003e2000c10150c */
[----:B------:R-:W-:Y:S02]  /*5100*/  F2FP.BF16.F32.PACK_AB R14, R47, R14 ;  /* 0x0000000e2f0e723e */ /* 0x000fe400000010ff */
[----:B0-----:R-:W-:Y:S01]  /*5110*/  PRMT R7, R6, 0x7632, R7 ;  /* 0x0000763206077816 */ /* 0x001fe20000000007 */
[----:B------:R-:W-:Y:S04]  /*5120*/  STG.E.U16 desc[UR12][R18.64], R38 ;  /* 0x0000002612007986 */ /* 0x000fe8000c10150c */
[----:B------:R-:W-:Y:S01]  /*5130*/  STG.E.U16 desc[UR12][R18.64+0x2], R9 ;  /* 0x0000020912007986 */ /* 0x000fe2000c10150c */
[----:B-1----:R-:W-:-:S03]  /*5140*/  PRMT R5, R8, 0x7632, R5 ;  /* 0x0000763208057816 */ /* 0x002fc60000000005 */
[----:B------:R-:W-:Y:S04]  /*5150*/  STG.E.U16 desc[UR12][R18.64+0x4], R15 ;  /* 0x0000040f12007986 */ /* 0x000fe8000c10150c */
[----:B------:R0:W-:Y:S02]  /*5160*/  STG.E.U16 desc[UR12][R18.64+0x6], R0 ;  /* 0x0000060012007986 */ /* 0x0001e4000c10150c */
[----:B0-----:R-:W-:Y:S01]  /*5170*/  PRMT R0, R16, 0x7632, R0 ;  /* 0x0000763210007816 */ /* 0x001fe20000000000 */
[----:B------:R-:W-:Y:S01]  /*5180*/  ULOP3.LUT UR4, UR4, 0x1, URZ, 0x3c, !UPT ;  /* 0x0000000104047892 */ /* 0x000fe2000f8e3c3f */
[----:B------:R-:W-:Y:S01]  /*5190*/  UMOV UR5, UR11 ;  /* 0x0000000b00057c82 */ /* 0x000fe20008000000 */
[----:B-----5:R-:W-:-:S05]  /*51a0*/  IADD3.X R3, R21, UR15, RZ, P1, !PT ;  /* 0x0000000f15037c10 */ /* 0x020fca0008ffe4ff */
[----:B------:R-:W-:Y:S01]  /*51b0*/  STG.E.U16 desc[UR12][R2.64], R8 ;  /* 0x0000000802007986 */ /* 0x000fe2000c10150c */
[----:B---3--:R-:W-:-:S03]  /*51c0*/  IADD3 R4, P1, R20, UR14, RZ ;  /* 0x0000000e14047c10 */ /* 0x008fc6000ff3e0ff */
[----:B------:R0:W-:Y:S04]  /*51d0*/  STG.E.U16 desc[UR12][R2.64+0x2], R5 ;  /* 0x0000020502007986 */ /* 0x0001e8000c10150c */
[----:B------:R-:W-:Y:S04]  /*51e0*/  STG.E.U16 desc[UR12][R2.64+0x4], R6 ;  /* 0x0000040602007986 */ /* 0x000fe8000c10150c */
        /* <DEDUP_REMOVED lines=9> */
.L_x_688:
        /* <DEDUP_REMOVED lines=10> */
[----:B------:R-:W0:Y:S01]  /*5320*/  LDC.64 R8, c[0x0][0x258] ;  /* 0x00009600ff087b82 */ /* 0x000e220000000a00 */
[----:B------:R-:W1:Y:S01]  /*5330*/  S2R R57, SR_TID.X ;  /* 0x0000000000397919 */ /* 0x000e620000002100 */
[----:B------:R-:W-:-:S06]  /*5340*/  UMOV UR4, 0x400 ;  /* 0x0000040000047882 */ /* 0x000fcc0000000000 */
[----:B------:R-:W3:Y:S01]  /*5350*/  S2UR UR5, SR_CgaCtaId ;  /* 0x00000000000579c3 */ /* 0x000ee20000008800 */
[----:B0-----:R-:W-:Y:S02]  /*5360*/  LOP3.LUT R2, RZ, R8, RZ, 0x33, !PT ;  /* 0x00000008ff027212 */ /* 0x001fe400078e33ff */
[----:B--2---:R-:W-:Y:S02]  /*5370*/  LOP3.LUT R3, RZ, R9, RZ, 0x33, !PT ;  /* 0x00000009ff037212 */ /* 0x004fe400078e33ff */
[----:B------:R-:W-:-:S04]  /*5380*/  ISETP.GT.U32.AND P0, PT, R2, -0x8, PT ;  /* 0xfffffff80200780c */ /* 0x000fc80003f04070 */
[----:B------:R-:W-:Y:S01]  /*5390*/  ISETP.GT.AND.EX P0, PT, R3, -0x1, PT, P0 ;  /* 0xffffffff0300780c */ /* 0x000fe20003f04300 */
[----:B---3--:R-:W-:Y:S01]  /*53a0*/  ULEA UR6, UR5, UR4, 0x18 ;  /* 0x0000000405067291 */ /* 0x008fe2000f8ec03f */
[----:B-1----:R-:W-:Y:S01]  /*53b0*/  SHF.R.U32.HI R49, RZ, 0x5, R57 ;  /* 0x00000005ff317819 */ /* 0x002fe20000011639 */
[----:B------:R-:W-:Y:S01]  /*53c0*/  IMAD.SHL.U32 R48, R57, 0x2, RZ ;  /* 0x0000000239307824 */ /* 0x000fe200078e00ff */
[----:B------:R-:W-:Y:S01]  /*53d0*/  SEL R2, R2, 0xfffffff8, P0 ;  /* 0xfffffff802027807 */ /* 0x000fe20000000000 */
[----:B------:R-:W-:Y:S01]  /*53e0*/  ULDC.64 UR4, c[0x0][0x260] ;  /* 0x0000980000047ab9 */ /* 0x000fe20000000a00 */
[----:B------:R-:W-:Y:S01]  /*53f0*/  SEL R3, R3, 0xffffffff, P0 ;  /* 0xffffffff03037807 */ /* 0x000fe20000000000 */
[----:B------:R-:W-:Y:S01]  /*5400*/  IMAD.SHL.U32 R6, R49, 0x2, RZ ;  /* 0x0000000231067824 */ /* 0x000fe200078e00ff */
[C---:B------:R-:W-:Y:S01]  /*5410*/  SHF.L.U32 R0, R2.reuse, 0x4, RZ ;  /* 0x0000000402007819 */ /* 0x040fe200000006ff */
[----:B------:R-:W-:Y:S01]  /*5420*/  UIADD3 UR4, UP0, UR4, 0x7e800, URZ ;  /* 0x0007e80004047890 */ /* 0x000fe2000ff1e03f */
[----:B------:R-:W-:-:S02]  /*5430*/  SHF.L.U64.HI R2, R2, 0x4, R3 ;  /* 0x0000000402027819 */ /* 0x000fc40000010203 */
[----:B------:R-:W-:Y:S01]  /*5440*/  MOV R3, 0xffffffff ;  /* 0xffffffff00037802 */ /* 0x000fe20000000f00 */
[----:B------:R-:W-:Y:S01]  /*5450*/  UIADD3.X UR5, URZ, UR5, URZ, UP0, !UPT ;  /* 0x000000053f057290 */ /* 0x000fe200087fe43f */
[----:B------:R-:W-:Y:S02]  /*5460*/  IADD3 R0, P0, P1, -R0, -0x11, -R49 ;  /* 0xffffffef00007810 */ /* 0x000fe4000791e931 */
[----:B------:R-:W-:Y:S02]  /*5470*/  SHF.R.U32.HI R52, RZ, 0x4, R57 ;  /* 0x00000004ff347819 */ /* 0x000fe40000011639 */
[----:B------:R-:W-:Y:S02]  /*5480*/  IADD3.X R2, ~R2, -0x1, R3, P0, P1 ;  /* 0xffffffff02027810 */ /* 0x000fe400007e2503 */
[----:B------:R-:W-:Y:S02]  /*5490*/  IADD3 R53, R52, 0x1e, RZ ;  /* 0x0000001e34357810 */ /* 0x000fe40007ffe0ff */
[----:B------:R-:W-:Y:S01]  /*54a0*/  LOP3.LUT R3, R6, 0x1f, R57, 0x78, !PT ;  /* 0x0000001f06037812 */ /* 0x000fe200078e7839 */
[----:B------:R-:W-:Y:S01]  /*54b0*/  IMAD.WIDE.U32 R4, R2, -0x77777777, RZ ;  /* 0x8888888902047825 */ /* 0x000fe200078e00ff */
[----:B------:R-:W-:-:S02]  /*54c0*/  LEA R10, R49, UR6, 0x7 ;  /* 0x00000006310a7c11 */ /* 0x000fc4000f8e38ff */
[----:B------:R-:W-:Y:S02]  /*54d0*/  LOP3.LUT R12, RZ, R52, RZ, 0x33, !PT ;  /* 0x00000034ff0c7212 */ /* 0x000fe400078e33ff */
[----:B------:R-:W-:Y:S01]  /*54e0*/  VIMNMX.U32 R11, R53, 0x20, !PT ;  /* 0x00000020350b7848 */ /* 0x000fe20007fe0000 */
[C---:B------:R-:W-:Y:S01]  /*54f0*/  IMAD.WIDE.U32 R6, P0, R0.reuse, -0x77777778, R4 ;  /* 0x8888888800067825 */ /* 0x040fe20007800004 */
[----:B------:R-:W-:Y:S02]  /*5500*/  LEA R3, R3, R10, 0x2 ;  /* 0x0000000a03037211 */ /* 0x000fe400078e10ff */
[----:B------:R-:W-:Y:S01]  /*5510*/  SHF.L.U32 R10, R57, 0x7, RZ ;  /* 0x00000007390a7819 */ /* 0x000fe200000006ff */
[----:B------:R-:W-:Y:S01]  /*5520*/  IMAD.WIDE.U32 R4, R0, -0x77777777, RZ ;  /* 0x8888888900047825 */ /* 0x000fe200078e00ff */
[----:B------:R-:W-:Y:S02]  /*5530*/  IADD3 R4, R11, R12, RZ ;  /* 0x0000000c0b047210 */ /* 0x000fe40007ffe0ff */
[----:B------:R-:W-:Y:S01]  /*5540*/  MOV R12, R7 ;  /* 0x00000007000c7202 */ /* 0x000fe20000000f00 */
[----:B------:R-:W-:Y:S01]  /*5550*/  IMAD.X R13, RZ, RZ, RZ, P0 ;  /* 0x000000ffff0d7224 */ /* 0x000fe200000e06ff */
[----:B------:R-:W-:-:S02]  /*5560*/  IADD3 RZ, P1, R5, R6, RZ ;  /* 0x0000000605ff7210 */ /* 0x000fc40007f3e0ff */
[----:B------:R-:W-:Y:S02]  /*5570*/  LOP3.LUT R10, R10, 0x780, RZ, 0xc0, !PT ;  /* 0x000007800a0a7812 */ /* 0x000fe400078ec0ff */
[----:B------:R-:W-:Y:S01]  /*5580*/  ISETP.LT.U32.AND P0, PT, R8, 0x7, PT ;  /* 0x000000070800780c */ /* 0x000fe20003f01070 */
[----:B------:R-:W-:Y:S01]  /*5590*/  IMAD.WIDE.U32.X R12, R2, -0x77777778, R12, P1 ;  /* 0x88888888020c7825 */ /* 0x000fe200008e040c */
[----:B------:R-:W-:Y:S02]  /*55a0*/  LOP3.LUT R48, R48, 0x1e, RZ, 0xc0, !PT ;  /* 0x0000001e30307812 */ /* 0x000fe400078ec0ff */
[----:B------:R-:W-:Y:S01]  /*55b0*/  IADD3 R54, R52, 0x3c, RZ ;  /* 0x0000003c34367810 */ /* 0x000fe20007ffe0ff */
[----:B------:R-:W-:Y:S01]  /*55c0*/  VIADD R14, R10, UR6 ;  /* 0x000000060a0e7c36 */ /* 0x000fe20008000000 */
[----:B------:R-:W-:Y:S01]  /*55d0*/  ISETP.LT.AND.EX P0, PT, R9, RZ, PT, P0 ;  /* 0x000000ff0900720c */ /* 0x000fe20003f01300 */
[----:B------:R-:W-:Y:S01]  /*55e0*/  IMAD.WIDE.U32 R10, R4, -0x77777777, RZ ;  /* 0x88888889040a7825 */ /* 0x000fe200078e00ff */
[----:B------:R-:W-:-:S02]  /*55f0*/  SHF.R.U64 R45, R12, 0x3, R13 ;  /* 0x000000030c2d7819 */ /* 0x000fc4000000120d */
[-C--:B------:R-:W-:Y:S02]  /*5600*/  LOP3.LUT R7, R53, R48.reuse, RZ, 0x3c, !PT ;  /* 0x0000003035077212 */ /* 0x080fe400078e3cff */
[-C--:B------:R-:W-:Y:S01]  /*5610*/  LOP3.LUT R15, R54, R48.reuse, RZ, 0x3c, !PT ;  /* 0x00000030360f7212 */ /* 0x080fe200078e3cff */
[----:B------:R-:W-:Y:S01]  /*5620*/  VIADD R45, R45, 0x1 ;  /* 0x000000012d2d7836 */ /* 0x000fe20000000000 */
[----:B------:R-:W-:Y:S02]  /*5630*/  SEL R17, R8, 0x7, P0 ;  /* 0x0000000708117807 */ /* 0x000fe40000000000 */
[----:B------:R-:W-:Y:S02]  /*5640*/  SEL R16, R9, RZ, P0 ;  /* 0x000000ff09107207 */ /* 0x000fe40000000000 */
[----:B------:R-:W-:Y:S02]  /*5650*/  LOP3.LUT R5, R52, R48, RZ, 0x3c, !PT ;  /* 0x0000003034057212 */ /* 0x000fe400078e3cff */
[----:B------:R-:W-:-:S02]  /*5660*/  LEA.HI R44, R11, 0x1, RZ, 0x1c ;  /* 0x000000010b2c7811 */ /* 0x000fc400078fe0ff */
[C---:B------:R-:W-:Y:S02]  /*5670*/  IADD3 R10, P0, R49.reuse, 0xf, RZ ;  /* 0x0000000f310a7810 */ /* 0x040fe40007f1e0ff */
[C---:B------:R-:W-:Y:S02]  /*5680*/  IADD3 R11, P1, R49.reuse, 0x1e, RZ ;  /* 0x0000001e310b7810 */ /* 0x040fe40007f3e0ff */
[----:B------:R-:W-:Y:S01]  /*5690*/  IADD3 R12, P2, R49, 0x2d, RZ ;  /* 0x0000002d310c7810 */ /* 0x000fe20007f5e0ff */
[----:B------:R-:W-:Y:S01]  /*56a0*/  IMAD.X R13, RZ, RZ, RZ, P0 ;  /* 0x000000ffff0d7224 */ /* 0x000fe200000e06ff */
[-C--:B------:R-:W-:Y:S01]  /*56b0*/  LEA R6, R7, R14.reuse, 0x2 ;  /* 0x0000000e07067211 */ /* 0x080fe200078e10ff */
[----:B------:R-:W-:Y:S01]  /*56c0*/  IMAD R7, R15, 0x4, R14 ;  /* 0x000000040f077824 */ /* 0x000fe200078e020e */
[----:B------:R-:W-:Y:S02]  /*56d0*/  LEA R5, R5, R14, 0x2 ;  /* 0x0000000e05057211 */ /* 0x000fe400078e10ff */
[----:B------:R-:W-:-:S02]  /*56e0*/  SHF.L.U64.HI R16, R17, 0x4, R16 ;  /* 0x0000000411107819 */ /* 0x000fc40000010210 */
[----:B------:R-:W-:Y:S02]  /*56f0*/  MOV R8, UR9 ;  /* 0x0000000900087c02 */ /* 0x000fe40008000f00 */
[C---:B------:R-:W-:Y:S02]  /*5700*/  LOP3.LUT R56, R57.reuse, 0x1f, RZ, 0xc0, !PT ;  /* 0x0000001f39387812 */ /* 0x040fe400078ec0ff */
[----:B------:R-:W-:Y:S02]  /*5710*/  LOP3.LUT R9, R57, 0xf, RZ, 0xc0, !PT ;  /* 0x0000000f39097812 */ /* 0x000fe400078ec0ff */
[----:B------:R-:W-:Y:S02]  /*5720*/  IADD3 R55, R52, 0x5a, RZ ;  /* 0x0000005a34377810 */ /* 0x000fe40007ffe0ff */
[----:B------:R-:W-:Y:S02]  /*5730*/  IADD3.X R14, RZ, RZ, RZ, P1, !PT ;  /* 0x000000ffff0e7210 */ /* 0x000fe40000ffe4ff */
[----:B------:R-:W-:-:S02]  /*5740*/  IADD3.X R15, RZ, RZ, RZ, P2, !PT ;  /* 0x000000ffff0f7210 */ /* 0x000fc400017fe4ff */
[----:B------:R-:W-:Y:S02]  /*5750*/  SHF.L.U32 R17, R17, 0x4, RZ ;  /* 0x0000000411117819 */ /* 0x000fe400000006ff */
[----:B------:R-:W-:Y:S02]  /*5760*/  LOP3.LUT R44, R44, 0x3, RZ, 0xc0, !PT ;  /* 0x000000032c2c7812 */ /* 0x000fe400078ec0ff */
[----:B------:R-:W-:-:S07]  /*5770*/  LOP3.LUT R45, R45, 0x3, RZ, 0xc0, !PT ;  /* 0x000000032d2d7812 */ /* 0x000fce00078ec0ff */
.L_x_717:
[----:B------:R-:W-:Y:S01]  /*5780*/  ISETP.GT.U32.AND P0, PT, R17, R49, PT ;  /* 0x000000311100720c */ /* 0x000fe20003f04070 */
[----:B------:R-:W-:Y:S01]  /*5790*/  BSSY B0, `(.L_x_701) ;  /* 0x00000a5000007945 */ /* 0x000fe20003800000 */
[----:B01----:R-:W-:Y:S02]  /*57a0*/  CS2R R42, SRZ ;  /* 0x00000000002a7805 */ /* 0x003fe4000001ff00 */
[----:B------:R-:W-:-:S13]  /*57b0*/  ISETP.GT.AND.EX P0, PT, R16, RZ, PT, P0 ;  /* 0x000000ff1000720c */ /* 0x000fda0003f04300 */
[----:B--234-:R-:W-:Y:S05]  /*57c0*/  @!P0 BRA `(.L_x_702) ;  /* 0x0000000800848947 */ /* 0x01cfea0003800000 */
[----:B------:R-:W-:Y:S01]  /*57d0*/  ISETP.NE.U32.AND P1, PT, R45, RZ, PT ;  /* 0x000000ff2d00720c */ /* 0x000fe20003f25070 */
[----:B------:R-:W-:Y:S01]  /*57e0*/  BSSY B1, `(.L_x_703) ;  /* 0x0000022000017945 */ /* 0x000fe20003800000 */
[----:B------:R-:W-:Y:S02]  /*57f0*/  ISETP.GE.U32.AND P0, PT, R0, 0x2d, PT ;  /* 0x0000002d0000780c */ /* 0x000fe40003f06070 */
[----:B------:R-:W-:Y:S02]  /*5800*/  CS2R R42, SRZ ;  /* 0x00000000002a7805 */ /* 0x000fe4000001ff00 */
[----:B------:R-:W-:Y:S01]  /*5810*/  ISETP.NE.AND.EX P1, PT, RZ, RZ, PT, P1 ;  /* 0x000000ffff00720c */ /* 0x000fe20003f25310 */
[----:B------:R-:W-:Y:S01]  /*5820*/  IMAD.MOV.U32 R46, RZ, RZ, RZ ;  /* 0x000000ffff2e7224 */ /* 0x000fe200078e00ff */
[----:B------:R-:W-:Y:S02]  /*5830*/  IADD3 R18, P2, R56, R8, RZ ;  /* 0x0000000838127210 */ /* 0x000fe40007f5e0ff */
[----:B------:R-:W-:-:S02]  /*5840*/  ISETP.GE.U32.AND.EX P0, PT, R2, RZ, PT, P0 ;  /* 0x000000ff0200720c */ /* 0x000fc40003f06100 */
[----:B------:R-:W-:Y:S02]  /*5850*/  MOV R47, R49 ;  /* 0x00000031002f7202 */ /* 0x000fe40000000f00 */
[----:B------:R-:W-:-:S05]  /*5860*/  LEA.HI.X.SX32 R19, R8, RZ, 0x1, P2 ;  /* 0x000000ff08137211 */ /* 0x000fca00010f0eff */
[----:B------:R-:W-:Y:S05]  /*5870*/  @!P1 BRA `(.L_x_704) ;  /* 0x0000000000609947 */ /* 0x000fea0003800000 */
        /* <DEDUP_REMOVED lines=17> */
[----:B------:R-:W-:Y:S02]  /*5990*/  MOV R46, R14 ;  /* 0x0000000e002e7202 */ /* 0x000fe40000000f00 */
[----:B------:R-:W-:Y:S02]  /*59a0*/  @P1 MOV R47, R12 ;  /* 0x0000000c002f1202 */ /* 0x000fe40000000f00 */
[----:B------:R-:W-:Y:S01]  /*59b0*/  @P1 MOV R46, R15 ;  /* 0x0000000f002e1202 */ /* 0x000fe20000000f00 */
[----:B--2---:R-:W-:Y:S01]  /*59c0*/  FADD.FTZ R42, R42, R22 ;  /* 0x000000162a2a7221 */ /* 0x004fe20000010000 */
[----:B------:R-:W-:-:S03]  /*59d0*/  FADD.FTZ R43, R43, R23 ;  /* 0x000000172b2b7221 */ /* 0x000fc60000010000 */
[----:B---3--:R-:W-:Y:S01]  /*59e0*/  @P1 FADD.FTZ R42, R42, R20 ;  /* 0x000000142a2a1221 */ /* 0x008fe20000010000 */
[----:B------:R-:W-:-:S07]  /*59f0*/  @P1 FADD.FTZ R43, R43, R21 ;  /* 0x000000152b2b1221 */ /* 0x000fce0000010000 */
.L_x_704:
[----:B------:R-:W-:Y:S05]  /*5a00*/  BSYNC B1 ;  /* 0x0000000000017941 */ /* 0x000fea0003800000 */
.L_x_703:
[----:B------:R-:W-:Y:S05]  /*5a10*/  @!P0 BRA `(.L_x_702) ;  /* 0x0000000400f08947 */ /* 0x000fea0003800000 */
[C---:B------:R-:W-:Y:S01]  /*5a20*/  SHF.L.U64.HI R21, R18.reuse, 0x1, R19 ;  /* 0x0000000112157819 */ /* 0x040fe20000010213 */
[----:B------:R-:W-:Y:S01]  /*5a30*/  IMAD.SHL.U32 R20, R18, 0x2, RZ ;  /* 0x0000000212147824 */ /* 0x000fe200078e00ff */
[C---:B------:R-:W-:Y:S01]  /*5a40*/  IADD3 R18, P0, -R47.reuse, R17, RZ ;  /* 0x000000112f127210 */ /* 0x040fe20007f1e1ff */
[----:B------:R-:W-:Y:S01]  /*5a50*/  IMAD R19, R46, 0xf00, RZ ;  /* 0x00000f002e137824 */ /* 0x000fe200078e02ff */
[----:B------:R-:W-:Y:S01]  /*5a60*/  BSSY B1, `(.L_x_705) ;  /* 0x0000044000017945 */ /* 0x000fe20003800000 */
[----:B------:R-:W-:Y:S01]  /*5a70*/  IMAD.WIDE.U32 R20, R47, 0xf00, R20 ;  /* 0x00000f002f147825 */ /* 0x000fe200078e0014 */
[----:B------:R-:W-:Y:S02]  /*5a80*/  ISETP.GT.U32.AND P1, PT, R18, 0xb4, PT ;  /* 0x000000b41200780c */ /* 0x000fe40003f24070 */
[----:B------:R-:W-:Y:S02]  /*5a90*/  IADD3.X R22, ~R46, R16, RZ, P0, !PT ;  /* 0x000000102e167210 */ /* 0x000fe400007fe5ff */
[----:B------:R-:W-:-:S02]  /*5aa0*/  IADD3 R19, R21, R19, RZ ;  /* 0x0000001315137210 */ /* 0x000fc40007ffe0ff */
        /* <DEDUP_REMOVED lines=8> */
.L_x_707:
        /* <DEDUP_REMOVED lines=9> */
[----:B------:R-:W5:Y:S01]  /*5bc0*/  LDG.E.64 R30, desc[UR12][R18.64+0x189c00] ;  /* 0x189c000c121e7981 */ /* 0x000f62000c1e1b00 */
[----:B--2---:R-:W-:Y:S01]  /*5bd0*/  FADD.FTZ R41, R32, R42 ;  /* 0x0000002a20297221 */ /* 0x004fe20000010000 */
[----:B------:R-:W-:-:S02]  /*5be0*/  FADD.FTZ R40, R33, R43 ;  /* 0x0000002b21287221 */ /* 0x000fc40000010000 */
[----:B------:R-:W2:Y:S01]  /*5bf0*/  LDG.E.64 R32, desc[UR12][R18.64+0x1c2000] ;  /* 0x1c20000c12207981 */ /* 0x000ea2000c1e1b00 */
[----:B---3--:R-:W-:Y:S01]  /*5c00*/  FADD.FTZ R41, R41, R34 ;  /* 0x0000002229297221 */ /* 0x008fe20000010000 */
[----:B------:R-:W-:Y:S02]  /*5c10*/  FADD.FTZ R40, R40, R35 ;  /* 0x0000002328287221 */ /* 0x000fe40000010000 */
[----:B------:R-:W3:Y:S01]  /*5c20*/  LDG.E.64 R34, desc[UR12][R18.64+0x1fa400] ;  /* 0x1fa4000c12227981 */ /* 0x000ee2000c1e1b00 */
[----:B----4-:R-:W-:Y:S01]  /*5c30*/  FADD.FTZ R41, R41, R36 ;  /* 0x0000002429297221 */ /* 0x010fe20000010000 */
[----:B------:R-:W-:Y:S02]  /*5c40*/  FADD.FTZ R40, R40, R37 ;  /* 0x0000002528287221 */ /* 0x000fe40000010000 */
[----:B------:R-:W4:Y:S01]  /*5c50*/  LDG.E.64 R36, desc[UR12][R18.64+0x232800] ;  /* 0x2328000c12247981 */ /* 0x000f22000c1e1b00 */
[----:B-----5:R-:W-:Y:S01]  /*5c60*/  FADD.FTZ R41, R41, R38 ;  /* 0x0000002629297221 */ /* 0x020fe20000010000 */
[----:B------:R-:W-:-:S02]  /*5c70*/  FADD.FTZ R58, R40, R39 ;  /* 0x00000027283a7221 */ /* 0x000fc40000010000 */
[----:B------:R-:W5:Y:S01]  /*5c80*/  LDG.E.64 R38, desc[UR12][R18.64+0x26ac00] ;  /* 0x26ac000c12267981 */ /* 0x000f62000c1e1b00 */
[----:B------:R-:W-:-:S03]  /*5c90*/  FADD.FTZ R59, R41, R20 ;  /* 0x00000014293b7221 */ /* 0x000fc60000010000 */
[----:B------:R-:W5:Y:S04]  /*5ca0*/  LDG.E.64 R40, desc[UR12][R18.64+0x2a3000] ;  /* 0x2a30000c12287981 */ /* 0x000f68000c1e1b00 */
[----:B------:R0:W5:Y:S01]  /*5cb0*/  LDG.E.64 R42, desc[UR12][R18.64+0x2db400] ;  /* 0x2db4000c122a7981 */ /* 0x000162000c1e1b00 */
[----:B------:R-:W-:Y:S01]  /*5cc0*/  FADD.FTZ R58, R58, R21 ;  /* 0x000000153a3a7221 */ /* 0x000fe20000010000 */
[----:B------:R-:W-:Y:S01]  /*5cd0*/  FADD.FTZ R59, R59, R22 ;  /* 0x000000163b3b7221 */ /* 0x000fe20000010000 */
[----:B------:R-:W-:Y:S02]  /*5ce0*/  IADD3 R47, P1, R47, 0xf0, RZ ;  /* 0x000000f02f2f7810 */ /* 0x000fe40007f3e0ff */
[----:B------:R-:W-:Y:S01]  /*5cf0*/  FADD.FTZ R58, R58, R23 ;  /* 0x000000173a3a7221 */ /* 0x000fe20000010000 */
[----:B------:R-:W-:Y:S01]  /*5d00*/  FADD.FTZ R59, R59, R24 ;  /* 0x000000183b3b7221 */ /* 0x000fe20000010000 */
[----:B------:R-:W-:-:S02]  /*5d10*/  IADD3.X R46, RZ, R46, RZ, P1, !PT ;  /* 0x0000002eff2e7210 */ /* 0x000fc40000ffe4ff */
[----:B------:R-:W-:Y:S01]  /*5d20*/  FADD.FTZ R58, R58, R25 ;  /* 0x000000193a3a7221 */ /* 0x000fe20000010000 */
[----:B------:R-:W-:Y:S01]  /*5d30*/  FADD.FTZ R59, R59, R26 ;  /* 0x0000001a3b3b7221 */ /* 0x000fe20000010000 */
[----:B------:R-:W-:Y:S02]  /*5d40*/  ISETP.GE.U32.AND P1, PT, R47, R50, PT ;  /* 0x000000322f00720c */ /* 0x000fe40003f26070 */
[----:B------:R-:W-:Y:S01]  /*5d50*/  FADD.FTZ R58, R58, R27 ;  /* 0x0000001b3a3a7221 */ /* 0x000fe20000010000 */
[----:B------:R-:W-:Y:S01]  /*5d60*/  FADD.FTZ R59, R59, R28 ;  /* 0x0000001c3b3b7221 */ /* 0x000fe20000010000 */
[----:B------:R-:W-:Y:S02]  /*5d70*/  ISETP.GE.AND.EX P1, PT, R46, R51, PT, P1 ;  /* 0x000000332e00720c */ /* 0x000fe40003f26310 */
[----:B------:R-:W-:Y:S01]  /*5d80*/  FADD.FTZ R58, R58, R29 ;  /* 0x0000001d3a3a7221 */ /* 0x000fe20000010000 */
[----:B------:R-:W-:Y:S01]  /*5d90*/  FADD.FTZ R59, R59, R30 ;  /* 0x0000001e3b3b7221 */ /* 0x000fe20000010000 */
[----:B0-----:R-:W-:-:S02]  /*5da0*/  IADD3 R18, P2, R18, 0x384000, RZ ;  /* 0x0038400012127810 */ /* 0x001fc40007f5e0ff */
[----:B------:R-:W-:-:S03]  /*5db0*/  FADD.FTZ R58, R58, R31 ;  /* 0x0000001f3a3a7221 */ /* 0x000fc60000010000 */
        /* <DEDUP_REMOVED lines=12> */
[----:B------:R-:W-:Y:S01]  /*5e80*/  FADD.FTZ R43, R58, R43 ;  /* 0x0000002b3a2b7221 */ /* 0x000fe20000010000 */
[----:B------:R-:W-:Y:S06]  /*5e90*/  @!P1 BRA `(.L_x_707) ;  /* 0xfffffffc00249947 */ /* 0x000fec000383ffff */
.L_x_706:
[----:B------:R-:W-:Y:S05]  /*5ea0*/  BSYNC B1 ;  /* 0x0000000000017941 */ /* 0x000fea0003800000 */
.L_x_705:
        /* <DEDUP_REMOVED lines=35> */
.L_x_709:
[----:B------:R-:W-:Y:S05]  /*60e0*/  BSYNC B1 ;  /* 0x0000000000017941 */ /* 0x000fea0003800000 */
.L_x_708:
        /* <DEDUP_REMOVED lines=15> */
.L_x_702:
[----:B------:R-:W-:Y:S05]  /*61e0*/  BSYNC B0 ;  /* 0x0000000000007941 */ /* 0x000fea0003800000 */
.L_x_701:
        /* <DEDUP_REMOVED lines=17> */
[----:B------:R-:W-:Y:S02]  /*6300*/  MOV R24, 0xffff ;  /* 0x0000ffff00187802 */ /* 0x000fe40000000f00 */
[----:B------:R-:W-:Y:S01]  /*6310*/  MOV R26, 0xffff ;  /* 0x0000ffff001a7802 */ /* 0x000fe20000000f00 */
[----:B--2---:R-:W2:Y:S01]  /*6320*/  SHFL.BFLY PT, R21, R18, 0x8, 0x101f ;  /* 0x0d101f0012157f89 */ /* 0x004ea200000e0000 */
[----:B------:R-:W-:Y:S02]  /*6330*/  MOV R29, 0xffff ;  /* 0x0000ffff001d7802 */ /* 0x000fe40000000f00 */
[----:B------:R-:W-:Y:S01]  /*6340*/  MOV R28, 0xffff ;  /* 0x0000ffff001c7802 */ /* 0x000fe20000000f00 */
[----:B---3--:R-:W3:Y:S01]  /*6350*/  SHFL.BFLY PT, R20, R19, 0x8, 0x101f ;  /* 0x0d101f0013147f89 */ /* 0x008ee200000e0000 */
[----:B--2---:R-:W-:Y:S01]  /*6360*/  FADD.FTZ R21, R21, R18 ;  /* 0x0000001215157221 */ /* 0x004fe20000010000 */
[----:B------:R-:W-:Y:S01]  /*6370*/  MOV R18, 0xffff ;  /* 0x0000ffff00127802 */ /* 0x000fe20000000f00 */
[----:B---3--:R-:W-:-:S03]  /*6380*/  FADD.FTZ R20, R20, R19 ;  /* 0x0000001314147221 */ /* 0x008fc60000010000 */
[----:B------:R-:W2:Y:S01]  /*6390*/  SHFL.BFLY PT, R22, R21, 0x4, 0x101f ;  /* 0x0c901f0015167f89 */ /* 0x000ea200000e0000 */
[----:B------:R-:W-:-:S03]  /*63a0*/  IMAD.MOV.U32 R19, RZ, RZ, 0xffff ;  /* 0x0000ffffff137424 */ /* 0x000fc600078e00ff */
        /* <DEDUP_REMOVED lines=10> */
.L_x_726:
[----:B------:R-:W2:Y:S01]  /*6450*/  LDC.64 R18, c[0x0][0x218] ;  /* 0x00008600ff127b82 */ /* 0x000ea20000000a00 */
[----:B------:R-:W-:Y:S01]  /*6460*/  ISETP.NE.AND P1, PT, R9, RZ, PT ;  /* 0x000000ff0900720c */ /* 0x000fe20003f25270 */
[----:B----4-:R-:W-:Y:S01]  /*6470*/  FADD.FTZ R24, R24, R38 ;  /* 0x0000002618187221 */ /* 0x010fe20000010000 */
[----:B------:R-:W-:Y:S02]  /*6480*/  IADD3 R23, R52, R8, RZ ;  /* 0x0000000834177210 */ /* 0x000fe40007ffe0ff */
[----:B------:R-:W-:Y:S02]  /*6490*/  ISETP.NE.AND P2, PT, R44, 0x1, PT ;  /* 0x000000012c00780c */ /* 0x000fe40003f45270 */
[----:B------:R-:W-:Y:S01]  /*64a0*/  MOV R31, R53 ;  /* 0x00000035001f7202 */ /* 0x000fe20000000f00 */
        /* <DEDUP_REMOVED lines=8> */
[----:B--2---:R-:W-:Y:S01]  /*6530*/  CS2R R22, SRZ ;  /* 0x0000000000167805 */ /* 0x004fe2000001ff00 */
[----:B------:R-:W-:-:S05]  /*6540*/  UMOV UR7, 0xffff ;  /* 0x0000ffff00077882 */ /* 0x000fca0000000000 */
[----:B------:R2:W3:Y:S04]  /*6550*/  @P0 LDS R22, [R6] ;  /* 0x0000000006160984 */ /* 0x0004e80000000800 */
[----:B------:R2:W4:Y:S01]  /*6560*/  @P0 LDS R23, [R6+0x780] ;  /* 0x0007800006170984 */ /* 0x0005220000000800 */
[----:B------:R-:W-:Y:S05]  /*6570*/  BRA.DIV UR7, `(.L_x_714) ;  /* 0x0000001207607947 */ /* 0x000fea000b800000 */
[----:B------:R-:W-:Y:S01]  /*6580*/  MOV R29, 0xffff ;  /* 0x0000ffff001d7802 */ /* 0x000fe20000000f00 */
[----:B------:R-:W-:Y:S01]  /*6590*/  IMAD.MOV.U32 R28, RZ, RZ, 0xffff ;  /* 0x0000ffffff1c7424 */ /* 0x000fe200078e00ff */
[----:B------:R-:W-:Y:S01]  /*65a0*/  MOV R30, 0xffff ;  /* 0x0000ffff001e7802 */ /* 0x000fe20000000f00 */
[----:B------:R-:W-:Y:S01]  /*65b0*/  IMAD.MOV.U32 R32, RZ, RZ, 0xffff ;  /* 0x0000ffffff207424 */ /* 0x000fe200078e00ff */
[----:B------:R-:W-:Y:S01]  /*65c0*/  MOV R31, 0xffff ;  /* 0x0000ffff001f7802 */ /* 0x000fe20000000f00 */
[----:B---3--:R-:W3:Y:S01]  /*65d0*/  SHFL.BFLY PT, R25, R22, 0x8, 0x101f ;  /* 0x0d101f0016197f89 */ /* 0x008ee200000e0000 */
[----:B------:R-:W-:Y:S02]  /*65e0*/  MOV R33, 0xffff ;  /* 0x0000ffff00217802 */ /* 0x000fe40000000f00 */
[----:B------:R-:W-:Y:S01]  /*65f0*/  MOV R34, 0xffff ;  /* 0x0000ffff00227802 */ /* 0x000fe20000000f00 */
[----:B----4-:R-:W4:Y:S01]  /*6600*/  SHFL.BFLY PT, R24, R23, 0x8, 0x101f ;  /* 0x0d101f0017187f89 */ /* 0x010f2200000e0000 */
[----:B---3--:R-:W-:Y:S01]  /*6610*/  FADD.FTZ R25, R25, R22 ;  /* 0x0000001619197221 */ /* 0x008fe20000010000 */
[----:B----4-:R-:W-:-:S04]  /*6620*/  FADD.FTZ R24, R24, R23 ;  /* 0x0000001718187221 */ /* 0x010fc80000010000 */
[----:B------:R-:W3:Y:S01]  /*6630*/  SHFL.BFLY PT, R26, R25, 0x4, 0x101f ;  /* 0x0c901f00191a7f89 */ /* 0x000ee200000e0000 */
[----:B------:R-:W-:-:S03]  /*6640*/  MOV R23, 0xffff ;  /* 0x0000ffff00177802 */ /* 0x000fc60000000f00 */
[----:B------:R-:W4:Y:S01]  /*6650*/  SHFL.BFLY PT, R27, R24, 0x4, 0x101f ;  /* 0x0c901f00181b7f89 */ /* 0x000f2200000e0000 */
[----:B---3--:R-:W-:Y:S01]  /*6660*/  FADD.FTZ R26, R25, R26 ;  /* 0x0000001a191a7221 */ /* 0x008fe20000010000 */
[----:B----4-:R-:W-:-:S04]  /*6670*/  FADD.FTZ R27, R24, R27 ;  /* 0x0000001b181b7221 */ /* 0x010fc80000010000 */
[----:B------:R-:W3:Y:S04]  /*6680*/  SHFL.BFLY PT, R29, R26, 0x2, 0x101f ;  /* 0x0c501f001a1d7f89 */ /* 0x000ee800000e0000 */
[----:B------:R-:W4:Y:S01]  /*6690*/  SHFL.BFLY PT, R22, R27, 0x2, 0x101f ;  /* 0x0c501f001b167f89 */ /* 0x000f2200000e0000 */
[----:B---3--:R-:W-:Y:S01]  /*66a0*/  FADD.FTZ R29, R26, R29 ;  /* 0x0000001d1a1d7221 */ /* 0x008fe20000010000 */
[----:B----4-:R-:W-:-:S04]  /*66b0*/  FADD.FTZ R22, R27, R22 ;  /* 0x000000161b167221 */ /* 0x010fc80000010000 */
[----:B------:R-:W3:Y:S04]  /*66c0*/  SHFL.BFLY PT, R28, R29, 0x1, 0x101f ;  /* 0x0c301f001d1c7f89 */ /* 0x000ee800000e0000 */
[----:B------:R4:W0:Y:S02]  /*66d0*/  SHFL.BFLY PT, R38, R22, 0x1, 0x101f ;  /* 0x0c301f0016267f89 */ /* 0x00082400000e0000 */
[----:B---34-:R-:W-:-:S07]  /*66e0*/  FADD.FTZ R28, R29, R28 ;  /* 0x0000001c1d1c7221 */ /* 0x018fce0000010000 */
.L_x_736:
[----:B0-----:R-:W-:Y:S01]  /*66f0*/  FADD.FTZ R23, R22, R38 ;  /* 0x0000002616177221 */ /* 0x001fe20000010000 */
[----:B------:R-:W-:Y:S02]  /*6700*/  @!P1 F2FP.BF16.F32.PACK_AB R22, RZ, R28 ;  /* 0x0000001cff16923e */ /* 0x000fe400000010ff */
[----:B------:R-:W-:Y:S02]  /*6710*/  ISETP.NE.AND P2, PT, R44, 0x2, PT ;  /* 0x000000022c00780c */ /* 0x000fe40003f45270 */
[----:B------:R-:W-:Y:S01]  /*6720*/  @!P1 F2FP.BF16.F32.PACK_AB R23, RZ, R23 ;  /* 0x00000017ff17923e */ /* 0x000fe200000010ff */
[----:B------:R3:W-:Y:S01]  /*6730*/  @!P1 STG.E.U16 desc[UR12][R18.64+0x3c], R22 ;  /* 0x00003c1612009986 */ /* 0x0007e2000c10150c */
[----:B------:R-:W-:-:S03]  /*6740*/  MOV R31, R54 ;  /* 0x00000036001f7202 */ /* 0x000fc60000000f00 */
[----:B------:R3:W-:Y:S06]  /*6750*/  @!P1 STG.E.U16 desc[UR12][R20.64+0x3c], R23 ;  /* 0x00003c1714009986 */ /* 0x0007ec000c10150c */
[----:B------:R-:W-:Y:S05]  /*6760*/  @!P2 BRA `(.L_x_712) ;  /* 0x000000000088a947 */ /* 0x000fea0003800000 */
[----:B---3--:R-:W-:Y:S01]  /*6770*/  CS2R R22, SRZ ;  /* 0x0000000000167805 */ /* 0x008fe2000001ff00 */
[----:B------:R-:W-:-:S05]  /*6780*/  UMOV UR7, 0xffff ;  /* 0x0000ffff00077882 */ /* 0x000fca0000000000 */
[----:B------:R0:W3:Y:S04]  /*6790*/  @P0 LDS R22, [R7] ;  /* 0x0000000007160984 */ /* 0x0000e80000000800 */
[----:B------:R0:W4:Y:S01]  /*67a0*/  @P0 LDS R23, [R7+0x780] ;  /* 0x0007800007170984 */ /* 0x0001220000000800 */
[----:B------:R-:W-:Y:S05]  /*67b0*/  BRA.DIV UR7, `(.L_x_715) ;  /* 0x0000001207b87947 */ /* 0x000fea000b800000 */
        /* <DEDUP_REMOVED lines=8> */
[----:B------:R-:W-:Y:S01]  /*6840*/  MOV R34, 0xffff ;  /* 0x0000ffff00227802 */ /* 0x000fe20000000f00 */
        /* <DEDUP_REMOVED lines=14> */
.L_x_746:
[----:B0-----:R-:W-:Y:S01]  /*6930*/  FADD.FTZ R23, R22, R38 ;  /* 0x0000002616177221 */ /* 0x001fe20000010000 */
[----:B------:R-:W-:Y:S01]  /*6940*/  @!P1 F2FP.BF16.F32.PACK_AB R22, RZ, R28 ;  /* 0x0000001cff16923e */ /* 0x000fe200000010ff */
[----:B------:R-:W-:-:S03]  /*6950*/  IMAD.MOV.U32 R31, RZ, RZ, R55 ;  /* 0x000000ffff1f7224 */ /* 0x000fc600078e0037 */
[----:B------:R-:W-:Y:S01]  /*6960*/  @!P1 F2FP.BF16.F32.PACK_AB R23, RZ, R23 ;  /* 0x00000017ff17923e */ /* 0x000fe200000010ff */
[----:B------:R4:W-:Y:S04]  /*6970*/  @!P1 STG.E.U16 desc[UR12][R18.64+0x78], R22 ;  /* 0x0000781612009986 */ /* 0x0009e8000c10150c */
[----:B------:R4:W-:Y:S02]  /*6980*/  @!P1 STG.E.U16 desc[UR12][R20.64+0x78], R23 ;  /* 0x0000781714009986 */ /* 0x0009e4000c10150c */
.L_x_712:
[----:B------:R-:W-:Y:S05]  /*6990*/  BSYNC B0 ;  /* 0x0000000000007941 */ /* 0x000fea0003800000 */
.L_x_711:
[----:B------:R-:W-:-:S13]  /*69a0*/  ISETP.GE.U32.AND P0, PT, R4, 0x5a, PT ;  /* 0x0000005a0400780c */ /* 0x000fda0003f06070 */
[----:B------:R-:W-:Y:S05]  /*69b0*/  @!P0 BRA `(.L_x_710) ;  /* 0x0000000800648947 */ /* 0x000fea0003800000 */
[----:B------:R-:W-:Y:S01]  /*69c0*/  ISETP.NE.AND P0, PT, R9, 0xf, PT ;  /* 0x0000000f0900780c */ /* 0x000fe20003f05270 */
[----:B--234-:R-:W-:Y:S01]  /*69d0*/  HFMA2.MMA R19, -RZ, RZ, 0, 0 ;  /* 0x00000000ff137435 */ /* 0x01cfe200000001ff */
[----:B------:R-:W-:Y:S01]  /*69e0*/  MOV R22, RZ ;  /* 0x000000ff00167202 */ /* 0x000fe20000000f00 */
[----:B------:R-:W-:-:S10]  /*69f0*/  UMOV UR7, 0xffff ;  /* 0x0000ffff00077882 */ /* 0x000fd40000000000 */
[----:B------:R-:W-:Y:S02]  /*6a00*/  @P0 LOP3.LUT R18, R31, R48, RZ, 0x3c, !PT ;  /* 0x000000301f120212 */ /* 0x000fe400078e3cff */
[----:B------:R-:W-:-:S04]  /*6a10*/  @P0 LEA R21, R9, UR6, 0x7 ;  /* 0x0000000609150c11 */ /* 0x000fc8000f8e38ff */
[----:B------:R-:W-:-:S05]  /*6a20*/  @P0 LEA R18, R18, R21, 0x2 ;  /* 0x0000001512120211 */ /* 0x000fca00078e10ff */
[----:B------:R2:W3:Y:S04]  /*6a30*/  @P0 LDS R19, [R18] ;  /* 0x0000000012130984 */ /* 0x0004e80000000800 */
[----:B------:R2:W4:Y:S01]  /*6a40*/  @P0 LDS R22, [R18+0x780] ;  /* 0x0007800012160984 */ /* 0x0005220000000800 */
[----:B------:R-:W-:Y:S05]  /*6a50*/  BRA.DIV UR7, `(.L_x_716) ;  /* 0x0000001207f87947 */ /* 0x000fea000b800000 */
[----:B------:R-:W-:Y:S01]  /*6a60*/  @P0 VIADD R21, R31, 0x1e ;  /* 0x0000001e1f150836 */ /* 0x000fe20000000000 */
[----:B--2---:R-:W-:Y:S01]  /*6a70*/  @P0 LEA R18, R9, UR6, 0x7 ;  /* 0x0000000609120c11 */ /* 0x004fe2000f8e38ff */
[C---:B------:R-:W-:Y:S01]  /*6a80*/  @P0 VIADD R41, R31.reuse, 0x5a ;  /* 0x0000005a1f290836 */ /* 0x040fe20000000000 */
[----:B------:R-:W-:Y:S02]  /*6a90*/  @P0 IADD3 R23, R31, 0x3c, RZ ;  /* 0x0000003c1f170810 */ /* 0x000fe40007ffe0ff */
[----:B------:R-:W-:Y:S02]  /*6aa0*/  CS2R R24, SRZ ;  /* 0x0000000000187805 */ /* 0x000fe4000001ff00 */
[----:B------:R-:W-:Y:S01]  /*6ab0*/  @P0 LOP3.LUT R21, R21, R48, RZ, 0x3c, !PT ;  /* 0x0000003015150212 */ /* 0x000fe200078e3cff */
[----:B------:R-:W-:Y:S01]  /*6ac0*/  IMAD.MOV.U32 R32, RZ, RZ, 0xffff ;  /* 0x0000ffffff207424 */ /* 0x000fe200078e00ff */
[----:B------:R-:W-:Y:S02]  /*6ad0*/  @P0 LEA R28, R9, UR6, 0x7 ;  /* 0x00000006091c0c11 */ /* 0x000fe4000f8e38ff */
[----:B------:R-:W-:-:S02]  /*6ae0*/  @P0 LEA R21, R21, R18, 0x2 ;  /* 0x0000001215150211 */ /* 0x000fc400078e10ff */
[----:B------:R-:W-:Y:S02]  /*6af0*/  @P0 LOP3.LUT R23, R23, R48, RZ, 0x3c, !PT ;  /* 0x0000003017170212 */ /* 0x000fe400078e3cff */
[----:B0-----:R-:W-:Y:S01]  /*6b00*/  @P0 LEA R42, R9, UR6, 0x7 ;  /* 0x00000006092a0c11 */ /* 0x001fe2000f8e38ff */
[----:B------:R-:W0:Y:S01]  /*6b10*/  @P0 LDS R20, [R21] ;  /* 0x0000000015140984 */ /* 0x000e220000000800 */
[----:B------:R-:W-:Y:S02]  /*6b20*/  @P0 LEA R28, R23, R28, 0x2 ;  /* 0x0000001c171c0211 */ /* 0x000fe400078e10ff */
[----:B------:R-:W-:Y:S01]  /*6b30*/  @P0 LOP3.LUT R41, R41, R48, RZ, 0x3c, !PT ;  /* 0x0000003029290212 */ /* 0x000fe200078e3cff */
[----:B------:R-:W2:Y:S01]  /*6b40*/  @P0 LDS R34, [R21+0x780] ;  /* 0x0007800015220984 */ /* 0x000ea20000000800 */
[----:B------:R-:W-:Y:S02]  /*6b50*/  MOV R23, RZ ;  /* 0x000000ff00177202 */ /* 0x000fe40000000f00 */
[----:B------:R-:W-:Y:S01]  /*6b60*/  @P0 LEA R42, R41, R42, 0x2 ;  /* 0x0000002a292a0211 */ /* 0x000fe200078e10ff */
[----:B------:R-:W-:Y:S01]  /*6b70*/  @P0 LDS R18, [R28] ;  /* 0x000000001c120984 */ /* 0x000fe20000000800 */
[----:B------:R-:W-:-:S02]  /*6b80*/  MOV R33, 0xffff ;  /* 0x0000ffff00217802 */ /* 0x000fc40000000f00 */
[----:B------:R-:W-:Y:S01]  /*6b90*/  MOV R26, RZ ;  /* 0x000000ff001a7202 */ /* 0x000fe20000000f00 */
[----:B------:R5:W-:Y:S01]  /*6ba0*/  @P0 LDS R46, [R28+0x780] ;  /* 0x000780001c2e0984 */ /* 0x000be20000000800 */
[----:B------:R-:W-:Y:S02]  /*6bb0*/  MOV R35, 0xffff ;  /* 0x0000ffff00237802 */ /* 0x000fe40000000f00 */
[----:B------:R-:W-:Y:S01]  /*6bc0*/  MOV R30, 0xffff ;  /* 0x0000ffff001e7802 */ /* 0x000fe20000000f00 */
[----:B------:R-:W-:Y:S01]  /*6bd0*/  @P0 LDS R21, [R42] ;  /* 0x000000002a150984 */ /* 0x000fe20000000800 */
[----:B------:R-:W-:Y:S02]  /*6be0*/  MOV R43, 0xffff ;  /* 0x0000ffff002b7802 */ /* 0x000fe40000000f00 */
[----:B------:R-:W-:Y:S01]  /*6bf0*/  MOV R36, 0xffff ;  /* 0x0000ffff00247802 */ /* 0x000fe20000000f00 */
[----:B-----5:R-:W-:Y:S01]  /*6c00*/  IMAD.MOV.U32 R28, RZ, RZ, 0xffff ;  /* 0x0000ffffff1c7424 */ /* 0x020fe200078e00ff */
[----:B----4-:R-:W4:Y:S01]  /*6c10*/  SHFL.BFLY PT, R38, R22, 0x8, 0x101f ;  /* 0x0d101f0016267f89 */ /* 0x010f2200000e0000 */
[----:B------:R-:W-:Y:S01]  /*6c20*/  IADD3 R31, R31, R8, RZ ;  /* 0x000000081f1f7210 */ /* 0x000fe20007ffe0ff */
[----:B0-----:R-:W-:-:S02]  /*6c30*/  @P0 IMAD.MOV.U32 R23, RZ, RZ, R20 ;  /* 0x000000ffff170224 */ /* 0x001fc400078e0014 */
[----:B------:R-:W-:Y:S01]  /*6c40*/  @P0 LDS R20, [R42+0x780] ;  /* 0x000780002a140984 */ /* 0x000fe20000000800 */
[----:B--2---:R-:W-:Y:S01]  /*6c50*/  @P0 MOV R26, R34 ;  /* 0x00000022001a0202 */ /* 0x004fe20000000f00 */
[----:B----4-:R-:W-:Y:S02]  /*6c60*/  FADD.FTZ R29, R38, R22 ;  /* 0x00000016261d7221 */ /* 0x010fe40000010000 */
[----:B------:R-:W0:Y:S01]  /*6c70*/  SHFL.BFLY PT, R40, R23, 0x8, 0x101f ;  /* 0x0d101f0017287f89 */ /* 0x000e2200000e0000 */
[----:B------:R-:W-:Y:S01]  /*6c80*/  MOV R38, 0xffff ;  /* 0x0000ffff00267802 */ /* 0x000fe20000000f00 */
[----:B------:R-:W-:Y:S01]  /*6c90*/  IMAD.MOV.U32 R34, RZ, RZ, 0xffff ;  /* 0x0000ffffff227424 */ /* 0x000fe200078e00ff */
[----:B------:R-:W-:Y:S01]  /*6ca0*/  @P0 MOV R25, R18 ;  /* 0x0000001200190202 */ /* 0x000fe20000000f00 */
[----:B------:R-:W2:Y:S01]  /*6cb0*/  SHFL.BFLY PT, R41, R26, 0x8, 0x101f ;  /* 0x0d101f001a297f89 */ /* 0x000ea200000e0000 */
[----:B------:R-:W-:-:S03]  /*6cc0*/  @P0 MOV R24, R46 ;  /* 0x0000002e00180202 */ /* 0x000fc60000000f00 */
[----:B---3--:R-:W3:Y:S04]  /*6cd0*/  SHFL.BFLY PT, R18, R19, 0x8, 0x101f ;  /* 0x0d101f0013127f89 */ /* 0x008ee800000e0000 */
[----:B------:R-:W4:Y:S04]  /*6ce0*/  SHFL.BFLY PT, R42, R25, 0x8, 0x101f ;  /* 0x0d101f00192a7f89 */ /* 0x000f2800000e0000 */
[----:B------:R-:W5:Y:S04]  /*6cf0*/  SHFL.BFLY PT, R43, R24, 0x8, 0x101f ;  /* 0x0d101f00182b7f89 */ /* 0x000f6800000e0000 */
[----:B------:R-:W1:Y:S01]  /*6d00*/  SHFL.BFLY PT, R28, R29, 0x4, 0x101f ;  /* 0x0c901f001d1c7f89 */ /* 0x000e6200000e0000 */
[----:B0-----:R-:W-:Y:S01]  /*6d10*/  FADD.FTZ R40, R40, R23 ;  /* 0x0000001728287221 */ /* 0x001fe20000010000 */
[----:B--2---:R-:W-:Y:S01]  /*6d20*/  FADD.FTZ R41, R41, R26 ;  /* 0x0000001a29297221 */ /* 0x004fe20000010000 */
[----:B---3--:R-:W-:Y:S01]  /*6d30*/  FADD.FTZ R27, R18, R19 ;  /* 0x00000013121b7221 */ /* 0x008fe20000010000 */
[----:B------:R-:W-:-:S02]  /*6d40*/  CS2R R18, SRZ ;  /* 0x0000000000127805 */ /* 0x000fc4000001ff00 */
[----:B------:R-:W-:Y:S01]  /*6d50*/  @P0 MOV R18, R21 ;  /* 0x0000001500120202 */ /* 0x000fe20000000f00 */
[----:B----4-:R-:W-:Y:S01]  /*6d60*/  FADD.FTZ R22, R42, R25 ;  /* 0x000000192a167221 */ /* 0x010fe20000010000 */
[----:B------:R-:W-:Y:S02]  /*6d70*/  @P0 MOV R19, R20 ;  /* 0x0000001400130202 */ /* 0x000fe40000000f00 */
[----:B------:R-:W-:Y:S01]  /*6d80*/  MOV R42, 0xffff ;  /* 0x0000ffff002a7802 */ /* 0x000fe20000000f00 */
[----:B-----5:R-:W-:Y:S01]  /*6d90*/  FADD.FTZ R23, R43, R24 ;  /* 0x000000182b177221 */ /* 0x020fe20000010000 */
[----:B------:R-:W-:Y:S01]  /*6da0*/  MOV R20, 0xffff ;  /* 0x0000ffff00147802 */ /* 0x000fe20000000f00 */
[----:B------:R-:W-:Y:S01]  /*6db0*/  IMAD.MOV.U32 R43, RZ, RZ, 0xffff ;  /* 0x0000ffffff2b7424 */ /* 0x000fe200078e00ff */
[----:B------:R-:W0:Y:S01]  /*6dc0*/  SHFL.BFLY PT, R24, R27, 0x4, 0x101f ;  /* 0x0c901f001b187f89 */ /* 0x000e2200000e0000 */
[----:B-1----:R-:W-:Y:S01]  /*6dd0*/  FADD.FTZ R28, R29, R28 ;  /* 0x0000001c1d1c7221 */ /* 0x002fe20000010000 */
[----:B------:R-:W-:Y:S01]  /*6de0*/  IMAD.MOV.U32 R29, RZ, RZ, 0xffff ;  /* 0x0000ffffff1d7424 */ /* 0x000fe200078e00ff */
[----:B------:R-:W-:Y:S01]  /*6df0*/  ISETP.NE.AND P0, PT, R9, RZ, PT ;  /* 0x000000ff0900720c */ /* 0x000fe20003f05270 */
[----:B------:R-:W1:Y:S04]  /*6e00*/  SHFL.BFLY PT, R42, R41, 0x4, 0x101f ;  /* 0x0c901f00292a7f89 */ /* 0x000e6800000e0000 */
[----:B------:R-:W2:Y:S04]  /*6e10*/  SHFL.BFLY PT, R20, R19, 0x8, 0x101f ;  /* 0x0d101f0013147f89 */ /* 0x000ea800000e0000 */
[----:B------:R-:W3:Y:S04]  /*6e20*/  SHFL.BFLY PT, R43, R40, 0x4, 0x101f ;  /* 0x0c901f00282b7f89 */ /* 0x000ee800000e0000 */
[----:B------:R-:W4:Y:S04]  /*6e30*/  SHFL.BFLY PT, R25, R22, 0x4, 0x101f ;  /* 0x0c901f0016197f89 */ /* 0x000f2800000e0000 */
[----:B------:R-:W5:Y:S04]  /*6e40*/  SHFL.BFLY PT, R38, R23, 0x4, 0x101f ;  /* 0x0c901f0017267f89 */ /* 0x000f6800000e0000 */
[----:B------:R-:W5:Y:S01]  /*6e50*/  SHFL.BFLY PT, R21, R18, 0x8, 0x101f ;  /* 0x0d101f0012157f89 */ /* 0x000f6200000e0000 */
[----:B0-----:R-:W-:Y:S01]  /*6e60*/  FADD.FTZ R24, R27, R24 ;  /* 0x000000181b187221 */ /* 0x001fe20000010000 */
[----:B-1----:R-:W-:Y:S01]  /*6e70*/  FADD.FTZ R27, R41, R42 ;  /* 0x0000002a291b7221 */ /* 0x002fe20000010000 */
[----:B------:R-:W-:-:S03]  /*6e80*/  MOV R41, 0xffff ;  /* 0x0000ffff00297802 */ /* 0x000fc60000000f00 */
[----:B------:R-:W0:Y:S01]  /*6e90*/  SHFL.BFLY PT, R39, R24, 0x2, 0x101f ;  /* 0x0c501f0018277f89 */ /* 0x000e2200000e0000 */
[----:B--2---:R-:W-:Y:S01]  /*6ea0*/  FADD.FTZ R42, R20, R19 ;  /* 0x00000013142a7221 */ /* 0x004fe20000010000 */
[----:B------:R-:W-:Y:S02]  /*6eb0*/  MOV R20, 0xffff ;  /* 0x0000ffff00147802 */ /* 0x000fe40000000f00 */
[----:B------:R-:W-:Y:S01]  /*6ec0*/  MOV R19, 0xffff ;  /* 0x0000ffff00137802 */ /* 0x000fe20000000f00 */
[----:B---3--:R-:W-:Y:S01]  /*6ed0*/  FADD.FTZ R26, R40, R43 ;  /* 0x0000002b281a7221 */ /* 0x008fe20000010000 */
[----:B------:R-:W-:Y:S02]  /*6ee0*/  MOV R43, 0xffff ;  /* 0x0000ffff002b7802 */ /* 0x000fe40000000f00 */
[----:B------:R-:W1:Y:S01]  /*6ef0*/  SHFL.BFLY PT, R20, R27, 0x2, 0x101f ;  /* 0x0c501f001b147f89 */ /* 0x000e6200000e0000 */
[----:B----4-:R-:W-:Y:S01]  /*6f00*/  FADD.FTZ R25, R22, R25 ;  /* 0x0000001916197221 */ /* 0x010fe20000010000 */
[----:B------:R-:W-:-:S02]  /*6f10*/  MOV R22, 0xffff ;  /* 0x0000ffff00167802 */ /* 0x000fc40000000f00 */
[----:B------:R-:W-:Y:S01]  /*6f20*/  SHFL.BFLY PT, R19, R26, 0x2, 0x101f ;  /* 0x0c501f001a137f89 */ /* 0x000fe200000e0000 */
[----:B-----5:R-:W-:Y:S01]  /*6f30*/  FADD.FTZ R40, R23, R38 ;  /* 0x0000002617287221 */ /* 0x020fe20000010000 */
[----:B------:R-:W-:Y:S02]  /*6f40*/  IMAD.MOV.U32 R23, RZ, RZ, 0xffff ;  /* 0x0000ffffff177424 */ /* 0x000fe400078e00ff */
[----:B------:R-:W2:Y:S01]  /*6f50*/  SHFL.BFLY PT, R38, R28, 0x2, 0x101f ;  /* 0x0c501f001c267f89 */ /* 0x000ea200000e0000 */
[----:B------:R-:W-:Y:S01]  /*6f60*/  FADD.FTZ R21, R21, R18 ;  /* 0x0000001215157221 */ /* 0x000fe20000010000 */
[----:B------:R-:W-:Y:S02]  /*6f70*/  MOV R18, 0xffff ;  /* 0x0000ffff00127802 */ /* 0x000fe40000000f00 */
[----:B------:R-:W3:Y:S01]  /*6f80*/  SHFL.BFLY PT, R22, R25, 0x2, 0x101f ;  /* 0x0c501f0019167f89 */ /* 0x000ee200000e0000 */
[----:B0-----:R-:W-:-:S03]  /*6f90*/  FADD.FTZ R39, R24, R39 ;  /* 0x0000002718277221 */ /* 0x001fc60000010000 */
[----:B------:R-:W0:Y:S04]  /*6fa0*/  SHFL.BFLY PT, R23, R40, 0x2, 0x101f ;  /* 0x0c501f0028177f89 */ /* 0x000e2800000e0000 */
[----:B------:R-:W4:Y:S04]  /*6fb0*/  SHFL.BFLY PT, R18, R21, 0x4, 0x101f ;  /* 0x0c901f0015127f89 */ /* 0x000f2800000e0000 */
[----:B------:R-:W5:Y:S01]  /*6fc0*/  SHFL.BFLY PT, R43, R42, 0x4, 0x101f ;  /* 0x0c901f002a2b7f89 */ /* 0x000f6200000e0000 */
[----:B-1----:R-:W-:Y:S01]  /*6fd0*/  FADD.FTZ R29, R27, R20 ;  /* 0x000000141b1d7221 */ /* 0x002fe20000010000 */
[----:B------:R-:W-:-:S02]  /*6fe0*/  MOV R27, 0xffff ;  /* 0x0000ffff001b7802 */ /* 0x000fc40000000f00 */
[----:B------:R-:W1:Y:S01]  /*6ff0*/  SHFL.BFLY PT, R36, R39, 0x1, 0x101f ;  /* 0x0c301f0027247f89 */ /* 0x000e6200000e0000 */
[----:B--2---:R-:W-:Y:S01]  /*7000*/  FADD.FTZ R37, R28, R38 ;  /* 0x000000261c257221 */ /* 0x004fe20000010000 */
[----:B------:R-:W-:Y:S01]  /*7010*/  FADD.FTZ R28, R26, R19 ;  /* 0x000000131a1c7221 */ /* 0x000fe20000010000 */
[----:B------:R-:W-:Y:S01]  /*7020*/  MOV R26, 0xffff ;  /* 0x0000ffff001a7802 */ /* 0x000fe20000000f00 */
[----:B---3--:R-:W-:Y:S01]  /*7030*/  FADD.FTZ R24, R25, R22 ;  /* 0x0000001619187221 */ /* 0x008fe20000010000 */
[----:B------:R-:W-:Y:S02]  /*7040*/  IMAD.MOV.U32 R22, RZ, RZ, 0xffff ;  /* 0x0000ffffff167424 */ /* 0x000fe400078e00ff */
[----:B------:R-:W2:Y:S01]  /*7050*/  SHFL.BFLY PT, R27, R28, 0x1, 0x101f ;  /* 0x0c301f001c1b7f89 */ /* 0x000ea200000e0000 */
[----:B0-----:R-:W-:Y:S01]  /*7060*/  FADD.FTZ R25, R40, R23 ;  /* 0x0000001728197221 */ /* 0x001fe20000010000 */
[----:B------:R-:W-:Y:S02]  /*7070*/  MOV R23, 0xffff ;  /* 0x0000ffff00177802 */ /* 0x000fe40000000f00 */
[----:B------:R-:W0:Y:S01]  /*7080*/  SHFL.BFLY PT, R26, R29, 0x1, 0x101f ;  /* 0x0c301f001d1a7f89 */ /* 0x000e2200000e0000 */
[----:B----4-:R-:W-:-:S03]  /*7090*/  FADD.FTZ R40, R21, R18 ;  /* 0x0000001215287221 */ /* 0x010fc60000010000 */
[----:B------:R-:W3:Y:S01]  /*70a0*/  SHFL.BFLY PT, R34, R37, 0x1, 0x101f ;  /* 0x0c301f0025227f89 */ /* 0x000ee200000e0000 */
[----:B------:R-:W4:Y:S01]  /*70b0*/  LDC.64 R18, c[0x0][0x218] ;  /* 0x00008600ff127b82 */ /* 0x000f220000000a00 */
[----:B-----5:R-:W-:Y:S01]  /*70c0*/  FADD.FTZ R42, R42, R43 ;  /* 0x0000002b2a2a7221 */ /* 0x020fe20000010000 */
[----:B------:R-:W-:Y:S01]  /*70d0*/  MOV R43, 0xffff ;  /* 0x0000ffff002b7802 */ /* 0x000fe20000000f00 */
[----:B------:R-:W5:Y:S01]  /*70e0*/  SHFL.BFLY PT, R22, R25, 0x1, 0x101f ;  /* 0x0c301f0019167f89 */ /* 0x000f6200000e0000 */
[----:B-1----:R-:W-:-:S03]  /*70f0*/  FADD.FTZ R36, R39, R36 ;  /* 0x0000002427247221 */ /* 0x002fc60000010000 */
[----:B------:R-:W1:Y:S01]  /*7100*/  SHFL.BFLY PT, R23, R24, 0x1, 0x101f ;  /* 0x0c301f0018177f89 */ /* 0x000e6200000e0000 */
[----:B------:R-:W1:Y:S03]  /*7110*/  LDC.64 R20, c[0x0][0x220] ;  /* 0x00008800ff147b82 */ /* 0x000e660000000a00 */
[----:B------:R-:W1:Y:S04]  /*7120*/  SHFL.BFLY PT, R41, R40, 0x2, 0x101f ;  /* 0x0c501f0028297f89 */ /* 0x000e6800000e0000 */
[----:B------:R-:W1:Y:S01]  /*7130*/  SHFL.BFLY PT, R43, R42, 0x2, 0x101f ;  /* 0x0c501f002a2b7f89 */ /* 0x000e6200000e0000 */
[----:B--2---:R-:W-:Y:S01]  /*7140*/  FADD.FTZ R27, R28, R27 ;  /* 0x0000001b1c1b7221 */ /* 0x004fe20000010000 */
[----:B0-----:R-:W-:Y:S01]  /*7150*/  FADD.FTZ R26, R29, R26 ;  /* 0x0000001a1d1a7221 */ /* 0x001fe20000010000 */
[----:B------:R-:W-:-:S02]  /*7160*/  IMAD.MOV.U32 R29, RZ, RZ, 0xffff ;  /* 0x0000ffffff1d7424 */ /* 0x000fc400078e00ff */
[----:B---3--:R-:W-:Y:S01]  /*7170*/  FADD.FTZ R37, R37, R34 ;  /* 0x0000002225257221 */ /* 0x008fe20000010000 */
[----:B------:R-:W-:Y:S01]  /*7180*/  @!P0 F2FP.BF16.F32.PACK_AB R34, RZ, R36 ;  /* 0x00000024ff22823e */ /* 0x000fe200000010ff */
[----:B----4-:R-:W-:-:S04]  /*7190*/  IMAD.WIDE R18, R31, 0x2, R18 ;  /* 0x000000021f127825 */ /* 0x010fc800078e0212 */
[----:B-----5:R-:W-:Y:S01]  /*71a0*/  FADD.FTZ R25, R25, R22 ;  /* 0x0000001619197221 */ /* 0x020fe20000010000 */
[----:B------:R-:W-:Y:S02]  /*71b0*/  @!P0 F2FP.BF16.F32.PACK_AB R22, RZ, R27 ;  /* 0x0000001bff16823e */ /* 0x000fe400000010ff */
[----:B------:R-:W-:Y:S01]  /*71c0*/  @!P0 F2FP.BF16.F32.PACK_AB R36, RZ, R37 ;  /* 0x00000025ff24823e */ /* 0x000fe200000010ff */
[----:B-1----:R-:W-:Y:S01]  /*71d0*/  FADD.FTZ R24, R24, R23 ;  /* 0x0000001718187221 */ /* 0x002fe20000010000 */
[----:B------:R-:W-:Y:S01]  /*71e0*/  @!P0 F2FP.BF16.F32.PACK_AB R23, RZ, R26 ;  /* 0x0000001aff17823e */ /* 0x000fe200000010ff */
[----:B------:R-:W-:Y:S01]  /*71f0*/  IMAD.WIDE R20, R31, 0x2, R20 ;  /* 0x000000021f147825 */ /* 0x000fe200078e0214 */
[----:B------:R-:W-:-:S03]  /*7200*/  PRMT R26, R22, 0x7610, R26 ;  /* 0x00007610161a7816 */ /* 0x000fc6000000001a */
[----:B------:R-:W-:Y:S01]  /*7210*/  FADD.FTZ R40, R40, R41 ;  /* 0x0000002928287221 */ /* 0x000fe20000010000 */
[----:B------:R-:W-:Y:S01]  /*7220*/  PRMT R28, R23, 0x7610, R28 ;  /* 0x00007610171c7816 */ /* 0x000fe2000000001c */
[----:B------:R-:W-:Y:S01]  /*7230*/  @!P0 STG.E.U16 desc[UR12][R18.64], R34 ;  /* 0x0000002212008986 */ /* 0x000fe2000c10150c */
[----:B------:R-:W-:Y:S01]  /*7240*/  @!P0 F2FP.BF16.F32.PACK_AB R24, RZ, R24 ;  /* 0x00000018ff18823e */ /* 0x000fe200000010ff */
[----:B------:R-:W-:Y:S01]  /*7250*/  FADD.FTZ R42, R42, R43 ;  /* 0x0000002b2a2a7221 */ /* 0x000fe20000010000 */
[----:B------:R-:W-:Y:S01]  /*7260*/  @!P0 F2FP.BF16.F32.PACK_AB R25, RZ, R25 ;  /* 0x00000019ff19823e */ /* 0x000fe200000010ff */
[----:B------:R-:W-:Y:S01]  /*7270*/  @!P0 STG.E.U16 desc[UR12][R20.64], R36 ;  /* 0x0000002414008986 */ /* 0x000fe2000c10150c */
[----:B------:R-:W-:-:S03]  /*7280*/  MOV R23, 0xffff ;  /* 0x0000ffff00177802 */ /* 0x000fc60000000f00 */
[----:B------:R-:W0:Y:S04]  /*7290*/  SHFL.BFLY PT, R27, R40, 0x1, 0x101f ;  /* 0x0c301f00281b7f89 */ /* 0x000e2800000e0000 */
[----:B------:R1:W-:Y:S04]  /*72a0*/  @!P0 STG.E.U16 desc[UR12][R18.64+0x3c], R26 ;  /* 0x00003c1a12008986 */ /* 0x0003e8000c10150c */
[----:B------:R1:W-:Y:S04]  /*72b0*/  @!P0 STG.E.U16 desc[UR12][R20.64+0x3c], R28 ;  /* 0x00003c1c14008986 */ /* 0x0003e8000c10150c */
[----:B------:R1:W-:Y:S04]  /*72c0*/  @!P0 STG.E.U16 desc[UR12][R18.64+0x78], R24 ;  /* 0x0000781812008986 */ /* 0x0003e8000c10150c */
[----:B------:R1:W2:Y:S04]  /*72d0*/  SHFL.BFLY PT, R38, R42, 0x1, 0x101f ;  /* 0x0c301f002a267f89 */ /* 0x0002a800000e0000 */
[----:B------:R1:W-:Y:S01]  /*72e0*/  @!P0 STG.E.U16 desc[UR12][R20.64+0x78], R25 ;  /* 0x0000781914008986 */ /* 0x0003e2000c10150c */
[----:B0-----:R-:W-:-:S07]  /*72f0*/  FADD.FTZ R22, R40, R27 ;  /* 0x0000001b28167221 */ /* 0x001fce0000010000 */
.L_x_780:
[----:B--2---:R-:W-:Y:S01]  /*7300*/  FADD.FTZ R23, R42, R38 ;  /* 0x000000262a177221 */ /* 0x004fe20000010000 */
[----:B------:R-:W-:-:S04]  /*7310*/  @!P0 F2FP.BF16.F32.PACK_AB R22, RZ, R22 ;  /* 0x00000016ff16823e */ /* 0x000fc800000010ff */
[----:B------:R-:W-:Y:S01]  /*7320*/  @!P0 F2FP.BF16.F32.PACK_AB R23, RZ, R23 ;  /* 0x00000017ff17823e */ /* 0x000fe200000010ff */
[----:B------:R0:W-:Y:S04]  /*7330*/  @!P0 STG.E.U16 desc[UR12][R18.64+0xb4], R22 ;  /* 0x0000b41612008986 */ /* 0x0001e8000c10150c */
[----:B------:R0:W-:Y:S02]  /*7340*/  @!P0 STG.E.U16 desc[UR12][R20.64+0xb4], R23 ;  /* 0x0000b41714008986 */ /* 0x0001e4000c10150c */
.L_x_710:
[----:B------:R-:W-:Y:S05]  /*7350*/  WARPSYNC.ALL ;  /* 0x0000000000007948 */ /* 0x000fea0003800000 */
[----:B------:R-:W-:Y:S01]  /*7360*/  IADD3 R8, R8, 0xe00, RZ ;  /* 0x00000e0008087810 */ /* 0x000fe20007ffe0ff */
[----:B------:R-:W-:Y:S03]  /*7370*/  BAR.SYNC.DEFER_BLOCKING 0x0 ;  /* 0x0000000000007b1d */ /* 0x000fe60000010000 */
[----:B------:R-:W-:-:S13]  /*7380*/  ISETP.GE.AND P0, PT, R8, UR11, PT ;  /* 0x0000000b08007c0c */ /* 0x000fda000bf06270 */
[----:B------:R-:W-:Y:S05]  /*7390*/  @!P0 BRA `(.L_x_717) ;  /* 0xffffffe000f88947 */ /* 0x000fea000383ffff */
[----:B------:R-:W-:Y:S05]  /*73a0*/  EXIT ;  /* 0x000000000000794d */ /* 0x000fea0003800000 */
.L_x_713:
[----:B------:R-:W-:Y:S01]  /*73b0*/  HFMA2.MMA R33, -RZ, RZ, 0, 0.000503063201904296875 ;  /* 0x0000101fff217435 */ /* 0x000fe200000001ff */
[----:B--2---:R-:W-:Y:S01]  /*73c0*/  MOV R35, R18 ;  /* 0x0000001200237202 */ /* 0x004fe20000000f00 */
[----:B------:R-:W-:Y:S01]  /*73d0*/  IMAD.MOV.U32 R32, RZ, RZ, 0x8 ;  /* 0x00000008ff207424 */ /* 0x000fe200078e00ff */
[----:B------:R-:W-:-:S08]  /*73e0*/  MOV R30, 0xffff ;  /* 0x0000ffff001e7802 */ /* 0x000fd00000000f00 */
[----:B01-3--:R-:W-:Y:S05]  /*73f0*/  WARPSYNC.COLLECTIVE R30, `(.L_x_718) ;  /* 0x000000001e087348 */ /* 0x00bfea0003c00000 */
[----:B------:R2:W4:Y:S02]  /*7400*/  SHFL.BFLY P2, R38, R35, R32, R33 ;  /* 0x0c00002023267389 */ /* 0x0005240000040021 */
[----:B01234-:R-:W-:Y:S01]  /*7410*/  ENDCOLLECTIVE ;  /* 0x000000000000791b */ /* 0x01ffe20003800000 */
.L_x_718:
[----:B------:R-:W-:Y:S01]  /*7420*/  IMAD.MOV.U32 R35, RZ, RZ, R19 ;  /* 0x000000ffff237224 */ /* 0x000fe200078e0013 */
[----:B------:R-:W-:-:S07]  /*7430*/  MOV R21, R38 ;  /* 0x0000002600157202 */ /* 0x000fce0000000f00 */
[----:B------:R-:W-:Y:S05]  /*7440*/  WARPSYNC.COLLECTIVE R30, `(.L_x_719) ;  /* 0x000000001e087348 */ /* 0x000fea0003c00000 */
[----:B------:R0:W1:Y:S02]  /*7450*/  SHFL.BFLY P2, R38, R35, R32, R33 ;  /* 0x0c00002023267389 */ /* 0x0000640000040021 */
[----:B01----:R-:W-:Y:S01]  /*7460*/  ENDCOLLECTIVE ;  /* 0x000000000000791b */ /* 0x003fe20003800000 */
.L_x_719:
[----:B------:R-:W-:Y:S01]  /*7470*/  FADD.FTZ R21, R21, R18 ;  /* 0x0000001215157221 */ /* 0x000fe20000010000 */
[----:B------:R-:W-:-:S04]  /*7480*/  HFMA2.MMA R32, -RZ, RZ, 0, 2.384185791015625e-07 ;  /* 0x00000004ff207435 */ /* 0x000fc800000001ff */
[----:B------:R-:W-:Y:S02]  /*7490*/  MOV R35, R21 ;  /* 0x0000001500237202 */ /* 0x000fe40000000f00 */
[----:B------:R-:W-:-:S07]  /*74a0*/  MOV R20, R38 ;  /* 0x0000002600147202 */ /* 0x000fce0000000f00 */
[----:B------:R-:W-:Y:S05]  /*74b0*/  WARPSYNC.COLLECTIVE R30, `(.L_x_720) ;  /* 0x000000001e087348 */ /* 0x000fea0003c00000 */
[----:B------:R0:W1:Y:S02]  /*74c0*/  SHFL.BFLY P2, R38, R35, R32, R33 ;  /* 0x0c00002023267389 */ /* 0x0000640000040021 */
[----:B01----:R-:W-:Y:S01]  /*74d0*/  ENDCOLLECTIVE ;  /* 0x000000000000791b */ /* 0x003fe20003800000 */
.L_x_720:
[----:B------:R-:W-:-:S05]  /*74e0*/  FADD.FTZ R20, R20, R19 ;  /* 0x0000001314147221 */ /* 0x000fca0000010000 */
[----:B------:R-:W-:Y:S01]  /*74f0*/  MOV R35, R20 ;  /* 0x0000001400237202 */ /* 0x000fe20000000f00 */
[----:B------:R-:W-:-:S07]  /*7500*/  IMAD.MOV.U32 R22, RZ, RZ, R38 ;  /* 0x000000ffff167224 */ /* 0x000fce00078e0026 */
[----:B------:R-:W-:Y:S05]  /*7510*/  WARPSYNC.COLLECTIVE R30, `(.L_x_721) ;  /* 0x000000001e087348 */ /* 0x000fea0003c00000 */
[----:B------:R0:W1:Y:S02]  /*7520*/  SHFL.BFLY P2, R38, R35, R32, R33 ;  /* 0x0c00002023267389 */ /* 0x0000640000040021 */
[----:B01----:R-:W-:Y:S01]  /*7530*/  ENDCOLLECTIVE ;  /* 0x000000000000791b */ /* 0x003fe20003800000 */
.L_x_721:
[----:B------:R-:W-:-:S05]  /*7540*/  FADD.FTZ R22, R21, R22 ;  /* 0x0000001615167221 */ /* 0x000fca0000010000 */
[----:B------:R-:W-:Y:S01]  /*7550*/  MOV R35, R22 ;  /* 0x0000001600237202 */ /* 0x000fe20000000f00 */
[----:B------:R-:W-:Y:S01]  /*7560*/  IMAD.MOV.U32 R32, RZ, RZ, 0x2 ;  /* 0x00000002ff207424 */ /* 0x000fe200078e00ff */
[----:B------:R-:W-:-:S07]  /*7570*/  MOV R23, R38 ;  /* 0x0000002600177202 */ /* 0x000fce0000000f00 */
[----:B------:R-:W-:Y:S05]  /*7580*/  WARPSYNC.COLLECTIVE R30, `(.L_x_722) ;  /* 0x000000001e087348 */ /* 0x000fea0003c00000 */
[----:B------:R0:W1:Y:S02]  /*7590*/  SHFL.BFLY P2, R38, R35, R32, R33 ;  /* 0x0c00002023267389 */ /* 0x0000640000040021 */
[----:B01----:R-:W-:Y:S01]  /*75a0*/  ENDCOLLECTIVE ;  /* 0x000000000000791b */ /* 0x003fe20003800000 */
.L_x_722:
[----:B------:R-:W-:-:S05]  /*75b0*/  FADD.FTZ R23, R20, R23 ;  /* 0x0000001714177221 */ /* 0x000fca0000010000 */
[----:B------:R-:W-:Y:S02]  /*75c0*/  MOV R35, R23 ;  /* 0x0000001700237202 */ /* 0x000fe40000000f00 */
[----:B------:R-:W-:-:S07]  /*75d0*/  MOV R25, R38 ;  /* 0x0000002600197202 */ /* 0x000fce0000000f00 */
[----:B------:R-:W-:Y:S05]  /*75e0*/  WARPSYNC.COLLECTIVE R30, `(.L_x_723) ;  /* 0x000000001e087348 */ /* 0x000fea0003c00000 */
[----:B------:R0:W1:Y:S02]  /*75f0*/  SHFL.BFLY P2, R38, R35, R32, R33 ;  /* 0x0c00002023267389 */ /* 0x0000640000040021 */
[----:B01----:R-:W-:Y:S01]  /*7600*/  ENDCOLLECTIVE ;  /* 0x000000000000791b */ /* 0x003fe20003800000 */
.L_x_723:
[----:B------:R-:W-:Y:S01]  /*7610*/  FADD.FTZ R25, R22, R25 ;  /* 0x0000001916197221 */ /* 0x000fe20000010000 */
[----:B------:R-:W-:-:S03]  /*7620*/  HFMA2.MMA R32, -RZ, RZ, 0, 5.9604644775390625e-08 ;  /* 0x00000001ff207435 */ /* 0x000fc600000001ff */
[----:B------:R-:W-:Y:S01]  /*7630*/  IMAD.MOV.U32 R35, RZ, RZ, R25 ;  /* 0x000000ffff237224 */ /* 0x000fe200078e0019 */
[----:B------:R-:W-:-:S07]  /*7640*/  MOV R18, R38 ;  /* 0x0000002600127202 */ /* 0x000fce0000000f00 */
[----:B------:R-:W-:Y:S05]  /*7650*/  WARPSYNC.COLLECTIVE R30, `(.L_x_724) ;  /* 0x000000001e087348 */ /* 0x000fea0003c00000 */
[----:B------:R0:W1:Y:S02]  /*7660*/  SHFL.BFLY P2, R38, R35, R32, R33 ;  /* 0x0c00002023267389 */ /* 0x0000640000040021 */
[----:B01----:R-:W-:Y:S01]  /*7670*/  ENDCOLLECTIVE ;  /* 0x000000000000791b */ /* 0x003fe20003800000 */
.L_x_724:
[----:B------:R-:W-:-:S05]  /*7680*/  FADD.FTZ R24, R23, R18 ;  /* 0x0000001217187221 */ /* 0x000fca0000010000 */
[----:B------:R-:W-:Y:S02]  /*7690*/  MOV R35, R24 ;  /* 0x0000001800237202 */ /* 0x000fe40000000f00 */
[----:B------:R-:W-:-:S07]  /*76a0*/  MOV R26, R38 ;  /* 0x00000026001a7202 */ /* 0x000fce0000000f00 */
[----:B------:R-:W-:Y:S05]  /*76b0*/  WARPSYNC.COLLECTIVE R30, `(.L_x_725) ;  /* 0x000000001e087348 */ /* 0x000fea0003c00000 */
[----:B------:R0:W1:Y:S02]  /*76c0*/  SHFL.BFLY P2, R38, R35, R32, R33 ;  /* 0x0c00002023267389 */ /* 0x0000640000040021 */
[----:B01----:R-:W-:Y:S01]  /*76d0*/  ENDCOLLECTIVE ;  /* 0x000000000000791b */ /* 0x003fe20003800000 */
.L_x_725:
[----:B------:R-:W-:Y:S01]  /*76e0*/  FADD.FTZ R26, R25, R26 ;  /* 0x0000001a191a7221 */ /* 0x000fe20000010000 */
[----:B------:R-:W-:Y:S06]  /*76f0*/  BRA `(.L_x_726) ;  /* 0xffffffec00547947 */ /* 0x000fec000383ffff */
.L_x_714:
[----:B------:R-:W-:Y:S01]  /*7700*/  HFMA2.MMA R32, -RZ, RZ, 0, 4.76837158203125e-07 ;  /* 0x00000008ff207435 */ /* 0x000fe200000001ff */
[----:B------:R-:W-:Y:S01]  /*7710*/  BSSY B1, `(.L_x_727) ;  /* 0x0000007000017945 */ /* 0x000fe20003800000 */
[----:B---3--:R-:W-:Y:S01]  /*7720*/  IMAD.MOV.U32 R35, RZ, RZ, R22 ;  /* 0x000000ffff237224 */ /* 0x008fe200078e0016 */
[----:B------:R-:W-:Y:S02]  /*7730*/  MOV R33, 0x101f ;  /* 0x0000101f00217802 */ /* 0x000fe40000000f00 */
[----:B------:R-:W-:-:S07]  /*7740*/  MOV R30, 0xffff ;  /* 0x0000ffff001e7802 */ /* 0x000fce0000000f00 */
[----:B012-4-:R-:W-:Y:S05]  /*7750*/  WARPSYNC.COLLECTIVE R30, `(.L_x_728) ;  /* 0x000000001e087348 */ /* 0x017fea0003c00000 */
[----:B------:R3:W0:Y:S02]  /*7760*/  SHFL.BFLY P2, R38, R35, R32, R33 ;  /* 0x0c00002023267389 */ /* 0x0006240000040021 */
[----:B01234-:R-:W-:Y:S01]  /*7770*/  ENDCOLLECTIVE ;  /* 0x000000000000791b */ /* 0x01ffe20003800000 */
.L_x_728:
[----:B------:R-:W-:Y:S05]  /*7780*/  BSYNC B1 ;  /* 0x0000000000017941 */ /* 0x000fea0003800000 */
.L_x_727:
        /* <DEDUP_REMOVED lines=8> */
.L_x_729:
[----:B------:R-:W-:Y:S01]  /*7810*/  FADD.FTZ R25, R25, R22 ;  /* 0x0000001619197221 */ /* 0x000fe20000010000 */
[----:B------:R-:W-:-:S04]  /*7820*/  HFMA2.MMA R32, -RZ, RZ, 0, 2.384185791015625e-07 ;  /* 0x00000004ff207435 */ /* 0x000fc800000001ff */
[----:B------:R-:W-:Y:S02]  /*7830*/  MOV R35, R25 ;  /* 0x0000001900237202 */ /* 0x000fe40000000f00 */
[----:B------:R-:W-:-:S07]  /*7840*/  MOV R24, R38 ;  /* 0x0000002600187202 */ /* 0x000fce0000000f00 */
[----:B------:R-:W-:Y:S05]  /*7850*/  WARPSYNC.COLLECTIVE R30, `(.L_x_730) ;  /* 0x000000001e087348 */ /* 0x000fea0003c00000 */
[----:B------:R0:W1:Y:S02]  /*7860*/  SHFL.BFLY P2, R38, R35, R32, R33 ;  /* 0x0c00002023267389 */ /* 0x0000640000040021 */
[----:B01----:R-:W-:Y:S01]  /*7870*/  ENDCOLLECTIVE ;  /* 0x000000000000791b */ /* 0x003fe20003800000 */
.L_x_730:
[----:B------:R-:W-:-:S05]  /*7880*/  FADD.FTZ R24, R24, R23 ;  /* 0x0000001718187221 */ /* 0x000fca0000010000 */
[----:B------:R-:W-:Y:S01]  /*7890*/  MOV R35, R24 ;  /* 0x0000001800237202 */ /* 0x000fe20000000f00 */
[----:B------:R-:W-:-:S07]  /*78a0*/  IMAD.MOV.U32 R26, RZ, RZ, R38 ;  /* 0x000000ffff1a7224 */ /* 0x000fce00078e0026 */
[----:B------:R-:W-:Y:S05]  /*78b0*/  WARPSYNC.COLLECTIVE R30, `(.L_x_731) ;  /* 0x000000001e087348 */ /* 0x000fea0003c00000 */
[----:B------:R0:W1:Y:S02]  /*78c0*/  SHFL.BFLY P2, R38, R35, R32, R33 ;  /* 0x0c00002023267389 */ /* 0x0000640000040021 */
[----:B01----:R-:W-:Y:S01]  /*78d0*/  ENDCOLLECTIVE ;  /* 0x000000000000791b */ /* 0x003fe20003800000 */
.L_x_731:
[----:B------:R-:W-:-:S05]  /*78e0*/  FADD.FTZ R26, R25, R26 ;  /* 0x0000001a191a7221 */ /* 0x000fca0000010000 */
[----:B------:R-:W-:Y:S01]  /*78f0*/  MOV R35, R26 ;  /* 0x0000001a00237202 */ /* 0x000fe20000000f00 */
[----:B------:R-:W-:Y:S01]  /*7900*/  IMAD.MOV.U32 R32, RZ, RZ, 0x2 ;  /* 0x00000002ff207424 */ /* 0x000fe200078e00ff */
[----:B------:R-:W-:-:S07]  /*7910*/  MOV R27, R38 ;  /* 0x00000026001b7202 */ /* 0x000fce0000000f00 */
[----:B------:R-:W-:Y:S05]  /*7920*/  WARPSYNC.COLLECTIVE R30, `(.L_x_732) ;  /* 0x000000001e087348 */ /* 0x000fea0003c00000 */
[----:B------:R0:W1:Y:S02]  /*7930*/  SHFL.BFLY P2, R38, R35, R32, R33 ;  /* 0x0c00002023267389 */ /* 0x0000640000040021 */
[----:B01----:R-:W-:Y:S01]  /*7940*/  ENDCOLLECTIVE ;  /* 0x000000000000791b */ /* 0x003fe20003800000 */
.L_x_732:
[----:B------:R-:W-:-:S05]  /*7950*/  FADD.FTZ R27, R24, R27 ;  /* 0x0000001b181b7221 */ /* 0x000fca0000010000 */
[----:B------:R-:W-:Y:S02]  /*7960*/  MOV R35, R27 ;  /* 0x0000001b00237202 */ /* 0x000fe40000000f00 */
[----:B------:R-:W-:-:S07]  /*7970*/  MOV R29, R38 ;  /* 0x00000026001d7202 */ /* 0x000fce0000000f00 */
[----:B------:R-:W-:Y:S05]  /*7980*/  WARPSYNC.COLLECTIVE R30, `(.L_x_733) ;  /* 0x000000001e087348 */ /* 0x000fea0003c00000 */
[----:B------:R0:W1:Y:S02]  /*7990*/  SHFL.BFLY P2, R38, R35, R32, R33 ;  /* 0x0c00002023267389 */ /* 0x0000640000040021 */
[----:B01----:R-:W-:Y:S01]  /*79a0*/  ENDCOLLECTIVE ;  /* 0x000000000000791b */ /* 0x003fe20003800000 */
.L_x_733:
[----:B------:R-:W-:Y:S01]  /*79b0*/  FADD.FTZ R29, R26, R29 ;  /* 0x0000001d1a1d7221 */ /* 0x000fe20000010000 */
[----:B------:R-:W-:-:S03]  /*79c0*/  HFMA2.MMA R32, -RZ, RZ, 0, 5.9604644775390625e-08 ;  /* 0x00000001ff207435 */ /* 0x000fc600000001ff */
[----:B------:R-:W-:Y:S01]  /*79d0*/  IMAD.MOV.U32 R35, RZ, RZ, R29 ;  /* 0x000000ffff237224 */ /* 0x000fe200078e001d */
[----:B------:R-:W-:-:S07]  /*79e0*/  MOV R22, R38 ;  /* 0x0000002600167202 */ /* 0x000fce0000000f00 */
[----:B------:R-:W-:Y:S05]  /*79f0*/  WARPSYNC.COLLECTIVE R30, `(.L_x_734) ;  /* 0x000000001e087348 */ /* 0x000fea0003c00000 */
[----:B------:R0:W1:Y:S02]  /*7a00*/  SHFL.BFLY P2, R38, R35, R32, R33 ;  /* 0x0c00002023267389 */ /* 0x0000640000040021 */
[----:B01----:R-:W-:Y:S01]  /*7a10*/  ENDCOLLECTIVE ;  /* 0x000000000000791b */ /* 0x003fe20003800000 */
.L_x_734:
[----:B------:R-:W-:-:S05]  /*7a20*/  FADD.FTZ R22, R27, R22 ;  /* 0x000000161b167221 */ /* 0x000fca0000010000 */
[----:B------:R-:W-:Y:S02]  /*7a30*/  MOV R35, R22 ;  /* 0x0000001600237202 */ /* 0x000fe40000000f00 */
[----:B------:R-:W-:-:S07]  /*7a40*/  MOV R28, R38 ;  /* 0x00000026001c7202 */ /* 0x000fce0000000f00 */
[----:B------:R-:W-:Y:S05]  /*7a50*/  WARPSYNC.COLLECTIVE R30, `(.L_x_735) ;  /* 0x000000001e087348 */ /* 0x000fea0003c00000 */
[----:B------:R0:W1:Y:S02]  /*7a60*/  SHFL.BFLY P2, R38, R35, R32, R33 ;  /* 0x0c00002023267389 */ /* 0x0000640000040021 */
[----:B01----:R-:W-:Y:S01]  /*7a70*/  ENDCOLLECTIVE ;  /* 0x000000000000791b */ /* 0x003fe20003800000 */
.L_x_735:
[----:B------:R-:W-:Y:S01]  /*7a80*/  FADD.FTZ R28, R29, R28 ;  /* 0x0000001c1d1c7221 */ /* 0x000fe20000010000 */
[----:B------:R-:W-:Y:S06]  /*7a90*/  BRA `(.L_x_736) ;  /* 0xffffffec00147947 */ /* 0x000fec000383ffff */
.L_x_715:
        /* <DEDUP_REMOVED lines=8> */
.L_x_738:
[----:B------:R-:W-:Y:S05]  /*7b20*/  BSYNC B1 ;  /* 0x0000000000017941 */ /* 0x000fea0003800000 */
.L_x_737:
        /* <DEDUP_REMOVED lines=8> */
.L_x_739:
[----:B------:R-:W-:Y:S01]  /*7bb0*/  FADD.FTZ R25, R25, R22 ;  /* 0x0000001619197221 */ /* 0x000fe20000010000 */
[----:B------:R-:W-:-:S04]  /*7bc0*/  HFMA2.MMA R32, -RZ, RZ, 0, 2.384185791015625e-07 ;  /* 0x00000004ff207435 */ /* 0x000fc800000001ff */
[----:B------:R-:W-:Y:S02]  /*7bd0*/  MOV R35, R25 ;  /* 0x0000001900237202 */ /* 0x000fe40000000f00 */
[----:B------:R-:W-:-:S07]  /*7be0*/  MOV R24, R38 ;  /* 0x0000002600187202 */ /* 0x000fce0000000f00 */
[----:B------:R-:W-:Y:S05]  /*7bf0*/  WARPSYNC.COLLECTIVE R30, `(.L_x_740) ;  /* 0x000000001e087348 */ /* 0x000fea0003c00000 */
[----:B------:R0:W1:Y:S02]  /*7c00*/  SHFL.BFLY P2, R38, R35, R32, R33 ;  /* 0x0c00002023267389 */ /* 0x0000640000040021 */
[----:B01----:R-:W-:Y:S01]  /*7c10*/  ENDCOLLECTIVE ;  /* 0x000000000000791b */ /* 0x003fe20003800000 */
.L_x_740:
[----:B------:R-:W-:-:S05]  /*7c20*/  FADD.FTZ R24, R24, R23 ;  /* 0x0000001718187221 */ /* 0x000fca0000010000 */
[----:B------:R-:W-:Y:S01]  /*7c30*/  MOV R35, R24 ;  /* 0x0000001800237202 */ /* 0x000fe20000000f00 */
[----:B------:R-:W-:-:S07]  /*7c40*/  IMAD.MOV.U32 R26, RZ, RZ, R38 ;  /* 0x000000ffff1a7224 */ /* 0x000fce00078e0026 */
[----:B------:R-:W-:Y:S05]  /*7c50*/  WARPSYNC.COLLECTIVE R30, `(.L_x_741) ;  /* 0x000000001e087348 */ /* 0x000fea0003c00000 */
[----:B------:R0:W1:Y:S02]  /*7c60*/  SHFL.BFLY P2, R38, R35, R32, R33 ;  /* 0x0c00002023267389 */ /* 0x0000640000040021 */
[----:B01----:R-:W-:Y:S01]  /*7c70*/  ENDCOLLECTIVE ;  /* 0x000000000000791b */ /* 0x003fe20003800000 */
.L_x_741:
[----:B------:R-:W-:-:S05]  /*7c80*/  FADD.FTZ R26, R25, R26 ;  /* 0x0000001a191a7221 */ /* 0x000fca0000010000 */
[----:B------:R-:W-:Y:S01]  /*7c90*/  MOV R35, R26 ;  /* 0x0000001a00237202 */ /* 0x000fe20000000f00 */
[----:B------:R-:W-:Y:S01]  /*7ca0*/  IMAD.MOV.U32 R32, RZ, RZ, 0x2 ;  /* 0x00000002ff207424 */ /* 0x000fe200078e00ff */
[----:B------:R-:W-:-:S07]  /*7cb0*/  MOV R27, R38 ;  /* 0x00000026001b7202 */ /* 0x000fce0000000f00 */
[----:B------:R-:W-:Y:S05]  /*7cc0*/  WARPSYNC.COLLECTIVE R30, `(.L_x_742) ;  /* 0x000000001e087348 */ /* 0x000fea0003c00000 */
[----:B------:R0:W1:Y:S02]  /*7cd0*/  SHFL.BFLY P2, R38, R35, R32, R33 ;  /* 0x0c00002023267389 */ /* 0x0000640000040021 */
[----:B01----:R-:W-:Y:S01]  /*7ce0*/  ENDCOLLECTIVE ;  /* 0x000000000000791b */ /* 0x003fe20003800000 */
.L_x_742:
[----:B------:R-:W-:-:S05]  /*7cf0*/  FADD.FTZ R27, R24, R27 ;  /* 0x0000001b181b7221 */ /* 0x000fca0000010000 */
[----:B------:R-:W-:Y:S02]  /*7d00*/  MOV R35, R27 ;  /* 0x0000001b00237202 */ /* 0x000fe40000000f00 */
[----:B------:R-:W-:-:S07]  /*7d10*/  MOV R29, R38 ;  /* 0x00000026001d7202 */ /* 0x000fce0000000f00 */
[----:B------:R-:W-:Y:S05]  /*7d20*/  WARPSYNC.COLLECTIVE R30, `(.L_x_743) ;  /* 0x000000001e087348 */ /* 0x000fea0003c00000 */
[----:B------:R0:W1:Y:S02]  /*7d30*/  SHFL.BFLY P2, R38, R35, R32, R33 ;  /* 0x0c00002023267389 */ /* 0x0000640000040021 */
[----:B01----:R-:W-:Y:S01]  /*7d40*/  ENDCOLLECTIVE ;  /* 0x000000000000791b */ /* 0x003fe20003800000 */
.L_x_743:
[----:B------:R-:W-:Y:S01]  /*7d50*/  FADD.FTZ R29, R26, R29 ;  /* 0x0000001d1a1d7221 */ /* 0x000fe20000010000 */
[----:B------:R-:W-:-:S03]  /*7d60*/  HFMA2.MMA R32, -RZ, RZ, 0, 5.9604644775390625e-08 ;  /* 0x00000001ff207435 */ /* 0x000fc600000001ff */
[----:B------:R-:W-:Y:S01]  /*7d70*/  IMAD.MOV.U32 R35, RZ, RZ, R29 ;  /* 0x000000ffff237224 */ /* 0x000fe200078e001d */
[----:B------:R-:W-:-:S07]  /*7d80*/  MOV R22, R38 ;  /* 0x0000002600167202 */ /* 0x000fce0000000f00 */
[----:B------:R-:W-:Y:S05]  /*7d90*/  WARPSYNC.COLLECTIVE R30, `(.L_x_744) ;  /* 0x000000001e087348 */ /* 0x000fea0003c00000 */
[----:B------:R0:W1:Y:S02]  /*7da0*/  SHFL.BFLY P2, R38, R35, R32, R33 ;  /* 0x0c00002023267389 */ /* 0x0000640000040021 */
[----:B01----:R-:W-:Y:S01]  /*7db0*/  ENDCOLLECTIVE ;  /* 0x000000000000791b */ /* 0x003fe20003800000 */
.L_x_744:
[----:B------:R-:W-:-:S05]  /*7dc0*/  FADD.FTZ R22, R27, R22 ;  /* 0x000000161b167221 */ /* 0x000fca0000010000 */
[----:B------:R-:W-:Y:S02]  /*7dd0*/  MOV R35, R22 ;  /* 0x0000001600237202 */ /* 0x000fe40000000f00 */
[----:B------:R-:W-:-:S07]  /*7de0*/  MOV R28, R38 ;  /* 0x00000026001c7202 */ /* 0x000fce0000000f00 */
[----:B------:R-:W-:Y:S05]  /*7df0*/  WARPSYNC.COLLECTIVE R30, `(.L_x_745) ;  /* 0x000000001e087348 */ /* 0x000fea0003c00000 */
[----:B------:R0:W1:Y:S02]  /*7e00*/  SHFL.BFLY P2, R38, R35, R32, R33 ;  /* 0x0c00002023267389 */ /* 0x0000640000040021 */
[----:B01----:R-:W-:Y:S01]  /*7e10*/  ENDCOLLECTIVE ;  /* 0x000000000000791b */ /* 0x003fe20003800000 */
.L_x_745:
[----:B------:R-:W-:Y:S01]  /*7e20*/  FADD.FTZ R28, R29, R28 ;  /* 0x0000001c1d1c7221 */ /* 0x000fe20000010000 */
[----:B------:R-:W-:Y:S06]  /*7e30*/  BRA `(.L_x_746) ;  /* 0xffffffe800bc7947 */ /* 0x000fec000383ffff */
.L_x_716:
[----:B------:R-:W-:Y:S01]  /*7e40*/  BSSY B0, `(.L_x_747) ;  /* 0x0000008000007945 */ /* 0x000fe20003800000 */
[----:B---3--:R-:W-:Y:S01]  /*7e50*/  IMAD.MOV.U32 R35, RZ, RZ, R19 ;  /* 0x000000ffff237224 */ /* 0x008fe200078e0013 */
[----:B------:R-:W-:Y:S02]  /*7e60*/  MOV R32, 0x8 ;  /* 0x0000000800207802 */ /* 0x000fe40000000f00 */
[----:B------:R-:W-:Y:S02]  /*7e70*/  MOV R33, 0x101f ;  /* 0x0000101f00217802 */ /* 0x000fe40000000f00 */
[----:B------:R-:W-:-:S07]  /*7e80*/  MOV R30, 0xffff ;  /* 0x0000ffff001e7802 */ /* 0x000fce0000000f00 */
[----:B012-4-:R-:W-:Y:S05]  /*7e90*/  WARPSYNC.COLLECTIVE R30, `(.L_x_748) ;  /* 0x000000001e087348 */ /* 0x017fea0003c00000 */
[----:B------:R3:W0:Y:S02]  /*7ea0*/  SHFL.BFLY P2, R38, R35, R32, R33 ;  /* 0x0c00002023267389 */ /* 0x0006240000040021 */
[----:B01234-:R-:W-:Y:S01]  /*7eb0*/  ENDCOLLECTIVE ;  /* 0x000000000000791b */ /* 0x01ffe20003800000 */
.L_x_748:
[----:B------:R-:W-:Y:S05]  /*7ec0*/  BSYNC B0 ;  /* 0x0000000000007941 */ /* 0x000fea0003800000 */
.L_x_747:
[----:B------:R-:W-:Y:S01]  /*7ed0*/  HFMA2.MMA R32, -RZ, RZ, 0, 4.76837158203125e-07 ;  /* 0x00000008ff207435 */ /* 0x000fe200000001ff */
[----:B------:R-:W-:Y:S01]  /*7ee0*/  MOV R35, R22 ;  /* 0x0000001600237202 */ /* 0x000fe20000000f00 */
[----:B------:R-:W-:Y:S01]  /*7ef0*/  IMAD.MOV.U32 R30, RZ, RZ, 0xffff ;  /* 0x0000ffffff1e7424 */ /* 0x000fe200078e00ff */
[----:B------:R-:W-:Y:S01]  /*7f00*/  MOV R33, 0x101f ;  /* 0x0000101f00217802 */ /* 0x000fe20000000f00 */
[----:B------:R-:W-:Y:S01]  /*7f10*/  IMAD.MOV.U32 R18, RZ, RZ, R38 ;  /* 0x000000ffff127224 */ /* 0x000fe200078e0026 */
[----:B------:R-:W-:Y:S01]  /*7f20*/  @P0 IADD3 R21, R31, 0x1e, RZ ;  /* 0x0000001e1f150810 */ /* 0x000fe20007ffe0ff */
[----:B------:R-:W-:Y:S01]  /*7f30*/  IMAD.MOV.U32 R23, RZ, RZ, RZ ;  /* 0x000000ffff177224 */ /* 0x000fe200078e00ff */
[----:B------:R-:W-:-:S11]  /*7f40*/  HFMA2.MMA R26, -RZ, RZ, 0, 0 ;  /* 0x00000000ff1a7435 */ /* 0x000fd600000001ff */
[----:B------:R-:W-:Y:S05]  /*7f50*/  WARPSYNC.COLLECTIVE R30, `(.L_x_749) ;  /* 0x000000001e087348 */ /* 0x000fea0003c00000 */
[----:B------:R0:W1:Y:S02]  /*7f60*/  SHFL.BFLY P2, R38, R35, R32, R33 ;  /* 0x0c00002023267389 */ /* 0x0000640000040021 */
[----:B01----:R-:W-:Y:S01]  /*7f70*/  ENDCOLLECTIVE ;  /* 0x000000000000791b */ /* 0x003fe20003800000 */
.L_x_749:
[----:B------:R-:W-:Y:S01]  /*7f80*/  FADD.FTZ R27, R18, R19 ;  /* 0x00000013121b7221 */ /* 0x000fe20000010000 */
[----:B------:R-:W-:Y:S02]  /*7f90*/  @P0 LEA R18, R9, UR6, 0x7 ;  /* 0x0000000609120c11 */ /* 0x000fe4000f8e38ff */
[----:B------:R-:W-:-:S04]  /*7fa0*/  @P0 LOP3.LUT R21, R21, R48, RZ, 0x3c, !PT ;  /* 0x0000003015150212 */ /* 0x000fc800078e3cff */
[----:B------:R-:W-:-:S05]  /*7fb0*/  @P0 LEA R21, R21, R18, 0x2 ;  /* 0x0000001215150211 */ /* 0x000fca00078e10ff */
[----:B------:R0:W1:Y:S01]  /*7fc0*/  @P0 LDS R20, [R21] ;  /* 0x0000000015140984 */ /* 0x0000620000000800 */
[----:B------:R-:W-:Y:S01]  /*7fd0*/  HFMA2.MMA R32, -RZ, RZ, 0, 2.384185791015625e-07 ;  /* 0x00000004ff207435 */ /* 0x000fe200000001ff */
[----:B------:R-:W-:Y:S02]  /*7fe0*/  MOV R35, R27 ;  /* 0x0000001b00237202 */ /* 0x000fe40000000f00 */
[----:B------:R0:W2:Y:S01]  /*7ff0*/  @P0 LDS R34, [R21+0x780] ;  /* 0x0007800015220984 */ /* 0x0000a20000000800 */
[----:B------:R-:W-:-:S07]  /*8000*/  FADD.FTZ R29, R38, R22 ;  /* 0x00000016261d7221 */ /* 0x000fce0000010000 */
[----:B012---:R-:W-:Y:S05]  /*8010*/  WARPSYNC.COLLECTIVE R30, `(.L_x_750) ;  /* 0x000000001e087348 */ /* 0x007fea0003c00000 */
[----:B------:R3:W4:Y:S02]  /*8020*/  SHFL.BFLY P2, R38, R35, R32, R33 ;  /* 0x0c00002023267389 */ /* 0x0007240000040021 */
[----:B01234-:R-:W-:Y:S01]  /*8030*/  ENDCOLLECTIVE ;  /* 0x000000000000791b */ /* 0x01ffe20003800000 */
.L_x_750:
[----:B------:R-:W-:Y:S01]  /*8040*/  IMAD.MOV.U32 R35, RZ, RZ, R29 ;  /* 0x000000ffff237224 */ /* 0x000fe200078e001d */
[----:B------:R-:W-:-:S07]  /*8050*/  MOV R24, R38 ;  /* 0x0000002600187202 */ /* 0x000fce0000000f00 */
[----:B------:R-:W-:Y:S05]  /*8060*/  WARPSYNC.COLLECTIVE R30, `(.L_x_751) ;  /* 0x000000001e087348 */ /* 0x000fea0003c00000 */
[----:B------:R0:W1:Y:S02]  /*8070*/  SHFL.BFLY P2, R38, R35, R32, R33 ;  /* 0x0c00002023267389 */ /* 0x0000640000040021 */
[----:B01----:R-:W-:Y:S01]  /*8080*/  ENDCOLLECTIVE ;  /* 0x000000000000791b */ /* 0x003fe20003800000 */
.L_x_751:
[----:B------:R-:W-:Y:S01]  /*8090*/  @P0 MOV R23, R20 ;  /* 0x0000001400170202 */ /* 0x000fe20000000f00 */
[----:B------:R-:W-:Y:S01]  /*80a0*/  FADD.FTZ R24, R27, R24 ;  /* 0x000000181b187221 */ /* 0x000fe20000010000 */
[----:B------:R-:W-:Y:S01]  /*80b0*/  @P0 MOV R26, R34 ;  /* 0x00000022001a0202 */ /* 0x000fe20000000f00 */
[----:B------:R-:W-:Y:S02]  /*80c0*/  HFMA2.MMA R32, -RZ, RZ, 0, 1.1920928955078125e-07 ;  /* 0x00000002ff207435 */ /* 0x000fe400000001ff */
[----:B------:R-:W-:Y:S01]  /*80d0*/  IMAD.MOV.U32 R35, RZ, RZ, R24 ;  /* 0x000000ffff237224 */ /* 0x000fe200078e0018 */
[----:B------:R-:W-:-:S08]  /*80e0*/  MOV R28, R38 ;  /* 0x00000026001c7202 */ /* 0x000fd00000000f00 */
[----:B------:R-:W-:Y:S05]  /*80f0*/  WARPSYNC.COLLECTIVE R30, `(.L_x_752) ;  /* 0x000000001e087348 */ /* 0x000fea0003c00000 */
[----:B------:R0:W1:Y:S02]  /*8100*/  SHFL.BFLY P2, R38, R35, R32, R33 ;  /* 0x0c00002023267389 */ /* 0x0000640000040021 */
[----:B01----:R-:W-:Y:S01]  /*8110*/  ENDCOLLECTIVE ;  /* 0x000000000000791b */ /* 0x003fe20003800000 */
.L_x_752:
[----:B------:R-:W-:-:S05]  /*8120*/  FADD.FTZ R28, R29, R28 ;  /* 0x0000001c1d1c7221 */ /* 0x000fca0000010000 */
[----:B------:R-:W-:Y:S02]  /*8130*/  MOV R35, R28 ;  /* 0x0000001c00237202 */ /* 0x000fe40000000f00 */
[----:B------:R-:W-:-:S07]  /*8140*/  MOV R39, R38 ;  /* 0x0000002600277202 */ /* 0x000fce0000000f00 */
[----:B------:R-:W-:Y:S05]  /*8150*/  WARPSYNC.COLLECTIVE R30, `(.L_x_753) ;  /* 0x000000001e087348 */ /* 0x000fea0003c00000 */
[----:B------:R0:W1:Y:S02]  /*8160*/  SHFL.BFLY P2, R38, R35, R32, R33 ;  /* 0x0c00002023267389 */ /* 0x0000640000040021 */
[----:B01----:R-:W-:Y:S01]  /*8170*/  ENDCOLLECTIVE ;  /* 0x000000000000791b */ /* 0x003fe20003800000 */
.L_x_753:
[----:B------:R-:W-:Y:S01]  /*8180*/  FADD.FTZ R39, R24, R39 ;  /* 0x0000002718277221 */ /* 0x000fe20000010000 */
[----:B------:R-:W-:Y:S01]  /*8190*/  CS2R R24, SRZ ;  /* 0x0000000000187805 */ /* 0x000fe2000001ff00 */
[----:B------:R-:W-:Y:S02]  /*81a0*/  HFMA2.MMA R32, -RZ, RZ, 0, 5.9604644775390625e-08 ;  /* 0x00000001ff207435 */ /* 0x000fe400000001ff */
[----:B------:R-:W-:Y:S02]  /*81b0*/  IMAD.MOV.U32 R35, RZ, RZ, R39 ;  /* 0x000000ffff237224 */ /* 0x000fe400078e0027 */
[----:B------:R-:W-:Y:S01]  /*81c0*/  FADD.FTZ R37, R28, R38 ;  /* 0x000000261c257221 */ /* 0x000fe20000010000 */
[----:B------:R-:W-:-:S07]  /*81d0*/  @P0 LEA R28, R9, UR6, 0x7 ;  /* 0x00000006091c0c11 */ /* 0x000fce000f8e38ff */
[----:B------:R-:W-:Y:S05]  /*81e0*/  WARPSYNC.COLLECTIVE R30, `(.L_x_754) ;  /* 0x000000001e087348 */ /* 0x000fea0003c00000 */
[----:B------:R0:W1:Y:S02]  /*81f0*/  SHFL.BFLY P2, R38, R35, R32, R33 ;  /* 0x0c00002023267389 */ /* 0x0000640000040021 */
[----:B01----:R-:W-:Y:S01]  /*8200*/  ENDCOLLECTIVE ;  /* 0x000000000000791b */ /* 0x003fe20003800000 */
.L_x_754:
[----:B------:R-:W-:Y:S02]  /*8210*/  MOV R35, R37 ;  /* 0x0000002500237202 */ /* 0x000fe40000000f00 */
[----:B------:R-:W-:-:S07]  /*8220*/  MOV R36, R38 ;  /* 0x0000002600247202 */ /* 0x000fce0000000f00 */
[----:B------:R-:W-:Y:S05]  /*8230*/  WARPSYNC.COLLECTIVE R30, `(.L_x_755) ;  /* 0x000000001e087348 */ /* 0x000fea0003c00000 */
[----:B------:R0:W1:Y:S02]  /*8240*/  SHFL.BFLY P2, R38, R35, R32, R33 ;  /* 0x0c00002023267389 */ /* 0x0000640000040021 */
[----:B01----:R-:W-:Y:S01]  /*8250*/  ENDCOLLECTIVE ;  /* 0x000000000000791b */ /* 0x003fe20003800000 */
.L_x_755:
[----:B------:R-:W-:Y:S01]  /*8260*/  FADD.FTZ R36, R39, R36 ;  /* 0x0000002427247221 */ /* 0x000fe20000010000 */
[----:B------:R-:W-:Y:S01]  /*8270*/  HFMA2.MMA R32, -RZ, RZ, 0, 4.76837158203125e-07 ;  /* 0x00000008ff207435 */ /* 0x000fe200000001ff */
[----:B------:R-:W-:Y:S01]  /*8280*/  MOV R35, R23 ;  /* 0x0000001700237202 */ /* 0x000fe20000000f00 */
[----:B------:R-:W-:-:S09]  /*8290*/  IMAD.MOV.U32 R34, RZ, RZ, R38 ;  /* 0x000000ffff227224 */ /* 0x000fd200078e0026 */
[----:B------:R-:W-:Y:S05]  /*82a0*/  WARPSYNC.COLLECTIVE R30, `(.L_x_756) ;  /* 0x000000001e087348 */ /* 0x000fea0003c00000 */
[----:B------:R0:W1:Y:S02]  /*82b0*/  SHFL.BFLY P2, R38, R35, R32, R33 ;  /* 0x0c00002023267389 */ /* 0x0000640000040021 */
[----:B01----:R-:W-:Y:S01]  /*82c0*/  ENDCOLLECTIVE ;  /* 0x000000000000791b */ /* 0x003fe20003800000 */
.L_x_756:
[----:B------:R-:W-:Y:S01]  /*82d0*/  FADD.FTZ R37, R37, R34 ;  /* 0x0000002225257221 */ /* 0x000fe20000010000 */
[----:B------:R-:W-:Y:S01]  /*82e0*/  IMAD.MOV.U32 R35, RZ, RZ, R26 ;  /* 0x000000ffff237224 */ /* 0x000fe200078e001a */
[----:B------:R-:W-:-:S07]  /*82f0*/  MOV R40, R38 ;  /* 0x0000002600287202 */ /* 0x000fce0000000f00 */
[----:B------:R-:W-:Y:S05]  /*8300*/  WARPSYNC.COLLECTIVE R30, `(.L_x_757) ;  /* 0x000000001e087348 */ /* 0x000fea0003c00000 */
[----:B------:R0:W1:Y:S02]  /*8310*/  SHFL.BFLY P2, R38, R35, R32, R33 ;  /* 0x0c00002023267389 */ /* 0x0000640000040021 */
[----:B01----:R-:W-:Y:S01]  /*8320*/  ENDCOLLECTIVE ;  /* 0x000000000000791b */ /* 0x003fe20003800000 */
.L_x_757:
[----:B------:R-:W-:Y:S01]  /*8330*/  FADD.FTZ R40, R40, R23 ;  /* 0x0000001728287221 */ /* 0x000fe20000010000 */
[----:B------:R-:W-:-:S04]  /*8340*/  @P0 IADD3 R23, R31, 0x3c, RZ ;  /* 0x0000003c1f170810 */ /* 0x000fc80007ffe0ff */
[----:B------:R-:W-:-:S05]  /*8350*/  @P0 LOP3.LUT R23, R23, R48, RZ, 0x3c, !PT ;  /* 0x0000003017170212 */ /* 0x000fca00078e3cff */
[----:B------:R-:W-:Y:S01]  /*8360*/  @P0 IMAD R28, R23, 0x4, R28 ;  /* 0x00000004171c0824 */ /* 0x000fe200078e021c */
[----:B------:R-:W-:Y:S01]  /*8370*/  HFMA2.MMA R32, -RZ, RZ, 0, 2.384185791015625e-07 ;  /* 0x00000004ff207435 */ /* 0x000fe200000001ff */
[----:B------:R-:W-:-:S03]  /*8380*/  MOV R35, R40 ;  /* 0x0000002800237202 */ /* 0x000fc60000000f00 */
[----:B------:R0:W1:Y:S04]  /*8390*/  @P0 LDS R18, [R28] ;  /* 0x000000001c120984 */ /* 0x0000680000000800 */
[----:B------:R0:W2:Y:S01]  /*83a0*/  @P0 LDS R46, [R28+0x780] ;  /* 0x000780001c2e0984 */ /* 0x0000a20000000800 */
[----:B------:R-:W-:-:S07]  /*83b0*/  MOV R41, R38 ;  /* 0x0000002600297202 */ /* 0x000fce0000000f00 */
[----:B012---:R-:W-:Y:S05]  /*83c0*/  WARPSYNC.COLLECTIVE R30, `(.L_x_758) ;  /* 0x000000001e087348 */ /* 0x007fea0003c00000 */
[----:B------:R3:W4:Y:S02]  /*83d0*/  SHFL.BFLY P2, R38, R35, R32, R33 ;  /* 0x0c00002023267389 */ /* 0x0007240000040021 */
[----:B01234-:R-:W-:Y:S01]  /*83e0*/  ENDCOLLECTIVE ;  /* 0x000000000000791b */ /* 0x01ffe20003800000 */
.L_x_758:
[----:B------:R-:W-:-:S05]  /*83f0*/  FADD.FTZ R41, R41, R26 ;  /* 0x0000001a29297221 */ /* 0x000fca0000010000 */
[----:B------:R-:W-:Y:S01]  /*8400*/  MOV R35, R41 ;  /* 0x0000002900237202 */ /* 0x000fe20000000f00 */
[----:B------:R-:W-:-:S07]  /*8410*/  IMAD.MOV.U32 R43, RZ, RZ, R38 ;  /* 0x000000ffff2b7224 */ /* 0x000fce00078e0026 */
[----:B------:R-:W-:Y:S05]  /*8420*/  WARPSYNC.COLLECTIVE R30, `(.L_x_759) ;  /* 0x000000001e087348 */ /* 0x000fea0003c00000 */
[----:B------:R0:W1:Y:S02]  /*8430*/  SHFL.BFLY P2, R38, R35, R32, R33 ;  /* 0x0c00002023267389 */ /* 0x0000640000040021 */
[----:B01----:R-:W-:Y:S01]  /*8440*/  ENDCOLLECTIVE ;  /* 0x000000000000791b */ /* 0x003fe20003800000 */
.L_x_759:
[----:B------:R-:W-:Y:S01]  /*8450*/  FADD.FTZ R26, R40, R43 ;  /* 0x0000002b281a7221 */ /* 0x000fe20000010000 */
[----:B------:R-:W-:Y:S02]  /*8460*/  @P0 MOV R25, R18 ;  /* 0x0000001200190202 */ /* 0x000fe40000000f00 */
[----:B------:R-:W-:Y:S01]  /*8470*/  @P0 MOV R24, R46 ;  /* 0x0000002e00180202 */ /* 0x000fe20000000f00 */
[----:B------:R-:W-:Y:S01]  /*8480*/  HFMA2.MMA R32, -RZ, RZ, 0, 1.1920928955078125e-07 ;  /* 0x00000002ff207435 */ /* 0x000fe200000001ff */
[----:B------:R-:W-:Y:S02]  /*8490*/  MOV R35, R26 ;  /* 0x0000001a00237202 */ /* 0x000fe40000000f00 */
[----:B------:R-:W-:-:S08]  /*84a0*/  MOV R42, R38 ;  /* 0x00000026002a7202 */ /* 0x000fd00000000f00 */
[----:B------:R-:W-:Y:S05]  /*84b0*/  WARPSYNC.COLLECTIVE R30, `(.L_x_760) ;  /* 0x000000001e087348 */ /* 0x000fea0003c00000 */
[----:B------:R0:W1:Y:S02]  /*84c0*/  SHFL.BFLY P2, R38, R35, R32, R33 ;  /* 0x0c00002023267389 */ /* 0x0000640000040021 */
[----:B01----:R-:W-:Y:S01]  /*84d0*/  ENDCOLLECTIVE ;  /* 0x000000000000791b */ /* 0x003fe20003800000 */
.L_x_760:
[----:B------:R-:W-:Y:S01]  /*84e0*/  FADD.FTZ R27, R41, R42 ;  /* 0x0000002a291b7221 */ /* 0x000fe20000010000 */
[C---:B------:R-:W-:Y:S02]  /*84f0*/  @P0 IADD3 R41, R31.reuse, 0x5a, RZ ;  /* 0x0000005a1f290810 */ /* 0x040fe40007ffe0ff */
[----:B------:R-:W-:Y:S02]  /*8500*/  IADD3 R31, R31, R8, RZ ;  /* 0x000000081f1f7210 */ /* 0x000fe40007ffe0ff */
[----:B------:R-:W-:Y:S01]  /*8510*/  @P0 LOP3.LUT R41, R41, R48, RZ, 0x3c, !PT ;  /* 0x0000003029290212 */ /* 0x000fe200078e3cff */
[----:B------:R-:W-:Y:S01]  /*8520*/  IMAD.MOV.U32 R35, RZ, RZ, R27 ;  /* 0x000000ffff237224 */ /* 0x000fe200078e001b */
[----:B------:R-:W-:-:S07]  /*8530*/  MOV R19, R38 ;  /* 0x0000002600137202 */ /* 0x000fce0000000f00 */
[----:B------:R-:W-:Y:S05]  /*8540*/  WARPSYNC.COLLECTIVE R30, `(.L_x_761) ;  /* 0x000000001e087348 */ /* 0x000fea0003c00000 */
[----:B------:R0:W1:Y:S02]  /*8550*/  SHFL.BFLY P2, R38, R35, R32, R33 ;  /* 0x0c00002023267389 */ /* 0x0000640000040021 */
[----:B01----:R-:W-:Y:S01]  /*8560*/  ENDCOLLECTIVE ;  /* 0x000000000000791b */ /* 0x003fe20003800000 */
.L_x_761:
[----:B------:R-:W-:Y:S01]  /*8570*/  FADD.FTZ R28, R26, R19 ;  /* 0x000000131a1c7221 */ /* 0x000fe20000010000 */
[----:B------:R-:W-:Y:S01]  /*8580*/  CS2R R18, SRZ ;  /* 0x0000000000127805 */ /* 0x000fe2000001ff00 */
[----:B------:R-:W-:Y:S02]  /*8590*/  HFMA2.MMA R32, -RZ, RZ, 0, 5.9604644775390625e-08 ;  /* 0x00000001ff207435 */ /* 0x000fe400000001ff */
[----:B------:R-:W-:Y:S01]  /*85a0*/  IMAD.MOV.U32 R35, RZ, RZ, R28 ;  /* 0x000000ffff237224 */ /* 0x000fe200078e001c */
[----:B------:R-:W-:-:S08]  /*85b0*/  MOV R20, R38 ;  /* 0x0000002600147202 */ /* 0x000fd00000000f00 */
[----:B------:R-:W-:Y:S05]  /*85c0*/  WARPSYNC.COLLECTIVE R30, `(.L_x_762) ;  /* 0x000000001e087348 */ /* 0x000fea0003c00000 */
[----:B------:R0:W1:Y:S02]  /*85d0*/  SHFL.BFLY P2, R38, R35, R32, R33 ;  /* 0x0c00002023267389 */ /* 0x0000640000040021 */
[----:B01----:R-:W-:Y:S01]  /*85e0*/  ENDCOLLECTIVE ;  /* 0x000000000000791b */ /* 0x003fe20003800000 */
.L_x_762:
[----:B------:R-:W-:-:S05]  /*85f0*/  FADD.FTZ R29, R27, R20 ;  /* 0x000000141b1d7221 */ /* 0x000fca0000010000 */
[----:B------:R-:W-:Y:S02]  /*8600*/  MOV R35, R29 ;  /* 0x0000001d00237202 */ /* 0x000fe40000000f00 */
[----:B------:R-:W-:-:S07]  /*8610*/  MOV R27, R38 ;  /* 0x00000026001b7202 */ /* 0x000fce0000000f00 */
[----:B------:R-:W-:Y:S05]  /*8620*/  WARPSYNC.COLLECTIVE R30, `(.L_x_763) ;  /* 0x000000001e087348 */ /* 0x000fea0003c00000 */
[----:B------:R0:W1:Y:S02]  /*8630*/  SHFL.BFLY P2, R38, R35, R32, R33 ;  /* 0x0c00002023267389 */ /* 0x0000640000040021 */
[----:B01----:R-:W-:Y:S01]  /*8640*/  ENDCOLLECTIVE ;  /* 0x000000000000791b */ /* 0x003fe20003800000 */
.L_x_763:
[----:B------:R-:W-:Y:S01]  /*8650*/  FADD.FTZ R27, R28, R27 ;  /* 0x0000001b1c1b7221 */ /* 0x000fe20000010000 */
[----:B------:R-:W-:Y:S01]  /*8660*/  HFMA2.MMA R32, -RZ, RZ, 0, 4.76837158203125e-07 ;  /* 0x00000008ff207435 */ /* 0x000fe200000001ff */
[----:B------:R-:W-:Y:S01]  /*8670*/  MOV R35, R25 ;  /* 0x0000001900237202 */ /* 0x000fe20000000f00 */
[----:B------:R-:W-:-:S09]  /*8680*/  IMAD.MOV.U32 R26, RZ, RZ, R38 ;  /* 0x000000ffff1a7224 */ /* 0x000fd200078e0026 */
[----:B------:R-:W-:Y:S05]  /*8690*/  WARPSYNC.COLLECTIVE R30, `(.L_x_764) ;  /* 0x000000001e087348 */ /* 0x000fea0003c00000 */
[----:B------:R0:W1:Y:S02]  /*86a0*/  SHFL.BFLY P2, R38, R35, R32, R33 ;  /* 0x0c00002023267389 */ /* 0x0000640000040021 */
[----:B01----:R-:W-:Y:S01]  /*86b0*/  ENDCOLLECTIVE ;  /* 0x000000000000791b */ /* 0x003fe20003800000 */
.L_x_764:
[----:B------:R-:W-:Y:S01]  /*86c0*/  FADD.FTZ R26, R29, R26 ;  /* 0x0000001a1d1a7221 */ /* 0x000fe20000010000 */
[----:B------:R-:W-:Y:S01]  /*86d0*/  IMAD.MOV.U32 R35, RZ, RZ, R24 ;  /* 0x000000ffff237224 */ /* 0x000fe200078e0018 */
[----:B------:R-:W-:-:S07]  /*86e0*/  MOV R42, R38 ;  /* 0x00000026002a7202 */ /* 0x000fce0000000f00 */
[----:B------:R-:W-:Y:S05]  /*86f0*/  WARPSYNC.COLLECTIVE R30, `(.L_x_765) ;  /* 0x000000001e087348 */ /* 0x000fea0003c00000 */
[----:B------:R0:W1:Y:S02]  /*8700*/  SHFL.BFLY P2, R38, R35, R32, R33 ;  /* 0x0c00002023267389 */ /* 0x0000640000040021 */
[----:B01----:R-:W-:Y:S01]  /*8710*/  ENDCOLLECTIVE ;  /* 0x000000000000791b */ /* 0x003fe20003800000 */
.L_x_765:
[----:B------:R-:W-:Y:S01]  /*8720*/  FADD.FTZ R22, R42, R25 ;  /* 0x000000192a167221 */ /* 0x000fe20000010000 */
[----:B------:R-:W-:-:S04]  /*8730*/  @P0 LEA R42, R9, UR6, 0x7 ;  /* 0x00000006092a0c11 */ /* 0x000fc8000f8e38ff */
[----:B------:R-:W-:-:S05]  /*8740*/  @P0 LEA R42, R41, R42, 0x2 ;  /* 0x0000002a292a0211 */ /* 0x000fca00078e10ff */
[----:B------:R0:W1:Y:S01]  /*8750*/  @P0 LDS R21, [R42] ;  /* 0x000000002a150984 */ /* 0x0000620000000800 */
[----:B------:R-:W-:Y:S01]  /*8760*/  HFMA2.MMA R32, -RZ, RZ, 0, 2.384185791015625e-07 ;  /* 0x00000004ff207435 */ /* 0x000fe200000001ff */
[----:B------:R-:W-:Y:S02]  /*8770*/  MOV R35, R22 ;  /* 0x0000001600237202 */ /* 0x000fe40000000f00 */
[----:B------:R0:W2:Y:S01]  /*8780*/  @P0 LDS R20, [R42+0x780] ;  /* 0x000780002a140984 */ /* 0x0000a20000000800 */
[----:B------:R-:W-:-:S07]  /*8790*/  MOV R43, R38 ;  /* 0x00000026002b7202 */ /* 0x000fce0000000f00 */
[----:B012---:R-:W-:Y:S05]  /*87a0*/  WARPSYNC.COLLECTIVE R30, `(.L_x_766) ;  /* 0x000000001e087348 */ /* 0x007fea0003c00000 */
[----:B------:R3:W4:Y:S02]  /*87b0*/  SHFL.BFLY P2, R38, R35, R32, R33 ;  /* 0x0c00002023267389 */ /* 0x0007240000040021 */
[----:B01234-:R-:W-:Y:S01]  /*87c0*/  ENDCOLLECTIVE ;  /* 0x000000000000791b */ /* 0x01ffe20003800000 */
.L_x_766:
[----:B------:R-:W-:-:S05]  /*87d0*/  FADD.FTZ R23, R43, R24 ;  /* 0x000000182b177221 */ /* 0x000fca0000010000 */
[----:B------:R-:W-:Y:S01]  /*87e0*/  MOV R35, R23 ;  /* 0x0000001700237202 */ /* 0x000fe20000000f00 */
[----:B------:R-:W-:-:S07]  /*87f0*/  IMAD.MOV.U32 R25, RZ, RZ, R38 ;  /* 0x000000ffff197224 */ /* 0x000fce00078e0026 */
[----:B------:R-:W-:Y:S05]  /*8800*/  WARPSYNC.COLLECTIVE R30, `(.L_x_767) ;  /* 0x000000001e087348 */ /* 0x000fea0003c00000 */
[----:B------:R0:W1:Y:S02]  /*8810*/  SHFL.BFLY P2, R38, R35, R32, R33 ;  /* 0x0c00002023267389 */ /* 0x0000640000040021 */
[----:B01----:R-:W-:Y:S01]  /*8820*/  ENDCOLLECTIVE ;  /* 0x000000000000791b */ /* 0x003fe20003800000 */
.L_x_767:
[----:B------:R-:W-:Y:S01]  /*8830*/  @P0 MOV R18, R21 ;  /* 0x0000001500120202 */ /* 0x000fe20000000f00 */
[----:B------:R-:W-:Y:S01]  /*8840*/  FADD.FTZ R25, R22, R25 ;  /* 0x0000001916197221 */ /* 0x000fe20000010000 */
[----:B------:R-:W-:Y:S02]  /*8850*/  @P0 MOV R19, R20 ;  /* 0x0000001400130202 */ /* 0x000fe40000000f00 */
[----:B------:R-:W-:Y:S01]  /*8860*/  ISETP.NE.AND P0, PT, R9, RZ, PT ;  /* 0x000000ff0900720c */ /* 0x000fe20003f05270 */
[----:B------:R-:W-:Y:S01]  /*8870*/  HFMA2.MMA R32, -RZ, RZ, 0, 1.1920928955078125e-07 ;  /* 0x00000002ff207435 */ /* 0x000fe200000001ff */
[----:B------:R-:W-:-:S11]  /*8880*/  IMAD.MOV.U32 R35, RZ, RZ, R25 ;  /* 0x000000ffff237224 */ /* 0x000fd600078e0019 */
[----:B------:R-:W-:Y:S02]  /*8890*/  @!P0 F2FP.BF16.F32.PACK_AB R34, RZ, R36 ;  /* 0x00000024ff22823e */ /* 0x000fe400000010ff */
[----:B------:R-:W-:Y:S01]  /*88a0*/  @!P0 F2FP.BF16.F32.PACK_AB R36, RZ, R37 ;  /* 0x00000025ff24823e */ /* 0x000fe200000010ff */
[----:B------:R-:W-:-:S07]  /*88b0*/  FADD.FTZ R40, R23, R38 ;  /* 0x0000002617287221 */ /* 0x000fce0000010000 */
[----:B------:R-:W-:Y:S05]  /*88c0*/  WARPSYNC.COLLECTIVE R30, `(.L_x_768) ;  /* 0x000000001e087348 */ /* 0x000fea0003c00000 */
[----:B------:R0:W1:Y:S02]  /*88d0*/  SHFL.BFLY P2, R38, R35, R32, R33 ;  /* 0x0c00002023267389 */ /* 0x0000640000040021 */
[----:B01----:R-:W-:Y:S01]  /*88e0*/  ENDCOLLECTIVE ;  /* 0x000000000000791b */ /* 0x003fe20003800000 */
.L_x_768:
[----:B------:R-:W-:Y:S02]  /*88f0*/  MOV R35, R40 ;  /* 0x0000002800237202 */ /* 0x000fe40000000f00 */
[----:B------:R-:W-:-:S07]  /*8900*/  MOV R22, R38 ;  /* 0x0000002600167202 */ /* 0x000fce0000000f00 */
[----:B------:R-:W-:Y:S05]  /*8910*/  WARPSYNC.COLLECTIVE R30, `(.L_x_769) ;  /* 0x000000001e087348 */ /* 0x000fea0003c00000 */
[----:B------:R0:W1:Y:S02]  /*8920*/  SHFL.BFLY P2, R38, R35, R32, R33 ;  /* 0x0c00002023267389 */ /* 0x0000640000040021 */
[----:B01----:R-:W-:Y:S01]  /*8930*/  ENDCOLLECTIVE ;  /* 0x000000000000791b */ /* 0x003fe20003800000 */
.L_x_769:
[----:B------:R-:W-:Y:S01]  /*8940*/  FADD.FTZ R24, R25, R22 ;  /* 0x0000001619187221 */ /* 0x000fe20000010000 */
[----:B------:R-:W-:-:S04]  /*8950*/  HFMA2.MMA R32, -RZ, RZ, 0, 5.9604644775390625e-08 ;  /* 0x00000001ff207435 */ /* 0x000fc800000001ff */
[----:B------:R-:W-:Y:S01]  /*8960*/  MOV R35, R24 ;  /* 0x0000001800237202 */ /* 0x000fe20000000f00 */
[----:B------:R-:W-:-:S07]  /*8970*/  IMAD.MOV.U32 R23, RZ, RZ, R38 ;  /* 0x000000ffff177224 */ /* 0x000fce00078e0026 */
[----:B------:R-:W-:Y:S05]  /*8980*/  WARPSYNC.COLLECTIVE R30, `(.L_x_770) ;  /* 0x000000001e087348 */ /* 0x000fea0003c00000 */
[----:B------:R0:W1:Y:S02]  /*8990*/  SHFL.BFLY P2, R38, R35, R32, R33 ;  /* 0x0c00002023267389 */ /* 0x0000640000040021 */
[----:B01----:R-:W-:Y:S01]  /*89a0*/  ENDCOLLECTIVE ;  /* 0x000000000000791b */ /* 0x003fe20003800000 */
.L_x_770:
[----:B------:R-:W-:-:S05]  /*89b0*/  FADD.FTZ R25, R40, R23 ;  /* 0x0000001728197221 */ /* 0x000fca0000010000 */
[----:B------:R-:W-:Y:S01]  /*89c0*/  MOV R35, R25 ;  /* 0x0000001900237202 */ /* 0x000fe20000000f00 */
[----:B------:R-:W-:-:S07]  /*89d0*/  IMAD.MOV.U32 R23, RZ, RZ, R38 ;  /* 0x000000ffff177224 */ /* 0x000fce00078e0026 */
[----:B------:R-:W-:Y:S05]  /*89e0*/  WARPSYNC.COLLECTIVE R30, `(.L_x_771) ;  /* 0x000000001e087348 */ /* 0x000fea0003c00000 */
[----:B------:R0:W1:Y:S02]  /*89f0*/  SHFL.BFLY P2, R38, R35, R32, R33 ;  /* 0x0c00002023267389 */ /* 0x0000640000040021 */
[----:B01----:R-:W-:Y:S01]  /*8a00*/  ENDCOLLECTIVE ;  /* 0x000000000000791b */ /* 0x003fe20003800000 */
.L_x_771:
[----:B------:R-:W-:Y:S01]  /*8a10*/  FADD.FTZ R24, R24, R23 ;  /* 0x0000001718187221 */ /* 0x000fe20000010000 */
[----:B------:R-:W-:-:S04]  /*8a20*/  @!P0 F2FP.BF16.F32.PACK_AB R23, RZ, R26 ;  /* 0x0000001aff17823e */ /* 0x000fc800000010ff */
[----:B------:R-:W-:Y:S02]  /*8a30*/  @!P0 F2FP.BF16.F32.PACK_AB R24, RZ, R24 ;  /* 0x00000018ff18823e */ /* 0x000fe400000010ff */
[----:B------:R-:W-:Y:S01]  /*8a40*/  MOV R35, R18 ;  /* 0x0000001200237202 */ /* 0x000fe20000000f00 */
[----:B------:R-:W-:Y:S01]  /*8a50*/  IMAD.MOV.U32 R32, RZ, RZ, 0x8 ;  /* 0x00000008ff207424 */ /* 0x000fe200078e00ff */
[----:B------:R-:W-:-:S07]  /*8a60*/  MOV R22, R38 ;  /* 0x0000002600167202 */ /* 0x000fce0000000f00 */
[----:B------:R-:W-:Y:S05]  /*8a70*/  WARPSYNC.COLLECTIVE R30, `(.L_x_772) ;  /* 0x000000001e087348 */ /* 0x000fea0003c00000 */
[----:B------:R0:W1:Y:S02]  /*8a80*/  SHFL.BFLY P2, R38, R35, R32, R33 ;  /* 0x0c00002023267389 */ /* 0x0000640000040021 */
[----:B01----:R-:W-:Y:S01]  /*8a90*/  ENDCOLLECTIVE ;  /* 0x000000000000791b */ /* 0x003fe20003800000 */
.L_x_772:
[----:B------:R-:W-:Y:S01]  /*8aa0*/  FADD.FTZ R25, R25, R22 ;  /* 0x0000001619197221 */ /* 0x000fe20000010000 */
[----:B------:R-:W-:-:S04]  /*8ab0*/  @!P0 F2FP.BF16.F32.PACK_AB R22, RZ, R27 ;  /* 0x0000001bff16823e */ /* 0x000fc800000010ff */
[----:B------:R-:W-:Y:S02]  /*8ac0*/  PRMT R26, R22, 0x7610, R26 ;  /* 0x00007610161a7816 */ /* 0x000fe4000000001a */
[----:B------:R-:W-:Y:S02]  /*8ad0*/  @!P0 F2FP.BF16.F32.PACK_AB R25, RZ, R25 ;  /* 0x00000019ff19823e */ /* 0x000fe400000010ff */
[----:B------:R-:W-:Y:S02]  /*8ae0*/  MOV R35, R19 ;  /* 0x0000001300237202 */ /* 0x000fe40000000f00 */
[----:B------:R-:W-:-:S07]  /*8af0*/  MOV R21, R38 ;  /* 0x0000002600157202 */ /* 0x000fce0000000f00 */
[----:B------:R-:W-:Y:S05]  /*8b00*/  WARPSYNC.COLLECTIVE R30, `(.L_x_773) ;  /* 0x000000001e087348 */ /* 0x000fea0003c00000 */
[----:B------:R0:W1:Y:S02]  /*8b10*/  SHFL.BFLY P2, R38, R35, R32, R33 ;  /* 0x0c00002023267389 */ /* 0x0000640000040021 */
[----:B01----:R-:W-:Y:S01]  /*8b20*/  ENDCOLLECTIVE ;  /* 0x000000000000791b */ /* 0x003fe20003800000 */
.L_x_773:
[----:B------:R-:W-:Y:S01]  /*8b30*/  FADD.FTZ R21, R21, R18 ;  /* 0x0000001215157221 */ /* 0x000fe20000010000 */
[----:B------:R-:W-:-:S04]  /*8b40*/  HFMA2.MMA R32, -RZ, RZ, 0, 2.384185791015625e-07 ;  /* 0x00000004ff207435 */ /* 0x000fc800000001ff */
[----:B------:R-:W-:Y:S01]  /*8b50*/  MOV R35, R21 ;  /* 0x0000001500237202 */ /* 0x000fe20000000f00 */
[----:B------:R-:W-:-:S07]  /*8b60*/  IMAD.MOV.U32 R20, RZ, RZ, R38 ;  /* 0x000000ffff147224 */ /* 0x000fce00078e0026 */
[----:B------:R-:W-:Y:S05]  /*8b70*/  WARPSYNC.COLLECTIVE R30, `(.L_x_774) ;  /* 0x000000001e087348 */ /* 0x000fea0003c00000 */
[----:B------:R0:W1:Y:S02]  /*8b80*/  SHFL.BFLY P2, R38, R35, R32, R33 ;  /* 0x0c00002023267389 */ /* 0x0000640000040021 */
[----:B01----:R-:W-:Y:S01]  /*8b90*/  ENDCOLLECTIVE ;  /* 0x000000000000791b */ /* 0x003fe20003800000 */
.L_x_774:
[----:B------:R-:W-:-:S04]  /*8ba0*/  FADD.FTZ R42, R20, R19 ;  /* 0x00000013142a7221 */ /* 0x000fc80000010000 */
[----:B------:R-:W-:Y:S01]  /*8bb0*/  IMAD.MOV.U32 R35, RZ, RZ, R42 ;  /* 0x000000ffff237224 */ /* 0x000fe200078e002a */
[----:B------:R-:W-:-:S07]  /*8bc0*/  MOV R18, R38 ;  /* 0x0000002600127202 */ /* 0x000fce0000000f00 */
[----:B------:R-:W-:Y:S05]  /*8bd0*/  WARPSYNC.COLLECTIVE R30, `(.L_x_775) ;  /* 0x000000001e087348 */ /* 0x000fea0003c00000 */
[----:B------:R0:W1:Y:S02]  /*8be0*/  SHFL.BFLY P2, R38, R35, R32, R33 ;  /* 0x0c00002023267389 */ /* 0x0000640000040021 */
[----:B01----:R-:W-:Y:S01]  /*8bf0*/  ENDCOLLECTIVE ;  /* 0x000000000000791b */ /* 0x003fe20003800000 */
.L_x_775:
[----:B------:R-:W-:Y:S02]  /*8c00*/  FADD.FTZ R40, R21, R18 ;  /* 0x0000001215287221 */ /* 0x000fe40000010000 */
[----:B------:R-:W0:Y:S08]  /*8c10*/  LDC.64 R18, c[0x0][0x218] ;  /* 0x00008600ff127b82 */ /* 0x000e300000000a00 */
[----:B------:R-:W1:Y:S01]  /*8c20*/  LDC.64 R20, c[0x0][0x220] ;  /* 0x00008800ff147b82 */ /* 0x000e620000000a00 */
[----:B------:R-:W-:Y:S01]  /*8c30*/  HFMA2.MMA R32, -RZ, RZ, 0, 1.1920928955078125e-07 ;  /* 0x00000002ff207435 */ /* 0x000fe200000001ff */
[----:B------:R-:W-:-:S02]  /*8c40*/  MOV R35, R40 ;  /* 0x0000002800237202 */ /* 0x000fc40000000f00 */
[----:B------:R-:W-:-:S08]  /*8c50*/  MOV R43, R38 ;  /* 0x00000026002b7202 */ /* 0x000fd00000000f00 */
[----:B01----:R-:W-:Y:S05]  /*8c60*/  WARPSYNC.COLLECTIVE R30, `(.L_x_776) ;  /* 0x000000001e087348 */ /* 0x003fea0003c00000 */
[----:B------:R2:W3:Y:S02]  /*8c70*/  SHFL.BFLY P2, R38, R35, R32, R33 ;  /* 0x0c00002023267389 */ /* 0x0004e40000040021 */
[----:B0123--:R-:W-:Y:S01]  /*8c80*/  ENDCOLLECTIVE ;  /* 0x000000000000791b */ /* 0x00ffe20003800000 */
.L_x_776:
[----:B------:R-:W-:Y:S01]  /*8c90*/  FADD.FTZ R42, R42, R43 ;  /* 0x0000002b2a2a7221 */ /* 0x000fe20000010000 */
[----:B------:R-:W-:-:S05]  /*8ca0*/  IMAD.WIDE R18, R31, 0x2, R18 ;  /* 0x000000021f127825 */ /* 0x000fca00078e0212 */
[----:B------:R0:W-:Y:S01]  /*8cb0*/  @!P0 STG.E.U16 desc[UR12][R18.64], R34 ;  /* 0x0000002212008986 */ /* 0x0001e2000c10150c */
[----:B------:R-:W-:Y:S01]  /*8cc0*/  IMAD.WIDE R20, R31, 0x2, R20 ;  /* 0x000000021f147825 */ /* 0x000fe200078e0214 */
[----:B------:R-:W-:-:S04]  /*8cd0*/  MOV R35, R42 ;  /* 0x0000002a00237202 */ /* 0x000fc80000000f00 */
[----:B------:R0:W-:Y:S04]  /*8ce0*/  @!P0 STG.E.U16 desc[UR12][R20.64], R36 ;  /* 0x0000002414008986 */ /* 0x0001e8000c10150c */
[----:B------:R0:W-:Y:S01]  /*8cf0*/  @!P0 STG.E.U16 desc[UR12][R18.64+0x3c], R26 ;  /* 0x00003c1a12008986 */ /* 0x0001e2000c10150c */
[----:B------:R-:W-:-:S03]  /*8d00*/  IMAD.MOV.U32 R41, RZ, RZ, R38 ;  /* 0x000000ffff297224 */ /* 0x000fc600078e0026 */
[----:B------:R0:W-:Y:S01]  /*8d10*/  @!P0 STG.E.U16 desc[UR12][R20.64+0x3c], R23 ;  /* 0x00003c1714008986 */ /* 0x0001e2000c10150c */
[----:B------:R-:W-:-:S07]  /*8d20*/  FADD.FTZ R40, R40, R41 ;  /* 0x0000002928287221 */ /* 0x000fce0000010000 */
[----:B0-----:R-:W-:Y:S05]  /*8d30*/  WARPSYNC.COLLECTIVE R30, `(.L_x_777) ;  /* 0x000000001e087348 */ /* 0x001fea0003c00000 */
[----:B------:R1:W2:Y:S02]  /*8d40*/  SHFL.BFLY P2, R38, R35, R32, R33 ;  /* 0x0c00002023267389 */ /* 0x0002a40000040021 */
[----:B012---:R-:W-:Y:S01]  /*8d50*/  ENDCOLLECTIVE ;  /* 0x000000000000791b */ /* 0x007fe20003800000 */
.L_x_777:
[----:B------:R0:W-:Y:S04]  /*8d60*/  @!P0 STG.E.U16 desc[UR12][R18.64+0x78], R24 ;  /* 0x0000781812008986 */ /* 0x0001e8000c10150c */
[----:B------:R0:W-:Y:S01]  /*8d70*/  @!P0 STG.E.U16 desc[UR12][R20.64+0x78], R25 ;  /* 0x0000781914008986 */ /* 0x0001e2000c10150c */
[----:B------:R-:W-:Y:S01]  /*8d80*/  HFMA2.MMA R32, -RZ, RZ, 0, 5.9604644775390625e-08 ;  /* 0x00000001ff207435 */ /* 0x000fe200000001ff */
[----:B------:R-:W-:Y:S01]  /*8d90*/  IMAD.MOV.U32 R35, RZ, RZ, R40 ;  /* 0x000000ffff237224 */ /* 0x000fe200078e0028 */
[----:B------:R-:W-:-:S09]  /*8da0*/  MOV R43, R38 ;  /* 0x00000026002b7202 */ /* 0x000fd20000000f00 */
[----:B0-----:R-:W-:Y:S05]  /*8db0*/  WARPSYNC.COLLECTIVE R30, `(.L_x_778) ;  /* 0x000000001e087348 */ /* 0x001fea0003c00000 */
[----:B------:R1:W2:Y:S02]  /*8dc0*/  SHFL.BFLY P2, R38, R35, R32, R33 ;  /* 0x0c00002023267389 */ /* 0x0002a40000040021 */
[----:B012---:R-:W-:Y:S01]  /*8dd0*/  ENDCOLLECTIVE ;  /* 0x000000000000791b */ /* 0x007fe20003800000 */
.L_x_778:
[----:B------:R-:W-:-:S05]  /*8de0*/  FADD.FTZ R42, R42, R43 ;  /* 0x0000002b2a2a7221 */ /* 0x000fca0000010000 */
[----:B------:R-:W-:Y:S02]  /*8df0*/  MOV R35, R42 ;  /* 0x0000002a00237202 */ /* 0x000fe40000000f00 */
[----:B------:R-:W-:-:S07]  /*8e00*/  MOV R27, R38 ;  /* 0x00000026001b7202 */ /* 0x000fce0000000f00 */
[----:B------:R-:W-:Y:S05]  /*8e10*/  WARPSYNC.COLLECTIVE R30, `(.L_x_779) ;  /* 0x000000001e087348 */ /* 0x000fea0003c00000 */
[----:B------:R0:W1:Y:S02]  /*8e20*/  SHFL.BFLY P2, R38, R35, R32, R33 ;  /* 0x0c00002023267389 */ /* 0x0000640000040021 */
[----:B01----:R-:W-:Y:S01]  /*8e30*/  ENDCOLLECTIVE ;  /* 0x000000000000791b */ /* 0x003fe20003800000 */
.L_x_779:
[----:B------:R-:W-:Y:S01]  /*8e40*/  FADD.FTZ R22, R40, R27 ;  /* 0x0000001b28167221 */ /* 0x000fe20000010000 */
[----:B------:R-:W-:Y:S06]  /*8e50*/  BRA `(.L_x_780) ;  /* 0xffffffe400287947 */ /* 0x000fec000383ffff */
.L_x_781:
        /* <DEDUP_REMOVED lines=10> */
.L_x_3911:


//--------------------- .text._ZN13group_norm_v218gn_bwd_cuda_kernelI13__nv_bfloat16Li480ELi2ELi32ELi60ELi256ELb0ELb1ELi16ELi960ELi960ELi4ELb1ELi18ELb0ELb0ELNS_15WgradSyncMethodE3ENS_16CompileConditionILi900EEEEEvPT_S6_S6_PKS5_S8_S8_S8_PKfflPfPj --------------------------
	.section	.text._ZN13group_norm_v218gn_bwd_cuda_kernelI13__nv_bfloat16Li480ELi2ELi32ELi60ELi256ELb0ELb1ELi16ELi960ELi960ELi4ELb1ELi18ELb0ELb0ELNS_15WgradSyncMethodE3ENS_16CompileConditionILi900EEEEEvPT_S6_S6_PKS5_S8_S8_S8_PKfflPfPj,"ax",@progbits
	.align	128
        .global         _ZN13group_norm_v218gn_bwd_cuda_kernelI13__nv_bfloat16Li480ELi2ELi32ELi60ELi256ELb0ELb1ELi16ELi960ELi960ELi4ELb1ELi18ELb0ELb0ELNS_15WgradSyncMethodE3ENS_16CompileConditionILi900EEEEEvPT_S6_S6_PKS5_S8_S8_S8_PKfflPfPj
        .type           _ZN13group_norm_v218gn_bwd_cuda_kernelI13__nv_bfloat16Li480ELi2ELi32ELi60ELi256ELb0ELb1ELi16ELi960ELi960ELi4ELb1ELi18ELb0ELb0ELNS_15WgradSyncMethodE3ENS_16CompileConditionILi900EEEEEvPT_S6_S6_PKS5_S8_S8_S8_PKfflPfPj,@function
        .size           _ZN13group_norm_v218gn_bwd_cuda_kernelI13__nv_bfloat16Li480ELi2ELi32ELi60ELi256ELb0ELb1ELi16ELi960ELi960ELi4ELb1ELi18ELb0ELb0ELNS_15WgradSyncMethodE3ENS_16CompileConditionILi900EEEEEvPT_S6_S6_PKS5_S8_S8_S8_PKfflPfPj,(.L_x_3912 - _ZN13group_norm_v218gn_bwd_cuda_kernelI13__nv_bfloat16Li480ELi2ELi32ELi60ELi256ELb0ELb1ELi16ELi960ELi960ELi4ELb1ELi18ELb0ELb0ELNS_15WgradSyncMethodE3ENS_16CompileConditionILi900EEEEEvPT_S6_S6_PKS5_S8_S8_S8_PKfflPfPj)
        .other          _ZN13group_norm_v218gn_bwd_cuda_kernelI13__nv_bfloat16Li480ELi2ELi32ELi60ELi256ELb0ELb1ELi16ELi960ELi960ELi4ELb1ELi18ELb0ELb0ELNS_15WgradSyncMethodE3ENS_16CompileConditionILi900EEEEEvPT_S6_S6_PKS5_S8_S8_S8_PKfflPfPj,@"STO_CUDA_ENTRY STV_DEFAULT"
_ZN13group_norm_v218gn_bwd_cuda_kernelI13__nv_bfloat16Li480ELi2ELi32ELi60ELi256ELb0ELb1ELi16ELi960ELi960ELi4ELb1ELi18ELb0ELb0ELNS_15WgradSyncMethodE3ENS_16CompileConditionILi900EEEEEvPT_S6_S6_PKS5_S8_S8_S8_PKfflPfPj:
.text._ZN13group_norm_v218gn_bwd_cuda_kernelI13__nv_bfloat16Li480ELi2ELi32ELi60ELi256ELb0ELb1ELi16ELi960ELi960ELi4ELb1ELi18ELb0ELb0ELNS_15WgradSyncMethodE3ENS_16CompileConditionILi900EEEEEvPT_S6_S6_PKS5_S8_S8_S8_PKfflPfPj:
        /* <DEDUP_REMOVED lines=32> */
.L_x_784:
[----:B------:R-:W2:Y:S04]  /*0200*/  LD.E.STRONG.GPU R0, desc[UR12][R2.64] ;  /* 0x0000000c02007980 */ /* 0x000ea8000c10f900 */
[----:B--2---:R-:W-:Y:S01]  /*0210*/  CCTL.IVALL ;  /* 0x00000000ff00798f */ /* 0x004fe20002000000 */
[----:B------:R-:W-:Y:S05]  /*0220*/  YIELD ;  /* 0x0000000000007946 */ /* 0x000fea0003800000 */
[----:B-----5:R-:W-:-:S04]  /*0230*/  LOP3.LUT R0, R0, R5, RZ, 0x3c, !PT ;  /* 0x0000000500007212 */ /* 0x020fc800078e3cff */
[----:B------:R-:W-:-:S13]  /*0240*/  ISETP.GT.AND P0, PT, R0, -0x1, PT ;  /* 0xffffffff0000780c */ /* 0x000fda0003f04270 */
[----:B------:R-:W-:Y:S05]  /*0250*/  @P0 BRA `(.L_x_784) ;  /* 0xfffffffc00e80947 */ /* 0x000fea000383ffff */
.L_x_783:
[----:B------:R-:W-:Y:S05]  /*0260*/  WARPSYNC.ALL ;  /* 0x0000000000007948 */ /* 0x000fea0003800000 */
[----:B------:R-:W-:Y:S06]  /*0270*/  BAR.SYNC.DEFER_BLOCKING 0x0 ;  /* 0x0000000000007b1d */ /* 0x000fec0000010000 */
[----:B------:R-:W-:Y:S05]  /*0280*/  BRA `(.L_x_785) ;  /* 0x0000004c00fc7947 */ /* 0x000fea0003800000 */
.L_x_782:
        /* <DEDUP_REMOVED lines=44> */
.L_x_797:
        /* <DEDUP_REMOVED lines=633> */
.L_x_786:
        /* <DEDUP_REMOVED lines=159> */
.L_x_788:
[----:B------:R-:W-:Y:S05]  /*36d0*/  BSYNC B0 ;  /* 0x0000000000007941 */ /* 0x000fea0003800000 */
.L_x_787:
        /* <DEDUP_REMOVED lines=25> */
.L_x_790:
[----:B------:R-:W-:Y:S05]  /*3870*/  BSYNC B0 ;  /* 0x0000000000007941 */ /* 0x000fea0003800000 */
.L_x_789:
        /* <DEDUP_REMOVED lines=49> */
.L_x_793:
[----:B------:R-:W2:Y:S04]  /*3b90*/  LD.E.STRONG.GPU R50, desc[UR12][R16.64] ;  /* 0x0000000c10327980 */ /* 0x000ea8000c10f900 */
[----:B--2---:R-:W-:Y:S01]  /*3ba0*/  CCTL.IVALL ;  /* 0x00000000ff00798f */ /* 0x004fe20002000000 */
[----:B------:R-:W-:Y:S05]  /*3bb0*/  YIELD ;  /* 0x0000000000007946 */ /* 0x000fea0003800000 */
[----:B-----5:R-:W-:-:S04]  /*3bc0*/  LOP3.LUT R50, R50, R9, RZ, 0x3c, !PT ;  /* 0x0000000932327212 */ /* 0x020fc800078e3cff */
[----:B------:R-:W-:-:S13]  /*3bd0*/  ISETP.GT.AND P1, PT, R50, -0x1, PT ;  /* 0xffffffff3200780c */ /* 0x000fda0003f24270 */
[----:B------:R-:W-:Y:S05]  /*3be0*/  @P1 BRA `(.L_x_793) ;  /* 0xfffffffc00e81947 */ /* 0x000fea000383ffff */
.L_x_792:
[----:B------:R-:W-:Y:S05]  /*3bf0*/  WARPSYNC.ALL ;  /* 0x0000000000007948 */ /* 0x000fea0003800000 */
[----:B------:R-:W-:Y:S06]  /*3c00*/  BAR.SYNC.DEFER_BLOCKING 0x0 ;  /* 0x0000000000007b1d */ /* 0x000fec0000010000 */
[----:B------:R-:W-:Y:S05]  /*3c10*/  BRA `(.L_x_794) ;  /* 0x0000000000687947 */ /* 0x000fea0003800000 */
.L_x_791:
        /* <DEDUP_REMOVED lines=18> */
.L_x_796:
[----:B------:R-:W3:Y:S04]  /*3d40*/  LD.E.STRONG.GPU R50, desc[UR12][R16.64] ;  /* 0x0000000c10327980 */ /* 0x000ee8000c10f900 */
[----:B---3--:R-:W-:Y:S01]  /*3d50*/  CCTL.IVALL ;  /* 0x00000000ff00798f */ /* 0x008fe20002000000 */
[----:B------:R-:W-:Y:S05]  /*3d60*/  YIELD ;  /* 0x0000000000007946 */ /* 0x000fea0003800000 */
[----:B-----5:R-:W-:-:S04]  /*3d70*/  LOP3.LUT R50, R50, R9, RZ, 0x3c, !PT ;  /* 0x0000000932327212 */ /* 0x020fc800078e3cff */
[----:B------:R-:W-:-:S13]  /*3d80*/  ISETP.GT.AND P1, PT, R50, -0x1, PT ;  /* 0xffffffff3200780c */ /* 0x000fda0003f24270 */
[----:B------:R-:W-:Y:S05]  /*3d90*/  @P1 BRA `(.L_x_796) ;  /* 0xfffffffc00e81947 */ /* 0x000fea000383ffff */
.L_x_795:
[----:B------:R-:W-:Y:S05]  /*3da0*/  WARPSYNC.ALL ;  /* 0x0000000000007948 */ /* 0x000fea0003800000 */
[----:B------:R-:W-:Y:S06]  /*3db0*/  BAR.SYNC.DEFER_BLOCKING 0x0 ;  /* 0x0000000000007b1d */ /* 0x000fec0000010000 */
.L_x_794:
        /* <DEDUP_REMOVED lines=332> */
.L_x_785:
        /* <DEDUP_REMOVED lines=80> */
.L_x_814:
        /* <DEDUP_REMOVED lines=40> */
.L_x_801:
[----:B------:R-:W-:Y:S05]  /*5a00*/  BSYNC B1 ;  /* 0x0000000000017941 */ /* 0x000fea0003800000 */
.L_x_800:
        /* <DEDUP_REMOVED lines=18> */
.L_x_804:
        /* <DEDUP_REMOVED lines=55> */
.L_x_803:
[----:B------:R-:W-:Y:S05]  /*5ea0*/  BSYNC B1 ;  /* 0x0000000000017941 */ /* 0x000fea0003800000 */
.L_x_802:
        /* <DEDUP_REMOVED lines=35> */
.L_x_806:
[----:B------:R-:W-:Y:S05]  /*60e0*/  BSYNC B1 ;  /* 0x0000000000017941 */ /* 0x000fea0003800000 */
.L_x_805:
        /* <DEDUP_REMOVED lines=15> */
.L_x_799:
[----:B------:R-:W-:Y:S05]  /*61e0*/  BSYNC B0 ;  /* 0x0000000000007941 */ /* 0x000fea0003800000 */
.L_x_798:
        /* <DEDUP_REMOVED lines=38> */
.L_x_823:
        /* <DEDUP_REMOVED lines=42> */
.L_x_833:
        /* <DEDUP_REMOVED lines=36> */
.L_x_843:
[----:B0-----:R-:W-:Y:S01]  /*6930*/  FADD.FTZ R23, R22, R38 ;  /* 0x0000002616177221 */ /* 0x001fe20000010000 */
[----:B------:R-:W-:Y:S01]  /*6940*/  @!P1 F2FP.BF16.F32.PACK_AB R22, RZ, R28 ;  /* 0x0000001cff16923e */ /* 0x000fe200000010ff */
[----:B------:R-:W-:-:S03]  /*6950*/  IMAD.MOV.U32 R31, RZ, RZ, R55 ;  /* 0x000000ffff1f7224 */ /* 0x000fc600078e0037 */
[----:B------:R-:W-:Y:S01]  /*6960*/  @!P1 F2FP.BF16.F32.PACK_AB R23, RZ, R23 ;  /* 0x00000017ff17923e */ /* 0x000fe200000010ff */
[----:B------:R4:W-:Y:S04]  /*6970*/  @!P1 STG.E.U16 desc[UR12][R18.64+0x78], R22 ;  /* 0x0000781612009986 */ /* 0x0009e8000c10150c */
[----:B------:R4:W-:Y:S02]  /*6980*/  @!P1 STG.E.U16 desc[UR12][R20.64+0x78], R23 ;  /* 0x0000781714009986 */ /* 0x0009e4000c10150c */
.L_x_809:
[----:B------:R-:W-:Y:S05]  /*6990*/  BSYNC B0 ;  /* 0x0000000000007941 */ /* 0x000fea0003800000 */
.L_x_808:
        /* <DEDUP_REMOVED lines=150> */
.L_x_877:
[----:B--2---:R-:W-:Y:S01]  /*7300*/  FADD.FTZ R23, R42, R38 ;  /* 0x000000262a177221 */ /* 0x004fe20000010000 */
[----:B------:R-:W-:-:S04]  /*7310*/  @!P0 F2FP.BF16.F32.PACK_AB R22, RZ, R22 ;  /* 0x00000016ff16823e */ /* 0x000fc800000010ff */
[----:B------:R-:W-:Y:S01]  /*7320*/  @!P0 F2FP.BF16.F32.PACK_AB R23, RZ, R23 ;  /* 0x00000017ff17823e */ /* 0x000fe200000010ff */
[----:B------:R0:W-:Y:S04]  /*7330*/  @!P0 STG.E.U16 desc[UR12][R18.64+0xb4], R22 ;  /* 0x0000b41612008986 */ /* 0x0001e8000c10150c */
[----:B------:R0:W-:Y:S02]  /*7340*/  @!P0 STG.E.U16 desc[UR12][R20.64+0xb4], R23 ;  /* 0x0000b41714008986 */ /* 0x0001e4000c10150c */
.L_x_807:
[----:B------:R-:W-:Y:S05]  /*7350*/  WARPSYNC.ALL ;  /* 0x0000000000007948 */ /* 0x000fea0003800000 */
[----:B------:R-:W-:Y:S01]  /*7360*/  IADD3 R8, R8, 0x1200, RZ ;  /* 0x0000120008087810 */ /* 0x000fe20007ffe0ff */
[----:B------:R-:W-:Y:S03]  /*7370*/  BAR.SYNC.DEFER_BLOCKING 0x0 ;  /* 0x0000000000007b1d */ /* 0x000fe60000010000 */
[----:B------:R-:W-:-:S13]  /*7380*/  ISETP.GE.AND P0, PT, R8, UR11, PT ;  /* 0x0000000b08007c0c */ /* 0x000fda000bf06270 */
[----:B------:R-:W-:Y:S05]  /*7390*/  @!P0 BRA `(.L_x_814) ;  /* 0xffffffe000f88947 */ /* 0x000fea000383ffff */
[----:B------:R-:W-:Y:S05]  /*73a0*/  EXIT ;  /* 0x000000000000794d */ /* 0x000fea0003800000 */
.L_x_810:
[----:B------:R-:W-:Y:S01]  /*73b0*/  HFMA2.MMA R33, -RZ, RZ, 0, 0.000503063201904296875 ;  /* 0x0000101fff217435 */ /* 0x000fe200000001ff */
[----:B--2---:R-:W-:Y:S01]  /*73c0*/  MOV R35, R18 ;  /* 0x0000001200237202 */ /* 0x004fe20000000f00 */
[----:B------:R-:W-:Y:S01]  /*73d0*/  IMAD.MOV.U32 R32, RZ, RZ, 0x8 ;  /* 0x00000008ff207424 */ /* 0x000fe200078e00ff */
[----:B------:R-:W-:-:S08]  /*73e0*/  MOV R30, 0xffff ;  /* 0x0000ffff001e7802 */ /* 0x000fd00000000f00 */
[----:B01-3--:R-:W-:Y:S05]  /*73f0*/  WARPSYNC.COLLECTIVE R30, `(.L_x_815) ;  /* 0x000000001e087348 */ /* 0x00bfea0003c00000 */
[----:B------:R2:W4:Y:S02]  /*7400*/  SHFL.BFLY P2, R38, R35, R32, R33 ;  /* 0x0c00002023267389 */ /* 0x0005240000040021 */
[----:B01234-:R-:W-:Y:S01]  /*7410*/  ENDCOLLECTIVE ;  /* 0x000000000000791b */ /* 0x01ffe20003800000 */
.L_x_815:
[----:B------:R-:W-:Y:S01]  /*7420*/  IMAD.MOV.U32 R35, RZ, RZ, R19 ;  /* 0x000000ffff237224 */ /* 0x000fe200078e0013 */
[----:B------:R-:W-:-:S07]  /*7430*/  MOV R21, R38 ;  /* 0x0000002600157202 */ /* 0x000fce0000000f00 */
[----:B------:R-:W-:Y:S05]  /*7440*/  WARPSYNC.COLLECTIVE R30, `(.L_x_816) ;  /* 0x000000001e087348 */ /* 0x000fea0003c00000 */
[----:B------:R0:W1:Y:S02]  /*7450*/  SHFL.BFLY P2, R38, R35, R32, R33 ;  /* 0x0c00002023267389 */ /* 0x0000640000040021 */
[----:B01----:R-:W-:Y:S01]  /*7460*/  ENDCOLLECTIVE ;  /* 0x000000000000791b */ /* 0x003fe20003800000 */
.L_x_816:
[----:B------:R-:W-:Y:S01]  /*7470*/  FADD.FTZ R21, R21, R18 ;  /* 0x0000001215157221 */ /* 0x000fe20000010000 */
[----:B------:R-:W-:-:S04]  /*7480*/  HFMA2.MMA R32, -RZ, RZ, 0, 2.384185791015625e-07 ;  /* 0x00000004ff207435 */ /* 0x000fc800000001ff */
[----:B------:R-:W-:Y:S02]  /*7490*/  MOV R35, R21 ;  /* 0x0000001500237202 */ /* 0x000fe40000000f00 */
[----:B------:R-:W-:-:S07]  /*74a0*/  MOV R20, R38 ;  /* 0x0000002600147202 */ /* 0x000fce0000000f00 */
[----:B------:R-:W-:Y:S05]  /*74b0*/  WARPSYNC.COLLECTIVE R30, `(.L_x_817) ;  /* 0x000000001e087348 */ /* 0x000fea0003c00000 */
[----:B------:R0:W1:Y:S02]  /*74c0*/  SHFL.BFLY P2, R38, R35, R32, R33 ;  /* 0x0c00002023267389 */ /* 0x0000640000040021 */
[----:B01----:R-:W-:Y:S01]  /*74d0*/  ENDCOLLECTIVE ;  /* 0x000000000000791b */ /* 0x003fe20003800000 */
.L_x_817:
[----:B------:R-:W-:-:S05]  /*74e0*/  FADD.FTZ R20, R20, R19 ;  /* 0x0000001314147221 */ /* 0x000fca0000010000 */
[----:B------:R-:W-:Y:S01]  /*74f0*/  MOV R35, R20 ;  /* 0x0000001400237202 */ /* 0x000fe20000000f00 */
[----:B------:R-:W-:-:S07]  /*7500*/  IMAD.MOV.U32 R22, RZ, RZ, R38 ;  /* 0x000000ffff167224 */ /* 0x000fce00078e0026 */
[----:B------:R-:W-:Y:S05]  /*7510*/  WARPSYNC.COLLECTIVE R30, `(.L_x_818) ;  /* 0x000000001e087348 */ /* 0x000fea0003c00000 */
[----:B------:R0:W1:Y:S02]  /*7520*/  SHFL.BFLY P2, R38, R35, R32, R33 ;  /* 0x0c00002023267389 */ /* 0x0000640000040021 */
[----:B01----:R-:W-:Y:S01]  /*7530*/  ENDCOLLECTIVE ;  /* 0x000000000000791b */ /* 0x003fe20003800000 */
.L_x_818:
[----:B------:R-:W-:-:S05]  /*7540*/  FADD.FTZ R22, R21, R22 ;  /* 0x0000001615167221 */ /* 0x000fca0000010000 */
[----:B------:R-:W-:Y:S01]  /*7550*/  MOV R35, R22 ;  /* 0x0000001600237202 */ /* 0x000fe20000000f00 */
[----:B------:R-:W-:Y:S01]  /*7560*/  IMAD.MOV.U32 R32, RZ, RZ, 0x2 ;  /* 0x00000002ff207424 */ /* 0x000fe200078e00ff */
[----:B------:R-:W-:-:S07]  /*7570*/  MOV R23, R38 ;  /* 0x0000002600177202 */ /* 0x000fce0000000f00 */
[----:B------:R-:W-:Y:S05]  /*7580*/  WARPSYNC.COLLECTIVE R30, `(.L_x_819) ;  /* 0x000000001e087348 */ /* 0x000fea0003c00000 */
[----:B------:R0:W1:Y:S02]  /*7590*/  SHFL.BFLY P2, R38, R35, R32, R33 ;  /* 0x0c00002023267389 */ /* 0x0000640000040021 */
[----:B01----:R-:W-:Y:S01]  /*75a0*/  ENDCOLLECTIVE ;  /* 0x000000000000791b */ /* 0x003fe20003800000 */
.L_x_819:
[----:B------:R-:W-:-:S05]  /*75b0*/  FADD.FTZ R23, R20, R23 ;  /* 0x0000001714177221 */ /* 0x000fca0000010000 */
[----:B------:R-:W-:Y:S02]  /*75c0*/  MOV R35, R23 ;  /* 0x0000001700237202 */ /* 0x000fe40000000f00 */
[----:B------:R-:W-:-:S07]  /*75d0*/  MOV R25, R38 ;  /* 0x0000002600197202 */ /* 0x000fce0000000f00 */
[----:B------:R-:W-:Y:S05]  /*75e0*/  WARPSYNC.COLLECTIVE R30, `(.L_x_820) ;  /* 0x000000001e087348 */ /* 0x000fea0003c00000 */
[----:B------:R0:W1:Y:S02]  /*75f0*/  SHFL.BFLY P2, R38, R35, R32, R33 ;  /* 0x0c00002023267389 */ /* 0x0000640000040021 */
[----:B01----:R-:W-:Y:S01]  /*7600*/  ENDCOLLECTIVE ;  /* 0x000000000000791b */ /* 0x003fe20003800000 */
.L_x_820:
[----:B------:R-:W-:Y:S01]  /*7610*/  FADD.FTZ R25, R22, R25 ;  /* 0x0000001916197221 */ /* 0x000fe20000010000 */
[----:B------:R-:W-:-:S03]  /*7620*/  HFMA2.MMA R32, -RZ, RZ, 0, 5.9604644775390625e-08 ;  /* 0x00000001ff207435 */ /* 0x000fc600000001ff */
[----:B------:R-:W-:Y:S01]  /*7630*/  IMAD.MOV.U32 R35, RZ, RZ, R25 ;  /* 0x000000ffff237224 */ /* 0x000fe200078e0019 */
[----:B------:R-:W-:-:S07]  /*7640*/  MOV R18, R38 ;  /* 0x0000002600127202 */ /* 0x000fce0000000f00 */
[----:B------:R-:W-:Y:S05]  /*7650*/  WARPSYNC.COLLECTIVE R30, `(.L_x_821) ;  /* 0x000000001e087348 */ /* 0x000fea0003c00000 */
[----:B------:R0:W1:Y:S02]  /*7660*/  SHFL.BFLY P2, R38, R35, R32, R33 ;  /* 0x0c00002023267389 */ /* 0x0000640000040021 */
[----:B01----:R-:W-:Y:S01]  /*7670*/  ENDCOLLECTIVE ;  /* 0x000000000000791b */ /* 0x003fe20003800000 */
.L_x_821:
[----:B------:R-:W-:-:S05]  /*7680*/  FADD.FTZ R24, R23, R18 ;  /* 0x0000001217187221 */ /* 0x000fca0000010000 */
[----:B------:R-:W-:Y:S02]  /*7690*/  MOV R35, R24 ;  /* 0x0000001800237202 */ /* 0x000fe40000000f00 */
[----:B------:R-:W-:-:S07]  /*76a0*/  MOV R26, R38 ;  /* 0x00000026001a7202 */ /* 0x000fce0000000f00 */
[----:B------:R-:W-:Y:S05]  /*76b0*/  WARPSYNC.COLLECTIVE R30, `(.L_x_822) ;  /* 0x000000001e087348 */ /* 0x000fea0003c00000 */
[----:B------:R0:W1:Y:S02]  /*76c0*/  SHFL.BFLY P2, R38, R35, R32, R33 ;  /* 0x0c00002023267389 */ /* 0x0000640000040021 */
[----:B01----:R-:W-:Y:S01]  /*76d0*/  ENDCOLLECTIVE ;  /* 0x000000000000791b */ /* 0x003fe20003800000 */
.L_x_822:
[----:B------:R-:W-:Y:S01]  /*76e0*/  FADD.FTZ R26, R25, R26 ;  /* 0x0000001a191a7221 */ /* 0x000fe20000010000 */
[----:B------:R-:W-:Y:S06]  /*76f0*/  BRA `(.L_x_823) ;  /* 0xffffffec00547947 */ /* 0x000fec000383ffff */
.L_x_811:
        /* <DEDUP_REMOVED lines=8> */
.L_x_825:
[----:B------:R-:W-:Y:S05]  /*7780*/  BSYNC B1 ;  /* 0x0000000000017941 */ /* 0x000fea0003800000 */
.L_x_824:
        /* <DEDUP_REMOVED lines=8> */
.L_x_826:
[----:B------:R-:W-:Y:S01]  /*7810*/  FADD.FTZ R25, R25, R22 ;  /* 0x0000001619197221 */ /* 0x000fe20000010000 */
[----:B------:R-:W-:-:S04]  /*7820*/  HFMA2.MMA R32, -RZ, RZ, 0, 2.384185791015625e-07 ;  /* 0x00000004ff207435 */ /* 0x000fc800000001ff */
[----:B------:R-:W-:Y:S02]  /*7830*/  MOV R35, R25 ;  /* 0x0000001900237202 */ /* 0x000fe40000000f00 */
[----:B------:R-:W-:-:S07]  /*7840*/  MOV R24, R38 ;  /* 0x0000002600187202 */ /* 0x000fce0000000f00 */
[----:B------:R-:W-:Y:S05]  /*7850*/  WARPSYNC.COLLECTIVE R30, `(.L_x_827) ;  /* 0x000000001e087348 */ /* 0x000fea0003c00000 */
[----:B------:R0:W1:Y:S02]  /*7860*/  SHFL.BFLY P2, R38, R35, R32, R33 ;  /* 0x0c00002023267389 */ /* 0x0000640000040021 */
[----:B01----:R-:W-:Y:S01]  /*7870*/  ENDCOLLECTIVE ;  /* 0x000000000000791b */ /* 0x003fe20003800000 */
.L_x_827:
[----:B------:R-:W-:-:S05]  /*7880*/  FADD.FTZ R24, R24, R23 ;  /* 0x0000001718187221 */ /* 0x000fca0000010000 */
[----:B------:R-:W-:Y:S01]  /*7890*/  MOV R35, R24 ;  /* 0x0000001800237202 */ /* 0x000fe20000000f00 */
[----:B------:R-:W-:-:S07]  /*78a0*/  IMAD.MOV.U32 R26, RZ, RZ, R38 ;  /* 0x000000ffff1a7224 */ /* 0x000fce00078e0026 */
[----:B------:R-:W-:Y:S05]  /*78b0*/  WARPSYNC.COLLECTIVE R30, `(.L_x_828) ;  /* 0x000000001e087348 */ /* 0x000fea0003c00000 */
[----:B------:R0:W1:Y:S02]  /*78c0*/  SHFL.BFLY P2, R38, R35, R32, R33 ;  /* 0x0c00002023267389 */ /* 0x0000640000040021 */
[----:B01----:R-:W-:Y:S01]  /*78d0*/  ENDCOLLECTIVE ;  /* 0x000000000000791b */ /* 0x003fe20003800000 */
.L_x_828:
[----:B------:R-:W-:-:S05]  /*78e0*/  FADD.FTZ R26, R25, R26 ;  /* 0x0000001a191a7221 */ /* 0x000fca0000010000 */
[----:B------:R-:W-:Y:S01]  /*78f0*/  MOV R35, R26 ;  /* 0x0000001a00237202 */ /* 0x000fe20000000f00 */
[----:B------:R-:W-:Y:S01]  /*7900*/  IMAD.MOV.U32 R32, RZ, RZ, 0x2 ;  /* 0x00000002ff207424 */ /* 0x000fe200078e00ff */
[----:B------:R-:W-:-:S07]  /*7910*/  MOV R27, R38 ;  /* 0x00000026001b7202 */ /* 0x000fce0000000f00 */
[----:B------:R-:W-:Y:S05]  /*7920*/  WARPSYNC.COLLECTIVE R30, `(.L_x_829) ;  /* 0x000000001e087348 */ /* 0x000fea0003c00000 */
[----:B------:R0:W1:Y:S02]  /*7930*/  SHFL.BFLY P2, R38, R35, R32, R33 ;  /* 0x0c00002023267389 */ /* 0x0000640000040021 */
[----:B01----:R-:W-:Y:S01]  /*7940*/  ENDCOLLECTIVE ;  /* 0x000000000000791b */ /* 0x003fe20003800000 */
.L_x_829:
[----:B------:R-:W-:-:S05]  /*7950*/  FADD.FTZ R27, R24, R27 ;  /* 0x0000001b181b7221 */ /* 0x000fca0000010000 */
[----:B------:R-:W-:Y:S02]  /*7960*/  MOV R35, R27 ;  /* 0x0000001b00237202 */ /* 0x000fe40000000f00 */
[----:B------:R-:W-:-:S07]  /*7970*/  MOV R29, R38 ;  /* 0x00000026001d7202 */ /* 0x000fce0000000f00 */
[----:B------:R-:W-:Y:S05]  /*7980*/  WARPSYNC.COLLECTIVE R30, `(.L_x_830) ;  /* 0x000000001e087348 */ /* 0x000fea0003c00000 */
[----:B------:R0:W1:Y:S02]  /*7990*/  SHFL.BFLY P2, R38, R35, R32, R33 ;  /* 0x0c00002023267389 */ /* 0x0000640000040021 */
[----:B01----:R-:W-:Y:S01]  /*79a0*/  ENDCOLLECTIVE ;  /* 0x000000000000791b */ /* 0x003fe20003800000 */
.L_x_830:
[----:B------:R-:W-:Y:S01]  /*79b0*/  FADD.FTZ R29, R26, R29 ;  /* 0x0000001d1a1d7221 */ /* 0x000fe20000010000 */
[----:B------:R-:W-:-:S03]  /*79c0*/  HFMA2.MMA R32, -RZ, RZ, 0, 5.9604644775390625e-08 ;  /* 0x00000001ff207435 */ /* 0x000fc600000001ff */
[----:B------:R-:W-:Y:S01]  /*79d0*/  IMAD.MOV.U32 R35, RZ, RZ, R29 ;  /* 0x000000ffff237224 */ /* 0x000fe200078e001d */
[----:B------:R-:W-:-:S07]  /*79e0*/  MOV R22, R38 ;  /* 0x0000002600167202 */ /* 0x000fce0000000f00 */
[----:B------:R-:W-:Y:S05]  /*79f0*/  WARPSYNC.COLLECTIVE R30, `(.L_x_831) ;  /* 0x000000001e087348 */ /* 0x000fea0003c00000 */
[----:B------:R0:W1:Y:S02]  /*7a00*/  SHFL.BFLY P2, R38, R35, R32, R33 ;  /* 0x0c00002023267389 */ /* 0x0000640000040021 */
[----:B01----:R-:W-:Y:S01]  /*7a10*/  ENDCOLLECTIVE ;  /* 0x000000000000791b */ /* 0x003fe20003800000 */
.L_x_831:
[----:B------:R-:W-:-:S05]  /*7a20*/  FADD.FTZ R22, R27, R22 ;  /* 0x000000161b167221 */ /* 0x000fca0000010000 */
[----:B------:R-:W-:Y:S02]  /*7a30*/  MOV R35, R22 ;  /* 0x0000001600237202 */ /* 0x000fe40000000f00 */
[----:B------:R-:W-:-:S07]  /*7a40*/  MOV R28, R38 ;  /* 0x00000026001c7202 */ /* 0x000fce0000000f00 */
[----:B------:R-:W-:Y:S05]  /*7a50*/  WARPSYNC.COLLECTIVE R30, `(.L_x_832) ;  /* 0x000000001e087348 */ /* 0x000fea0003c00000 */
[----:B------:R0:W1:Y:S02]  /*7a60*/  SHFL.BFLY P2, R38, R35, R32, R33 ;  /* 0x0c00002023267389 */ /* 0x0000640000040021 */
[----:B01----:R-:W-:Y:S01]  /*7a70*/  ENDCOLLECTIVE ;  /* 0x000000000000791b */ /* 0x003fe20003800000 */
.L_x_832:
[----:B------:R-:W-:Y:S01]  /*7a80*/  FADD.FTZ R28, R29, R28 ;  /* 0x0000001c1d1c7221 */ /* 0x000fe20000010000 */
[----:B------:R-:W-:Y:S06]  /*7a90*/  BRA `(.L_x_833) ;  /* 0xffffffec00147947 */ /* 0x000fec000383ffff */
.L_x_812:
        /* <DEDUP_REMOVED lines=8> */
.L_x_835:
[----:B------:R-:W-:Y:S05]  /*7b20*/  BSYNC B1 ;  /* 0x0000000000017941 */ /* 0x000fea0003800000 */
.L_x_834:
        /* <DEDUP_REMOVED lines=8> */
.L_x_836:
[----:B------:R-:W-:Y:S01]  /*7bb0*/  FADD.FTZ R25, R25, R22 ;  /* 0x0000001619197221 */ /* 0x000fe20000010000 */
[----:B------:R-:W-:-:S04]  /*7bc0*/  HFMA2.MMA R32, -RZ, RZ, 0, 2.384185791015625e-07 ;  /* 0x00000004ff207435 */ /* 0x000fc800000001ff */
[----:B------:R-:W-:Y:S02]  /*7bd0*/  MOV R35, R25 ;  /* 0x0000001900237202 */ /* 0x000fe40000000f00 */
[----:B------:R-:W-:-:S07]  /*7be0*/  MOV R24, R38 ;  /* 0x0000002600187202 */ /* 0x000fce0000000f00 */
[----:B------:R-:W-:Y:S05]  /*7bf0*/  WARPSYNC.COLLECTIVE R30, `(.L_x_837) ;  /* 0x000000001e087348 */ /* 0x000fea0003c00000 */
[----:B------:R0:W1:Y:S02]  /*7c00*/  SHFL.BFLY P2, R38, R35, R32, R33 ;  /* 0x0c00002023267389 */ /* 0x0000640000040021 */
[----:B01----:R-:W-:Y:S01]  /*7c10*/  ENDCOLLECTIVE ;  /* 0x000000000000791b */ /* 0x003fe20003800000 */
.L_x_837:
[----:B------:R-:W-:-:S05]  /*7c20*/  FADD.FTZ R24, R24, R23 ;  /* 0x0000001718187221 */ /* 0x000fca0000010000 */
[----:B------:R-:W-:Y:S01]  /*7c30*/  MOV R35, R24 ;  /* 0x0000001800237202 */ /* 0x000fe20000000f00 */
[----:B------:R-:W-:-:S07]  /*7c40*/  IMAD.MOV.U32 R26, RZ, RZ, R38 ;  /* 0x000000ffff1a7224 */ /* 0x000fce00078e0026 */
[----:B------:R-:W-:Y:S05]  /*7c50*/  WARPSYNC.COLLECTIVE R30, `(.L_x_838) ;  /* 0x000000001e087348 */ /* 0x000fea0003c00000 */
[----:B------:R0:W1:Y:S02]  /*7c60*/  SHFL.BFLY P2, R38, R35, R32, R33 ;  /* 0x0c00002023267389 */ /* 0x0000640000040021 */
[----:B01----:R-:W-:Y:S01]  /*7c70*/  ENDCOLLECTIVE ;  /* 0x000000000000791b */ /* 0x003fe20003800000 */
.L_x_838:
[----:B------:R-:W-:-:S05]  /*7c80*/  FADD.FTZ R26, R25, R26 ;  /* 0x0000001a191a7221 */ /* 0x000fca0000010000 */
[----:B------:R-:W-:Y:S01]  /*7c90*/  MOV R35, R26 ;  /* 0x0000001a00237202 */ /* 0x000fe20000000f00 */
[----:B------:R-:W-:Y:S01]  /*7ca0*/  IMAD.MOV.U32 R32, RZ, RZ, 0x2 ;  /* 0x00000002ff207424 */ /* 0x000fe200078e00ff */
[----:B------:R-:W-:-:S07]  /*7cb0*/  MOV R27, R38 ;  /* 0x00000026001b7202 */ /* 0x000fce0000000f00 */
[----:B------:R-:W-:Y:S05]  /*7cc0*/  WARPSYNC.COLLECTIVE R30, `(.L_x_839) ;  /* 0x000000001e087348 */ /* 0x000fea0003c00000 */
[----:B------:R0:W1:Y:S02]  /*7cd0*/  SHFL.BFLY P2, R38, R35, R32, R33 ;  /* 0x0c00002023267389 */ /* 0x0000640000040021 */
[----:B01----:R-:W-:Y:S01]  /*7ce0*/  ENDCOLLECTIVE ;  /* 0x000000000000791b */ /* 0x003fe20003800000 */
.L_x_839:
[----:B------:R-:W-:-:S05]  /*7cf0*/  FADD.FTZ R27, R24, R27 ;  /* 0x0000001b181b7221 */ /* 0x000fca0000010000 */
[----:B------:R-:W-:Y:S02]  /*7d00*/  MOV R35, R27 ;  /* 0x0000001b00237202 */ /* 0x000fe40000000f00 */
[----:B------:R-:W-:-:S07]  /*7d10*/  MOV R29, R38 ;  /* 0x00000026001d7202 */ /* 0x000fce0000000f00 */
[----:B------:R-:W-:Y:S05]  /*7d20*/  WARPSYNC.COLLECTIVE R30, `(.L_x_840) ;  /* 0x000000001e087348 */ /* 0x000fea0003c00000 */
[----:B------:R0:W1:Y:S02]  /*7d30*/  SHFL.BFLY P2, R38, R35, R32, R33 ;  /* 0x0c00002023267389 */ /* 0x0000640000040021 */
[----:B01----:R-:W-:Y:S01]  /*7d40*/  ENDCOLLECTIVE ;  /* 0x000000000000791b */ /* 0x003fe20003800000 */
.L_x_840:
[----:B------:R-:W-:Y:S01]  /*7d50*/  FADD.FTZ R29, R26, R29 ;  /* 0x0000001d1a1d7221 */ /* 0x000fe20000010000 */
[----:B------:R-:W-:-:S03]  /*7d60*/  HFMA2.MMA R32, -RZ, RZ, 0, 5.9604644775390625e-08 ;  /* 0x00000001ff207435 */ /* 0x000fc600000001ff */
[----:B------:R-:W-:Y:S01]  /*7d70*/  IMAD.MOV.U32 R35, RZ, RZ, R29 ;  /* 0x000000ffff237224 */ /* 0x000fe200078e001d */
[----:B------:R-:W-:-:S07]  /*7d80*/  MOV R22, R38 ;  /* 0x0000002600167202 */ /* 0x000fce0000000f00 */
[----:B------:R-:W-:Y:S05]  /*7d90*/  WARPSYNC.COLLECTIVE R30, `(.L_x_841) ;  /* 0x000000001e087348 */ /* 0x000fea0003c00000 */
[----:B------:R0:W1:Y:S02]  /*7da0*/  SHFL.BFLY P2, R38, R35, R32, R33 ;  /* 0x0c00002023267389 */ /* 0x0000640000040021 */
[----:B01----:R-:W-:Y:S01]  /*7db0*/  ENDCOLLECTIVE ;  /* 0x000000000000791b */ /* 0x003fe20003800000 */
.L_x_841:
[----:B------:R-:W-:-:S05]  /*7dc0*/  FADD.FTZ R22, R27, R22 ;  /* 0x000000161b167221 */ /* 0x000fca0000010000 */
[----:B------:R-:W-:Y:S02]  /*7dd0*/  MOV R35, R22 ;  /* 0x0000001600237202 */ /* 0x000fe40000000f00 */
[----:B------:R-:W-:-:S07]  /*7de0*/  MOV R28, R38 ;  /* 0x00000026001c7202 */ /* 0x000fce0000000f00 */
[----:B------:R-:W-:Y:S05]  /*7df0*/  WARPSYNC.COLLECTIVE R30, `(.L_x_842) ;  /* 0x000000001e087348 */ /* 0x000fea0003c00000 */
[----:B------:R0:W1:Y:S02]  /*7e00*/  SHFL.BFLY P2, R38, R35, R32, R33 ;  /* 0x0c00002023267389 */ /* 0x0000640000040021 */
[----:B01----:R-:W-:Y:S01]  /*7e10*/  ENDCOLLECTIVE ;  /* 0x000000000000791b */ /* 0x003fe20003800000 */
.L_x_842:
[----:B------:R-:W-:Y:S01]  /*7e20*/  FADD.FTZ R28, R29, R28 ;  /* 0x0000001c1d1c7221 */ /* 0x000fe20000010000 */
[----:B------:R-:W-:Y:S06]  /*7e30*/  BRA `(.L_x_843) ;  /* 0xffffffe800bc7947 */ /* 0x000fec000383ffff */
.L_x_813:
        /* <DEDUP_REMOVED lines=8> */
.L_x_845:
[----:B------:R-:W-:Y:S05]  /*7ec0*/  BSYNC B0 ;  /* 0x0000000000007941 */ /* 0x000fea0003800000 */
.L_x_844:
        /* <DEDUP_REMOVED lines=11> */
.L_x_846:
        /* <DEDUP_REMOVED lines=12> */
.L_x_847:
[----:B------:R-:W-:Y:S01]  /*8040*/  IMAD.MOV.U32 R35, RZ, RZ, R29 ;  /* 0x000000ffff237224 */ /* 0x000fe200078e001d */
[----:B------:R-:W-:-:S07]  /*8050*/  MOV R24, R38 ;  /* 0x0000002600187202 */ /* 0x000fce0000000f00 */
[----:B------:R-:W-:Y:S05]  /*8060*/  WARPSYNC.COLLECTIVE R30, `(.L_x_848) ;  /* 0x000000001e087348 */ /* 0x000fea0003c00000 */
[----:B------:R0:W1:Y:S02]  /*8070*/  SHFL.BFLY P2, R38, R35, R32, R33 ;  /* 0x0c00002023267389 */ /* 0x0000640000040021 */
[----:B01----:R-:W-:Y:S01]  /*8080*/  ENDCOLLECTIVE ;  /* 0x000000000000791b */ /* 0x003fe20003800000 */
.L_x_848:
        /* <DEDUP_REMOVED lines=9> */
.L_x_849:
[----:B------:R-:W-:-:S05]  /*8120*/  FADD.FTZ R28, R29, R28 ;  /* 0x0000001c1d1c7221 */ /* 0x000fca0000010000 */
[----:B------:R-:W-:Y:S02]  /*8130*/  MOV R35, R28 ;  /* 0x0000001c00237202 */ /* 0x000fe40000000f00 */
[----:B------:R-:W-:-:S07]  /*8140*/  MOV R39, R38 ;  /* 0x0000002600277202 */ /* 0x000fce0000000f00 */
[----:B------:R-:W-:Y:S05]  /*8150*/  WARPSYNC.COLLECTIVE R30, `(.L_x_850) ;  /* 0x000000001e087348 */ /* 0x000fea0003c00000 */
[----:B------:R0:W1:Y:S02]  /*8160*/  SHFL.BFLY P2, R38, R35, R32, R33 ;  /* 0x0c00002023267389 */ /* 0x0000640000040021 */
[----:B01----:R-:W-:Y:S01]  /*8170*/  ENDCOLLECTIVE ;  /* 0x000000000000791b */ /* 0x003fe20003800000 */
.L_x_850:
        /* <DEDUP_REMOVED lines=9> */
.L_x_851:
[----:B------:R-:W-:Y:S02]  /*8210*/  MOV R35, R37 ;  /* 0x0000002500237202 */ /* 0x000fe40000000f00 */
[----:B------:R-:W-:-:S07]  /*8220*/  MOV R36, R38 ;  /* 0x0000002600247202 */ /* 0x000fce0000000f00 */
[----:B------:R-:W-:Y:S05]  /*8230*/  WARPSYNC.COLLECTIVE R30, `(.L_x_852) ;  /* 0x000000001e087348 */ /* 0x000fea0003c00000 */
[----:B------:R0:W1:Y:S02]  /*8240*/  SHFL.BFLY P2, R38, R35, R32, R33 ;  /* 0x0c00002023267389 */ /* 0x0000640000040021 */
[----:B01----:R-:W-:Y:S01]  /*8250*/  ENDCOLLECTIVE ;  /* 0x000000000000791b */ /* 0x003fe20003800000 */
.L_x_852:
[----:B------:R-:W-:Y:S01]  /*8260*/  FADD.FTZ R36, R39, R36 ;  /* 0x0000002427247221 */ /* 0x000fe20000010000 */
[----:B------:R-:W-:Y:S01]  /*8270*/  HFMA2.MMA R32, -RZ, RZ, 0, 4.76837158203125e-07 ;  /* 0x00000008ff207435 */ /* 0x000fe200000001ff */
[----:B------:R-:W-:Y:S01]  /*8280*/  MOV R35, R23 ;  /* 0x0000001700237202 */ /* 0x000fe20000000f00 */
[----:B------:R-:W-:-:S09]  /*8290*/  IMAD.MOV.U32 R34, RZ, RZ, R38 ;  /* 0x000000ffff227224 */ /* 0x000fd200078e0026 */
[----:B------:R-:W-:Y:S05]  /*82a0*/  WARPSYNC.COLLECTIVE R30, `(.L_x_853) ;  /* 0x000000001e087348 */ /* 0x000fea0003c00000 */
[----:B------:R0:W1:Y:S02]  /*82b0*/  SHFL.BFLY P2, R38, R35, R32, R33 ;  /* 0x0c00002023267389 */ /* 0x0000640000040021 */
[----:B01----:R-:W-:Y:S01]  /*82c0*/  ENDCOLLECTIVE ;  /* 0x000000000000791b */ /* 0x003fe20003800000 */
.L_x_853:
[----:B------:R-:W-:Y:S01]  /*82d0*/  FADD.FTZ R37, R37, R34 ;  /* 0x0000002225257221 */ /* 0x000fe20000010000 */
[----:B------:R-:W-:Y:S01]  /*82e0*/  IMAD.MOV.U32 R35, RZ, RZ, R26 ;  /* 0x000000ffff237224 */ /* 0x000fe200078e001a */
[----:B------:R-:W-:-:S07]  /*82f0*/  MOV R40, R38 ;  /* 0x0000002600287202 */ /* 0x000fce0000000f00 */
[----:B------:R-:W-:Y:S05]  /*8300*/  WARPSYNC.COLLECTIVE R30, `(.L_x_854) ;  /* 0x000000001e087348 */ /* 0x000fea0003c00000 */
[----:B------:R0:W1:Y:S02]  /*8310*/  SHFL.BFLY P2, R38, R35, R32, R33 ;  /* 0x0c00002023267389 */ /* 0x0000640000040021 */
[----:B01----:R-:W-:Y:S01]  /*8320*/  ENDCOLLECTIVE ;  /* 0x000000000000791b */ /* 0x003fe20003800000 */
.L_x_854:
        /* <DEDUP_REMOVED lines=12> */
.L_x_855:
[----:B------:R-:W-:-:S05]  /*83f0*/  FADD.FTZ R41, R41, R26 ;  /* 0x0000001a29297221 */ /* 0x000fca0000010000 */
[----:B------:R-:W-:Y:S01]  /*8400*/  MOV R35, R41 ;  /* 0x0000002900237202 */ /* 0x000fe20000000f00 */
[----:B------:R-:W-:-:S07]  /*8410*/  IMAD.MOV.U32 R43, RZ, RZ, R38 ;  /* 0x000000ffff2b7224 */ /* 0x000fce00078e0026 */
[----:B------:R-:W-:Y:S05]  /*8420*/  WARPSYNC.COLLECTIVE R30, `(.L_x_856) ;  /* 0x000000001e087348 */ /* 0x000fea0003c00000 */
[----:B------:R0:W1:Y:S02]  /*8430*/  SHFL.BFLY P2, R38, R35, R32, R33 ;  /* 0x0c00002023267389 */ /* 0x0000640000040021 */
[----:B01----:R-:W-:Y:S01]  /*8440*/  ENDCOLLECTIVE ;  /* 0x000000000000791b */ /* 0x003fe20003800000 */
.L_x_856:
        /* <DEDUP_REMOVED lines=9> */
.L_x_857:
        /* <DEDUP_REMOVED lines=9> */
.L_x_858:
        /* <DEDUP_REMOVED lines=8> */
.L_x_859:
[----:B------:R-:W-:-:S05]  /*85f0*/  FADD.FTZ R29, R27, R20 ;  /* 0x000000141b1d7221 */ /* 0x000fca0000010000 */
[----:B------:R-:W-:Y:S02]  /*8600*/  MOV R35, R29 ;  /* 0x0000001d00237202 */ /* 0x000fe40000000f00 */
[----:B------:R-:W-:-:S07]  /*8610*/  MOV R27, R38 ;  /* 0x00000026001b7202 */ /* 0x000fce0000000f00 */
[----:B------:R-:W-:Y:S05]  /*8620*/  WARPSYNC.COLLECTIVE R30, `(.L_x_860) ;  /* 0x000000001e087348 */ /* 0x000fea0003c00000 */
[----:B------:R0:W1:Y:S02]  /*8630*/  SHFL.BFLY P2, R38, R35, R32, R33 ;  /* 0x0c00002023267389 */ /* 0x0000640000040021 */
[----:B01----:R-:W-:Y:S01]  /*8640*/  ENDCOLLECTIVE ;  /* 0x000000000000791b */ /* 0x003fe20003800000 */
.L_x_860:
[----:B------:R-:W-:Y:S01]  /*8650*/  FADD.FTZ R27, R28, R27 ;  /* 0x0000001b1c1b7221 */ /* 0x000fe20000010000 */
[----:B------:R-:W-:Y:S01]  /*8660*/  HFMA2.MMA R32, -RZ, RZ, 0, 4.76837158203125e-07 ;  /* 0x00000008ff207435 */ /* 0x000fe200000001ff */
[----:B------:R-:W-:Y:S01]  /*8670*/  MOV R35, R25 ;  /* 0x0000001900237202 */ /* 0x000fe20000000f00 */
[----:B------:R-:W-:-:S09]  /*8680*/  IMAD.MOV.U32 R26, RZ, RZ, R38 ;  /* 0x000000ffff1a7224 */ /* 0x000fd200078e0026 */
[----:B------:R-:W-:Y:S05]  /*8690*/  WARPSYNC.COLLECTIVE R30, `(.L_x_861) ;  /* 0x000000001e087348 */ /* 0x000fea0003c00000 */
[----:B------:R0:W1:Y:S02]  /*86a0*/  SHFL.BFLY P2, R38, R35, R32, R33 ;  /* 0x0c00002023267389 */ /* 0x0000640000040021 */
[----:B01----:R-:W-:Y:S01]  /*86b0*/  ENDCOLLECTIVE ;  /* 0x000000000000791b */ /* 0x003fe20003800000 */
.L_x_861:
[----:B------:R-:W-:Y:S01]  /*86c0*/  FADD.FTZ R26, R29, R26 ;  /* 0x0000001a1d1a7221 */ /* 0x000fe20000010000 */
[----:B------:R-:W-:Y:S01]  /*86d0*/  IMAD.MOV.U32 R35, RZ, RZ, R24 ;  /* 0x000000ffff237224 */ /* 0x000fe200078e0018 */
[----:B------:R-:W-:-:S07]  /*86e0*/  MOV R42, R38 ;  /* 0x00000026002a7202 */ /* 0x000fce0000000f00 */
[----:B------:R-:W-:Y:S05]  /*86f0*/  WARPSYNC.COLLECTIVE R30, `(.L_x_862) ;  /* 0x000000001e087348 */ /* 0x000fea0003c00000 */
[----:B------:R0:W1:Y:S02]  /*8700*/  SHFL.BFLY P2, R38, R35, R32, R33 ;  /* 0x0c00002023267389 */ /* 0x0000640000040021 */
[----:B01----:R-:W-:Y:S01]  /*8710*/  ENDCOLLECTIVE ;  /* 0x000000000000791b */ /* 0x003fe20003800000 */
.L_x_862:
        /* <DEDUP_REMOVED lines=11> */
.L_x_863:
[----:B------:R-:W-:-:S05]  /*87d0*/  FADD.FTZ R23, R43, R24 ;  /* 0x000000182b177221 */ /* 0x000fca0000010000 */
[----:B------:R-:W-:Y:S01]  /*87e0*/  MOV R35, R23 ;  /* 0x0000001700237202 */ /* 0x000fe20000000f00 */
[----:B------:R-:W-:-:S07]  /*87f0*/  IMAD.MOV.U32 R25, RZ, RZ, R38 ;  /* 0x000000ffff197224 */ /* 0x000fce00078e0026 */
[----:B------:R-:W-:Y:S05]  /*8800*/  WARPSYNC.COLLECTIVE R30, `(.L_x_864) ;  /* 0x000000001e087348 */ /* 0x000fea0003c00000 */
[----:B------:R0:W1:Y:S02]  /*8810*/  SHFL.BFLY P2, R38, R35, R32, R33 ;  /* 0x0c00002023267389 */ /* 0x0000640000040021 */
[----:B01----:R-:W-:Y:S01]  /*8820*/  ENDCOLLECTIVE ;  /* 0x000000000000791b */ /* 0x003fe20003800000 */
.L_x_864:
        /* <DEDUP_REMOVED lines=12> */
.L_x_865:
[----:B------:R-:W-:Y:S02]  /*88f0*/  MOV R35, R40 ;  /* 0x0000002800237202 */ /* 0x000fe40000000f00 */
[----:B------:R-:W-:-:S07]  /*8900*/  MOV R22, R38 ;  /* 0x0000002600167202 */ /* 0x000fce0000000f00 */
[----:B------:R-:W-:Y:S05]  /*8910*/  WARPSYNC.COLLECTIVE R30, `(.L_x_866) ;  /* 0x000000001e087348 */ /* 0x000fea0003c00000 */
[----:B------:R0:W1:Y:S02]  /*8920*/  SHFL.BFLY P2, R38, R35, R32, R33 ;  /* 0x0c00002023267389 */ /* 0x0000640000040021 */
[----:B01----:R-:W-:Y:S01]  /*8930*/  ENDCOLLECTIVE ;  /* 0x000000000000791b */ /* 0x003fe20003800000 */
.L_x_866:
[----:B------:R-:W-:Y:S01]  /*8940*/  FADD.FTZ R24, R25, R22 ;  /* 0x0000001619187221 */ /* 0x000fe20000010000 */
[----:B------:R-:W-:-:S04]  /*8950*/  HFMA2.MMA R32, -RZ, RZ, 0, 5.9604644775390625e-08 ;  /* 0x00000001ff207435 */ /* 0x000fc800000001ff */
[----:B------:R-:W-:Y:S01]  /*8960*/  MOV R35, R24 ;  /* 0x0000001800237202 */ /* 0x000fe20000000f00 */
[----:B------:R-:W-:-:S07]  /*8970*/  IMAD.MOV.U32 R23, RZ, RZ, R38 ;  /* 0x000000ffff177224 */ /* 0x000fce00078e0026 */
[----:B------:R-:W-:Y:S05]  /*8980*/  WARPSYNC.COLLECTIVE R30, `(.L_x_867) ;  /* 0x000000001e087348 */ /* 0x000fea0003c00000 */
[----:B------:R0:W1:Y:S02]  /*8990*/  SHFL.BFLY P2, R38, R35, R32, R33 ;  /* 0x0c00002023267389 */ /* 0x0000640000040021 */
[----:B01----:R-:W-:Y:S01]  /*89a0*/  ENDCOLLECTIVE ;  /* 0x000000000000791b */ /* 0x003fe20003800000 */
.L_x_867:
[----:B------:R-:W-:-:S05]  /*89b0*/  FADD.FTZ R25, R40, R23 ;  /* 0x0000001728197221 */ /* 0x000fca0000010000 */
[----:B------:R-:W-:Y:S01]  /*89c0*/  MOV R35, R25 ;  /* 0x0000001900237202 */ /* 0x000fe20000000f00 */
[----:B------:R-:W-:-:S07]  /*89d0*/  IMAD.MOV.U32 R23, RZ, RZ, R38 ;  /* 0x000000ffff177224 */ /* 0x000fce00078e0026 */
[----:B------:R-:W-:Y:S05]  /*89e0*/  WARPSYNC.COLLECTIVE R30, `(.L_x_868) ;  /* 0x000000001e087348 */ /* 0x000fea0003c00000 */
[----:B------:R0:W1:Y:S02]  /*89f0*/  SHFL.BFLY P2, R38, R35, R32, R33 ;  /* 0x0c00002023267389 */ /* 0x0000640000040021 */
[----:B01----:R-:W-:Y:S01]  /*8a00*/  ENDCOLLECTIVE ;  /* 0x000000000000791b */ /* 0x003fe20003800000 */
.L_x_868:
        /* <DEDUP_REMOVED lines=9> */
.L_x_869:
        /* <DEDUP_REMOVED lines=9> */
.L_x_870:
[----:B------:R-:W-:Y:S01]  /*8b30*/  FADD.FTZ R21, R21, R18 ;  /* 0x0000001215157221 */ /* 0x000fe20000010000 */
[----:B------:R-:W-:-:S04]  /*8b40*/  HFMA2.MMA R32, -RZ, RZ, 0, 2.384185791015625e-07 ;  /* 0x00000004ff207435 */ /* 0x000fc800000001ff */
[----:B------:R-:W-:Y:S01]  /*8b50*/  MOV R35, R21 ;  /* 0x0000001500237202 */ /* 0x000fe20000000f00 */
[----:B------:R-:W-:-:S07]  /*8b60*/  IMAD.MOV.U32 R20, RZ, RZ, R38 ;  /* 0x000000ffff147224 */ /* 0x000fce00078e0026 */
[----:B------:R-:W-:Y:S05]  /*8b70*/  WARPSYNC.COLLECTIVE R30, `(.L_x_871) ;  /* 0x000000001e087348 */ /* 0x000fea0003c00000 */
[----:B------:R0:W1:Y:S02]  /*8b80*/  SHFL.BFLY P2, R38, R35, R32, R33 ;  /* 0x0c00002023267389 */ /* 0x0000640000040021 */
[----:B01----:R-:W-:Y:S01]  /*8b90*/  ENDCOLLECTIVE ;  /* 0x000000000000791b */ /* 0x003fe20003800000 */
.L_x_871:
[----:B------:R-:W-:-:S04]  /*8ba0*/  FADD.FTZ R42, R20, R19 ;  /* 0x00000013142a7221 */ /* 0x000fc80000010000 */
[----:B------:R-:W-:Y:S01]  /*8bb0*/  IMAD.MOV.U32 R35, RZ, RZ, R42 ;  /* 0x000000ffff237224 */ /* 0x000fe200078e002a */
[----:B------:R-:W-:-:S07]  /*8bc0*/  MOV R18, R38 ;  /* 0x0000002600127202 */ /* 0x000fce0000000f00 */
[----:B------:R-:W-:Y:S05]  /*8bd0*/  WARPSYNC.COLLECTIVE R30, `(.L_x_872) ;  /* 0x000000001e087348 */ /* 0x000fea0003c00000 */
[----:B------:R0:W1:Y:S02]  /*8be0*/  SHFL.BFLY P2, R38, R35, R32, R33 ;  /* 0x0c00002023267389 */ /* 0x0000640000040021 */
[----:B01----:R-:W-:Y:S01]  /*8bf0*/  ENDCOLLECTIVE ;  /* 0x000000000000791b */ /* 0x003fe20003800000 */
.L_x_872:
        /* <DEDUP_REMOVED lines=9> */
.L_x_873:
        /* <DEDUP_REMOVED lines=13> */
.L_x_874:
        /* <DEDUP_REMOVED lines=8> */
.L_x_875:
[----:B------:R-:W-:-:S05]  /*8de0*/  FADD.FTZ R42, R42, R43 ;  /* 0x0000002b2a2a7221 */ /* 0x000fca0000010000 */
[----:B------:R-:W-:Y:S02]  /*8df0*/  MOV R35, R42 ;  /* 0x0000002a00237202 */ /* 0x000fe40000000f00 */
[----:B------:R-:W-:-:S07]  /*8e00*/  MOV R27, R38 ;  /* 0x00000026001b7202 */ /* 0x000fce0000000f00 */
[----:B------:R-:W-:Y:S05]  /*8e10*/  WARPSYNC.COLLECTIVE R30, `(.L_x_876) ;  /* 0x000000001e087348 */ /* 0x000fea0003c00000 */
[----:B------:R0:W1:Y:S02]  /*8e20*/  SHFL.BFLY P2, R38, R35, R32, R33 ;  /* 0x0c00002023267389 */ /* 0x0000640000040021 */
[----:B01----:R-:W-:Y:S01]  /*8e30*/  ENDCOLLECTIVE ;  /* 0x000000000000791b */ /* 0x003fe20003800000 */
.L_x_876:
[----:B------:R-:W-:Y:S01]  /*8e40*/  FADD.FTZ R22, R40, R27 ;  /* 0x0000001b28167221 */ /* 0x000fe20000010000 */
[----:B------:R-:W-:Y:S06]  /*8e50*/  BRA `(.L_x_877) ;  /* 0xffffffe400287947 */ /* 0x000fec000383ffff */
.L_x_878:
        /* <DEDUP_REMOVED lines=10> */
.L_x_3912:


//--------------------- .text._ZN13group_norm_v218gn_bwd_cuda_kernelI13__nv_bfloat16Li480ELi3ELi16ELi120ELi256ELb1ELb1ELi2ELi960ELi960ELi4ELb1ELi2ELb0ELb0ELNS_15WgradSyncMethodE3ENS_16CompileConditionILi900EEEEEvPT_S6_S6_PKS5_S8_S8_S8_PKfflPfPj --------------------------
	.section	.text._ZN13group_norm_v218gn_bwd_cuda_kernelI13__nv_bfloat16Li480ELi3ELi16ELi120ELi256ELb1ELb1ELi2ELi960ELi960ELi4ELb1ELi2ELb0ELb0ELNS_15WgradSyncMethodE3ENS_16CompileConditionILi900EEEEEvPT_S6_S6_PKS5_S8_S8_S8_PKfflPfPj,"ax",@progbits
	.align	128
        .global         _ZN13group_norm_v218gn_bwd_cuda_kernelI13__nv_bfloat16Li480ELi3ELi16ELi120ELi256ELb1ELb1ELi2ELi960ELi960ELi4ELb1ELi2ELb0ELb0ELNS_15WgradSyncMethodE3ENS_16CompileConditionILi900EEEEEvPT_S6_S6_PKS5_S8_S8_S8_PKfflPfPj
        .type           _ZN13group_norm_v218gn_bwd_cuda_kernelI13__nv_bfloat16Li480ELi3ELi16ELi120ELi256ELb1ELb1ELi2ELi960ELi960ELi4ELb1ELi2ELb0ELb0ELNS_15WgradSyncMethodE3ENS_16CompileConditionILi900EEEEEvPT_S6_S6_PKS5_S8_S8_S8_PKfflPfPj,@function
        .size           _ZN13group_norm_v218gn_bwd_cuda_kernelI13__nv_bfloat16Li480ELi3ELi16ELi120ELi256ELb1ELb1ELi2ELi960ELi960ELi4ELb1ELi2ELb0ELb0ELNS_15WgradSyncMethodE3ENS_16CompileConditionILi900EEEEEvPT_S6_S6_PKS5_S8_S8_S8_PKfflPfPj,(.L_x_3913 - _ZN13group_norm_v218gn_bwd_cuda_kernelI13__nv_bfloat16Li480ELi3ELi16ELi120ELi256ELb1ELb1ELi2ELi960ELi960ELi4ELb1ELi2ELb0ELb0ELNS_15WgradSyncMethodE3ENS_16CompileConditionILi900EEEEEvPT_S6_S6_PKS5_S8_S8_S8_PKfflPfPj)
        .other          _ZN13group_norm_v218gn_bwd_cuda_kernelI13__nv_bfloat16Li480ELi3ELi16ELi120ELi256ELb1ELb1ELi2ELi960ELi960ELi4ELb1ELi2ELb0ELb0ELNS_15WgradSyncMethodE3ENS_16CompileConditionILi900EEEEEvPT_S6_S6_PKS5_S8_S8_S8_PKfflPfPj,@"STO_CUDA_ENTRY STV_DEFAULT"
_ZN13group_norm_v218gn_bwd_cuda_kernelI13__nv_bfloat16Li480ELi3ELi16ELi120ELi256ELb1ELb1ELi2ELi960ELi960ELi4ELb1ELi2ELb0ELb0ELNS_15WgradSyncMethodE3ENS_16CompileConditionILi900EEEEEvPT_S6_S6_PKS5_S8_S8_S8_PKfflPfPj:
.text._ZN13group_norm_v218gn_bwd_cuda_kernelI13__nv_bfloat16Li480ELi3ELi16ELi120ELi256ELb1ELb1ELi2ELi960ELi960ELi4ELb1ELi2ELb0ELb0ELNS_15WgradSyncMethodE3ENS_16CompileConditionILi900EEEEEvPT_S6_S6_PKS5_S8_S8_S8_PKfflPfPj:
        /* <DEDUP_REMOVED lines=32> */
.L_x_881:
[----:B------:R-:W2:Y:S04]  /*0200*/  LD.E.STRONG.GPU R0, desc[UR12][R2.64] ;  /* 0x0000000c02007980 */ /* 0x000ea8000c10f900 */
[----:B--2---:R-:W-:Y:S01]  /*0210*/  CCTL.IVALL ;  /* 0x00000000ff00798f */ /* 0x004fe20002000000 */
[----:B------:R-:W-:Y:S05]  /*0220*/  YIELD ;  /* 0x0000000000007946 */ /* 0x000fea0003800000 */
[----:B-----5:R-:W-:-:S04]  /*0230*/  LOP3.LUT R0, R0, R5, RZ, 0x3c, !PT ;  /* 0x0000000500007212 */ /* 0x020fc800078e3cff */
[----:B------:R-:W-:-:S13]  /*0240*/  ISETP.GT.AND P0, PT, R0, -0x1, PT ;  /* 0xffffffff0000780c */ /* 0x000fda0003f04270 */
[----:B------:R-:W-:Y:S05]  /*0250*/  @P0 BRA `(.L_x_881) ;  /* 0xfffffffc00e80947 */ /* 0x000fea000383ffff */
.L_x_880:
[----:B------:R-:W-:Y:S05]  /*0260*/  WARPSYNC.ALL ;  /* 0x0000000000007948 */ /* 0x000fea0003800000 */
[----:B------:R-:W-:Y:S06]  /*0270*/  BAR.SYNC.DEFER_BLOCKING 0x0 ;  /* 0x0000000000007b1d */ /* 0x000fec0000010000 */
[----:B------:R-:W-:Y:S05]  /*0280*/  BRA `(.L_x_882) ;  /* 0x0000002c00ac7947 */ /* 0x000fea0003800000 */
.L_x_879:
        /* <DEDUP_REMOVED lines=9> */
[----:B0-----:R-:W-:-:S02]  /*0320*/  IADD3 R5, R11, 0x1e0, RZ ;  /* 0x000001e00b057810 */ /* 0x001fc40007ffe0ff */
[----:B------:R-:W-:Y:S02]  /*0330*/  SHF.R.S32.HI R3, RZ, 0x1f, R11 ;  /* 0x0000001fff037819 */ /* 0x000fe4000001140b */
[----:B------:R-:W-:Y:S02]  /*0340*/  SHF.R.S32.HI R6, RZ, 0x1f, R5 ;  /* 0x0000001fff067819 */ /* 0x000fe40000011405 */
[----:B------:R-:W-:Y:S02]  /*0350*/  LEA.HI R4, R3, R11, RZ, 0x2 ;  /* 0x0000000b03047211 */ /* 0x000fe400078f10ff */
[----:B------:R-:W-:Y:S02]  /*0360*/  LEA.HI R7, R6, R5, RZ, 0x2 ;  /* 0x0000000506077211 */ /* 0x000fe400078f10ff */
[----:B------:R-:W-:Y:S02]  /*0370*/  SHF.R.S32.HI R12, RZ, 0x2, R4 ;  /* 0x00000002ff0c7819 */ /* 0x000fe40000011404 */
[----:B------:R-:W-:-:S02]  /*0380*/  SHF.R.S32.HI R10, RZ, 0x2, R7 ;  /* 0x00000002ff0a7819 */ /* 0x000fc40000011407 */
[----:B-1----:R-:W-:Y:S02]  /*0390*/  LEA R2, R9, R0, 0x18 ;  /* 0x0000000009027211 */ /* 0x002fe400078ec0ff */
[----:B------:R-:W-:Y:S01]  /*03a0*/  LOP3.LUT R8, R7, 0xfffffffc, RZ, 0xc0, !PT ;  /* 0xfffffffc07087812 */ /* 0x000fe200078ec0ff */
[----:B------:R-:W-:Y:S01]  /*03b0*/  VIADD R7, R10, 0xf0 ;  /* 0x000000f00a077836 */ /* 0x000fe20000000000 */
[----:B------:R-:W-:Y:S01]  /*03c0*/  IADD3 R0, R12, 0xf0, RZ ;  /* 0x000000f00c007810 */ /* 0x000fe20007ffe0ff */
[----:B------:R0:W-:Y:S01]  /*03d0*/  STL [R1+0x4], R10 ;  /* 0x0000040a01007387 */ /* 0x0001e20000100800 */
[----:B------:R-:W-:Y:S02]  /*03e0*/  LOP3.LUT R4, R4, 0xfffffffc, RZ, 0xc0, !PT ;  /* 0xfffffffc04047812 */ /* 0x000fe400078ec0ff */
[----:B------:R-:W-:Y:S02]  /*03f0*/  LEA.HI R6, R6, R5, RZ, 0x4 ;  /* 0x0000000506067211 */ /* 0x000fe400078f20ff */
[----:B------:R-:W-:Y:S01]  /*0400*/  IADD3 R8, R5, -R8, RZ ;  /* 0x8000000805087210 */ /* 0x000fe20007ffe0ff */
[----:B------:R-:W-:Y:S01]  /*0410*/  IMAD.IADD R4, R11, 0x1, -R4 ;  /* 0x000000010b047824 */ /* 0x000fe200078e0a04 */
[----:B------:R-:W-:-:S02]  /*0420*/  SHF.R.S32.HI R5, RZ, 0x1f, R0 ;  /* 0x0000001fff057819 */ /* 0x000fc40000011400 */
[----:B------:R-:W-:Y:S02]  /*0430*/  LEA.HI R3, R3, R11, RZ, 0x4 ;  /* 0x0000000b03037211 */ /* 0x000fe400078f20ff */
[----:B0-----:R-:W-:Y:S02]  /*0440*/  SHF.R.S32.HI R10, RZ, 0x1f, R7 ;  /* 0x0000001fff0a7819 */ /* 0x001fe40000011407 */
[----:B------:R-:W-:Y:S02]  /*0450*/  LEA.HI R5, R5, R0, RZ, 0x2 ;  /* 0x0000000005057211 */ /* 0x000fe400078f10ff */
[----:B------:R-:W-:Y:S02]  /*0460*/  SHF.R.U32.HI R3, RZ, 0x4, R3 ;  /* 0x00000004ff037819 */ /* 0x000fe40000011603 */
[----:B------:R-:W-:Y:S02]  /*0470*/  LEA.HI R10, R10, R7, RZ, 0x2 ;  /* 0x000000070a0a7211 */ /* 0x000fe400078f10ff */
[----:B------:R-:W-:-:S02]  /*0480*/  SHF.R.U32.HI R5, RZ, 0x2, R5 ;  /* 0x00000002ff057819 */ /* 0x000fc40000011605 */
[C---:B------:R-:W-:Y:S02]  /*0490*/  LOP3.LUT R0, R4.reuse, 0x3, R3, 0x78, !PT ;  /* 0x0000000304007812 */ /* 0x040fe400078e7803 */
[----:B------:R-:W-:Y:S02]  /*04a0*/  SHF.R.U32.HI R7, RZ, 0x4, R6 ;  /* 0x00000004ff077819 */ /* 0x000fe40000011606 */
[----:B------:R-:W-:Y:S01]  /*04b0*/  SHF.R.U32.HI R9, RZ, 0x2, R10 ;  /* 0x00000002ff097819 */ /* 0x000fe2000001160a */
[----:B------:R0:W-:Y:S01]  /*04c0*/  STL [R1+0x14], R0 ;  /* 0x0000140001007387 */ /* 0x0001e20000100800 */
[----:B------:R-:W-:Y:S02]  /*04d0*/  LOP3.LUT R4, R4, 0x3, R5, 0x78, !PT ;  /* 0x0000000304047812 */ /* 0x000fe400078e7805 */
[----:B------:R-:W-:-:S03]  /*04e0*/  LOP3.LUT R3, R8, 0x3, R7, 0x78, !PT ;  /* 0x0000000308037812 */ /* 0x000fc600078e7807 */
[----:B------:R1:W-:Y:S01]  /*04f0*/  STL [R1+0x10], R4 ;  /* 0x0000100401007387 */ /* 0x0003e20000100800 */
[----:B0-----:R-:W-:-:S03]  /*0500*/  LOP3.LUT R0, R8, 0x3, R9, 0x78, !PT ;  /* 0x0000000308007812 */ /* 0x001fc600078e7809 */
[----:B------:R1:W-:Y:S04]  /*0510*/  STL [R1+0xc], R3 ;  /* 0x00000c0301007387 */ /* 0x0003e80000100800 */
[----:B------:R1:W-:Y:S02]  /*0520*/  STL [R1+0x8], R0 ;  /* 0x0000080001007387 */ /* 0x0003e40000100800 */
.L_x_898:
[----:B-12---:R-:W0:Y:S01]  /*0530*/  S2R R0, SR_TID.X ;  /* 0x0000000000007919 */ /* 0x006e220000002100 */
[----:B------:R-:W-:Y:S01]  /*0540*/  ULOP3.LUT UR8, UR11, 0x1, URZ, 0xc0, !UPT ;  /* 0x000000010b087892 */ /* 0x000fe2000f8ec03f */
[----:B------:R-:W1:Y:S01]  /*0550*/  LDC.64 R12, c[0x0][0x238] ;  /* 0x00008e00ff0c7b82 */ /* 0x000e620000000a00 */
[----:B------:R-:W-:Y:S02]  /*0560*/  USHF.R.U64 UR9, UR11, 0x1, UR5 ;  /* 0x000000010b097899 */ /* 0x000fe40008001205 */
[----:B------:R-:W-:Y:S02]  /*0570*/  UIMAD UR14, UR8, 0x3c0, URZ ;  /* 0x000003c0080e78a4 */ /* 0x000fe4000f8e023f */
[----:B------:R-:W-:Y:S02]  /*0580*/  USHF.L.U32 UR8, UR16, 0x1, URZ ;  /* 0x0000000110087899 */ /* 0x000fe4000800063f */
[----:B------:R-:W-:Y:S01]  /*0590*/  IMAD.U32 R9, RZ, RZ, UR9 ;  /* 0x00000009ff097e24 */ /* 0x000fe2000f8e00ff */
[----:B------:R-:W-:Y:S01]  /*05a0*/  MOV R3, UR9 ;  /* 0x0000000900037c02 */ /* 0x000fe20008000f00 */
[----:B------:R-:W-:Y:S01]  /*05b0*/  ULOP3.LUT UR8, UR8, 0xfe, URZ, 0xc0, !UPT ;  /* 0x000000fe08087892 */ /* 0x000fe2000f8ec03f */
[----:B------:R-:W-:Y:S01]  /*05c0*/  ULDC.64 UR18, c[0x0][0x248] ;  /* 0x0000920000127ab9 */ /* 0x000fe20000000a00 */
[----:B0-----:R-:W-:-:S05]  /*05d0*/  IMAD.WIDE.U32 R30, R0, -0x77777777, RZ ;  /* 0x88888889001e7825 */ /* 0x001fca00078e00ff */
[----:B------:R-:W-:-:S05]  /*05e0*/  SHF.R.U32.HI R30, RZ, 0x7, R31 ;  /* 0x00000007ff1e7819 */ /* 0x000fca000001161f */
[----:B------:R-:W-:Y:S02]  /*05f0*/  IMAD R26, R30, -0xf0, R0 ;  /* 0xffffff101e1a7824 */ /* 0x000fe400078e0200 */
[----:B------:R-:W-:-:S03]  /*0600*/  IMAD.U32 R0, RZ, RZ, UR9 ;  /* 0x00000009ff007e24 */ /* 0x000fc6000f8e00ff */
[----:B------:R-:W-:-:S05]  /*0610*/  LEA R10, R26, UR14, 0x2 ;  /* 0x0000000e1a0a7c11 */ /* 0x000fca000f8e10ff */
[----:B------:R-:W-:Y:S01]  /*0620*/  IMAD.WIDE.U32 R4, R10, -0x77777777, RZ ;  /* 0x888888890a047825 */ /* 0x000fe200078e00ff */
[----:B------:R-:W-:Y:S01]  /*0630*/  IADD3 R4, R30, UR8, RZ ;  /* 0x000000081e047c10 */ /* 0x000fe2000fffe0ff */
[----:B------:R-:W-:-:S03]  /*0640*/  USHF.R.U32.HI UR8, URZ, 0x1, UR5 ;  /* 0x000000013f087899 */ /* 0x000fc60008011605 */
[----:B------:R-:W-:Y:S01]  /*0650*/  SHF.R.U32.HI R7, RZ, 0x6, R5 ;  /* 0x00000006ff077819 */ /* 0x000fe20000011605 */
[----:B------:R-:W-:Y:S02]  /*0660*/  IMAD R4, R4, 0x780, RZ ;  /* 0x0000078004047824 */ /* 0x000fe400078e02ff */
[----:B------:R-:W-:Y:S01]  /*0670*/  MOV R6, UR8 ;  /* 0x0000000800067c02 */ /* 0x000fe20008000f00 */
[----:B------:R-:W-:Y:S01]  /*0680*/  IMAD.MOV.U32 R5, RZ, RZ, RZ ;  /* 0x000000ffff057224 */ /* 0x000fe200078e00ff */
[----:B------:R-:W-:Y:S01]  /*0690*/  LEA R0, P0, R0, R7, 0x4 ;  /* 0x0000000700007211 */ /* 0x000fe200078020ff */
[----:B------:R0:W-:Y:S01]  /*06a0*/  STL [R1], R7 ;  /* 0x0000000701007387 */ /* 0x0001e20000100800 */
[----:B------:R-:W-:Y:S01]  /*06b0*/  UIMAD UR8, UR8, 0x78000, URZ ;  /* 0x00078000080878a4 */ /* 0x000fe2000f8e023f */
[----:B------:R-:W-:Y:S01]  /*06c0*/  IMAD.WIDE.U32 R4, R3, 0x78000, R4 ;  /* 0x0007800003047825 */ /* 0x000fe200078e0004 */
[----:B------:R-:W-:Y:S02]  /*06d0*/  LEA.HI.X R9, R9, RZ, R6, 0x4, P0 ;  /* 0x000000ff09097211 */ /* 0x000fe400000f2406 */
[----:B------:R-:W-:-:S02]  /*06e0*/  LEA R16, P0, R0, UR18, 0x3 ;  /* 0x0000001200107c11 */ /* 0x000fc4000f8018ff */
[----:B------:R-:W-:Y:S02]  /*06f0*/  SHF.R.S32.HI R3, RZ, 0x1f, R10 ;  /* 0x0000001fff037819 */ /* 0x000fe4000001140a */
[----:B------:R-:W-:Y:S01]  /*0700*/  LEA.HI.X R17, R0, UR19, R9, 0x3, P0 ;  /* 0x0000001300117c11 */ /* 0x000fe200080f1c09 */
[----:B0-----:R-:W0:Y:S01]  /*0710*/  LDC.64 R6, c[0x0][0x240] ;  /* 0x00009000ff067b82 */ /* 0x001e220000000a00 */
[----:B------:R-:W-:-:S04]  /*0720*/  IADD3 R35, P1, R10, R4, RZ ;  /* 0x000000040a237210 */ /* 0x000fc80007f3e0ff */
[----:B------:R-:W2:Y:S01]  /*0730*/  LDG.E.64.CONSTANT R16, desc[UR12][R16.64] ;  /* 0x0000000c10107981 */ /* 0x000ea2000c1e9b00 */
[----:B------:R-:W-:Y:S01]  /*0740*/  IADD3.X R4, R3, UR8, R5, P1, !PT ;  /* 0x0000000803047c10 */ /* 0x000fe20008ffe405 */
[----:B------:R-:W-:Y:S01]  /*0750*/  ULDC.64 UR8, c[0x0][0x230] ;  /* 0x00008c0000087ab9 */ /* 0x000fe20000000a00 */
[C---:B------:R-:W-:Y:S02]  /*0760*/  SHF.L.U32 R34, R35.reuse, 0x1, RZ ;  /* 0x0000000123227819 */ /* 0x040fe400000006ff */
[----:B------:R-:W-:Y:S02]  /*0770*/  SHF.L.U64.HI R35, R35, 0x1, R4 ;  /* 0x0000000123237819 */ /* 0x000fe40000010204 */
[----:B------:R-:W-:-:S04]  /*0780*/  IADD3 R14, P0, R34, UR8, RZ ;  /* 0x00000008220e7c10 */ /* 0x000fc8000ff1e0ff */
[----:B------:R-:W-:Y:S01]  /*0790*/  IADD3.X R15, R35, UR9, RZ, P0, !PT ;  /* 0x00000009230f7c10 */ /* 0x000fe200087fe4ff */
[----:B-1----:R-:W-:Y:S01]  /*07a0*/  IMAD.WIDE R12, R10, 0x2, R12 ;  /* 0x000000020a0c7825 */ /* 0x002fe200078e020c */
[----:B------:R-:W-:-:S04]  /*07b0*/  ULDC.64 UR8, c[0x0][0x228] ;  /* 0x00008a0000087ab9 */ /* 0x000fc80000000a00 */
[----:B------:R-:W3:Y:S01]  /*07c0*/  LDG.E.64.CONSTANT R14, desc[UR12][R14.64] ;  /* 0x0000000c0e0e7981 */ /* 0x000ee2000c1e9b00 */
[----:B0-----:R-:W-:-:S03]  /*07d0*/  IMAD.WIDE R10, R10, 0x2, R6 ;  /* 0x000000020a0a7825 */ /* 0x001fc600078e0206 */
[----:B------:R-:W4:Y:S04]  /*07e0*/  LDG.E.64.CONSTANT R12, desc[UR12][R12.64] ;  /* 0x0000000c0c0c7981 */ /* 0x000f28000c1e9b00 */
[----:B------:R-:W5:Y:S01]  /*07f0*/  LDG.E.64.CONSTANT R10, desc[UR12][R10.64] ;  /* 0x0000000c0a0a7981 */ /* 0x000f62000c1e9b00 */
[----:B------:R-:W-:Y:S01]  /*0800*/  IADD3 R8, P0, R34, UR8, RZ ;  /* 0x0000000822087c10 */ /* 0x000fe2000ff1e0ff */
[----:B------:R-:W-:-:S03]  /*0810*/  ULDC UR8, c[0x0][0x250] ;  /* 0x0000940000087ab9 */ /* 0x000fc60000000800 */
[----:B------:R-:W-:-:S06]  /*0820*/  IADD3.X R9, R35, UR9, RZ, P0, !PT ;  /* 0x0000000923097c10 */ /* 0x000fcc00087fe4ff */
[----:B------:R-:W5:Y:S01]  /*0830*/  LDG.E.64.CONSTANT R8, desc[UR12][R8.64] ;  /* 0x0000000c08087981 */ /* 0x000f62000c1e9b00 */
[----:B------:R-:W-:Y:S01]  /*0840*/  IMAD R31, R26, 0x18, R2 ;  /* 0x000000181a1f7824 */ /* 0x000fe200078e0202 */
[----:B------:R-:W-:-:S04]  /*0850*/  UIADD3 UR9, UP0, UR11, 0x2, URZ ;  /* 0x000000020b097890 */ /* 0x000fc8000ff1e03f */
[----:B------:R-:W-:Y:S02]  /*0860*/  UIADD3.X UR10, URZ, UR5, URZ, UP0, !UPT ;  /* 0x000000053f0a7290 */ /* 0x000fe400087fe43f */
[----:B------:R-:W-:-:S04]  /*0870*/  UISETP.GE.U32.AND UP0, UPT, UR9, UR15, UPT ;  /* 0x0000000f0900728c */ /* 0x000fc8000bf06070 */
[----:B------:R-:W-:-:S06]  /*0880*/  UISETP.GE.AND.EX UP0, UPT, UR10, UR7, UPT, UP0 ;  /* 0x000000070a00728c */ /* 0x000fcc000bf06300 */
[----:B------:R-:W-:Y:S01]  /*0890*/  PLOP3.LUT P0, PT, PT, PT, UP0, 0x80, 0x0 ;  /* 0x000000000000781c */ /* 0x000fe20003f0f008 */
[----:B--2---:R-:W-:-:S06]  /*08a0*/  FADD.FTZ R3, R17, UR8 ;  /* 0x0000000811037e21 */ /* 0x004fcc0008010000 */
[----:B------:R-:W0:Y:S01]  /*08b0*/  MUFU.RSQ R3, R3 ;  /* 0x0000000300037308 */ /* 0x000e220000001400 */
[----:B---3--:R-:W-:-:S04]  /*08c0*/  IMAD.U32 R5, R14, 0x10000, RZ ;  /* 0x000100000e057824 */ /* 0x008fc800078e00ff */
[----:B------:R-:W-:Y:S01]  /*08d0*/  FADD.FTZ R4, -R16, R5 ;  /* 0x0000000510047221 */ /* 0x000fe20000010100 */
[----:B----4-:R-:W-:Y:S01]  /*08e0*/  SHF.L.U32 R0, R12, 0x10, RZ ;  /* 0x000000100c007819 */ /* 0x010fe200000006ff */
[----:B-----5:R-:W-:Y:S02]  /*08f0*/  IMAD.U32 R6, R10, 0x10000, RZ ;  /* 0x000100000a067824 */ /* 0x020fe400078e00ff */
[----:B0-----:R-:W-:-:S04]  /*0900*/  FMUL.FTZ R33, R3, R4 ;  /* 0x0000000403217220 */ /* 0x001fc80000410000 */
[----:B------:R-:W-:Y:S01]  /*0910*/  FFMA.FTZ R6, R33, R0, R6 ;  /* 0x0000000021067223 */ /* 0x000fe20000010006 */
[----:B------:R-:W-:-:S03]  /*0920*/  SHF.L.U32 R5, R15, 0x10, RZ ;  /* 0x000000100f057819 */ /* 0x000fc600000006ff */
[----:B------:R-:W-:Y:S01]  /*0930*/  FMUL.FTZ R17, R6, -1.4426950216293334961 ;  /* 0xbfb8aa3b06117820 */ /* 0x000fe20000410000 */
[----:B------:R-:W-:Y:S01]  /*0940*/  PRMT R29, R14, 0x7632, R29 ;  /* 0x000076320e1d7816 */ /* 0x000fe2000000001d */
[----:B------:R-:W-:Y:S02]  /*0950*/  FADD.FTZ R5, -R16, R5 ;  /* 0x0000000510057221 */ /* 0x000fe40000010100 */
[----:B------:R-:W0:Y:S01]  /*0960*/  MUFU.EX2 R28, R17 ;  /* 0x00000011001c7308 */ /* 0x000e220000000800 */
[----:B------:R-:W-:Y:S01]  /*0970*/  SHF.L.U32 R29, R29, 0x10, RZ ;  /* 0x000000101d1d7819 */ /* 0x000fe200000006ff */
[----:B------:R-:W-:Y:S02]  /*0980*/  IMAD.U32 R4, R13, 0x10000, RZ ;  /* 0x000100000d047824 */ /* 0x000fe400078e00ff */
[----:B------:R-:W-:Y:S01]  /*0990*/  FMUL.FTZ R5, R3, R5 ;  /* 0x0000000503057220 */ /* 0x000fe20000410000 */
[----:B------:R-:W-:Y:S01]  /*09a0*/  IMAD.U32 R37, R11, 0x10000, RZ ;  /* 0x000100000b257824 */ /* 0x000fe200078e00ff */
[----:B------:R-:W-:Y:S01]  /*09b0*/  PRMT R7, R12, 0x7632, R7 ;  /* 0x000076320c077816 */ /* 0x000fe20000000007 */
[----:B------:R-:W-:Y:S01]  /*09c0*/  FADD.FTZ R29, -R16, R29 ;  /* 0x0000001d101d7221 */ /* 0x000fe20000010100 */
[----:B------:R-:W-:Y:S01]  /*09d0*/  PRMT R36, R10, 0x7632, R36 ;  /* 0x000076320a247816 */ /* 0x000fe20000000024 */
[----:B------:R-:W-:Y:S01]  /*09e0*/  FFMA.FTZ R37, R5, R4, R37 ;  /* 0x0000000405257223 */ /* 0x000fe20000010025 */
[----:B------:R-:W-:Y:S01]  /*09f0*/  SHF.L.U32 R7, R7, 0x10, RZ ;  /* 0x0000001007077819 */ /* 0x000fe200000006ff */
[----:B------:R-:W-:-:S02]  /*0a00*/  FMUL.FTZ R29, R3, R29 ;  /* 0x0000001d031d7220 */ /* 0x000fc40000410000 */
[----:B------:R-:W-:Y:S02]  /*0a10*/  IMAD.U32 R36, R36, 0x10000, RZ ;  /* 0x0001000024247824 */ /* 0x000fe400078e00ff */
[----:B------:R-:W-:Y:S02]  /*0a20*/  FMUL.FTZ R27, R37, -1.4426950216293334961 ;  /* 0xbfb8aa3b251b7820 */ /* 0x000fe40000410000 */
[----:B------:R-:W-:Y:S01]  /*0a30*/  FFMA.FTZ R36, R29, R7, R36 ;  /* 0x000000071d247223 */ /* 0x000fe20000010024 */
[----:B0-----:R-:W-:-:S03]  /*0a40*/  FADD.FTZ R28, R28, 1 ;  /* 0x3f8000001c1c7421 */ /* 0x001fc60000010000 */
[----:B------:R-:W0:Y:S01]  /*0a50*/  MUFU.EX2 R27, R27 ;  /* 0x0000001b001b7308 */ /* 0x000e220000000800 */
[----:B------:R-:W-:-:S07]  /*0a60*/  FMUL.FTZ R17, R36, -1.4426950216293334961 ;  /* 0xbfb8aa3b24117820 */ /* 0x000fce0000410000 */
[----:B------:R-:W1:Y:S08]  /*0a70*/  MUFU.RCP R28, R28 ;  /* 0x0000001c001c7308 */ /* 0x000e700000001000 */
[----:B------:R2:W3:Y:S01]  /*0a80*/  MUFU.EX2 R26, R17 ;  /* 0x00000011001a7308 */ /* 0x0004e20000000800 */
[----:B0-----:R-:W-:Y:S01]  /*0a90*/  FADD.FTZ R27, R27, 1 ;  /* 0x3f8000001b1b7421 */ /* 0x001fe20000010000 */
[----:B--2---:R-:W-:Y:S01]  /*0aa0*/  LEA R17, R30, R31, 0x3 ;  /* 0x0000001f1e117211 */ /* 0x004fe200078e18ff */
[----:B-1----:R-:W-:-:S05]  /*0ab0*/  FADD.FTZ R30, -R28, 1 ;  /* 0x3f8000001c1e7421 */ /* 0x002fca0000010100 */
[----:B------:R0:W1:Y:S01]  /*0ac0*/  MUFU.RCP R31, R27 ;  /* 0x0000001b001f7308 */ /* 0x0000620000001000 */
[----:B------:R-:W-:Y:S01]  /*0ad0*/  FFMA.FTZ R6, R6, R30, 1 ;  /* 0x3f80000006067423 */ /* 0x000fe2000001001e */
[----:B---3--:R-:W-:Y:S01]  /*0ae0*/  FADD.FTZ R26, R26, 1 ;  /* 0x3f8000001a1a7421 */ /* 0x008fe20000010000 */
[----:B0-----:R-:W-:-:S05]  /*0af0*/  PRMT R27, R15, 0x7632, R27 ;  /* 0x000076320f1b7816 */ /* 0x001fca000000001b */
[----:B------:R0:W2:Y:S01]  /*0b00*/  MUFU.RCP R30, R26 ;  /* 0x0000001a001e7308 */ /* 0x0000a20000001000 */
[----:B------:R-:W-:Y:S01]  /*0b10*/  FMUL.FTZ R6, R28, R6 ;  /* 0x000000061c067220 */ /* 0x000fe20000410000 */
[----:B------:R-:W-:-:S04]  /*0b20*/  IMAD.U32 R27, R27, 0x10000, RZ ;  /* 0x000100001b1b7824 */ /* 0x000fc800078e00ff */
[--C-:B------:R-:W-:Y:S01]  /*0b30*/  FADD.FTZ R28, -R16, R27.reuse ;  /* 0x0000001b101c7221 */ /* 0x100fe20000010100 */
[----:B------:R-:W-:Y:S02]  /*0b40*/  PRMT R27, R13, 0x7632, R27 ;  /* 0x000076320d1b7816 */ /* 0x000fe4000000001b */
[----:B0-----:R-:W-:Y:S01]  /*0b50*/  PRMT R26, R11, 0x7632, R26 ;  /* 0x000076320b1a7816 */ /* 0x001fe2000000001a */
[----:B-1----:R-:W-:Y:S01]  /*0b60*/  FADD.FTZ R32, -R31, 1 ;  /* 0x3f8000001f207421 */ /* 0x002fe20000010100 */
[----:B------:R-:W-:Y:S01]  /*0b70*/  SHF.L.U32 R27, R27, 0x10, RZ ;  /* 0x000000101b1b7819 */ /* 0x000fe200000006ff */
[----:B------:R-:W-:Y:S02]  /*0b80*/  FMUL.FTZ R28, R3, R28 ;  /* 0x0000001c031c7220 */ /* 0x000fe40000410000 */
[----:B------:R-:W-:Y:S02]  /*0b90*/  IMAD.U32 R26, R26, 0x10000, RZ ;  /* 0x000100001a1a7824 */ /* 0x000fe400078e00ff */
[----:B------:R-:W-:Y:S01]  /*0ba0*/  FFMA.FTZ R37, R37, R32, 1 ;  /* 0x3f80000025257423 */ /* 0x000fe20000010020 */
[----:B--2---:R-:W-:Y:S01]  /*0bb0*/  FADD.FTZ R32, -R30, 1 ;  /* 0x3f8000001e207421 */ /* 0x004fe20000010100 */
[----:B------:R-:W-:-:S03]  /*0bc0*/  FFMA.FTZ R26, R28, R27, R26 ;  /* 0x0000001b1c1a7223 */ /* 0x000fc6000001001a */
[----:B------:R-:W-:Y:S01]  /*0bd0*/  FFMA.FTZ R36, R36, R32, 1 ;  /* 0x3f80000024247423 */ /* 0x000fe20000010020 */
[----:B------:R-:W-:-:S06]  /*0be0*/  FMUL.FTZ R32, R26, -1.4426950216293334961 ;  /* 0xbfb8aa3b1a207820 */ /* 0x000fcc0000410000 */
[----:B------:R-:W0:Y:S01]  /*0bf0*/  MUFU.EX2 R32, R32 ;  /* 0x0000002000207308 */ /* 0x000e220000000800 */
[----:B------:R-:W-:Y:S01]  /*0c00*/  FMUL.FTZ R31, R31, R37 ;  /* 0x000000251f1f7220 */ /* 0x000fe20000410000 */
[----:B------:R-:W-:Y:S01]  /*0c10*/  FMUL.FTZ R30, R30, R36 ;  /* 0x000000241e1e7220 */ /* 0x000fe20000410000 */
[C---:B------:R-:W-:Y:S01]  /*0c20*/  PRMT R36, R8.reuse, 0x7632, R36 ;  /* 0x0000763208247816 */ /* 0x040fe20000000024 */
[----:B------:R-:W-:-:S03]  /*0c30*/  IMAD.U32 R37, R8, 0x10000, RZ ;  /* 0x0001000008257824 */ /* 0x000fc600078e00ff */
[----:B------:R-:W-:Y:S01]  /*0c40*/  SHF.L.U32 R36, R36, 0x10, RZ ;  /* 0x0000001024247819 */ /* 0x000fe200000006ff */
[----:B------:R-:W-:Y:S01]  /*0c50*/  FMUL.FTZ R6, R37, R6 ;  /* 0x0000000625067220 */ /* 0x000fe20000410000 */
[----:B0-----:R-:W-:-:S03]  /*0c60*/  FADD.FTZ R32, R32, 1 ;  /* 0x3f80000020207421 */ /* 0x001fc60000010000 */
[----:B------:R-:W-:Y:S01]  /*0c70*/  FMUL.FTZ R30, R36, R30 ;  /* 0x0000001e241e7220 */ /* 0x000fe20000410000 */
[----:B------:R0:W1:Y:S03]  /*0c80*/  MUFU.RCP R37, R32 ;  /* 0x0000002000257308 */ /* 0x0000660000001000 */
[----:B------:R-:W-:Y:S01]  /*0c90*/  FMUL.FTZ R36, R7, R30 ;  /* 0x0000001e07247220 */ /* 0x000fe20000410000 */
[----:B0-----:R-:W-:-:S04]  /*0ca0*/  FMUL.FTZ R32, R0, R6 ;  /* 0x0000000600207220 */ /* 0x001fc80000410000 */
[----:B------:R-:W-:-:S04]  /*0cb0*/  FFMA.FTZ R32, R33, R32, RZ ;  /* 0x0000002021207223 */ /* 0x000fc800000100ff */
[----:B------:R-:W-:Y:S01]  /*0cc0*/  FFMA.FTZ R32, R29, R36, R32 ;  /* 0x000000241d207223 */ /* 0x000fe20000010020 */
[----:B------:R-:W-:-:S04]  /*0cd0*/  FFMA.FTZ R36, R0, R6, RZ ;  /* 0x0000000600247223 */ /* 0x000fc800000100ff */
[----:B------:R-:W-:Y:S01]  /*0ce0*/  FFMA.FTZ R36, R7, R30, R36 ;  /* 0x0000001e07247223 */ /* 0x000fe20000010024 */
[----:B-1----:R-:W-:-:S04]  /*0cf0*/  FADD.FTZ R7, -R37, 1 ;  /* 0x3f80000025077421 */ /* 0x002fc80000010100 */
[----:B------:R-:W-:Y:S01]  /*0d00*/  FFMA.FTZ R26, R26, R7, 1 ;  /* 0x3f8000001a1a7423 */ /* 0x000fe20000010007 */
[----:B------:R-:W-:-:S03]  /*0d10*/  SHF.L.U32 R7, R9, 0x10, RZ ;  /* 0x0000001009077819 */ /* 0x000fc600000006ff */
[----:B------:R-:W-:Y:S01]  /*0d20*/  FMUL.FTZ R26, R37, R26 ;  /* 0x0000001a251a7220 */ /* 0x000fe20000410000 */
[----:B------:R-:W-:Y:S01]  /*0d30*/  PRMT R37, R9, 0x7632, R37 ;  /* 0x0000763209257816 */ /* 0x000fe20000000025 */
[----:B------:R-:W-:-:S04]  /*0d40*/  FMUL.FTZ R7, R7, R31 ;  /* 0x0000001f07077220 */ /* 0x000fc80000410000 */
[----:B------:R-:W-:-:S04]  /*0d50*/  IMAD.U32 R37, R37, 0x10000, RZ ;  /* 0x0001000025257824 */ /* 0x000fc800078e00ff */
[----:B------:R-:W-:Y:S01]  /*0d60*/  FMUL.FTZ R37, R37, R26 ;  /* 0x0000001a25257220 */ /* 0x000fe20000410000 */
[CC--:B------:R-:W-:Y:S02]  /*0d70*/  FFMA.FTZ R26, R4.reuse, R7.reuse, R36 ;  /* 0x00000007041a7223 */ /* 0x0c0fe40000010024 */
[----:B------:R-:W0:Y:S01]  /*0d80*/  S2R R36, SR_TID.X ;  /* 0x0000000000247919 */ /* 0x000e220000002100 */
[----:B------:R-:W-:Y:S01]  /*0d90*/  FMUL.FTZ R31, R4, R7 ;  /* 0x00000007041f7220 */ /* 0x000fe20000410000 */
[CC--:B------:R-:W-:Y:S01]  /*0da0*/  FFMA.FTZ R26, R27.reuse, R37.reuse, R26 ;  /* 0x000000251b1a7223 */ /* 0x0c0fe2000001001a */
[----:B------:R-:W-:Y:S02]  /*0db0*/  FMUL.FTZ R27, R27, R37 ;  /* 0x000000251b1b7220 */ /* 0x000fe40000410000 */
[----:B------:R-:W-:-:S04]  /*0dc0*/  FFMA.FTZ R31, R5, R31, R32 ;  /* 0x0000001f051f7223 */ /* 0x000fc80000010020 */
[----:B------:R-:W-:Y:S01]  /*0dd0*/  FFMA.FTZ R27, R28, R27, R31 ;  /* 0x0000001b1c1b7223 */ /* 0x000fe2000001001f */
[----:B------:R-:W-:-:S04]  /*0de0*/  FFMA.FTZ R22, R29, R30, R22 ;  /* 0x0000001e1d167223 */ /* 0x000fc80000010016 */
[----:B------:R1:W-:Y:S01]  /*0df0*/  STS.64 [R17], R26 ;  /* 0x0000001a11007388 */ /* 0x0003e20000000a00 */
[----:B------:R-:W-:Y:S01]  /*0e00*/  FADD.FTZ R23, R30, R23 ;  /* 0x000000171e177221 */ /* 0x000fe20000010000 */
[----:B------:R-:W-:Y:S01]  /*0e10*/  FFMA.FTZ R18, R28, R37, R18 ;  /* 0x000000251c127223 */ /* 0x000fe20000010012 */
[----:B------:R-:W-:Y:S01]  /*0e20*/  FADD.FTZ R19, R37, R19 ;  /* 0x0000001325137221 */ /* 0x000fe20000010000 */
[----:B------:R-:W-:Y:S01]  /*0e30*/  FFMA.FTZ R24, R33, R6, R24 ;  /* 0x0000000621187223 */ /* 0x000fe20000010018 */
[----:B------:R-:W-:Y:S01]  /*0e40*/  FADD.FTZ R25, R6, R25 ;  /* 0x0000001906197221 */ /* 0x000fe20000010000 */
[----:B------:R-:W-:Y:S01]  /*0e50*/  FFMA.FTZ R20, R5, R7, R20 ;  /* 0x0000000705147223 */ /* 0x000fe20000010014 */
[----:B------:R-:W-:Y:S01]  /*0e60*/  FADD.FTZ R21, R7, R21 ;  /* 0x0000001507157221 */ /* 0x000fe20000010000 */
[----:B------:R-:W-:Y:S01]  /*0e70*/  BAR.SYNC.DEFER_BLOCKING 0x0 ;  /* 0x0000000000007b1d */ /* 0x000fe20000010000 */
[----:B0-----:R-:W-:-:S05]  /*0e80*/  ISETP.GT.U32.AND P1, PT, R36, 0xf, PT ;  /* 0x0000000f2400780c */ /* 0x001fca0003f24070 */
[----:B-1----:R-:W-:Y:S08]  /*0e90*/  @!P0 BRA `(.L_x_883) ;  /* 0x0000000000e48947 */ /* 0x002ff00003800000 */
[----:B------:R-:W2:Y:S04]  /*0ea0*/  LDL R31, [R1+0x14] ;  /* 0x00001400011f7983 */ /* 0x000ea80000100800 */
[----:B------:R-:W3:Y:S01]  /*0eb0*/  LDL R32, [R1+0x10] ;  /* 0x0000100001207983 */ /* 0x000ee20000100800 */
[----:B------:R-:W0:Y:S01]  /*0ec0*/  S2UR UR8, SR_CgaCtaId ;  /* 0x00000000000879c3 */ /* 0x000e220000008800 */
[----:B------:R-:W-:Y:S01]  /*0ed0*/  UMOV UR5, 0x400 ;  /* 0x0000040000057882 */ /* 0x000fe20000000000 */
[----:B------:R-:W-:Y:S01]  /*0ee0*/  SHF.L.U32 R17, R36, 0x1, RZ ;  /* 0x0000000124117819 */ /* 0x000fe200000006ff */
[----:B------:R-:W1:Y:S03]  /*0ef0*/  S2R R30, SR_TID.X ;  /* 0x00000000001e7919 */ /* 0x000e660000002100 */
[----:B------:R-:W-:Y:S01]  /*0f00*/  LOP3.LUT R17, R17, 0x18, RZ, 0xc0, !PT ;  /* 0x0000001811117812 */ /* 0x000fe200078ec0ff */
[----:B------:R-:W4:Y:S03]  /*0f10*/  LDL R37, [R1+0xc] ;  /* 0x00000c0001257983 */ /* 0x000f260000100800 */
[----:B------:R-:W-:Y:S01]  /*0f20*/  LOP3.LUT R28, R17, 0x8, RZ, 0x3c, !PT ;  /* 0x00000008111c7812 */ /* 0x000fe200078e3cff */
[----:B0-----:R-:W-:-:S06]  /*0f30*/  ULEA UR5, UR8, UR5, 0x18 ;  /* 0x0000000508057291 */ /* 0x001fcc000f8ec03f */
[----:B------:R-:W-:-:S04]  /*0f40*/  LEA R26, R36, UR5, 0x5 ;  /* 0x00000005241a7c11 */ /* 0x000fc8000f8e28ff */
[C---:B------:R-:W-:Y:S01]  /*0f50*/  IADD3 R28, R26.reuse, R28, RZ ;  /* 0x0000001c1a1c7210 */ /* 0x040fe20007ffe0ff */
[----:B------:R-:W-:Y:S01]  /*0f60*/  IMAD.IADD R27, R26, 0x1, R17 ;  /* 0x000000011a1b7824 */ /* 0x000fe200078e0211 */
[----:B-1----:R-:W-:-:S04]  /*0f70*/  SHF.R.S32.HI R29, RZ, 0x1f, R30 ;  /* 0x0000001fff1d7819 */ /* 0x002fc8000001141e */
[----:B------:R0:W-:Y:S01]  /*0f80*/  STS.64 [R27], R24 ;  /* 0x000000181b007388 */ /* 0x0001e20000000a00 */
[----:B------:R-:W-:-:S03]  /*0f90*/  LEA.HI R29, R29, R30, RZ, 0x2 ;  /* 0x0000001e1d1d7211 */ /* 0x000fc600078f10ff */
[----:B------:R1:W-:Y:S01]  /*0fa0*/  STS.64 [R28], R22 ;  /* 0x000000161c007388 */ /* 0x0003e20000000a00 */
[----:B------:R-:W-:Y:S02]  /*0fb0*/  SHF.R.S32.HI R29, RZ, 0x2, R29 ;  /* 0x00000002ff1d7819 */ /* 0x000fe4000001141d */
[C---:B0-----:R-:W-:Y:S02]  /*0fc0*/  LOP3.LUT R27, R17.reuse, 0x10, RZ, 0x3c, !PT ;  /* 0x00000010111b7812 */ /* 0x041fe400078e3cff */
[----:B------:R-:W-:Y:S02]  /*0fd0*/  LOP3.LUT R17, R17, 0x18, RZ, 0x3c, !PT ;  /* 0x0000001811117812 */ /* 0x000fe400078e3cff */
[----:B-1----:R-:W-:Y:S01]  /*0fe0*/  LEA R28, R29, UR5, 0x5 ;  /* 0x000000051d1c7c11 */ /* 0x002fe2000f8e28ff */
[C---:B------:R-:W-:Y:S01]  /*0ff0*/  IMAD.IADD R27, R26.reuse, 0x1, R27 ;  /* 0x000000011a1b7824 */ /* 0x040fe200078e021b */
[----:B------:R-:W-:-:S04]  /*1000*/  IADD3 R17, R26, R17, RZ ;  /* 0x000000111a117210 */ /* 0x000fc80007ffe0ff */
[----:B------:R-:W-:Y:S04]  /*1010*/  STS.64 [R27], R20 ;  /* 0x000000141b007388 */ /* 0x000fe80000000a00 */
[----:B------:R0:W-:Y:S01]  /*1020*/  STS.64 [R17], R18 ;  /* 0x0000001211007388 */ /* 0x0001e20000000a00 */
[----:B------:R-:W-:-:S04]  /*1030*/  USHF.R.U32.HI UR8, URZ, 0x1, UR6 ;  /* 0x000000013f087899 */ /* 0x000fc80008011606 */
[----:B------:R-:W-:-:S04]  /*1040*/  USHF.L.U32 UR8, UR8, 0x7, URZ ;  /* 0x0000000708087899 */ /* 0x000fc8000800063f */
[----:B------:R-:W-:-:S04]  /*1050*/  ULOP3.LUT UR8, UR8, 0xffffff80, UR16, 0xe2, !UPT ;  /* 0xffffff8008087892 */ /* 0x000fc8000f8ee210 */
[----:B------:R-:W-:-:S06]  /*1060*/  UIMAD UR8, UR8, 0x780, UR14 ;  /* 0x00000780080878a4 */ /* 0x000fcc000f8e020e */
[----:B0-----:R-:W-:-:S05]  /*1070*/  VIADD R17, R36, UR8 ;  /* 0x0000000824117c36 */ /* 0x001fca0008000000 */
[----:B------:R-:W-:Y:S01]  /*1080*/  SHF.L.U32 R17, R17, 0x1, RZ ;  /* 0x0000000111117819 */ /* 0x000fe200000006ff */
[----:B------:R-:W-:Y:S01]  /*1090*/  BAR.SYNC.DEFER_BLOCKING 0x0 ;  /* 0x0000000000007b1d */ /* 0x000fe20000010000 */
[----:B--2---:R-:W-:-:S07]  /*10a0*/  IMAD R26, R31, 0x8, R28 ;  /* 0x000000081f1a7824 */ /* 0x004fce00078e021c */
[----:B------:R-:W0:Y:S01]  /*10b0*/  LDC.64 R30, c[0x0][0x260] ;  /* 0x00009800ff1e7b82 */ /* 0x000e220000000a00 */
[----:B---3--:R-:W-:Y:S01]  /*10c0*/  LEA R28, R32, R28, 0x3 ;  /* 0x0000001c201c7211 */ /* 0x008fe200078e18ff */
[----:B------:R-:W1:Y:S05]  /*10d0*/  LDS.64 R26, [R26] ;  /* 0x000000001a1a7984 */ /* 0x000e6a0000000a00 */
[----:B------:R-:W2:Y:S04]  /*10e0*/  LDS.64 R28, [R28+0x1e00] ;  /* 0x001e00001c1c7984 */ /* 0x000ea80000000a00 */
[----:B------:R-:W3:Y:S01]  /*10f0*/  LDL R32, [R1+0x8] ;  /* 0x0000080001207983 */ /* 0x000ee20000100800 */
[----:B-1----:R-:W-:Y:S01]  /*1100*/  FADD.FTZ R27, RZ, R27 ;  /* 0x0000001bff1b7221 */ /* 0x002fe20000010000 */
[----:B------:R-:W-:-:S03]  /*1110*/  FADD.FTZ R26, RZ, R26 ;  /* 0x0000001aff1a7221 */ /* 0x000fc60000010000 */
[----:B--2---:R-:W-:Y:S01]  /*1120*/  FADD.FTZ R29, R27, R29 ;  /* 0x0000001d1b1d7221 */ /* 0x004fe20000010000 */
[----:B------:R-:W-:Y:S01]  /*1130*/  FADD.FTZ R28, R26, R28 ;  /* 0x0000001c1a1c7221 */ /* 0x000fe20000010000 */
[----:B0-----:R-:W-:-:S05]  /*1140*/  IMAD.WIDE.U32 R26, R17, 0x4, R30 ;  /* 0x00000004111a7825 */ /* 0x001fca00078e001e */
[----:B------:R0:W-:Y:S04]  /*1150*/  STG.E.64 desc[UR12][R26.64+0x8000], R28 ;  /* 0x0080001c1a007986 */ /* 0x0001e8000c101b0c */
[----:B0-----:R-:W2:Y:S01]  /*1160*/  LDL R29, [R1+0x4] ;  /* 0x00000400011d7983 */ /* 0x001ea20000100800 */
[----:B------:R-:W-:-:S04]  /*1170*/  VIADD R26, R17, 0x3c0 ;  /* 0x000003c0111a7836 */ /* 0x000fc80000000000 */
[----:B------:R-:W-:Y:S01]  /*1180*/  IMAD.WIDE.U32 R26, R26, 0x4, R30 ;  /* 0x000000041a1a7825 */ /* 0x000fe200078e001e */
[----:B--2---:R-:W-:-:S04]  /*1190*/  LEA R30, R29, UR5, 0x5 ;  /* 0x000000051d1e7c11 */ /* 0x004fc8000f8e28ff */
[----:B----4-:R-:W-:Y:S01]  /*11a0*/  LEA R28, R37, R30, 0x3 ;  /* 0x0000001e251c7211 */ /* 0x010fe200078e18ff */
[----:B---3--:R-:W-:-:S05]  /*11b0*/  IMAD R30, R32, 0x8, R30 ;  /* 0x00000008201e7824 */ /* 0x008fca00078e021e */
[----:B------:R-:W0:Y:S04]  /*11c0*/  LDS.64 R28, [R28] ;  /* 0x000000001c1c7984 */ /* 0x000e280000000a00 */
[----:B------:R-:W1:Y:S01]  /*11d0*/  LDS.64 R30, [R30+0x1e00] ;  /* 0x001e00001e1e7984 */ /* 0x000e620000000a00 */
[----:B0-----:R-:W-:Y:S01]  /*11e0*/  FADD.FTZ R29, RZ, R29 ;  /* 0x0000001dff1d7221 */ /* 0x001fe20000010000 */
[----:B------:R-:W-:-:S03]  /*11f0*/  FADD.FTZ R28, RZ, R28 ;  /* 0x0000001cff1c7221 */ /* 0x000fc60000010000 */
[----:B-1----:R-:W-:Y:S01]  /*1200*/  FADD.FTZ R31, R29, R31 ;  /* 0x0000001f1d1f7221 */ /* 0x002fe20000010000 */
[----:B------:R-:W-:-:S05]  /*1210*/  FADD.FTZ R30, R28, R30 ;  /* 0x0000001e1c1e7221 */ /* 0x000fca0000010000 */
[----:B------:R0:W-:Y:S02]  /*1220*/  STG.E.64 desc[UR12][R26.64+0x8000], R30 ;  /* 0x0080001e1a007986 */ /* 0x0001e4000c101b0c */
.L_x_883:
[----:B------:R-:W-:Y:S01]  /*1230*/  BSSY B0, `(.L_x_884) ;  /* 0x0000117000007945 */ /* 0x000fe20003800000 */
[----:B0-----:R-:W-:-:S03]  /*1240*/  CS2R R26, SRZ ;  /* 0x00000000001a7805 */ /* 0x001fc6000001ff00 */
[----:B------:R-:W-:Y:S05]  /*1250*/  @P1 BRA `(.L_x_885) ;  /* 0x0000001000501947 */ /* 0x000fea0003800000 */
[----:B------:R-:W-:Y:S01]  /*1260*/  USHF.L.U32 UR5, UR11, 0x3, URZ ;  /* 0x000000030b057899 */ /* 0x000fe2000800063f */
[----:B------:R-:W-:Y:S01]  /*1270*/  HFMA2.MMA R26, -RZ, RZ, 0, 7.152557373046875e-06 ;  /* 0x00000078ff1a7435 */ /* 0x000fe200000001ff */
[----:B------:R-:W-:Y:S02]  /*1280*/  SHF.L.U32 R30, R36, 0x3, RZ ;  /* 0x00000003241e7819 */ /* 0x000fe400000006ff */
[----:B------:R-:W-:Y:S02]  /*1290*/  ULOP3.LUT UR5, UR5, 0x8, URZ, 0xc0, !UPT ;  /* 0x0000000805057892 */ /* 0x000fe4000f8ec03f */
[----:B------:R-:W-:-:S04]  /*12a0*/  LOP3.LUT R30, R30, 0x8, RZ, 0xc0, !PT ;  /* 0x000000081e1e7812 */ /* 0x000fc800078ec0ff */
[----:B------:R-:W-:-:S05]  /*12b0*/  LEA.HI R17, R36, UR5, RZ, 0x1f ;  /* 0x0000000524117c11 */ /* 0x000fca000f8ff8ff */
[----:B------:R-:W-:-:S04]  /*12c0*/  IMAD R17, R17, R26, -UR14 ;  /* 0x8000000e11117e24 */ /* 0x000fc8000f8e021a */
[----:B------:R-:W-:-:S05]  /*12d0*/  VIADD R28, R17, 0x4 ;  /* 0x00000004111c7836 */ /* 0x000fca0000000000 */
[----:B------:R-:W-:-:S04]  /*12e0*/  SHF.R.S32.HI R26, RZ, 0x1f, R28 ;  /* 0x0000001fff1a7819 */ /* 0x000fc8000001141c */
[----:B------:R-:W-:Y:S02]  /*12f0*/  LEA.HI R28, R26, R28, RZ, 0x2 ;  /* 0x0000001c1a1c7211 */ /* 0x000fe400078f10ff */
[----:B------:R-:W-:Y:S02]  /*1300*/  SHF.R.S32.HI R26, RZ, 0x1f, R17 ;  /* 0x0000001fff1a7819 */ /* 0x000fe40000011411 */
[----:B------:R-:W-:Y:S02]  /*1310*/  SHF.R.S32.HI R28, RZ, 0x2, R28 ;  /* 0x00000002ff1c7819 */ /* 0x000fe4000001141c */
[----:B------:R-:W-:-:S03]  /*1320*/  LEA.HI R26, R26, R17, RZ, 0x2 ;  /* 0x000000111a1a7211 */ /* 0x000fc600078f10ff */
[----:B------:R-:W-:Y:S01]  /*1330*/  IMAD R28, R28, 0x18, R2 ;  /* 0x000000181c1c7824 */ /* 0x000fe200078e0202 */
[----:B------:R-:W-:-:S04]  /*1340*/  SHF.R.S32.HI R26, RZ, 0x2, R26 ;  /* 0x00000002ff1a7819 */ /* 0x000fc8000001141a */
[----:B------:R-:W-:Y:S01]  /*1350*/  IADD3 R28, R30, R28, RZ ;  /* 0x0000001c1e1c7210 */ /* 0x000fe20007ffe0ff */
[----:B------:R-:W-:-:S04]  /*1360*/  IMAD R26, R26, 0x18, R2 ;  /* 0x000000181a1a7824 */ /* 0x000fc800078e0202 */
[----:B------:R-:W-:Y:S01]  /*1370*/  IMAD.IADD R26, R26, 0x1, R30 ;  /* 0x000000011a1a7824 */ /* 0x000fe200078e021e */
[----:B------:R-:W-:Y:S05]  /*1380*/  LDS.64 R28, [R28] ;  /* 0x000000001c1c7984 */ /* 0x000fea0000000a00 */
[----:B------:R-:W0:Y:S02]  /*1390*/  LDS.64 R26, [R26] ;  /* 0x000000001a1a7984 */ /* 0x000e240000000a00 */
[----:B0-----:R-:W-:Y:S01]  /*13a0*/  FADD.FTZ R26, RZ, R26 ;  /* 0x0000001aff1a7221 */ /* 0x001fe20000010000 */
[----:B------:R-:W-:-:S03]  /*13b0*/  FADD.FTZ R27, RZ, R27 ;  /* 0x0000001bff1b7221 */ /* 0x000fc60000010000 */
[----:B------:R-:W-:Y:S01]  /*13c0*/  FADD.FTZ R28, R26, R28 ;  /* 0x0000001c1a1c7221 */ /* 0x000fe20000010000 */
[----:B------:R-:W-:Y:S02]  /*13d0*/  VIADD R26, R17, 0x8 ;  /* 0x00000008111a7836 */ /* 0x000fe40000000000 */
[----:B------:R-:W-:-:S03]  /*13e0*/  FADD.FTZ R29, R27, R29 ;  /* 0x0000001d1b1d7221 */ /* 0x000fc60000010000 */
[----:B------:R-:W-:-:S04]  /*13f0*/  SHF.R.S32.HI R27, RZ, 0x1f, R26 ;  /* 0x0000001fff1b7819 */ /* 0x000fc8000001141a */
[----:B------:R-:W-:-:S04]  /*1400*/  LEA.HI R27, R27, R26, RZ, 0x2 ;  /* 0x0000001a1b1b7211 */ /* 0x000fc800078f10ff */
[----:B------:R-:W-:-:S05]  /*1410*/  SHF.R.S32.HI R27, RZ, 0x2, R27 ;  /* 0x00000002ff1b7819 */ /* 0x000fca000001141b */
[----:B------:R-:W-:-:S05]  /*1420*/  IMAD R27, R27, 0x18, R2 ;  /* 0x000000181b1b7824 */ /* 0x000fca00078e0202 */
[----:B------:R-:W-:-:S06]  /*1430*/  IADD3 R27, R30, R27, RZ ;  /* 0x0000001b1e1b7210 */ /* 0x000fcc0007ffe0ff */
[----:B------:R-:W0:Y:S02]  /*1440*/  LDS.64 R26, [R27] ;  /* 0x000000001b1a7984 */ /* 0x000e240000000a00 */
[----:B0-----:R-:W-:Y:S01]  /*1450*/  FADD.FTZ R28, R28, R26 ;  /* 0x0000001a1c1c7221 */ /* 0x001fe20000010000 */
        /* <DEDUP_REMOVED lines=226> */
[----:B------:R-:W-:Y:S01]  /*2280*/  FADD.FTZ R29, R29, R27 ;  /* 0x0000001b1d1d7221 */ /* 0x000fe20000010000 */
[----:B------:R-:W-:Y:S02]  /*2290*/  VIADD R17, R17, 0x74 ;  /* 0x0000007411117836 */ /* 0x000fe40000000000 */
[----:B------:R-:W-:-:S04]  /*22a0*/  SHF.R.S32.HI R27, RZ, 0x1f, R26 ;  /* 0x0000001fff1b7819 */ /* 0x000fc8000001141a */
[----:B------:R-:W-:-:S04]  /*22b0*/  LEA.HI R27, R27, R26, RZ, 0x2 ;  /* 0x0000001a1b1b7211 */ /* 0x000fc800078f10ff */
[----:B------:R-:W-:-:S05]  /*22c0*/  SHF.R.S32.HI R27, RZ, 0x2, R27 ;  /* 0x00000002ff1b7819 */ /* 0x000fca000001141b */
[----:B------:R-:W-:-:S05]  /*22d0*/  IMAD R27, R27, 0x18, R2 ;  /* 0x000000181b1b7824 */ /* 0x000fca00078e0202 */
[----:B------:R-:W-:-:S06]  /*22e0*/  IADD3 R27, R30, R27, RZ ;  /* 0x0000001b1e1b7210 */ /* 0x000fcc0007ffe0ff */
[----:B------:R-:W0:Y:S02]  /*22f0*/  LDS.64 R26, [R27] ;  /* 0x000000001b1a7984 */ /* 0x000e240000000a00 */
[----:B0-----:R-:W-:Y:S01]  /*2300*/  FADD.FTZ R28, R28, R26 ;  /* 0x0000001a1c1c7221 */ /* 0x001fe20000010000 */
[----:B------:R-:W-:Y:S01]  /*2310*/  SHF.R.S32.HI R26, RZ, 0x1f, R17 ;  /* 0x0000001fff1a7819 */ /* 0x000fe20000011411 */
[----:B------:R-:W-:-:S03]  /*2320*/  FADD.FTZ R29, R29, R27 ;  /* 0x0000001b1d1d7221 */ /* 0x000fc60000010000 */
[----:B------:R-:W-:-:S04]  /*2330*/  LEA.HI R26, R26, R17, RZ, 0x2 ;  /* 0x000000111a1a7211 */ /* 0x000fc800078f10ff */
[----:B------:R-:W-:-:S05]  /*2340*/  SHF.R.S32.HI R26, RZ, 0x2, R26 ;  /* 0x00000002ff1a7819 */ /* 0x000fca000001141a */
[----:B------:R-:W-:-:S05]  /*2350*/  IMAD R26, R26, 0x18, R2 ;  /* 0x000000181a1a7824 */ /* 0x000fca00078e0202 */
[----:B------:R-:W-:-:S06]  /*2360*/  IADD3 R26, R30, R26, RZ ;  /* 0x0000001a1e1a7210 */ /* 0x000fcc0007ffe0ff */
[----:B------:R-:W0:Y:S02]  /*2370*/  LDS.64 R26, [R26] ;  /* 0x000000001a1a7984 */ /* 0x000e240000000a00 */
[----:B0-----:R-:W-:Y:S01]  /*2380*/  FADD.FTZ R26, R28, R26 ;  /* 0x0000001a1c1a7221 */ /* 0x001fe20000010000 */
[----:B------:R-:W-:-:S07]  /*2390*/  FADD.FTZ R27, R29, R27 ;  /* 0x0000001b1d1b7221 */ /* 0x000fce0000010000 */
.L_x_885:
[----:B------:R-:W-:Y:S05]  /*23a0*/  BSYNC B0 ;  /* 0x0000000000007941 */ /* 0x000fea0003800000 */
.L_x_884:
        /* <DEDUP_REMOVED lines=8> */
[----:B------:R-:W-:Y:S01]  /*2430*/  ULDC UR5, c[0x0][0x10] ;  /* 0x0000040000057ab9 */ /* 0x000fe20000000800 */
[----:B------:R-:W-:Y:S01]  /*2440*/  MOV R28, UR16 ;  /* 0x00000010001c7c02 */ /* 0x000fe20008000f00 */
[----:B------:R-:W-:Y:S02]  /*2450*/  UIMAD UR5, UR5, UR4, UR6 ;  /* 0x00000004050572a4 */ /* 0x000fe4000f8e0206 */
[----:B------:R-:W-:-:S05]  /*2460*/  IMAD.SHL.U32 R17, R17, 0x80, RZ ;  /* 0x0000008011117824 */ /* 0x000fca00078e00ff */
[----:B------:R-:W-:Y:S01]  /*2470*/  LOP3.LUT R17, R17, 0xffffff80, R28, 0xe2, !PT ;  /* 0xffffff8011117812 */ /* 0x000fe200078ee21c */
[----:B------:R-:W-:-:S05]  /*2480*/  IMAD.U32 R28, RZ, RZ, UR5 ;  /* 0x00000005ff1c7e24 */ /* 0x000fca000f8e00ff */
[----:B------:R-:W-:Y:S02]  /*2490*/  LEA R17, R28, R17, 0xa ;  /* 0x000000111c117211 */ /* 0x000fe400078e50ff */
[----:B------:R-:W0:Y:S03]  /*24a0*/  LDC.64 R28, c[0x0][0x260] ;  /* 0x00009800ff1c7b82 */ /* 0x000e260000000a00 */
[----:B------:R-:W-:-:S04]  /*24b0*/  IMAD.SHL.U32 R17, R17, 0x2, RZ ;  /* 0x0000000211117824 */ /* 0x000fc800078e00ff */
[----:B0-----:R-:W-:-:S05]  /*24c0*/  IMAD.WIDE.U32 R28, R17, 0x4, R28 ;  /* 0x00000004111c7825 */ /* 0x001fca00078e001c */
[----:B------:R0:W-:Y:S02]  /*24d0*/  STG.E.64 desc[UR12][R28.64], R26 ;  /* 0x0000001a1c007986 */ /* 0x0001e4000c101b0c */
.L_x_887:
[----:B------:R-:W-:Y:S05]  /*24e0*/  BSYNC B0 ;  /* 0x0000000000007941 */ /* 0x000fea0003800000 */
.L_x_886:
[----:B------:R-:W-:Y:S01]  /*24f0*/  UISETP.GE.U32.AND UP0, UPT, UR9, UR15, UPT ;  /* 0x0000000f0900728c */ /* 0x000fe2000bf06070 */
[----:B------:R-:W-:Y:S02]  /*2500*/  PRMT R32, R12, 0x7632, R32 ;  /* 0x000076320c207816 */ /* 0x000fe40000000020 */
[----:B------:R-:W-:Y:S01]  /*2510*/  PRMT R31, R13, 0x7632, R31 ;  /* 0x000076320d1f7816 */ /* 0x000fe2000000001f */
[----:B------:R-:W-:Y:S01]  /*2520*/  UISETP.GE.AND.EX UP0, UPT, UR10, UR7, UPT, UP0 ;  /* 0x000000070a00728c */ /* 0x000fe2000bf06300 */
[----:B------:R-:W-:Y:S02]  /*2530*/  PRMT R30, R10, 0x7632, R30 ;  /* 0x000076320a1e7816 */ /* 0x000fe4000000001e */
[----:B0-----:R-:W-:Y:S02]  /*2540*/  PRMT R29, R11, 0x7632, R29 ;  /* 0x000076320b1d7816 */ /* 0x001fe4000000001d */
[----:B------:R-:W-:Y:S02]  /*2550*/  PRMT R28, R14, 0x7632, R28 ;  /* 0x000076320e1c7816 */ /* 0x000fe4000000001c */
[----:B------:R-:W-:-:S02]  /*2560*/  PLOP3.LUT P1, PT, PT, PT, UP0, 0x80, 0x0 ;  /* 0x000000000000781c */ /* 0x000fc40003f2f008 */
[----:B------:R-:W-:Y:S02]  /*2570*/  PRMT R17, R15, 0x7632, R17 ;  /* 0x000076320f117816 */ /* 0x000fe40000000011 */
[----:B------:R-:W-:Y:S02]  /*2580*/  PRMT R8, R8, 0x7632, R8 ;  /* 0x0000763208087816 */ /* 0x000fe40000000008 */
[----:B------:R-:W-:-:S07]  /*2590*/  PRMT R9, R9, 0x7632, R9 ;  /* 0x0000763209097816 */ /* 0x000fce0000000009 */
        /* <DEDUP_REMOVED lines=14> */
.L_x_890:
[----:B------:R-:W2:Y:S04]  /*2680*/  LD.E.STRONG.GPU R13, desc[UR12][R10.64] ;  /* 0x0000000c0a0d7980 */ /* 0x000ea8000c10f900 */
[----:B--2---:R-:W-:Y:S01]  /*2690*/  CCTL.IVALL ;  /* 0x00000000ff00798f */ /* 0x004fe20002000000 */
[----:B------:R-:W-:Y:S05]  /*26a0*/  YIELD ;  /* 0x0000000000007946 */ /* 0x000fea0003800000 */
[----:B-----5:R-:W-:-:S04]  /*26b0*/  LOP3.LUT R13, R13, R12, RZ, 0x3c, !PT ;  /* 0x0000000c0d0d7212 */ /* 0x020fc800078e3cff */
[----:B------:R-:W-:-:S13]  /*26c0*/  ISETP.GT.AND P1, PT, R13, -0x1, PT ;  /* 0xffffffff0d00780c */ /* 0x000fda0003f24270 */
[----:B------:R-:W-:Y:S05]  /*26d0*/  @P1 BRA `(.L_x_890) ;  /* 0xfffffffc00e81947 */ /* 0x000fea000383ffff */
.L_x_889:
[----:B------:R-:W-:Y:S05]  /*26e0*/  WARPSYNC.ALL ;  /* 0x0000000000007948 */ /* 0x000fea0003800000 */
[----:B------:R-:W-:Y:S06]  /*26f0*/  BAR.SYNC.DEFER_BLOCKING 0x0 ;  /* 0x0000000000007b1d */ /* 0x000fec0000010000 */
[----:B------:R-:W-:Y:S05]  /*2700*/  BRA `(.L_x_891) ;  /* 0x0000000000687947 */ /* 0x000fea0003800000 */
.L_x_888:
        /* <DEDUP_REMOVED lines=18> */
.L_x_893:
[----:B------:R-:W2:Y:S04]  /*2830*/  LD.E.STRONG.GPU R13, desc[UR12][R10.64] ;  /* 0x0000000c0a0d7980 */ /* 0x000ea8000c10f900 */
[----:B--2---:R-:W-:Y:S01]  /*2840*/  CCTL.IVALL ;  /* 0x00000000ff00798f */ /* 0x004fe20002000000 */
[----:B------:R-:W-:Y:S05]  /*2850*/  YIELD ;  /* 0x0000000000007946 */ /* 0x000fea0003800000 */
[----:B-----5:R-:W-:-:S04]  /*2860*/  LOP3.LUT R13, R13, R12, RZ, 0x3c, !PT ;  /* 0x0000000c0d0d7212 */ /* 0x020fc800078e3cff */
[----:B------:R-:W-:-:S13]  /*2870*/  ISETP.GT.AND P1, PT, R13, -0x1, PT ;  /* 0xffffffff0d00780c */ /* 0x000fda0003f24270 */
[----:B------:R-:W-:Y:S05]  /*2880*/  @P1 BRA `(.L_x_893) ;  /* 0xfffffffc00e81947 */ /* 0x000fea000383ffff */
.L_x_892:
[----:B------:R-:W-:Y:S05]  /*2890*/  WARPSYNC.ALL ;  /* 0x0000000000007948 */ /* 0x000fea0003800000 */
[----:B------:R-:W-:Y:S06]  /*28a0*/  BAR.SYNC.DEFER_BLOCKING 0x0 ;  /* 0x0000000000007b1d */ /* 0x000fec0000010000 */
.L_x_891:
[----:B------:R-:W1:Y:S01]  /*28b0*/  S2R R12, SR_TID.X ;  /* 0x00000000000c7919 */ /* 0x000e620000002100 */
[----:B------:R-:W-:Y:S01]  /*28c0*/  BSSY B0, `(.L_x_894) ;  /* 0x0000021000007945 */ /* 0x000fe20003800000 */
[----:B0-----:R-:W-:Y:S02]  /*28d0*/  CS2R R10, SRZ ;  /* 0x00000000000a7805 */ /* 0x001fe4000001ff00 */
[----:B-1----:R-:W-:-:S13]  /*28e0*/  ISETP.GT.U32.AND P1, PT, R12, 0xff, PT ;  /* 0x000000ff0c00780c */ /* 0x002fda0003f24070 */
[----:B------:R-:W-:Y:S05]  /*28f0*/  @P1 BRA `(.L_x_895) ;  /* 0x0000000000741947 */ /* 0x000fea0003800000 */
[----:B------:R-:W-:Y:S01]  /*2900*/  ULDC UR5, c[0x0][0x10] ;  /* 0x0000040000057ab9 */ /* 0x000fe20000000800 */
[C---:B------:R-:W-:Y:S01]  /*2910*/  IMAD.SHL.U32 R10, R12.reuse, 0x4, RZ ;  /* 0x000000040c0a7824 */ /* 0x040fe200078e00ff */
[----:B------:R-:W-:Y:S01]  /*2920*/  UIMAD UR5, UR5, UR4, UR6 ;  /* 0x00000004050572a4 */ /* 0x000fe2000f8e0206 */
[----:B------:R-:W0:Y:S01]  /*2930*/  LDC.64 R36, c[0x0][0x260] ;  /* 0x00009800ff247b82 */ /* 0x000e220000000a00 */
[----:B------:R-:W-:Y:S02]  /*2940*/  LOP3.LUT R12, R12, 0x1f, RZ, 0xc0, !PT ;  /* 0x0000001f0c0c7812 */ /* 0x000fe400078ec0ff */
[----:B------:R-:W-:Y:S02]  /*2950*/  LOP3.LUT R10, R10, 0x7fffff80, RZ, 0xc0, !PT ;  /* 0x7fffff800a0a7812 */ /* 0x000fe400078ec0ff */
[----:B------:R-:W-:-:S05]  /*2960*/  MOV R11, UR5 ;  /* 0x00000005000b7c02 */ /* 0x000fca0008000f00 */
[----:B------:R-:W-:-:S05]  /*2970*/  IMAD R10, R11, 0x400, R10 ;  /* 0x000004000b0a7824 */ /* 0x000fca00078e020a */
[----:B------:R-:W-:-:S05]  /*2980*/  IADD3 R10, R10, R12, RZ ;  /* 0x0000000c0a0a7210 */ /* 0x000fca0007ffe0ff */
[----:B------:R-:W-:-:S04]  /*2990*/  IMAD.SHL.U32 R14, R10, 0x2, RZ ;  /* 0x000000020a0e7824 */ /* 0x000fc800078e00ff */
[C---:B0-----:R-:W-:Y:S01]  /*29a0*/  IMAD.WIDE.U32 R12, R14.reuse, 0x4, R36 ;  /* 0x000000040e0c7825 */ /* 0x041fe200078e0024 */
[----:B------:R-:W-:-:S03]  /*29b0*/  IADD3 R10, R14, 0x40, RZ ;  /* 0x000000400e0a7810 */ /* 0x000fc60007ffe0ff */
[----:B------:R-:W-:Y:S02]  /*29c0*/  VIADD R26, R14, 0x80 ;  /* 0x000000800e1a7836 */ /* 0x000fe40000000000 */
[--C-:B------:R-:W-:Y:S01]  /*29d0*/  IMAD.WIDE.U32 R10, R10, 0x4, R36.reuse ;  /* 0x000000040a0a7825 */ /* 0x100fe200078e0024 */
[----:B------:R-:W2:Y:S01]  /*29e0*/  LDG.E.64 R12, desc[UR12][R12.64] ;  /* 0x0000000c0c0c7981 */ /* 0x000ea2000c1e1b00 */
[----:B------:R-:W-:Y:S02]  /*29f0*/  IADD3 R14, R14, 0xc0, RZ ;  /* 0x000000c00e0e7810 */ /* 0x000fe40007ffe0ff */
[--C-:B------:R-:W-:Y:S02]  /*2a00*/  IMAD.WIDE.U32 R26, R26, 0x4, R36.reuse ;  /* 0x000000041a1a7825 */ /* 0x100fe400078e0024 */
[----:B------:R-:W3:Y:S02]  /*2a10*/  LDG.E.64 R10, desc[UR12][R10.64] ;  /* 0x0000000c0a0a7981 */ /* 0x000ee4000c1e1b00 */
        /* <DEDUP_REMOVED lines=11> */
.L_x_895:
[----:B------:R-:W-:Y:S05]  /*2ad0*/  BSYNC B0 ;  /* 0x0000000000007941 */ /* 0x000fea0003800000 */
.L_x_894:
[----:B------:R-:W0:Y:S01]  /*2ae0*/  SHFL.BFLY PT, R12, R10, 0x10, 0x1f ;  /* 0x0e001f000a0c7f89 */ /* 0x000e2200000e0000 */
[----:B------:R-:W-:Y:S01]  /*2af0*/  BSSY B0, `(.L_x_896) ;  /* 0x0000020000007945 */ /* 0x000fe20003800000 */
[----:B------:R-:W1:Y:S01]  /*2b00*/  S2R R13, SR_TID.X ;  /* 0x00000000000d7919 */ /* 0x000e620000002100 */
[----:B0-----:R-:W-:Y:S02]  /*2b10*/  FADD.FTZ R10, R12, R10 ;  /* 0x0000000a0c0a7221 */ /* 0x001fe40000010000 */
[----:B------:R-:W0:Y:S01]  /*2b20*/  SHFL.BFLY PT, R12, R11, 0x10, 0x1f ;  /* 0x0e001f000b0c7f89 */ /* 0x000e2200000e0000 */
[----:B-1----:R-:W-:Y:S01]  /*2b30*/  LOP3.LUT P1, RZ, R13, 0xffffff1f, RZ, 0xc0, !PT ;  /* 0xffffff1f0dff7812 */ /* 0x002fe2000782c0ff */
        /* <DEDUP_REMOVED lines=16> */
[----:B0-----:R-:W-:Y:S01]  /*2c40*/  FADD.FTZ R11, R11, R12 ;  /* 0x0000000c0b0b7221 */ /* 0x001fe20000010000 */
[----:B------:R-:W-:Y:S06]  /*2c50*/  @P1 BRA `(.L_x_897) ;  /* 0x0000000000241947 */ /* 0x000fec0003800000 */
[----:B------:R-:W0:Y:S01]  /*2c60*/  S2UR UR8, SR_CgaCtaId ;  /* 0x00000000000879c3 */ /* 0x000e220000008800 */
[----:B------:R-:W-:Y:S01]  /*2c70*/  UMOV UR5, 0x400 ;  /* 0x0000040000057882 */ /* 0x000fe20000000000 */
[----:B------:R-:W-:Y:S01]  /*2c80*/  SHF.R.U32.HI R12, RZ, 0x2, R13 ;  /* 0x00000002ff0c7819 */ /* 0x000fe2000001160d */
[----:B------:R-:W-:Y:S01]  /*2c90*/  UIADD3 UR5, UR5, 0x5280, URZ ;  /* 0x0000528005057890 */ /* 0x000fe2000fffe03f */
[----:B------:R-:W-:Y:S01]  /*2ca0*/  FMUL.FTZ R11, R11, 3.2552085031056776643e-05 ;  /* 0x380888890b0b7820 */ /* 0x000fe20000410000 */
[----:B------:R-:W-:Y:S01]  /*2cb0*/  FMUL.FTZ R10, R10, 3.2552085031056776643e-05 ;  /* 0x380888890a0a7820 */ /* 0x000fe20000410000 */
[----:B------:R-:W-:Y:S01]  /*2cc0*/  LOP3.LUT R12, R12, 0x3ffffff8, RZ, 0xc0, !PT ;  /* 0x3ffffff80c0c7812 */ /* 0x000fe200078ec0ff */
[----:B0-----:R-:W-:-:S09]  /*2cd0*/  ULEA UR5, UR8, UR5, 0x18 ;  /* 0x0000000508057291 */ /* 0x001fd2000f8ec03f */
[----:B------:R0:W-:Y:S03]  /*2ce0*/  STS.64 [R12+UR5], R10 ;  /* 0x0000000a0c007988 */ /* 0x0001e60008000a05 */
.L_x_897:
[----:B------:R-:W-:Y:S05]  /*2cf0*/  BSYNC B0 ;  /* 0x0000000000007941 */ /* 0x000fea0003800000 */
.L_x_896:
[----:B0-----:R-:W2:Y:S01]  /*2d00*/  LDL.LU R10, [R1] ;  /* 0x00000000010a7983 */ /* 0x001ea20000300800 */
[----:B------:R-:W0:Y:S01]  /*2d10*/  S2UR UR8, SR_CgaCtaId ;  /* 0x00000000000879c3 */ /* 0x000e220000008800 */
[----:B------:R-:W-:Y:S01]  /*2d20*/  USHF.L.U32 UR11, UR11, 0x3, URZ ;  /* 0x000000030b0b7899 */ /* 0x000fe2000800063f */
[----:B------:R-:W-:Y:S01]  /*2d30*/  SHF.L.U32 R13, R28, 0x10, RZ ;  /* 0x000000101c0d7819 */ /* 0x000fe200000006ff */
[----:B------:R-:W-:Y:S01]  /*2d40*/  UMOV UR5, 0x400 ;  /* 0x0000040000057882 */ /* 0x000fe20000000000 */
[----:B------:R-:W-:Y:S01]  /*2d50*/  SHF.L.U32 R15, R30, 0x10, RZ ;  /* 0x000000101e0f7819 */ /* 0x000fe200000006ff */
[----:B------:R-:W-:Y:S01]  /*2d60*/  ULOP3.LUT UR11, UR11, 0x8, URZ, 0xc0, !UPT ;  /* 0x000000080b0b7892 */ /* 0x000fe2000f8ec03f */
[----:B------:R-:W-:Y:S01]  /*2d70*/  IMAD.U32 R17, R17, 0x10000, RZ ;  /* 0x0001000011117824 */ /* 0x000fe200078e00ff */
[----:B------:R-:W-:Y:S01]  /*2d80*/  UIADD3 UR5, UR5, 0x5280, URZ ;  /* 0x0000528005057890 */ /* 0x000fe2000fffe03f */
[----:B------:R-:W-:Y:S01]  /*2d90*/  SHF.L.U32 R31, R31, 0x10, RZ ;  /* 0x000000101f1f7819 */ /* 0x000fe200000006ff */
[----:B------:R-:W-:-:S02]  /*2da0*/  IMAD.U32 R29, R29, 0x10000, RZ ;  /* 0x000100001d1d7824 */ /* 0x000fc400078e00ff */
[----:B------:R-:W-:Y:S01]  /*2db0*/  FADD.FTZ R14, -R16, R17 ;  /* 0x00000011100e7221 */ /* 0x000fe20000010100 */
[----:B------:R-:W-:Y:S01]  /*2dc0*/  SHF.L.U32 R17, R8, 0x10, RZ ;  /* 0x0000001008117819 */ /* 0x000fe200000006ff */
[----:B------:R-:W-:Y:S01]  /*2dd0*/  IMAD.U32 R9, R9, 0x10000, RZ ;  /* 0x0001000009097824 */ /* 0x000fe200078e00ff */
[----:B------:R-:W-:Y:S01]  /*2de0*/  ULDC.64 UR18, c[0x0][0x210] ;  /* 0x0000840000127ab9 */ /* 0x000fe20000000a00 */
[----:B------:R-:W-:Y:S01]  /*2df0*/  FMUL.FTZ R14, R3, R14 ;  /* 0x0000000e030e7220 */ /* 0x000fe20000410000 */
[----:B------:R-:W-:Y:S01]  /*2e00*/  BAR.SYNC.DEFER_BLOCKING 0x0 ;  /* 0x0000000000007b1d */ /* 0x000fe20000010000 */
[----:B------:R-:W-:Y:S01]  /*2e10*/  IADD3 R34, P1, R34, UR18, RZ ;  /* 0x0000001222227c10 */ /* 0x000fe2000ff3e0ff */
[----:B------:R-:W-:-:S03]  /*2e20*/  ULOP3.LUT UR4, UR4, 0x1, URZ, 0x3c, !UPT ;  /* 0x0000000104047892 */ /* 0x000fc6000f8e3c3f */
[----:B------:R-:W-:Y:S01]  /*2e30*/  IADD3.X R35, R35, UR19, RZ, P1, !PT ;  /* 0x0000001323237c10 */ /* 0x000fe20008ffe4ff */
[----:B0-----:R-:W-:Y:S01]  /*2e40*/  ULEA UR5, UR8, UR5, 0x18 ;  /* 0x0000000508057291 */ /* 0x001fe2000f8ec03f */
[----:B--2---:R-:W-:Y:S01]  /*2e50*/  VIADD R10, R10, -UR11 ;  /* 0x8000000b0a0a7c36 */ /* 0x004fe20008000000 */
[----:B------:R-:W-:-:S04]  /*2e60*/  UMOV UR11, UR9 ;  /* 0x00000009000b7c82 */ /* 0x000fc80008000000 */
[----:B------:R-:W-:Y:S01]  /*2e70*/  LEA R10, R10, UR5, 0x3 ;  /* 0x000000050a0a7c11 */ /* 0x000fe2000f8e18ff */
[----:B------:R-:W-:-:S05]  /*2e80*/  UMOV UR5, UR10 ;  /* 0x0000000a00057c82 */ /* 0x000fca0008000000 */
[----:B------:R-:W0:Y:S02]  /*2e90*/  LDS.64 R10, [R10] ;  /* 0x000000000a0a7984 */ /* 0x000e240000000a00 */
[--C-:B0-----:R-:W-:Y:S01]  /*2ea0*/  FFMA.FTZ R0, R0, R6, -R10.reuse ;  /* 0x0000000600007223 */ /* 0x101fe2000001080a */
[----:B------:R-:W-:Y:S01]  /*2eb0*/  FADD.FTZ R6, -R16, R13 ;  /* 0x0000000d10067221 */ /* 0x000fe20000010100 */
[----:B------:R-:W-:Y:S02]  /*2ec0*/  IMAD.U32 R13, R32, 0x10000, RZ ;  /* 0x00010000200d7824 */ /* 0x000fe400078e00ff */
[----:B------:R-:W-:Y:S01]  /*2ed0*/  FFMA.FTZ R4, R4, R7, -R10 ;  /* 0x0000000704047223 */ /* 0x000fe2000001080a */
[-C--:B------:R-:W-:Y:S01]  /*2ee0*/  FFMA.FTZ R0, R33, -R11.reuse, R0 ;  /* 0x8000000b21007223 */ /* 0x080fe20000010000 */
[----:B------:R-:W-:Y:S02]  /*2ef0*/  FMUL.FTZ R6, R3, R6 ;  /* 0x0000000603067220 */ /* 0x000fe40000410000 */
[----:B------:R-:W-:Y:S01]  /*2f00*/  FFMA.FTZ R4, R5, -R11, R4 ;  /* 0x8000000b05047223 */ /* 0x000fe20000010004 */
[----:B------:R-:W-:Y:S01]  /*2f10*/  FMUL.FTZ R0, R3, R0 ;  /* 0x0000000003007220 */ /* 0x000fe20000410000 */
[----:B------:R-:W-:-:S02]  /*2f20*/  FFMA.FTZ R12, R6, R13, R15 ;  /* 0x0000000d060c7223 */ /* 0x000fc4000001000f */
[----:B------:R-:W-:Y:S02]  /*2f30*/  FMUL.FTZ R4, R3, R4 ;  /* 0x0000000403047220 */ /* 0x000fe40000410000 */
[----:B------:R-:W-:-:S06]  /*2f40*/  FMUL.FTZ R15, R12, -1.4426950216293334961 ;  /* 0xbfb8aa3b0c0f7820 */ /* 0x000fcc0000410000 */
[----:B------:R-:W0:Y:S02]  /*2f50*/  MUFU.EX2 R15, R15 ;  /* 0x0000000f000f7308 */ /* 0x000e240000000800 */
[----:B0-----:R-:W-:Y:S01]  /*2f60*/  FADD.FTZ R26, R15, 1 ;  /* 0x3f8000000f1a7421 */ /* 0x001fe20000010000 */
[----:B------:R-:W-:-:S05]  /*2f70*/  FFMA.FTZ R15, R14, R31, R29 ;  /* 0x0000001f0e0f7223 */ /* 0x000fca000001001d */
[----:B------:R-:W0:Y:S02]  /*2f80*/  MUFU.RCP R26, R26 ;  /* 0x0000001a001a7308 */ /* 0x000e240000001000 */
[----:B0-----:R-:W-:-:S04]  /*2f90*/  FADD.FTZ R27, -R26, 1 ;  /* 0x3f8000001a1b7421 */ /* 0x001fc80000010100 */
[----:B------:R-:W-:-:S04]  /*2fa0*/  FFMA.FTZ R27, R12, R27, 1 ;  /* 0x3f8000000c1b7423 */ /* 0x000fc8000001001b */
[----:B------:R-:W-:Y:S01]  /*2fb0*/  FMUL.FTZ R12, R26, R27 ;  /* 0x0000001b1a0c7220 */ /* 0x000fe20000410000 */
[----:B------:R-:W-:-:S03]  /*2fc0*/  FMUL.FTZ R27, R15, -1.4426950216293334961 ;  /* 0xbfb8aa3b0f1b7820 */ /* 0x000fc60000410000 */
[----:B------:R-:W-:-:S03]  /*2fd0*/  FMUL.FTZ R12, R17, R12 ;  /* 0x0000000c110c7220 */ /* 0x000fc60000410000 */
[----:B------:R-:W0:Y:S01]  /*2fe0*/  MUFU.EX2 R27, R27 ;  /* 0x0000001b001b7308 */ /* 0x000e220000000800 */
[----:B------:R-:W-:-:S04]  /*2ff0*/  FFMA.FTZ R12, R13, R12, -R10 ;  /* 0x0000000c0d0c7223 */ /* 0x000fc8000001080a */
[----:B------:R-:W-:-:S04]  /*3000*/  FFMA.FTZ R12, -R11, R6, R12 ;  /* 0x000000060b0c7223 */ /* 0x000fc8000001010c */
[----:B------:R-:W-:-:S05]  /*3010*/  FMUL.FTZ R5, R3, R12 ;  /* 0x0000000c03057220 */ /* 0x000fca0000410000 */
[----:B------:R-:W-:Y:S01]  /*3020*/  F2FP.BF16.F32.PACK_AB R0, R5, R0 ;  /* 0x000000000500723e */ /* 0x000fe200000010ff */
[----:B0-----:R-:W-:-:S03]  /*3030*/  FADD.FTZ R16, R27, 1 ;  /* 0x3f8000001b107421 */ /* 0x001fc60000010000 */
[----:B------:R-:W-:Y:S01]  /*3040*/  PRMT R17, R0, 0x7632, R17 ;  /* 0x0000763200117816 */ /* 0x000fe20000000011 */
[----:B------:R2:W-:Y:S02]  /*3050*/  STG.E.U16 desc[UR12][R34.64], R0 ;  /* 0x0000000022007986 */ /* 0x0005e4000c10150c */
[----:B------:R-:W0:Y:S02]  /*3060*/  MUFU.RCP R16, R16 ;  /* 0x0000001000107308 */ /* 0x000e240000001000 */
[----:B------:R2:W-:Y:S01]  /*3070*/  STG.E.U16 desc[UR12][R34.64+0x2], R17 ;  /* 0x0000021122007986 */ /* 0x0005e2000c10150c */
[----:B0-----:R-:W-:-:S04]  /*3080*/  FADD.FTZ R8, -R16, 1 ;  /* 0x3f80000010087421 */ /* 0x001fc80000010100 */
[----:B------:R-:W-:-:S04]  /*3090*/  FFMA.FTZ R15, R15, R8, 1 ;  /* 0x3f8000000f0f7423 */ /* 0x000fc80000010008 */
[----:B------:R-:W-:-:S04]  /*30a0*/  FMUL.FTZ R8, R16, R15 ;  /* 0x0000000f10087220 */ /* 0x000fc80000410000 */
[----:B------:R-:W-:-:S04]  /*30b0*/  FMUL.FTZ R8, R9, R8 ;  /* 0x0000000809087220 */ /* 0x000fc80000410000 */
[----:B------:R-:W-:-:S04]  /*30c0*/  FFMA.FTZ R31, R31, R8, -R10 ;  /* 0x000000081f1f7223 */ /* 0x000fc8000001080a */
[----:B------:R-:W-:-:S04]  /*30d0*/  FFMA.FTZ R14, -R11, R14, R31 ;  /* 0x0000000e0b0e7223 */ /* 0x000fc8000001011f */
[----:B------:R-:W-:-:S05]  /*30e0*/  FMUL.FTZ R3, R3, R14 ;  /* 0x0000000e03037220 */ /* 0x000fca0000410000 */
[----:B------:R-:W-:-:S04]  /*30f0*/  F2FP.BF16.F32.PACK_AB R4, R3, R4 ;  /* 0x000000040304723e */ /* 0x000fc800000010ff */
[----:B------:R-:W-:Y:S01]  /*3100*/  PRMT R3, R4, 0x7632, R3 ;  /* 0x0000763204037816 */ /* 0x000fe20000000003 */
[----:B------:R2:W-:Y:S04]  /*3110*/  STG.E.U16 desc[UR12][R34.64+0x4], R4 ;  /* 0x0000040422007986 */ /* 0x0005e8000c10150c */
[----:B------:R2:W-:Y:S01]  /*3120*/  STG.E.U16 desc[UR12][R34.64+0x6], R3 ;  /* 0x0000060322007986 */ /* 0x0005e2000c10150c */
[----:B------:R-:W-:Y:S05]  /*3130*/  @!P0 BRA `(.L_x_898) ;  /* 0xffffffd000fc8947 */ /* 0x000fea000383ffff */
.L_x_882:
        /* <DEDUP_REMOVED lines=56> */
.L_x_915:
        /* <DEDUP_REMOVED lines=44> */
.L_x_902:
[----:B------:R-:W-:Y:S05]  /*3780*/  BSYNC B1 ;  /* 0x0000000000017941 */ /* 0x000fea0003800000 */
.L_x_901:
        /* <DEDUP_REMOVED lines=21> */
.L_x_905:
        /* <DEDUP_REMOVED lines=55> */
.L_x_904:
[----:B------:R-:W-:Y:S05]  /*3c50*/  BSYNC B1 ;  /* 0x0000000000017941 */ /* 0x000fea0003800000 */
.L_x_903:
        /* <DEDUP_REMOVED lines=35> */
.L_x_907:
[----:B------:R-:W-:Y:S05]  /*3e90*/  BSYNC B1 ;  /* 0x0000000000017941 */ /* 0x000fea0003800000 */
.L_x_906:
        /* <DEDUP_REMOVED lines=15> */
.L_x_900:
[----:B------:R-:W-:Y:S05]  /*3f90*/  BSYNC B0 ;  /* 0x0000000000007941 */ /* 0x000fea0003800000 */
.L_x_899:
        /* <DEDUP_REMOVED lines=50> */
.L_x_924:
        /* <DEDUP_REMOVED lines=47> */
.L_x_934:
        /* <DEDUP_REMOVED lines=41> */
.L_x_944:
[----:B--2---:R-:W-:Y:S01]  /*4840*/  FADD.FTZ R12, R12, R23 ;  /* 0x000000170c0c7221 */ /* 0x004fe20000010000 */
[----:B------:R-:W-:-:S04]  /*4850*/  @!P1 F2FP.BF16.F32.PACK_AB R0, RZ, R24 ;  /* 0x00000018ff00923e */ /* 0x000fc800000010ff */
[----:B------:R-:W-:Y:S01]  /*4860*/  @!P1 F2FP.BF16.F32.PACK_AB R12, RZ, R12 ;  /* 0x0000000cff0c923e */ /* 0x000fe200000010ff */
[----:B------:R3:W-:Y:S03]  /*4870*/  @!P1 STG.E.U16 desc[UR12][R10.64+0x78], R0 ;  /* 0x000078000a009986 */ /* 0x0007e6000c10150c */
[----:B------:R-:W-:Y:S02]  /*4880*/  PRMT R16, R12, 0x7610, R16 ;  /* 0x000076100c107816 */ /* 0x000fe40000000010 */
[----:B------:R-:W-:-:S03]  /*4890*/  LEA.HI R12, R37, 0x5a, RZ, 0x1c ;  /* 0x0000005a250c7811 */ /* 0x000fc600078fe0ff */
[----:B------:R3:W-:Y:S04]  /*48a0*/  @!P1 STG.E.U16 desc[UR12][R14.64+0x78], R16 ;  /* 0x000078100e009986 */ /* 0x0007e8000c10150c */
.L_x_910:
[----:B------:R-:W-:Y:S05]  /*48b0*/  BSYNC B0 ;  /* 0x0000000000007941 */ /* 0x000fea0003800000 */
.L_x_909:
        /* <DEDUP_REMOVED lines=163> */
.L_x_978:
        /* <DEDUP_REMOVED lines=9> */
.L_x_908:
        /* <DEDUP_REMOVED lines=8> */
.L_x_911:
[----:B-1----:R-:W-:Y:S01]  /*5400*/  IMAD.MOV.U32 R21, RZ, RZ, R0 ;  /* 0x000000ffff157224 */ /* 0x002fe200078e0000 */
[----:B------:R-:W-:Y:S01]  /*5410*/  MOV R18, 0x8 ;  /* 0x0000000800127802 */ /* 0x000fe20000000f00 */
[----:B------:R-:W-:Y:S01]  /*5420*/  IMAD.MOV.U32 R16, RZ, RZ, 0xffff ;  /* 0x0000ffffff107424 */ /* 0x000fe200078e00ff */
[----:B------:R-:W-:-:S07]  /*5430*/  MOV R19, 0x101f ;  /* 0x0000101f00137802 */ /* 0x000fce0000000f00 */
[----:B0-2---:R-:W-:Y:S05]  /*5440*/  WARPSYNC.COLLECTIVE R16, `(.L_x_916) ;  /* 0x0000000010087348 */ /* 0x005fea0003c00000 */
[----:B------:R1:W3:Y:S02]  /*5450*/  SHFL.BFLY P2, R23, R21, R18, R19 ;  /* 0x0c00001215177389 */ /* 0x0002e40000040013 */
[----:B0123--:R-:W-:Y:S01]  /*5460*/  ENDCOLLECTIVE ;  /* 0x000000000000791b */ /* 0x00ffe20003800000 */
.L_x_916:
[----:B------:R-:W-:Y:S02]  /*5470*/  MOV R21, R10 ;  /* 0x0000000a00157202 */ /* 0x000fe40000000f00 */
[----:B------:R-:W-:-:S07]  /*5480*/  MOV R11, R23 ;  /* 0x00000017000b7202 */ /* 0x000fce0000000f00 */
[----:B------:R-:W-:Y:S05]  /*5490*/  WARPSYNC.COLLECTIVE R16, `(.L_x_917) ;  /* 0x0000000010087348 */ /* 0x000fea0003c00000 */
[----:B------:R0:W1:Y:S02]  /*54a0*/  SHFL.BFLY P2, R23, R21, R18, R19 ;  /* 0x0c00001215177389 */ /* 0x0000640000040013 */
[----:B01----:R-:W-:Y:S01]  /*54b0*/  ENDCOLLECTIVE ;  /* 0x000000000000791b */ /* 0x003fe20003800000 */
.L_x_917:
[----:B------:R-:W-:-:S05]  /*54c0*/  FADD.FTZ R11, R11, R0 ;  /* 0x000000000b0b7221 */ /* 0x000fca0000010000 */
[----:B------:R-:W-:Y:S02]  /*54d0*/  MOV R21, R11 ;  /* 0x0000000b00157202 */ /* 0x000fe40000000f00 */
[----:B------:R-:W-:Y:S01]  /*54e0*/  MOV R18, 0x4 ;  /* 0x0000000400127802 */ /* 0x000fe20000000f00 */
[----:B------:R-:W-:-:S07]  /*54f0*/  IMAD.MOV.U32 R15, RZ, RZ, R23 ;  /* 0x000000ffff0f7224 */ /* 0x000fce00078e0017 */
[----:B------:R-:W-:Y:S05]  /*5500*/  WARPSYNC.COLLECTIVE R16, `(.L_x_918) ;  /* 0x0000000010087348 */ /* 0x000fea0003c00000 */
[----:B------:R0:W1:Y:S02]  /*5510*/  SHFL.BFLY P2, R23, R21, R18, R19 ;  /* 0x0c00001215177389 */ /* 0x0000640000040013 */
[----:B01----:R-:W-:Y:S01]  /*5520*/  ENDCOLLECTIVE ;  /* 0x000000000000791b */ /* 0x003fe20003800000 */
.L_x_918:
[----:B------:R-:W-:-:S05]  /*5530*/  FADD.FTZ R15, R15, R10 ;  /* 0x0000000a0f0f7221 */ /* 0x000fca0000010000 */
[----:B------:R-:W-:Y:S01]  /*5540*/  MOV R21, R15 ;  /* 0x0000000f00157202 */ /* 0x000fe20000000f00 */
[----:B------:R-:W-:-:S07]  /*5550*/  IMAD.MOV.U32 R12, RZ, RZ, R23 ;  /* 0x000000ffff0c7224 */ /* 0x000fce00078e0017 */
[----:B------:R-:W-:Y:S05]  /*5560*/  WARPSYNC.COLLECTIVE R16, `(.L_x_919) ;  /* 0x0000000010087348 */ /* 0x000fea0003c00000 */
[----:B------:R0:W1:Y:S02]  /*5570*/  SHFL.BFLY P2, R23, R21, R18, R19 ;  /* 0x0c00001215177389 */ /* 0x0000640000040013 */
[----:B01----:R-:W-:Y:S01]  /*5580*/  ENDCOLLECTIVE ;  /* 0x000000000000791b */ /* 0x003fe20003800000 */
.L_x_919:
[----:B------:R-:W-:-:S04]  /*5590*/  FADD.FTZ R12, R11, R12 ;  /* 0x0000000c0b0c7221 */ /* 0x000fc80000010000 */
[----:B------:R-:W-:Y:S01]  /*55a0*/  IMAD.MOV.U32 R21, RZ, RZ, R12 ;  /* 0x000000ffff157224 */ /* 0x000fe200078e000c */
[----:B------:R-:W-:Y:S02]  /*55b0*/  MOV R18, 0x2 ;  /* 0x0000000200127802 */ /* 0x000fe40000000f00 */
[----:B------:R-:W-:-:S07]  /*55c0*/  MOV R14, R23 ;  /* 0x00000017000e7202 */ /* 0x000fce0000000f00 */
[----:B------:R-:W-:Y:S05]  /*55d0*/  WARPSYNC.COLLECTIVE R16, `(.L_x_920) ;  /* 0x0000000010087348 */ /* 0x000fea0003c00000 */
[----:B------:R0:W1:Y:S02]  /*55e0*/  SHFL.BFLY P2, R23, R21, R18, R19 ;  /* 0x0c00001215177389 */ /* 0x0000640000040013 */
[----:B01----:R-:W-:Y:S01]  /*55f0*/  ENDCOLLECTIVE ;  /* 0x000000000000791b */ /* 0x003fe20003800000 */
.L_x_920:
[----:B------:R-:W-:-:S04]  /*5600*/  FADD.FTZ R14, R15, R14 ;  /* 0x0000000e0f0e7221 */ /* 0x000fc80000010000 */
[----:B------:R-:W-:Y:S01]  /*5610*/  IMAD.MOV.U32 R21, RZ, RZ, R14 ;  /* 0x000000ffff157224 */ /* 0x000fe200078e000e */
[----:B------:R-:W-:-:S07]  /*5620*/  MOV R17, R23 ;  /* 0x0000001700117202 */ /* 0x000fce0000000f00 */
[----:B------:R-:W-:Y:S05]  /*5630*/  WARPSYNC.COLLECTIVE R16, `(.L_x_921) ;  /* 0x0000000010087348 */ /* 0x000fea0003c00000 */
[----:B------:R0:W1:Y:S02]  /*5640*/  SHFL.BFLY P2, R23, R21, R18, R19 ;  /* 0x0c00001215177389 */ /* 0x0000640000040013 */
[----:B01----:R-:W-:Y:S01]  /*5650*/  ENDCOLLECTIVE ;  /* 0x000000000000791b */ /* 0x003fe20003800000 */
.L_x_921:
[----:B------:R-:W-:-:S05]  /*5660*/  FADD.FTZ R17, R12, R17 ;  /* 0x000000110c117221 */ /* 0x000fca0000010000 */
[----:B------:R-:W-:Y:S01]  /*5670*/  MOV R21, R17 ;  /* 0x0000001100157202 */ /* 0x000fe20000000f00 */
[----:B------:R-:W-:Y:S01]  /*5680*/  IMAD.MOV.U32 R18, RZ, RZ, 0x1 ;  /* 0x00000001ff127424 */ /* 0x000fe200078e00ff */
[----:B------:R-:W-:-:S07]  /*5690*/  MOV R25, R23 ;  /* 0x0000001700197202 */ /* 0x000fce0000000f00 */
[----:B------:R-:W-:Y:S05]  /*56a0*/  WARPSYNC.COLLECTIVE R16, `(.L_x_922) ;  /* 0x0000000010087348 */ /* 0x000fea0003c00000 */
[----:B------:R0:W1:Y:S02]  /*56b0*/  SHFL.BFLY P2, R23, R21, R18, R19 ;  /* 0x0c00001215177389 */ /* 0x0000640000040013 */
[----:B01----:R-:W-:Y:S01]  /*56c0*/  ENDCOLLECTIVE ;  /* 0x000000000000791b */ /* 0x003fe20003800000 */
.L_x_922:
[----:B------:R-:W-:-:S05]  /*56d0*/  FADD.FTZ R25, R14, R25 ;  /* 0x000000190e197221 */ /* 0x000fca0000010000 */
[----:B------:R-:W-:Y:S02]  /*56e0*/  MOV R21, R25 ;  /* 0x0000001900157202 */ /* 0x000fe40000000f00 */
[----:B------:R-:W-:-:S07]  /*56f0*/  MOV R0, R23 ;  /* 0x0000001700007202 */ /* 0x000fce0000000f00 */
[----:B------:R-:W-:Y:S05]  /*5700*/  WARPSYNC.COLLECTIVE R16, `(.L_x_923) ;  /* 0x0000000010087348 */ /* 0x000fea0003c00000 */
[----:B------:R0:W1:Y:S02]  /*5710*/  SHFL.BFLY P2, R23, R21, R18, R19 ;  /* 0x0c00001215177389 */ /* 0x0000640000040013 */
[----:B01----:R-:W-:Y:S01]  /*5720*/  ENDCOLLECTIVE ;  /* 0x000000000000791b */ /* 0x003fe20003800000 */
.L_x_923:
[----:B------:R-:W-:Y:S01]  /*5730*/  FADD.FTZ R0, R17, R0 ;  /* 0x0000000011007221 */ /* 0x000fe20000010000 */
[----:B------:R-:W-:Y:S06]  /*5740*/  BRA `(.L_x_924) ;  /* 0xffffffe800dc7947 */ /* 0x000fec000383ffff */
.L_x_912:
        /* <DEDUP_REMOVED lines=8> */
.L_x_926:
[----:B------:R-:W-:Y:S05]  /*57d0*/  BSYNC B1 ;  /* 0x0000000000017941 */ /* 0x000fea0003800000 */
.L_x_925:
        /* <DEDUP_REMOVED lines=8> */
.L_x_927:
[----:B------:R-:W-:Y:S01]  /*5860*/  FADD.FTZ R17, R17, R12 ;  /* 0x0000000c11117221 */ /* 0x000fe20000010000 */
[----:B------:R-:W-:-:S03]  /*5870*/  HFMA2.MMA R18, -RZ, RZ, 0, 2.384185791015625e-07 ;  /* 0x00000004ff127435 */ /* 0x000fc600000001ff */
[----:B------:R-:W-:Y:S02]  /*5880*/  IMAD.MOV.U32 R21, RZ, RZ, R17 ;  /* 0x000000ffff157224 */ /* 0x000fe400078e0011 */
[----:B------:R-:W-:-:S07]  /*5890*/  FADD.FTZ R20, R23, R0 ;  /* 0x0000000017147221 */ /* 0x000fce0000010000 */
[----:B------:R-:W-:Y:S05]  /*58a0*/  WARPSYNC.COLLECTIVE R16, `(.L_x_928) ;  /* 0x0000000010087348 */ /* 0x000fea0003c00000 */
[----:B------:R0:W1:Y:S02]  /*58b0*/  SHFL.BFLY P2, R23, R21, R18, R19 ;  /* 0x0c00001215177389 */ /* 0x0000640000040013 */
[----:B01----:R-:W-:Y:S01]  /*58c0*/  ENDCOLLECTIVE ;  /* 0x000000000000791b */ /* 0x003fe20003800000 */
.L_x_928:
[----:B------:R-:W-:Y:S01]  /*58d0*/  IMAD.MOV.U32 R21, RZ, RZ, R20 ;  /* 0x000000ffff157224 */ /* 0x000fe200078e0014 */
[----:B------:R-:W-:-:S07]  /*58e0*/  MOV R22, R23 ;  /* 0x0000001700167202 */ /* 0x000fce0000000f00 */
[----:B------:R-:W-:Y:S05]  /*58f0*/  WARPSYNC.COLLECTIVE R16, `(.L_x_929) ;  /* 0x0000000010087348 */ /* 0x000fea0003c00000 */
[----:B------:R0:W1:Y:S02]  /*5900*/  SHFL.BFLY P2, R23, R21, R18, R19 ;  /* 0x0c00001215177389 */ /* 0x0000640000040013 */
[----:B01----:R-:W-:Y:S01]  /*5910*/  ENDCOLLECTIVE ;  /* 0x000000000000791b */ /* 0x003fe20003800000 */
.L_x_929:
[----:B------:R-:W-:Y:S01]  /*5920*/  FADD.FTZ R22, R17, R22 ;  /* 0x0000001611167221 */ /* 0x000fe20000010000 */
[----:B------:R-:W-:-:S04]  /*5930*/  HFMA2.MMA R18, -RZ, RZ, 0, 1.1920928955078125e-07 ;  /* 0x00000002ff127435 */ /* 0x000fc800000001ff */
[----:B------:R-:W-:Y:S01]  /*5940*/  MOV R21, R22 ;  /* 0x0000001600157202 */ /* 0x000fe20000000f00 */
[----:B------:R-:W-:-:S07]  /*5950*/  FADD.FTZ R0, R20, R23 ;  /* 0x0000001714007221 */ /* 0x000fce0000010000 */
[----:B------:R-:W-:Y:S05]  /*5960*/  WARPSYNC.COLLECTIVE R16, `(.L_x_930) ;  /* 0x0000000010087348 */ /* 0x000fea0003c00000 */
[----:B------:R0:W1:Y:S02]  /*5970*/  SHFL.BFLY P2, R23, R21, R18, R19 ;  /* 0x0c00001215177389 */ /* 0x0000640000040013 */
[----:B01----:R-:W-:Y:S01]  /*5980*/  ENDCOLLECTIVE ;  /* 0x000000000000791b */ /* 0x003fe20003800000 */
.L_x_930:
[----:B------:R-:W-:Y:S01]  /*5990*/  MOV R21, R0 ;  /* 0x0000000000157202 */ /* 0x000fe20000000f00 */
[----:B------:R-:W-:-:S07]  /*59a0*/  IMAD.MOV.U32 R25, RZ, RZ, R23 ;  /* 0x000000ffff197224 */ /* 0x000fce00078e0017 */
[----:B------:R-:W-:Y:S05]  /*59b0*/  WARPSYNC.COLLECTIVE R16, `(.L_x_931) ;  /* 0x0000000010087348 */ /* 0x000fea0003c00000 */
[----:B------:R0:W1:Y:S02]  /*59c0*/  SHFL.BFLY P2, R23, R21, R18, R19 ;  /* 0x0c00001215177389 */ /* 0x0000640000040013 */
[----:B01----:R-:W-:Y:S01]  /*59d0*/  ENDCOLLECTIVE ;  /* 0x000000000000791b */ /* 0x003fe20003800000 */
.L_x_931:
[----:B------:R-:W-:-:S05]  /*59e0*/  FADD.FTZ R25, R22, R25 ;  /* 0x0000001916197221 */ /* 0x000fca0000010000 */
[----:B------:R-:W-:Y:S01]  /*59f0*/  MOV R21, R25 ;  /* 0x0000001900157202 */ /* 0x000fe20000000f00 */
[----:B------:R-:W-:Y:S02]  /*5a00*/  IMAD.MOV.U32 R18, RZ, RZ, 0x1 ;  /* 0x00000001ff127424 */ /* 0x000fe400078e00ff */
[----:B------:R-:W-:-:S07]  /*5a10*/  FADD.FTZ R12, R0, R23 ;  /* 0x00000017000c7221 */ /* 0x000fce0000010000 */
[----:B------:R-:W-:Y:S05]  /*5a20*/  WARPSYNC.COLLECTIVE R16, `(.L_x_932) ;  /* 0x0000000010087348 */ /* 0x000fea0003c00000 */
[----:B------:R0:W1:Y:S02]  /*5a30*/  SHFL.BFLY P2, R23, R21, R18, R19 ;  /* 0x0c00001215177389 */ /* 0x0000640000040013 */
[----:B01----:R-:W-:Y:S01]  /*5a40*/  ENDCOLLECTIVE ;  /* 0x000000000000791b */ /* 0x003fe20003800000 */
.L_x_932:
[----:B------:R-:W-:Y:S02]  /*5a50*/  MOV R21, R12 ;  /* 0x0000000c00157202 */ /* 0x000fe40000000f00 */
[----:B------:R-:W-:-:S07]  /*5a60*/  MOV R24, R23 ;  /* 0x0000001700187202 */ /* 0x000fce0000000f00 */
[----:B------:R-:W-:Y:S05]  /*5a70*/  WARPSYNC.COLLECTIVE R16, `(.L_x_933) ;  /* 0x0000000010087348 */ /* 0x000fea0003c00000 */
[----:B------:R0:W1:Y:S02]  /*5a80*/  SHFL.BFLY P2, R23, R21, R18, R19 ;  /* 0x0c00001215177389 */ /* 0x0000640000040013 */
[----:B01----:R-:W-:Y:S01]  /*5a90*/  ENDCOLLECTIVE ;  /* 0x000000000000791b */ /* 0x003fe20003800000 */
.L_x_933:
[----:B------:R-:W-:Y:S01]  /*5aa0*/  FADD.FTZ R24, R25, R24 ;  /* 0x0000001819187221 */ /* 0x000fe20000010000 */
[----:B------:R-:W-:Y:S06]  /*5ab0*/  BRA `(.L_x_934) ;  /* 0xffffffe800bc7947 */ /* 0x000fec000383ffff */
.L_x_913:
        /* <DEDUP_REMOVED lines=8> */
.L_x_936:
[----:B------:R-:W-:Y:S05]  /*5b40*/  BSYNC B1 ;  /* 0x0000000000017941 */ /* 0x000fea0003800000 */
.L_x_935:
        /* <DEDUP_REMOVED lines=8> */
.L_x_937:
[----:B------:R-:W-:Y:S01]  /*5bd0*/  FADD.FTZ R17, R17, R12 ;  /* 0x0000000c11117221 */ /* 0x000fe20000010000 */
[----:B------:R-:W-:-:S03]  /*5be0*/  HFMA2.MMA R18, -RZ, RZ, 0, 2.384185791015625e-07 ;  /* 0x00000004ff127435 */ /* 0x000fc600000001ff */
[----:B------:R-:W-:Y:S02]  /*5bf0*/  IMAD.MOV.U32 R21, RZ, RZ, R17 ;  /* 0x000000ffff157224 */ /* 0x000fe400078e0011 */
[----:B------:R-:W-:-:S07]  /*5c00*/  FADD.FTZ R20, R23, R0 ;  /* 0x0000000017147221 */ /* 0x000fce0000010000 */
[----:B------:R-:W-:Y:S05]  /*5c10*/  WARPSYNC.COLLECTIVE R16, `(.L_x_938) ;  /* 0x0000000010087348 */ /* 0x000fea0003c00000 */
[----:B------:R0:W1:Y:S02]  /*5c20*/  SHFL.BFLY P2, R23, R21, R18, R19 ;  /* 0x0c00001215177389 */ /* 0x0000640000040013 */
[----:B01----:R-:W-:Y:S01]  /*5c30*/  ENDCOLLECTIVE ;  /* 0x000000000000791b */ /* 0x003fe20003800000 */
.L_x_938:
[----:B------:R-:W-:Y:S01]  /*5c40*/  IMAD.MOV.U32 R21, RZ, RZ, R20 ;  /* 0x000000ffff157224 */ /* 0x000fe200078e0014 */
[----:B------:R-:W-:-:S07]  /*5c50*/  MOV R22, R23 ;  /* 0x0000001700167202 */ /* 0x000fce0000000f00 */
[----:B------:R-:W-:Y:S05]  /*5c60*/  WARPSYNC.COLLECTIVE R16, `(.L_x_939) ;  /* 0x0000000010087348 */ /* 0x000fea0003c00000 */
[----:B------:R0:W1:Y:S02]  /*5c70*/  SHFL.BFLY P2, R23, R21, R18, R19 ;  /* 0x0c00001215177389 */ /* 0x0000640000040013 */
[----:B01----:R-:W-:Y:S01]  /*5c80*/  ENDCOLLECTIVE ;  /* 0x000000000000791b */ /* 0x003fe20003800000 */
.L_x_939:
[----:B------:R-:W-:Y:S01]  /*5c90*/  FADD.FTZ R22, R17, R22 ;  /* 0x0000001611167221 */ /* 0x000fe20000010000 */
[----:B------:R-:W-:-:S04]  /*5ca0*/  HFMA2.MMA R18, -RZ, RZ, 0, 1.1920928955078125e-07 ;  /* 0x00000002ff127435 */ /* 0x000fc800000001ff */
[----:B------:R-:W-:Y:S01]  /*5cb0*/  MOV R21, R22 ;  /* 0x0000001600157202 */ /* 0x000fe20000000f00 */
[----:B------:R-:W-:-:S07]  /*5cc0*/  FADD.FTZ R0, R20, R23 ;  /* 0x0000001714007221 */ /* 0x000fce0000010000 */
[----:B------:R-:W-:Y:S05]  /*5cd0*/  WARPSYNC.COLLECTIVE R16, `(.L_x_940) ;  /* 0x0000000010087348 */ /* 0x000fea0003c00000 */
[----:B------:R0:W1:Y:S02]  /*5ce0*/  SHFL.BFLY P2, R23, R21, R18, R19 ;  /* 0x0c00001215177389 */ /* 0x0000640000040013 */
[----:B01----:R-:W-:Y:S01]  /*5cf0*/  ENDCOLLECTIVE ;  /* 0x000000000000791b */ /* 0x003fe20003800000 */
.L_x_940:
[----:B------:R-:W-:Y:S01]  /*5d00*/  MOV R21, R0 ;  /* 0x0000000000157202 */ /* 0x000fe20000000f00 */
[----:B------:R-:W-:-:S07]  /*5d10*/  IMAD.MOV.U32 R25, RZ, RZ, R23 ;  /* 0x000000ffff197224 */ /* 0x000fce00078e0017 */
[----:B------:R-:W-:Y:S05]  /*5d20*/  WARPSYNC.COLLECTIVE R16, `(.L_x_941) ;  /* 0x0000000010087348 */ /* 0x000fea0003c00000 */
[----:B------:R0:W1:Y:S02]  /*5d30*/  SHFL.BFLY P2, R23, R21, R18, R19 ;  /* 0x0c00001215177389 */ /* 0x0000640000040013 */
[----:B01----:R-:W-:Y:S01]  /*5d40*/  ENDCOLLECTIVE ;  /* 0x000000000000791b */ /* 0x003fe20003800000 */
.L_x_941:
[----:B------:R-:W-:-:S05]  /*5d50*/  FADD.FTZ R25, R22, R25 ;  /* 0x0000001916197221 */ /* 0x000fca0000010000 */
[----:B------:R-:W-:Y:S01]  /*5d60*/  MOV R21, R25 ;  /* 0x0000001900157202 */ /* 0x000fe20000000f00 */
[----:B------:R-:W-:Y:S02]  /*5d70*/  IMAD.MOV.U32 R18, RZ, RZ, 0x1 ;  /* 0x00000001ff127424 */ /* 0x000fe400078e00ff */
[----:B------:R-:W-:-:S07]  /*5d80*/  FADD.FTZ R12, R0, R23 ;  /* 0x00000017000c7221 */ /* 0x000fce0000010000 */
[----:B------:R-:W-:Y:S05]  /*5d90*/  WARPSYNC.COLLECTIVE R16, `(.L_x_942) ;  /* 0x0000000010087348 */ /* 0x000fea0003c00000 */
[----:B------:R0:W1:Y:S02]  /*5da0*/  SHFL.BFLY P2, R23, R21, R18, R19 ;  /* 0x0c00001215177389 */ /* 0x0000640000040013 */
[----:B01----:R-:W-:Y:S01]  /*5db0*/  ENDCOLLECTIVE ;  /* 0x000000000000791b */ /* 0x003fe20003800000 */
.L_x_942:
[----:B------:R-:W-:Y:S02]  /*5dc0*/  MOV R21, R12 ;  /* 0x0000000c00157202 */ /* 0x000fe40000000f00 */
[----:B------:R-:W-:-:S07]  /*5dd0*/  MOV R24, R23 ;  /* 0x0000001700187202 */ /* 0x000fce0000000f00 */
[----:B------:R-:W-:Y:S05]  /*5de0*/  WARPSYNC.COLLECTIVE R16, `(.L_x_943) ;  /* 0x0000000010087348 */ /* 0x000fea0003c00000 */
[----:B------:R0:W1:Y:S02]  /*5df0*/  SHFL.BFLY P2, R23, R21, R18, R19 ;  /* 0x0c00001215177389 */ /* 0x0000640000040013 */
[----:B01----:R-:W-:Y:S01]  /*5e00*/  ENDCOLLECTIVE ;  /* 0x000000000000791b */ /* 0x003fe20003800000 */
.L_x_943:
[----:B------:R-:W-:Y:S01]  /*5e10*/  FADD.FTZ R24, R25, R24 ;  /* 0x0000001819187221 */ /* 0x000fe20000010000 */
[----:B------:R-:W-:Y:S06]  /*5e20*/  BRA `(.L_x_944) ;  /* 0xffffffe800847947 */ /* 0x000fec000383ffff */
.L_x_914:
        /* <DEDUP_REMOVED lines=8> */
.L_x_946:
[----:B------:R-:W-:Y:S05]  /*5eb0*/  BSYNC B0 ;  /* 0x0000000000007941 */ /* 0x000fea0003800000 */
.L_x_945:
        /* <DEDUP_REMOVED lines=9> */
.L_x_947:
[----:B------:R-:W-:Y:S01]  /*5f50*/  FADD.FTZ R10, R10, R11 ;  /* 0x0000000b0a0a7221 */ /* 0x000fe20000010000 */
[----:B------:R-:W-:-:S04]  /*5f60*/  HFMA2.MMA R18, -RZ, RZ, 0, 2.384185791015625e-07 ;  /* 0x00000004ff127435 */ /* 0x000fc800000001ff */
[----:B------:R-:W-:Y:S01]  /*5f70*/  MOV R21, R10 ;  /* 0x0000000a00157202 */ /* 0x000fe20000000f00 */
[----:B------:R-:W-:-:S07]  /*5f80*/  IMAD.MOV.U32 R15, RZ, RZ, R23 ;  /* 0x000000ffff0f7224 */ /* 0x000fce00078e0017 */
[----:B------:R-:W-:Y:S05]  /*5f90*/  WARPSYNC.COLLECTIVE R16, `(.L_x_948) ;  /* 0x0000000010087348 */ /* 0x000fea0003c00000 */
[----:B------:R0:W1:Y:S02]  /*5fa0*/  SHFL.BFLY P2, R23, R21, R18, R19 ;  /* 0x0c00001215177389 */ /* 0x0000640000040013 */
[----:B01----:R-:W-:Y:S01]  /*5fb0*/  ENDCOLLECTIVE ;  /* 0x000000000000791b */ /* 0x003fe20003800000 */
.L_x_948:
[----:B------:R-:W-:-:S05]  /*5fc0*/  FADD.FTZ R24, R15, R0 ;  /* 0x000000000f187221 */ /* 0x000fca0000010000 */
[----:B------:R-:W-:Y:S01]  /*5fd0*/  MOV R21, R24 ;  /* 0x0000001800157202 */ /* 0x000fe20000000f00 */
[----:B------:R-:W-:-:S07]  /*5fe0*/  IMAD.MOV.U32 R25, RZ, RZ, R23 ;  /* 0x000000ffff197224 */ /* 0x000fce00078e0017 */
[----:B------:R-:W-:Y:S05]  /*5ff0*/  WARPSYNC.COLLECTIVE R16, `(.L_x_949) ;  /* 0x0000000010087348 */ /* 0x000fea0003c00000 */
[----:B------:R0:W1:Y:S02]  /*6000*/  SHFL.BFLY P2, R23, R21, R18, R19 ;  /* 0x0c00001215177389 */ /* 0x0000640000040013 */
[----:B01----:R-:W-:Y:S01]  /*6010*/  ENDCOLLECTIVE ;  /* 0x000000000000791b */ /* 0x003fe20003800000 */
.L_x_949:
[----:B------:R-:W-:Y:S01]  /*6020*/  FADD.FTZ R11, R10, R25 ;  /* 0x000000190a0b7221 */ /* 0x000fe20000010000 */
[----:B------:R-:W-:-:S03]  /*6030*/  HFMA2.MMA R18, -RZ, RZ, 0, 1.1920928955078125e-07 ;  /* 0x00000002ff127435 */ /* 0x000fc600000001ff */
[----:B------:R-:W-:Y:S01]  /*6040*/  IMAD.MOV.U32 R21, RZ, RZ, R11 ;  /* 0x000000ffff157224 */ /* 0x000fe200078e000b */
[----:B------:R-:W-:-:S07]  /*6050*/  MOV R17, R23 ;  /* 0x0000001700117202 */ /* 0x000fce0000000f00 */
[----:B------:R-:W-:Y:S05]  /*6060*/  WARPSYNC.COLLECTIVE R16, `(.L_x_950) ;  /* 0x0000000010087348 */ /* 0x000fea0003c00000 */
[----:B------:R0:W1:Y:S02]  /*6070*/  SHFL.BFLY P2, R23, R21, R18, R19 ;  /* 0x0c00001215177389 */ /* 0x0000640000040013 */
[----:B01----:R-:W-:Y:S01]  /*6080*/  ENDCOLLECTIVE ;  /* 0x000000000000791b */ /* 0x003fe20003800000 */
.L_x_950:
        /* <DEDUP_REMOVED lines=8> */
.L_x_951:
        /* <DEDUP_REMOVED lines=8> */
.L_x_952:
        /* <DEDUP_REMOVED lines=14> */
.L_x_953:
        /* <DEDUP_REMOVED lines=14> */
.L_x_954:
        /* <DEDUP_REMOVED lines=9> */
.L_x_955:
        /* <DEDUP_REMOVED lines=8> */
.L_x_956:
        /* <DEDUP_REMOVED lines=13> */
.L_x_957:
[----:B------:R-:W-:-:S05]  /*6530*/  FADD.FTZ R24, R24, R25 ;  /* 0x0000001918187221 */ /* 0x000fca0000010000 */
[----:B------:R-:W-:Y:S01]  /*6540*/  MOV R21, R24 ;  /* 0x0000001800157202 */ /* 0x000fe20000000f00 */
[----:B------:R-:W-:Y:S01]  /*6550*/  IMAD.MOV.U32 R18, RZ, RZ, 0x2 ;  /* 0x00000002ff127424 */ /* 0x000fe200078e00ff */
[----:B------:R-:W-:-:S07]  /*6560*/  MOV R25, R23 ;  /* 0x0000001700197202 */ /* 0x000fce0000000f00 */
[----:B------:R-:W-:Y:S05]  /*6570*/  WARPSYNC.COLLECTIVE R16, `(.L_x_958) ;  /* 0x0000000010087348 */ /* 0x000fea0003c00000 */
[----:B------:R0:W1:Y:S02]  /*6580*/  SHFL.BFLY P2, R23, R21, R18, R19 ;  /* 0x0c00001215177389 */ /* 0x0000640000040013 */
[----:B01----:R-:W-:Y:S01]  /*6590*/  ENDCOLLECTIVE ;  /* 0x000000000000791b */ /* 0x003fe20003800000 */
.L_x_958:
        /* <DEDUP_REMOVED lines=8> */
.L_x_959:
[----:B------:R-:W-:Y:S01]  /*6620*/  MOV R21, R24 ;  /* 0x0000001800157202 */ /* 0x000fe20000000f00 */
[----:B------:R-:W-:Y:S01]  /*6630*/  IMAD.MOV.U32 R18, RZ, RZ, 0x1 ;  /* 0x00000001ff127424 */ /* 0x000fe200078e00ff */
[----:B------:R-:W-:-:S07]  /*6640*/  MOV R20, R23 ;  /* 0x0000001700147202 */ /* 0x000fce0000000f00 */
[----:B------:R-:W-:Y:S05]  /*6650*/  WARPSYNC.COLLECTIVE R16, `(.L_x_960) ;  /* 0x0000000010087348 */ /* 0x000fea0003c00000 */
[----:B------:R0:W1:Y:S02]  /*6660*/  SHFL.BFLY P2, R23, R21, R18, R19 ;  /* 0x0c00001215177389 */ /* 0x0000640000040013 */
[----:B01----:R-:W-:Y:S01]  /*6670*/  ENDCOLLECTIVE ;  /* 0x000000000000791b */ /* 0x003fe20003800000 */
.L_x_960:
        /* <DEDUP_REMOVED lines=10> */
.L_x_961:
        /* <DEDUP_REMOVED lines=11> */
.L_x_962:
        /* <DEDUP_REMOVED lines=10> */
.L_x_963:
        /* <DEDUP_REMOVED lines=10> */
.L_x_964:
        /* <DEDUP_REMOVED lines=9> */
.L_x_965:
[----:B------:R-:W-:Y:S01]  /*69a0*/  HFMA2.MMA R18, -RZ, RZ, 0, 1.1920928955078125e-07 ;  /* 0x00000002ff127435 */ /* 0x000fe200000001ff */
[----:B------:R-:W-:Y:S01]  /*69b0*/  IMAD.MOV.U32 R21, RZ, RZ, R34 ;  /* 0x000000ffff157224 */ /* 0x000fe200078e0022 */
[----:B------:R-:W-:-:S09]  /*69c0*/  MOV R33, R23 ;  /* 0x0000001700217202 */ /* 0x000fd20000000f00 */
[----:B------:R-:W-:Y:S05]  /*69d0*/  WARPSYNC.COLLECTIVE R16, `(.L_x_966) ;  /* 0x0000000010087348 */ /* 0x000fea0003c00000 */
[----:B------:R0:W1:Y:S02]  /*69e0*/  SHFL.BFLY P2, R23, R21, R18, R19 ;  /* 0x0c00001215177389 */ /* 0x0000640000040013 */
[----:B01----:R-:W-:Y:S01]  /*69f0*/  ENDCOLLECTIVE ;  /* 0x000000000000791b */ /* 0x003fe20003800000 */
.L_x_966:
        /* <DEDUP_REMOVED lines=8> */
.L_x_967:
[----:B------:R-:W-:Y:S01]  /*6a80*/  HFMA2.MMA R18, -RZ, RZ, 0, 5.9604644775390625e-08 ;  /* 0x00000001ff127435 */ /* 0x000fe200000001ff */
[----:B------:R-:W-:Y:S01]  /*6a90*/  IMAD.MOV.U32 R21, RZ, RZ, R20 ;  /* 0x000000ffff157224 */ /* 0x000fe200078e0014 */
[----:B------:R-:W-:-:S09]  /*6aa0*/  MOV R15, R23 ;  /* 0x00000017000f7202 */ /* 0x000fd20000000f00 */
[----:B------:R-:W-:Y:S05]  /*6ab0*/  WARPSYNC.COLLECTIVE R16, `(.L_x_968) ;  /* 0x0000000010087348 */ /* 0x000fea0003c00000 */
[----:B------:R0:W1:Y:S02]  /*6ac0*/  SHFL.BFLY P2, R23, R21, R18, R19 ;  /* 0x0c00001215177389 */ /* 0x0000640000040013 */
[----:B01----:R-:W-:Y:S01]  /*6ad0*/  ENDCOLLECTIVE ;  /* 0x000000000000791b */ /* 0x003fe20003800000 */
.L_x_968:
        /* <DEDUP_REMOVED lines=20> */
.L_x_969:
[----:B------:R-:W-:Y:S01]  /*6c20*/  HFMA2.MMA R18, -RZ, RZ, 0, 4.76837158203125e-07 ;  /* 0x00000008ff127435 */ /* 0x000fe200000001ff */
[----:B------:R-:W-:Y:S01]  /*6c30*/  IMAD.MOV.U32 R21, RZ, RZ, R14 ;  /* 0x000000ffff157224 */ /* 0x000fe200078e000e */
[----:B------:R-:W-:-:S09]  /*6c40*/  MOV R22, R23 ;  /* 0x0000001700167202 */ /* 0x000fd20000000f00 */
[----:B------:R-:W-:Y:S05]  /*6c50*/  WARPSYNC.COLLECTIVE R16, `(.L_x_970) ;  /* 0x0000000010087348 */ /* 0x000fea0003c00000 */
[----:B------:R0:W1:Y:S02]  /*6c60*/  SHFL.BFLY P2, R23, R21, R18, R19 ;  /* 0x0c00001215177389 */ /* 0x0000640000040013 */
[----:B01----:R-:W-:Y:S01]  /*6c70*/  ENDCOLLECTIVE ;  /* 0x000000000000791b */ /* 0x003fe20003800000 */
.L_x_970:
[----:B------:R-:W-:Y:S01]  /*6c80*/  FADD.FTZ R12, R12, R22 ;  /* 0x000000160c0c7221 */ /* 0x000fe20000010000 */
[----:B------:R-:W-:Y:S01]  /*6c90*/  IMAD.MOV.U32 R21, RZ, RZ, R15 ;  /* 0x000000ffff157224 */ /* 0x000fe200078e000f */
[----:B------:R-:W-:-:S07]  /*6ca0*/  MOV R32, R23 ;  /* 0x0000001700207202 */ /* 0x000fce0000000f00 */
[----:B------:R-:W-:Y:S05]  /*6cb0*/  WARPSYNC.COLLECTIVE R16, `(.L_x_971) ;  /* 0x0000000010087348 */ /* 0x000fea0003c00000 */
[----:B------:R0:W1:Y:S02]  /*6cc0*/  SHFL.BFLY P2, R23, R21, R18, R19 ;  /* 0x0c00001215177389 */ /* 0x0000640000040013 */
[----:B01----:R-:W-:Y:S01]  /*6cd0*/  ENDCOLLECTIVE ;  /* 0x000000000000791b */ /* 0x003fe20003800000 */
.L_x_971:
        /* <DEDUP_REMOVED lines=9> */
.L_x_972:
[----:B------:R-:W-:Y:S01]  /*6d70*/  MOV R21, R17 ;  /* 0x0000001100157202 */ /* 0x000fe20000000f00 */
[----:B------:R-:W-:Y:S01]  /*6d80*/  @!P1 IMAD.WIDE R14, R0, 0x2, R14 ;  /* 0x00000002000e9825 */ /* 0x000fe200078e020e */
[----:B------:R-:W-:-:S07]  /*6d90*/  MOV R33, R23 ;  /* 0x0000001700217202 */ /* 0x000fce0000000f00 */
[----:B------:R-:W-:Y:S05]  /*6da0*/  WARPSYNC.COLLECTIVE R16, `(.L_x_973) ;  /* 0x0000000010087348 */ /* 0x000fea0003c00000 */
[----:B------:R0:W1:Y:S02]  /*6db0*/  SHFL.BFLY P2, R23, R21, R18, R19 ;  /* 0x0c00001215177389 */ /* 0x0000640000040013 */
[----:B01----:R-:W-:Y:S01]  /*6dc0*/  ENDCOLLECTIVE ;  /* 0x000000000000791b */ /* 0x003fe20003800000 */
.L_x_973:
        /* <DEDUP_REMOVED lines=9> */
.L_x_974:
[----:B------:R-:W-:Y:S02]  /*6e60*/  MOV R21, R24 ;  /* 0x0000001800157202 */ /* 0x000fe40000000f00 */
[----:B------:R-:W-:-:S07]  /*6e70*/  MOV R32, R23 ;  /* 0x0000001700207202 */ /* 0x000fce0000000f00 */
[----:B------:R-:W-:Y:S05]  /*6e80*/  WARPSYNC.COLLECTIVE R16, `(.L_x_975) ;  /* 0x0000000010087348 */ /* 0x000fea0003c00000 */
[----:B------:R0:W1:Y:S02]  /*6e90*/  SHFL.BFLY P2, R23, R21, R18, R19 ;  /* 0x0c00001215177389 */ /* 0x0000640000040013 */
[----:B01----:R-:W-:Y:S01]  /*6ea0*/  ENDCOLLECTIVE ;  /* 0x000000000000791b */ /* 0x003fe20003800000 */
.L_x_975:
        /* <DEDUP_REMOVED lines=12> */
.L_x_976:
[----:B------:R-:W-:Y:S02]  /*6f70*/  MOV R21, R12 ;  /* 0x0000000c00157202 */ /* 0x000fe40000000f00 */
[----:B------:R-:W-:-:S07]  /*6f80*/  MOV R22, R23 ;  /* 0x0000001700167202 */ /* 0x000fce0000000f00 */
[----:B------:R-:W-:Y:S05]  /*6f90*/  WARPSYNC.COLLECTIVE R16, `(.L_x_977) ;  /* 0x0000000010087348 */ /* 0x000fea0003c00000 */
[----:B------:R0:W1:Y:S02]  /*6fa0*/  SHFL.BFLY P2, R23, R21, R18, R19 ;  /* 0x0c00001215177389 */ /* 0x0000640000040013 */
[----:B01----:R-:W-:Y:S01]  /*6fb0*/  ENDCOLLECTIVE ;  /* 0x000000000000791b */ /* 0x003fe20003800000 */
.L_x_977:
[----:B------:R-:W-:Y:S01]  /*6fc0*/  FADD.FTZ R22, R25, R22 ;  /* 0x0000001619167221 */ /* 0x000fe20000010000 */
[----:B------:R-:W-:Y:S06]  /*6fd0*/  BRA `(.L_x_978) ;  /* 0xffffffe000c47947 */ /* 0x000fec000383ffff */
.L_x_979:
        /* <DEDUP_REMOVED lines=10> */
.L_x_3913:


//--------------------- .text._ZN13group_norm_v218gn_bwd_cuda_kernelI13__nv_bfloat16Li480ELi1ELi16ELi120ELi256ELb1ELb1ELi4ELi960ELi960ELi4ELb1ELi2ELb0ELb0ELNS_15WgradSyncMethodE3ENS_16CompileConditionILi900EEEEEvPT_S6_S6_PKS5_S8_S8_S8_PKfflPfPj --------------------------
	.section	.text._ZN13group_norm_v218gn_bwd_cuda_kernelI13__nv_bfloat16Li480ELi1ELi16ELi120ELi256ELb1ELb1ELi4ELi960ELi960ELi4ELb1ELi2ELb0ELb0ELNS_15WgradSyncMethodE3ENS_16CompileConditionILi900EEEEEvPT_S6_S6_PKS5_S8_S8_S8_PKfflPfPj,"ax",@progbits
	.align	128
        .global         _ZN13group_norm_v218gn_bwd_cuda_kernelI13__nv_bfloat16Li480ELi1ELi16ELi120ELi256ELb1ELb1ELi4ELi960ELi960ELi4ELb1ELi2ELb0ELb0ELNS_15WgradSyncMethodE3ENS_16CompileConditionILi900EEEEEvPT_S6_S6_PKS5_S8_S8_S8_PKfflPfPj
        .type           _ZN13group_norm_v218gn_bwd_cuda_kernelI13__nv_bfloat16Li480ELi1ELi16ELi120ELi256ELb1ELb1ELi4ELi960ELi960ELi4ELb1ELi2ELb0ELb0ELNS_15WgradSyncMethodE3ENS_16CompileConditionILi900EEEEEvPT_S6_S6_PKS5_S8_S8_S8_PKfflPfPj,@function
        .size           _ZN13group_norm_v218gn_bwd_cuda_kernelI13__nv_bfloat16Li480ELi1ELi16ELi120ELi256ELb1ELb1ELi4ELi960ELi960ELi4ELb1ELi2ELb0ELb0ELNS_15WgradSyncMethodE3ENS_16CompileConditionILi900EEEEEvPT_S6_S6_PKS5_S8_S8_S8_PKfflPfPj,(.L_x_3914 - _ZN13group_norm_v218gn_bwd_cuda_kernelI13__nv_bfloat16Li480ELi1ELi16ELi120ELi256ELb1ELb1ELi4ELi960ELi960ELi4ELb1ELi2ELb0ELb0ELNS_15WgradSyncMethodE3ENS_16CompileConditionILi900EEEEEvPT_S6_S6_PKS5_S8_S8_S8_PKfflPfPj)
        .other          _ZN13group_norm_v218gn_bwd_cuda_kernelI13__nv_bfloat16Li480ELi1ELi16ELi120ELi256ELb1ELb1ELi4ELi960ELi960ELi4ELb1ELi2ELb0ELb0ELNS_15WgradSyncMethodE3ENS_16CompileConditionILi900EEEEEvPT_S6_S6_PKS5_S8_S8_S8_PKfflPfPj,@"STO_CUDA_ENTRY STV_DEFAULT"
_ZN13group_norm_v218gn_bwd_cuda_kernelI13__nv_bfloat16Li480ELi1ELi16ELi120ELi256ELb1ELb1ELi4ELi960ELi960ELi4ELb1ELi2ELb0ELb0ELNS_15WgradSyncMethodE3ENS_16CompileConditionILi900EEEEEvPT_S6_S6_PKS5_S8_S8_S8_PKfflPfPj:
.text._ZN13group_norm_v218gn_bwd_cuda_kernelI13__nv_bfloat16Li480ELi1ELi16ELi120ELi256ELb1ELb1ELi4ELi960ELi960ELi4ELb1ELi2ELb0ELb0ELNS_15WgradSyncMethodE3ENS_16CompileConditionILi900EEEEEvPT_S6_S6_PKS5_S8_S8_S8_PKfflPfPj:
        /* <DEDUP_REMOVED lines=10> */
[----:B------:R-:W-:Y:S02]  /*00a0*/  LOP3.LUT R10, R0, 0x1, RZ, 0xc0, !PT ;  /* 0x00000001000a7812 */ /* 0x000fe400078ec0ff */
[----:B------:R-:W-:Y:S02]  /*00b0*/  ISETP.GT.AND.EX P0, PT, R3, RZ, PT, P0 ;  /* 0x000000ff0300720c */ /* 0x000fe40003f04300 */
[----:B------:R-:W-:-:S11]  /*00c0*/  MOV R3, R0 ;  /* 0x0000000000037202 */ /* 0x000fd60000000f00 */
[----:B-1----:R-:W-:Y:S05]  /*00d0*/  @P0 BRA `(.L_x_980) ;  /* 0x0000000000640947 */ /* 0x002fea0003800000 */
[----:B------:R-:W0:Y:S01]  /*00e0*/  S2R R0, SR_TID.X ;  /* 0x0000000000007919 */ /* 0x000e220000002100 */
[----:B------:R-:W-:Y:S01]  /*00f0*/  BAR.SYNC.DEFER_BLOCKING 0x0 ;  /* 0x0000000000007b1d */ /* 0x000fe20000010000 */
[----:B0-----:R-:W-:-:S13]  /*0100*/  ISETP.NE.AND P0, PT, R0, RZ, PT ;  /* 0x000000ff0000720c */ /* 0x001fda0003f05270 */
[----:B------:R-:W-:Y:S05]  /*0110*/  @P0 BRA `(.L_x_981) ;  /* 0x0000000000480947 */ /* 0x000fea0003800000 */
[----:B------:R-:W0:Y:S01]  /*0120*/  LDC.64 R4, c[0x0][0x268] ;  /* 0x00009a00ff047b82 */ /* 0x000e220000000a00 */
[----:B------:R-:W-:Y:S02]  /*0130*/  SHF.R.U32.HI R3, RZ, 0x1, R3 ;  /* 0x00000001ff037819 */ /* 0x000fe40000011603 */
[----:B------:R-:W-:-:S03]  /*0140*/  MOV R0, 0x7fffffc1 ;  /* 0x7fffffc100007802 */ /* 0x000fc60000000f00 */
[----:B------:R-:W-:Y:S01]  /*0150*/  IMAD.MOV R7, RZ, RZ, -R3 ;  /* 0x000000ffff077224 */ /* 0x000fe200078e0a03 */
[----:B------:R-:W-:-:S04]  /*0160*/  LOP3.LUT R3, R10, 0x2, RZ, 0xfc, !PT ;  /* 0x000000020a037812 */ /* 0x000fc800078efcff */
[----:B------:R-:W-:Y:S01]  /*0170*/  ISETP.NE.AND P0, PT, R2, R7, PT ;  /* 0x000000070200720c */ /* 0x000fe20003f05270 */
[----:B0-----:R-:W-:-:S03]  /*0180*/  IMAD.WIDE.U32 R4, R3, 0x4, R4 ;  /* 0x0000000403047825 */ /* 0x001fc600078e0004 */
[----:B------:R-:W-:Y:S01]  /*0190*/  SEL R3, R0, 0x1, !P0 ;  /* 0x0000000100037807 */ /* 0x000fe20004000000 */
[----:B------:R-:W-:Y:S06]  /*01a0*/  MEMBAR.ALL.GPU ;  /* 0x0000000000007992 */ /* 0x000fec000000a000 */
[----:B------:R-:W-:-:S00]  /*01b0*/  ERRBAR ;  /* 0x00000000000079ab */ /* 0x000fc00000000000 */
[----:B------:R-:W-:Y:S06]  /*01c0*/  CGAERRBAR ;  /* 0x00000000000075ab */ /* 0x000fec0000000000 */
[----:B------:R0:W5:Y:S02]  /*01d0*/  ATOM.E.ADD.STRONG.GPU PT, R3, desc[UR8][R4.64], R3 ;  /* 0x000000030403798a */ /* 0x00016400081ee1c8 */
.L_x_982:
[----:B------:R-:W2:Y:S04]  /*01e0*/  LD.E.STRONG.GPU R0, desc[UR8][R4.64] ;  /* 0x0000000804007980 */ /* 0x000ea8000c10f900 */
[----:B--2---:R-:W-:Y:S01]  /*01f0*/  CCTL.IVALL ;  /* 0x00000000ff00798f */ /* 0x004fe20002000000 */
[----:B------:R-:W-:Y:S05]  /*0200*/  YIELD ;  /* 0x0000000000007946 */ /* 0x000fea0003800000 */
[----:B-----5:R-:W-:-:S04]  /*0210*/  LOP3.LUT R0, R0, R3, RZ, 0x3c, !PT ;  /* 0x0000000300007212 */ /* 0x020fc800078e3cff */
[----:B------:R-:W-:-:S13]  /*0220*/  ISETP.GT.AND P0, PT, R0, -0x1, PT ;  /* 0xffffffff0000780c */ /* 0x000fda0003f04270 */
[----:B------:R-:W-:Y:S05]  /*0230*/  @P0 BRA `(.L_x_982) ;  /* 0xfffffffc00e80947 */ /* 0x000fea000383ffff */
.L_x_981:
[----:B------:R-:W-:Y:S05]  /*0240*/  WARPSYNC.ALL ;  /* 0x0000000000007948 */ /* 0x000fea0003800000 */
[----:B------:R-:W-:Y:S06]  /*0250*/  BAR.SYNC.DEFER_BLOCKING 0x0 ;  /* 0x0000000000007b1d */ /* 0x000fec0000010000 */
[----:B------:R-:W-:Y:S05]  /*0260*/  BRA `(.L_x_983) ;  /* 0x0000003400007947 */ /* 0x000fea0003800000 */
.L_x_980:
[----:B------:R-:W0:Y:S01]  /*0270*/  S2R R4, SR_TID.X ;  /* 0x0000000000047919 */ /* 0x000e220000002100 */
[----:B------:R-:W-:Y:S01]  /*0280*/  MOV R5, 0x400 ;  /* 0x0000040000057802 */ /* 0x000fe20000000f00 */
[----:B------:R-:W1:Y:S01]  /*0290*/  LDC.64 R86, c[0x0][0x268] ;  /* 0x00009a00ff567b82 */ /* 0x000e620000000a00 */
[----:B------:R-:W-:Y:S01]  /*02a0*/  CS2R R42, SRZ ;  /* 0x00000000002a7805 */ /* 0x000fe2000001ff00 */
[----:B------:R-:W2:Y:S01]  /*02b0*/  S2R R8, SR_CgaCtaId ;  /* 0x0000000000087919 */ /* 0x000ea20000008800 */
[----:B------:R-:W-:Y:S01]  /*02c0*/  CS2R R44, SRZ ;  /* 0x00000000002c7805 */ /* 0x000fe2000001ff00 */
[----:B------:R-:W-:Y:S01]  /*02d0*/  VIADD R5, R5, 0x3c00 ;  /* 0x00003c0005057836 */ /* 0x000fe20000000000 */
[----:B------:R-:W-:Y:S02]  /*02e0*/  CS2R R46, SRZ ;  /* 0x00000000002e7805 */ /* 0x000fe4000001ff00 */
[----:B------:R-:W-:Y:S01]  /*02f0*/  CS2R R48, SRZ ;  /* 0x0000000000307805 */ /* 0x000fe2000001ff00 */
[----:B------:R-:W-:Y:S01]  /*0300*/  UMOV UR4, URZ ;  /* 0x0000003f00047c82 */ /* 0x000fe20008000000 */
[C---:B0-----:R-:W-:Y:S01]  /*0310*/  IMAD.WIDE.U32 R6, R4.reuse, -0x77777777, RZ ;  /* 0x8888888904067825 */ /* 0x041fe200078e00ff */
[----:B------:R-:W-:-:S02]  /*0320*/  IADD3 R14, R4, 0x1e0, RZ ;  /* 0x000001e0040e7810 */ /* 0x000fc40007ffe0ff */
[----:B------:R-:W-:Y:S01]  /*0330*/  SHF.R.S32.HI R13, RZ, 0x1f, R4 ;  /* 0x0000001fff0d7819 */ /* 0x000fe20000011404 */
[----:B------:R-:W-:Y:S01]  /*0340*/  IMAD.SHL.U32 R6, R2, 0x4, RZ ;  /* 0x0000000402067824 */ /* 0x000fe200078e00ff */
[----:B------:R-:W-:Y:S02]  /*0350*/  SHF.R.U32.HI R20, RZ, 0x7, R7 ;  /* 0x00000007ff147819 */ /* 0x000fe40000011607 */
[----:B------:R-:W-:Y:S02]  /*0360*/  SHF.R.S32.HI R7, RZ, 0x1f, R14 ;  /* 0x0000001fff077819 */ /* 0x000fe4000001140e */
[----:B------:R-:W-:Y:S02]  /*0370*/  LEA.HI R12, R13, R4, RZ, 0x2 ;  /* 0x000000040d0c7211 */ /* 0x000fe400078f10ff */
[----:B------:R-:W-:Y:S02]  /*0380*/  LEA.HI R11, R7, R14, RZ, 0x2 ;  /* 0x0000000e070b7211 */ /* 0x000fe400078f10ff */
[----:B--2---:R-:W-:Y:S01]  /*0390*/  LEA R5, R8, R5, 0x18 ;  /* 0x0000000508057211 */ /* 0x004fe200078ec0ff */
[----:B------:R-:W-:Y:S01]  /*03a0*/  IMAD R8, R20, -0xf0, R4 ;  /* 0xffffff1014087824 */ /* 0x000fe200078e0204 */
[----:B------:R-:W-:-:S02]  /*03b0*/  LOP3.LUT R9, R6, 0xfc, RZ, 0xc0, !PT ;  /* 0x000000fc06097812 */ /* 0x000fc400078ec0ff */
[----:B------:R-:W-:Y:S02]  /*03c0*/  LEA.HI R18, R7, R14, RZ, 0x4 ;  /* 0x0000000e07127211 */ /* 0x000fe400078f20ff */
[----:B------:R-:W-:Y:S02]  /*03d0*/  SHF.R.S32.HI R6, RZ, 0x2, R12 ;  /* 0x00000002ff067819 */ /* 0x000fe4000001140c */
[----:B------:R-:W-:Y:S02]  /*03e0*/  LOP3.LUT R17, R11, 0xfffffffc, RZ, 0xc0, !PT ;  /* 0xfffffffc0b117812 */ /* 0x000fe400078ec0ff */
[----:B------:R-:W-:Y:S01]  /*03f0*/  SHF.R.S32.HI R7, RZ, 0x2, R11 ;  /* 0x00000002ff077819 */ /* 0x000fe2000001140b */
[----:B------:R-:W-:Y:S01]  /*0400*/  IMAD R11, R8, 0x18, R5 ;  /* 0x00000018080b7824 */ /* 0x000fe200078e0205 */
[----:B------:R-:W-:Y:S01]  /*0410*/  IADD3 R15, R6, 0xf0, RZ ;  /* 0x000000f0060f7810 */ /* 0x000fe20007ffe0ff */
[----:B------:R-:W-:Y:S01]  /*0420*/  IMAD.IADD R17, R14, 0x1, -R17 ;  /* 0x000000010e117824 */ /* 0x000fe200078e0a11 */
[----:B------:R-:W-:Y:S01]  /*0430*/  IADD3 R19, R7, 0xf0, RZ ;  /* 0x000000f007137810 */ /* 0x000fe20007ffe0ff */
[----:B------:R-:W-:Y:S01]  /*0440*/  IMAD.IADD R14, R9, 0x1, R20 ;  /* 0x00000001090e7824 */ /* 0x000fe200078e0214 */
[----:B------:R-:W-:-:S02]  /*0450*/  LEA R9, R20, R11, 0x3 ;  /* 0x0000000b14097211 */ /* 0x000fc400078e18ff */
[----:B------:R-:W-:Y:S01]  /*0460*/  SHF.R.S32.HI R16, RZ, 0x1f, R15 ;  /* 0x0000001fff107819 */ /* 0x000fe2000001140f */
[----:B------:R-:W-:Y:S01]  /*0470*/  IMAD R14, R14, 0x780, RZ ;  /* 0x000007800e0e7824 */ /* 0x000fe200078e02ff */
[----:B------:R-:W-:Y:S02]  /*0480*/  SHF.R.S32.HI R20, RZ, 0x1f, R19 ;  /* 0x0000001fff147819 */ /* 0x000fe40000011413 */
[----:B------:R-:W-:Y:S02]  /*0490*/  LOP3.LUT R11, R12, 0xfffffffc, RZ, 0xc0, !PT ;  /* 0xfffffffc0c0b7812 */ /* 0x000fe400078ec0ff */
[----:B------:R-:W-:Y:S02]  /*04a0*/  LEA.HI R13, R13, R4, RZ, 0x4 ;  /* 0x000000040d0d7211 */ /* 0x000fe400078f20ff */
[----:B------:R-:W-:Y:S01]  /*04b0*/  LEA.HI R16, R16, R15, RZ, 0x2 ;  /* 0x0000000f10107211 */ /* 0x000fe200078f10ff */
[----:B------:R-:W-:Y:S01]  /*04c0*/  IMAD.IADD R11, R4, 0x1, -R11 ;  /* 0x00000001040b7824 */ /* 0x000fe200078e0a0b */
[----:B------:R-:W-:-:S02]  /*04d0*/  LEA.HI R20, R20, R19, RZ, 0x2 ;  /* 0x0000001314147211 */ /* 0x000fc400078f10ff */
[----:B------:R-:W-:Y:S02]  /*04e0*/  LOP3.LUT R15, R10, 0x2, RZ, 0xfc, !PT ;  /* 0x000000020a0f7812 */ /* 0x000fe400078efcff */
[----:B------:R-:W-:Y:S02]  /*04f0*/  SHF.R.U32.HI R10, RZ, 0x4, R13 ;  /* 0x00000004ff0a7819 */ /* 0x000fe4000001160d */
[----:B------:R-:W-:Y:S01]  /*0500*/  SHF.R.U32.HI R16, RZ, 0x2, R16 ;  /* 0x00000002ff107819 */ /* 0x000fe20000011610 */
[----:B-1----:R-:W-:Y:S01]  /*0510*/  IMAD.WIDE.U32 R86, R15, 0x4, R86 ;  /* 0x000000040f567825 */ /* 0x002fe200078e0056 */
[----:B------:R-:W-:Y:S02]  /*0520*/  SHF.R.U32.HI R12, RZ, 0x4, R18 ;  /* 0x00000004ff0c7819 */ /* 0x000fe40000011612 */
[----:B------:R-:W-:Y:S02]  /*0530*/  SHF.R.U32.HI R20, RZ, 0x2, R20 ;  /* 0x00000002ff147819 */ /* 0x000fe40000011614 */
[----:B------:R-:W-:-:S02]  /*0540*/  LOP3.LUT R10, R11, 0x3, R10, 0x78, !PT ;  /* 0x000000030b0a7812 */ /* 0x000fc400078e780a */
[----:B------:R-:W-:Y:S02]  /*0550*/  LOP3.LUT R11, R11, 0x3, R16, 0x78, !PT ;  /* 0x000000030b0b7812 */ /* 0x000fe400078e7810 */
[C---:B------:R-:W-:Y:S02]  /*0560*/  LOP3.LUT R12, R17.reuse, 0x3, R12, 0x78, !PT ;  /* 0x00000003110c7812 */ /* 0x040fe400078e780c */
[----:B------:R-:W-:-:S07]  /*0570*/  LOP3.LUT R13, R17, 0x3, R20, 0x78, !PT ;  /* 0x00000003110d7812 */ /* 0x000fce00078e7814 */
.L_x_995:
[C---:B------:R-:W-:Y:S01]  /*0580*/  LOP3.LUT R85, R3.reuse, 0x1, RZ, 0xc0, !PT ;  /* 0x0000000103557812 */ /* 0x040fe200078ec0ff */
[----:B------:R-:W-:Y:S01]  /*0590*/  ULDC.64 UR12, c[0x0][0x248] ;  /* 0x00009200000c7ab9 */ /* 0x000fe20000000a00 */
[--C-:B------:R-:W-:Y:S01]  /*05a0*/  SHF.R.U64 R23, R3, 0x1, R24.reuse ;  /* 0x0000000103177819 */ /* 0x100fe20000001218 */
[----:B-1----:R-:W-:Y:S01]  /*05b0*/  VIADD R19, R14, 0xf00 ;  /* 0x00000f000e137836 */ /* 0x002fe20000000000 */
[----:B------:R-:W-:Y:S01]  /*05c0*/  SHF.R.U32.HI R22, RZ, 0x1, R24 ;  /* 0x00000001ff167819 */ /* 0x000fe20000011618 */
[----:B------:R-:W-:Y:S01]  /*05d0*/  IMAD R85, R85, 0x3c0, RZ ;  /* 0x000003c055557824 */ /* 0x000fe200078e02ff */
[----:B------:R-:W0:Y:S01]  /*05e0*/  LDC.64 R54, c[0x0][0x238] ;  /* 0x00008e00ff367b82 */ /* 0x000e220000000a00 */
[----:B------:R-:W-:-:S03]  /*05f0*/  ULDC UR5, c[0x0][0x250] ;  /* 0x0000940000057ab9 */ /* 0x000fc60000000800 */
[----:B------:R-:W-:-:S04]  /*0600*/  LEA R20, R8, R85, 0x2 ;  /* 0x0000005508147211 */ /* 0x000fc800078e10ff */
[--C-:B------:R-:W-:Y:S01]  /*0610*/  SHF.R.S32.HI R21, RZ, 0x1f, R20.reuse ;  /* 0x0000001fff157819 */ /* 0x100fe20000011414 */
[----:B------:R-:W-:Y:S01]  /*0620*/  IMAD.WIDE.U32 R16, R20, -0x77777777, RZ ;  /* 0x8888888914107825 */ /* 0x000fe200078e00ff */
[----:B------:R-:W1:Y:S04]  /*0630*/  LDC.64 R56, c[0x0][0x240] ;  /* 0x00009000ff387b82 */ /* 0x000e680000000a00 */
[----:B------:R-:W-:Y:S01]  /*0640*/  SHF.R.U32.HI R15, RZ, 0x6, R17 ;  /* 0x00000006ff0f7819 */ /* 0x000fe20000011611 */
[----:B------:R-:W-:-:S03]  /*0650*/  IMAD.WIDE.U32 R16, R23, 0x78000, R20 ;  /* 0x0007800017107825 */ /* 0x000fc600078e0014 */
[----:B------:R-:W-:Y:S01]  /*0660*/  LEA R18, P0, R23, R15, 0x4 ;  /* 0x0000000f17127211 */ /* 0x000fe200078020ff */
[----:B------:R-:W-:Y:S01]  /*0670*/  IMAD R21, R22, 0x78000, RZ ;  /* 0x0007800016157824 */ /* 0x000fe200078e02ff */
[-C--:B------:R-:W-:Y:S02]  /*0680*/  IADD3 R19, P2, R19, R16.reuse, RZ ;  /* 0x0000001013137210 */ /* 0x080fe40007f5e0ff */
[----:B------:R-:W-:Y:S02]  /*0690*/  LEA.HI.X R23, R23, RZ, R22, 0x4, P0 ;  /* 0x000000ff17177211 */ /* 0x000fe400000f2416 */
[----:B------:R-:W-:Y:S02]  /*06a0*/  LEA R50, P0, R18, UR12, 0x3 ;  /* 0x0000000c12327c11 */ /* 0x000fe4000f8018ff */
[----:B------:R-:W-:Y:S02]  /*06b0*/  IADD3 R21, R17, R21, RZ ;  /* 0x0000001511157210 */ /* 0x000fe40007ffe0ff */
[----:B------:R-:W-:-:S02]  /*06c0*/  IADD3 R17, P1, R14, R16, RZ ;  /* 0x000000100e117210 */ /* 0x000fc40007f3e0ff */
[----:B------:R-:W-:Y:S01]  /*06d0*/  LEA.HI.X R51, R18, UR13, R23, 0x3, P0 ;  /* 0x0000000d12337c11 */ /* 0x000fe200080f1c17 */
[----:B------:R-:W-:Y:S01]  /*06e0*/  ULDC.64 UR12, c[0x0][0x230] ;  /* 0x00008c00000c7ab9 */ /* 0x000fe20000000a00 */
[----:B------:R-:W-:Y:S01]  /*06f0*/  SHF.L.U32 R16, R17, 0x1, RZ ;  /* 0x0000000111107819 */ /* 0x000fe200000006ff */
[----:B------:R-:W-:-:S03]  /*0700*/  IMAD.X R18, RZ, RZ, R21, P1 ;  /* 0x000000ffff127224 */ /* 0x000fc600008e0615 */
[----:B------:R-:W2:Y:S01]  /*0710*/  LDG.E.64.CONSTANT R50, desc[UR8][R50.64] ;  /* 0x0000000832327981 */ /* 0x000ea2000c1e9b00 */
[----:B------:R-:W-:Y:S01]  /*0720*/  IADD3 R52, P0, R16, UR12, RZ ;  /* 0x0000000c10347c10 */ /* 0x000fe2000ff1e0ff */
[----:B0-----:R-:W-:Y:S01]  /*0730*/  IMAD.WIDE R54, R20, 0x2, R54 ;  /* 0x0000000214367825 */ /* 0x001fe200078e0236 */
[----:B------:R-:W-:-:S03]  /*0740*/  SHF.L.U64.HI R17, R17, 0x1, R18 ;  /* 0x0000000111117819 */ /* 0x000fc60000010212 */
[----:B------:R-:W-:Y:S01]  /*0750*/  IMAD.X R18, RZ, RZ, R21, P2 ;  /* 0x000000ffff127224 */ /* 0x000fe200010e0615 */
[----:B------:R-:W-:Y:S01]  /*0760*/  IADD3.X R53, R17, UR13, RZ, P0, !PT ;  /* 0x0000000d11357c10 */ /* 0x000fe200087fe4ff */
[----:B-1----:R-:W-:Y:S01]  /*0770*/  IMAD.WIDE R56, R20, 0x2, R56 ;  /* 0x0000000214387825 */ /* 0x002fe200078e0238 */
[----:B------:R-:W3:Y:S02]  /*0780*/  LDG.E.64.CONSTANT R54, desc[UR8][R54.64] ;  /* 0x0000000836367981 */ /* 0x000ee4000c1e9b00 */
[C---:B------:R-:W-:Y:S02]  /*0790*/  SHF.L.U64.HI R18, R19.reuse, 0x1, R18 ;  /* 0x0000000113127819 */ /* 0x040fe40000010212 */
[----:B------:R-:W-:Y:S01]  /*07a0*/  SHF.L.U32 R19, R19, 0x1, RZ ;  /* 0x0000000113137819 */ /* 0x000fe200000006ff */
[----:B------:R-:W4:Y:S03]  /*07b0*/  LDG.E.64.CONSTANT R52, desc[UR8][R52.64] ;  /* 0x0000000834347981 */ /* 0x000f26000c1e9b00 */
[----:B------:R-:W-:Y:S01]  /*07c0*/  IADD3 R58, P0, R19, UR12, RZ ;  /* 0x0000000c133a7c10 */ /* 0x000fe2000ff1e0ff */
[----:B------:R-:W5:Y:S03]  /*07d0*/  LDG.E.64.CONSTANT R56, desc[UR8][R56.64] ;  /* 0x0000000838387981 */ /* 0x000f66000c1e9b00 */
[----:B------:R-:W-:Y:S01]  /*07e0*/  IADD3.X R59, R18, UR13, RZ, P0, !PT ;  /* 0x0000000d123b7c10 */ /* 0x000fe200087fe4ff */
[----:B------:R-:W-:-:S05]  /*07f0*/  ULDC.64 UR12, c[0x0][0x228] ;  /* 0x00008a00000c7ab9 */ /* 0x000fca0000000a00 */
[----:B------:R-:W3:Y:S01]  /*0800*/  LDG.E.64.CONSTANT R58, desc[UR8][R58.64] ;  /* 0x000000083a3a7981 */ /* 0x000ee2000c1e9b00 */
[----:B------:R-:W-:-:S04]  /*0810*/  IADD3 R60, P0, R16, UR12, RZ ;  /* 0x0000000c103c7c10 */ /* 0x000fc8000ff1e0ff */
[----:B------:R-:W-:-:S06]  /*0820*/  IADD3.X R61, R17, UR13, RZ, P0, !PT ;  /* 0x0000000d113d7c10 */ /* 0x000fcc00087fe4ff */
[----:B------:R-:W5:Y:S01]  /*0830*/  LDG.E.64.CONSTANT R60, desc[UR8][R60.64] ;  /* 0x000000083c3c7981 */ /* 0x000f62000c1e9b00 */
[----:B------:R-:W-:-:S04]  /*0840*/  IADD3 R62, P0, R19, UR12, RZ ;  /* 0x0000000c133e7c10 */ /* 0x000fc8000ff1e0ff */
[----:B------:R-:W-:-:S06]  /*0850*/  IADD3.X R63, R18, UR13, RZ, P0, !PT ;  /* 0x0000000d123f7c10 */ /* 0x000fcc00087fe4ff */
[----:B------:R-:W5:Y:S01]  /*0860*/  LDG.E.64.CONSTANT R62, desc[UR8][R62.64] ;  /* 0x000000083e3e7981 */ /* 0x000f62000c1e9b00 */
[----:B------:R-:W-:Y:S01]  /*0870*/  ISETP.GT.U32.AND P1, PT, R4, 0xf, PT ;  /* 0x0000000f0400780c */ /* 0x000fe20003f24070 */
[----:B--2---:R-:W-:-:S06]  /*0880*/  FADD.FTZ R20, R51, UR5 ;  /* 0x0000000533147e21 */ /* 0x004fcc0008010000 */
[----:B------:R-:W0:Y:S01]  /*0890*/  MUFU.RSQ R20, R20 ;  /* 0x0000001400147308 */ /* 0x000e220000001400 */
[----:B----4-:R-:W-:Y:S01]  /*08a0*/  IMAD.U32 R21, R52, 0x10000, RZ ;  /* 0x0001000034157824 */ /* 0x010fe200078e00ff */
[----:B------:R-:W-:-:S03]  /*08b0*/  SHF.L.U32 R29, R53, 0x10, RZ ;  /* 0x00000010351d7819 */ /* 0x000fc600000006ff */
[C---:B------:R-:W-:Y:S02]  /*08c0*/  FADD.FTZ R21, -R50.reuse, R21 ;  /* 0x0000001532157221 */ /* 0x040fe40000010100 */
[----:B------:R-:W-:Y:S02]  /*08d0*/  FADD.FTZ R29, -R50, R29 ;  /* 0x0000001d321d7221 */ /* 0x000fe40000010100 */
[----:B0-----:R-:W-:Y:S01]  /*08e0*/  FMUL.FTZ R75, R20, R21 ;  /* 0x00000015144b7220 */ /* 0x001fe20000410000 */
[----:B---3--:R-:W-:Y:S02]  /*08f0*/  IMAD.U32 R21, R58, 0x10000, RZ ;  /* 0x000100003a157824 */ /* 0x008fe400078e00ff */
[----:B------:R-:W-:Y:S01]  /*0900*/  FMUL.FTZ R71, R20, R29 ;  /* 0x0000001d14477220 */ /* 0x000fe20000410000 */
[----:B------:R-:W-:Y:S01]  /*0910*/  SHF.L.U32 R29, R59, 0x10, RZ ;  /* 0x000000103b1d7819 */ /* 0x000fe200000006ff */
[----:B------:R-:W-:Y:S01]  /*0920*/  FADD.FTZ R21, -R50, R21 ;  /* 0x0000001532157221 */ /* 0x000fe20000010100 */
[----:B------:R-:W-:-:S02]  /*0930*/  SHF.L.U32 R74, R54, 0x10, RZ ;  /* 0x00000010364a7819 */ /* 0x000fc400000006ff */
[----:B-----5:R-:W-:Y:S01]  /*0940*/  SHF.L.U32 R25, R56, 0x10, RZ ;  /* 0x0000001038197819 */ /* 0x020fe200000006ff */
[----:B------:R-:W-:Y:S01]  /*0950*/  FMUL.FTZ R70, R20, R21 ;  /* 0x0000001514467220 */ /* 0x000fe20000410000 */
[----:B------:R-:W-:Y:S01]  /*0960*/  PRMT R22, R52, 0x7632, R22 ;  /* 0x0000763234167816 */ /* 0x000fe20000000016 */
[----:B------:R-:W-:Y:S01]  /*0970*/  FADD.FTZ R31, -R50, R29 ;  /* 0x0000001d321f7221 */ /* 0x000fe20000010100 */
[----:B------:R-:W-:Y:S01]  /*0980*/  SHF.L.U32 R37, R57, 0x10, RZ ;  /* 0x0000001039257819 */ /* 0x000fe200000006ff */
[--C-:B------:R-:W-:Y:S01]  /*0990*/  FFMA.FTZ R32, R75, R74, R25.reuse ;  /* 0x0000004a4b207223 */ /* 0x100fe20000010019 */
[----:B------:R-:W-:Y:S01]  /*09a0*/  FFMA.FTZ R21, R74, R70, R25 ;  /* 0x000000464a157223 */ /* 0x000fe20000010019 */
[----:B------:R-:W-:Y:S01]  /*09b0*/  SHF.L.U32 R25, R22, 0x10, RZ ;  /* 0x0000001016197819 */ /* 0x000fe200000006ff */
[----:B------:R-:W-:Y:S02]  /*09c0*/  IMAD.U32 R72, R55, 0x10000, RZ ;  /* 0x0001000037487824 */ /* 0x000fe400078e00ff */
[----:B------:R-:W-:Y:S01]  /*09d0*/  FMUL.FTZ R22, R20, R31 ;  /* 0x0000001f14167220 */ /* 0x000fe20000410000 */
[----:B------:R-:W-:Y:S01]  /*09e0*/  PRMT R29, R53, 0x7632, R29 ;  /* 0x00007632351d7816 */ /* 0x000fe2000000001d */
[----:B------:R-:W-:Y:S01]  /*09f0*/  FMUL.FTZ R30, R32, -1.4426950216293334961 ;  /* 0xbfb8aa3b201e7820 */ /* 0x000fe20000410000 */
[----:B------:R-:W-:Y:S01]  /*0a00*/  PRMT R23, R54, 0x7632, R23 ;  /* 0x0000763236177816 */ /* 0x000fe20000000017 */
[----:B------:R-:W-:Y:S01]  /*0a10*/  FFMA.FTZ R34, R71, R72, R37 ;  /* 0x0000004847227223 */ /* 0x000fe20000010025 */
[----:B------:R-:W-:Y:S01]  /*0a20*/  PRMT R27, R56, 0x7632, R27 ;  /* 0x00007632381b7816 */ /* 0x000fe2000000001b */
[----:B------:R-:W-:Y:S01]  /*0a30*/  FADD.FTZ R35, -R50, R25 ;  /* 0x0000001932237221 */ /* 0x000fe20000010100 */
[----:B------:R-:W-:Y:S01]  /*0a40*/  FFMA.FTZ R25, R72, R22, R37 ;  /* 0x0000001648197223 */ /* 0x000fe20000010025 */
[----:B------:R-:W-:-:S02]  /*0a50*/  PRMT R31, R58, 0x7632, R31 ;  /* 0x000076323a1f7816 */ /* 0x000fc4000000001f */
[----:B------:R-:W-:Y:S01]  /*0a60*/  SHF.L.U32 R37, R29, 0x10, RZ ;  /* 0x000000101d257819 */ /* 0x000fe200000006ff */
[----:B------:R-:W-:Y:S02]  /*0a70*/  IMAD.U32 R23, R23, 0x10000, RZ ;  /* 0x0001000017177824 */ /* 0x000fe400078e00ff */
[----:B------:R-:W-:Y:S01]  /*0a80*/  FMUL.FTZ R33, R34, -1.4426950216293334961 ;  /* 0xbfb8aa3b22217820 */ /* 0x000fe20000410000 */
[----:B------:R-:W-:Y:S02]  /*0a90*/  IMAD.U32 R36, R27, 0x10000, RZ ;  /* 0x000100001b247824 */ /* 0x000fe400078e00ff */
[----:B------:R-:W-:Y:S01]  /*0aa0*/  FMUL.FTZ R29, R20, R35 ;  /* 0x00000023141d7220 */ /* 0x000fe20000410000 */
[----:B------:R-:W-:Y:S01]  /*0ab0*/  PRMT R26, R55, 0x7632, R26 ;  /* 0x00007632371a7816 */ /* 0x000fe2000000001a */
[----:B------:R-:W0:Y:S01]  /*0ac0*/  MUFU.EX2 R30, R30 ;  /* 0x0000001e001e7308 */ /* 0x000e220000000800 */
[----:B------:R-:W-:Y:S02]  /*0ad0*/  PRMT R28, R57, 0x7632, R28 ;  /* 0x00007632391c7816 */ /* 0x000fe4000000001c */
[----:B------:R-:W-:Y:S01]  /*0ae0*/  SHF.L.U32 R27, R31, 0x10, RZ ;  /* 0x000000101f1b7819 */ /* 0x000fe200000006ff */
[----:B------:R-:W-:Y:S01]  /*0af0*/  FADD.FTZ R31, -R50, R37 ;  /* 0x00000025321f7221 */ /* 0x000fe20000010100 */
[----:B------:R-:W-:Y:S01]  /*0b00*/  FFMA.FTZ R39, R29, R23, R36 ;  /* 0x000000171d277223 */ /* 0x000fe20000010024 */
[----:B------:R-:W-:Y:S01]  /*0b10*/  SHF.L.U32 R26, R26, 0x10, RZ ;  /* 0x000000101a1a7819 */ /* 0x000fe200000006ff */
[----:B------:R-:W-:Y:S01]  /*0b20*/  IMAD.U32 R65, R28, 0x10000, RZ ;  /* 0x000100001c417824 */ /* 0x000fe200078e00ff */
[----:B------:R-:W1:Y:S01]  /*0b30*/  MUFU.EX2 R33, R33 ;  /* 0x0000002100217308 */ /* 0x000e620000000800 */
[----:B------:R-:W-:Y:S01]  /*0b40*/  FMUL.FTZ R31, R20, R31 ;  /* 0x0000001f141f7220 */ /* 0x000fe20000410000 */
[----:B------:R-:W-:-:S03]  /*0b50*/  FMUL.FTZ R37, R39, -1.4426950216293334961 ;  /* 0xbfb8aa3b27257820 */ /* 0x000fc60000410000 */
[----:B------:R-:W-:-:S03]  /*0b60*/  FFMA.FTZ R41, R31, R26, R65 ;  /* 0x0000001a1f297223 */ /* 0x000fc60000010041 */
[----:B------:R-:W2:Y:S01]  /*0b70*/  MUFU.EX2 R37, R37 ;  /* 0x0000002500257308 */ /* 0x000ea20000000800 */
[----:B------:R-:W-:Y:S01]  /*0b80*/  FMUL.FTZ R67, R41, -1.4426950216293334961 ;  /* 0xbfb8aa3b29437820 */ /* 0x000fe20000410000 */
[----:B0-----:R-:W-:Y:S01]  /*0b90*/  FADD.FTZ R35, R30, 1 ;  /* 0x3f8000001e237421 */ /* 0x001fe20000010000 */
[----:B------:R-:W-:-:S05]  /*0ba0*/  PRMT R30, R59, 0x7632, R30 ;  /* 0x000076323b1e7816 */ /* 0x000fca000000001e */
[----:B------:R-:W0:Y:S01]  /*0bb0*/  MUFU.EX2 R67, R67 ;  /* 0x0000004300437308 */ /* 0x000e220000000800 */
[----:B-1----:R-:W-:Y:S01]  /*0bc0*/  FADD.FTZ R66, R33, 1 ;  /* 0x3f80000021427421 */ /* 0x002fe20000010000 */
[----:B------:R-:W-:Y:S01]  /*0bd0*/  SHF.L.U32 R33, R30, 0x10, RZ ;  /* 0x000000101e217819 */ /* 0x000fe200000006ff */
[----:B------:R-:W-:-:S04]  /*0be0*/  FADD.FTZ R27, -R50, R27 ;  /* 0x0000001b321b7221 */ /* 0x000fc80000010100 */
[----:B------:R-:W-:Y:S01]  /*0bf0*/  FADD.FTZ R33, -R50, R33 ;  /* 0x0000002132217221 */ /* 0x000fe20000010100 */
[----:B------:R-:W1:Y:S01]  /*0c00*/  MUFU.RCP R66, R66 ;  /* 0x0000004200427308 */ /* 0x000e620000001000 */
[----:B--2---:R-:W-:Y:S01]  /*0c10*/  FADD.FTZ R51, R37, 1 ;  /* 0x3f80000025337421 */ /* 0x004fe20000010000 */
[----:B------:R-:W-:Y:S01]  /*0c20*/  FMUL.FTZ R40, R21, -1.4426950216293334961 ;  /* 0xbfb8aa3b15287820 */ /* 0x000fe20000410000 */
[C---:B------:R-:W-:Y:S01]  /*0c30*/  FMUL.FTZ R33, R20.reuse, R33 ;  /* 0x0000002114217220 */ /* 0x040fe20000410000 */
[----:B------:R-:W-:Y:S01]  /*0c40*/  FMUL.FTZ R28, R20, R27 ;  /* 0x0000001b141c7220 */ /* 0x000fe20000410000 */
[----:B------:R-:W-:-:S03]  /*0c50*/  FMUL.FTZ R38, R25, -1.4426950216293334961 ;  /* 0xbfb8aa3b19267820 */ /* 0x000fc60000410000 */
[----:B------:R-:W2:Y:S01]  /*0c60*/  MUFU.RCP R64, R35 ;  /* 0x0000002300407308 */ /* 0x000ea20000001000 */
[----:B------:R-:W-:Y:S01]  /*0c70*/  FFMA.FTZ R30, R26, R33, R65 ;  /* 0x000000211a1e7223 */ /* 0x000fe20000010041 */
[----:B------:R-:W-:Y:S01]  /*0c80*/  FFMA.FTZ R27, R23, R28, R36 ;  /* 0x0000001c171b7223 */ /* 0x000fe20000010024 */
[----:B0-----:R-:W-:-:S05]  /*0c90*/  FADD.FTZ R68, R67, 1 ;  /* 0x3f80000043447421 */ /* 0x001fca0000010000 */
[----:B------:R-:W0:Y:S01]  /*0ca0*/  MUFU.RCP R51, R51 ;  /* 0x0000003300337308 */ /* 0x000e220000001000 */
[----:B------:R-:W-:Y:S01]  /*0cb0*/  FMUL.FTZ R37, R30, -1.4426950216293334961 ;  /* 0xbfb8aa3b1e257820 */ /* 0x000fe20000410000 */
[----:B------:R-:W-:-:S06]  /*0cc0*/  FMUL.FTZ R36, R27, -1.4426950216293334961 ;  /* 0xbfb8aa3b1b247820 */ /* 0x000fcc0000410000 */
[----:B------:R-:W3:Y:S01]  /*0cd0*/  MUFU.EX2 R40, R40 ;  /* 0x0000002800287308 */ /* 0x000ee20000000800 */
[----:B-1----:R-:W-:-:S07]  /*0ce0*/  FADD.FTZ R67, -R66, 1 ;  /* 0x3f80000042437421 */ /* 0x002fce0000010100 */
[----:B------:R-:W-:Y:S08]  /*0cf0*/  MUFU.EX2 R38, R38 ;  /* 0x0000002600267308 */ /* 0x000ff00000000800 */
[----:B------:R-:W1:Y:S01]  /*0d00*/  MUFU.RCP R35, R68 ;  /* 0x0000004400237308 */ /* 0x000e620000001000 */
[----:B--2---:R-:W-:Y:S01]  /*0d10*/  FADD.FTZ R65, -R64, 1 ;  /* 0x3f80000040417421 */ /* 0x004fe20000010100 */
[----:B------:R-:W-:-:S06]  /*0d20*/  FFMA.FTZ R67, R34, R67, 1 ;  /* 0x3f80000022437423 */ /* 0x000fcc0000010043 */
[----:B------:R-:W2:Y:S01]  /*0d30*/  MUFU.EX2 R37, R37 ;  /* 0x0000002500257308 */ /* 0x000ea20000000800 */
[----:B0-----:R-:W-:-:S07]  /*0d40*/  FADD.FTZ R34, -R51, 1 ;  /* 0x3f80000033227421 */ /* 0x001fce0000010100 */
[----:B------:R-:W0:Y:S01]  /*0d50*/  MUFU.EX2 R36, R36 ;  /* 0x0000002400247308 */ /* 0x000e220000000800 */
[----:B------:R-:W-:Y:S01]  /*0d60*/  FFMA.FTZ R65, R32, R65, 1 ;  /* 0x3f80000020417423 */ /* 0x000fe20000010041 */
[----:B---3--:R-:W-:Y:S01]  /*0d70*/  FADD.FTZ R69, R40, 1 ;  /* 0x3f80000028457421 */ /* 0x008fe20000010000 */
[----:B------:R-:W-:Y:S01]  /*0d80*/  FFMA.FTZ R40, R39, R34, 1 ;  /* 0x3f80000027287423 */ /* 0x000fe20000010022 */
[----:B-1----:R-:W-:Y:S01]  /*0d90*/  FADD.FTZ R68, -R35, 1 ;  /* 0x3f80000023447421 */ /* 0x002fe20000010100 */
[----:B------:R-:W-:Y:S01]  /*0da0*/  FADD.FTZ R38, R38, 1 ;  /* 0x3f80000026267421 */ /* 0x000fe20000010000 */
[----:B------:R-:W-:Y:S01]  /*0db0*/  SHF.L.U32 R73, R60, 0x10, RZ ;  /* 0x000000103c497819 */ /* 0x000fe200000006ff */
[----:B------:R-:W-:Y:S01]  /*0dc0*/  FMUL.FTZ R64, R64, R65 ;  /* 0x0000004140407220 */ /* 0x000fe20000410000 */
[----:B------:R-:W-:Y:S01]  /*0dd0*/  PRMT R34, R60, 0x7632, R34 ;  /* 0x000076323c227816 */ /* 0x000fe20000000022 */
[----:B------:R-:W1:Y:S01]  /*0de0*/  MUFU.RCP R32, R69 ;  /* 0x0000004500207308 */ /* 0x000e620000001000 */
[----:B------:R-:W-:Y:S01]  /*0df0*/  FMUL.FTZ R66, R66, R67 ;  /* 0x0000004342427220 */ /* 0x000fe20000410000 */
[----:B------:R-:W-:-:S02]  /*0e00*/  IMAD.U32 R39, R61, 0x10000, RZ ;  /* 0x000100003d277824 */ /* 0x000fc400078e00ff */
[----:B------:R-:W-:Y:S01]  /*0e10*/  FFMA.FTZ R68, R41, R68, 1 ;  /* 0x3f80000029447423 */ /* 0x000fe20000010044 */
[----:B------:R-:W-:Y:S01]  /*0e20*/  SHF.L.U32 R34, R34, 0x10, RZ ;  /* 0x0000001022227819 */ /* 0x000fe200000006ff */
[----:B------:R-:W-:Y:S01]  /*0e30*/  FMUL.FTZ R41, R51, R40 ;  /* 0x0000002833297220 */ /* 0x000fe20000410000 */
[----:B------:R-:W-:Y:S01]  /*0e40*/  FMUL.FTZ R73, R73, R64 ;  /* 0x0000004049497220 */ /* 0x000fe20000410000 */
[----:B--2---:R-:W-:Y:S01]  /*0e50*/  FADD.FTZ R37, R37, 1 ;  /* 0x3f80000025257421 */ /* 0x004fe20000010000 */
[----:B------:R-:W2:Y:S01]  /*0e60*/  MUFU.RCP R38, R38 ;  /* 0x0000002600267308 */ /* 0x000ea20000001000 */
[----:B0-----:R-:W-:Y:S01]  /*0e70*/  FADD.FTZ R36, R36, 1 ;  /* 0x3f80000024247421 */ /* 0x001fe20000010000 */
[----:B------:R-:W-:Y:S01]  /*0e80*/  FMUL.FTZ R51, R39, R66 ;  /* 0x0000004227337220 */ /* 0x000fe20000410000 */
[----:B------:R-:W-:Y:S01]  /*0e90*/  PRMT R39, R61, 0x7632, R39 ;  /* 0x000076323d277816 */ /* 0x000fe20000000027 */
[----:B------:R-:W-:Y:S01]  /*0ea0*/  FMUL.FTZ R40, R74, R73 ;  /* 0x000000494a287220 */ /* 0x000fe20000410000 */
[----:B------:R-:W-:-:S02]  /*0eb0*/  FMUL.FTZ R34, R34, R41 ;  /* 0x0000002922227220 */ /* 0x000fc40000410000 */
[----:B------:R-:W-:Y:S01]  /*0ec0*/  SHF.L.U32 R41, R39, 0x10, RZ ;  /* 0x0000001027297819 */ /* 0x000fe200000006ff */
[----:B------:R-:W0:Y:S01]  /*0ed0*/  MUFU.RCP R37, R37 ;  /* 0x0000002500257308 */ /* 0x000e220000001000 */
[----:B------:R-:W-:Y:S01]  /*0ee0*/  FFMA.FTZ R40, R75, R40, RZ ;  /* 0x000000284b287223 */ /* 0x000fe200000100ff */
[----:B------:R-:W-:Y:S01]  /*0ef0*/  FMUL.FTZ R39, R23, R34 ;  /* 0x0000002217277220 */ /* 0x000fe20000410000 */
[----:B------:R-:W-:-:S05]  /*0f00*/  FMUL.FTZ R68, R35, R68 ;  /* 0x0000004423447220 */ /* 0x000fca0000410000 */
[----:B------:R-:W3:Y:S01]  /*0f10*/  MUFU.RCP R36, R36 ;  /* 0x0000002400247308 */ /* 0x000ee20000001000 */
[----:B------:R-:W-:Y:S01]  /*0f20*/  FFMA.FTZ R40, R29, R39, R40 ;  /* 0x000000271d287223 */ /* 0x000fe20000010028 */
[----:B------:R-:W-:Y:S01]  /*0f30*/  FMUL.FTZ R39, R72, R51 ;  /* 0x0000003348277220 */ /* 0x000fe20000410000 */
[----:B------:R-:W-:Y:S01]  /*0f40*/  FMUL.FTZ R35, R41, R68 ;  /* 0x0000004429237220 */ /* 0x000fe20000410000 */
[----:B-1----:R-:W-:Y:S01]  /*0f50*/  FADD.FTZ R64, -R32, 1 ;  /* 0x3f80000020407421 */ /* 0x002fe20000010100 */
[----:B--2---:R-:W-:Y:S01]  /*0f60*/  FADD.FTZ R66, -R38, 1 ;  /* 0x3f80000026427421 */ /* 0x004fe20000010100 */
[----:B------:R-:W-:Y:S01]  /*0f70*/  FFMA.FTZ R40, R71, R39, R40 ;  /* 0x0000002747287223 */ /* 0x000fe20000010028 */
[----:B------:R-:W-:Y:S01]  /*0f80*/  FMUL.FTZ R39, R26, R35 ;  /* 0x000000231a277220 */ /* 0x000fe20000410000 */
[----:B------:R-:W-:Y:S01]  /*0f90*/  FFMA.FTZ R21, R21, R64, 1 ;  /* 0x3f80000015157423 */ /* 0x000fe20000010040 */
[----:B------:R-:W-:Y:S01]  /*0fa0*/  FFMA.FTZ R25, R25, R66, 1 ;  /* 0x3f80000019197423 */ /* 0x000fe20000010042 */
[----:B0-----:R-:W-:Y:S01]  /*0fb0*/  FADD.FTZ R41, -R37, 1 ;  /* 0x3f80000025297421 */ /* 0x001fe20000010100 */
[----:B------:R-:W-:Y:S01]  /*0fc0*/  FFMA.FTZ R39, R31, R39, R40 ;  /* 0x000000271f277223 */ /* 0x000fe20000010028 */
[----:B------:R-:W-:Y:S01]  /*0fd0*/  FMUL.FTZ R40, R32, R21 ;  /* 0x0000001520287220 */ /* 0x000fe20000410000 */
[----:B------:R-:W-:Y:S01]  /*0fe0*/  PRMT R21, R62, 0x7632, R21 ;  /* 0x000076323e157816 */ /* 0x000fe20000000015 */
[----:B------:R-:W-:Y:S01]  /*0ff0*/  FFMA.FTZ R32, R74, R73, RZ ;  /* 0x000000494a207223 */ /* 0x000fe200000100ff */
[----:B------:R-:W-:Y:S01]  /*1000*/  FMUL.FTZ R65, R38, R25 ;  /* 0x0000001926417220 */ /* 0x000fe20000410000 */
[----:B---3--:R-:W-:Y:S01]  /*1010*/  FADD.FTZ R64, -R36, 1 ;  /* 0x3f80000024407421 */ /* 0x008fe20000010100 */
[----:B------:R-:W-:Y:S01]  /*1020*/  FFMA.FTZ R38, R30, R41, 1 ;  /* 0x3f8000001e267423 */ /* 0x000fe20000010029 */
[----:B------:R-:W-:Y:S01]  /*1030*/  IMAD.U32 R25, R62, 0x10000, RZ ;  /* 0x000100003e197824 */ /* 0x000fe200078e00ff */
[----:B------:R-:W-:Y:S01]  /*1040*/  SHF.L.U32 R30, R21, 0x10, RZ ;  /* 0x00000010151e7819 */ /* 0x000fe200000006ff */
[----:B------:R-:W-:Y:S01]  /*1050*/  FFMA.FTZ R27, R27, R64, 1 ;  /* 0x3f8000001b1b7423 */ /* 0x000fe20000010040 */
[----:B------:R-:W-:Y:S01]  /*1060*/  FFMA.FTZ R21, R23, R34, R32 ;  /* 0x0000002217157223 */ /* 0x000fe20000010020 */
[----:B------:R-:W-:-:S02]  /*1070*/  FMUL.FTZ R25, R25, R40 ;  /* 0x0000002819197220 */ /* 0x000fc40000410000 */
[----:B------:R-:W-:Y:S01]  /*1080*/  FMUL.FTZ R41, R36, R27 ;  /* 0x0000001b24297220 */ /* 0x000fe20000410000 */
[--C-:B------:R-:W-:Y:S01]  /*1090*/  FFMA.FTZ R27, R72, R51, R21.reuse ;  /* 0x00000033481b7223 */ /* 0x100fe20000010015 */
[----:B------:R-:W-:Y:S01]  /*10a0*/  FMUL.FTZ R32, R74, R25 ;  /* 0x000000194a207220 */ /* 0x000fe20000410000 */
[C---:B------:R-:W-:Y:S02]  /*10b0*/  PRMT R21, R63.reuse, 0x7632, R21 ;  /* 0x000076323f157816 */ /* 0x040fe40000000015 */
[----:B------:R-:W-:Y:S01]  /*10c0*/  FFMA.FTZ R27, R26, R35, R27 ;  /* 0x000000231a1b7223 */ /* 0x000fe2000001001b */
[----:B------:R-:W-:Y:S01]  /*10d0*/  FMUL.FTZ R30, R30, R41 ;  /* 0x000000291e1e7220 */ /* 0x000fe20000410000 */
[----:B------:R-:W-:Y:S01]  /*10e0*/  SHF.L.U32 R36, R63, 0x10, RZ ;  /* 0x000000103f247819 */ /* 0x000fe200000006ff */
[----:B------:R-:W-:Y:S01]  /*10f0*/  FFMA.FTZ R39, R70, R32, R39 ;  /* 0x0000002046277223 */ /* 0x000fe20000010027 */
[----:B------:R-:W-:Y:S01]  /*1100*/  FFMA.FTZ R32, R74, R25, R27 ;  /* 0x000000194a207223 */ /* 0x000fe2000001001b */
[----:B------:R-:W-:Y:S01]  /*1110*/  FMUL.FTZ R38, R37, R38 ;  /* 0x0000002625267220 */ /* 0x000fe20000410000 */
[----:B------:R-:W-:-:S02]  /*1120*/  IMAD.U32 R37, R21, 0x10000, RZ ;  /* 0x0001000015257824 */ /* 0x000fc400078e00ff */
[CC--:B------:R-:W-:Y:S01]  /*1130*/  FMUL.FTZ R27, R23.reuse, R30.reuse ;  /* 0x0000001e171b7220 */ /* 0x0c0fe20000410000 */
[----:B------:R-:W-:Y:S01]  /*1140*/  FMUL.FTZ R21, R36, R65 ;  /* 0x0000004124157220 */ /* 0x000fe20000410000 */
[----:B------:R-:W-:Y:S01]  /*1150*/  FFMA.FTZ R23, R23, R30, R32 ;  /* 0x0000001e17177223 */ /* 0x000fe20000010020 */
[----:B------:R-:W-:-:S03]  /*1160*/  FMUL.FTZ R38, R37, R38 ;  /* 0x0000002625267220 */ /* 0x000fc60000410000 */
[----:B------:R-:W-:Y:S01]  /*1170*/  FFMA.FTZ R23, R72, R21, R23 ;  /* 0x0000001548177223 */ /* 0x000fe20000010017 */
[----:B------:R-:W-:-:S03]  /*1180*/  FMUL.FTZ R36, R26, R38 ;  /* 0x000000261a247220 */ /* 0x000fc60000410000 */
[----:B------:R-:W-:Y:S01]  /*1190*/  FFMA.FTZ R26, R26, R38, R23 ;  /* 0x000000261a1a7223 */ /* 0x000fe20000010017 */
[----:B------:R-:W-:Y:S01]  /*11a0*/  IADD3 R23, P0, R3, 0x2, RZ ;  /* 0x0000000203177810 */ /* 0x000fe20007f1e0ff */
[----:B------:R-:W-:-:S03]  /*11b0*/  FFMA.FTZ R27, R28, R27, R39 ;  /* 0x0000001b1c1b7223 */ /* 0x000fc60000010027 */
[----:B------:R-:W-:Y:S02]  /*11c0*/  IADD3.X R24, RZ, R24, RZ, P0, !PT ;  /* 0x00000018ff187210 */ /* 0x000fe400007fe4ff */
[----:B------:R-:W-:Y:S01]  /*11d0*/  ISETP.GE.U32.AND P0, PT, R23, UR11, PT ;  /* 0x0000000b17007c0c */ /* 0x000fe2000bf06070 */
[----:B------:R-:W-:-:S03]  /*11e0*/  FMUL.FTZ R32, R72, R21 ;  /* 0x0000001548207220 */ /* 0x000fc60000410000 */
[----:B------:R-:W-:Y:S01]  /*11f0*/  ISETP.GE.AND.EX P0, PT, R24, UR7, PT, P0 ;  /* 0x0000000718007c0c */ /* 0x000fe2000bf06300 */
[----:B------:R-:W-:-:S04]  /*1200*/  FFMA.FTZ R32, R22, R32, R27 ;  /* 0x0000002016207223 */ /* 0x000fc8000001001b */
[----:B------:R-:W-:Y:S01]  /*1210*/  FFMA.FTZ R27, R33, R36, R32 ;  /* 0x00000024211b7223 */ /* 0x000fe20000010020 */
[----:B------:R-:W-:Y:S01]  /*1220*/  FFMA.FTZ R37, R29, R34, R44 ;  /* 0x000000221d257223 */ /* 0x000fe2000001002c */
[----:B------:R-:W-:Y:S01]  /*1230*/  FADD.FTZ R45, R34, R45 ;  /* 0x0000002d222d7221 */ /* 0x000fe20000010000 */
[----:B------:R-:W-:Y:S01]  /*1240*/  FFMA.FTZ R48, R31, R35, R48 ;  /* 0x000000231f307223 */ /* 0x000fe20000010030 */
[----:B------:R-:W-:Y:S01]  /*1250*/  FADD.FTZ R49, R35, R49 ;  /* 0x0000003123317221 */ /* 0x000fe20000010000 */
[----:B------:R0:W-:Y:S01]  /*1260*/  STS.64 [R9], R26 ;  /* 0x0000001a09007388 */ /* 0x0001e20000000a00 */
[----:B------:R-:W-:Y:S01]  /*1270*/  FFMA.FTZ R29, R75, R73, R42 ;  /* 0x000000494b1d7223 */ /* 0x000fe2000001002a */
[----:B------:R-:W-:Y:S01]  /*1280*/  FADD.FTZ R32, R73, R43 ;  /* 0x0000002b49207221 */ /* 0x000fe20000010000 */
[----:B------:R-:W-:Y:S01]  /*1290*/  FFMA.FTZ R31, R71, R51, R46 ;  /* 0x00000033471f7223 */ /* 0x000fe2000001002e */
[----:B------:R-:W-:Y:S01]  /*12a0*/  FADD.FTZ R34, R51, R47 ;  /* 0x0000002f33227221 */ /* 0x000fe20000010000 */
[----:B------:R-:W-:Y:S01]  /*12b0*/  FFMA.FTZ R44, R28, R30, R37 ;  /* 0x0000001e1c2c7223 */ /* 0x000fe20000010025 */
[----:B------:R-:W-:Y:S01]  /*12c0*/  FADD.FTZ R45, R45, R30 ;  /* 0x0000001e2d2d7221 */ /* 0x000fe20000010000 */
[----:B------:R-:W-:Y:S01]  /*12d0*/  FFMA.FTZ R48, R33, R38, R48 ;  /* 0x0000002621307223 */ /* 0x000fe20000010030 */
[----:B------:R-:W-:Y:S01]  /*12e0*/  FADD.FTZ R49, R49, R38 ;  /* 0x0000002631317221 */ /* 0x000fe20000010000 */
[----:B------:R-:W-:Y:S01]  /*12f0*/  CS2R R36, SRZ ;  /* 0x0000000000247805 */ /* 0x000fe2000001ff00 */
[----:B------:R-:W-:Y:S01]  /*1300*/  FFMA.FTZ R42, R70, R25, R29 ;  /* 0x00000019462a7223 */ /* 0x000fe2000001001d */
[----:B------:R-:W-:Y:S01]  /*1310*/  FADD.FTZ R43, R32, R25 ;  /* 0x00000019202b7221 */ /* 0x000fe20000010000 */
[----:B------:R-:W-:Y:S01]  /*1320*/  FFMA.FTZ R46, R22, R21, R31 ;  /* 0x00000015162e7223 */ /* 0x000fe2000001001f */
[----:B------:R-:W-:Y:S01]  /*1330*/  FADD.FTZ R47, R34, R21 ;  /* 0x00000015222f7221 */ /* 0x000fe20000010000 */
[----:B------:R-:W-:Y:S06]  /*1340*/  BAR.SYNC.DEFER_BLOCKING 0x0 ;  /* 0x0000000000007b1d */ /* 0x000fec0000010000 */
[----:B0-----:R-:W-:Y:S05]  /*1350*/  @!P0 BRA `(.L_x_984) ;  /* 0x0000000000c08947 */ /* 0x001fea0003800000 */
        /* <DEDUP_REMOVED lines=18> */
[-C--:B------:R-:W-:Y:S01]  /*1480*/  LEA R26, R10, R27.reuse, 0x3 ;  /* 0x0000001b0a1a7211 */ /* 0x080fe200078e18ff */
[----:B------:R-:W-:Y:S01]  /*1490*/  STS.64 [R31], R44 ;  /* 0x0000002c1f007388 */ /* 0x000fe20000000a00 */
[----:B------:R-:W-:-:S03]  /*14a0*/  LEA R28, R11, R27, 0x3 ;  /* 0x0000001b0b1c7211 */ /* 0x000fc600078e18ff */
[----:B------:R0:W-:Y:S04]  /*14b0*/  STS.64 [R34], R46 ;  /* 0x0000002e22007388 */ /* 0x0001e80000000a00 */
[----:B------:R1:W-:Y:S01]  /*14c0*/  STS.64 [R35], R48 ;  /* 0x0000003023007388 */ /* 0x0003e20000000a00 */
[----:B------:R-:W-:Y:S01]  /*14d0*/  BAR.SYNC.DEFER_BLOCKING 0x0 ;  /* 0x0000000000007b1d */ /* 0x000fe20000010000 */
[----:B0-----:R-:W-:-:S04]  /*14e0*/  SHF.R.U32.HI R34, RZ, 0x1, R0 ;  /* 0x00000001ff227819 */ /* 0x001fc80000011600 */
[----:B------:R-:W-:-:S03]  /*14f0*/  SHF.L.U32 R39, R34, 0x6, RZ ;  /* 0x0000000622277819 */ /* 0x000fc600000006ff */
[----:B-1----:R-:W0:Y:S01]  /*1500*/  LDC.64 R34, c[0x0][0x260] ;  /* 0x00009800ff227b82 */ /* 0x002e220000000a00 */
[----:B------:R-:W-:-:S05]  /*1510*/  LOP3.LUT R38, R39, 0xffffffc0, R2, 0xe2, !PT ;  /* 0xffffffc027267812 */ /* 0x000fca00078ee202 */
[----:B------:R-:W-:-:S04]  /*1520*/  IMAD R39, R38, 0x780, R85 ;  /* 0x0000078026277824 */ /* 0x000fc800078e0255 */
[----:B------:R-:W-:Y:S01]  /*1530*/  IMAD.IADD R39, R39, 0x1, R4 ;  /* 0x0000000127277824 */ /* 0x000fe200078e0204 */
[----:B------:R-:W1:Y:S04]  /*1540*/  LDS.64 R26, [R26] ;  /* 0x000000001a1a7984 */ /* 0x000e680000000a00 */
[----:B------:R-:W-:Y:S01]  /*1550*/  SHF.L.U32 R39, R39, 0x1, RZ ;  /* 0x0000000127277819 */ /* 0x000fe200000006ff */
[----:B------:R-:W2:Y:S03]  /*1560*/  LDS.64 R28, [R28+0x1e00] ;  /* 0x001e00001c1c7984 */ /* 0x000ea60000000a00 */
[----:B------:R-:W-:Y:S01]  /*1570*/  IADD3 R41, R39, 0x3c0, RZ ;  /* 0x000003c027297810 */ /* 0x000fe20007ffe0ff */
        /* <DEDUP_REMOVED lines=14> */
.L_x_984:
[----:B------:R-:W-:Y:S04]  /*1660*/  BSSY B0, `(.L_x_985) ;  /* 0x0000115000007945 */ /* 0x000fe80003800000 */
[----:B------:R-:W-:Y:S05]  /*1670*/  @P1 BRA `(.L_x_986) ;  /* 0x00000010004c1947 */ /* 0x000fea0003800000 */
[----:B0-----:R-:W-:Y:S01]  /*1680*/  IMAD.SHL.U32 R26, R3, 0x8, RZ ;  /* 0x00000008031a7824 */ /* 0x001fe200078e00ff */
[----:B------:R-:W-:-:S04]  /*1690*/  SHF.L.U32 R76, R4, 0x3, RZ ;  /* 0x00000003044c7819 */ /* 0x000fc800000006ff */
[----:B------:R-:W-:Y:S02]  /*16a0*/  LOP3.LUT R27, R26, 0x8, RZ, 0xc0, !PT ;  /* 0x000000081a1b7812 */ /* 0x000fe400078ec0ff */
[----:B------:R-:W-:Y:S02]  /*16b0*/  LOP3.LUT R76, R76, 0x8, RZ, 0xc0, !PT ;  /* 0x000000084c4c7812 */ /* 0x000fe400078ec0ff */
[----:B------:R-:W-:-:S05]  /*16c0*/  LEA.HI R26, R4, R27, RZ, 0x1f ;  /* 0x0000001b041a7211 */ /* 0x000fca00078ff8ff */
[----:B------:R-:W-:-:S04]  /*16d0*/  IMAD R85, R26, 0x78, -R85 ;  /* 0x000000781a557824 */ /* 0x000fc800078e0a55 */
[C---:B------:R-:W-:Y:S01]  /*16e0*/  VIADD R30, R85.reuse, 0xc ;  /* 0x0000000c551e7836 */ /* 0x040fe20000000000 */
[C---:B------:R-:W-:Y:S01]  /*16f0*/  IADD3 R28, R85.reuse, 0x4, RZ ;  /* 0x00000004551c7810 */ /* 0x040fe20007ffe0ff */
[C---:B------:R-:W-:Y:S01]  /*1700*/  VIADD R65, R85.reuse, 0x18 ;  /* 0x0000001855417836 */ /* 0x040fe20000000000 */
[C---:B------:R-:W-:Y:S01]  /*1710*/  IADD3 R26, R85.reuse, 0x8, RZ ;  /* 0x00000008551a7810 */ /* 0x040fe20007ffe0ff */
[C---:B------:R-:W-:Y:S01]  /*1720*/  VIADD R41, R85.reuse, 0x24 ;  /* 0x0000002455297836 */ /* 0x040fe20000000000 */
[----:B------:R-:W-:Y:S01]  /*1730*/  SHF.R.S32.HI R27, RZ, 0x1f, R28 ;  /* 0x0000001fff1b7819 */ /* 0x000fe2000001141c */
[C---:B------:R-:W-:Y:S01]  /*1740*/  VIADD R33, R85.reuse, 0x30 ;  /* 0x0000003055217836 */ /* 0x040fe20000000000 */
[----:B------:R-:W-:Y:S01]  /*1750*/  SHF.R.S32.HI R29, RZ, 0x1f, R26 ;  /* 0x0000001fff1d7819 */ /* 0x000fe2000001141a */
[----:B------:R-:W-:Y:S01]  /*1760*/  VIADD R40, R85, 0x40 ;  /* 0x0000004055287836 */ /* 0x000fe20000000000 */
[----:B------:R-:W-:Y:S01]  /*1770*/  LEA.HI R28, R27, R28, RZ, 0x2 ;  /* 0x0000001c1b1c7211 */ /* 0x000fe200078f10ff */
[----:B------:R-:W-:Y:S01]  /*1780*/  VIADD R84, R85, 0x44 ;  /* 0x0000004455547836 */ /* 0x000fe20000000000 */
[----:B------:R-:W-:Y:S01]  /*1790*/  LEA.HI R27, R29, R26, RZ, 0x2 ;  /* 0x0000001a1d1b7211 */ /* 0x000fe200078f10ff */
[C---:B------:R-:W-:Y:S01]  /*17a0*/  VIADD R81, R85.reuse, 0x50 ;  /* 0x0000005055517836 */ /* 0x040fe20000000000 */
[----:B------:R-:W-:Y:S01]  /*17b0*/  SHF.R.S32.HI R29, RZ, 0x1f, R30 ;  /* 0x0000001fff1d7819 */ /* 0x000fe2000001141e */
[C---:B------:R-:W-:Y:S01]  /*17c0*/  VIADD R79, R85.reuse, 0x58 ;  /* 0x00000058554f7836 */ /* 0x040fe20000000000 */
[----:B------:R-:W-:-:S02]  /*17d0*/  IADD3 R68, R85, 0x10, RZ ;  /* 0x0000001055447810 */ /* 0x000fc40007ffe0ff */
[----:B------:R-:W-:Y:S02]  /*17e0*/  LEA.HI R26, R29, R30, RZ, 0x2 ;  /* 0x0000001e1d1a7211 */ /* 0x000fe400078f10ff */
[----:B------:R-:W-:Y:S02]  /*17f0*/  SHF.R.S32.HI R30, RZ, 0x1f, R65 ;  /* 0x0000001fff1e7819 */ /* 0x000fe40000011441 */
[C---:B------:R-:W-:Y:S02]  /*1800*/  IADD3 R64, R85.reuse, 0x1c, RZ ;  /* 0x0000001c55407810 */ /* 0x040fe40007ffe0ff */
[----:B------:R-:W-:Y:S02]  /*1810*/  LEA.HI R65, R30, R65, RZ, 0x2 ;  /* 0x000000411e417211 */ /* 0x000fe400078f10ff */
[----:B------:R-:W-:Y:S02]  /*1820*/  SHF.R.S32.HI R30, RZ, 0x1f, R41 ;  /* 0x0000001fff1e7819 */ /* 0x000fe40000011429 */
[----:B------:R-:W-:-:S02]  /*1830*/  IADD3 R67, R85, 0x14, RZ ;  /* 0x0000001455437810 */ /* 0x000fc40007ffe0ff */
[----:B------:R-:W-:Y:S02]  /*1840*/  LEA.HI R41, R30, R41, RZ, 0x2 ;  /* 0x000000291e297211 */ /* 0x000fe400078f10ff */
[----:B------:R-:W-:Y:S02]  /*1850*/  SHF.R.S32.HI R30, RZ, 0x1f, R85 ;  /* 0x0000001fff1e7819 */ /* 0x000fe40000011455 */
[----:B------:R-:W-:Y:S02]  /*1860*/  SHF.R.S32.HI R31, RZ, 0x1f, R68 ;  /* 0x0000001fff1f7819 */ /* 0x000fe40000011444 */
[----:B------:R-:W-:Y:S02]  /*1870*/  LEA.HI R30, R30, R85, RZ, 0x2 ;  /* 0x000000551e1e7211 */ /* 0x000fe400078f10ff */
[----:B------:R-:W-:Y:S02]  /*1880*/  IADD3 R66, R85, 0x20, RZ ;  /* 0x0000002055427810 */ /* 0x000fe40007ffe0ff */
[----:B------:R-:W-:-:S02]  /*1890*/  SHF.R.S32.HI R29, RZ, 0x1f, R64 ;  /* 0x0000001fff1d7819 */ /* 0x000fc40000011440 */
[----:B------:R-:W-:Y:S02]  /*18a0*/  SHF.R.S32.HI R30, RZ, 0x2, R30 ;  /* 0x00000002ff1e7819 */ /* 0x000fe4000001141e */
[----:B------:R-:W-:Y:S02]  /*18b0*/  SHF.R.S32.HI R32, RZ, 0x1f, R67 ;  /* 0x0000001fff207819 */ /* 0x000fe40000011443 */
[----:B------:R-:W-:Y:S02]  /*18c0*/  LEA.HI R68, R31, R68, RZ, 0x2 ;  /* 0x000000441f447211 */ /* 0x000fe400078f10ff */
[----:B------:R-:W-:Y:S02]  /*18d0*/  IADD3 R37, R85, 0x28, RZ ;  /* 0x0000002855257810 */ /* 0x000fe40007ffe0ff */
[----:B------:R-:W-:Y:S02]  /*18e0*/  SHF.R.S32.HI R31, RZ, 0x1f, R66 ;  /* 0x0000001fff1f7819 */ /* 0x000fe40000011442 */
[----:B------:R-:W-:Y:S01]  /*18f0*/  LEA.HI R64, R29, R64, RZ, 0x2 ;  /* 0x000000401d407211 */ /* 0x000fe200078f10ff */
[----:B------:R-:W-:Y:S01]  /*1900*/  IMAD R29, R30, 0x18, R5 ;  /* 0x000000181e1d7824 */ /* 0x000fe200078e0205 */
[----:B------:R-:W-:-:S02]  /*1910*/  SHF.R.S32.HI R28, RZ, 0x2, R28 ;  /* 0x00000002ff1c7819 */ /* 0x000fc4000001141c */
[----:B------:R-:W-:Y:S02]  /*1920*/  LEA.HI R67, R32, R67, RZ, 0x2 ;  /* 0x0000004320437211 */ /* 0x000fe400078f10ff */
[----:B------:R-:W-:Y:S02]  /*1930*/  SHF.R.S32.HI R32, RZ, 0x1f, R37 ;  /* 0x0000001fff207819 */ /* 0x000fe40000011425 */
[----:B------:R-:W-:Y:S01]  /*1940*/  LEA.HI R66, R31, R66, RZ, 0x2 ;  /* 0x000000421f427211 */ /* 0x000fe200078f10ff */
[----:B------:R-:W-:Y:S01]  /*1950*/  IMAD R31, R28, 0x18, R5 ;  /* 0x000000181c1f7824 */ /* 0x000fe200078e0205 */
[----:B------:R-:W-:Y:S02]  /*1960*/  IADD3 R35, R85, 0x2c, RZ ;  /* 0x0000002c55237810 */ /* 0x000fe40007ffe0ff */
[----:B------:R-:W-:Y:S02]  /*1970*/  IADD3 R29, R29, R76, RZ ;  /* 0x0000004c1d1d7210 */ /* 0x000fe40007ffe0ff */
[----:B------:R-:W-:-:S02]  /*1980*/  LEA.HI R37, R32, R37, RZ, 0x2 ;  /* 0x0000002520257211 */ /* 0x000fc400078f10ff */
[----:B------:R-:W-:Y:S02]  /*1990*/  SHF.R.S32.HI R32, RZ, 0x1f, R35 ;  /* 0x0000001fff207819 */ /* 0x000fe40000011423 */
[----:B------:R-:W-:Y:S01]  /*19a0*/  SHF.R.S32.HI R30, RZ, 0x2, R27 ;  /* 0x00000002ff1e7819 */ /* 0x000fe2000001141b */
[----:B------:R-:W0:Y:S01]  /*19b0*/  LDS.64 R28, [R29] ;  /* 0x000000001d1c7984 */ /* 0x000e220000000a00 */
[----:B------:R-:W-:Y:S02]  /*19c0*/  IADD3 R31, R76, R31, RZ ;  /* 0x0000001f4c1f7210 */ /* 0x000fe40007ffe0ff */
[----:B------:R-:W-:Y:S01]  /*19d0*/  LEA.HI R35, R32, R35, RZ, 0x2 ;  /* 0x0000002320237211 */ /* 0x000fe200078f10ff */
[----:B------:R-:W-:Y:S01]  /*19e0*/  IMAD R27, R30, 0x18, R5 ;  /* 0x000000181e1b7824 */ /* 0x000fe200078e0205 */
[----:B------:R-:W-:Y:S02]  /*19f0*/  IADD3 R32, R85, 0x34, RZ ;  /* 0x0000003455207810 */ /* 0x000fe40007ffe0ff */
[----:B------:R-:W1:Y:S01]  /*1a00*/  LDS.64 R30, [R31] ;  /* 0x000000001f1e7984 */ /* 0x000e620000000a00 */
[----:B------:R-:W-:-:S02]  /*1a10*/  SHF.R.S32.HI R34, RZ, 0x1f, R33 ;  /* 0x0000001fff227819 */ /* 0x000fc40000011421 */
[----:B------:R-:W-:Y:S02]  /*1a20*/  SHF.R.S32.HI R39, RZ, 0x1f, R32 ;  /* 0x0000001fff277819 */ /* 0x000fe40000011420 */
[----:B------:R-:W-:Y:S02]  /*1a30*/  IADD3 R27, R76, R27, RZ ;  /* 0x0000001b4c1b7210 */ /* 0x000fe40007ffe0ff */
[----:B------:R-:W-:Y:S02]  /*1a40*/  LEA.HI R32, R39, R32, RZ, 0x2 ;  /* 0x0000002027207211 */ /* 0x000fe400078f10ff */
[----:B------:R-:W-:Y:S02]  /*1a50*/  SHF.R.S32.HI R39, RZ, 0x1f, R40 ;  /* 0x0000001fff277819 */ /* 0x000fe40000011428 */
[----:B------:R-:W-:Y:S02]  /*1a60*/  SHF.R.S32.HI R38, RZ, 0x2, R26 ;  /* 0x00000002ff267819 */ /* 0x000fe4000001141a */
[----:B------:R-:W-:Y:S01]  /*1a70*/  LEA.HI R33, R34, R33, RZ, 0x2 ;  /* 0x0000002122217211 */ /* 0x000fe200078f10ff */
[----:B------:R-:W2:Y:S01]  /*1a80*/  LDS.64 R26, [R27] ;  /* 0x000000001b1a7984 */ /* 0x000ea20000000a00 */
[----:B------:R-:W-:Y:S01]  /*1a90*/  LEA.HI R40, R39, R40, RZ, 0x2 ;  /* 0x0000002827287211 */ /* 0x000fe200078f10ff */
[C---:B------:R-:W-:Y:S01]  /*1aa0*/  VIADD R34, R85.reuse, 0x38 ;  /* 0x0000003855227836 */ /* 0x040fe20000000000 */
[C---:B------:R-:W-:Y:S01]  /*1ab0*/  IADD3 R83, R85.reuse, 0x48, RZ ;  /* 0x0000004855537810 */ /* 0x040fe20007ffe0ff */
[----:B------:R-:W-:Y:S01]  /*1ac0*/  IMAD R39, R38, 0x18, R5 ;  /* 0x0000001826277824 */ /* 0x000fe200078e0205 */
[----:B------:R-:W-:-:S02]  /*1ad0*/  IADD3 R82, R85, 0x4c, RZ ;  /* 0x0000004c55527810 */ /* 0x000fc40007ffe0ff */
[----:B------:R-:W-:Y:S02]  /*1ae0*/  SHF.R.S32.HI R69, RZ, 0x1f, R34 ;  /* 0x0000001fff457819 */ /* 0x000fe40000011422 */
[----:B------:R-:W-:Y:S02]  /*1af0*/  IADD3 R39, R76, R39, RZ ;  /* 0x000000274c277210 */ /* 0x000fe40007ffe0ff */
[----:B------:R-:W-:Y:S02]  /*1b00*/  SHF.R.S32.HI R78, RZ, 0x1f, R83 ;  /* 0x0000001fff4e7819 */ /* 0x000fe40000011453 */
[----:B------:R-:W-:Y:S02]  /*1b10*/  LEA.HI R34, R69, R34, RZ, 0x2 ;  /* 0x0000002245227211 */ /* 0x000fe400078f10ff */
[----:B------:R-:W-:Y:S01]  /*1b20*/  SHF.R.S32.HI R69, RZ, 0x1f, R84 ;  /* 0x0000001fff457819 */ /* 0x000fe20000011454 */
[----:B------:R-:W3:Y:S01]  /*1b30*/  LDS.64 R38, [R39] ;  /* 0x0000000027267984 */ /* 0x000ee20000000a00 */
[----:B------:R-:W-:-:S02]  /*1b40*/  LEA.HI R83, R78, R83, RZ, 0x2 ;  /* 0x000000534e537211 */ /* 0x000fc400078f10ff */
[----:B------:R-:W-:Y:S02]  /*1b50*/  SHF.R.S32.HI R78, RZ, 0x1f, R81 ;  /* 0x0000001fff4e7819 */ /* 0x000fe40000011451 */
[----:B------:R-:W-:Y:S02]  /*1b60*/  LEA.HI R84, R69, R84, RZ, 0x2 ;  /* 0x0000005445547211 */ /* 0x000fe400078f10ff */
[----:B------:R-:W-:Y:S02]  /*1b70*/  SHF.R.S32.HI R69, RZ, 0x1f, R82 ;  /* 0x0000001fff457819 */ /* 0x000fe40000011452 */
[C---:B------:R-:W-:Y:S02]  /*1b80*/  IADD3 R80, R85.reuse, 0x54, RZ ;  /* 0x0000005455507810 */ /* 0x040fe40007ffe0ff */
[----:B------:R-:W-:Y:S02]  /*1b90*/  LEA.HI R81, R78, R81, RZ, 0x2 ;  /* 0x000000514e517211 */ /* 0x000fe400078f10ff */
[----:B------:R-:W-:-:S02]  /*1ba0*/  IADD3 R78, R85, 0x60, RZ ;  /* 0x00000060554e7810 */ /* 0x000fc40007ffe0ff */
[----:B------:R-:W-:Y:S02]  /*1bb0*/  LEA.HI R82, R69, R82, RZ, 0x2 ;  /* 0x0000005245527211 */ /* 0x000fe400078f10ff */
[----:B------:R-:W-:Y:S02]  /*1bc0*/  SHF.R.S32.HI R69, RZ, 0x1f, R80 ;  /* 0x0000001fff457819 */ /* 0x000fe40000011450 */
[----:B------:R-:W-:Y:S02]  /*1bd0*/  SHF.R.S32.HI R89, RZ, 0x1f, R78 ;  /* 0x0000001fff597819 */ /* 0x000fe4000001144e */
[----:B------:R-:W-:Y:S02]  /*1be0*/  SHF.R.S32.HI R68, RZ, 0x2, R68 ;  /* 0x00000002ff447819 */ /* 0x000fe40000011444 */
[----:B------:R-:W-:Y:S01]  /*1bf0*/  LEA.HI R80, R69, R80, RZ, 0x2 ;  /* 0x0000005045507211 */ /* 0x000fe200078f10ff */
[----:B0-----:R-:W-:Y:S01]  /*1c00*/  FADD.FTZ R69, RZ, R28 ;  /* 0x0000001cff457221 */ /* 0x001fe20000010000 */
[----:B------:R-:W-:Y:S01]  /*1c10*/  LEA.HI R78, R89, R78, RZ, 0x2 ;  /* 0x0000004e594e7211 */ /* 0x000fe200078f10ff */
[----:B------:R-:W-:Y:S01]  /*1c20*/  IMAD R89, R68, 0x18, R5 ;  /* 0x0000001844597824 */ /* 0x000fe200078e0205 */
[----:B------:R-:W-:-:S02]  /*1c30*/  SHF.R.S32.HI R88, RZ, 0x1f, R79 ;  /* 0x0000001fff587819 */ /* 0x000fc4000001144f */
[----:B------:R-:W-:Y:S01]  /*1c40*/  SHF.R.S32.HI R28, RZ, 0x2, R67 ;  /* 0x00000002ff1c7819 */ /* 0x000fe20000011443 */
[----:B-1----:R-:W-:Y:S01]  /*1c50*/  FADD.FTZ R67, R69, R30 ;  /* 0x0000001e45437221 */ /* 0x002fe20000010000 */
[----:B------:R-:W-:Y:S01]  /*1c60*/  SHF.R.S32.HI R30, RZ, 0x2, R65 ;  /* 0x00000002ff1e7819 */ /* 0x000fe20000011441 */
[----:B------:R-:W-:Y:S01]  /*1c70*/  IMAD.IADD R65, R76, 0x1, R89 ;  /* 0x000000014c417824 */ /* 0x000fe200078e0259 */
[----:B------:R-:W-:Y:S02]  /*1c80*/  IADD3 R36, R85, 0x3c, RZ ;  /* 0x0000003c55247810 */ /* 0x000fe40007ffe0ff */
[----:B------:R-:W-:Y:S01]  /*1c90*/  LEA.HI R79, R88, R79, RZ, 0x2 ;  /* 0x0000004f584f7211 */ /* 0x000fe200078f10ff */
[----:B------:R-:W-:Y:S01]  /*1ca0*/  FADD.FTZ R88, RZ, R29 ;  /* 0x0000001dff587221 */ /* 0x000fe20000010000 */
[----:B------:R-:W-:Y:S01]  /*1cb0*/  IMAD R29, R28, 0x18, R5 ;  /* 0x000000181c1d7824 */ /* 0x000fe200078e0205 */
[----:B------:R-:W-:Y:S02]  /*1cc0*/  SHF.R.S32.HI R77, RZ, 0x1f, R36 ;  /* 0x0000001fff4d7819 */ /* 0x000fe40000011424 */
[----:B------:R-:W-:Y:S01]  /*1cd0*/  SHF.R.S32.HI R68, RZ, 0x2, R64 ;  /* 0x00000002ff447819 */ /* 0x000fe20000011440 */
[----:B------:R-:W-:Y:S01]  /*1ce0*/  FADD.FTZ R88, R88, R31 ;  /* 0x0000001f58587221 */ /* 0x000fe20000010000 */
[----:B------:R-:W0:Y:S01]  /*1cf0*/  LDS.64 R64, [R65] ;  /* 0x0000000041407984 */ /* 0x000e220000000a00 */
[--C-:B------:R-:W-:Y:S01]  /*1d00*/  IMAD R31, R30, 0x18, R5.reuse ;  /* 0x000000181e1f7824 */ /* 0x100fe200078e0205 */
[----:B------:R-:W-:Y:S01]  /*1d10*/  IADD3 R28, R76, R29, RZ ;  /* 0x0000001d4c1c7210 */ /* 0x000fe20007ffe0ff */
[----:B--2---:R-:W-:Y:S01]  /*1d20*/  FADD.FTZ R29, R67, R26 ;  /* 0x0000001a431d7221 */ /* 0x004fe20000010000 */
[----:B------:R-:W-:Y:S01]  /*1d30*/  LEA.HI R36, R77, R36, RZ, 0x2 ;  /* 0x000000244d247211 */ /* 0x000fe200078f10ff */
[----:B------:R-:W-:Y:S01]  /*1d40*/  IMAD R69, R68, 0x18, R5 ;  /* 0x0000001844457824 */ /* 0x000fe200078e0205 */
[----:B------:R-:W-:Y:S01]  /*1d50*/  IADD3 R77, R85, 0x5c, RZ ;  /* 0x0000005c554d7810 */ /* 0x000fe20007ffe0ff */
[----:B------:R-:W-:Y:S01]  /*1d60*/  FADD.FTZ R88, R88, R27 ;  /* 0x0000001b58587221 */ /* 0x000fe20000010000 */
[----:B------:R-:W-:-:S02]  /*1d70*/  SHF.R.S32.HI R26, RZ, 0x2, R66 ;  /* 0x00000002ff1a7819 */ /* 0x000fc40000011442 */
[----:B------:R-:W-:Y:S01]  /*1d80*/  IADD3 R31, R76, R31, RZ ;  /* 0x0000001f4c1f7210 */ /* 0x000fe20007ffe0ff */
[----:B------:R-:W1:Y:S01]  /*1d90*/  LDS.64 R66, [R28] ;  /* 0x000000001c427984 */ /* 0x000e620000000a00 */
[----:B------:R-:W-:Y:S01]  /*1da0*/  SHF.R.S32.HI R90, RZ, 0x1f, R77 ;  /* 0x0000001fff5a7819 */ /* 0x000fe2000001144d */
[----:B------:R-:W-:Y:S01]  /*1db0*/  IMAD R27, R26, 0x18, R5 ;  /* 0x000000181a1b7824 */ /* 0x000fe200078e0205 */
[----:B------:R-:W-:Y:S01]  /*1dc0*/  SHF.R.S32.HI R30, RZ, 0x2, R41 ;  /* 0x00000002ff1e7819 */ /* 0x000fe20000011429 */
[----:B------:R-:W-:Y:S01]  /*1dd0*/  IMAD.IADD R26, R76, 0x1, R69 ;  /* 0x000000014c1a7824 */ /* 0x000fe200078e0245 */
[----:B------:R-:W-:Y:S01]  /*1de0*/  LEA.HI R77, R90, R77, RZ, 0x2 ;  /* 0x0000004d5a4d7211 */ /* 0x000fe200078f10ff */
[----:B------:R-:W2:Y:S01]  /*1df0*/  LDS.64 R68, [R31] ;  /* 0x000000001f447984 */ /* 0x000ea20000000a00 */
[----:B------:R-:W-:Y:S01]  /*1e00*/  SHF.R.S32.HI R90, RZ, 0x2, R37 ;  /* 0x00000002ff5a7819 */ /* 0x000fe20000011425 */
[----:B------:R-:W-:Y:S01]  /*1e10*/  IMAD R89, R30, 0x18, R5 ;  /* 0x000000181e597824 */ /* 0x000fe200078e0205 */
[----:B------:R-:W-:Y:S01]  /*1e20*/  IADD3 R37, R76, R27, RZ ;  /* 0x0000001b4c257210 */ /* 0x000fe20007ffe0ff */
[----:B---3--:R-:W-:Y:S01]  /*1e30*/  FADD.FTZ R41, R29, R38 ;  /* 0x000000261d297221 */ /* 0x008fe20000010000 */
[----:B------:R-:W3:Y:S01]  /*1e40*/  LDS.64 R26, [R26] ;  /* 0x000000001a1a7984 */ /* 0x000ee20000000a00 */
[----:B------:R-:W-:Y:S01]  /*1e50*/  SHF.R.S32.HI R38, RZ, 0x2, R35 ;  /* 0x00000002ff267819 */ /* 0x000fe20000011423 */
[----:B------:R-:W-:Y:S01]  /*1e60*/  IMAD R35, R90, 0x18, R5 ;  /* 0x000000185a237824 */ /* 0x000fe200078e0205 */
[----:B------:R-:W-:Y:S01]  /*1e70*/  IADD3 R30, R76, R89, RZ ;  /* 0x000000594c1e7210 */ /* 0x000fe20007ffe0ff */
[----:B------:R4:W5:Y:S01]  /*1e80*/  LDS.64 R28, [R37] ;  /* 0x00000000251c7984 */ /* 0x0009620000000a00 */
[----:B------:R-:W-:Y:S01]  /*1e90*/  SHF.R.S32.HI R90, RZ, 0x2, R33 ;  /* 0x00000002ff5a7819 */ /* 0x000fe20000011421 */
[----:B------:R-:W-:Y:S01]  /*1ea0*/  IMAD R89, R38, 0x18, R5 ;  /* 0x0000001826597824 */ /* 0x000fe200078e0205 */
[----:B------:R-:W-:Y:S01]  /*1eb0*/  SHF.R.S32.HI R38, RZ, 0x2, R32 ;  /* 0x00000002ff267819 */ /* 0x000fe20000011420 */
[----:B------:R-:W-:Y:S01]  /*1ec0*/  IMAD.IADD R33, R76, 0x1, R35 ;  /* 0x000000014c217824 */ /* 0x000fe200078e0223 */
[----:B------:R-:W5:Y:S01]  /*1ed0*/  LDS.64 R30, [R30] ;  /* 0x000000001e1e7984 */ /* 0x000f620000000a00 */
[--C-:B------:R-:W-:Y:S01]  /*1ee0*/  IMAD R91, R90, 0x18, R5.reuse ;  /* 0x000000185a5b7824 */ /* 0x100fe200078e0205 */
[----:B------:R-:W-:Y:S01]  /*1ef0*/  IADD3 R35, R76, R89, RZ ;  /* 0x000000594c237210 */ /* 0x000fe20007ffe0ff */
[----:B------:R-:W-:Y:S01]  /*1f00*/  IMAD R89, R38, 0x18, R5 ;  /* 0x0000001826597824 */ /* 0x000fe200078e0205 */
[----:B------:R-:W-:Y:S01]  /*1f10*/  SHF.R.S32.HI R92, RZ, 0x2, R34 ;  /* 0x00000002ff5c7819 */ /* 0x000fe20000011422 */
[----:B------:R-:W5:Y:S01]  /*1f20*/  LDS.64 R32, [R33] ;  /* 0x0000000021207984 */ /* 0x000f620000000a00 */
[C---:B----4-:R-:W-:Y:S01]  /*1f30*/  IADD3 R37, R76.reuse, R91, RZ ;  /* 0x0000005b4c257210 */ /* 0x050fe20007ffe0ff */
[----:B------:R-:W-:Y:S01]  /*1f40*/  IMAD.IADD R38, R76, 0x1, R89 ;  /* 0x000000014c267824 */ /* 0x000fe200078e0259 */
[----:B------:R-:W-:Y:S01]  /*1f50*/  SHF.R.S32.HI R90, RZ, 0x2, R36 ;  /* 0x00000002ff5a7819 */ /* 0x000fe20000011424 */
[----:B------:R-:W4:Y:S01]  /*1f60*/  LDS.64 R34, [R35] ;  /* 0x0000000023227984 */ /* 0x000f220000000a00 */
[----:B------:R-:W-:-:S02]  /*1f70*/  IMAD R91, R92, 0x18, R5 ;  /* 0x000000185c5b7824 */ /* 0x000fc400078e0205 */
[----:B------:R-:W-:Y:S01]  /*1f80*/  FADD.FTZ R88, R88, R39 ;  /* 0x0000002758587221 */ /* 0x000fe20000010000 */
[----:B------:R-:W-:Y:S01]  /*1f90*/  SHF.R.S32.HI R80, RZ, 0x2, R80 ;  /* 0x00000002ff507819 */ /* 0x000fe20000011450 */
[----:B------:R-:W4:Y:S01]  /*1fa0*/  LDS.64 R36, [R37] ;  /* 0x0000000025247984 */ /* 0x000f220000000a00 */
[----:B------:R-:W-:Y:S01]  /*1fb0*/  IMAD R89, R90, 0x18, R5 ;  /* 0x000000185a597824 */ /* 0x000fe200078e0205 */
[----:B------:R-:W-:Y:S01]  /*1fc0*/  IADD3 R90, R76, R91, RZ ;  /* 0x0000005b4c5a7210 */ /* 0x000fe20007ffe0ff */
[----:B0-----:R-:W-:Y:S01]  /*1fd0*/  FADD.FTZ R91, R41, R64 ;  /* 0x00000040295b7221 */ /* 0x001fe20000010000 */
[----:B------:R-:W0:Y:S01]  /*1fe0*/  LDS.64 R38, [R38] ;  /* 0x0000000026267984 */ /* 0x000e220000000a00 */
[----:B------:R-:W-:Y:S01]  /*1ff0*/  SHF.R.S32.HI R64, RZ, 0x2, R40 ;  /* 0x00000002ff407819 */ /* 0x000fe20000011428 */
[----:B------:R-:W-:Y:S01]  /*2000*/  FADD.FTZ R88, R88, R65 ;  /* 0x0000004158587221 */ /* 0x000fe20000010000 */
[----:B------:R-:W-:Y:S01]  /*2010*/  IADD3 R89, R76, R89, RZ ;  /* 0x000000594c597210 */ /* 0x000fe20007ffe0ff */
[----:B------:R-:W0:Y:S01]  /*2020*/  LDS.64 R40, [R90] ;  /* 0x000000005a287984 */ /* 0x000e220000000a00 */
[----:B-1----:R-:W-:Y:S01]  /*2030*/  FADD.FTZ R91, R91, R66 ;  /* 0x000000425b5b7221 */ /* 0x002fe20000010000 */
[----:B------:R-:W-:-:S02]  /*2040*/  IMAD R93, R64, 0x18, R5 ;  /* 0x00000018405d7824 */ /* 0x000fc400078e0205 */
[----:B------:R-:W-:Y:S01]  /*2050*/  FADD.FTZ R66, R88, R67 ;  /* 0x0000004358427221 */ /* 0x000fe20000010000 */
[----:B------:R-:W1:Y:S01]  /*2060*/  LDS.64 R64, [R89] ;  /* 0x0000000059407984 */ /* 0x000e620000000a00 */
[----:B--2---:R-:W-:Y:S01]  /*2070*/  FADD.FTZ R91, R91, R68 ;  /* 0x000000445b5b7221 */ /* 0x004fe20000010000 */
[----:B------:R-:W-:Y:S02]  /*2080*/  VIADD R88, R85, 0x64 ;  /* 0x0000006455587836 */ /* 0x000fe40000000000 */
[----:B------:R-:W-:Y:S01]  /*2090*/  FADD.FTZ R92, R66, R69 ;  /* 0x00000045425c7221 */ /* 0x000fe20000010000 */
[----:B------:R-:W-:Y:S01]  /*20a0*/  IADD3 R67, R76, R93, RZ ;  /* 0x0000005d4c437210 */ /* 0x000fe20007ffe0ff */
[----:B---3--:R-:W-:Y:S01]  /*20b0*/  FADD.FTZ R91, R91, R26 ;  /* 0x0000001a5b5b7221 */ /* 0x008fe20000010000 */
[----:B------:R-:W-:Y:S01]  /*20c0*/  SHF.R.S32.HI R93, RZ, 0x1f, R88 ;  /* 0x0000001fff5d7819 */ /* 0x000fe20000011458 */
[----:B------:R-:W-:Y:S01]  /*20d0*/  FADD.FTZ R92, R92, R27 ;  /* 0x0000001b5c5c7221 */ /* 0x000fe20000010000 */
[----:B------:R-:W-:Y:S01]  /*20e0*/  IADD3 R69, R85, 0x68, RZ ;  /* 0x0000006855457810 */ /* 0x000fe20007ffe0ff */
[----:B-----5:R-:W-:Y:S01]  /*20f0*/  FADD.FTZ R91, R91, R28 ;  /* 0x0000001c5b5b7221 */ /* 0x020fe20000010000 */
[----:B------:R-:W-:Y:S01]  /*2100*/  LEA.HI R68, R93, R88, RZ, 0x2 ;  /* 0x000000585d447211 */ /* 0x000fe200078f10ff */
[----:B------:R-:W-:Y:S01]  /*2110*/  VIADD R88, R85, 0x6c ;  /* 0x0000006c55587836 */ /* 0x000fe20000000000 */
[----:B------:R-:W-:Y:S01]  /*2120*/  SHF.R.S32.HI R26, RZ, 0x1f, R69 ;  /* 0x0000001fff1a7819 */ /* 0x000fe20000011445 */
[----:B------:R-:W-:Y:S01]  /*2130*/  FADD.FTZ R92, R92, R29 ;  /* 0x0000001d5c5c7221 */ /* 0x000fe20000010000 */
[----:B------:R-:W-:Y:S01]  /*2140*/  FADD.FTZ R91, R91, R30 ;  /* 0x0000001e5b5b7221 */ /* 0x000fe20000010000 */
[----:B------:R-:W-:Y:S01]  /*2150*/  IADD3 R28, R85, 0x74, RZ ;  /* 0x00000074551c7810 */ /* 0x000fe20007ffe0ff */
[----:B------:R-:W2:Y:S01]  /*2160*/  LDS.64 R66, [R67] ;  /* 0x0000000043427984 */ /* 0x000ea20000000a00 */
[----:B------:R-:W-:Y:S01]  /*2170*/  LEA.HI R69, R26, R69, RZ, 0x2 ;  /* 0x000000451a457211 */ /* 0x000fe200078f10ff */
[----:B------:R-:W-:Y:S01]  /*2180*/  FADD.FTZ R92, R92, R31 ;  /* 0x0000001f5c5c7221 */ /* 0x000fe20000010000 */
[----:B------:R-:W-:Y:S01]  /*2190*/  FADD.FTZ R91, R91, R32 ;  /* 0x000000205b5b7221 */ /* 0x000fe20000010000 */
[----:B------:R-:W-:Y:S01]  /*21a0*/  SHF.R.S32.HI R27, RZ, 0x1f, R88 ;  /* 0x0000001fff1b7819 */ /* 0x000fe20000011458 */
[----:B------:R-:W-:Y:S01]  /*21b0*/  IMAD R31, R80, 0x18, R5 ;  /* 0x00000018501f7824 */ /* 0x000fe200078e0205 */
[----:B------:R-:W-:Y:S01]  /*21c0*/  IADD3 R26, R85, 0x70, RZ ;  /* 0x00000070551a7810 */ /* 0x000fe20007ffe0ff */
[----:B----4-:R-:W-:Y:S01]  /*21d0*/  FADD.FTZ R91, R91, R34 ;  /* 0x000000225b5b7221 */ /* 0x010fe20000010000 */
[----:B------:R-:W-:Y:S01]  /*21e0*/  LEA.HI R88, R27, R88, RZ, 0x2 ;  /* 0x000000581b587211 */ /* 0x000fe200078f10ff */
[----:B------:R-:W-:Y:S01]  /*21f0*/  FADD.FTZ R92, R92, R33 ;  /* 0x000000215c5c7221 */ /* 0x000fe20000010000 */
[----:B------:R-:W-:Y:S01]  /*2200*/  SHF.R.S32.HI R27, RZ, 0x1f, R26 ;  /* 0x0000001fff1b7819 */ /* 0x000fe2000001141a */
[----:B------:R-:W-:Y:S01]  /*2210*/  FADD.FTZ R91, R91, R36 ;  /* 0x000000245b5b7221 */ /* 0x000fe20000010000 */
[----:B------:R-:W-:Y:S01]  /*2220*/  SHF.R.S32.HI R32, RZ, 0x2, R79 ;  /* 0x00000002ff207819 */ /* 0x000fe2000001144f */
[----:B------:R-:W-:Y:S01]  /*2230*/  FADD.FTZ R92, R92, R35 ;  /* 0x000000235c5c7221 */ /* 0x000fe20000010000 */
[----:B------:R-:W-:Y:S01]  /*2240*/  LEA.HI R85, R27, R26, RZ, 0x2 ;  /* 0x0000001a1b557211 */ /* 0x000fe200078f10ff */
[----:B0-----:R-:W-:Y:S01]  /*2250*/  FADD.FTZ R91, R91, R38 ;  /* 0x000000265b5b7221 */ /* 0x001fe20000010000 */
[----:B------:R-:W-:Y:S01]  /*2260*/  SHF.R.S32.HI R27, RZ, 0x1f, R28 ;  /* 0x0000001fff1b7819 */ /* 0x000fe2000001141c */
[----:B------:R-:W-:Y:S01]  /*2270*/  FADD.FTZ R92, R92, R37 ;  /* 0x000000255c5c7221 */ /* 0x000fe20000010000 */
[----:B------:R-:W-:Y:S01]  /*2280*/  SHF.R.S32.HI R26, RZ, 0x2, R84 ;  /* 0x00000002ff1a7819 */ /* 0x000fe20000011454 */
[----:B------:R-:W-:Y:S01]  /*2290*/  FADD.FTZ R91, R91, R40 ;  /* 0x000000285b5b7221 */ /* 0x000fe20000010000 */
[----:B------:R-:W-:Y:S01]  /*22a0*/  LEA.HI R84, R27, R28, RZ, 0x2 ;  /* 0x0000001c1b547211 */ /* 0x000fe200078f10ff */
[----:B------:R-:W-:Y:S01]  /*22b0*/  FADD.FTZ R92, R92, R39 ;  /* 0x000000275c5c7221 */ /* 0x000fe20000010000 */
[----:B------:R-:W-:Y:S01]  /*22c0*/  SHF.R.S32.HI R28, RZ, 0x2, R83 ;  /* 0x00000002ff1c7819 */ /* 0x000fe20000011453 */
[----:B------:R-:W-:-:S02]  /*22d0*/  IMAD R27, R26, 0x18, R5 ;  /* 0x000000181a1b7824 */ /* 0x000fc400078e0205 */
[----:B-1----:R-:W-:Y:S01]  /*22e0*/  FADD.FTZ R91, R91, R64 ;  /* 0x000000405b5b7221 */ /* 0x002fe20000010000 */
[----:B------:R-:W-:Y:S01]  /*22f0*/  FADD.FTZ R92, R92, R41 ;  /* 0x000000295c5c7221 */ /* 0x000fe20000010000 */
[----:B------:R-:W-:Y:S01]  /*2300*/  SHF.R.S32.HI R26, RZ, 0x2, R82 ;  /* 0x00000002ff1a7819 */ /* 0x000fe20000011452 */
[----:B------:R-:W-:Y:S01]  /*2310*/  IMAD.IADD R64, R76, 0x1, R27 ;  /* 0x000000014c407824 */ /* 0x000fe200078e021b */
[----:B------:R-:W-:Y:S01]  /*2320*/  SHF.R.S32.HI R34, RZ, 0x2, R77 ;  /* 0x00000002ff227819 */ /* 0x000fe2000001144d */
[----:B------:R-:W-:Y:S02]  /*2330*/  IMAD R29, R28, 0x18, R5 ;  /* 0x000000181c1d7824 */ /* 0x000fe400078e0205 */
[----:B------:R-:W-:Y:S01]  /*2340*/  FADD.FTZ R82, R92, R65 ;  /* 0x000000415c527221 */ /* 0x000fe20000010000 */
[----:B------:R-:W-:Y:S01]  /*2350*/  SHF.R.S32.HI R28, RZ, 0x2, R81 ;  /* 0x00000002ff1c7819 */ /* 0x000fe20000011451 */
[--C-:B------:R-:W-:Y:S01]  /*2360*/  IMAD R27, R26, 0x18, R5.reuse ;  /* 0x000000181a1b7824 */ /* 0x100fe200078e0205 */
[----:B------:R-:W0:Y:S01]  /*2370*/  LDS.64 R64, [R64] ;  /* 0x0000000040407984 */ /* 0x000e220000000a00 */
[----:B------:R-:W-:Y:S01]  /*2380*/  IADD3 R26, R76, R29, RZ ;  /* 0x0000001d4c1a7210 */ /* 0x000fe20007ffe0ff */
[--C-:B------:R-:W-:Y:S01]  /*2390*/  IMAD R33, R32, 0x18, R5.reuse ;  /* 0x0000001820217824 */ /* 0x100fe200078e0205 */
[----:B------:R-:W-:Y:S01]  /*23a0*/  IADD3 R32, R76, R31, RZ ;  /* 0x0000001f4c207210 */ /* 0x000fe20007ffe0ff */
[--C-:B------:R-:W-:Y:S01]  /*23b0*/  IMAD R29, R28, 0x18, R5.reuse ;  /* 0x000000181c1d7824 */ /* 0x100fe200078e0205 */
[----:B------:R-:W-:Y:S01]  /*23c0*/  IADD3 R28, R76, R27, RZ ;  /* 0x0000001b4c1c7210 */ /* 0x000fe20007ffe0ff */
[----:B------:R-:W-:Y:S01]  /*23d0*/  IMAD R35, R34, 0x18, R5 ;  /* 0x0000001822237824 */ /* 0x000fe200078e0205 */
[----:B------:R-:W1:Y:S01]  /*23e0*/  LDS.64 R26, [R26] ;  /* 0x000000001a1a7984 */ /* 0x000e620000000a00 */
[C---:B------:R-:W-:Y:S01]  /*23f0*/  IMAD.IADD R30, R76.reuse, 0x1, R29 ;  /* 0x000000014c1e7824 */ /* 0x040fe200078e021d */
[----:B------:R-:W-:Y:S01]  /*2400*/  SHF.R.S32.HI R78, RZ, 0x2, R78 ;  /* 0x00000002ff4e7819 */ /* 0x000fe2000001144e */
[C---:B------:R-:W-:Y:S01]  /*2410*/  IMAD.IADD R36, R76.reuse, 0x1, R35 ;  /* 0x000000014c247824 */ /* 0x040fe200078e0223 */
[----:B------:R-:W3:Y:S01]  /*2420*/  LDS.64 R28, [R28] ;  /* 0x000000001c1c7984 */ /* 0x000ee20000000a00 */
[----:B------:R-:W-:Y:S01]  /*2430*/  IADD3 R34, R76, R33, RZ ;  /* 0x000000214c227210 */ /* 0x000fe20007ffe0ff */
[----:B--2---:R-:W-:Y:S01]  /*2440*/  FADD.FTZ R81, R91, R66 ;  /* 0x000000425b517221 */ /* 0x004fe20000010000 */
[----:B------:R-:W-:Y:S01]  /*2450*/  SHF.R.S32.HI R68, RZ, 0x2, R68 ;  /* 0x00000002ff447819 */ /* 0x000fe20000011444 */
[----:B------:R-:W2:Y:S01]  /*2460*/  LDS.64 R30, [R30] ;  /* 0x000000001e1e7984 */ /* 0x000ea20000000a00 */
[----:B------:R-:W-:Y:S01]  /*2470*/  IMAD R37, R78, 0x18, R5 ;  /* 0x000000184e257824 */ /* 0x000fe200078e0205 */
[----:B------:R-:W-:Y:S01]  /*2480*/  SHF.R.S32.HI R40, RZ, 0x2, R69 ;  /* 0x00000002ff287819 */ /* 0x000fe20000011445 */
[----:B------:R-:W-:Y:S01]  /*2490*/  FADD.FTZ R82, R82, R67 ;  /* 0x0000004352527221 */ /* 0x000fe20000010000 */
[----:B------:R-:W4:Y:S01]  /*24a0*/  LDS.64 R32, [R32] ;  /* 0x0000000020207984 */ /* 0x000f220000000a00 */
[--C-:B------:R-:W-:Y:S01]  /*24b0*/  IMAD R39, R68, 0x18, R5.reuse ;  /* 0x0000001844277824 */ /* 0x100fe200078e0205 */
[----:B------:R-:W-:Y:S01]  /*24c0*/  IADD3 R38, R76, R37, RZ ;  /* 0x000000254c267210 */ /* 0x000fe20007ffe0ff */
[----:B------:R-:W-:Y:S01]  /*24d0*/  IMAD R41, R40, 0x18, R5 ;  /* 0x0000001828297824 */ /* 0x000fe200078e0205 */
[----:B------:R-:W5:Y:S01]  /*24e0*/  LDS.64 R34, [R34] ;  /* 0x0000000022227984 */ /* 0x000f620000000a00 */
[----:B------:R-:W-:-:S02]  /*24f0*/  SHF.R.S32.HI R88, RZ, 0x2, R88 ;  /* 0x00000002ff587819 */ /* 0x000fc40000011458 */
[----:B------:R-:W-:Y:S01]  /*2500*/  IADD3 R40, R76, R39, RZ ;  /* 0x000000274c287210 */ /* 0x000fe20007ffe0ff */
[----:B------:R-:W5:Y:S01]  /*2510*/  LDS.64 R36, [R36] ;  /* 0x0000000024247984 */ /* 0x000f620000000a00 */
[----:B------:R-:W-:Y:S01]  /*2520*/  SHF.R.S32.HI R66, RZ, 0x2, R85 ;  /* 0x00000002ff427819 */ /* 0x000fe20000011455 */
[----:B------:R-:W-:Y:S01]  /*2530*/  IMAD R69, R88, 0x18, R5 ;  /* 0x0000001858457824 */ /* 0x000fe200078e0205 */
[----:B------:R-:W-:Y:S01]  /*2540*/  SHF.R.S32.HI R84, RZ, 0x2, R84 ;  /* 0x00000002ff547819 */ /* 0x000fe20000011454 */
[----:B------:R-:W5:Y:S01]  /*2550*/  LDS.64 R38, [R38] ;  /* 0x0000000026267984 */ /* 0x000f620000000a00 */
[----:B------:R-:W-:Y:S02]  /*2560*/  IMAD.IADD R68, R76, 0x1, R41 ;  /* 0x000000014c447824 */ /* 0x000fe400078e0229 */
[--C-:B------:R-:W-:Y:S01]  /*2570*/  IMAD R67, R66, 0x18, R5.reuse ;  /* 0x0000001842437824 */ /* 0x100fe200078e0205 */
[----:B------:R-:W5:Y:S01]  /*2580*/  LDS.64 R40, [R40] ;  /* 0x0000000028287984 */ /* 0x000f620000000a00 */
[----:B------:R-:W-:Y:S01]  /*2590*/  IADD3 R66, R76, R69, RZ ;  /* 0x000000454c427210 */ /* 0x000fe20007ffe0ff */
[----:B------:R-:W-:-:S02]  /*25a0*/  IMAD R77, R84, 0x18, R5 ;  /* 0x00000018544d7824 */ /* 0x000fc400078e0205 */
[----:B------:R-:W5:Y:S01]  /*25b0*/  LDS.64 R68, [R68] ;  /* 0x0000000044447984 */ /* 0x000f620000000a00 */
[----:B0-----:R-:W-:Y:S01]  /*25c0*/  FADD.FTZ R81, R81, R64 ;  /* 0x0000004051517221 */ /* 0x001fe20000010000 */
[----:B------:R-:W-:Y:S01]  /*25d0*/  IADD3 R64, R76, R67, RZ ;  /* 0x000000434c407210 */ /* 0x000fe20007ffe0ff */
[----:B------:R-:W-:Y:S01]  /*25e0*/  FADD.FTZ R82, R82, R65 ;  /* 0x0000004152527221 */ /* 0x000fe20000010000 */
[----:B------:R-:W0:Y:S01]  /*25f0*/  LDS.64 R66, [R66] ;  /* 0x0000000042427984 */ /* 0x000e220000000a00 */
[----:B------:R-:W-:Y:S02]  /*2600*/  IMAD.IADD R77, R76, 0x1, R77 ;  /* 0x000000014c4d7824 */ /* 0x000fe400078e024d */
[----:B-1----:R-:W-:Y:S01]  /*2610*/  FADD.FTZ R81, R81, R26 ;  /* 0x0000001a51517221 */ /* 0x002fe20000010000 */
[----:B------:R-:W1:Y:S01]  /*2620*/  LDS.64 R64, [R64] ;  /* 0x0000000040407984 */ /* 0x000e620000000a00 */
[----:B------:R-:W-:Y:S02]  /*2630*/  FADD.FTZ R82, R82, R27 ;  /* 0x0000001b52527221 */ /* 0x000fe40000010000 */
[----:B---3--:R-:W-:Y:S01]  /*2640*/  FADD.FTZ R81, R81, R28 ;  /* 0x0000001c51517221 */ /* 0x008fe20000010000 */
[----:B------:R-:W3:Y:S01]  /*2650*/  LDS.64 R26, [R77] ;  /* 0x000000004d1a7984 */ /* 0x000ee20000000a00 */
[----:B------:R-:W-:-:S02]  /*2660*/  FADD.FTZ R82, R82, R29 ;  /* 0x0000001d52527221 */ /* 0x000fc40000010000 */
[----:B--2---:R-:W-:Y:S02]  /*2670*/  FADD.FTZ R81, R81, R30 ;  /* 0x0000001e51517221 */ /* 0x004fe40000010000 */
[----:B------:R-:W-:Y:S02]  /*2680*/  FADD.FTZ R82, R82, R31 ;  /* 0x0000001f52527221 */ /* 0x000fe40000010000 */
[----:B----4-:R-:W-:Y:S02]  /*2690*/  FADD.FTZ R81, R81, R32 ;  /* 0x0000002051517221 */ /* 0x010fe40000010000 */
[----:B------:R-:W-:Y:S02]  /*26a0*/  FADD.FTZ R82, R82, R33 ;  /* 0x0000002152527221 */ /* 0x000fe40000010000 */
[----:B-----5:R-:W-:Y:S02]  /*26b0*/  FADD.FTZ R81, R81, R34 ;  /* 0x0000002251517221 */ /* 0x020fe40000010000 */
[----:B------:R-:W-:-:S02]  /*26c0*/  FADD.FTZ R82, R82, R35 ;  /* 0x0000002352527221 */ /* 0x000fc40000010000 */
[----:B------:R-:W-:Y:S02]  /*26d0*/  FADD.FTZ R81, R81, R36 ;  /* 0x0000002451517221 */ /* 0x000fe40000010000 */
[----:B------:R-:W-:Y:S02]  /*26e0*/  FADD.FTZ R82, R82, R37 ;  /* 0x0000002552527221 */ /* 0x000fe40000010000 */
[----:B------:R-:W-:Y:S02]  /*26f0*/  FADD.FTZ R81, R81, R38 ;  /* 0x0000002651517221 */ /* 0x000fe40000010000 */
[----:B------:R-:W-:Y:S02]  /*2700*/  FADD.FTZ R82, R82, R39 ;  /* 0x0000002752527221 */ /* 0x000fe40000010000 */
[----:B------:R-:W-:Y:S02]  /*2710*/  FADD.FTZ R81, R81, R40 ;  /* 0x0000002851517221 */ /* 0x000fe40000010000 */
[----:B------:R-:W-:-:S02]  /*2720*/  FADD.FTZ R82, R82, R41 ;  /* 0x0000002952527221 */ /* 0x000fc40000010000 */
[----:B------:R-:W-:Y:S02]  /*2730*/  FADD.FTZ R81, R81, R68 ;  /* 0x0000004451517221 */ /* 0x000fe40000010000 */
[----:B------:R-:W-:Y:S02]  /*2740*/  FADD.FTZ R82, R82, R69 ;  /* 0x0000004552527221 */ /* 0x000fe40000010000 */
[----:B0-----:R-:W-:Y:S02]  /*2750*/  FADD.FTZ R81, R81, R66 ;  /* 0x0000004251517221 */ /* 0x001fe40000010000 */
[----:B------:R-:W-:Y:S02]  /*2760*/  FADD.FTZ R82, R82, R67 ;  /* 0x0000004352527221 */ /* 0x000fe40000010000 */
[----:B-1----:R-:W-:Y:S02]  /*2770*/  FADD.FTZ R81, R81, R64 ;  /* 0x0000004051517221 */ /* 0x002fe40000010000 */
[----:B------:R-:W-:-:S02]  /*2780*/  FADD.FTZ R82, R82, R65 ;  /* 0x0000004152527221 */ /* 0x000fc40000010000 */
[----:B---3--:R-:W-:Y:S02]  /*2790*/  FADD.FTZ R36, R81, R26 ;  /* 0x0000001a51247221 */ /* 0x008fe40000010000 */
[----:B------:R-:W-:-:S07]  /*27a0*/  FADD.FTZ R37, R82, R27 ;  /* 0x0000001b52257221 */ /* 0x000fce0000010000 */
.L_x_986:
[----:B------:R-:W-:Y:S05]  /*27b0*/  BSYNC B0 ;  /* 0x0000000000007941 */ /* 0x000fea0003800000 */
.L_x_985:
        /* <DEDUP_REMOVED lines=14> */
[----:B------:R-:W-:-:S04]  /*28a0*/  LOP3.LUT R31, R33, 0xffffffc0, R2, 0xe2, !PT ;  /* 0xffffffc0211f7812 */ /* 0x000fc800078ee202 */
[----:B------:R-:W-:-:S05]  /*28b0*/  LEA R30, R30, R31, 0x9 ;  /* 0x0000001f1e1e7211 */ /* 0x000fca00078e48ff */
[----:B------:R-:W-:-:S04]  /*28c0*/  IMAD.SHL.U32 R31, R30, 0x2, RZ ;  /* 0x000000021e1f7824 */ /* 0x000fc800078e00ff */
[----:B-1----:R-:W-:-:S05]  /*28d0*/  IMAD.WIDE.U32 R28, R31, 0x4, R28 ;  /* 0x000000041f1c7825 */ /* 0x002fca00078e001c */
[----:B------:R0:W-:Y:S02]  /*28e0*/  STG.E.64 desc[UR8][R28.64], R26 ;  /* 0x0000001a1c007986 */ /* 0x0001e4000c101b08 */
.L_x_988:
[----:B------:R-:W-:Y:S05]  /*28f0*/  BSYNC B0 ;  /* 0x0000000000007941 */ /* 0x000fea0003800000 */
.L_x_987:
[----:B------:R-:W-:Y:S02]  /*2900*/  ISETP.GE.U32.AND P1, PT, R23, UR11, PT ;  /* 0x0000000b17007c0c */ /* 0x000fe4000bf26070 */
[----:B------:R-:W-:Y:S02]  /*2910*/  PRMT R56, R56, 0x7632, R56 ;  /* 0x0000763238387816 */ /* 0x000fe40000000038 */
        /* <DEDUP_REMOVED lines=14> */
[----:B0-----:R-:W0:Y:S01]  /*2a00*/  LDC.64 R26, c[0x0][0x268] ;  /* 0x00009a00ff1a7b82 */ /* 0x001e220000000a00 */
[----:B------:R-:W-:Y:S02]  /*2a10*/  ISETP.NE.AND P1, PT, R2, RZ, PT ;  /* 0x000000ff0200720c */ /* 0x000fe40003f25270 */
[----:B------:R-:W-:-:S04]  /*2a20*/  MOV R29, 0x7fffffc1 ;  /* 0x7fffffc1001d7802 */ /* 0x000fc80000000f00 */
[----:B------:R-:W-:Y:S01]  /*2a30*/  SEL R29, R29, 0x1, !P1 ;  /* 0x000000011d1d7807 */ /* 0x000fe20004800000 */
[----:B0-----:R-:W-:Y:S01]  /*2a40*/  IMAD.WIDE.U32 R26, R0, 0x4, R26 ;  /* 0x00000004001a7825 */ /* 0x001fe200078e001a */
[----:B------:R-:W-:Y:S06]  /*2a50*/  MEMBAR.ALL.GPU ;  /* 0x0000000000007992 */ /* 0x000fec000000a000 */
[----:B------:R-:W-:-:S00]  /*2a60*/  ERRBAR ;  /* 0x00000000000079ab */ /* 0x000fc00000000000 */
[----:B------:R-:W-:Y:S06]  /*2a70*/  CGAERRBAR ;  /* 0x00000000000075ab */ /* 0x000fec0000000000 */
[----:B------:R0:W5:Y:S02]  /*2a80*/  ATOM.E.ADD.STRONG.GPU PT, R29, desc[UR8][R26.64], R29 ;  /* 0x0000001d1a1d798a */ /* 0x00016400081ee1c8 */
.L_x_991:
[----:B------:R-:W2:Y:S04]  /*2a90*/  LD.E.STRONG.GPU R28, desc[UR8][R26.64] ;  /* 0x000000081a1c7980 */ /* 0x000ea8000c10f900 */
[----:B--2---:R-:W-:Y:S01]  /*2aa0*/  CCTL.IVALL ;  /* 0x00000000ff00798f */ /* 0x004fe20002000000 */
[----:B------:R-:W-:Y:S05]  /*2ab0*/  YIELD ;  /* 0x0000000000007946 */ /* 0x000fea0003800000 */
[----:B-----5:R-:W-:-:S04]  /*2ac0*/  LOP3.LUT R28, R28, R29, RZ, 0x3c, !PT ;  /* 0x0000001d1c1c7212 */ /* 0x020fc800078e3cff */
[----:B------:R-:W-:-:S13]  /*2ad0*/  ISETP.GT.AND P1, PT, R28, -0x1, PT ;  /* 0xffffffff1c00780c */ /* 0x000fda0003f24270 */
[----:B------:R-:W-:Y:S05]  /*2ae0*/  @P1 BRA `(.L_x_991) ;  /* 0xfffffffc00e81947 */ /* 0x000fea000383ffff */
.L_x_990:
[----:B------:R-:W-:Y:S05]  /*2af0*/  WARPSYNC.ALL ;  /* 0x0000000000007948 */ /* 0x000fea0003800000 */
[----:B------:R-:W-:Y:S06]  /*2b00*/  BAR.SYNC.DEFER_BLOCKING 0x0 ;  /* 0x0000000000007b1d */ /* 0x000fec0000010000 */
[----:B------:R-:W-:Y:S05]  /*2b10*/  BRA `(.L_x_992) ;  /* 0x0000000000507947 */ /* 0x000fea0003800000 */
.L_x_989:
[----:B------:R-:W-:Y:S01]  /*2b20*/  BAR.SYNC.DEFER_BLOCKING 0x0 ;  /* 0x0000000000007b1d */ /* 0x000fe20000010000 */
[----:B------:R-:W-:-:S13]  /*2b30*/  ISETP.NE.AND P1, PT, R4, RZ, PT ;  /* 0x000000ff0400720c */ /* 0x000fda0003f25270 */
[----:B------:R-:W-:Y:S05]  /*2b40*/  @P1 BRA `(.L_x_993) ;  /* 0x00000000003c1947 */ /* 0x000fea0003800000 */
[----:B0-----:R-:W-:Y:S01]  /*2b50*/  SHF.R.U32.HI R27, RZ, 0x1, R0 ;  /* 0x00000001ff1b7819 */ /* 0x001fe20000011600 */
[----:B------:R-:W-:-:S03]  /*2b60*/  IMAD.MOV.U32 R26, RZ, RZ, 0x7fffffc1 ;  /* 0x7fffffc1ff1a7424 */ /* 0x000fc600078e00ff */
[----:B------:R-:W-:-:S04]  /*2b70*/  IADD3 R27, -R27, RZ, RZ ;  /* 0x000000ff1b1b7210 */ /* 0x000fc80007ffe1ff */
[----:B------:R-:W-:-:S04]  /*2b80*/  ISETP.NE.AND P1, PT, R2, R27, PT ;  /* 0x0000001b0200720c */ /* 0x000fc80003f25270 */
[----:B------:R-:W-:Y:S01]  /*2b90*/  SEL R27, R26, 0x1, !P1 ;  /* 0x000000011a1b7807 */ /* 0x000fe20004800000 */
[----:B------:R-:W-:Y:S06]  /*2ba0*/  MEMBAR.ALL.GPU ;  /* 0x0000000000007992 */ /* 0x000fec000000a000 */
[----:B------:R-:W-:-:S00]  /*2bb0*/  ERRBAR ;  /* 0x00000000000079ab */ /* 0x000fc00000000000 */
[----:B------:R-:W-:Y:S06]  /*2bc0*/  CGAERRBAR ;  /* 0x00000000000075ab */ /* 0x000fec0000000000 */
[----:B------:R0:W5:Y:S02]  /*2bd0*/  ATOM.E.ADD.STRONG.GPU PT, R27, desc[UR8][R86.64], R27 ;  /* 0x0000001b561b798a */ /* 0x00016400081ee1c8 */
.L_x_994:
[----:B------:R-:W2:Y:S04]  /*2be0*/  LD.E.STRONG.GPU R26, desc[UR8][R86.64] ;  /* 0x00000008561a7980 */ /* 0x000ea8000c10f900 */
[----:B--2---:R-:W-:Y:S01]  /*2bf0*/  CCTL.IVALL ;  /* 0x00000000ff00798f */ /* 0x004fe20002000000 */
[----:B------:R-:W-:Y:S05]  /*2c00*/  YIELD ;  /* 0x0000000000007946 */ /* 0x000fea0003800000 */
[----:B-----5:R-:W-:-:S04]  /*2c10*/  LOP3.LUT R26, R26, R27, RZ, 0x3c, !PT ;  /* 0x0000001b1a1a7212 */ /* 0x020fc800078e3cff */
[----:B------:R-:W-:-:S13]  /*2c20*/  ISETP.GT.AND P1, PT, R26, -0x1, PT ;  /* 0xffffffff1a00780c */ /* 0x000fda0003f24270 */
[----:B------:R-:W-:Y:S05]  /*2c30*/  @P1 BRA `(.L_x_994) ;  /* 0xfffffffc00e81947 */ /* 0x000fea000383ffff */
.L_x_993:
[----:B------:R-:W-:Y:S05]  /*2c40*/  WARPSYNC.ALL ;  /* 0x0000000000007948 */ /* 0x000fea0003800000 */
[----:B------:R-:W-:Y:S06]  /*2c50*/  BAR.SYNC.DEFER_BLOCKING 0x0 ;  /* 0x0000000000007b1d */ /* 0x000fec0000010000 */
.L_x_992:
[----:B------:R-:W-:Y:S01]  /*2c60*/  ISETP.GT.U32.AND P1, PT, R4, 0xff, PT ;  /* 0x000000ff0400780c */ /* 0x000fe20003f24070 */
[----:B------:R-:W1:Y:S01]  /*2c70*/  S2UR UR6, SR_CgaCtaId ;  /* 0x00000000000679c3 */ /* 0x000e620000008800 */
[----:B------:R-:W-:Y:S01]  /*2c80*/  UMOV UR5, 0x400 ;  /* 0x0000040000057882 */ /* 0x000fe20000000000 */
[----:B------:R-:W-:Y:S02]  /*2c90*/  SHF.L.U32 R53, R53, 0x10, RZ ;  /* 0x0000001035357819 */ /* 0x000fe400000006ff */
[----:B------:R-:W-:Y:S01]  /*2ca0*/  SHF.L.U32 R3, R3, 0x3, RZ ;  /* 0x0000000303037819 */ /* 0x000fe200000006ff */
[----:B------:R-:W-:Y:S01]  /*2cb0*/  IMAD.U32 R56, R56, 0x10000, RZ ;  /* 0x0001000038387824 */ /* 0x000fe200078e00ff */
[----:B------:R-:W-:Y:S01]  /*2cc0*/  SHF.L.U32 R55, R55, 0x10, RZ ;  /* 0x0000001037377819 */ /* 0x000fe200000006ff */
[----:B------:R-:W-:Y:S01]  /*2cd0*/  IMAD.U32 R57, R57, 0x10000, RZ ;  /* 0x0001000039397824 */ /* 0x000fe200078e00ff */
[----:B------:R-:W-:Y:S02]  /*2ce0*/  SHF.L.U32 R59, R59, 0x10, RZ ;  /* 0x000000103b3b7819 */ /* 0x000fe400000006ff */
[----:B------:R-:W-:-:S02]  /*2cf0*/  SHF.L.U32 R60, R60, 0x10, RZ ;  /* 0x000000103c3c7819 */ /* 0x000fc400000006ff */
[----:B------:R-:W-:Y:S01]  /*2d00*/  SHF.L.U32 R61, R61, 0x10, RZ ;  /* 0x000000103d3d7819 */ /* 0x000fe200000006ff */
[----:B0-----:R-:W0:Y:S01]  /*2d10*/  @!P1 LDC R27, c[0x0][0x10] ;  /* 0x00000400ff1b9b82 */ /* 0x001e220000000800 */
[----:B------:R-:W-:Y:S01]  /*2d20*/  @!P1 SHF.L.U32 R30, R4, 0x1, RZ ;  /* 0x00000001041e9819 */ /* 0x000fe200000006ff */
[----:B------:R-:W-:Y:S01]  /*2d30*/  IMAD.U32 R62, R62, 0x10000, RZ ;  /* 0x000100003e3e7824 */ /* 0x000fe200078e00ff */
[----:B------:R-:W-:Y:S01]  /*2d40*/  @!P1 LOP3.LUT R31, R4, 0x1f, RZ, 0xc0, !PT ;  /* 0x0000001f041f9812 */ /* 0x000fe200078ec0ff */
[----:B------:R-:W-:-:S04]  /*2d50*/  ULDC.64 UR12, c[0x0][0x210] ;  /* 0x00008400000c7ab9 */ /* 0x000fc80000000a00 */
[----:B------:R-:W2:Y:S01]  /*2d60*/  @!P1 LDC.64 R28, c[0x0][0x260] ;  /* 0x00009800ff1c9b82 */ /* 0x000ea20000000a00 */
[----:B0-----:R-:W-:Y:S01]  /*2d70*/  @!P1 IMAD R26, R27, UR4, R0 ;  /* 0x000000041b1a9c24 */ /* 0x001fe2000f8e0200 */
[----:B------:R-:W-:-:S04]  /*2d80*/  @!P1 LOP3.LUT R27, R30, 0x7fffffc0, RZ, 0xc0, !PT ;  /* 0x7fffffc01e1b9812 */ /* 0x000fc800078ec0ff */
[----:B------:R-:W-:-:S05]  /*2d90*/  @!P1 LEA R26, R26, R27, 0x9 ;  /* 0x0000001b1a1a9211 */ /* 0x000fca00078e48ff */
[----:B------:R-:W-:-:S05]  /*2da0*/  @!P1 IMAD.IADD R26, R26, 0x1, R31 ;  /* 0x000000011a1a9824 */ /* 0x000fca00078e021f */
[----:B------:R-:W-:-:S04]  /*2db0*/  @!P1 SHF.L.U32 R27, R26, 0x1, RZ ;  /* 0x000000011a1b9819 */ /* 0x000fc800000006ff */
[C---:B------:R-:W-:Y:S01]  /*2dc0*/  @!P1 IADD3 R31, R27.reuse, 0x40, RZ ;  /* 0x000000401b1f9810 */ /* 0x040fe20007ffe0ff */
[----:B--2---:R-:W-:-:S04]  /*2dd0*/  @!P1 IMAD.WIDE.U32 R26, R27, 0x4, R28 ;  /* 0x000000041b1a9825 */ /* 0x004fc800078e001c */
[----:B------:R-:W-:Y:S02]  /*2de0*/  @!P1 IMAD.WIDE.U32 R28, R31, 0x4, R28 ;  /* 0x000000041f1c9825 */ /* 0x000fe400078e001c */
[----:B------:R-:W2:Y:S04]  /*2df0*/  @!P1 LDG.E.64 R26, desc[UR8][R26.64] ;  /* 0x000000081a1a9981 */ /* 0x000ea8000c1e1b00 */
[----:B------:R-:W3:Y:S01]  /*2e00*/  @!P1 LDG.E.64 R28, desc[UR8][R28.64] ;  /* 0x000000081c1c9981 */ /* 0x000ee2000c1e1b00 */
[----:B------:R-:W-:Y:S01]  /*2e10*/  CS2R R30, SRZ ;  /* 0x00000000001e7805 */ /* 0x000fe2000001ff00 */
[----:B------:R-:W-:Y:S01]  /*2e20*/  UIADD3 UR5, UR5, 0x5280, URZ ;  /* 0x0000528005057890 */ /* 0x000fe2000fffe03f */
[C---:B------:R-:W-:Y:S01]  /*2e30*/  FADD.FTZ R53, -R50.reuse, R53 ;  /* 0x0000003532357221 */ /* 0x040fe20000010100 */
[----:B------:R-:W-:Y:S01]  /*2e40*/  FADD.FTZ R59, -R50, R59 ;  /* 0x0000003b323b7221 */ /* 0x000fe20000010100 */
[----:B------:R-:W-:Y:S01]  /*2e50*/  SHF.L.U32 R63, R63, 0x10, RZ ;  /* 0x000000103f3f7819 */ /* 0x000fe200000006ff */
[----:B-1----:R-:W-:-:S02]  /*2e60*/  ULEA UR5, UR6, UR5, 0x18 ;  /* 0x0000000506057291 */ /* 0x002fc4000f8ec03f */
[----:B------:R-:W-:Y:S01]  /*2e70*/  ULOP3.LUT UR4, UR4, 0x1, URZ, 0x3c, !UPT ;  /* 0x0000000104047892 */ /* 0x000fe2000f8e3c3f */
        /* <DEDUP_REMOVED lines=8> */
[----:B------:R-:W-:Y:S01]  /*2f00*/  IMAD.U32 R31, R52, 0x10000, RZ ;  /* 0x00010000341f7824 */ /* 0x000fe200078e00ff */
[----:B------:R-:W-:Y:S01]  /*2f10*/  LOP3.LUT R52, R3, 0x8, RZ, 0xc0, !PT ;  /* 0x0000000803347812 */ /* 0x000fe200078ec0ff */
[----:B-1----:R-:W-:Y:S02]  /*2f20*/  FADD.FTZ R33, R33, R30 ;  /* 0x0000001e21217221 */ /* 0x002fe40000010000 */
[----:B------:R-:W0:Y:S01]  /*2f30*/  SHFL.BFLY PT, R27, R32, 0x8, 0x1f ;  /* 0x0d001f00201b7f89 */ /* 0x000e2200000e0000 */
[----:B------:R-:W-:Y:S01]  /*2f40*/  FADD.FTZ R35, -R50, R31 ;  /* 0x0000001f32237221 */ /* 0x000fe20000010100 */
[----:B------:R-:W-:Y:S01]  /*2f50*/  @!P1 SHF.R.U32.HI R3, RZ, 0x2, R4 ;  /* 0x00000002ff039819 */ /* 0x000fe20000011604 */
[----:B------:R-:W-:Y:S01]  /*2f60*/  IMAD.IADD R15, R15, 0x1, -R52 ;  /* 0x000000010f0f7824 */ /* 0x000fe200078e0a34 */
[----:B------:R-:W1:Y:S01]  /*2f70*/  SHFL.BFLY PT, R26, R33, 0x8, 0x1f ;  /* 0x0d001f00211a7f89 */ /* 0x000e6200000e0000 */
[----:B------:R-:W-:Y:S01]  /*2f80*/  SHF.L.U32 R31, R54, 0x10, RZ ;  /* 0x00000010361f7819 */ /* 0x000fe200000006ff */
[----:B------:R-:W-:Y:S01]  /*2f90*/  FMUL.FTZ R30, R20, R35 ;  /* 0x00000023141e7220 */ /* 0x000fe20000410000 */
[----:B------:R-:W-:-:S02]  /*2fa0*/  @!P1 LOP3.LUT R3, R3, 0x3ffffff8, RZ, 0xc0, !PT ;  /* 0x3ffffff803039812 */ /* 0x000fc400078ec0ff */
[----:B------:R-:W-:Y:S01]  /*2fb0*/  LEA R15, R15, UR5, 0x3 ;  /* 0x000000050f0f7c11 */ /* 0x000fe2000f8e18ff */
[----:B0-----:R-:W-:Y:S01]  /*2fc0*/  FADD.FTZ R27, R32, R27 ;  /* 0x0000001b201b7221 */ /* 0x001fe20000010000 */
[----:B------:R-:W-:Y:S01]  /*2fd0*/  FMUL.FTZ R32, R20, R53 ;  /* 0x0000003514207220 */ /* 0x000fe20000410000 */
[----:B-1----:R-:W-:-:S03]  /*2fe0*/  FADD.FTZ R26, R33, R26 ;  /* 0x0000001a211a7221 */ /* 0x002fc60000010000 */
[----:B------:R-:W0:Y:S01]  /*2ff0*/  SHFL.BFLY PT, R28, R27, 0x4, 0x1f ;  /* 0x0c801f001b1c7f89 */ /* 0x000e2200000e0000 */
[----:B------:R-:W-:Y:S01]  /*3000*/  FFMA.FTZ R33, R30, R31, R56 ;  /* 0x0000001f1e217223 */ /* 0x000fe20000010038 */
[----:B------:R-:W-:Y:S02]  /*3010*/  FFMA.FTZ R35, R32, R55, R57 ;  /* 0x0000003720237223 */ /* 0x000fe40000010039 */
[----:B------:R-:W1:Y:S01]  /*3020*/  SHFL.BFLY PT, R29, R26, 0x4, 0x1f ;  /* 0x0c801f001a1d7f89 */ /* 0x000e6200000e0000 */
[----:B------:R-:W-:Y:S01]  /*3030*/  FMUL.FTZ R38, R33, -1.4426950216293334961 ;  /* 0xbfb8aa3b21267820 */ /* 0x000fe20000410000 */
[----:B------:R-:W-:-:S05]  /*3040*/  FMUL.FTZ R39, R35, -1.4426950216293334961 ;  /* 0xbfb8aa3b23277820 */ /* 0x000fca0000410000 */
[----:B------:R-:W2:Y:S08]  /*3050*/  MUFU.EX2 R38, R38 ;  /* 0x0000002600267308 */ /* 0x000eb00000000800 */
[----:B------:R-:W3:Y:S01]  /*3060*/  MUFU.EX2 R39, R39 ;  /* 0x0000002700277308 */ /* 0x000ee20000000800 */
[----:B0-----:R-:W-:Y:S01]  /*3070*/  FADD.FTZ R28, R27, R28 ;  /* 0x0000001c1b1c7221 */ /* 0x001fe20000010000 */
[----:B------:R-:W-:Y:S01]  /*3080*/  SHF.L.U32 R27, R58, 0x10, RZ ;  /* 0x000000103a1b7819 */ /* 0x000fe200000006ff */
[----:B-1----:R-:W-:-:S03]  /*3090*/  FADD.FTZ R29, R26, R29 ;  /* 0x0000001d1a1d7221 */ /* 0x002fc60000010000 */
[----:B------:R-:W0:Y:S01]  /*30a0*/  SHFL.BFLY PT, R37, R28, 0x2, 0x1f ;  /* 0x0c401f001c257f89 */ /* 0x000e2200000e0000 */
[----:B------:R-:W-:Y:S01]  /*30b0*/  FADD.FTZ R27, -R50, R27 ;  /* 0x0000001b321b7221 */ /* 0x000fe20000010100 */
[----:B--2---:R-:W-:Y:S02]  /*30c0*/  FADD.FTZ R38, R38, 1 ;  /* 0x3f80000026267421 */ /* 0x004fe40000010000 */
[----:B------:R-:W1:Y:S01]  /*30d0*/  SHFL.BFLY PT, R34, R29, 0x2, 0x1f ;  /* 0x0c401f001d227f89 */ /* 0x000e6200000e0000 */
[----:B------:R-:W-:Y:S01]  /*30e0*/  FMUL.FTZ R36, R20, R27 ;  /* 0x0000001b14247220 */ /* 0x000fe20000410000 */
[----:B---3--:R-:W-:Y:S02]  /*30f0*/  FADD.FTZ R39, R39, 1 ;  /* 0x3f80000027277421 */ /* 0x008fe40000010000 */
[----:B------:R-:W-:Y:S08]  /*3100*/  MUFU.RCP R38, R38 ;  /* 0x0000002600267308 */ /* 0x000ff00000001000 */
[----:B------:R-:W-:Y:S01]  /*3110*/  MUFU.RCP R39, R39 ;  /* 0x0000002700277308 */ /* 0x000fe20000001000 */
[----:B0-----:R-:W-:Y:S01]  /*3120*/  FADD.FTZ R28, R28, R37 ;  /* 0x000000251c1c7221 */ /* 0x001fe20000010000 */
[----:B------:R-:W-:Y:S01]  /*3130*/  FFMA.FTZ R37, R31, R36, R56 ;  /* 0x000000241f257223 */ /* 0x000fe20000010038 */
[----:B-1----:R-:W-:-:S03]  /*3140*/  FADD.FTZ R29, R29, R34 ;  /* 0x000000221d1d7221 */ /* 0x002fc60000010000 */
[----:B------:R-:W0:Y:S01]  /*3150*/  SHFL.BFLY PT, R27, R28, 0x1, 0x1f ;  /* 0x0c201f001c1b7f89 */ /* 0x000e2200000e0000 */
[----:B------:R-:W-:Y:S01]  /*3160*/  FMUL.FTZ R34, R20, R59 ;  /* 0x0000003b14227220 */ /* 0x000fe20000410000 */
[----:B------:R-:W-:Y:S02]  /*3170*/  FMUL.FTZ R40, R37, -1.4426950216293334961 ;  /* 0xbfb8aa3b25287820 */ /* 0x000fe40000410000 */
[----:B------:R-:W1:Y:S01]  /*3180*/  SHFL.BFLY PT, R26, R29, 0x1, 0x1f ;  /* 0x0c201f001d1a7f89 */ /* 0x000e6200000e0000 */
[----:B------:R-:W-:-:S03]  /*3190*/  FFMA.FTZ R57, R55, R34, R57 ;  /* 0x0000002237397223 */ /* 0x000fc60000010039 */
[----:B------:R-:W2:Y:S01]  /*31a0*/  MUFU.EX2 R40, R40 ;  /* 0x0000002800287308 */ /* 0x000ea20000000800 */
[----:B------:R-:W-:-:S07]  /*31b0*/  FMUL.FTZ R41, R57, -1.4426950216293334961 ;  /* 0xbfb8aa3b39297820 */ /* 0x000fce0000410000 */
[----:B------:R2:W3:Y:S01]  /*31c0*/  MUFU.EX2 R50, R41 ;  /* 0x0000002900327308 */ /* 0x0004e20000000800 */
[----:B0-----:R-:W-:Y:S01]  /*31d0*/  FADD.FTZ R27, R28, R27 ;  /* 0x0000001b1c1b7221 */ /* 0x001fe20000010000 */
[----:B--2---:R-:W-:Y:S01]  /*31e0*/  FADD.FTZ R41, R40, 1 ;  /* 0x3f80000028297421 */ /* 0x004fe20000010000 */
[----:B------:R-:W-:Y:S01]  /*31f0*/  FADD.FTZ R40, -R38, 1 ;  /* 0x3f80000026287421 */ /* 0x000fe20000010100 */
[----:B-1----:R-:W-:Y:S01]  /*3200*/  FADD.FTZ R29, R29, R26 ;  /* 0x0000001a1d1d7221 */ /* 0x002fe20000010000 */
[----:B------:R-:W-:Y:S02]  /*3210*/  @!P1 FMUL.FTZ R26, R27, 3.2552085031056776643e-05 ;  /* 0x380888891b1a9820 */ /* 0x000fe40000410000 */
[----:B------:R-:W-:Y:S01]  /*3220*/  FFMA.FTZ R33, R33, R40, 1 ;  /* 0x3f80000021217423 */ /* 0x000fe20000010028 */
[----:B------:R-:W0:Y:S01]  /*3230*/  MUFU.RCP R41, R41 ;  /* 0x0000002900297308 */ /* 0x000e220000001000 */
[----:B------:R-:W-:Y:S01]  /*3240*/  @!P1 FMUL.FTZ R27, R29, 3.2552085031056776643e-05 ;  /* 0x380888891d1b9820 */ /* 0x000fe20000410000 */
[----:B---3--:R-:W-:Y:S01]  /*3250*/  FADD.FTZ R53, R50, 1 ;  /* 0x3f80000032357421 */ /* 0x008fe20000010000 */
[----:B------:R-:W-:Y:S01]  /*3260*/  FADD.FTZ R50, -R39, 1 ;  /* 0x3f80000027327421 */ /* 0x000fe20000010100 */
[----:B------:R-:W-:-:S02]  /*3270*/  FMUL.FTZ R33, R38, R33 ;  /* 0x0000002126217220 */ /* 0x000fc40000410000 */
[----:B------:R-:W-:Y:S01]  /*3280*/  @!P1 STS.64 [R3+UR5], R26 ;  /* 0x0000001a03009988 */ /* 0x000fe20008000a05 */
[----:B------:R-:W-:Y:S01]  /*3290*/  FFMA.FTZ R50, R35, R50, 1 ;  /* 0x3f80000023327423 */ /* 0x000fe20000010032 */
[----:B------:R-:W1:Y:S01]  /*32a0*/  MUFU.RCP R53, R53 ;  /* 0x0000003500357308 */ /* 0x000e620000001000 */
[----:B------:R-:W-:Y:S01]  /*32b0*/  FMUL.FTZ R33, R60, R33 ;  /* 0x000000213c217220 */ /* 0x000fe20000410000 */
[----:B------:R-:W-:Y:S01]  /*32c0*/  BAR.SYNC.DEFER_BLOCKING 0x0 ;  /* 0x0000000000007b1d */ /* 0x000fe20000010000 */
[----:B------:R-:W-:Y:S01]  /*32d0*/  FMUL.FTZ R50, R39, R50 ;  /* 0x0000003227327220 */ /* 0x000fe20000410000 */
[----:B------:R-:W-:-:S03]  /*32e0*/  IADD3 R16, P1, R16, UR12, RZ ;  /* 0x0000000c10107c10 */ /* 0x000fc6000ff3e0ff */
[----:B------:R-:W-:Y:S01]  /*32f0*/  FMUL.FTZ R50, R61, R50 ;  /* 0x000000323d327220 */ /* 0x000fe20000410000 */
[----:B------:R-:W-:Y:S01]  /*3300*/  IADD3.X R17, R17, UR13, RZ, P1, !PT ;  /* 0x0000000d11117c10 */ /* 0x000fe20008ffe4ff */
[----:B0-----:R-:W-:-:S04]  /*3310*/  FADD.FTZ R52, -R41, 1 ;  /* 0x3f80000029347421 */ /* 0x001fc80000010100 */
[----:B------:R-:W-:Y:S01]  /*3320*/  FFMA.FTZ R52, R37, R52, 1 ;  /* 0x3f80000025347423 */ /* 0x000fe20000010034 */
[----:B-1----:R-:W-:-:S03]  /*3330*/  FADD.FTZ R54, -R53, 1 ;  /* 0x3f80000035367421 */ /* 0x002fc60000010100 */
[----:B------:R-:W-:Y:S01]  /*3340*/  FMUL.FTZ R41, R41, R52 ;  /* 0x0000003429297220 */ /* 0x000fe20000410000 */
[----:B------:R-:W-:-:S03]  /*3350*/  FFMA.FTZ R54, R57, R54, 1 ;  /* 0x3f80000039367423 */ /* 0x000fc60000010036 */
[----:B------:R-:W-:Y:S01]  /*3360*/  FMUL.FTZ R41, R62, R41 ;  /* 0x000000293e297220 */ /* 0x000fe20000410000 */
[----:B------:R-:W-:Y:S01]  /*3370*/  FMUL.FTZ R54, R53, R54 ;  /* 0x0000003635367220 */ /* 0x000fe20000410000 */
[----:B------:R-:W0:Y:S03]  /*3380*/  LDS.64 R28, [R15] ;  /* 0x000000000f1c7984 */ /* 0x000e260000000a00 */
[----:B------:R-:W-:Y:S01]  /*3390*/  FMUL.FTZ R63, R63, R54 ;  /* 0x000000363f3f7220 */ /* 0x000fe20000410000 */
[--C-:B0-----:R-:W-:Y:S01]  /*33a0*/  FFMA.FTZ R26, R74, R73, -R28.reuse ;  /* 0x000000494a1a7223 */ /* 0x101fe2000001081c */
[--C-:B------:R-:W-:Y:S01]  /*33b0*/  FFMA.FTZ R38, R31, R33, -R28.reuse ;  /* 0x000000211f267223 */ /* 0x100fe2000001081c */
[--C-:B------:R-:W-:Y:S01]  /*33c0*/  FFMA.FTZ R40, R72, R51, -R28.reuse ;  /* 0x0000003348287223 */ /* 0x100fe2000001081c */
[----:B------:R-:W-:Y:S01]  /*33d0*/  FFMA.FTZ R15, R55, R50, -R28 ;  /* 0x00000032370f7223 */ /* 0x000fe2000001081c */
[-C--:B------:R-:W-:Y:S01]  /*33e0*/  FFMA.FTZ R75, R75, -R29.reuse, R26 ;  /* 0x8000001d4b4b7223 */ /* 0x080fe2000001001a */
[----:B------:R-:W-:Y:S01]  /*33f0*/  FFMA.FTZ R3, -R29, R30, R38 ;  /* 0x0000001e1d037223 */ /* 0x000fe20000010126 */
[----:B------:R-:W-:Y:S01]  /*3400*/  FFMA.FTZ R71, R71, -R29, R40 ;  /* 0x8000001d47477223 */ /* 0x000fe20000010028 */
[----:B------:R-:W-:Y:S01]  /*3410*/  FFMA.FTZ R15, -R29, R32, R15 ;  /* 0x000000201d0f7223 */ /* 0x000fe2000001010f */
[--C-:B------:R-:W-:Y:S01]  /*3420*/  FFMA.FTZ R25, R74, R25, -R28.reuse ;  /* 0x000000194a197223 */ /* 0x100fe2000001081c */
[--C-:B------:R-:W-:Y:S01]  /*3430*/  FFMA.FTZ R41, R31, R41, -R28.reuse ;  /* 0x000000291f297223 */ /* 0x100fe2000001081c */
[--C-:B------:R-:W-:Y:S01]  /*3440*/  FFMA.FTZ R21, R72, R21, -R28.reuse ;  /* 0x0000001548157223 */ /* 0x100fe2000001081c */
[----:B------:R-:W-:Y:S01]  /*3450*/  FFMA.FTZ R50, R55, R63, -R28 ;  /* 0x0000003f37327223 */ /* 0x000fe2000001081c */
[C---:B------:R-:W-:Y:S01]  /*3460*/  FMUL.FTZ R75, R20.reuse, R75 ;  /* 0x0000004b144b7220 */ /* 0x040fe20000410000 */
[C---:B------:R-:W-:Y:S01]  /*3470*/  FMUL.FTZ R26, R20.reuse, R3 ;  /* 0x00000003141a7220 */ /* 0x040fe20000410000 */
[C---:B------:R-:W-:Y:S01]  /*3480*/  FMUL.FTZ R71, R20.reuse, R71 ;  /* 0x0000004714477220 */ /* 0x040fe20000410000 */
[----:B------:R-:W-:Y:S01]  /*3490*/  FMUL.FTZ R28, R20, R15 ;  /* 0x0000000f141c7220 */ /* 0x000fe20000410000 */
[-C--:B------:R-:W-:Y:S01]  /*34a0*/  FFMA.FTZ R25, R70, -R29.reuse, R25 ;  /* 0x8000001d46197223 */ /* 0x080fe20000010019 */
[C---:B------:R-:W-:Y:S01]  /*34b0*/  FFMA.FTZ R41, -R29.reuse, R36, R41 ;  /* 0x000000241d297223 */ /* 0x040fe20000010129 */
[----:B------:R-:W-:Y:S01]  /*34c0*/  FFMA.FTZ R21, R22, -R29, R21 ;  /* 0x8000001d16157223 */ /* 0x000fe20000010015 */
[----:B------:R-:W-:Y:S01]  /*34d0*/  FFMA.FTZ R29, -R29, R34, R50 ;  /* 0x000000221d1d7223 */ /* 0x000fe20000010132 */
[----:B------:R-:W-:Y:S01]  /*34e0*/  F2FP.BF16.F32.PACK_AB R75, R26, R75 ;  /* 0x0000004b1a4b723e */ /* 0x000fe200000010ff */
[----:B------:R-:W-:Y:S01]  /*34f0*/  FMUL.FTZ R25, R20, R25 ;  /* 0x0000001914197220 */ /* 0x000fe20000410000 */
[----:B------:R-:W-:Y:S01]  /*3500*/  F2FP.BF16.F32.PACK_AB R71, R28, R71 ;  /* 0x000000471c47723e */ /* 0x000fe200000010ff */
        /* <DEDUP_REMOVED lines=12> */
[C---:B------:R-:W-:Y:S01]  /*35d0*/  PRMT R18, R3.reuse, 0x7610, R18 ;  /* 0x0000761003127816 */ /* 0x040fe20000000012 */
[----:B------:R0:W-:Y:S01]  /*35e0*/  STG.E.U16 desc[UR8][R16.64+0x6], R27 ;  /* 0x0000061b10007986 */ /* 0x0001e2000c101508 */
[----:B------:R-:W-:-:S02]  /*35f0*/  PRMT R19, R3, 0x7632, R19 ;  /* 0x0000763203137816 */ /* 0x000fc40000000013 */
[----:B------:R-:W-:Y:S01]  /*3600*/  MOV R3, R23 ;  /* 0x0000001700037202 */ /* 0x000fe20000000f00 */
[----:B------:R1:W-:Y:S04]  /*3610*/  STG.E.U16 desc[UR8][R20.64], R25 ;  /* 0x0000001914007986 */ /* 0x0003e8000c101508 */
[----:B------:R1:W-:Y:S01]  /*3620*/  STG.E.U16 desc[UR8][R20.64+0x4], R18 ;  /* 0x0000041214007986 */ /* 0x0003e2000c101508 */
[----:B0-----:R-:W-:-:S03]  /*3630*/  PRMT R17, R25, 0x7632, R17 ;  /* 0x0000763219117816 */ /* 0x001fc60000000011 */
[----:B------:R1:W-:Y:S04]  /*3640*/  STG.E.U16 desc[UR8][R20.64+0x6], R19 ;  /* 0x0000061314007986 */ /* 0x0003e8000c101508 */
[----:B------:R1:W-:Y:S01]  /*3650*/  STG.E.U16 desc[UR8][R20.64+0x2], R17 ;  /* 0x0000021114007986 */ /* 0x0003e2000c101508 */
[----:B------:R-:W-:Y:S05]  /*3660*/  @!P0 BRA `(.L_x_995) ;  /* 0xffffffcc00c48947 */ /* 0x000fea000383ffff */
.L_x_983:
[----:B------:R-:W2:Y:S02]  /*3670*/  S2UR UR6, SR_CTAID.Y ;  /* 0x00000000000679c3 */ /* 0x000ea40000002600 */
[----:B--2---:R-:W-:Y:S02]  /*3680*/  USHF.L.U32 UR5, UR6, 0x5, URZ ;  /* 0x0000000506057899 */ /* 0x004fe4000800063f */
        /* <DEDUP_REMOVED lines=8> */
[----:B------:R-:W2:Y:S01]  /*3710*/  LDC.64 R10, c[0x0][0x258] ;  /* 0x00009600ff0a7b82 */ /* 0x000ea20000000a00 */
[----:B------:R-:W3:Y:S01]  /*3720*/  S2R R0, SR_TID.X ;  /* 0x0000000000007919 */ /* 0x000ee20000002100 */
[----:B------:R-:W-:-:S06]  /*3730*/  UMOV UR4, 0x400 ;  /* 0x0000040000047882 */ /* 0x000fcc0000000000 */
[----:B------:R-:W4:Y:S01]  /*3740*/  S2UR UR5, SR_CgaCtaId ;  /* 0x00000000000579c3 */ /* 0x000f220000008800 */
[----:B--2---:R-:W-:Y:S02]  /*3750*/  LOP3.LUT R38, RZ, R10, RZ, 0x33, !PT ;  /* 0x0000000aff267212 */ /* 0x004fe400078e33ff */
[----:B------:R-:W-:Y:S02]  /*3760*/  LOP3.LUT R3, RZ, R11, RZ, 0x33, !PT ;  /* 0x0000000bff037212 */ /* 0x000fe400078e33ff */
[----:B------:R-:W-:-:S04]  /*3770*/  ISETP.GT.U32.AND P0, PT, R38, -0x2, PT ;  /* 0xfffffffe2600780c */ /* 0x000fc80003f04070 */
[C---:B------:R-:W-:Y:S01]  /*3780*/  ISETP.GT.AND.EX P0, PT, R3.reuse, -0x1, PT, P0 ;  /* 0xffffffff0300780c */ /* 0x040fe20003f04300 */
[----:B----4-:R-:W-:Y:S01]  /*3790*/  ULEA UR6, UR5, UR4, 0x18 ;  /* 0x0000000405067291 */ /* 0x010fe2000f8ec03f */
[----:B---3--:R-:W-:Y:S01]  /*37a0*/  SHF.R.U32.HI R36, RZ, 0x5, R0 ;  /* 0x00000005ff247819 */ /* 0x008fe20000011600 */
[----:B------:R-:W-:Y:S01]  /*37b0*/  IMAD.SHL.U32 R43, R0, 0x2, RZ ;  /* 0x00000002002b7824 */ /* 0x000fe200078e00ff */
[----:B------:R-:W-:Y:S01]  /*37c0*/  SEL R38, R38, 0xfffffffe, P0 ;  /* 0xfffffffe26267807 */ /* 0x000fe20000000000 */
[----:B------:R-:W-:Y:S01]  /*37d0*/  ULDC.64 UR4, c[0x0][0x260] ;  /* 0x0000980000047ab9 */ /* 0x000fe20000000a00 */
[----:B------:R-:W-:Y:S01]  /*37e0*/  SEL R3, R3, 0xffffffff, P0 ;  /* 0xffffffff03037807 */ /* 0x000fe20000000000 */
[----:B0-----:R-:W-:Y:S01]  /*37f0*/  IMAD.SHL.U32 R5, R36, 0x2, RZ ;  /* 0x0000000224057824 */ /* 0x001fe200078e00ff */
[C---:B------:R-:W-:Y:S01]  /*3800*/  SHF.L.U32 R37, R38.reuse, 0x6, RZ ;  /* 0x0000000626257819 */ /* 0x040fe200000006ff */
[----:B------:R-:W-:Y:S01]  /*3810*/  UIADD3 UR4, UP0, UR4, 0x74800, URZ ;  /* 0x0007480004047890 */ /* 0x000fe2000ff1e03f */
[----:B------:R-:W-:-:S02]  /*3820*/  SHF.L.U64.HI R38, R38, 0x6, R3 ;  /* 0x0000000626267819 */ /* 0x000fc40000010203 */
[----:B------:R-:W-:Y:S01]  /*3830*/  MOV R3, 0xffffffff ;  /* 0xffffffff00037802 */ /* 0x000fe20000000f00 */
[----:B------:R-:W-:Y:S01]  /*3840*/  UIADD3.X UR5, URZ, UR5, URZ, UP0, !UPT ;  /* 0x000000053f057290 */ /* 0x000fe200087fe43f */
[----:B------:R-:W-:Y:S02]  /*3850*/  IADD3 R37, P0, P1, -R37, -0x41, -R36 ;  /* 0xffffffbf25257810 */ /* 0x000fe4000791e924 */
[--C-:B------:R-:W-:Y:S02]  /*3860*/  LOP3.LUT R41, R5, 0x1f, R0.reuse, 0x78, !PT ;  /* 0x0000001f05297812 */ /* 0x100fe400078e7800 */
[----:B------:R-:W-:Y:S02]  /*3870*/  IADD3.X R38, ~R38, -0x1, R3, P0, P1 ;  /* 0xffffffff26267810 */ /* 0x000fe400007e2503 */
[----:B------:R-:W-:Y:S02]  /*3880*/  SHF.R.U32.HI R39, RZ, 0x4, R0 ;  /* 0x00000004ff277819 */ /* 0x000fe40000011600 */
[----:B------:R-:W-:Y:S01]  /*3890*/  LEA R6, R36, UR6, 0x7 ;  /* 0x0000000624067c11 */ /* 0x000fe2000f8e38ff */
[----:B------:R-:W-:Y:S01]  /*38a0*/  IMAD.WIDE.U32 R2, R38, -0x77777777, RZ ;  /* 0x8888888926027825 */ /* 0x000fe200078e00ff */
[----:B------:R-:W-:-:S02]  /*38b0*/  IADD3 R40, R39, 0x1e, RZ ;  /* 0x0000001e27287810 */ /* 0x000fc40007ffe0ff */
[----:B------:R-:W-:Y:S02]  /*38c0*/  LEA R41, R41, R6, 0x2 ;  /* 0x0000000629297211 */ /* 0x000fe400078e10ff */
[----:B------:R-:W-:Y:S01]  /*38d0*/  LOP3.LUT R9, RZ, R39, RZ, 0x33, !PT ;  /* 0x00000027ff097212 */ /* 0x000fe200078e33ff */
[----:B------:R-:W-:Y:S01]  /*38e0*/  IMAD.WIDE.U32 R4, P0, R37, -0x77777778, R2 ;  /* 0x8888888825047825 */ /* 0x000fe20007800002 */
[----:B------:R-:W-:Y:S02]  /*38f0*/  VIMNMX.U32 R42, R40, 0x20, !PT ;  /* 0x00000020282a7848 */ /* 0x000fe40007fe0000 */
[----:B------:R-:W-:Y:S01]  /*3900*/  LOP3.LUT R43, R43, 0x1e, RZ, 0xc0, !PT ;  /* 0x0000001e2b2b7812 */ /* 0x000fe200078ec0ff */
[----:B------:R-:W-:Y:S01]  /*3910*/  IMAD.WIDE.U32 R2, R37, -0x77777777, RZ ;  /* 0x8888888925027825 */ /* 0x000fe200078e00ff */
[----:B------:R-:W-:Y:S02]  /*3920*/  SHF.L.U32 R2, R0, 0x7, RZ ;  /* 0x0000000700027819 */ /* 0x000fe400000006ff */
[----:B------:R-:W-:Y:S01]  /*3930*/  MOV R6, R5 ;  /* 0x0000000500067202 */ /* 0x000fe20000000f00 */
[----:B------:R-:W-:Y:S01]  /*3940*/  IMAD.X R7, RZ, RZ, RZ, P0 ;  /* 0x000000ffff077224 */ /* 0x000fe200000e06ff */
[----:B------:R-:W-:-:S02]  /*3950*/  LOP3.LUT R2, R2, 0x780, RZ, 0xc0, !PT ;  /* 0x0000078002027812 */ /* 0x000fc400078ec0ff */
[----:B------:R-:W-:Y:S02]  /*3960*/  IADD3 RZ, P1, R3, R4, RZ ;  /* 0x0000000403ff7210 */ /* 0x000fe40007f3e0ff */
[----:B------:R-:W-:Y:S01]  /*3970*/  IADD3 R42, R42, R9, RZ ;  /* 0x000000092a2a7210 */ /* 0x000fe20007ffe0ff */
[----:B------:R-:W-:Y:S01]  /*3980*/  VIADD R8, R2, UR6 ;  /* 0x0000000602087c36 */ /* 0x000fe20008000000 */
[----:B------:R-:W-:Y:S01]  /*3990*/  LOP3.LUT R3, R40, R43, RZ, 0x3c, !PT ;  /* 0x0000002b28037212 */ /* 0x000fe200078e3cff */
[----:B------:R-:W-:Y:S01]  /*39a0*/  IMAD.WIDE.U32.X R4, R38, -0x77777778, R6, P1 ;  /* 0x8888888826047825 */ /* 0x000fe200008e0406 */
[----:B------:R-:W-:Y:S02]  /*39b0*/  ISETP.LT.U32.AND P0, PT, R10, 0x1, PT ;  /* 0x000000010a00780c */ /* 0x000fe40003f01070 */
[----:B------:R-:W-:Y:S01]  /*39c0*/  LEA R46, R3, R8, 0x2 ;  /* 0x00000008032e7211 */ /* 0x000fe200078e10ff */
[----:B------:R-:W-:Y:S01]  /*39d0*/  IMAD.WIDE.U32 R2, R42, -0x77777777, RZ ;  /* 0x888888892a027825 */ /* 0x000fe200078e00ff */
[----:B------:R-:W-:-:S02]  /*39e0*/  IADD3 R44, R39, 0x3c, RZ ;  /* 0x0000003c272c7810 */ /* 0x000fc40007ffe0ff */
[C---:B------:R-:W-:Y:S02]  /*39f0*/  ISETP.LT.AND.EX P0, PT, R11.reuse, RZ, PT, P0 ;  /* 0x000000ff0b00720c */ /* 0x040fe40003f01300 */
[----:B------:R-:W-:Y:S02]  /*3a00*/  SHF.R.U64 R58, R4, 0x3, R5 ;  /* 0x00000003043a7819 */ /* 0x000fe40000001205 */
[----:B------:R-:W-:Y:S02]  /*3a10*/  LOP3.LUT R47, R44, R43, RZ, 0x3c, !PT ;  /* 0x0000002b2c2f7212 */ /* 0x000fe400078e3cff */
[----:B------:R-:W-:Y:S02]  /*3a20*/  SEL R57, R10, 0x1, P0 ;  /* 0x000000010a397807 */ /* 0x000fe40000000000 */
[----:B------:R-:W-:Y:S01]  /*3a30*/  SEL R4, R11, RZ, P0 ;  /* 0x000000ff0b047207 */ /* 0x000fe20000000000 */
[----:B------:R-:W-:Y:S01]  /*3a40*/  IMAD R47, R47, 0x4, R8 ;  /* 0x000000042f2f7824 */ /* 0x000fe200078e0208 */
[----:B------:R-:W-:-:S02]  /*3a50*/  IADD3 R51, P1, R36, 0x1e, RZ ;  /* 0x0000001e24337810 */ /* 0x000fc40007f3e0ff */
[----:B------:R-:W-:Y:S02]  /*3a60*/  LOP3.LUT R45, R39, R43, RZ, 0x3c, !PT ;  /* 0x0000002b272d7212 */ /* 0x000fe400078e3cff */
[----:B------:R-:W-:Y:S01]  /*3a70*/  LEA.HI R2, R3, 0x1, RZ, 0x1c ;  /* 0x0000000103027811 */ /* 0x000fe200078fe0ff */
[----:B------:R-:W-:Y:S01]  /*3a80*/  IMAD.X R54, RZ, RZ, RZ, P1 ;  /* 0x000000ffff367224 */ /* 0x000fe200008e06ff */
[C---:B------:R-:W-:Y:S02]  /*3a90*/  IADD3 R50, P0, R36.reuse, 0xf, RZ ;  /* 0x0000000f24327810 */ /* 0x040fe40007f1e0ff */
[----:B------:R-:W-:Y:S02]  /*3aa0*/  IADD3 R66, P2, R36, 0x2d, RZ ;  /* 0x0000002d24427810 */ /* 0x000fe40007f5e0ff */
[----:B------:R-:W-:Y:S02]  /*3ab0*/  IADD3 R58, R58, 0x1, RZ ;  /* 0x000000013a3a7810 */ /* 0x000fe40007ffe0ff */
[C---:B------:R-:W-:Y:S01]  /*3ac0*/  SHF.L.U64.HI R55, R57.reuse, 0x6, R4 ;  /* 0x0000000639377819 */ /* 0x040fe20000010204 */
[----:B------:R-:W-:Y:S01]  /*3ad0*/  IMAD.SHL.U32 R57, R57, 0x40, RZ ;  /* 0x0000004039397824 */ /* 0x000fe200078e00ff */
[----:B------:R-:W-:-:S02]  /*3ae0*/  LEA R45, R45, R8, 0x2 ;  /* 0x000000082d2d7211 */ /* 0x000fc400078e10ff */
[C---:B------:R-:W-:Y:S02]  /*3af0*/  LOP3.LUT R49, R0.reuse, 0x1f, RZ, 0xc0, !PT ;  /* 0x0000001f00317812 */ /* 0x040fe400078ec0ff */
[----:B------:R-:W-:Y:S02]  /*3b00*/  LOP3.LUT R65, R0, 0xf, RZ, 0xc0, !PT ;  /* 0x0000000f00417812 */ /* 0x000fe400078ec0ff */
[----:B------:R-:W-:Y:S02]  /*3b10*/  IADD3 R52, R39, 0x5a, RZ ;  /* 0x0000005a27347810 */ /* 0x000fe40007ffe0ff */
[----:B------:R-:W-:Y:S02]  /*3b20*/  IADD3.X R53, RZ, RZ, RZ, P0, !PT ;  /* 0x000000ffff357210 */ /* 0x000fe400007fe4ff */
[----:B------:R-:W-:Y:S02]  /*3b30*/  IADD3.X R67, RZ, RZ, RZ, P2, !PT ;  /* 0x000000ffff437210 */ /* 0x000fe400017fe4ff */
[----:B------:R-:W-:-:S02]  /*3b40*/  LOP3.LUT R56, R2, 0x3, RZ, 0xc0, !PT ;  /* 0x0000000302387812 */ /* 0x000fc400078ec0ff */
[----:B------:R-:W-:-:S07]  /*3b50*/  LOP3.LUT R58, R58, 0x3, RZ, 0xc0, !PT ;  /* 0x000000033a3a7812 */ /* 0x000fce00078ec0ff */
.L_x_1012:
[----:B------:R-:W-:Y:S01]  /*3b60*/  ISETP.GT.U32.AND P0, PT, R57, R36, PT ;  /* 0x000000243900720c */ /* 0x000fe20003f04070 */
[----:B------:R-:W-:Y:S01]  /*3b70*/  BSSY B0, `(.L_x_996) ;  /* 0x00000a7000007945 */ /* 0x000fe20003800000 */
[----:B0-----:R-:W-:Y:S01]  /*3b80*/  HFMA2.MMA R59, -RZ, RZ, 0, 0 ;  /* 0x00000000ff3b7435 */ /* 0x001fe200000001ff */
[----:B------:R-:W-:Y:S02]  /*3b90*/  MOV R60, RZ ;  /* 0x000000ff003c7202 */ /* 0x000fe40000000f00 */
        /* <DEDUP_REMOVED lines=38> */
.L_x_999:
[----:B------:R-:W-:Y:S05]  /*3e00*/  BSYNC B1 ;  /* 0x0000000000017941 */ /* 0x000fea0003800000 */
.L_x_998:
        /* <DEDUP_REMOVED lines=8> */
[----:B------:R-:W-:Y:S01]  /*3e90*/  IADD3.X R6, ~R62, R55, RZ, P0, !PT ;  /* 0x000000373e067210 */ /* 0x000fe200007fe5ff */
[----:B------:R-:W-:Y:S01]  /*3ea0*/  IMAD.IADD R3, R5, 0x1, R3 ;  /* 0x0000000105037824 */ /* 0x000fe200078e0203 */
        /* <DEDUP_REMOVED lines=8> */
.L_x_1002:
[----:B------:R-:W2:Y:S04]  /*3f30*/  LDG.E.64 R4, desc[UR8][R2.64+-0x70800] ;  /* 0xf8f8000802047981 */ /* 0x000ea8000c1e1b00 */
[----:B------:R-:W3:Y:S04]  /*3f40*/  LDG.E.64 R6, desc[UR8][R2.64+-0x38400] ;  /* 0xfc7c000802067981 */ /* 0x000ee8000c1e1b00 */
[----:B------:R-:W4:Y:S04]  /*3f50*/  LDG.E.64 R8, desc[UR8][R2.64] ;  /* 0x0000000802087981 */ /* 0x000f28000c1e1b00 */
[----:B------:R-:W5:Y:S04]  /*3f60*/  LDG.E.64 R10, desc[UR8][R2.64+0x38400] ;  /* 0x03840008020a7981 */ /* 0x000f68000c1e1b00 */
[----:B------:R-:W5:Y:S04]  /*3f70*/  LDG.E.64 R12, desc[UR8][R2.64+0x70800] ;  /* 0x07080008020c7981 */ /* 0x000f68000c1e1b00 */
[----:B------:R-:W5:Y:S04]  /*3f80*/  LDG.E.64 R14, desc[UR8][R2.64+0xa8c00] ;  /* 0x0a8c0008020e7981 */ /* 0x000f68000c1e1b00 */
[----:B-1----:R-:W5:Y:S04]  /*3f90*/  LDG.E.64 R16, desc[UR8][R2.64+0xe1000] ;  /* 0x0e10000802107981 */ /* 0x002f68000c1e1b00 */
        /* <DEDUP_REMOVED lines=48> */
.L_x_1001:
[----:B------:R-:W-:Y:S05]  /*42a0*/  BSYNC B1 ;  /* 0x0000000000017941 */ /* 0x000fea0003800000 */
.L_x_1000:
[----:B------:R-:W-:Y:S01]  /*42b0*/  IADD3 R4, P2, -R64, R57, RZ ;  /* 0x0000003940047210 */ /* 0x000fe20007f5e1ff */
[----:B------:R-:W-:Y:S03]  /*42c0*/  BSSY B1, `(.L_x_1003) ;  /* 0x0000022000017945 */ /* 0x000fe60003800000 */
[----:B------:R-:W-:Y:S01]  /*42d0*/  ISETP.GT.U32.AND P1, PT, R4, 0x3c, PT ;  /* 0x0000003c0400780c */ /* 0x000fe20003f24070 */
[----:B------:R-:W-:-:S05]  /*42e0*/  IMAD.X R4, R55, 0x1, ~R62, P2 ;  /* 0x0000000137047824 */ /* 0x000fca00010e0e3e */
[----:B------:R-:W-:-:S13]  /*42f0*/  ISETP.GT.AND.EX P1, PT, R4, RZ, PT, P1 ;  /* 0x000000ff0400720c */ /* 0x000fda0003f24310 */
[----:B------:R-:W-:Y:S05]  /*4300*/  @!P1 BRA `(.L_x_1004) ;  /* 0x0000000000749947 */ /* 0x000fea0003800000 */
[----:B------:R-:W2:Y:S04]  /*4310*/  LDG.E.64 R14, desc[UR8][R2.64+-0x70800] ;  /* 0xf8f80008020e7981 */ /* 0x000ea8000c1e1b00 */
[----:B-1----:R-:W3:Y:S04]  /*4320*/  LDG.E.64 R16, desc[UR8][R2.64+-0x38400] ;  /* 0xfc7c000802107981 */ /* 0x002ee8000c1e1b00 */
        /* <DEDUP_REMOVED lines=27> */
.L_x_1004:
[----:B------:R-:W-:Y:S05]  /*44e0*/  BSYNC B1 ;  /* 0x0000000000017941 */ /* 0x000fea0003800000 */
.L_x_1003:
        /* <DEDUP_REMOVED lines=15> */
.L_x_997:
[----:B------:R-:W-:Y:S05]  /*45e0*/  BSYNC B0 ;  /* 0x0000000000007941 */ /* 0x000fea0003800000 */
.L_x_996:
        /* <DEDUP_REMOVED lines=12> */
[----:B------:R2:W3:Y:S04]  /*46b0*/  @P0 LDS R2, [R45] ;  /* 0x000000002d020984 */ /* 0x0004e80000000800 */
[----:B------:R2:W4:Y:S01]  /*46c0*/  @P0 LDS R3, [R45+0x780] ;  /* 0x000780002d030984 */ /* 0x0005220000000800 */
[----:B------:R-:W-:Y:S05]  /*46d0*/  BRA.DIV UR7, `(.L_x_1008) ;  /* 0x0000001207247947 */ /* 0x000fea000b800000 */
[----:B------:R-:W-:Y:S01]  /*46e0*/  MOV R7, 0xffff ;  /* 0x0000ffff00077802 */ /* 0x000fe20000000f00 */
[----:B------:R-:W-:Y:S01]  /*46f0*/  IMAD.MOV.U32 R8, RZ, RZ, 0xffff ;  /* 0x0000ffffff087424 */ /* 0x000fe200078e00ff */
[----:B------:R-:W-:Y:S02]  /*4700*/  MOV R6, 0xffff ;  /* 0x0000ffff00067802 */ /* 0x000fe40000000f00 */
[----:B------:R-:W-:Y:S01]  /*4710*/  MOV R9, 0xffff ;  /* 0x0000ffff00097802 */ /* 0x000fe20000000f00 */
[----:B---3--:R-:W3:Y:S01]  /*4720*/  SHFL.BFLY PT, R5, R2, 0x8, 0x101f ;  /* 0x0d101f0002057f89 */ /* 0x008ee200000e0000 */
[----:B------:R-:W-:-:S03]  /*4730*/  MOV R15, 0xffff ;  /* 0x0000ffff000f7802 */ /* 0x000fc60000000f00 */
[----:B----4-:R-:W4:Y:S01]  /*4740*/  SHFL.BFLY PT, R4, R3, 0x8, 0x101f ;  /* 0x0d101f0003047f89 */ /* 0x010f2200000e0000 */
[----:B---3--:R-:W-:Y:S01]  /*4750*/  FADD.FTZ R5, R5, R2 ;  /* 0x0000000205057221 */ /* 0x008fe20000010000 */
[----:B------:R-:W-:Y:S02]  /*4760*/  IMAD.MOV.U32 R2, RZ, RZ, 0xffff ;  /* 0x0000ffffff027424 */ /* 0x000fe400078e00ff */
[----:B----4-:R-:W-:Y:S02]  /*4770*/  FADD.FTZ R4, R4, R3 ;  /* 0x0000000304047221 */ /* 0x010fe40000010000 */
        /* <DEDUP_REMOVED lines=12> */
.L_x_1021:
[----:B------:R-:W3:Y:S01]  /*4840*/  LDC.64 R2, c[0x0][0x218] ;  /* 0x00008600ff027b82 */ /* 0x000ee20000000a00 */
[----:B------:R-:W-:Y:S01]  /*4850*/  ISETP.NE.AND P1, PT, R65, RZ, PT ;  /* 0x000000ff4100720c */ /* 0x000fe20003f25270 */
[----:B0-----:R-:W-:Y:S01]  /*4860*/  FADD.FTZ R8, R14, R10 ;  /* 0x0000000a0e087221 */ /* 0x001fe20000010000 */
[----:B------:R-:W-:Y:S01]  /*4870*/  IADD3 R7, R39, R48, RZ ;  /* 0x0000003027077210 */ /* 0x000fe20007ffe0ff */
[----:B------:R-:W-:Y:S01]  /*4880*/  IMAD.MOV.U32 R11, RZ, RZ, R40 ;  /* 0x000000ffff0b7224 */ /* 0x000fe200078e0028 */
[----:B------:R-:W-:-:S03]  /*4890*/  ISETP.NE.AND P2, PT, R56, 0x1, PT ;  /* 0x000000013800780c */ /* 0x000fc60003f45270 */
[----:B------:R-:W0:Y:S06]  /*48a0*/  LDC.64 R4, c[0x0][0x220] ;  /* 0x00008800ff047b82 */ /* 0x000e2c0000000a00 */
[----:B------:R-:W-:Y:S02]  /*48b0*/  @!P1 F2FP.BF16.F32.PACK_AB R6, RZ, R16 ;  /* 0x00000010ff06923e */ /* 0x000fe400000010ff */
[----:B------:R-:W-:Y:S01]  /*48c0*/  @!P1 F2FP.BF16.F32.PACK_AB R8, RZ, R8 ;  /* 0x00000008ff08923e */ /* 0x000fe200000010ff */
[----:B---3--:R-:W-:-:S05]  /*48d0*/  IMAD.WIDE R2, R7, 0x2, R2 ;  /* 0x0000000207027825 */ /* 0x008fca00078e0202 */
[----:B------:R3:W-:Y:S01]  /*48e0*/  @!P1 STG.E.U16 desc[UR8][R2.64], R6 ;  /* 0x0000000602009986 */ /* 0x0007e2000c101508 */
[----:B0-----:R-:W-:-:S05]  /*48f0*/  IMAD.WIDE R4, R7, 0x2, R4 ;  /* 0x0000000207047825 */ /* 0x001fca00078e0204 */
[----:B------:R3:W-:Y:S01]  /*4900*/  @!P1 STG.E.U16 desc[UR8][R4.64], R8 ;  /* 0x0000000804009986 */ /* 0x0007e2000c101508 */
[----:B------:R-:W-:Y:S05]  /*4910*/  @!P2 BRA `(.L_x_1007) ;  /* 0x000000040018a947 */ /* 0x000fea0003800000 */
[----:B------:R-:W-:Y:S01]  /*4920*/  HFMA2.MMA R11, -RZ, RZ, 0, 0 ;  /* 0x00000000ff0b7435 */ /* 0x000fe200000001ff */
[----:B------:R-:W-:Y:S01]  /*4930*/  MOV R12, RZ ;  /* 0x000000ff000c7202 */ /* 0x000fe20000000f00 */
[----:B------:R-:W-:-:S05]  /*4940*/  UMOV UR7, 0xffff ;  /* 0x0000ffff00077882 */ /* 0x000fca0000000000 */
[----:B------:R0:W4:Y:S04]  /*4950*/  @P0 LDS R12, [R46+0x780] ;  /* 0x000780002e0c0984 */ /* 0x0001280000000800 */
[----:B------:R0:W0:Y:S01]  /*4960*/  @P0 LDS R11, [R46] ;  /* 0x000000002e0b0984 */ /* 0x0000220000000800 */
[----:B------:R-:W-:Y:S05]  /*4970*/  BRA.DIV UR7, `(.L_x_1009) ;  /* 0x0000001207507947 */ /* 0x000fea000b800000 */
[----:B---3--:R-:W-:Y:S01]  /*4980*/  IMAD.MOV.U32 R6, RZ, RZ, 0xffff ;  /* 0x0000ffffff067424 */ /* 0x008fe200078e00ff */
[----:B------:R-:W-:Y:S01]  /*4990*/  MOV R7, 0xffff ;  /* 0x0000ffff00077802 */ /* 0x000fe20000000f00 */
[----:B------:R-:W-:Y:S01]  /*49a0*/  IMAD.MOV.U32 R8, RZ, RZ, 0xffff ;  /* 0x0000ffffff087424 */ /* 0x000fe200078e00ff */
[----:B------:R-:W-:Y:S01]  /*49b0*/  MOV R9, 0xffff ;  /* 0x0000ffff00097802 */ /* 0x000fe20000000f00 */
[----:B------:R-:W-:Y:S01]  /*49c0*/  IMAD.MOV.U32 R10, RZ, RZ, 0xffff ;  /* 0x0000ffffff0a7424 */ /* 0x000fe200078e00ff */
[----:B0-----:R-:W0:Y:S01]  /*49d0*/  SHFL.BFLY PT, R14, R11, 0x8, 0x101f ;  /* 0x0d101f000b0e7f89 */ /* 0x001e2200000e0000 */
[----:B-1----:R-:W-:Y:S02]  /*49e0*/  MOV R20, 0xffff ;  /* 0x0000ffff00147802 */ /* 0x002fe40000000f00 */
[----:B------:R-:W-:Y:S01]  /*49f0*/  MOV R19, 0xffff ;  /* 0x0000ffff00137802 */ /* 0x000fe20000000f00 */
[----:B----4-:R-:W1:Y:S01]  /*4a00*/  SHFL.BFLY PT, R13, R12, 0x8, 0x101f ;  /* 0x0d101f000c0d7f89 */ /* 0x010e6200000e0000 */
        /* <DEDUP_REMOVED lines=11> */
[----:B------:R1:W3:Y:S02]  /*4ac0*/  SHFL.BFLY PT, R10, R11, 0x1, 0x101f ;  /* 0x0c301f000b0a7f89 */ /* 0x0002e400000e0000 */
[----:B01----:R-:W-:-:S07]  /*4ad0*/  FADD.FTZ R17, R18, R17 ;  /* 0x0000001112117221 */ /* 0x003fce0000010000 */
.L_x_1031:
[----:B---3--:R-:W-:Y:S01]  /*4ae0*/  FADD.FTZ R7, R11, R10 ;  /* 0x0000000a0b077221 */ /* 0x008fe20000010000 */
        /* <DEDUP_REMOVED lines=10> */
[----:B------:R0:W1:Y:S04]  /*4b90*/  @P0 LDS R12, [R47+0x780] ;  /* 0x000780002f0c0984 */ /* 0x0000680000000800 */
[----:B------:R0:W3:Y:S01]  /*4ba0*/  @P0 LDS R11, [R47] ;  /* 0x000000002f0b0984 */ /* 0x0000e20000000800 */
[----:B------:R-:W-:Y:S05]  /*4bb0*/  BRA.DIV UR7, `(.L_x_1010) ;  /* 0x0000001207a87947 */ /* 0x000fea000b800000 */
[----:B----4-:R-:W-:Y:S01]  /*4bc0*/  MOV R6, 0xffff ;  /* 0x0000ffff00067802 */ /* 0x010fe20000000f00 */
[----:B------:R-:W-:Y:S01]  /*4bd0*/  IMAD.MOV.U32 R9, RZ, RZ, 0xffff ;  /* 0x0000ffffff097424 */ /* 0x000fe200078e00ff */
[----:B------:R-:W-:Y:S01]  /*4be0*/  MOV R7, 0xffff ;  /* 0x0000ffff00077802 */ /* 0x000fe20000000f00 */
[----:B------:R-:W-:Y:S01]  /*4bf0*/  IMAD.MOV.U32 R19, RZ, RZ, 0xffff ;  /* 0x0000ffffff137424 */ /* 0x000fe200078e00ff */
[----:B------:R-:W-:Y:S01]  /*4c00*/  MOV R8, 0xffff ;  /* 0x0000ffff00087802 */ /* 0x000fe20000000f00 */
[----:B---3--:R-:W3:Y:S01]  /*4c10*/  SHFL.BFLY PT, R14, R11, 0x8, 0x101f ;  /* 0x0d101f000b0e7f89 */ /* 0x008ee200000e0000 */
[----:B------:R-:W-:Y:S02]  /*4c20*/  MOV R20, 0xffff ;  /* 0x0000ffff00147802 */ /* 0x000fe40000000f00 */
[----:B------:R-:W-:Y:S01]  /*4c30*/  MOV R10, 0xffff ;  /* 0x0000ffff000a7802 */ /* 0x000fe20000000f00 */
[----:B-1----:R-:W1:Y:S01]  /*4c40*/  SHFL.BFLY PT, R13, R12, 0x8, 0x101f ;  /* 0x0d101f000c0d7f89 */ /* 0x002e6200000e0000 */
[----:B---3--:R-:W-:Y:S01]  /*4c50*/  FADD.FTZ R14, R14, R11 ;  /* 0x0000000b0e0e7221 */ /* 0x008fe20000010000 */
[----:B-1----:R-:W-:-:S04]  /*4c60*/  FADD.FTZ R13, R13, R12 ;  /* 0x0000000c0d0d7221 */ /* 0x002fc80000010000 */
[----:B------:R-:W1:Y:S04]  /*4c70*/  SHFL.BFLY PT, R15, R14, 0x4, 0x101f ;  /* 0x0c901f000e0f7f89 */ /* 0x000e6800000e0000 */
[----:B------:R-:W3:Y:S01]  /*4c80*/  SHFL.BFLY PT, R16, R13, 0x4, 0x101f ;  /* 0x0c901f000d107f89 */ /* 0x000ee200000e0000 */
[----:B-1----:R-:W-:Y:S01]  /*4c90*/  FADD.FTZ R15, R14, R15 ;  /* 0x0000000f0e0f7221 */ /* 0x002fe20000010000 */
[----:B---3--:R-:W-:-:S04]  /*4ca0*/  FADD.FTZ R16, R13, R16 ;  /* 0x000000100d107221 */ /* 0x008fc80000010000 */
[----:B------:R-:W1:Y:S04]  /*4cb0*/  SHFL.BFLY PT, R18, R15, 0x2, 0x101f ;  /* 0x0c501f000f127f89 */ /* 0x000e6800000e0000 */
[----:B------:R-:W3:Y:S01]  /*4cc0*/  SHFL.BFLY PT, R11, R16, 0x2, 0x101f ;  /* 0x0c501f00100b7f89 */ /* 0x000ee200000e0000 */
[----:B-1----:R-:W-:Y:S01]  /*4cd0*/  FADD.FTZ R18, R15, R18 ;  /* 0x000000120f127221 */ /* 0x002fe20000010000 */
[----:B---3--:R-:W-:-:S04]  /*4ce0*/  FADD.FTZ R11, R16, R11 ;  /* 0x0000000b100b7221 */ /* 0x008fc80000010000 */
[----:B------:R-:W1:Y:S04]  /*4cf0*/  SHFL.BFLY PT, R17, R18, 0x1, 0x101f ;  /* 0x0c301f0012117f89 */ /* 0x000e6800000e0000 */
[----:B------:R3:W4:Y:S02]  /*4d00*/  SHFL.BFLY PT, R10, R11, 0x1, 0x101f ;  /* 0x0c301f000b0a7f89 */ /* 0x00072400000e0000 */
[----:B-1-3--:R-:W-:-:S07]  /*4d10*/  FADD.FTZ R17, R18, R17 ;  /* 0x0000001112117221 */ /* 0x00afce0000010000 */
.L_x_1041:
[----:B----4-:R-:W-:Y:S01]  /*4d20*/  FADD.FTZ R7, R11, R10 ;  /* 0x0000000a0b077221 */ /* 0x010fe20000010000 */
[----:B------:R-:W-:Y:S02]  /*4d30*/  @!P1 F2FP.BF16.F32.PACK_AB R6, RZ, R17 ;  /* 0x00000011ff06923e */ /* 0x000fe400000010ff */
[----:B------:R-:W-:Y:S02]  /*4d40*/  MOV R11, R52 ;  /* 0x00000034000b7202 */ /* 0x000fe40000000f00 */
[----:B------:R-:W-:Y:S01]  /*4d50*/  @!P1 F2FP.BF16.F32.PACK_AB R7, RZ, R7 ;  /* 0x00000007ff07923e */ /* 0x000fe200000010ff */
[----:B------:R1:W-:Y:S04]  /*4d60*/  @!P1 STG.E.U16 desc[UR8][R2.64+0x78], R6 ;  /* 0x0000780602009986 */ /* 0x0003e8000c101508 */
[----:B------:R1:W-:Y:S02]  /*4d70*/  @!P1 STG.E.U16 desc[UR8][R4.64+0x78], R7 ;  /* 0x0000780704009986 */ /* 0x0003e4000c101508 */
.L_x_1007:
[----:B------:R-:W-:Y:S05]  /*4d80*/  BSYNC B0 ;  /* 0x0000000000007941 */ /* 0x000fea0003800000 */
.L_x_1006:
[----:B------:R-:W-:-:S13]  /*4d90*/  ISETP.GE.U32.AND P0, PT, R42, 0x5a, PT ;  /* 0x0000005a2a00780c */ /* 0x000fda0003f06070 */
[----:B------:R-:W-:Y:S05]  /*4da0*/  @!P0 BRA `(.L_x_1005) ;  /* 0x0000000800588947 */ /* 0x000fea0003800000 */
[----:B------:R-:W-:Y:S01]  /*4db0*/  ISETP.NE.AND P0, PT, R65, 0xf, PT ;  /* 0x0000000f4100780c */ /* 0x000fe20003f05270 */
[----:B------:R-:W-:-:S12]  /*4dc0*/  UMOV UR7, 0xffff ;  /* 0x0000ffff00077882 */ /* 0x000fd80000000000 */
[----:B-1-34-:R-:W-:Y:S02]  /*4dd0*/  @P0 LOP3.LUT R3, R11, R43, RZ, 0x3c, !PT ;  /* 0x0000002b0b030212 */ /* 0x01afe400078e3cff */
[----:B------:R-:W-:-:S05]  /*4de0*/  @P0 LEA R4, R65, UR6, 0x7 ;  /* 0x0000000641040c11 */ /* 0x000fca000f8e38ff */
[----:B------:R-:W-:Y:S01]  /*4df0*/  @P0 IMAD R4, R3, 0x4, R4 ;  /* 0x0000000403040824 */ /* 0x000fe200078e0204 */
[----:B------:R-:W-:-:S06]  /*4e00*/  CS2R R2, SRZ ;  /* 0x0000000000027805 */ /* 0x000fcc000001ff00 */
[----:B------:R1:W3:Y:S04]  /*4e10*/  @P0 LDS R2, [R4] ;  /* 0x0000000004020984 */ /* 0x0002e80000000800 */
[----:B------:R1:W4:Y:S01]  /*4e20*/  @P0 LDS R3, [R4+0x780] ;  /* 0x0007800004030984 */ /* 0x0003220000000800 */
[----:B------:R-:W-:Y:S05]  /*4e30*/  BRA.DIV UR7, `(.L_x_1011) ;  /* 0x0000001207f07947 */ /* 0x000fea000b800000 */
[C---:B-1----:R-:W-:Y:S01]  /*4e40*/  @P0 IADD3 R4, R11.reuse, 0x3c, RZ ;  /* 0x0000003c0b040810 */ /* 0x042fe20007ffe0ff */
[----:B------:R-:W-:Y:S01]  /*4e50*/  HFMA2.MMA R20, -RZ, RZ, 0, 0 ;  /* 0x00000000ff147435 */ /* 0x000fe200000001ff */
[----:B------:R-:W-:Y:S02]  /*4e60*/  @P0 IADD3 R12, R11, 0x1e, RZ ;  /* 0x0000001e0b0c0810 */ /* 0x000fe40007ffe0ff */
[----:B------:R-:W-:Y:S02]  /*4e70*/  CS2R R16, SRZ ;  /* 0x0000000000107805 */ /* 0x000fe4000001ff00 */
[----:B------:R-:W-:Y:S01]  /*4e80*/  @P0 LEA R5, R65, UR6, 0x7 ;  /* 0x0000000641050c11 */ /* 0x000fe2000f8e38ff */
[----:B------:R-:W-:Y:S01]  /*4e90*/  IMAD.MOV.U32 R9, RZ, RZ, 0xffff ;  /* 0x0000ffffff097424 */ /* 0x000fe200078e00ff */
[----:B------:R-:W-:Y:S02]  /*4ea0*/  @P0 LOP3.LUT R4, R4, R43, RZ, 0x3c, !PT ;  /* 0x0000002b04040212 */ /* 0x000fe400078e3cff */
[----:B------:R-:W-:-:S02]  /*4eb0*/  CS2R R26, SRZ ;  /* 0x00000000001a7805 */ /* 0x000fc4000001ff00 */
[----:B------:R-:W-:Y:S02]  /*4ec0*/  @P0 LEA R13, R65, UR6, 0x7 ;  /* 0x00000006410d0c11 */ /* 0x000fe4000f8e38ff */
[----:B------:R-:W-:Y:S02]  /*4ed0*/  @P0 LOP3.LUT R12, R12, R43, RZ, 0x3c, !PT ;  /* 0x0000002b0c0c0212 */ /* 0x000fe400078e3cff */
[----:B------:R-:W-:Y:S02]  /*4ee0*/  @P0 LEA R4, R4, R5, 0x2 ;  /* 0x0000000504040211 */ /* 0x000fe400078e10ff */
[----:B------:R-:W-:Y:S01]  /*4ef0*/  @P0 IADD3 R10, R11, 0x5a, RZ ;  /* 0x0000005a0b0a0810 */ /* 0x000fe20007ffe0ff */
[----:B------:R-:W-:Y:S01]  /*4f00*/  @P0 IMAD R12, R12, 0x4, R13 ;  /* 0x000000040c0c0824 */ /* 0x000fe200078e020d */
[----:B------:R-:W-:Y:S01]  /*4f10*/  @P0 LEA R21, R65, UR6, 0x7 ;  /* 0x0000000641150c11 */ /* 0x000fe2000f8e38ff */
[----:B------:R-:W1:Y:S01]  /*4f20*/  @P0 LDS R5, [R4] ;  /* 0x0000000004050984 */ /* 0x000e620000000800 */
[----:B------:R-:W-:-:S02]  /*4f30*/  @P0 LOP3.LUT R10, R10, R43, RZ, 0x3c, !PT ;  /* 0x0000002b0a0a0212 */ /* 0x000fc400078e3cff */
[----:B------:R-:W-:Y:S01]  /*4f40*/  MOV R7, 0xffff ;  /* 0x0000ffff00077802 */ /* 0x000fe20000000f00 */
[----:B------:R-:W5:Y:S01]  /*4f50*/  @P0 LDS R14, [R12] ;  /* 0x000000000c0e0984 */ /* 0x000f620000000800 */
[----:B------:R-:W-:Y:S01]  /*4f60*/  MOV R13, 0xffff ;  /* 0x0000ffff000d7802 */ /* 0x000fe20000000f00 */
[----:B------:R-:W-:Y:S01]  /*4f70*/  @P0 IMAD R21, R10, 0x4, R21 ;  /* 0x000000040a150824 */ /* 0x000fe200078e0215 */
[----:B------:R-:W-:Y:S01]  /*4f80*/  MOV R10, 0xffff ;  /* 0x0000ffff000a7802 */ /* 0x000fe20000000f00 */
[----:B------:R0:W2:Y:S01]  /*4f90*/  @P0 LDS R15, [R12+0x780] ;  /* 0x000780000c0f0984 */ /* 0x0000a20000000800 */
[----:B------:R-:W-:Y:S02]  /*4fa0*/  MOV R22, RZ ;  /* 0x000000ff00167202 */ /* 0x000fe40000000f00 */
[----:B------:R-:W-:Y:S01]  /*4fb0*/  MOV R6, 0xffff ;  /* 0x0000ffff00067802 */ /* 0x000fe20000000f00 */
[----:B------:R-:W-:Y:S01]  /*4fc0*/  @P0 LDS R23, [R4+0x780] ;  /* 0x0007800004170984 */ /* 0x000fe20000000800 */
[----:B------:R-:W-:-:S03]  /*4fd0*/  MOV R8, 0xffff ;  /* 0x0000ffff00087802 */ /* 0x000fc60000000f00 */
[----:B------:R-:W-:Y:S01]  /*4fe0*/  @P0 LDS R28, [R21] ;  /* 0x00000000151c0984 */ /* 0x000fe20000000800 */
[----:B0-----:R-:W-:-:S03]  /*4ff0*/  IMAD.MOV.U32 R12, RZ, RZ, 0xffff ;  /* 0x0000ffffff0c7424 */ /* 0x001fc600078e00ff */
[----:B------:R-:W-:Y:S04]  /*5000*/  @P0 LDS R29, [R21+0x780] ;  /* 0x00078000151d0984 */ /* 0x000fe80000000800 */
[----:B----4-:R-:W0:Y:S01]  /*5010*/  SHFL.BFLY PT, R10, R3, 0x8, 0x101f ;  /* 0x0d101f00030a7f89 */ /* 0x010e2200000e0000 */
[----:B-1----:R-:W-:-:S03]  /*5020*/  @P0 MOV R20, R5 ;  /* 0x0000000500140202 */ /* 0x002fc60000000f00 */
[----:B---3--:R-:W1:Y:S01]  /*5030*/  SHFL.BFLY PT, R5, R2, 0x8, 0x101f ;  /* 0x0d101f0002057f89 */ /* 0x008e6200000e0000 */
[----:B-----5:R-:W-:Y:S01]  /*5040*/  @P0 IMAD.MOV.U32 R16, RZ, RZ, R14 ;  /* 0x000000ffff100224 */ /* 0x020fe200078e000e */
[----:B------:R-:W-:Y:S02]  /*5050*/  MOV R14, 0xffff ;  /* 0x0000ffff000e7802 */ /* 0x000fe40000000f00 */
[----:B------:R-:W3:Y:S01]  /*5060*/  SHFL.BFLY PT, R21, R20, 0x8, 0x101f ;  /* 0x0d101f0014157f89 */ /* 0x000ee200000e0000 */
[----:B--2---:R-:W-:Y:S01]  /*5070*/  @P0 MOV R17, R15 ;  /* 0x0000000f00110202 */ /* 0x004fe20000000f00 */
[----:B------:R-:W-:Y:S02]  /*5080*/  IMAD.MOV.U32 R15, RZ, RZ, 0xffff ;  /* 0x0000ffffff0f7424 */ /* 0x000fe400078e00ff */
[----:B------:R-:W2:Y:S01]  /*5090*/  SHFL.BFLY PT, R19, R16, 0x8, 0x101f ;  /* 0x0d101f0010137f89 */ /* 0x000ea200000e0000 */
[----:B0-----:R-:W-:Y:S01]  /*50a0*/  FADD.FTZ R4, R10, R3 ;  /* 0x000000030a047221 */ /* 0x001fe20000010000 */
[----:B------:R-:W-:-:S02]  /*50b0*/  @P0 IMAD.MOV.U32 R22, RZ, RZ, R23 ;  /* 0x000000ffff160224 */ /* 0x000fc400078e0017 */
[----:B------:R-:W0:Y:S01]  /*50c0*/  SHFL.BFLY PT, R18, R17, 0x8, 0x101f ;  /* 0x0d101f0011127f89 */ /* 0x000e2200000e0000 */
[----:B------:R-:W-:-:S03]  /*50d0*/  @P0 MOV R26, R28 ;  /* 0x0000001c001a0202 */ /* 0x000fc60000000f00 */
[----:B------:R-:W4:Y:S01]  /*50e0*/  SHFL.BFLY PT, R25, R22, 0x8, 0x101f ;  /* 0x0d101f0016197f89 */ /* 0x000f2200000e0000 */
[----:B------:R-:W-:-:S03]  /*50f0*/  @P0 MOV R27, R29 ;  /* 0x0000001d001b0202 */ /* 0x000fc60000000f00 */
[----:B------:R-:W5:Y:S01]  /*5100*/  SHFL.BFLY PT, R10, R4, 0x4, 0x101f ;  /* 0x0c901f00040a7f89 */ /* 0x000f6200000e0000 */
[----:B------:R-:W-:Y:S02]  /*5110*/  MOV R29, 0xffff ;  /* 0x0000ffff001d7802 */ /* 0x000fe40000000f00 */
[----:B------:R-:W-:Y:S01]  /*5120*/  ISETP.NE.AND P0, PT, R65, RZ, PT ;  /* 0x000000ff4100720c */ /* 0x000fe20003f05270 */
[----:B-1----:R-:W-:Y:S01]  /*5130*/  FADD.FTZ R5, R5, R2 ;  /* 0x0000000205057221 */ /* 0x002fe20000010000 */
[----:B------:R-:W1:Y:S01]  /*5140*/  SHFL.BFLY PT, R31, R26, 0x8, 0x101f ;  /* 0x0d101f001a1f7f89 */ /* 0x000e6200000e0000 */
[----:B---3--:R-:W-:Y:S01]  /*5150*/  FADD.FTZ R23, R21, R20 ;  /* 0x0000001415177221 */ /* 0x008fe20000010000 */
[----:B------:R-:W-:Y:S02]  /*5160*/  MOV R20, 0xffff ;  /* 0x0000ffff00147802 */ /* 0x000fe40000000f00 */
[----:B------:R-:W3:Y:S01]  /*5170*/  SHFL.BFLY PT, R2, R5, 0x4, 0x101f ;  /* 0x0c901f0005027f89 */ /* 0x000ee200000e0000 */
[----:B------:R-:W-:-:S02]  /*5180*/  IMAD.IADD R7, R11, 0x1, R48 ;  /* 0x000000010b077824 */ /* 0x000fc400078e0230 */
[----:B--2---:R-:W-:Y:S01]  /*5190*/  FADD.FTZ R19, R19, R16 ;  /* 0x0000001013137221 */ /* 0x004fe20000010000 */
[----:B------:R-:W-:Y:S01]  /*51a0*/  IMAD.MOV.U32 R16, RZ, RZ, 0xffff ;  /* 0x0000ffffff107424 */ /* 0x000fe200078e00ff */
[----:B------:R-:W2:Y:S01]  /*51b0*/  SHFL.BFLY PT, R28, R27, 0x8, 0x101f ;  /* 0x0d101f001b1c7f89 */ /* 0x000ea200000e0000 */
[----:B0-----:R-:W-:-:S03]  /*51c0*/  FADD.FTZ R18, R18, R17 ;  /* 0x0000001112127221 */ /* 0x001fc60000010000 */
[----:B------:R-:W0:Y:S01]  /*51d0*/  SHFL.BFLY PT, R20, R23, 0x4, 0x101f ;  /* 0x0c901f0017147f89 */ /* 0x000e2200000e0000 */
[----:B----4-:R-:W-:-:S03]  /*51e0*/  FADD.FTZ R25, R25, R22 ;  /* 0x0000001619197221 */ /* 0x010fc60000010000 */
[----:B------:R-:W4:Y:S01]  /*51f0*/  SHFL.BFLY PT, R16, R19, 0x4, 0x101f ;  /* 0x0c901f0013107f89 */ /* 0x000f2200000e0000 */
[----:B-----5:R-:W-:Y:S01]  /*5200*/  FADD.FTZ R3, R4, R10 ;  /* 0x0000000a04037221 */ /* 0x020fe20000010000 */
[----:B------:R-:W-:Y:S02]  /*5210*/  MOV R10, 0xffff ;  /* 0x0000ffff000a7802 */ /* 0x000fe40000000f00 */
[----:B------:R-:W5:Y:S01]  /*5220*/  SHFL.BFLY PT, R24, R25, 0x4, 0x101f ;  /* 0x0c901f0019187f89 */ /* 0x000f6200000e0000 */
[----:B------:R-:W-:Y:S02]  /*5230*/  IMAD.MOV.U32 R4, RZ, RZ, 0xffff ;  /* 0x0000ffffff047424 */ /* 0x000fe400078e00ff */
[----:B-1----:R-:W-:Y:S01]  /*5240*/  FADD.FTZ R31, R31, R26 ;  /* 0x0000001a1f1f7221 */ /* 0x002fe20000010000 */
[----:B------:R-:W1:Y:S01]  /*5250*/  SHFL.BFLY PT, R21, R18, 0x4, 0x101f ;  /* 0x0c901f0012157f89 */ /* 0x000e6200000e0000 */
[----:B------:R-:W-:Y:S02]  /*5260*/  IMAD.MOV.U32 R26, RZ, RZ, 0xffff ;  /* 0x0000ffffff1a7424 */ /* 0x000fe400078e00ff */
[----:B---3--:R-:W-:Y:S01]  /*5270*/  FADD.FTZ R2, R5, R2 ;  /* 0x0000000205027221 */ /* 0x008fe20000010000 */
[----:B------:R-:W-:Y:S01]  /*5280*/  MOV R5, 0xffff ;  /* 0x0000ffff00057802 */ /* 0x000fe20000000f00 */
[----:B------:R-:W3:Y:S01]  /*5290*/  SHFL.BFLY PT, R10, R3, 0x2, 0x101f ;  /* 0x0c501f00030a7f89 */ /* 0x000ee200000e0000 */
[----:B--2---:R-:W-:Y:S01]  /*52a0*/  FADD.FTZ R28, R28, R27 ;  /* 0x0000001b1c1c7221 */ /* 0x004fe20000010000 */
[----:B------:R-:W-:-:S02]  /*52b0*/  MOV R27, 0xffff ;  /* 0x0000ffff001b7802 */ /* 0x000fc40000000f00 */
[----:B------:R-:W2:Y:S01]  /*52c0*/  SHFL.BFLY PT, R26, R31, 0x4, 0x101f ;  /* 0x0c901f001f1a7f89 */ /* 0x000ea200000e0000 */
[----:B0-----:R-:W-:Y:S01]  /*52d0*/  FADD.FTZ R22, R23, R20 ;  /* 0x0000001417167221 */ /* 0x001fe20000010000 */
[----:B------:R-:W-:Y:S02]  /*52e0*/  MOV R23, 0xffff ;  /* 0x0000ffff00177802 */ /* 0x000fe40000000f00 */
[----:B------:R-:W0:Y:S01]  /*52f0*/  SHFL.BFLY PT, R5, R2, 0x2, 0x101f ;  /* 0x0c501f0002057f89 */ /* 0x000e2200000e0000 */
[----:B----4-:R-:W-:Y:S01]  /*5300*/  FADD.FTZ R17, R19, R16 ;  /* 0x0000001013117221 */ /* 0x010fe20000010000 */
[----:B------:R-:W-:Y:S02]  /*5310*/  IMAD.MOV.U32 R19, RZ, RZ, 0xffff ;  /* 0x0000ffffff137424 */ /* 0x000fe400078e00ff */
[----:B------:R-:W-:Y:S01]  /*5320*/  SHFL.BFLY PT, R27, R28, 0x4, 0x101f ;  /* 0x0c901f001c1b7f89 */ /* 0x000fe200000e0000 */
[----:B-----5:R-:W-:Y:S01]  /*5330*/  FADD.FTZ R24, R25, R24 ;  /* 0x0000001819187221 */ /* 0x020fe20000010000 */
[----:B------:R-:W-:-:S02]  /*5340*/  MOV R25, 0xffff ;  /* 0x0000ffff00197802 */ /* 0x000fc40000000f00 */
[----:B------:R-:W4:Y:S01]  /*5350*/  SHFL.BFLY PT, R16, R17, 0x2, 0x101f ;  /* 0x0c501f0011107f89 */ /* 0x000f2200000e0000 */
[----:B-1----:R-:W-:Y:S01]  /*5360*/  FADD.FTZ R21, R18, R21 ;  /* 0x0000001512157221 */ /* 0x002fe20000010000 */
[----:B------:R-:W-:Y:S02]  /*5370*/  MOV R18, 0xffff ;  /* 0x0000ffff00127802 */ /* 0x000fe40000000f00 */
[----:B------:R-:W1:Y:S04]  /*5380*/  SHFL.BFLY PT, R23, R22, 0x2, 0x101f ;  /* 0x0c501f0016177f89 */ /* 0x000e6800000e0000 */
[----:B------:R-:W5:Y:S01]  /*5390*/  SHFL.BFLY PT, R4, R21, 0x2, 0x101f ;  /* 0x0c501f0015047f89 */ /* 0x000f6200000e0000 */
[----:B---3--:R-:W-:-:S03]  /*53a0*/  FADD.FTZ R13, R3, R10 ;  /* 0x0000000a030d7221 */ /* 0x008fc60000010000 */
[----:B------:R-:W3:Y:S01]  /*53b0*/  SHFL.BFLY PT, R25, R24, 0x2, 0x101f ;  /* 0x0c501f0018197f89 */ /* 0x000ee200000e0000 */
[----:B--2---:R-:W-:Y:S01]  /*53c0*/  FADD.FTZ R26, R31, R26 ;  /* 0x0000001a1f1a7221 */ /* 0x004fe20000010000 */
[----:B0-----:R-:W-:Y:S02]  /*53d0*/  FADD.FTZ R12, R2, R5 ;  /* 0x00000005020c7221 */ /* 0x001fe40000010000 */
[----:B------:R-:W0:Y:S01]  /*53e0*/  SHFL.BFLY PT, R14, R13, 0x1, 0x101f ;  /* 0x0c301f000d0e7f89 */ /* 0x000e2200000e0000 */
[----:B------:R-:W2:Y:S03]  /*53f0*/  LDC.64 R2, c[0x0][0x220] ;  /* 0x00008800ff027b82 */ /* 0x000ea60000000a00 */
[----:B------:R-:W2:Y:S01]  /*5400*/  SHFL.BFLY PT, R15, R12, 0x1, 0x101f ;  /* 0x0c301f000c0f7f89 */ /* 0x000ea200000e0000 */
[----:B----4-:R-:W-:-:S03]  /*5410*/  FADD.FTZ R16, R17, R16 ;  /* 0x0000001011107221 */ /* 0x010fc60000010000 */
[----:B------:R-:W4:Y:S01]  /*5420*/  SHFL.BFLY PT, R29, R26, 0x2, 0x101f ;  /* 0x0c501f001a1d7f89 */ /* 0x000f2200000e0000 */
[----:B-1----:R-:W-:Y:S01]  /*5430*/  FADD.FTZ R20, R22, R23 ;  /* 0x0000001716147221 */ /* 0x002fe20000010000 */
[----:B------:R-:W-:Y:S02]  /*5440*/  MOV R23, 0xffff ;  /* 0x0000ffff00177802 */ /* 0x000fe40000000f00 */
[----:B------:R-:W1:Y:S01]  /*5450*/  SHFL.BFLY PT, R19, R16, 0x1, 0x101f ;  /* 0x0c301f0010137f89 */ /* 0x000e6200000e0000 */
[----:B------:R-:W-:Y:S01]  /*5460*/  MOV R22, 0xffff ;  /* 0x0000ffff00167802 */ /* 0x000fe20000000f00 */
[----:B-----5:R-:W-:Y:S01]  /*5470*/  FADD.FTZ R17, R21, R4 ;  /* 0x0000000415117221 */ /* 0x020fe20000010000 */
[----:B------:R-:W-:Y:S01]  /*5480*/  FADD.FTZ R21, R28, R27 ;  /* 0x0000001b1c157221 */ /* 0x000fe20000010000 */
[----:B------:R-:W5:Y:S01]  /*5490*/  LDC.64 R4, c[0x0][0x218] ;  /* 0x00008600ff047b82 */ /* 0x000f620000000a00 */
[----:B------:R-:W5:Y:S01]  /*54a0*/  SHFL.BFLY PT, R23, R20, 0x1, 0x101f ;  /* 0x0c301f0014177f89 */ /* 0x000f6200000e0000 */
[----:B---3--:R-:W-:Y:S01]  /*54b0*/  FADD.FTZ R24, R24, R25 ;  /* 0x0000001918187221 */ /* 0x008fe20000010000 */
[----:B------:R-:W-:-:S02]  /*54c0*/  IMAD.MOV.U32 R25, RZ, RZ, 0xffff ;  /* 0x0000ffffff197424 */ /* 0x000fc400078e00ff */
[----:B------:R-:W3:Y:S01]  /*54d0*/  SHFL.BFLY PT, R18, R17, 0x1, 0x101f ;  /* 0x0c301f0011127f89 */ /* 0x000ee200000e0000 */
[----:B0-----:R-:W-:Y:S01]  /*54e0*/  FADD.FTZ R13, R13, R14 ;  /* 0x0000000e0d0d7221 */ /* 0x001fe20000010000 */
[----:B--2---:R-:W-:Y:S02]  /*54f0*/  IMAD.WIDE R2, R7, 0x2, R2 ;  /* 0x0000000207027825 */ /* 0x004fe400078e0202 */
[----:B------:R-:W0:Y:S02]  /*5500*/  SHFL.BFLY PT, R25, R24, 0x1, 0x101f ;  /* 0x0c301f0018197f89 */ /* 0x000e2400000e0000 */
[----:B------:R-:W-:Y:S01]  /*5510*/  FADD.FTZ R12, R12, R15 ;  /* 0x0000000f0c0c7221 */ /* 0x000fe20000010000 */
[----:B------:R-:W-:Y:S01]  /*5520*/  @!P0 F2FP.BF16.F32.PACK_AB R11, RZ, R13 ;  /* 0x0000000dff0b823e */ /* 0x000fe200000010ff */
[----:B------:R-:W2:Y:S01]  /*5530*/  SHFL.BFLY PT, R22, R21, 0x2, 0x101f ;  /* 0x0c501f0015167f89 */ /* 0x000ea200000e0000 */
[----:B------:R-:W-:Y:S01]  /*5540*/  MOV R13, 0xffff ;  /* 0x0000ffff000d7802 */ /* 0x000fe20000000f00 */
[----:B----4-:R-:W-:Y:S01]  /*5550*/  FADD.FTZ R26, R26, R29 ;  /* 0x0000001d1a1a7221 */ /* 0x010fe20000010000 */
[----:B------:R-:W-:-:S02]  /*5560*/  @!P0 F2FP.BF16.F32.PACK_AB R10, RZ, R12 ;  /* 0x0000000cff0a823e */ /* 0x000fc400000010ff */
[----:B------:R-:W-:Y:S01]  /*5570*/  PRMT R9, R11, 0x7610, R9 ;  /* 0x000076100b097816 */ /* 0x000fe20000000009 */
[----:B-1----:R-:W-:Y:S01]  /*5580*/  FADD.FTZ R16, R16, R19 ;  /* 0x0000001310107221 */ /* 0x002fe20000010000 */
[----:B------:R-:W1:Y:S01]  /*5590*/  SHFL.BFLY PT, R13, R26, 0x1, 0x101f ;  /* 0x0c301f001a0d7f89 */ /* 0x000e6200000e0000 */
[----:B-----5:R-:W-:-:S04]  /*55a0*/  IMAD.WIDE R4, R7, 0x2, R4 ;  /* 0x0000000207047825 */ /* 0x020fc800078e0204 */
[----:B------:R-:W-:Y:S01]  /*55b0*/  FADD.FTZ R8, R20, R23 ;  /* 0x0000001714087221 */ /* 0x000fe20000010000 */
[----:B------:R-:W-:Y:S01]  /*55c0*/  @!P0 F2FP.BF16.F32.PACK_AB R6, RZ, R16 ;  /* 0x00000010ff06823e */ /* 0x000fe200000010ff */
[----:B---3--:R-:W-:Y:S01]  /*55d0*/  FADD.FTZ R7, R17, R18 ;  /* 0x0000001211077221 */ /* 0x008fe20000010000 */
[----:B------:R3:W-:Y:S02]  /*55e0*/  @!P0 STG.E.U16 desc[UR8][R4.64], R10 ;  /* 0x0000000a04008986 */ /* 0x0007e4000c101508 */
[----:B------:R-:W-:Y:S01]  /*55f0*/  @!P0 F2FP.BF16.F32.PACK_AB R8, RZ, R8 ;  /* 0x00000008ff08823e */ /* 0x000fe200000010ff */
[----:B0-----:R-:W-:Y:S01]  /*5600*/  FADD.FTZ R11, R24, R25 ;  /* 0x00000019180b7221 */ /* 0x001fe20000010000 */
[----:B------:R-:W-:Y:S01]  /*5610*/  @!P0 F2FP.BF16.F32.PACK_AB R7, RZ, R7 ;  /* 0x00000007ff07823e */ /* 0x000fe200000010ff */
[----:B------:R0:W-:Y:S01]  /*5620*/  @!P0 STG.E.U16 desc[UR8][R2.64], R9 ;  /* 0x0000000902008986 */ /* 0x0001e2000c101508 */
[----:B--2---:R-:W-:Y:S02]  /*5630*/  FADD.FTZ R21, R21, R22 ;  /* 0x0000001615157221 */ /* 0x004fe40000010000 */
[----:B------:R-:W-:Y:S01]  /*5640*/  @!P0 F2FP.BF16.F32.PACK_AB R11, RZ, R11 ;  /* 0x0000000bff0b823e */ /* 0x000fe200000010ff */
[----:B------:R0:W-:Y:S01]  /*5650*/  @!P0 STG.E.U16 desc[UR8][R4.64+0x3c], R6 ;  /* 0x00003c0604008986 */ /* 0x0001e2000c101508 */
[----:B---3--:R-:W-:-:S03]  /*5660*/  MOV R10, 0xffff ;  /* 0x0000ffff000a7802 */ /* 0x008fc60000000f00 */
[----:B------:R0:W-:Y:S01]  /*5670*/  @!P0 STG.E.U16 desc[UR8][R2.64+0x3c], R7 ;  /* 0x00003c0702008986 */ /* 0x0001e2000c101508 */
[----:B-1----:R-:W-:-:S03]  /*5680*/  FADD.FTZ R13, R26, R13 ;  /* 0x0000000d1a0d7221 */ /* 0x002fc60000010000 */
[----:B------:R0:W-:Y:S04]  /*5690*/  @!P0 STG.E.U16 desc[UR8][R4.64+0x78], R8 ;  /* 0x0000780804008986 */ /* 0x0001e8000c101508 */
[----:B------:R0:W1:Y:S04]  /*56a0*/  SHFL.BFLY PT, R10, R21, 0x1, 0x101f ;  /* 0x0c301f00150a7f89 */ /* 0x00006800000e0000 */
[----:B------:R0:W-:Y:S02]  /*56b0*/  @!P0 STG.E.U16 desc[UR8][R2.64+0x78], R11 ;  /* 0x0000780b02008986 */ /* 0x0001e4000c101508 */
.L_x_1075:
[----:B01----:R-:W-:Y:S01]  /*56c0*/  FADD.FTZ R7, R21, R10 ;  /* 0x0000000a15077221 */ /* 0x003fe20000010000 */
[----:B------:R-:W-:-:S04]  /*56d0*/  @!P0 F2FP.BF16.F32.PACK_AB R6, RZ, R13 ;  /* 0x0000000dff06823e */ /* 0x000fc800000010ff */
[----:B------:R-:W-:Y:S01]  /*56e0*/  @!P0 F2FP.BF16.F32.PACK_AB R7, RZ, R7 ;  /* 0x00000007ff07823e */ /* 0x000fe200000010ff */
[----:B------:R0:W-:Y:S04]  /*56f0*/  @!P0 STG.E.U16 desc[UR8][R4.64+0xb4], R6 ;  /* 0x0000b40604008986 */ /* 0x0001e8000c101508 */
[----:B------:R0:W-:Y:S02]  /*5700*/  @!P0 STG.E.U16 desc[UR8][R2.64+0xb4], R7 ;  /* 0x0000b40702008986 */ /* 0x0001e4000c101508 */
.L_x_1005:
[----:B------:R-:W-:Y:S05]  /*5710*/  WARPSYNC.ALL ;  /* 0x0000000000007948 */ /* 0x000fea0003800000 */
[----:B------:R-:W-:Y:S01]  /*5720*/  VIADD R48, R48, 0x800 ;  /* 0x0000080030307836 */ /* 0x000fe20000000000 */
[----:B------:R-:W-:Y:S04]  /*5730*/  BAR.SYNC.DEFER_BLOCKING 0x0 ;  /* 0x0000000000007b1d */ /* 0x000fe80000010000 */
[----:B------:R-:W-:-:S13]  /*5740*/  ISETP.GE.AND P0, PT, R48, UR10, PT ;  /* 0x0000000a30007c0c */ /* 0x000fda000bf06270 */
[----:B------:R-:W-:Y:S05]  /*5750*/  @!P0 BRA `(.L_x_1012) ;  /* 0xffffffe400008947 */ /* 0x000fea000383ffff */
[----:B------:R-:W-:Y:S05]  /*5760*/  EXIT ;  /* 0x000000000000794d */ /* 0x000fea0003800000 */
.L_x_1008:
[----:B------:R-:W-:Y:S01]  /*5770*/  HFMA2.MMA R8, -RZ, RZ, 0, 4.76837158203125e-07 ;  /* 0x00000008ff087435 */ /* 0x000fe200000001ff */
[----:B---3--:R-:W-:Y:S01]  /*5780*/  MOV R9, R2 ;  /* 0x0000000200097202 */ /* 0x008fe20000000f00 */
[----:B------:R-:W-:Y:S01]  /*5790*/  IMAD.MOV.U32 R7, RZ, RZ, 0x101f ;  /* 0x0000101fff077424 */ /* 0x000fe200078e00ff */
[----:B------:R-:W-:-:S08]  /*57a0*/  MOV R6, 0xffff ;  /* 0x0000ffff00067802 */ /* 0x000fd00000000f00 */
[----:B012-4-:R-:W-:Y:S05]  /*57b0*/  WARPSYNC.COLLECTIVE R6, `(.L_x_1013) ;  /* 0x0000000006087348 */ /* 0x017fea0003c00000 */
[----:B------:R3:W0:Y:S02]  /*57c0*/  SHFL.BFLY P2, R10, R9, R8, R7 ;  /* 0x0c000008090a7389 */ /* 0x0006240000040007 */
[----:B01234-:R-:W-:Y:S01]  /*57d0*/  ENDCOLLECTIVE ;  /* 0x000000000000791b */ /* 0x01ffe20003800000 */
.L_x_1013:
[----:B------:R-:W-:Y:S01]  /*57e0*/  IMAD.MOV.U32 R9, RZ, RZ, R3 ;  /* 0x000000ffff097224 */ /* 0x000fe200078e0003 */
[----:B------:R-:W-:-:S07]  /*57f0*/  MOV R5, R10 ;  /* 0x0000000a00057202 */ /* 0x000fce0000000f00 */
[----:B------:R-:W-:Y:S05]  /*5800*/  WARPSYNC.COLLECTIVE R6, `(.L_x_1014) ;  /* 0x0000000006087348 */ /* 0x000fea0003c00000 */
[----:B------:R0:W1:Y:S02]  /*5810*/  SHFL.BFLY P2, R10, R9, R8, R7 ;  /* 0x0c000008090a7389 */ /* 0x0000640000040007 */
[----:B01----:R-:W-:Y:S01]  /*5820*/  ENDCOLLECTIVE ;  /* 0x000000000000791b */ /* 0x003fe20003800000 */
.L_x_1014:
[----:B------:R-:W-:-:S05]  /*5830*/  FADD.FTZ R5, R5, R2 ;  /* 0x0000000205057221 */ /* 0x000fca0000010000 */
[----:B------:R-:W-:Y:S01]  /*5840*/  MOV R9, R5 ;  /* 0x0000000500097202 */ /* 0x000fe20000000f00 */
[----:B------:R-:W-:Y:S01]  /*5850*/  IMAD.MOV.U32 R8, RZ, RZ, 0x4 ;  /* 0x00000004ff087424 */ /* 0x000fe200078e00ff */
[----:B------:R-:W-:-:S07]  /*5860*/  MOV R4, R10 ;  /* 0x0000000a00047202 */ /* 0x000fce0000000f00 */
[----:B------:R-:W-:Y:S05]  /*5870*/  WARPSYNC.COLLECTIVE R6, `(.L_x_1015) ;  /* 0x0000000006087348 */ /* 0x000fea0003c00000 */
[----:B------:R0:W1:Y:S02]  /*5880*/  SHFL.BFLY P2, R10, R9, R8, R7 ;  /* 0x0c000008090a7389 */ /* 0x0000640000040007 */
[----:B01----:R-:W-:Y:S01]  /*5890*/  ENDCOLLECTIVE ;  /* 0x000000000000791b */ /* 0x003fe20003800000 */
.L_x_1015:
[----:B------:R-:W-:-:S05]  /*58a0*/  FADD.FTZ R4, R4, R3 ;  /* 0x0000000304047221 */ /* 0x000fca0000010000 */
[----:B------:R-:W-:Y:S02]  /*58b0*/  MOV R9, R4 ;  /* 0x0000000400097202 */ /* 0x000fe40000000f00 */
[----:B------:R-:W-:-:S07]  /*58c0*/  MOV R12, R10 ;  /* 0x0000000a000c7202 */ /* 0x000fce0000000f00 */
[----:B------:R-:W-:Y:S05]  /*58d0*/  WARPSYNC.COLLECTIVE R6, `(.L_x_1016) ;  /* 0x0000000006087348 */ /* 0x000fea0003c00000 */
[----:B------:R0:W1:Y:S02]  /*58e0*/  SHFL.BFLY P2, R10, R9, R8, R7 ;  /* 0x0c000008090a7389 */ /* 0x0000640000040007 */
[----:B01----:R-:W-:Y:S01]  /*58f0*/  ENDCOLLECTIVE ;  /* 0x000000000000791b */ /* 0x003fe20003800000 */
.L_x_1016:
[----:B------:R-:W-:Y:S01]  /*5900*/  FADD.FTZ R12, R5, R12 ;  /* 0x0000000c050c7221 */ /* 0x000fe20000010000 */
[----:B------:R-:W-:-:S04]  /*5910*/  HFMA2.MMA R8, -RZ, RZ, 0, 1.1920928955078125e-07 ;  /* 0x00000002ff087435 */ /* 0x000fc800000001ff */
[----:B------:R-:W-:Y:S01]  /*5920*/  MOV R9, R12 ;  /* 0x0000000c00097202 */ /* 0x000fe20000000f00 */
[----:B------:R-:W-:-:S07]  /*5930*/  IMAD.MOV.U32 R11, RZ, RZ, R10 ;  /* 0x000000ffff0b7224 */ /* 0x000fce00078e000a */
[----:B------:R-:W-:Y:S05]  /*5940*/  WARPSYNC.COLLECTIVE R6, `(.L_x_1017) ;  /* 0x0000000006087348 */ /* 0x000fea0003c00000 */
[----:B------:R0:W1:Y:S02]  /*5950*/  SHFL.BFLY P2, R10, R9, R8, R7 ;  /* 0x0c000008090a7389 */ /* 0x0000640000040007 */
[----:B01----:R-:W-:Y:S01]  /*5960*/  ENDCOLLECTIVE ;  /* 0x000000000000791b */ /* 0x003fe20003800000 */
.L_x_1017:
[----:B------:R-:W-:-:S05]  /*5970*/  FADD.FTZ R11, R4, R11 ;  /* 0x0000000b040b7221 */ /* 0x000fca0000010000 */
[----:B------:R-:W-:Y:S01]  /*5980*/  MOV R9, R11 ;  /* 0x0000000b00097202 */ /* 0x000fe20000000f00 */
[----:B------:R-:W-:-:S07]  /*5990*/  IMAD.MOV.U32 R13, RZ, RZ, R10 ;  /* 0x000000ffff0d7224 */ /* 0x000fce00078e000a */
[----:B------:R-:W-:Y:S05]  /*59a0*/  WARPSYNC.COLLECTIVE R6, `(.L_x_1018) ;  /* 0x0000000006087348 */ /* 0x000fea0003c00000 */
[----:B------:R0:W1:Y:S02]  /*59b0*/  SHFL.BFLY P2, R10, R9, R8, R7 ;  /* 0x0c000008090a7389 */ /* 0x0000640000040007 */
[----:B01----:R-:W-:Y:S01]  /*59c0*/  ENDCOLLECTIVE ;  /* 0x000000000000791b */ /* 0x003fe20003800000 */
.L_x_1018:
[----:B------:R-:W-:Y:S01]  /*59d0*/  FADD.FTZ R13, R12, R13 ;  /* 0x0000000d0c0d7221 */ /* 0x000fe20000010000 */
[----:B------:R-:W-:-:S03]  /*59e0*/  HFMA2.MMA R8, -RZ, RZ, 0, 5.9604644775390625e-08 ;  /* 0x00000001ff087435 */ /* 0x000fc600000001ff */
[----:B------:R-:W-:Y:S01]  /*59f0*/  IMAD.MOV.U32 R9, RZ, RZ, R13 ;  /* 0x000000ffff097224 */ /* 0x000fe200078e000d */
[----:B------:R-:W-:-:S07]  /*5a00*/  MOV R2, R10 ;  /* 0x0000000a00027202 */ /* 0x000fce0000000f00 */
[----:B------:R-:W-:Y:S05]  /*5a10*/  WARPSYNC.COLLECTIVE R6, `(.L_x_1019) ;  /* 0x0000000006087348 */ /* 0x000fea0003c00000 */
[----:B------:R0:W1:Y:S02]  /*5a20*/  SHFL.BFLY P2, R10, R9, R8, R7 ;  /* 0x0c000008090a7389 */ /* 0x0000640000040007 */
[----:B01----:R-:W-:Y:S01]  /*5a30*/  ENDCOLLECTIVE ;  /* 0x000000000000791b */ /* 0x003fe20003800000 */
.L_x_1019:
[----:B------:R-:W-:-:S04]  /*5a40*/  FADD.FTZ R14, R11, R2 ;  /* 0x000000020b0e7221 */ /* 0x000fc80000010000 */
[----:B------:R-:W-:Y:S01]  /*5a50*/  IMAD.MOV.U32 R9, RZ, RZ, R14 ;  /* 0x000000ffff097224 */ /* 0x000fe200078e000e */
[----:B------:R-:W-:-:S07]  /*5a60*/  MOV R16, R10 ;  /* 0x0000000a00107202 */ /* 0x000fce0000000f00 */
[----:B------:R-:W-:Y:S05]  /*5a70*/  WARPSYNC.COLLECTIVE R6, `(.L_x_1020) ;  /* 0x0000000006087348 */ /* 0x000fea0003c00000 */
[----:B------:R0:W1:Y:S02]  /*5a80*/  SHFL.BFLY P2, R10, R9, R8, R7 ;  /* 0x0c000008090a7389 */ /* 0x0000640000040007 */
[----:B01----:R-:W-:Y:S01]  /*5a90*/  ENDCOLLECTIVE ;  /* 0x000000000000791b */ /* 0x003fe20003800000 */
.L_x_1020:
[----:B------:R-:W-:Y:S01]  /*5aa0*/  FADD.FTZ R16, R13, R16 ;  /* 0x000000100d107221 */ /* 0x000fe20000010000 */
[----:B------:R-:W-:Y:S06]  /*5ab0*/  BRA `(.L_x_1021) ;  /* 0xffffffec00607947 */ /* 0x000fec000383ffff */
.L_x_1009:
[----:B------:R-:W-:Y:S01]  /*5ac0*/  BSSY B1, `(.L_x_1022) ;  /* 0x0000008000017945 */ /* 0x000fe20003800000 */
[----:B0-----:R-:W-:Y:S01]  /*5ad0*/  MOV R9, R11 ;  /* 0x0000000b00097202 */ /* 0x001fe20000000f00 */
[----:B------:R-:W-:Y:S01]  /*5ae0*/  IMAD.MOV.U32 R7, RZ, RZ, 0x101f ;  /* 0x0000101fff077424 */ /* 0x000fe200078e00ff */
[----:B---3--:R-:W-:Y:S02]  /*5af0*/  MOV R8, 0x8 ;  /* 0x0000000800087802 */ /* 0x008fe40000000f00 */
[----:B------:R-:W-:-:S07]  /*5b00*/  MOV R6, 0xffff ;  /* 0x0000ffff00067802 */ /* 0x000fce0000000f00 */
[----:B-12-4-:R-:W-:Y:S05]  /*5b10*/  WARPSYNC.COLLECTIVE R6, `(.L_x_1023) ;  /* 0x0000000006087348 */ /* 0x016fea0003c00000 */
[----:B------:R0:W3:Y:S02]  /*5b20*/  SHFL.BFLY P2, R10, R9, R8, R7 ;  /* 0x0c000008090a7389 */ /* 0x0000e40000040007 */
[----:B01234-:R-:W-:Y:S01]  /*5b30*/  ENDCOLLECTIVE ;  /* 0x000000000000791b */ /* 0x01ffe20003800000 */
.L_x_1023:
[----:B------:R-:W-:Y:S05]  /*5b40*/  BSYNC B1 ;  /* 0x0000000000017941 */ /* 0x000fea0003800000 */
.L_x_1022:
        /* <DEDUP_REMOVED lines=8> */
.L_x_1024:
[----:B------:R-:W-:-:S05]  /*5bd0*/  FADD.FTZ R14, R14, R11 ;  /* 0x0000000b0e0e7221 */ /* 0x000fca0000010000 */
[----:B------:R-:W-:Y:S01]  /*5be0*/  MOV R9, R14 ;  /* 0x0000000e00097202 */ /* 0x000fe20000000f00 */
[----:B------:R-:W-:Y:S01]  /*5bf0*/  IMAD.MOV.U32 R8, RZ, RZ, 0x4 ;  /* 0x00000004ff087424 */ /* 0x000fe200078e00ff */
[----:B------:R-:W-:-:S07]  /*5c00*/  MOV R13, R10 ;  /* 0x0000000a000d7202 */ /* 0x000fce0000000f00 */
[----:B------:R-:W-:Y:S05]  /*5c10*/  WARPSYNC.COLLECTIVE R6, `(.L_x_1025) ;  /* 0x0000000006087348 */ /* 0x000fea0003c00000 */
[----:B------:R0:W1:Y:S02]  /*5c20*/  SHFL.BFLY P2, R10, R9, R8, R7 ;  /* 0x0c000008090a7389 */ /* 0x0000640000040007 */
[----:B01----:R-:W-:Y:S01]  /*5c30*/  ENDCOLLECTIVE ;  /* 0x000000000000791b */ /* 0x003fe20003800000 */
.L_x_1025:
[----:B------:R-:W-:-:S05]  /*5c40*/  FADD.FTZ R13, R13, R12 ;  /* 0x0000000c0d0d7221 */ /* 0x000fca0000010000 */
[----:B------:R-:W-:Y:S02]  /*5c50*/  MOV R9, R13 ;  /* 0x0000000d00097202 */ /* 0x000fe40000000f00 */
[----:B------:R-:W-:-:S07]  /*5c60*/  MOV R15, R10 ;  /* 0x0000000a000f7202 */ /* 0x000fce0000000f00 */
[----:B------:R-:W-:Y:S05]  /*5c70*/  WARPSYNC.COLLECTIVE R6, `(.L_x_1026) ;  /* 0x0000000006087348 */ /* 0x000fea0003c00000 */
[----:B------:R0:W1:Y:S02]  /*5c80*/  SHFL.BFLY P2, R10, R9, R8, R7 ;  /* 0x0c000008090a7389 */ /* 0x0000640000040007 */
[----:B01----:R-:W-:Y:S01]  /*5c90*/  ENDCOLLECTIVE ;  /* 0x000000000000791b */ /* 0x003fe20003800000 */
.L_x_1026:
[----:B------:R-:W-:Y:S01]  /*5ca0*/  FADD.FTZ R15, R14, R15 ;  /* 0x0000000f0e0f7221 */ /* 0x000fe20000010000 */
[----:B------:R-:W-:-:S04]  /*5cb0*/  HFMA2.MMA R8, -RZ, RZ, 0, 1.1920928955078125e-07 ;  /* 0x00000002ff087435 */ /* 0x000fc800000001ff */
[----:B------:R-:W-:Y:S01]  /*5cc0*/  MOV R9, R15 ;  /* 0x0000000f00097202 */ /* 0x000fe20000000f00 */
[----:B------:R-:W-:-:S07]  /*5cd0*/  IMAD.MOV.U32 R16, RZ, RZ, R10 ;  /* 0x000000ffff107224 */ /* 0x000fce00078e000a */
[----:B------:R-:W-:Y:S05]  /*5ce0*/  WARPSYNC.COLLECTIVE R6, `(.L_x_1027) ;  /* 0x0000000006087348 */ /* 0x000fea0003c00000 */
[----:B------:R0:W1:Y:S02]  /*5cf0*/  SHFL.BFLY P2, R10, R9, R8, R7 ;  /* 0x0c000008090a7389 */ /* 0x0000640000040007 */
[----:B01----:R-:W-:Y:S01]  /*5d00*/  ENDCOLLECTIVE ;  /* 0x000000000000791b */ /* 0x003fe20003800000 */
.L_x_1027:
[----:B------:R-:W-:-:S05]  /*5d10*/  FADD.FTZ R16, R13, R16 ;  /* 0x000000100d107221 */ /* 0x000fca0000010000 */
[----:B------:R-:W-:Y:S01]  /*5d20*/  MOV R9, R16 ;  /* 0x0000001000097202 */ /* 0x000fe20000000f00 */
[----:B------:R-:W-:-:S07]  /*5d30*/  IMAD.MOV.U32 R18, RZ, RZ, R10 ;  /* 0x000000ffff127224 */ /* 0x000fce00078e000a */
[----:B------:R-:W-:Y:S05]  /*5d40*/  WARPSYNC.COLLECTIVE R6, `(.L_x_1028) ;  /* 0x0000000006087348 */ /* 0x000fea0003c00000 */
[----:B------:R0:W1:Y:S02]  /*5d50*/  SHFL.BFLY P2, R10, R9, R8, R7 ;  /* 0x0c000008090a7389 */ /* 0x0000640000040007 */
[----:B01----:R-:W-:Y:S01]  /*5d60*/  ENDCOLLECTIVE ;  /* 0x000000000000791b */ /* 0x003fe20003800000 */
.L_x_1028:
[----:B------:R-:W-:Y:S01]  /*5d70*/  FADD.FTZ R18, R15, R18 ;  /* 0x000000120f127221 */ /* 0x000fe20000010000 */
[----:B------:R-:W-:-:S03]  /*5d80*/  HFMA2.MMA R8, -RZ, RZ, 0, 5.9604644775390625e-08 ;  /* 0x00000001ff087435 */ /* 0x000fc600000001ff */
[----:B------:R-:W-:Y:S01]  /*5d90*/  IMAD.MOV.U32 R9, RZ, RZ, R18 ;  /* 0x000000ffff097224 */ /* 0x000fe200078e0012 */
[----:B------:R-:W-:-:S07]  /*5da0*/  MOV R11, R10 ;  /* 0x0000000a000b7202 */ /* 0x000fce0000000f00 */
[----:B------:R-:W-:Y:S05]  /*5db0*/  WARPSYNC.COLLECTIVE R6, `(.L_x_1029) ;  /* 0x0000000006087348 */ /* 0x000fea0003c00000 */
[----:B------:R0:W1:Y:S02]  /*5dc0*/  SHFL.BFLY P2, R10, R9, R8, R7 ;  /* 0x0c000008090a7389 */ /* 0x0000640000040007 */
[----:B01----:R-:W-:Y:S01]  /*5dd0*/  ENDCOLLECTIVE ;  /* 0x000000000000791b */ /* 0x003fe20003800000 */
.L_x_1029:
[----:B------:R-:W-:-:S04]  /*5de0*/  FADD.FTZ R11, R16, R11 ;  /* 0x0000000b100b7221 */ /* 0x000fc80000010000 */
[----:B------:R-:W-:Y:S01]  /*5df0*/  IMAD.MOV.U32 R9, RZ, RZ, R11 ;  /* 0x000000ffff097224 */ /* 0x000fe200078e000b */
[----:B------:R-:W-:-:S07]  /*5e00*/  MOV R17, R10 ;  /* 0x0000000a00117202 */ /* 0x000fce0000000f00 */
[----:B------:R-:W-:Y:S05]  /*5e10*/  WARPSYNC.COLLECTIVE R6, `(.L_x_1030) ;  /* 0x0000000006087348 */ /* 0x000fea0003c00000 */
[----:B------:R0:W1:Y:S02]  /*5e20*/  SHFL.BFLY P2, R10, R9, R8, R7 ;  /* 0x0c000008090a7389 */ /* 0x0000640000040007 */
[----:B01----:R-:W-:Y:S01]  /*5e30*/  ENDCOLLECTIVE ;  /* 0x000000000000791b */ /* 0x003fe20003800000 */
.L_x_1030:
[----:B------:R-:W-:Y:S01]  /*5e40*/  FADD.FTZ R17, R18, R17 ;  /* 0x0000001112117221 */ /* 0x000fe20000010000 */
[----:B------:R-:W-:Y:S06]  /*5e50*/  BRA `(.L_x_1031) ;  /* 0xffffffec00207947 */ /* 0x000fec000383ffff */
.L_x_1010:
[----:B------:R-:W-:Y:S01]  /*5e60*/  BSSY B1, `(.L_x_1032) ;  /* 0x0000008000017945 */ /* 0x000fe20003800000 */
[----:B---3--:R-:W-:Y:S01]  /*5e70*/  MOV R9, R11 ;  /* 0x0000000b00097202 */ /* 0x008fe20000000f00 */
[----:B----4-:R-:W-:Y:S01]  /*5e80*/  IMAD.MOV.U32 R7, RZ, RZ, 0x101f ;  /* 0x0000101fff077424 */ /* 0x010fe200078e00ff */
[----:B------:R-:W-:Y:S02]  /*5e90*/  MOV R8, 0x8 ;  /* 0x0000000800087802 */ /* 0x000fe40000000f00 */
[----:B------:R-:W-:-:S07]  /*5ea0*/  MOV R6, 0xffff ;  /* 0x0000ffff00067802 */ /* 0x000fce0000000f00 */
[----:B012---:R-:W-:Y:S05]  /*5eb0*/  WARPSYNC.COLLECTIVE R6, `(.L_x_1033) ;  /* 0x0000000006087348 */ /* 0x007fea0003c00000 */
[----:B------:R3:W4:Y:S02]  /*5ec0*/  SHFL.BFLY P2, R10, R9, R8, R7 ;  /* 0x0c000008090a7389 */ /* 0x0007240000040007 */
[----:B01234-:R-:W-:Y:S01]  /*5ed0*/  ENDCOLLECTIVE ;  /* 0x000000000000791b */ /* 0x01ffe20003800000 */
.L_x_1033:
[----:B------:R-:W-:Y:S05]  /*5ee0*/  BSYNC B1 ;  /* 0x0000000000017941 */ /* 0x000fea0003800000 */
.L_x_1032:
        /* <DEDUP_REMOVED lines=8> */
.L_x_1034:
[----:B------:R-:W-:-:S05]  /*5f70*/  FADD.FTZ R14, R14, R11 ;  /* 0x0000000b0e0e7221 */ /* 0x000fca0000010000 */
[----:B------:R-:W-:Y:S01]  /*5f80*/  MOV R9, R14 ;  /* 0x0000000e00097202 */ /* 0x000fe20000000f00 */
[----:B------:R-:W-:Y:S01]  /*5f90*/  IMAD.MOV.U32 R8, RZ, RZ, 0x4 ;  /* 0x00000004ff087424 */ /* 0x000fe200078e00ff */
[----:B------:R-:W-:-:S07]  /*5fa0*/  MOV R13, R10 ;  /* 0x0000000a000d7202 */ /* 0x000fce0000000f00 */
[----:B------:R-:W-:Y:S05]  /*5fb0*/  WARPSYNC.COLLECTIVE R6, `(.L_x_1035) ;  /* 0x0000000006087348 */ /* 0x000fea0003c00000 */
[----:B------:R0:W1:Y:S02]  /*5fc0*/  SHFL.BFLY P2, R10, R9, R8, R7 ;  /* 0x0c000008090a7389 */ /* 0x0000640000040007 */
[----:B01----:R-:W-:Y:S01]  /*5fd0*/  ENDCOLLECTIVE ;  /* 0x000000000000791b */ /* 0x003fe20003800000 */
.L_x_1035:
[----:B------:R-:W-:-:S05]  /*5fe0*/  FADD.FTZ R13, R13, R12 ;  /* 0x0000000c0d0d7221 */ /* 0x000fca0000010000 */
[----:B------:R-:W-:Y:S02]  /*5ff0*/  MOV R9, R13 ;  /* 0x0000000d00097202 */ /* 0x000fe40000000f00 */
[----:B------:R-:W-:-:S07]  /*6000*/  MOV R15, R10 ;  /* 0x0000000a000f7202 */ /* 0x000fce0000000f00 */
[----:B------:R-:W-:Y:S05]  /*6010*/  WARPSYNC.COLLECTIVE R6, `(.L_x_1036) ;  /* 0x0000000006087348 */ /* 0x000fea0003c00000 */
[----:B------:R0:W1:Y:S02]  /*6020*/  SHFL.BFLY P2, R10, R9, R8, R7 ;  /* 0x0c000008090a7389 */ /* 0x0000640000040007 */
[----:B01----:R-:W-:Y:S01]  /*6030*/  ENDCOLLECTIVE ;  /* 0x000000000000791b */ /* 0x003fe20003800000 */
.L_x_1036:
[----:B------:R-:W-:Y:S01]  /*6040*/  FADD.FTZ R15, R14, R15 ;  /* 0x0000000f0e0f7221 */ /* 0x000fe20000010000 */
[----:B------:R-:W-:-:S04]  /*6050*/  HFMA2.MMA R8, -RZ, RZ, 0, 1.1920928955078125e-07 ;  /* 0x00000002ff087435 */ /* 0x000fc800000001ff */
[----:B------:R-:W-:Y:S01]  /*6060*/  MOV R9, R15 ;  /* 0x0000000f00097202 */ /* 0x000fe20000000f00 */
[----:B------:R-:W-:-:S07]  /*6070*/  IMAD.MOV.U32 R16, RZ, RZ, R10 ;  /* 0x000000ffff107224 */ /* 0x000fce00078e000a */
[----:B------:R-:W-:Y:S05]  /*6080*/  WARPSYNC.COLLECTIVE R6, `(.L_x_1037) ;  /* 0x0000000006087348 */ /* 0x000fea0003c00000 */
[----:B------:R0:W1:Y:S02]  /*6090*/  SHFL.BFLY P2, R10, R9, R8, R7 ;  /* 0x0c000008090a7389 */ /* 0x0000640000040007 */
[----:B01----:R-:W-:Y:S01]  /*60a0*/  ENDCOLLECTIVE ;  /* 0x000000000000791b */ /* 0x003fe20003800000 */
.L_x_1037:
[----:B------:R-:W-:-:S05]  /*60b0*/  FADD.FTZ R16, R13, R16 ;  /* 0x000000100d107221 */ /* 0x000fca0000010000 */
[----:B------:R-:W-:Y:S01]  /*60c0*/  MOV R9, R16 ;  /* 0x0000001000097202 */ /* 0x000fe20000000f00 */
[----:B------:R-:W-:-:S07]  /*60d0*/  IMAD.MOV.U32 R18, RZ, RZ, R10 ;  /* 0x000000ffff127224 */ /* 0x000fce00078e000a */
[----:B------:R-:W-:Y:S05]  /*60e0*/  WARPSYNC.COLLECTIVE R6, `(.L_x_1038) ;  /* 0x0000000006087348 */ /* 0x000fea0003c00000 */
[----:B------:R0:W1:Y:S02]  /*60f0*/  SHFL.BFLY P2, R10, R9, R8, R7 ;  /* 0x0c000008090a7389 */ /* 0x0000640000040007 */
[----:B01----:R-:W-:Y:S01]  /*6100*/  ENDCOLLECTIVE ;  /* 0x000000000000791b */ /* 0x003fe20003800000 */
.L_x_1038:
[----:B------:R-:W-:Y:S01]  /*6110*/  FADD.FTZ R18, R15, R18 ;  /* 0x000000120f127221 */ /* 0x000fe20000010000 */
[----:B------:R-:W-:-:S03]  /*6120*/  HFMA2.MMA R8, -RZ, RZ, 0, 5.9604644775390625e-08 ;  /* 0x00000001ff087435 */ /* 0x000fc600000001ff */
[----:B------:R-:W-:Y:S01]  /*6130*/  IMAD.MOV.U32 R9, RZ, RZ, R18 ;  /* 0x000000ffff097224 */ /* 0x000fe200078e0012 */
[----:B------:R-:W-:-:S07]  /*6140*/  MOV R11, R10 ;  /* 0x0000000a000b7202 */ /* 0x000fce0000000f00 */
[----:B------:R-:W-:Y:S05]  /*6150*/  WARPSYNC.COLLECTIVE R6, `(.L_x_1039) ;  /* 0x0000000006087348 */ /* 0x000fea0003c00000 */
[----:B------:R0:W1:Y:S02]  /*6160*/  SHFL.BFLY P2, R10, R9, R8, R7 ;  /* 0x0c000008090a7389 */ /* 0x0000640000040007 */
[----:B01----:R-:W-:Y:S01]  /*6170*/  ENDCOLLECTIVE ;  /* 0x000000000000791b */ /* 0x003fe20003800000 */
.L_x_1039:
[----:B------:R-:W-:-:S04]  /*6180*/  FADD.FTZ R11, R16, R11 ;  /* 0x0000000b100b7221 */ /* 0x000fc80000010000 */
[----:B------:R-:W-:Y:S01]  /*6190*/  IMAD.MOV.U32 R9, RZ, RZ, R11 ;  /* 0x000000ffff097224 */ /* 0x000fe200078e000b */
[----:B------:R-:W-:-:S07]  /*61a0*/  MOV R17, R10 ;  /* 0x0000000a00117202 */ /* 0x000fce0000000f00 */
[----:B------:R-:W-:Y:S05]  /*61b0*/  WARPSYNC.COLLECTIVE R6, `(.L_x_1040) ;  /* 0x0000000006087348 */ /* 0x000fea0003c00000 */
[----:B------:R0:W1:Y:S02]  /*61c0*/  SHFL.BFLY P2, R10, R9, R8, R7 ;  /* 0x0c000008090a7389 */ /* 0x0000640000040007 */
[----:B01----:R-:W-:Y:S01]  /*61d0*/  ENDCOLLECTIVE ;  /* 0x000000000000791b */ /* 0x003fe20003800000 */
.L_x_1040:
[----:B------:R-:W-:Y:S01]  /*61e0*/  FADD.FTZ R17, R18, R17 ;  /* 0x0000001112117221 */ /* 0x000fe20000010000 */
[----:B------:R-:W-:Y:S06]  /*61f0*/  BRA `(.L_x_1041) ;  /* 0xffffffe800c87947 */ /* 0x000fec000383ffff */
.L_x_1011:
[----:B------:R-:W-:Y:S01]  /*6200*/  HFMA2.MMA R8, -RZ, RZ, 0, 4.76837158203125e-07 ;  /* 0x00000008ff087435 */ /* 0x000fe200000001ff */
[----:B------:R-:W-:Y:S01]  /*6210*/  BSSY B0, `(.L_x_1042) ;  /* 0x0000007000007945 */ /* 0x000fe20003800000 */
[----:B---3--:R-:W-:Y:S01]  /*6220*/  MOV R9, R2 ;  /* 0x0000000200097202 */ /* 0x008fe20000000f00 */
[----:B------:R-:W-:Y:S01]  /*6230*/  IMAD.MOV.U32 R7, RZ, RZ, 0x101f ;  /* 0x0000101fff077424 */ /* 0x000fe200078e00ff */
[----:B------:R-:W-:-:S07]  /*6240*/  MOV R6, 0xffff ;  /* 0x0000ffff00067802 */ /* 0x000fce0000000f00 */
[----:B012-4-:R-:W-:Y:S05]  /*6250*/  WARPSYNC.COLLECTIVE R6, `(.L_x_1043) ;  /* 0x0000000006087348 */ /* 0x017fea0003c00000 */
[----:B------:R3:W0:Y:S02]  /*6260*/  SHFL.BFLY P2, R10, R9, R8, R7 ;  /* 0x0c000008090a7389 */ /* 0x0006240000040007 */
[----:B01234-:R-:W-:Y:S01]  /*6270*/  ENDCOLLECTIVE ;  /* 0x000000000000791b */ /* 0x01ffe20003800000 */
.L_x_1043:
[----:B------:R-:W-:Y:S05]  /*6280*/  BSYNC B0 ;  /* 0x0000000000007941 */ /* 0x000fea0003800000 */
.L_x_1042:
        /* <DEDUP_REMOVED lines=11> */
.L_x_1044:
        /* <DEDUP_REMOVED lines=14> */
.L_x_1045:
[----:B------:R-:W-:Y:S01]  /*6420*/  MOV R9, R4 ;  /* 0x0000000400097202 */ /* 0x000fe20000000f00 */
[----:B------:R-:W-:-:S07]  /*6430*/  IMAD.MOV.U32 R2, RZ, RZ, R10 ;  /* 0x000000ffff027224 */ /* 0x000fce00078e000a */
[----:B------:R-:W-:Y:S05]  /*6440*/  WARPSYNC.COLLECTIVE R6, `(.L_x_1046) ;  /* 0x0000000006087348 */ /* 0x000fea0003c00000 */
[----:B------:R0:W1:Y:S02]  /*6450*/  SHFL.BFLY P2, R10, R9, R8, R7 ;  /* 0x0c000008090a7389 */ /* 0x0000640000040007 */
[----:B01----:R-:W-:Y:S01]  /*6460*/  ENDCOLLECTIVE ;  /* 0x000000000000791b */ /* 0x003fe20003800000 */
.L_x_1046:
        /* <DEDUP_REMOVED lines=10> */
.L_x_1047:
[----:B------:R-:W-:Y:S02]  /*6510*/  @P0 LOP3.LUT R4, R4, R43, RZ, 0x3c, !PT ;  /* 0x0000002b04040212 */ /* 0x000fe400078e3cff */
[----:B------:R-:W-:Y:S01]  /*6520*/  MOV R9, R3 ;  /* 0x0000000300097202 */ /* 0x000fe20000000f00 */
[----:B------:R-:W-:-:S07]  /*6530*/  IMAD.MOV.U32 R5, RZ, RZ, R10 ;  /* 0x000000ffff057224 */ /* 0x000fce00078e000a */
[----:B------:R-:W-:Y:S05]  /*6540*/  WARPSYNC.COLLECTIVE R6, `(.L_x_1048) ;  /* 0x0000000006087348 */ /* 0x000fea0003c00000 */
[----:B------:R0:W1:Y:S02]  /*6550*/  SHFL.BFLY P2, R10, R9, R8, R7 ;  /* 0x0c000008090a7389 */ /* 0x0000640000040007 */
[----:B01----:R-:W-:Y:S01]  /*6560*/  ENDCOLLECTIVE ;  /* 0x000000000000791b */ /* 0x003fe20003800000 */
.L_x_1048:
        /* <DEDUP_REMOVED lines=11> */
.L_x_1049:
[----:B------:R-:W0:Y:S01]  /*6620*/  LDC.64 R2, c[0x0][0x220] ;  /* 0x00008800ff027b82 */ /* 0x000e220000000a00 */
[----:B------:R-:W-:Y:S01]  /*6630*/  MOV R9, R13 ;  /* 0x0000000d00097202 */ /* 0x000fe20000000f00 */
[----:B------:R-:W-:-:S07]  /*6640*/  IMAD.MOV.U32 R15, RZ, RZ, R10 ;  /* 0x000000ffff0f7224 */ /* 0x000fce00078e000a */
[----:B0-----:R-:W-:Y:S05]  /*6650*/  WARPSYNC.COLLECTIVE R6, `(.L_x_1050) ;  /* 0x0000000006087348 */ /* 0x001fea0003c00000 */
[----:B------:R1:W2:Y:S02]  /*6660*/  SHFL.BFLY P2, R10, R9, R8, R7 ;  /* 0x0c000008090a7389 */ /* 0x0002a40000040007 */
[----:B012---:R-:W-:Y:S01]  /*6670*/  ENDCOLLECTIVE ;  /* 0x000000000000791b */ /* 0x007fe20003800000 */
.L_x_1050:
        /* <DEDUP_REMOVED lines=11> */
.L_x_1051:
[----:B------:R-:W-:Y:S01]  /*6730*/  FADD.FTZ R13, R13, R14 ;  /* 0x0000000e0d0d7221 */ /* 0x000fe20000010000 */
[----:B------:R-:W-:Y:S01]  /*6740*/  IMAD.MOV.U32 R9, RZ, RZ, R17 ;  /* 0x000000ffff097224 */ /* 0x000fe200078e0011 */
[----:B------:R-:W-:-:S07]  /*6750*/  MOV R19, R10 ;  /* 0x0000000a00137202 */ /* 0x000fce0000000f00 */
[----:B------:R-:W-:Y:S05]  /*6760*/  WARPSYNC.COLLECTIVE R6, `(.L_x_1052) ;  /* 0x0000000006087348 */ /* 0x000fea0003c00000 */
[----:B------:R0:W1:Y:S02]  /*6770*/  SHFL.BFLY P2, R10, R9, R8, R7 ;  /* 0x0c000008090a7389 */ /* 0x0000640000040007 */
[----:B01----:R-:W-:Y:S01]  /*6780*/  ENDCOLLECTIVE ;  /* 0x000000000000791b */ /* 0x003fe20003800000 */
.L_x_1052:
[----:B------:R-:W-:-:S05]  /*6790*/  FADD.FTZ R19, R19, R16 ;  /* 0x0000001013137221 */ /* 0x000fca0000010000 */
[----:B------:R-:W-:Y:S01]  /*67a0*/  MOV R9, R19 ;  /* 0x0000001300097202 */ /* 0x000fe20000000f00 */
[----:B------:R-:W-:Y:S01]  /*67b0*/  IMAD.MOV.U32 R8, RZ, RZ, 0x4 ;  /* 0x00000004ff087424 */ /* 0x000fe200078e00ff */
[----:B------:R-:W-:-:S07]  /*67c0*/  MOV R18, R10 ;  /* 0x0000000a00127202 */ /* 0x000fce0000000f00 */
[----:B------:R-:W-:Y:S05]  /*67d0*/  WARPSYNC.COLLECTIVE R6, `(.L_x_1053) ;  /* 0x0000000006087348 */ /* 0x000fea0003c00000 */
[----:B------:R0:W1:Y:S02]  /*67e0*/  SHFL.BFLY P2, R10, R9, R8, R7 ;  /* 0x0c000008090a7389 */ /* 0x0000640000040007 */
[----:B01----:R-:W-:Y:S01]  /*67f0*/  ENDCOLLECTIVE ;  /* 0x000000000000791b */ /* 0x003fe20003800000 */
.L_x_1053:
[----:B------:R-:W-:-:S05]  /*6800*/  FADD.FTZ R18, R18, R17 ;  /* 0x0000001112127221 */ /* 0x000fca0000010000 */
[----:B------:R-:W-:Y:S02]  /*6810*/  MOV R9, R18 ;  /* 0x0000001200097202 */ /* 0x000fe40000000f00 */
[----:B------:R-:W-:-:S07]  /*6820*/  MOV R16, R10 ;  /* 0x0000000a00107202 */ /* 0x000fce0000000f00 */
[----:B------:R-:W-:Y:S05]  /*6830*/  WARPSYNC.COLLECTIVE R6, `(.L_x_1054) ;  /* 0x0000000006087348 */ /* 0x000fea0003c00000 */
[----:B------:R0:W1:Y:S02]  /*6840*/  SHFL.BFLY P2, R10, R9, R8, R7 ;  /* 0x0c000008090a7389 */ /* 0x0000640000040007 */
[----:B01----:R-:W-:Y:S01]  /*6850*/  ENDCOLLECTIVE ;  /* 0x000000000000791b */ /* 0x003fe20003800000 */
.L_x_1054:
[----:B------:R-:W-:Y:S01]  /*6860*/  FADD.FTZ R17, R19, R16 ;  /* 0x0000001013117221 */ /* 0x000fe20000010000 */
[----:B------:R-:W-:-:S03]  /*6870*/  HFMA2.MMA R8, -RZ, RZ, 0, 1.1920928955078125e-07 ;  /* 0x00000002ff087435 */ /* 0x000fc600000001ff */
[----:B------:R-:W-:Y:S02]  /*6880*/  IMAD.MOV.U32 R9, RZ, RZ, R17 ;  /* 0x000000ffff097224 */ /* 0x000fe400078e0011 */
[----:B------:R-:W-:-:S07]  /*6890*/  IMAD.MOV.U32 R21, RZ, RZ, R10 ;  /* 0x000000ffff157224 */ /* 0x000fce00078e000a */
[----:B------:R-:W-:Y:S05]  /*68a0*/  WARPSYNC.COLLECTIVE R6, `(.L_x_1055) ;  /* 0x0000000006087348 */ /* 0x000fea0003c00000 */
[----:B------:R0:W1:Y:S02]  /*68b0*/  SHFL.BFLY P2, R10, R9, R8, R7 ;  /* 0x0c000008090a7389 */ /* 0x0000640000040007 */
[----:B01----:R-:W-:Y:S01]  /*68c0*/  ENDCOLLECTIVE ;  /* 0x000000000000791b */ /* 0x003fe20003800000 */
.L_x_1055:
[----:B------:R-:W-:-:S04]  /*68d0*/  FADD.FTZ R21, R18, R21 ;  /* 0x0000001512157221 */ /* 0x000fc80000010000 */
[----:B------:R-:W-:Y:S01]  /*68e0*/  IMAD.MOV.U32 R9, RZ, RZ, R21 ;  /* 0x000000ffff097224 */ /* 0x000fe200078e0015 */
[----:B------:R-:W-:-:S07]  /*68f0*/  MOV R16, R10 ;  /* 0x0000000a00107202 */ /* 0x000fce0000000f00 */
[----:B------:R-:W-:Y:S05]  /*6900*/  WARPSYNC.COLLECTIVE R6, `(.L_x_1056) ;  /* 0x0000000006087348 */ /* 0x000fea0003c00000 */
[----:B------:R0:W1:Y:S02]  /*6910*/  SHFL.BFLY P2, R10, R9, R8, R7 ;  /* 0x0c000008090a7389 */ /* 0x0000640000040007 */
[----:B01----:R-:W-:Y:S01]  /*6920*/  ENDCOLLECTIVE ;  /* 0x000000000000791b */ /* 0x003fe20003800000 */
.L_x_1056:
[----:B------:R-:W-:Y:S01]  /*6930*/  FADD.FTZ R16, R17, R16 ;  /* 0x0000001011107221 */ /* 0x000fe20000010000 */
[----:B------:R-:W-:-:S03]  /*6940*/  HFMA2.MMA R8, -RZ, RZ, 0, 5.9604644775390625e-08 ;  /* 0x00000001ff087435 */ /* 0x000fc600000001ff */
[----:B------:R-:W-:Y:S01]  /*6950*/  IMAD.MOV.U32 R9, RZ, RZ, R16 ;  /* 0x000000ffff097224 */ /* 0x000fe200078e0010 */
[----:B------:R-:W-:-:S07]  /*6960*/  MOV R4, R10 ;  /* 0x0000000a00047202 */ /* 0x000fce0000000f00 */
[----:B------:R-:W-:Y:S05]  /*6970*/  WARPSYNC.COLLECTIVE R6, `(.L_x_1057) ;  /* 0x0000000006087348 */ /* 0x000fea0003c00000 */
[----:B------:R0:W1:Y:S02]  /*6980*/  SHFL.BFLY P2, R10, R9, R8, R7 ;  /* 0x0c000008090a7389 */ /* 0x0000640000040007 */
[----:B01----:R-:W-:Y:S01]  /*6990*/  ENDCOLLECTIVE ;  /* 0x000000000000791b */ /* 0x003fe20003800000 */
.L_x_1057:
[----:B------:R-:W-:Y:S02]  /*69a0*/  FADD.FTZ R17, R21, R4 ;  /* 0x0000000415117221 */ /* 0x000fe40000010000 */
[----:B------:R-:W0:Y:S02]  /*69b0*/  LDC.64 R4, c[0x0][0x218] ;  /* 0x00008600ff047b82 */ /* 0x000e240000000a00 */
[----:B------:R-:W-:Y:S01]  /*69c0*/  IMAD.MOV.U32 R9, RZ, RZ, R17 ;  /* 0x000000ffff097224 */ /* 0x000fe200078e0011 */
[----:B------:R-:W-:-:S07]  /*69d0*/  MOV R19, R10 ;  /* 0x0000000a00137202 */ /* 0x000fce0000000f00 */
[----:B0-----:R-:W-:Y:S05]  /*69e0*/  WARPSYNC.COLLECTIVE R6, `(.L_x_1058) ;  /* 0x0000000006087348 */ /* 0x001fea0003c00000 */
[----:B------:R1:W2:Y:S02]  /*69f0*/  SHFL.BFLY P2, R10, R9, R8, R7 ;  /* 0x0c000008090a7389 */ /* 0x0002a40000040007 */
[----:B012---:R-:W-:Y:S01]  /*6a00*/  ENDCOLLECTIVE ;  /* 0x000000000000791b */ /* 0x007fe20003800000 */
.L_x_1058:
        /* <DEDUP_REMOVED lines=8> */
.L_x_1059:
[----:B------:R-:W-:Y:S01]  /*6a90*/  FADD.FTZ R17, R17, R18 ;  /* 0x0000001211117221 */ /* 0x000fe20000010000 */
[----:B------:R-:W-:Y:S02]  /*6aa0*/  MOV R9, R22 ;  /* 0x0000001600097202 */ /* 0x000fe40000000f00 */
[----:B------:R-:W-:-:S07]  /*6ab0*/  MOV R21, R10 ;  /* 0x0000000a00157202 */ /* 0x000fce0000000f00 */
[----:B------:R-:W-:Y:S05]  /*6ac0*/  WARPSYNC.COLLECTIVE R6, `(.L_x_1060) ;  /* 0x0000000006087348 */ /* 0x000fea0003c00000 */
[----:B------:R0:W1:Y:S02]  /*6ad0*/  SHFL.BFLY P2, R10, R9, R8, R7 ;  /* 0x0c000008090a7389 */ /* 0x0000640000040007 */
[----:B01----:R-:W-:Y:S01]  /*6ae0*/  ENDCOLLECTIVE ;  /* 0x000000000000791b */ /* 0x003fe20003800000 */
.L_x_1060:
        /* <DEDUP_REMOVED lines=8> */
.L_x_1061:
[----:B------:R-:W-:-:S05]  /*6b70*/  FADD.FTZ R25, R25, R22 ;  /* 0x0000001619197221 */ /* 0x000fca0000010000 */
[----:B------:R-:W-:Y:S01]  /*6b80*/  MOV R9, R25 ;  /* 0x0000001900097202 */ /* 0x000fe20000000f00 */
[----:B------:R-:W-:-:S07]  /*6b90*/  IMAD.MOV.U32 R20, RZ, RZ, R10 ;  /* 0x000000ffff147224 */ /* 0x000fce00078e000a */
[----:B------:R-:W-:Y:S05]  /*6ba0*/  WARPSYNC.COLLECTIVE R6, `(.L_x_1062) ;  /* 0x0000000006087348 */ /* 0x000fea0003c00000 */
[----:B------:R0:W1:Y:S02]  /*6bb0*/  SHFL.BFLY P2, R10, R9, R8, R7 ;  /* 0x0c000008090a7389 */ /* 0x0000640000040007 */
[----:B01----:R-:W-:Y:S01]  /*6bc0*/  ENDCOLLECTIVE ;  /* 0x000000000000791b */ /* 0x003fe20003800000 */
.L_x_1062:
        /* <DEDUP_REMOVED lines=11> */
.L_x_1063:
[----:B------:R0:W1:Y:S04]  /*6c80*/  @P0 LDS R28, [R21] ;  /* 0x00000000151c0984 */ /* 0x0000680000000800 */
[----:B------:R0:W2:Y:S01]  /*6c90*/  @P0 LDS R29, [R21+0x780] ;  /* 0x00078000151d0984 */ /* 0x0000a20000000800 */
[----:B------:R-:W-:Y:S02]  /*6ca0*/  MOV R9, R24 ;  /* 0x0000001800097202 */ /* 0x000fe40000000f00 */
[----:B------:R-:W-:-:S07]  /*6cb0*/  MOV R23, R10 ;  /* 0x0000000a00177202 */ /* 0x000fce0000000f00 */
[----:B012---:R-:W-:Y:S05]  /*6cc0*/  WARPSYNC.COLLECTIVE R6, `(.L_x_1064) ;  /* 0x0000000006087348 */ /* 0x007fea0003c00000 */
[----:B------:R3:W4:Y:S02]  /*6cd0*/  SHFL.BFLY P2, R10, R9, R8, R7 ;  /* 0x0c000008090a7389 */ /* 0x0007240000040007 */
[----:B01234-:R-:W-:Y:S01]  /*6ce0*/  ENDCOLLECTIVE ;  /* 0x000000000000791b */ /* 0x01ffe20003800000 */
.L_x_1064:
        /* <DEDUP_REMOVED lines=10> */
.L_x_1065:
[----:B------:R-:W-:Y:S01]  /*6d90*/  FADD.FTZ R24, R24, R25 ;  /* 0x0000001918187221 */ /* 0x000fe20000010000 */
[----:B------:R-:W-:-:S04]  /*6da0*/  @!P0 F2FP.BF16.F32.PACK_AB R11, RZ, R13 ;  /* 0x0000000dff0b823e */ /* 0x000fc800000010ff */
[----:B------:R-:W-:Y:S02]  /*6db0*/  MOV R9, R24 ;  /* 0x0000001800097202 */ /* 0x000fe40000000f00 */
[----:B------:R-:W-:-:S07]  /*6dc0*/  MOV R23, R10 ;  /* 0x0000000a00177202 */ /* 0x000fce0000000f00 */
[----:B------:R-:W-:Y:S05]  /*6dd0*/  WARPSYNC.COLLECTIVE R6, `(.L_x_1066) ;  /* 0x0000000006087348 */ /* 0x000fea0003c00000 */
[----:B------:R0:W1:Y:S02]  /*6de0*/  SHFL.BFLY P2, R10, R9, R8, R7 ;  /* 0x0c000008090a7389 */ /* 0x0000640000040007 */
[----:B01----:R-:W-:Y:S01]  /*6df0*/  ENDCOLLECTIVE ;  /* 0x000000000000791b */ /* 0x003fe20003800000 */
.L_x_1066:
[----:B------:R-:W-:Y:S01]  /*6e00*/  HFMA2.MMA R8, -RZ, RZ, 0, 4.76837158203125e-07 ;  /* 0x00000008ff087435 */ /* 0x000fe200000001ff */
[----:B------:R-:W-:Y:S01]  /*6e10*/  MOV R9, R26 ;  /* 0x0000001a00097202 */ /* 0x000fe20000000f00 */
[----:B------:R-:W-:-:S09]  /*6e20*/  IMAD.MOV.U32 R25, RZ, RZ, R10 ;  /* 0x000000ffff197224 */ /* 0x000fd200078e000a */
[----:B------:R-:W-:Y:S05]  /*6e30*/  WARPSYNC.COLLECTIVE R6, `(.L_x_1067) ;  /* 0x0000000006087348 */ /* 0x000fea0003c00000 */
[----:B------:R0:W1:Y:S02]  /*6e40*/  SHFL.BFLY P2, R10, R9, R8, R7 ;  /* 0x0c000008090a7389 */ /* 0x0000640000040007 */
[----:B01----:R-:W-:Y:S01]  /*6e50*/  ENDCOLLECTIVE ;  /* 0x000000000000791b */ /* 0x003fe20003800000 */
.L_x_1067:
[----:B------:R-:W-:Y:S01]  /*6e60*/  MOV R9, R27 ;  /* 0x0000001b00097202 */ /* 0x000fe20000000f00 */
[----:B------:R-:W-:-:S07]  /*6e70*/  IMAD.MOV.U32 R31, RZ, RZ, R10 ;  /* 0x000000ffff1f7224 */ /* 0x000fce00078e000a */
[----:B------:R-:W-:Y:S05]  /*6e80*/  WARPSYNC.COLLECTIVE R6, `(.L_x_1068) ;  /* 0x0000000006087348 */ /* 0x000fea0003c00000 */
[----:B------:R0:W1:Y:S02]  /*6e90*/  SHFL.BFLY P2, R10, R9, R8, R7 ;  /* 0x0c000008090a7389 */ /* 0x0000640000040007 */
[----:B01----:R-:W-:Y:S01]  /*6ea0*/  ENDCOLLECTIVE ;  /* 0x000000000000791b */ /* 0x003fe20003800000 */
.L_x_1068:
[----:B------:R-:W-:Y:S01]  /*6eb0*/  FADD.FTZ R31, R31, R26 ;  /* 0x0000001a1f1f7221 */ /* 0x000fe20000010000 */
[----:B------:R-:W-:-:S04]  /*6ec0*/  HFMA2.MMA R8, -RZ, RZ, 0, 2.384185791015625e-07 ;  /* 0x00000004ff087435 */ /* 0x000fc800000001ff */
[----:B------:R-:W-:Y:S01]  /*6ed0*/  MOV R9, R31 ;  /* 0x0000001f00097202 */ /* 0x000fe20000000f00 */
[----:B------:R-:W-:-:S07]  /*6ee0*/  IMAD.MOV.U32 R28, RZ, RZ, R10 ;  /* 0x000000ffff1c7224 */ /* 0x000fce00078e000a */
[----:B------:R-:W-:Y:S05]  /*6ef0*/  WARPSYNC.COLLECTIVE R6, `(.L_x_1069) ;  /* 0x0000000006087348 */ /* 0x000fea0003c00000 */
[----:B------:R0:W1:Y:S02]  /*6f00*/  SHFL.BFLY P2, R10, R9, R8, R7 ;  /* 0x0c000008090a7389 */ /* 0x0000640000040007 */
[----:B01----:R-:W-:Y:S01]  /*6f10*/  ENDCOLLECTIVE ;  /* 0x000000000000791b */ /* 0x003fe20003800000 */
.L_x_1069:
[----:B------:R-:W-:-:S05]  /*6f20*/  FADD.FTZ R28, R28, R27 ;  /* 0x0000001b1c1c7221 */ /* 0x000fca0000010000 */
[----:B------:R-:W-:Y:S01]  /*6f30*/  MOV R9, R28 ;  /* 0x0000001c00097202 */ /* 0x000fe20000000f00 */
[----:B------:R-:W-:-:S07]  /*6f40*/  IMAD.MOV.U32 R26, RZ, RZ, R10 ;  /* 0x000000ffff1a7224 */ /* 0x000fce00078e000a */
[----:B------:R-:W-:Y:S05]  /*6f50*/  WARPSYNC.COLLECTIVE R6, `(.L_x_1070) ;  /* 0x0000000006087348 */ /* 0x000fea0003c00000 */
[----:B------:R0:W1:Y:S02]  /*6f60*/  SHFL.BFLY P2, R10, R9, R8, R7 ;  /* 0x0c000008090a7389 */ /* 0x0000640000040007 */
[----:B01----:R-:W-:Y:S01]  /*6f70*/  ENDCOLLECTIVE ;  /* 0x000000000000791b */ /* 0x003fe20003800000 */
.L_x_1070:
[----:B------:R-:W-:Y:S01]  /*6f80*/  FADD.FTZ R26, R31, R26 ;  /* 0x0000001a1f1a7221 */ /* 0x000fe20000010000 */
[----:B------:R-:W-:-:S03]  /*6f90*/  HFMA2.MMA R8, -RZ, RZ, 0, 1.1920928955078125e-07 ;  /* 0x00000002ff087435 */ /* 0x000fc600000001ff */
[----:B------:R-:W-:Y:S01]  /*6fa0*/  IMAD.MOV.U32 R9, RZ, RZ, R26 ;  /* 0x000000ffff097224 */ /* 0x000fe200078e001a */
[----:B------:R-:W-:-:S07]  /*6fb0*/  MOV R27, R10 ;  /* 0x0000000a001b7202 */ /* 0x000fce0000000f00 */
[----:B------:R-:W-:Y:S05]  /*6fc0*/  WARPSYNC.COLLECTIVE R6, `(.L_x_1071) ;  /* 0x0000000006087348 */ /* 0x000fea0003c00000 */
[----:B------:R0:W1:Y:S02]  /*6fd0*/  SHFL.BFLY P2, R10, R9, R8, R7 ;  /* 0x0c000008090a7389 */ /* 0x0000640000040007 */
[----:B01----:R-:W-:Y:S01]  /*6fe0*/  ENDCOLLECTIVE ;  /* 0x000000000000791b */ /* 0x003fe20003800000 */
.L_x_1071:
[----:B------:R-:W-:-:S05]  /*6ff0*/  FADD.FTZ R21, R28, R27 ;  /* 0x0000001b1c157221 */ /* 0x000fca0000010000 */
[----:B------:R-:W-:Y:S02]  /*7000*/  MOV R9, R21 ;  /* 0x0000001500097202 */ /* 0x000fe40000000f00 */
[----:B------:R-:W-:-:S07]  /*7010*/  MOV R29, R10 ;  /* 0x0000000a001d7202 */ /* 0x000fce0000000f00 */
[----:B------:R-:W-:Y:S05]  /*7020*/  WARPSYNC.COLLECTIVE R6, `(.L_x_1072) ;  /* 0x0000000006087348 */ /* 0x000fea0003c00000 */
[----:B------:R0:W1:Y:S02]  /*7030*/  SHFL.BFLY P2, R10, R9, R8, R7 ;  /* 0x0c000008090a7389 */ /* 0x0000640000040007 */
[----:B01----:R-:W-:Y:S01]  /*7040*/  ENDCOLLECTIVE ;  /* 0x000000000000791b */ /* 0x003fe20003800000 */
.L_x_1072:
        /* <DEDUP_REMOVED lines=21> */
.L_x_1073:
        /* <DEDUP_REMOVED lines=11> */
.L_x_1074:
[----:B------:R-:W-:Y:S01]  /*7250*/  FADD.FTZ R13, R26, R13 ;  /* 0x0000000d1a0d7221 */ /* 0x000fe20000010000 */
[----:B------:R-:W-:Y:S06]  /*7260*/  BRA `(.L_x_1075) ;  /* 0xffffffe400147947 */ /* 0x000fec000383ffff */
.L_x_1076:
        /* <DEDUP_REMOVED lines=9> */
.L_x_3914:


//--------------------- .text._ZN13group_norm_v218gn_bwd_cuda_kernelI13__nv_bfloat16Li480ELi3ELi16ELi120ELi256ELb1ELb1ELi4ELi960ELi960ELi4ELb1ELi4ELb0ELb0ELNS_15WgradSyncMethodE3ENS_16CompileConditionILi900EEEEEvPT_S6_S6_PKS5_S8_S8_S8_PKfflPfPj --------------------------
	.section	.text._ZN13group_norm_v218gn_bwd_cuda_kernelI13__nv_bfloat16Li480ELi3ELi16ELi120ELi256ELb1ELb1ELi4ELi960ELi960ELi4ELb1ELi4ELb0ELb0ELNS_15WgradSyncMethodE3ENS_16CompileConditionILi900EEEEEvPT_S6_S6_PKS5_S8_S8_S8_PKfflPfPj,"ax",@progbits
	.align	128
        .global         _ZN13group_norm_v218gn_bwd_cuda_kernelI13__nv_bfloat16Li480ELi3ELi16ELi120ELi256ELb1ELb1ELi4ELi960ELi960ELi4ELb1ELi4ELb0ELb0ELNS_15WgradSyncMethodE3ENS_16CompileConditionILi900EEEEEvPT_S6_S6_PKS5_S8_S8_S8_PKfflPfPj
        .type           _ZN13group_norm_v218gn_bwd_cuda_kernelI13__nv_bfloat16Li480ELi3ELi16ELi120ELi256ELb1ELb1ELi4ELi960ELi960ELi4ELb1ELi4ELb0ELb0ELNS_15WgradSyncMethodE3ENS_16CompileConditionILi900EEEEEvPT_S6_S6_PKS5_S8_S8_S8_PKfflPfPj,@function
        .size           _ZN13group_norm_v218gn_bwd_cuda_kernelI13__nv_bfloat16Li480ELi3ELi16ELi120ELi256ELb1ELb1ELi4ELi960ELi960ELi4ELb1ELi4ELb0ELb0ELNS_15WgradSyncMethodE3ENS_16CompileConditionILi900EEEEEvPT_S6_S6_PKS5_S8_S8_S8_PKfflPfPj,(.L_x_3915 - _ZN13group_norm_v218gn_bwd_cuda_kernelI13__nv_bfloat16Li480ELi3ELi16ELi120ELi256ELb1ELb1ELi4ELi960ELi960ELi4ELb1ELi4ELb0ELb0ELNS_15WgradSyncMethodE3ENS_16CompileConditionILi900EEEEEvPT_S6_S6_PKS5_S8_S8_S8_PKfflPfPj)
        .other          _ZN13group_norm_v218gn_bwd_cuda_kernelI13__nv_bfloat16Li480ELi3ELi16ELi120ELi256ELb1ELb1ELi4ELi960ELi960ELi4ELb1ELi4ELb0ELb0ELNS_15WgradSyncMethodE3ENS_16CompileConditionILi900EEEEEvPT_S6_S6_PKS5_S8_S8_S8_PKfflPfPj,@"STO_CUDA_ENTRY STV_DEFAULT"
_ZN13group_norm_v218gn_bwd_cuda_kernelI13__nv_bfloat16Li480ELi3ELi16ELi120ELi256ELb1ELb1ELi4ELi960ELi960ELi4ELb1ELi4ELb0ELb0ELNS_15WgradSyncMethodE3ENS_16CompileConditionILi900EEEEEvPT_S6_S6_PKS5_S8_S8_S8_PKfflPfPj:
.text._ZN13group_norm_v218gn_bwd_cuda_kernelI13__nv_bfloat16Li480ELi3ELi16ELi120ELi256ELb1ELb1ELi4ELi960ELi960ELi4ELb1ELi4ELb0ELb0ELNS_15WgradSyncMethodE3ENS_16CompileConditionILi900EEEEEvPT_S6_S6_PKS5_S8_S8_S8_PKfflPfPj:
[----:B------:R-:W0:Y:S08]  /*0000*/  LDC R1, c[0x0][0x28] ;  /* 0x00000a00ff017b82 */ /* 0x000e300000000800 */
[----:B------:R-:W1:Y:S01]  /*0010*/  S2UR UR6, SR_CTAID.Y ;  /* 0x00000000000679c3 */ /* 0x000e620000002600 */
[----:B------:R-:W-:Y:S01]  /*0020*/  ULDC.64 UR10, c[0x0][0x258] ;  /* 0x00009600000a7ab9 */ /* 0x000fe20000000a00 */
[----:B------:R-:W-:Y:S01]  /*0030*/  ULDC.64 UR14, c[0x0][0x208] ;  /* 0x00008200000e7ab9 */ /* 0x000fe20000000a00 */
[----:B------:R-:W-:Y:S01]  /*0040*/  USHF.L.U32 UR13, UR10, 0x1, URZ ;  /* 0x000000010a0d7899 */ /* 0x000fe2000800063f */
[----:B0-----:R-:W-:Y:S01]  /*0050*/  IADD3 R1, R1, -0x58, RZ ;  /* 0xffffffa801017810 */ /* 0x001fe20007ffe0ff */
[----:B------:R-:W-:Y:S01]  /*0060*/  USHF.L.U64.HI UR11, UR10, 0x1, UR11 ;  /* 0x000000010a0b7899 */ /* 0x000fe2000801020b */
[----:B------:R-:W-:-:S02]  /*0070*/  UMOV UR5, URZ ;  /* 0x0000003f00057c82 */ /* 0x000fc40008000000 */
[----:B------:R-:W0:Y:S01]  /*0080*/  S2UR UR16, SR_CTAID.X ;  /* 0x00000000001079c3 */ /* 0x000e220000002500 */
        /* <DEDUP_REMOVED lines=23> */
.L_x_1079:
[----:B------:R-:W2:Y:S04]  /*0200*/  LD.E.STRONG.GPU R0, desc[UR14][R2.64] ;  /* 0x0000000e02007980 */ /* 0x000ea8000c10f900 */
[----:B--2---:R-:W-:Y:S01]  /*0210*/  CCTL.IVALL ;  /* 0x00000000ff00798f */ /* 0x004fe20002000000 */
[----:B------:R-:W-:Y:S05]  /*0220*/  YIELD ;  /* 0x0000000000007946 */ /* 0x000fea0003800000 */
[----:B-----5:R-:W-:-:S04]  /*0230*/  LOP3.LUT R0, R0, R5, RZ, 0x3c, !PT ;  /* 0x0000000500007212 */ /* 0x020fc800078e3cff */
[----:B------:R-:W-:-:S13]  /*0240*/  ISETP.GT.AND P0, PT, R0, -0x1, PT ;  /* 0xffffffff0000780c */ /* 0x000fda0003f04270 */
[----:B------:R-:W-:Y:S05]  /*0250*/  @P0 BRA `(.L_x_1079) ;  /* 0xfffffffc00e80947 */ /* 0x000fea000383ffff */
.L_x_1078:
[----:B------:R-:W-:Y:S05]  /*0260*/  WARPSYNC.ALL ;  /* 0x0000000000007948 */ /* 0x000fea0003800000 */
[----:B------:R-:W-:Y:S06]  /*0270*/  BAR.SYNC.DEFER_BLOCKING 0x0 ;  /* 0x0000000000007b1d */ /* 0x000fec0000010000 */
[----:B------:R-:W-:Y:S05]  /*0280*/  BRA `(.L_x_1080) ;  /* 0x0000003800287947 */ /* 0x000fea0003800000 */
.L_x_1077:
[----:B------:R-:W0:Y:S01]  /*0290*/  S2R R11, SR_TID.X ;  /* 0x00000000000b7919 */ /* 0x000e220000002100 */
[----:B------:R-:W-:Y:S02]  /*02a0*/  MOV R0, 0x400 ;  /* 0x0000040000007802 */ /* 0x000fe40000000f00 */
[----:B------:R-:W-:Y:S02]  /*02b0*/  CS2R R24, SRZ ;  /* 0x0000000000187805 */ /* 0x000fe4000001ff00 */
[----:B------:R-:W-:Y:S01]  /*02c0*/  CS2R R22, SRZ ;  /* 0x0000000000167805 */ /* 0x000fe2000001ff00 */
[----:B------:R-:W1:Y:S01]  /*02d0*/  S2R R9, SR_CgaCtaId ;  /* 0x0000000000097919 */ /* 0x000e620000008800 */
[----:B------:R-:W-:Y:S01]  /*02e0*/  IADD3 R0, R0, 0x3c00, RZ ;  /* 0x00003c0000007810 */ /* 0x000fe20007ffe0ff */
[----:B------:R-:W-:Y:S01]  /*02f0*/  UMOV UR4, URZ ;  /* 0x0000003f00047c82 */ /* 0x000fe20008000000 */
[----:B0-----:R-:W-:Y:S01]  /*0300*/  VIADD R5, R11, 0x1e0 ;  /* 0x000001e00b057836 */ /* 0x001fe20000000000 */
[----:B------:R-:W-:-:S02]  /*0310*/  SHF.R.S32.HI R3, RZ, 0x1f, R11 ;  /* 0x0000001fff037819 */ /* 0x000fc4000001140b */
[----:B-1----:R-:W-:Y:S02]  /*0320*/  LEA R2, R9, R0, 0x18 ;  /* 0x0000000009027211 */ /* 0x002fe400078ec0ff */
[----:B------:R-:W-:Y:S02]  /*0330*/  LEA.HI R4, R3, R11, RZ, 0x2 ;  /* 0x0000000b03047211 */ /* 0x000fe400078f10ff */
[----:B------:R-:W-:Y:S02]  /*0340*/  SHF.R.S32.HI R6, RZ, 0x1f, R5 ;  /* 0x0000001fff067819 */ /* 0x000fe40000011405 */
[----:B------:R-:W-:Y:S02]  /*0350*/  SHF.R.S32.HI R12, RZ, 0x2, R4 ;  /* 0x00000002ff0c7819 */ /* 0x000fe40000011404 */
[CC--:B------:R-:W-:Y:S02]  /*0360*/  LEA.HI R7, R6.reuse, R5.reuse, RZ, 0x2 ;  /* 0x0000000506077211 */ /* 0x0c0fe400078f10ff */
[----:B------:R-:W-:Y:S01]  /*0370*/  LEA.HI R6, R6, R5, RZ, 0x4 ;  /* 0x0000000506067211 */ /* 0x000fe200078f20ff */
[----:B------:R-:W-:Y:S01]  /*0380*/  VIADD R0, R12, 0xf0 ;  /* 0x000000f00c007836 */ /* 0x000fe20000000000 */
[----:B------:R-:W-:-:S02]  /*0390*/  SHF.R.S32.HI R10, RZ, 0x2, R7 ;  /* 0x00000002ff0a7819 */ /* 0x000fc40000011407 */
[----:B------:R-:W-:Y:S02]  /*03a0*/  LOP3.LUT R8, R7, 0xfffffffc, RZ, 0xc0, !PT ;  /* 0xfffffffc07087812 */ /* 0x000fe400078ec0ff */
[----:B------:R-:W-:Y:S01]  /*03b0*/  IADD3 R7, R10, 0xf0, RZ ;  /* 0x000000f00a077810 */ /* 0x000fe20007ffe0ff */
[----:B------:R0:W-:Y:S01]  /*03c0*/  STL [R1+0x30], R10 ;  /* 0x0000300a01007387 */ /* 0x0001e20000100800 */
[----:B------:R-:W-:Y:S02]  /*03d0*/  IADD3 R8, R5, -R8, RZ ;  /* 0x8000000805087210 */ /* 0x000fe40007ffe0ff */
[----:B------:R-:W-:Y:S02]  /*03e0*/  LOP3.LUT R4, R4, 0xfffffffc, RZ, 0xc0, !PT ;  /* 0xfffffffc04047812 */ /* 0x000fe400078ec0ff */
[----:B------:R-:W-:Y:S02]  /*03f0*/  SHF.R.S32.HI R5, RZ, 0x1f, R0 ;  /* 0x0000001fff057819 */ /* 0x000fe40000011400 */
[----:B------:R-:W-:Y:S01]  /*0400*/  LEA.HI R3, R3, R11, RZ, 0x4 ;  /* 0x0000000b03037211 */ /* 0x000fe200078f20ff */
[----:B------:R-:W-:Y:S01]  /*0410*/  IMAD.IADD R4, R11, 0x1, -R4 ;  /* 0x000000010b047824 */ /* 0x000fe200078e0a04 */
[----:B------:R-:W-:-:S02]  /*0420*/  LEA.HI R5, R5, R0, RZ, 0x2 ;  /* 0x0000000005057211 */ /* 0x000fc400078f10ff */
[----:B0-----:R-:W-:Y:S02]  /*0430*/  SHF.R.S32.HI R10, RZ, 0x1f, R7 ;  /* 0x0000001fff0a7819 */ /* 0x001fe40000011407 */
[----:B------:R-:W-:Y:S02]  /*0440*/  SHF.R.U32.HI R3, RZ, 0x4, R3 ;  /* 0x00000004ff037819 */ /* 0x000fe40000011603 */
[----:B------:R-:W-:Y:S02]  /*0450*/  LEA.HI R10, R10, R7, RZ, 0x2 ;  /* 0x000000070a0a7211 */ /* 0x000fe400078f10ff */
[----:B------:R-:W-:Y:S02]  /*0460*/  SHF.R.U32.HI R5, RZ, 0x2, R5 ;  /* 0x00000002ff057819 */ /* 0x000fe40000011605 */
[----:B------:R-:W-:Y:S02]  /*0470*/  SHF.R.U32.HI R7, RZ, 0x4, R6 ;  /* 0x00000004ff077819 */ /* 0x000fe40000011606 */
[----:B------:R-:W-:-:S02]  /*0480*/  LOP3.LUT R0, R4, 0x3, R3, 0x78, !PT ;  /* 0x0000000304007812 */ /* 0x000fc400078e7803 */
[----:B------:R-:W-:Y:S02]  /*0490*/  SHF.R.U32.HI R9, RZ, 0x2, R10 ;  /* 0x00000002ff097819 */ /* 0x000fe4000001160a */
[----:B------:R-:W-:Y:S01]  /*04a0*/  LOP3.LUT R4, R4, 0x3, R5, 0x78, !PT ;  /* 0x0000000304047812 */ /* 0x000fe200078e7805 */
[----:B------:R0:W-:Y:S01]  /*04b0*/  STL [R1+0x40], R0 ;  /* 0x0000400001007387 */ /* 0x0001e20000100800 */
[----:B------:R-:W-:-:S03]  /*04c0*/  LOP3.LUT R3, R8, 0x3, R7, 0x78, !PT ;  /* 0x0000000308037812 */ /* 0x000fc600078e7807 */
[----:B------:R1:W-:Y:S04]  /*04d0*/  STL [R1+0x3c], R4 ;  /* 0x00003c0401007387 */ /* 0x0003e80000100800 */
[----:B------:R1:W-:Y:S01]  /*04e0*/  STL [R1+0x38], R3 ;  /* 0x0000380301007387 */ /* 0x0003e20000100800 */
[----:B0-----:R-:W-:-:S03]  /*04f0*/  LOP3.LUT R0, R8, 0x3, R9, 0x78, !PT ;  /* 0x0000000308007812 */ /* 0x001fc600078e7809 */
[----:B------:R1:W-:Y:S04]  /*0500*/  STL [R1+0xc], RZ ;  /* 0x00000cff01007387 */ /* 0x0003e80000100800 */
[----:B------:R1:W-:Y:S04]  /*0510*/  STL [R1+0x34], R0 ;  /* 0x0000340001007387 */ /* 0x0003e80000100800 */
[----:B------:R1:W-:Y:S04]  /*0520*/  STL [R1+0x4], RZ ;  /* 0x000004ff01007387 */ /* 0x0003e80000100800 */
[----:B------:R1:W-:Y:S04]  /*0530*/  STL [R1+0x8], RZ ;  /* 0x000008ff01007387 */ /* 0x0003e80000100800 */
[----:B------:R1:W-:Y:S02]  /*0540*/  STL [R1], RZ ;  /* 0x000000ff01007387 */ /* 0x0003e40000100800 */
.L_x_1092:
[----:B-12---:R-:W0:Y:S01]  /*0550*/  S2R R0, SR_TID.X ;  /* 0x0000000000007919 */ /* 0x006e220000002100 */
[----:B------:R-:W-:Y:S01]  /*0560*/  ULOP3.LUT UR7, UR10, 0x1, URZ, 0xc0, !UPT ;  /* 0x000000010a077892 */ /* 0x000fe2000f8ec03f */
[----:B------:R-:W1:Y:S01]  /*0570*/  LDC.64 R16, c[0x0][0x238] ;  /* 0x00008e00ff107b82 */ /* 0x000e620000000a00 */
[----:B------:R-:W-:Y:S01]  /*0580*/  USHF.R.U64 UR8, UR10, 0x1, UR5 ;  /* 0x000000010a087899 */ /* 0x000fe20008001205 */
[----:B------:R2:W-:Y:S01]  /*0590*/  STL [R1+0x54], R23 ;  /* 0x0000541701007387 */ /* 0x0005e20000100800 */
[----:B------:R-:W-:Y:S02]  /*05a0*/  UIMAD UR12, UR7, 0x3c0, URZ ;  /* 0x000003c0070c78a4 */ /* 0x000fe4000f8e023f */
[----:B------:R-:W-:Y:S02]  /*05b0*/  USHF.L.U32 UR7, UR16, 0x2, URZ ;  /* 0x0000000210077899 */ /* 0x000fe4000800063f */
[----:B------:R-:W-:Y:S01]  /*05c0*/  USHF.R.U32.HI UR9, URZ, 0x1, UR5 ;  /* 0x000000013f097899 */ /* 0x000fe20008011605 */
[----:B------:R-:W-:Y:S01]  /*05d0*/  MOV R9, UR8 ;  /* 0x0000000800097c02 */ /* 0x000fe20008000f00 */
[----:B------:R-:W-:Y:S01]  /*05e0*/  ULOP3.LUT UR7, UR7, 0xfc, URZ, 0xc0, !UPT ;  /* 0x000000fc07077892 */ /* 0x000fe2000f8ec03f */
[----:B------:R-:W3:Y:S01]  /*05f0*/  LDC.64 R6, c[0x0][0x240] ;  /* 0x00009000ff067b82 */ /* 0x000ee20000000a00 */
[----:B------:R-:W-:Y:S01]  /*0600*/  UIMAD UR8, UR9, 0x78000, URZ ;  /* 0x00078000090878a4 */ /* 0x000fe2000f8e023f */
[----:B------:R-:W-:Y:S01]  /*0610*/  ULDC.64 UR18, c[0x0][0x248] ;  /* 0x0000920000127ab9 */ /* 0x000fe20000000a00 */
[----:B0-----:R-:W-:-:S05]  /*0620*/  IMAD.WIDE.U32 R4, R0, -0x77777777, RZ ;  /* 0x8888888900047825 */ /* 0x001fca00078e00ff */
[----:B--2---:R-:W-:-:S04]  /*0630*/  SHF.R.U32.HI R23, RZ, 0x7, R5 ;  /* 0x00000007ff177819 */ /* 0x004fc80000011605 */
[C---:B------:R-:W-:Y:S01]  /*0640*/  IADD3 R3, R23.reuse, UR7, RZ ;  /* 0x0000000717037c10 */ /* 0x040fe2000fffe0ff */
[----:B------:R-:W-:Y:S01]  /*0650*/  IMAD R37, R23, -0xf0, R0 ;  /* 0xffffff1017257824 */ /* 0x000fe200078e0200 */
[----:B------:R-:W-:Y:S01]  /*0660*/  ULDC UR7, c[0x0][0x250] ;  /* 0x0000940000077ab9 */ /* 0x000fe20000000800 */
[----:B------:R-:W-:Y:S02]  /*0670*/  IMAD.U32 R0, RZ, RZ, UR9 ;  /* 0x00000009ff007e24 */ /* 0x000fe4000f8e00ff */
[----:B------:R-:W-:Y:S01]  /*0680*/  IMAD R3, R3, 0x780, RZ ;  /* 0x0000078003037824 */ /* 0x000fe200078e02ff */
[----:B------:R-:W-:-:S04]  /*0690*/  LEA R14, R37, UR12, 0x2 ;  /* 0x0000000c250e7c11 */ /* 0x000fc8000f8e10ff */
[----:B------:R-:W-:Y:S01]  /*06a0*/  SHF.R.S32.HI R15, RZ, 0x1f, R14 ;  /* 0x0000001fff0f7819 */ /* 0x000fe2000001140e */
[----:B------:R-:W-:-:S05]  /*06b0*/  IMAD.WIDE.U32 R4, R14, -0x77777777, RZ ;  /* 0x888888890e047825 */ /* 0x000fca00078e00ff */
[----:B------:R-:W-:Y:S01]  /*06c0*/  SHF.R.U32.HI R8, RZ, 0x6, R5 ;  /* 0x00000006ff087819 */ /* 0x000fe20000011605 */
[----:B------:R-:W-:-:S04]  /*06d0*/  IMAD.WIDE.U32 R4, R9, 0x78000, R14 ;  /* 0x0007800009047825 */ /* 0x000fc800078e000e */
[----:B------:R0:W-:Y:S02]  /*06e0*/  STL [R1+0x2c], R8 ;  /* 0x00002c0801007387 */ /* 0x0001e40000100800 */
[----:B0-----:R-:W-:-:S04]  /*06f0*/  LEA R8, P0, R9, R8, 0x4 ;  /* 0x0000000809087211 */ /* 0x001fc800078020ff */
[----:B------:R-:W-:Y:S02]  /*0700*/  LEA.HI.X R9, R9, RZ, R0, 0x4, P0 ;  /* 0x000000ff09097211 */ /* 0x000fe400000f2400 */
[----:B------:R-:W-:Y:S01]  /*0710*/  IADD3 R0, R5, UR8, RZ ;  /* 0x0000000805007c10 */ /* 0x000fe2000fffe0ff */
[----:B------:R-:W-:Y:S01]  /*0720*/  ULDC.64 UR8, c[0x0][0x230] ;  /* 0x00008c0000087ab9 */ /* 0x000fe20000000a00 */
[C---:B------:R-:W-:Y:S02]  /*0730*/  LEA R20, P0, R8.reuse, UR18, 0x3 ;  /* 0x0000001208147c11 */ /* 0x040fe4000f8018ff */
[----:B------:R-:W-:Y:S02]  /*0740*/  IADD3 R5, P1, R3, R4, RZ ;  /* 0x0000000403057210 */ /* 0x000fe40007f3e0ff */
[----:B------:R-:W-:Y:S01]  /*0750*/  LEA.HI.X R21, R8, UR19, R9, 0x3, P0 ;  /* 0x0000001308157c11 */ /* 0x000fe200080f1c09 */
[----:B-1----:R-:W-:Y:S01]  /*0760*/  IMAD.WIDE R16, R14, 0x2, R16 ;  /* 0x000000020e107825 */ /* 0x002fe200078e0210 */
[----:B------:R-:W-:Y:S01]  /*0770*/  IADD3.X R8, RZ, R0, RZ, P1, !PT ;  /* 0x00000000ff087210 */ /* 0x000fe20000ffe4ff */
[----:B------:R-:W-:-:S02]  /*0780*/  ULDC.64 UR18, c[0x0][0x228] ;  /* 0x00008a0000127ab9 */ /* 0x000fc40000000a00 */
[C---:B------:R-:W-:Y:S01]  /*0790*/  IMAD.SHL.U32 R11, R5.reuse, 0x2, RZ ;  /* 0x00000002050b7824 */ /* 0x040fe200078e00ff */
[----:B------:R-:W2:Y:S01]  /*07a0*/  LDG.E.64.CONSTANT R20, desc[UR14][R20.64] ;  /* 0x0000000e14147981 */ /* 0x000ea2000c1e9b00 */
[----:B------:R-:W-:Y:S01]  /*07b0*/  SHF.L.U64.HI R10, R5, 0x1, R8 ;  /* 0x00000001050a7819 */ /* 0x000fe20000010208 */
[----:B---3--:R-:W-:Y:S02]  /*07c0*/  IMAD.WIDE R14, R14, 0x2, R6 ;  /* 0x000000020e0e7825 */ /* 0x008fe400078e0206 */
[----:B------:R-:W-:Y:S01]  /*07d0*/  IADD3 R18, P0, R11, UR8, RZ ;  /* 0x000000080b127c10 */ /* 0x000fe2000ff1e0ff */
[----:B------:R-:W3:Y:S03]  /*07e0*/  LDG.E.64.CONSTANT R16, desc[UR14][R16.64] ;  /* 0x0000000e10107981 */ /* 0x000ee6000c1e9b00 */
[----:B------:R-:W-:Y:S01]  /*07f0*/  IADD3.X R19, R10, UR9, RZ, P0, !PT ;  /* 0x000000090a137c10 */ /* 0x000fe200087fe4ff */
[----:B------:R-:W4:Y:S01]  /*0800*/  LDG.E.64.CONSTANT R14, desc[UR14][R14.64] ;  /* 0x0000000e0e0e7981 */ /* 0x000f22000c1e9b00 */
[----:B------:R-:W-:-:S03]  /*0810*/  IADD3 R3, R3, 0xf00, RZ ;  /* 0x00000f0003037810 */ /* 0x000fc60007ffe0ff */
[----:B------:R-:W-:Y:S04]  /*0820*/  STL [R1+0x24], R11 ;  /* 0x0000240b01007387 */ /* 0x000fe80000100800 */
[----:B------:R-:W4:Y:S01]  /*0830*/  LDG.E.64.CONSTANT R18, desc[UR14][R18.64] ;  /* 0x0000000e12127981 */ /* 0x000f22000c1e9b00 */
[----:B------:R-:W-:Y:S02]  /*0840*/  IADD3 R3, P1, R3, R4, RZ ;  /* 0x0000000403037210 */ /* 0x000fe40007f3e0ff */
[----:B------:R-:W-:Y:S01]  /*0850*/  IADD3 R12, P0, R11, UR18, RZ ;  /* 0x000000120b0c7c10 */ /* 0x000fe2000ff1e0ff */
[----:B------:R0:W-:Y:S01]  /*0860*/  STL [R1+0x28], R10 ;  /* 0x0000280a01007387 */ /* 0x0001e20000100800 */
[----:B------:R-:W-:Y:S01]  /*0870*/  IADD3.X R0, RZ, R0, RZ, P1, !PT ;  /* 0x00000000ff007210 */ /* 0x000fe20000ffe4ff */
[----:B------:R-:W-:Y:S01]  /*0880*/  IMAD.SHL.U32 R5, R3, 0x2, RZ ;  /* 0x0000000203057824 */ /* 0x000fe200078e00ff */
[----:B------:R-:W-:-:S02]  /*0890*/  IADD3.X R13, R10, UR19, RZ, P0, !PT ;  /* 0x000000130a0d7c10 */ /* 0x000fc400087fe4ff */
[----:B------:R-:W-:Y:S02]  /*08a0*/  SHF.L.U64.HI R4, R3, 0x1, R0 ;  /* 0x0000000103047819 */ /* 0x000fe40000010200 */
[----:B------:R2:W-:Y:S01]  /*08b0*/  STL [R1+0x1c], R5 ;  /* 0x00001c0501007387 */ /* 0x0005e20000100800 */
[----:B0-----:R-:W-:-:S03]  /*08c0*/  IADD3 R10, P0, R5, UR8, RZ ;  /* 0x00000008050a7c10 */ /* 0x001fc6000ff1e0ff */
[----:B------:R-:W4:Y:S01]  /*08d0*/  LDG.E.64.CONSTANT R12, desc[UR14][R12.64] ;  /* 0x0000000e0c0c7981 */ /* 0x000f22000c1e9b00 */
[C---:B------:R-:W-:Y:S02]  /*08e0*/  IADD3.X R11, R4.reuse, UR9, RZ, P0, !PT ;  /* 0x00000009040b7c10 */ /* 0x040fe400087fe4ff */
[----:B------:R-:W-:Y:S01]  /*08f0*/  IADD3 R8, P0, R5, UR18, RZ ;  /* 0x0000001205087c10 */ /* 0x000fe2000ff1e0ff */
[----:B------:R0:W-:Y:S03]  /*0900*/  STL [R1+0x20], R4 ;  /* 0x0000200401007387 */ /* 0x0001e60000100800 */
[----:B------:R-:W-:Y:S01]  /*0910*/  IADD3.X R9, R4, UR19, RZ, P0, !PT ;  /* 0x0000001304097c10 */ /* 0x000fe200087fe4ff */
[----:B------:R-:W4:Y:S05]  /*0920*/  LDG.E.64.CONSTANT R10, desc[UR14][R10.64] ;  /* 0x0000000e0a0a7981 */ /* 0x000f2a000c1e9b00 */
[----:B------:R-:W4:Y:S01]  /*0930*/  LDG.E.64.CONSTANT R8, desc[UR14][R8.64] ;  /* 0x0000000e08087981 */ /* 0x000f22000c1e9b00 */
[----:B--2---:R-:W-:-:S06]  /*0940*/  FADD.FTZ R5, R21, UR7 ;  /* 0x0000000715057e21 */ /* 0x004fcc0008010000 */
[----:B------:R-:W1:Y:S01]  /*0950*/  MUFU.RSQ R5, R5 ;  /* 0x0000000500057308 */ /* 0x000e620000001400 */
[----:B---3--:R-:W-:Y:S02]  /*0960*/  PRMT R26, R17, 0x7632, R26 ;  /* 0x00007632111a7816 */ /* 0x008fe4000000001a */
[----:B----4-:R-:W-:Y:S02]  /*0970*/  PRMT R28, R15, 0x7632, R28 ;  /* 0x000076320f1c7816 */ /* 0x010fe4000000001c */
[----:B------:R-:W-:-:S05]  /*0980*/  PRMT R6, R19, 0x7632, R6 ;  /* 0x0000763213067816 */ /* 0x000fca0000000006 */
[----:B------:R-:W-:Y:S01]  /*0990*/  IMAD.U32 R6, R6, 0x10000, RZ ;  /* 0x0001000006067824 */ /* 0x000fe200078e00ff */
[----:B------:R-:W-:-:S03]  /*09a0*/  SHF.L.U32 R3, R18, 0x10, RZ ;  /* 0x0000001012037819 */ /* 0x000fc600000006ff */
[----:B------:R-:W-:Y:S01]  /*09b0*/  FADD.FTZ R6, -R20, R6 ;  /* 0x0000000614067221 */ /* 0x000fe20000010100 */
[----:B------:R-:W-:Y:S01]  /*09c0*/  SHF.L.U32 R26, R26, 0x10, RZ ;  /* 0x000000101a1a7819 */ /* 0x000fe200000006ff */
[----:B------:R-:W-:Y:S02]  /*09d0*/  IMAD.U32 R28, R28, 0x10000, RZ ;  /* 0x000100001c1c7824 */ /* 0x000fe400078e00ff */
[----:B-1----:R-:W-:Y:S01]  /*09e0*/  FMUL.FTZ R6, R5, R6 ;  /* 0x0000000605067220 */ /* 0x002fe20000410000 */
[----:B------:R-:W-:-:S03]  /*09f0*/  FADD.FTZ R3, -R20, R3 ;  /* 0x0000000314037221 */ /* 0x000fc60000010100 */
[----:B------:R-:W-:Y:S01]  /*0a00*/  FFMA.FTZ R34, R6, R26, R28 ;  /* 0x0000001a06227223 */ /* 0x000fe2000001001c */
[----:B0-----:R-:W-:-:S03]  /*0a10*/  FMUL.FTZ R4, R5, R3 ;  /* 0x0000000305047220 */ /* 0x001fc60000410000 */
[----:B------:R-:W-:-:S06]  /*0a20*/  FMUL.FTZ R3, R34, -1.4426950216293334961 ;  /* 0xbfb8aa3b22037820 */ /* 0x000fcc0000410000 */
[----:B------:R-:W0:Y:S01]  /*0a30*/  MUFU.EX2 R3, R3 ;  /* 0x0000000300037308 */ /* 0x000e220000000800 */
[----:B------:R-:W-:Y:S04]  /*0a40*/  STL [R1+0x44], R16 ;  /* 0x0000441001007387 */ /* 0x000fe80000100800 */
[----:B------:R-:W-:Y:S04]  /*0a50*/  STL [R1+0x48], R18 ;  /* 0x0000481201007387 */ /* 0x000fe80000100800 */
[----:B------:R-:W-:Y:S04]  /*0a60*/  STL [R1+0x4c], R14 ;  /* 0x00004c0e01007387 */ /* 0x000fe80000100800 */
[----:B------:R-:W-:Y:S01]  /*0a70*/  STL [R1+0x18], R4 ;  /* 0x0000180401007387 */ /* 0x000fe20000100800 */
[----:B0-----:R-:W-:-:S03]  /*0a80*/  FADD.FTZ R3, R3, 1 ;  /* 0x3f80000003037421 */ /* 0x001fc60000010000 */
[----:B------:R0:W-:Y:S01]  /*0a90*/  STL [R1+0x50], R19 ;  /* 0x0000501301007387 */ /* 0x0001e20000100800 */
[----:B------:R1:W-:Y:S02]  /*0aa0*/  MUFU.RCP R30, R3 ;  /* 0x00000003001e7308 */ /* 0x0003e40000001000 */
[----:B-1----:R-:W-:Y:S02]  /*0ab0*/  SHF.L.U32 R3, R19, 0x10, RZ ;  /* 0x0000001013037819 */ /* 0x002fe400000006ff */
[----:B0-----:R-:W2:Y:S01]  /*0ac0*/  LDL R19, [R1+0x18] ;  /* 0x0000180001137983 */ /* 0x001ea20000100800 */
[----:B------:R-:W-:-:S04]  /*0ad0*/  PRMT R29, R18, 0x7632, R29 ;  /* 0x00007632121d7816 */ /* 0x000fc8000000001d */
[----:B------:R-:W-:Y:S02]  /*0ae0*/  SHF.L.U32 R29, R29, 0x10, RZ ;  /* 0x000000101d1d7819 */ /* 0x000fe400000006ff */
[----:B------:R-:W-:Y:S02]  /*0af0*/  PRMT R21, R16, 0x7632, R21 ;  /* 0x0000763210157816 */ /* 0x000fe40000000015 */
[----:B------:R-:W-:Y:S01]  /*0b00*/  PRMT R27, R14, 0x7632, R27 ;  /* 0x000076320e1b7816 */ /* 0x000fe2000000001b */
[----:B------:R-:W-:Y:S01]  /*0b10*/  FADD.FTZ R29, -R20, R29 ;  /* 0x0000001d141d7221 */ /* 0x000fe20000010100 */
[----:B------:R-:W-:Y:S01]  /*0b20*/  SHF.L.U32 R0, R16, 0x10, RZ ;  /* 0x0000001010007819 */ /* 0x000fe200000006ff */
[----:B------:R-:W-:Y:S01]  /*0b30*/  IMAD.U32 R32, R14, 0x10000, RZ ;  /* 0x000100000e207824 */ /* 0x000fe200078e00ff */
[----:B------:R-:W-:Y:S01]  /*0b40*/  SHF.L.U32 R21, R21, 0x10, RZ ;  /* 0x0000001015157819 */ /* 0x000fe200000006ff */
[----:B------:R-:W-:Y:S01]  /*0b50*/  FMUL.FTZ R29, R5, R29 ;  /* 0x0000001d051d7220 */ /* 0x000fe20000410000 */
[----:B------:R-:W-:Y:S01]  /*0b60*/  SHF.L.U32 R27, R27, 0x10, RZ ;  /* 0x000000101b1b7819 */ /* 0x000fe200000006ff */
[----:B------:R-:W-:-:S04]  /*0b70*/  FFMA.FTZ R35, R4, R0, R32 ;  /* 0x0000000004237223 */ /* 0x000fc80000010020 */
[----:B------:R-:W-:Y:S01]  /*0b80*/  FFMA.FTZ R33, R29, R21, R27 ;  /* 0x000000151d217223 */ /* 0x000fe2000001001b */
[----:B------:R-:W-:-:S03]  /*0b90*/  FMUL.FTZ R4, R35, -1.4426950216293334961 ;  /* 0xbfb8aa3b23047820 */ /* 0x000fc60000410000 */
[----:B------:R-:W-:-:S03]  /*0ba0*/  FMUL.FTZ R7, R33, -1.4426950216293334961 ;  /* 0xbfb8aa3b21077820 */ /* 0x000fc60000410000 */
[----:B------:R-:W0:Y:S08]  /*0bb0*/  MUFU.EX2 R4, R4 ;  /* 0x0000000400047308 */ /* 0x000e300000000800 */
[----:B------:R-:W1:Y:S01]  /*0bc0*/  MUFU.EX2 R7, R7 ;  /* 0x0000000700077308 */ /* 0x000e620000000800 */
[----:B0-----:R-:W-:Y:S01]  /*0bd0*/  FADD.FTZ R4, R4, 1 ;  /* 0x3f80000004047421 */ /* 0x001fe20000010000 */
[----:B-1----:R-:W-:-:S06]  /*0be0*/  FADD.FTZ R7, R7, 1 ;  /* 0x3f80000007077421 */ /* 0x002fcc0000010000 */
[----:B------:R-:W0:Y:S08]  /*0bf0*/  MUFU.RCP R4, R4 ;  /* 0x0000000400047308 */ /* 0x000e300000001000 */
[----:B------:R-:W1:Y:S01]  /*0c00*/  MUFU.RCP R31, R7 ;  /* 0x00000007001f7308 */ /* 0x000e620000001000 */
[----:B------:R-:W-:Y:S01]  /*0c10*/  FADD.FTZ R3, -R20, R3 ;  /* 0x0000000314037221 */ /* 0x000fe20000010100 */
[----:B0-----:R-:W-:-:S03]  /*0c20*/  FADD.FTZ R36, -R4, 1 ;  /* 0x3f80000004247421 */ /* 0x001fc60000010100 */
[----:B------:R-:W-:Y:S01]  /*0c30*/  FMUL.FTZ R14, R5, R3 ;  /* 0x00000003050e7220 */ /* 0x000fe20000410000 */
[----:B------:R-:W-:Y:S02]  /*0c40*/  IMAD.U32 R3, R15, 0x10000, RZ ;  /* 0x000100000f037824 */ /* 0x000fe400078e00ff */
[----:B------:R-:W-:Y:S01]  /*0c50*/  FFMA.FTZ R16, R35, R36, 1 ;  /* 0x3f80000023107423 */ /* 0x000fe20000010024 */
[----:B-1----:R-:W-:Y:S01]  /*0c60*/  FADD.FTZ R7, -R31, 1 ;  /* 0x3f8000001f077421 */ /* 0x002fe20000010100 */
[----:B------:R-:W-:-:S03]  /*0c70*/  FADD.FTZ R35, -R30, 1 ;  /* 0x3f8000001e237421 */ /* 0x000fc60000010100 */
[----:B------:R-:W-:Y:S01]  /*0c80*/  FFMA.FTZ R33, R33, R7, 1 ;  /* 0x3f80000021217423 */ /* 0x000fe20000010007 */
[----:B------:R-:W-:Y:S01]  /*0c90*/  SHF.L.U32 R7, R17, 0x10, RZ ;  /* 0x0000001011077819 */ /* 0x000fe200000006ff */
[----:B------:R-:W-:-:S04]  /*0ca0*/  FFMA.FTZ R34, R34, R35, 1 ;  /* 0x3f80000022227423 */ /* 0x000fc80000010023 */
[----:B------:R-:W-:-:S04]  /*0cb0*/  FFMA.FTZ R35, R14, R7, R3 ;  /* 0x000000070e237223 */ /* 0x000fc80000010003 */
[----:B------:R-:W-:-:S06]  /*0cc0*/  FMUL.FTZ R36, R35, -1.4426950216293334961 ;  /* 0xbfb8aa3b23247820 */ /* 0x000fcc0000410000 */
[----:B------:R-:W0:Y:S02]  /*0cd0*/  MUFU.EX2 R36, R36 ;  /* 0x0000002400247308 */ /* 0x000e240000000800 */
[----:B0-----:R-:W-:-:S06]  /*0ce0*/  FADD.FTZ R36, R36, 1 ;  /* 0x3f80000024247421 */ /* 0x001fcc0000010000 */
[----:B------:R-:W0:Y:S01]  /*0cf0*/  MUFU.RCP R36, R36 ;  /* 0x0000002400247308 */ /* 0x000e220000001000 */
[----:B------:R-:W-:Y:S01]  /*0d00*/  FMUL.FTZ R34, R30, R34 ;  /* 0x000000221e227220 */ /* 0x000fe20000410000 */
[----:B------:R-:W-:Y:S01]  /*0d10*/  FMUL.FTZ R31, R31, R33 ;  /* 0x000000211f1f7220 */ /* 0x000fe20000410000 */
[----:B------:R-:W-:Y:S01]  /*0d20*/  IMAD R37, R37, 0x18, R2 ;  /* 0x0000001825257824 */ /* 0x000fe200078e0202 */
[----:B------:R-:W-:Y:S01]  /*0d30*/  SHF.L.U32 R33, R12, 0x10, RZ ;  /* 0x000000100c217819 */ /* 0x000fe200000006ff */
[----:B------:R-:W-:-:S03]  /*0d40*/  FMUL.FTZ R4, R4, R16 ;  /* 0x0000001004047220 */ /* 0x000fc60000410000 */
[----:B------:R-:W-:Y:S01]  /*0d50*/  LEA R18, R23, R37, 0x3 ;  /* 0x0000002517127211 */ /* 0x000fe200078e18ff */
[----:B------:R-:W-:Y:S01]  /*0d60*/  FMUL.FTZ R33, R33, R4 ;  /* 0x0000000421217220 */ /* 0x000fe20000410000 */
[----:B0-----:R-:W-:-:S04]  /*0d70*/  FADD.FTZ R30, -R36, 1 ;  /* 0x3f800000241e7421 */ /* 0x001fc80000010100 */
[----:B------:R-:W-:Y:S01]  /*0d80*/  FFMA.FTZ R35, R35, R30, 1 ;  /* 0x3f80000023237423 */ /* 0x000fe2000001001e */
[----:B------:R-:W-:Y:S02]  /*0d90*/  PRMT R30, R12, 0x7632, R30 ;  /* 0x000076320c1e7816 */ /* 0x000fe4000000001e */
[----:B------:R-:W-:Y:S01]  /*0da0*/  PRMT R37, R13, 0x7632, R37 ;  /* 0x000076320d257816 */ /* 0x000fe20000000025 */
[----:B------:R-:W-:Y:S01]  /*0db0*/  FMUL.FTZ R4, R36, R35 ;  /* 0x0000002324047220 */ /* 0x000fe20000410000 */
[----:B------:R-:W-:Y:S01]  /*0dc0*/  SHF.L.U32 R36, R10, 0x10, RZ ;  /* 0x000000100a247819 */ /* 0x000fe200000006ff */
[----:B------:R-:W-:Y:S01]  /*0dd0*/  IMAD.U32 R30, R30, 0x10000, RZ ;  /* 0x000100001e1e7824 */ /* 0x000fe200078e00ff */
[----:B------:R-:W-:Y:S01]  /*0de0*/  SHF.L.U32 R37, R37, 0x10, RZ ;  /* 0x0000001025257819 */ /* 0x000fe200000006ff */
[----:B------:R-:W-:Y:S02]  /*0df0*/  STL [R1+0x14], R14 ;  /* 0x0000140e01007387 */ /* 0x000fe40000100800 */
[----:B------:R-:W-:Y:S01]  /*0e00*/  FMUL.FTZ R30, R30, R31 ;  /* 0x0000001f1e1e7220 */ /* 0x000fe20000410000 */
[----:B------:R-:W-:Y:S01]  /*0e10*/  FADD.FTZ R36, -R20, R36 ;  /* 0x0000002414247221 */ /* 0x000fe20000010100 */
[----:B------:R-:W3:Y:S01]  /*0e20*/  LDL.LU R23, [R1+0x54] ;  /* 0x0000540001177983 */ /* 0x000ee20000300800 */
[----:B------:R-:W-:Y:S01]  /*0e30*/  FMUL.FTZ R34, R37, R34 ;  /* 0x0000002225227220 */ /* 0x000fe20000410000 */
[C---:B------:R-:W-:Y:S01]  /*0e40*/  FMUL.FTZ R31, R0.reuse, R33 ;  /* 0x00000021001f7220 */ /* 0x040fe20000410000 */
[----:B------:R-:W-:Y:S01]  /*0e50*/  FMUL.FTZ R37, R5, R36 ;  /* 0x0000002405257220 */ /* 0x000fe20000410000 */
[----:B------:R0:W-:Y:S01]  /*0e60*/  STL [R1+0x10], R18 ;  /* 0x0000101201007387 */ /* 0x0001e20000100800 */
[----:B------:R-:W-:Y:S01]  /*0e70*/  SHF.L.U32 R36, R11, 0x10, RZ ;  /* 0x000000100b247819 */ /* 0x000fe200000006ff */
[-C--:B------:R-:W-:Y:S01]  /*0e80*/  FMUL.FTZ R35, R21, R30.reuse ;  /* 0x0000001e15237220 */ /* 0x080fe20000410000 */
[----:B------:R-:W-:Y:S01]  /*0e90*/  FFMA.FTZ R32, R0, R37, R32 ;  /* 0x0000002500207223 */ /* 0x000fe20000010020 */
[----:B0-----:R-:W-:Y:S01]  /*0ea0*/  FFMA.FTZ R18, R29, R30, R24 ;  /* 0x0000001e1d127223 */ /* 0x001fe20000010018 */
[----:B------:R-:W-:-:S02]  /*0eb0*/  IMAD.U32 R24, R13, 0x10000, RZ ;  /* 0x000100000d187824 */ /* 0x000fc400078e00ff */
[----:B------:R-:W-:Y:S02]  /*0ec0*/  FADD.FTZ R36, -R20, R36 ;  /* 0x0000002414247221 */ /* 0x000fe40000010100 */
[----:B------:R-:W-:Y:S01]  /*0ed0*/  FMUL.FTZ R4, R24, R4 ;  /* 0x0000000418047220 */ /* 0x000fe20000410000 */
[--C-:B------:R-:W-:Y:S01]  /*0ee0*/  FFMA.FTZ R16, R6, R34, R22.reuse ;  /* 0x0000002206107223 */ /* 0x100fe20000010016 */
[----:B------:R-:W-:Y:S02]  /*0ef0*/  PRMT R22, R10, 0x7632, R22 ;  /* 0x000076320a167816 */ /* 0x000fe40000000016 */
[----:B------:R-:W-:Y:S01]  /*0f00*/  FMUL.FTZ R24, R7, R4 ;  /* 0x0000000407187220 */ /* 0x000fe20000410000 */
[----:B------:R-:W-:Y:S01]  /*0f10*/  FMUL.FTZ R36, R5, R36 ;  /* 0x0000002405247220 */ /* 0x000fe20000410000 */
[----:B------:R-:W-:-:S05]  /*0f20*/  SHF.L.U32 R22, R22, 0x10, RZ ;  /* 0x0000001016167819 */ /* 0x000fca00000006ff */
[----:B------:R-:W-:-:S04]  /*0f30*/  FADD.FTZ R22, -R20, R22 ;  /* 0x0000001614167221 */ /* 0x000fc80000010100 */
[----:B------:R-:W-:-:S04]  /*0f40*/  FMUL.FTZ R22, R5, R22 ;  /* 0x0000001605167220 */ /* 0x000fc80000410000 */
[----:B------:R-:W-:Y:S01]  /*0f50*/  FFMA.FTZ R27, R21, R22, R27 ;  /* 0x00000016151b7223 */ /* 0x000fe2000001001b */
[----:B--2---:R-:W-:-:S04]  /*0f60*/  FFMA.FTZ R31, R19, R31, RZ ;  /* 0x0000001f131f7223 */ /* 0x004fc800000100ff */
[----:B------:R-:W-:Y:S01]  /*0f70*/  FFMA.FTZ R31, R29, R35, R31 ;  /* 0x000000231d1f7223 */ /* 0x000fe2000001001f */
[----:B------:R-:W-:Y:S01]  /*0f80*/  FMUL.FTZ R29, R32, -1.4426950216293334961 ;  /* 0xbfb8aa3b201d7820 */ /* 0x000fe20000410000 */
[----:B------:R-:W-:Y:S02]  /*0f90*/  FFMA.FTZ R35, R7, R36, R3 ;  /* 0x0000002407237223 */ /* 0x000fe40000010003 */
[----:B------:R-:W-:Y:S01]  /*0fa0*/  FFMA.FTZ R24, R14, R24, R31 ;  /* 0x000000180e187223 */ /* 0x000fe2000001001f */
[----:B------:R-:W-:Y:S02]  /*0fb0*/  FMUL.FTZ R31, R26, R34 ;  /* 0x000000221a1f7220 */ /* 0x000fe40000410000 */
[----:B------:R-:W0:Y:S02]  /*0fc0*/  MUFU.EX2 R29, R29 ;  /* 0x0000001d001d7308 */ /* 0x000e240000000800 */
[----:B------:R-:W-:Y:S01]  /*0fd0*/  FFMA.FTZ R24, R6, R31, R24 ;  /* 0x0000001f06187223 */ /* 0x000fe20000010018 */
[----:B------:R-:W-:-:S06]  /*0fe0*/  FMUL.FTZ R31, R35, -1.4426950216293334961 ;  /* 0xbfb8aa3b231f7820 */ /* 0x000fcc0000410000 */
[----:B------:R-:W1:Y:S01]  /*0ff0*/  MUFU.EX2 R31, R31 ;  /* 0x0000001f001f7308 */ /* 0x000e620000000800 */
[----:B0-----:R-:W-:Y:S01]  /*1000*/  FADD.FTZ R6, R29, 1 ;  /* 0x3f8000001d067421 */ /* 0x001fe20000010000 */
[----:B------:R-:W-:-:S06]  /*1010*/  FMUL.FTZ R29, R27, -1.4426950216293334961 ;  /* 0xbfb8aa3b1b1d7820 */ /* 0x000fcc0000410000 */
[----:B------:R-:W0:Y:S01]  /*1020*/  MUFU.RCP R6, R6 ;  /* 0x0000000600067308 */ /* 0x000e220000001000 */
[----:B-1----:R-:W-:-:S07]  /*1030*/  FADD.FTZ R31, R31, 1 ;  /* 0x3f8000001f1f7421 */ /* 0x002fce0000010000 */
[----:B------:R-:W1:Y:S08]  /*1040*/  MUFU.EX2 R29, R29 ;  /* 0x0000001d001d7308 */ /* 0x000e700000000800 */
[----:B------:R-:W2:Y:S01]  /*1050*/  MUFU.RCP R31, R31 ;  /* 0x0000001f001f7308 */ /* 0x000ea20000001000 */
[----:B0-----:R-:W-:Y:S01]  /*1060*/  FADD.FTZ R3, -R6, 1 ;  /* 0x3f80000006037421 */ /* 0x001fe20000010100 */
[----:B-1----:R-:W-:-:S03]  /*1070*/  FADD.FTZ R29, R29, 1 ;  /* 0x3f8000001d1d7421 */ /* 0x002fc60000010000 */
[----:B------:R-:W-:-:S03]  /*1080*/  FFMA.FTZ R3, R32, R3, 1 ;  /* 0x3f80000020037423 */ /* 0x000fc60000010003 */
[----:B------:R-:W0:Y:S01]  /*1090*/  MUFU.RCP R29, R29 ;  /* 0x0000001d001d7308 */ /* 0x000e220000001000 */
[----:B------:R-:W-:Y:S01]  /*10a0*/  FMUL.FTZ R3, R6, R3 ;  /* 0x0000000306037220 */ /* 0x000fe20000410000 */
[----:B--2---:R-:W-:-:S04]  /*10b0*/  FADD.FTZ R6, -R31, 1 ;  /* 0x3f8000001f067421 */ /* 0x004fc80000010100 */
[----:B------:R-:W-:Y:S01]  /*10c0*/  FFMA.FTZ R35, R35, R6, 1 ;  /* 0x3f80000023237423 */ /* 0x000fe20000010006 */
[----:B------:R-:W-:-:S05]  /*10d0*/  PRMT R6, R11, 0x7632, R6 ;  /* 0x000076320b067816 */ /* 0x000fca0000000006 */
[----:B------:R-:W-:-:S04]  /*10e0*/  IMAD.U32 R6, R6, 0x10000, RZ ;  /* 0x0001000006067824 */ /* 0x000fc800078e00ff */
[----:B------:R-:W-:Y:S01]  /*10f0*/  FADD.FTZ R6, -R20, R6 ;  /* 0x0000000614067221 */ /* 0x000fe20000010100 */
[----:B0-----:R-:W-:-:S04]  /*1100*/  FADD.FTZ R32, -R29, 1 ;  /* 0x3f8000001d207421 */ /* 0x001fc80000010100 */
[----:B------:R-:W-:Y:S01]  /*1110*/  FFMA.FTZ R32, R27, R32, 1 ;  /* 0x3f8000001b207423 */ /* 0x000fe20000010020 */
[----:B------:R-:W-:-:S04]  /*1120*/  FMUL.FTZ R27, R5, R6 ;  /* 0x00000006051b7220 */ /* 0x000fc80000410000 */
[----:B------:R-:W-:-:S04]  /*1130*/  FFMA.FTZ R6, R26, R27, R28 ;  /* 0x0000001b1a067223 */ /* 0x000fc8000001001c */
[----:B------:R-:W-:-:S06]  /*1140*/  FMUL.FTZ R28, R6, -1.4426950216293334961 ;  /* 0xbfb8aa3b061c7820 */ /* 0x000fcc0000410000 */
[----:B------:R-:W0:Y:S01]  /*1150*/  MUFU.EX2 R28, R28 ;  /* 0x0000001c001c7308 */ /* 0x000e220000000800 */
[----:B------:R-:W-:Y:S01]  /*1160*/  FMUL.FTZ R32, R29, R32 ;  /* 0x000000201d207220 */ /* 0x000fe20000410000 */
[----:B------:R-:W-:Y:S01]  /*1170*/  PRMT R29, R8, 0x7632, R29 ;  /* 0x00007632081d7816 */ /* 0x000fe2000000001d */
[----:B------:R-:W-:-:S03]  /*1180*/  FMUL.FTZ R31, R31, R35 ;  /* 0x000000231f1f7220 */ /* 0x000fc60000410000 */
[----:B------:R-:W-:Y:S01]  /*1190*/  SHF.L.U32 R29, R29, 0x10, RZ ;  /* 0x000000101d1d7819 */ /* 0x000fe200000006ff */
[----:B0-----:R-:W-:-:S04]  /*11a0*/  FADD.FTZ R35, R28, 1 ;  /* 0x3f8000001c237421 */ /* 0x001fc80000010000 */
[----:B------:R-:W-:Y:S02]  /*11b0*/  FMUL.FTZ R28, R29, R32 ;  /* 0x000000201d1c7220 */ /* 0x000fe40000410000 */
[----:B------:R0:W1:Y:S01]  /*11c0*/  MUFU.RCP R32, R35 ;  /* 0x0000002300207308 */ /* 0x0000620000001000 */
[----:B------:R-:W-:-:S05]  /*11d0*/  SHF.L.U32 R29, R8, 0x10, RZ ;  /* 0x00000010081d7819 */ /* 0x000fca00000006ff */
[----:B------:R-:W-:Y:S01]  /*11e0*/  FMUL.FTZ R3, R29, R3 ;  /* 0x000000031d037220 */ /* 0x000fe20000410000 */
[----:B------:R-:W-:-:S03]  /*11f0*/  FADD.FTZ R29, R30, R25 ;  /* 0x000000191e1d7221 */ /* 0x000fc60000010000 */
[C---:B------:R-:W-:Y:S01]  /*1200*/  FMUL.FTZ R25, R0.reuse, R3 ;  /* 0x0000000300197220 */ /* 0x040fe20000410000 */
[----:B0-----:R-:W-:-:S03]  /*1210*/  FFMA.FTZ R35, R0, R33, RZ ;  /* 0x0000002100237223 */ /* 0x001fc600000100ff */
[----:B------:R-:W-:Y:S01]  /*1220*/  FFMA.FTZ R24, R37, R25, R24 ;  /* 0x0000001925187223 */ /* 0x000fe20000010018 */
[----:B-1----:R-:W-:Y:S01]  /*1230*/  FADD.FTZ R25, -R32, 1 ;  /* 0x3f80000020197421 */ /* 0x002fe20000010100 */
[----:B------:R-:W-:-:S03]  /*1240*/  FFMA.FTZ R35, R21, R30, R35 ;  /* 0x0000001e15237223 */ /* 0x000fc60000010023 */
[----:B------:R-:W-:-:S04]  /*1250*/  FFMA.FTZ R25, R6, R25, 1 ;  /* 0x3f80000006197423 */ /* 0x000fc80000010019 */
[----:B------:R-:W-:Y:S01]  /*1260*/  FMUL.FTZ R32, R32, R25 ;  /* 0x0000001920207220 */ /* 0x000fe20000410000 */
[----:B------:R-:W-:Y:S01]  /*1270*/  FFMA.FTZ R25, R7, R4, R35 ;  /* 0x0000000407197223 */ /* 0x000fe20000010023 */
[C---:B------:R-:W-:Y:S01]  /*1280*/  PRMT R30, R9.reuse, 0x7632, R30 ;  /* 0x00007632091e7816 */ /* 0x040fe2000000001e */
[----:B------:R-:W-:Y:S01]  /*1290*/  IMAD.U32 R6, R9, 0x10000, RZ ;  /* 0x0001000009067824 */ /* 0x000fe200078e00ff */
[----:B------:R-:W2:Y:S01]  /*12a0*/  LDL.LU R35, [R1+0x4] ;  /* 0x0000040001237983 */ /* 0x000ea20000300800 */
[----:B------:R-:W-:Y:S01]  /*12b0*/  FFMA.FTZ R25, R26, R34, R25 ;  /* 0x000000221a197223 */ /* 0x000fe20000010019 */
[----:B------:R-:W-:Y:S01]  /*12c0*/  SHF.L.U32 R30, R30, 0x10, RZ ;  /* 0x000000101e1e7819 */ /* 0x000fe200000006ff */
[----:B------:R-:W-:Y:S02]  /*12d0*/  FMUL.FTZ R6, R6, R31 ;  /* 0x0000001f06067220 */ /* 0x000fe40000410000 */
[----:B------:R-:W-:Y:S01]  /*12e0*/  FFMA.FTZ R25, R0, R3, R25 ;  /* 0x0000000300197223 */ /* 0x000fe20000010019 */
[----:B------:R-:W-:-:S03]  /*12f0*/  FMUL.FTZ R31, R21, R28 ;  /* 0x0000001c151f7220 */ /* 0x000fc60000410000 */
[----:B------:R-:W-:Y:S01]  /*1300*/  FFMA.FTZ R25, R21, R28, R25 ;  /* 0x0000001c15197223 */ /* 0x000fe20000010019 */
[----:B------:R-:W-:Y:S01]  /*1310*/  FMUL.FTZ R21, R30, R32 ;  /* 0x000000201e157220 */ /* 0x000fe20000410000 */
[----:B------:R-:W-:Y:S01]  /*1320*/  FFMA.FTZ R24, R22, R31, R24 ;  /* 0x0000001f16187223 */ /* 0x000fe20000010018 */
[CC--:B------:R-:W-:Y:S01]  /*1330*/  FMUL.FTZ R30, R7.reuse, R6.reuse ;  /* 0x00000006071e7220 */ /* 0x0c0fe20000410000 */
[----:B------:R-:W-:Y:S01]  /*1340*/  FFMA.FTZ R25, R7, R6, R25 ;  /* 0x0000000607197223 */ /* 0x000fe20000010019 */
[----:B------:R-:W4:Y:S02]  /*1350*/  LDL.LU R32, [R1] ;  /* 0x0000000001207983 */ /* 0x000f240000300800 */
[----:B------:R-:W-:Y:S01]  /*1360*/  FFMA.FTZ R30, R36, R30, R24 ;  /* 0x0000001e241e7223 */ /* 0x000fe20000010018 */
[CC--:B------:R-:W-:Y:S01]  /*1370*/  FFMA.FTZ R24, R26.reuse, R21.reuse, R25 ;  /* 0x000000151a187223 */ /* 0x0c0fe20000010019 */
[----:B------:R-:W-:Y:S01]  /*1380*/  FMUL.FTZ R25, R26, R21 ;  /* 0x000000151a197220 */ /* 0x000fe20000410000 */
[----:B------:R-:W2:Y:S03]  /*1390*/  LDL.LU R31, [R1+0xc] ;  /* 0x00000c00011f7983 */ /* 0x000ea60000300800 */
[----:B------:R-:W-:Y:S01]  /*13a0*/  FFMA.FTZ R25, R27, R25, R30 ;  /* 0x000000191b197223 */ /* 0x000fe2000001001e */
[----:B------:R-:W4:Y:S04]  /*13b0*/  LDL.LU R26, [R1+0x8] ;  /* 0x00000800011a7983 */ /* 0x000f280000300800 */
[----:B------:R-:W2:Y:S01]  /*13c0*/  LDL.LU R30, [R1+0x10] ;  /* 0x00001000011e7983 */ /* 0x000ea20000300800 */
[----:B------:R-:W-:Y:S01]  /*13d0*/  UIADD3 UR8, UP0, UR10, 0x4, URZ ;  /* 0x000000040a087890 */ /* 0x000fe2000ff1e03f */
[----:B---3--:R-:W-:-:S03]  /*13e0*/  FADD.FTZ R23, R34, R23 ;  /* 0x0000001722177221 */ /* 0x008fc60000010000 */
[----:B------:R-:W-:Y:S02]  /*13f0*/  UIADD3.X UR9, URZ, UR5, URZ, UP0, !UPT ;  /* 0x000000053f097290 */ /* 0x000fe400087fe43f */
[----:B------:R-:W-:-:S04]  /*1400*/  UISETP.GE.U32.AND UP0, UPT, UR8, UR13, UPT ;  /* 0x0000000d0800728c */ /* 0x000fc8000bf06070 */
[----:B------:R-:W-:-:S06]  /*1410*/  UISETP.GE.AND.EX UP0, UPT, UR9, UR11, UPT, UP0 ;  /* 0x0000000b0900728c */ /* 0x000fcc000bf06300 */
[----:B------:R-:W-:Y:S01]  /*1420*/  PLOP3.LUT P0, PT, PT, PT, UP0, 0x80, 0x0 ;  /* 0x000000000000781c */ /* 0x000fe20003f0f008 */
[----:B------:R-:W-:Y:S01]  /*1430*/  FADD.FTZ R23, R23, R21 ;  /* 0x0000001517177221 */ /* 0x000fe20000010000 */
[----:B----4-:R-:W-:Y:S02]  /*1440*/  FFMA.FTZ R26, R19, R33, R26 ;  /* 0x00000021131a7223 */ /* 0x010fe4000001001a */
[----:B------:R0:W5:Y:S04]  /*1450*/  LDL.LU R19, [R1+0x50] ;  /* 0x0000500001137983 */ /* 0x0001680000300800 */
[----:B--2---:R1:W-:Y:S01]  /*1460*/  STS.64 [R30], R24 ;  /* 0x000000181e007388 */ /* 0x0043e20000000a00 */
[----:B------:R-:W-:Y:S01]  /*1470*/  FFMA.FTZ R26, R37, R3, R26 ;  /* 0x00000003251a7223 */ /* 0x000fe2000001001a */
[----:B-1----:R-:W-:Y:S01]  /*1480*/  FADD.FTZ R30, R33, R31 ;  /* 0x0000001f211e7221 */ /* 0x002fe20000010000 */
[----:B------:R-:W-:Y:S01]  /*1490*/  FFMA.FTZ R31, R14, R4, R32 ;  /* 0x000000040e1f7223 */ /* 0x000fe20000010020 */
[----:B------:R-:W-:Y:S01]  /*14a0*/  FADD.FTZ R32, R4, R35 ;  /* 0x0000002304207221 */ /* 0x000fe20000010000 */
[----:B------:R-:W-:Y:S01]  /*14b0*/  FFMA.FTZ R24, R22, R28, R18 ;  /* 0x0000001c16187223 */ /* 0x000fe20000010012 */
[----:B------:R-:W1:Y:S01]  /*14c0*/  S2R R35, SR_TID.X ;  /* 0x0000000000237919 */ /* 0x000e620000002100 */
[----:B------:R-:W-:Y:S01]  /*14d0*/  FADD.FTZ R25, R29, R28 ;  /* 0x0000001c1d197221 */ /* 0x000fe20000010000 */
[----:B------:R-:W-:Y:S01]  /*14e0*/  FADD.FTZ R34, R30, R3 ;  /* 0x000000031e227221 */ /* 0x000fe20000010000 */
[----:B------:R-:W-:Y:S01]  /*14f0*/  FADD.FTZ R28, R32, R6 ;  /* 0x00000006201c7221 */ /* 0x000fe20000010000 */
[----:B------:R0:W5:Y:S01]  /*1500*/  LDL.LU R14, [R1+0x4c] ;  /* 0x00004c00010e7983 */ /* 0x0001620000300800 */
[----:B------:R-:W-:Y:S01]  /*1510*/  FFMA.FTZ R22, R27, R21, R16 ;  /* 0x000000151b167223 */ /* 0x000fe20000010010 */
[----:B------:R-:W-:-:S02]  /*1520*/  FFMA.FTZ R29, R36, R6, R31 ;  /* 0x00000006241d7223 */ /* 0x000fc4000001001f */
[----:B------:R0:W5:Y:S04]  /*1530*/  LDL.LU R18, [R1+0x48] ;  /* 0x0000480001127983 */ /* 0x0001680000300800 */
[----:B------:R0:W5:Y:S04]  /*1540*/  LDL.LU R16, [R1+0x44] ;  /* 0x0000440001107983 */ /* 0x0001680000300800 */
[----:B------:R0:W-:Y:S04]  /*1550*/  STL [R1+0x8], R26 ;  /* 0x0000081a01007387 */ /* 0x0001e80000100800 */
[----:B------:R0:W-:Y:S04]  /*1560*/  STL [R1+0xc], R34 ;  /* 0x00000c2201007387 */ /* 0x0001e80000100800 */
[----:B------:R0:W-:Y:S04]  /*1570*/  STL [R1+0x4], R28 ;  /* 0x0000041c01007387 */ /* 0x0001e80000100800 */
[----:B------:R0:W-:Y:S01]  /*1580*/  STL [R1], R29 ;  /* 0x0000001d01007387 */ /* 0x0001e20000100800 */
[----:B------:R-:W-:Y:S01]  /*1590*/  BAR.SYNC.DEFER_BLOCKING 0x0 ;  /* 0x0000000000007b1d */ /* 0x000fe20000010000 */
[----:B-1----:R-:W-:-:S05]  /*15a0*/  ISETP.GT.U32.AND P1, PT, R35, 0xf, PT ;  /* 0x0000000f2300780c */ /* 0x002fca0003f24070 */
[----:B------:R-:W-:Y:S08]  /*15b0*/  @!P0 BRA `(.L_x_1081) ;  /* 0x0000000000fc8947 */ /* 0x000ff00003800000 */
[----:B------:R-:W-:Y:S01]  /*15c0*/  IMAD.MOV.U32 R31, RZ, RZ, R34 ;  /* 0x000000ffff1f7224 */ /* 0x000fe200078e0022 */
[----:B------:R1:W-:Y:S01]  /*15d0*/  STL.64 [R1+0x48], R2 ;  /* 0x0000480201007387 */ /* 0x0003e20000100a00 */
[----:B------:R-:W-:-:S03]  /*15e0*/  MOV R30, R26 ;  /* 0x0000001a001e7202 */ /* 0x000fc60000000f00 */
[----:B0-----:R-:W2:Y:S01]  /*15f0*/  LDL R34, [R1+0x40] ;  /* 0x0000400001227983 */ /* 0x001ea20000100800 */
[----:B-1----:R-:W-:-:S03]  /*1600*/  MOV R2, R29 ;  /* 0x0000001d00027202 */ /* 0x002fc60000000f00 */
[----:B------:R-:W3:Y:S01]  /*1610*/  LDL R29, [R1+0x3c] ;  /* 0x00003c00011d7983 */ /* 0x000ee20000100800 */
[----:B------:R-:W0:Y:S01]  /*1620*/  S2UR UR7, SR_CgaCtaId ;  /* 0x00000000000779c3 */ /* 0x000e220000008800 */
[----:B------:R-:W-:Y:S01]  /*1630*/  UMOV UR5, 0x400 ;  /* 0x0000040000057882 */ /* 0x000fe20000000000 */
[----:B------:R-:W-:Y:S01]  /*1640*/  IMAD.SHL.U32 R21, R35, 0x2, RZ ;  /* 0x0000000223157824 */ /* 0x000fe200078e00ff */
[----:B------:R-:W-:-:S04]  /*1650*/  MOV R3, R28 ;  /* 0x0000001c00037202 */ /* 0x000fc80000000f00 */
[----:B------:R-:W-:Y:S01]  /*1660*/  LOP3.LUT R21, R21, 0x18, RZ, 0xc0, !PT ;  /* 0x0000001815157812 */ /* 0x000fe200078ec0ff */
[----:B0-----:R-:W-:-:S06]  /*1670*/  ULEA UR5, UR7, UR5, 0x18 ;  /* 0x0000000507057291 */ /* 0x001fcc000f8ec03f */
[----:B------:R-:W-:-:S04]  /*1680*/  LEA R26, R35, UR5, 0x5 ;  /* 0x00000005231a7c11 */ /* 0x000fc8000f8e28ff */
[----:B------:R-:W-:-:S05]  /*1690*/  IADD3 R27, R26, R21, RZ ;  /* 0x000000151a1b7210 */ /* 0x000fca0007ffe0ff */
[----:B------:R0:W-:Y:S02]  /*16a0*/  STS.64 [R27], R30 ;  /* 0x0000001e1b007388 */ /* 0x0001e40000000a00 */
[----:B0-----:R-:W0:Y:S01]  /*16b0*/  S2R R31, SR_TID.X ;  /* 0x00000000001f7919 */ /* 0x001e220000002100 */
[C---:B------:R-:W-:Y:S02]  /*16c0*/  LOP3.LUT R28, R21.reuse, 0x8, RZ, 0x3c, !PT ;  /* 0x00000008151c7812 */ /* 0x040fe400078e3cff */
[C---:B------:R-:W-:Y:S02]  /*16d0*/  LOP3.LUT R27, R21.reuse, 0x10, RZ, 0x3c, !PT ;  /* 0x00000010151b7812 */ /* 0x040fe400078e3cff */
[----:B------:R-:W-:Y:S02]  /*16e0*/  LOP3.LUT R21, R21, 0x18, RZ, 0x3c, !PT ;  /* 0x0000001815157812 */ /* 0x000fe400078e3cff */
[C---:B------:R-:W-:Y:S01]  /*16f0*/  IADD3 R28, R26.reuse, R28, RZ ;  /* 0x0000001c1a1c7210 */ /* 0x040fe20007ffe0ff */
[C---:B------:R-:W-:Y:S01]  /*1700*/  IMAD.IADD R27, R26.reuse, 0x1, R27 ;  /* 0x000000011a1b7824 */ /* 0x040fe200078e021b */
[----:B------:R-:W-:-:S03]  /*1710*/  IADD3 R21, R26, R21, RZ ;  /* 0x000000151a157210 */ /* 0x000fc60007ffe0ff */
[----:B------:R-:W-:Y:S04]  /*1720*/  STS.64 [R28], R24 ;  /* 0x000000181c007388 */ /* 0x000fe80000000a00 */
[----:B------:R1:W-:Y:S04]  /*1730*/  STS.64 [R27], R2 ;  /* 0x000000021b007388 */ /* 0x0003e80000000a00 */
[----:B------:R4:W-:Y:S01]  /*1740*/  STS.64 [R21], R22 ;  /* 0x0000001615007388 */ /* 0x0009e20000000a00 */
[----:B------:R-:W-:Y:S01]  /*1750*/  USHF.R.U32.HI UR7, URZ, 0x1, UR6 ;  /* 0x000000013f077899 */ /* 0x000fe20008011606 */
[----:B0-----:R-:W-:-:S02]  /*1760*/  SHF.R.S32.HI R30, RZ, 0x1f, R31 ;  /* 0x0000001fff1e7819 */ /* 0x001fc4000001141f */
[----:B-1----:R1:W5:Y:S02]  /*1770*/  LDL.LU.64 R2, [R1+0x48] ;  /* 0x0000480001027983 */ /* 0x0023640000300a00 */
[----:B------:R-:W-:Y:S01]  /*1780*/  LEA.HI R30, R30, R31, RZ, 0x2 ;  /* 0x0000001f1e1e7211 */ /* 0x000fe200078f10ff */
[----:B------:R-:W-:Y:S01]  /*1790*/  USHF.L.U32 UR7, UR7, 0x6, URZ ;  /* 0x0000000607077899 */ /* 0x000fe2000800063f */
[----:B------:R-:W3:Y:S02]  /*17a0*/  LDL R32, [R1+0x34] ;  /* 0x0000340001207983 */ /* 0x000ee40000100800 */
[----:B------:R-:W-:-:S04]  /*17b0*/  SHF.R.S32.HI R30, RZ, 0x2, R30 ;  /* 0x00000002ff1e7819 */ /* 0x000fc8000001141e */
[----:B------:R-:W-:Y:S02]  /*17c0*/  LEA R28, R30, UR5, 0x5 ;  /* 0x000000051e1c7c11 */ /* 0x000fe4000f8e28ff */
[----:B------:R-:W0:Y:S01]  /*17d0*/  LDC.64 R30, c[0x0][0x260] ;  /* 0x00009800ff1e7b82 */ /* 0x000e220000000a00 */
[----:B------:R-:W-:-:S04]  /*17e0*/  ULOP3.LUT UR7, UR7, 0xffffffc0, UR16, 0xe2, !UPT ;  /* 0xffffffc007077892 */ /* 0x000fc8000f8ee210 */
[----:B------:R-:W-:-:S06]  /*17f0*/  UIMAD UR7, UR7, 0x780, UR12 ;  /* 0x00000780070778a4 */ /* 0x000fcc000f8e020c */
[----:B----4-:R-:W-:-:S04]  /*1800*/  IADD3 R21, R35, UR7, RZ ;  /* 0x0000000723157c10 */ /* 0x010fc8000fffe0ff */
[----:B------:R-:W-:Y:S02]  /*1810*/  SHF.L.U32 R21, R21, 0x1, RZ ;  /* 0x0000000115157819 */ /* 0x000fe400000006ff */
[----:B--2---:R-:W-:Y:S01]  /*1820*/  LEA R26, R34, R28, 0x3 ;  /* 0x0000001c221a7211 */ /* 0x004fe200078e18ff */
[----:B------:R-:W-:Y:S06]  /*1830*/  BAR.SYNC.DEFER_BLOCKING 0x0 ;  /* 0x0000000000007b1d */ /* 0x000fec0000010000 */
[----:B------:R-:W2:Y:S01]  /*1840*/  LDL R34, [R1+0x38] ;  /* 0x0000380001227983 */ /* 0x000ea20000100800 */
[----:B---3--:R-:W-:-:S03]  /*1850*/  IMAD R28, R29, 0x8, R28 ;  /* 0x000000081d1c7824 */ /* 0x008fc600078e021c */
[----:B------:R-:W3:Y:S04]  /*1860*/  LDS.64 R26, [R26] ;  /* 0x000000001a1a7984 */ /* 0x000ee80000000a00 */
[----:B------:R-:W4:Y:S01]  /*1870*/  LDS.64 R28, [R28+0x1e00] ;  /* 0x001e00001c1c7984 */ /* 0x000f220000000a00 */
[----:B---3--:R-:W-:Y:S01]  /*1880*/  FADD.FTZ R27, RZ, R27 ;  /* 0x0000001bff1b7221 */ /* 0x008fe20000010000 */
[----:B------:R-:W-:-:S03]  /*1890*/  FADD.FTZ R26, RZ, R26 ;  /* 0x0000001aff1a7221 */ /* 0x000fc60000010000 */
[----:B----4-:R-:W-:Y:S01]  /*18a0*/  FADD.FTZ R29, R27, R29 ;  /* 0x0000001d1b1d7221 */ /* 0x010fe20000010000 */
[----:B------:R-:W-:Y:S01]  /*18b0*/  FADD.FTZ R28, R26, R28 ;  /* 0x0000001c1a1c7221 */ /* 0x000fe20000010000 */
[----:B0-----:R-:W-:-:S05]  /*18c0*/  IMAD.WIDE.U32 R26, R21, 0x4, R30 ;  /* 0x00000004151a7825 */ /* 0x001fca00078e001e */
[----:B------:R0:W-:Y:S04]  /*18d0*/  STG.E.64 desc[UR14][R26.64+0x8000], R28 ;  /* 0x0080001c1a007986 */ /* 0x0001e8000c101b0e */
[----:B0-----:R-:W3:Y:S01]  /*18e0*/  LDL R29, [R1+0x30] ;  /* 0x00003000011d7983 */ /* 0x001ee20000100800 */
[----:B------:R-:W-:-:S04]  /*18f0*/  VIADD R26, R21, 0x3c0 ;  /* 0x000003c0151a7836 */ /* 0x000fc80000000000 */
[----:B------:R-:W-:Y:S01]  /*1900*/  IMAD.WIDE.U32 R26, R26, 0x4, R30 ;  /* 0x000000041a1a7825 */ /* 0x000fe200078e001e */
[----:B---3--:R-:W-:-:S04]  /*1910*/  LEA R30, R29, UR5, 0x5 ;  /* 0x000000051d1e7c11 */ /* 0x008fc8000f8e28ff */
[-C--:B--2---:R-:W-:Y:S02]  /*1920*/  LEA R28, R34, R30.reuse, 0x3 ;  /* 0x0000001e221c7211 */ /* 0x084fe400078e18ff */
[----:B------:R-:W-:-:S04]  /*1930*/  LEA R30, R32, R30, 0x3 ;  /* 0x0000001e201e7211 */ /* 0x000fc800078e18ff */
[----:B------:R-:W0:Y:S04]  /*1940*/  LDS.64 R28, [R28] ;  /* 0x000000001c1c7984 */ /* 0x000e280000000a00 */
[----:B------:R-:W2:Y:S01]  /*1950*/  LDS.64 R30, [R30+0x1e00] ;  /* 0x001e00001e1e7984 */ /* 0x000ea20000000a00 */
[----:B0-----:R-:W-:Y:S01]  /*1960*/  FADD.FTZ R29, RZ, R29 ;  /* 0x0000001dff1d7221 */ /* 0x001fe20000010000 */
[----:B------:R-:W-:-:S03]  /*1970*/  FADD.FTZ R28, RZ, R28 ;  /* 0x0000001cff1c7221 */ /* 0x000fc60000010000 */
[----:B--2---:R-:W-:Y:S01]  /*1980*/  FADD.FTZ R31, R29, R31 ;  /* 0x0000001f1d1f7221 */ /* 0x004fe20000010000 */
[----:B------:R-:W-:-:S05]  /*1990*/  FADD.FTZ R30, R28, R30 ;  /* 0x0000001e1c1e7221 */ /* 0x000fca0000010000 */
[----:B------:R1:W-:Y:S02]  /*19a0*/  STG.E.64 desc[UR14][R26.64+0x8000], R30 ;  /* 0x0080001e1a007986 */ /* 0x0003e4000c101b0e */
.L_x_1081:
[----:B------:R-:W-:Y:S01]  /*19b0*/  BSSY B0, `(.L_x_1082) ;  /* 0x0000117000007945 */ /* 0x000fe20003800000 */
[----:B01----:R-:W-:-:S03]  /*19c0*/  CS2R R26, SRZ ;  /* 0x00000000001a7805 */ /* 0x003fc6000001ff00 */
[----:B------:R-:W-:Y:S05]  /*19d0*/  @P1 BRA `(.L_x_1083) ;  /* 0x0000001000501947 */ /* 0x000fea0003800000 */
[----:B------:R-:W-:Y:S01]  /*19e0*/  USHF.L.U32 UR5, UR10, 0x3, URZ ;  /* 0x000000030a057899 */ /* 0x000fe2000800063f */
[----:B------:R-:W-:Y:S01]  /*19f0*/  IMAD.MOV.U32 R26, RZ, RZ, 0x78 ;  /* 0x00000078ff1a7424 */ /* 0x000fe200078e00ff */
[----:B------:R-:W-:Y:S02]  /*1a00*/  SHF.L.U32 R30, R35, 0x3, RZ ;  /* 0x00000003231e7819 */ /* 0x000fe400000006ff */
[----:B------:R-:W-:Y:S02]  /*1a10*/  ULOP3.LUT UR5, UR5, 0x8, URZ, 0xc0, !UPT ;  /* 0x0000000805057892 */ /* 0x000fe4000f8ec03f */
[----:B------:R-:W-:-:S04]  /*1a20*/  LOP3.LUT R30, R30, 0x8, RZ, 0xc0, !PT ;  /* 0x000000081e1e7812 */ /* 0x000fc800078ec0ff */
[----:B------:R-:W-:-:S05]  /*1a30*/  LEA.HI R21, R35, UR5, RZ, 0x1f ;  /* 0x0000000523157c11 */ /* 0x000fca000f8ff8ff */
[----:B------:R-:W-:-:S05]  /*1a40*/  IMAD R21, R21, R26, -UR12 ;  /* 0x8000000c15157e24 */ /* 0x000fca000f8e021a */
[----:B------:R-:W-:-:S04]  /*1a50*/  IADD3 R28, R21, 0x4, RZ ;  /* 0x00000004151c7810 */ /* 0x000fc80007ffe0ff */
[----:B------:R-:W-:-:S04]  /*1a60*/  SHF.R.S32.HI R26, RZ, 0x1f, R28 ;  /* 0x0000001fff1a7819 */ /* 0x000fc8000001141c */
[----:B------:R-:W-:Y:S02]  /*1a70*/  LEA.HI R28, R26, R28, RZ, 0x2 ;  /* 0x0000001c1a1c7211 */ /* 0x000fe400078f10ff */
[----:B------:R-:W-:Y:S02]  /*1a80*/  SHF.R.S32.HI R26, RZ, 0x1f, R21 ;  /* 0x0000001fff1a7819 */ /* 0x000fe40000011415 */
[----:B------:R-:W-:Y:S02]  /*1a90*/  SHF.R.S32.HI R28, RZ, 0x2, R28 ;  /* 0x00000002ff1c7819 */ /* 0x000fe4000001141c */
[----:B------:R-:W-:-:S03]  /*1aa0*/  LEA.HI R26, R26, R21, RZ, 0x2 ;  /* 0x000000151a1a7211 */ /* 0x000fc600078f10ff */
[----:B-----5:R-:W-:Y:S01]  /*1ab0*/  IMAD R28, R28, 0x18, R2 ;  /* 0x000000181c1c7824 */ /* 0x020fe200078e0202 */
        /* <DEDUP_REMOVED lines=9> */
[----:B------:R-:W-:Y:S01]  /*1b50*/  IADD3 R26, R21, 0x8, RZ ;  /* 0x00000008151a7810 */ /* 0x000fe20007ffe0ff */
[----:B------:R-:W-:-:S03]  /*1b60*/  FADD.FTZ R29, R27, R29 ;  /* 0x0000001d1b1d7221 */ /* 0x000fc60000010000 */
[----:B------:R-:W-:-:S04]  /*1b70*/  SHF.R.S32.HI R27, RZ, 0x1f, R26 ;  /* 0x0000001fff1b7819 */ /* 0x000fc8000001141a */
[----:B------:R-:W-:-:S04]  /*1b80*/  LEA.HI R27, R27, R26, RZ, 0x2 ;  /* 0x0000001a1b1b7211 */ /* 0x000fc800078f10ff */
[----:B------:R-:W-:-:S05]  /*1b90*/  SHF.R.S32.HI R27, RZ, 0x2, R27 ;  /* 0x00000002ff1b7819 */ /* 0x000fca000001141b */
[----:B------:R-:W-:-:S04]  /*1ba0*/  IMAD R27, R27, 0x18, R2 ;  /* 0x000000181b1b7824 */ /* 0x000fc800078e0202 */
[----:B------:R-:W-:-:S06]  /*1bb0*/  IMAD.IADD R27, R30, 0x1, R27 ;  /* 0x000000011e1b7824 */ /* 0x000fcc00078e021b */
[----:B------:R-:W0:Y:S02]  /*1bc0*/  LDS.64 R26, [R27] ;  /* 0x000000001b1a7984 */ /* 0x000e240000000a00 */
[----:B0-----:R-:W-:Y:S01]  /*1bd0*/  FADD.FTZ R28, R28, R26 ;  /* 0x0000001a1c1c7221 */ /* 0x001fe20000010000 */
[----:B------:R-:W-:Y:S01]  /*1be0*/  IADD3 R26, R21, 0xc, RZ ;  /* 0x0000000c151a7810 */ /* 0x000fe20007ffe0ff */
        /* <DEDUP_REMOVED lines=226> */
[----:B------:R-:W-:Y:S02]  /*2a10*/  IADD3 R21, R21, 0x74, RZ ;  /* 0x0000007415157810 */ /* 0x000fe40007ffe0ff */
        /* <DEDUP_REMOVED lines=11> */
[----:B------:R-:W-:-:S04]  /*2ad0*/  IMAD R26, R26, 0x18, R2 ;  /* 0x000000181a1a7824 */ /* 0x000fc800078e0202 */
[----:B------:R-:W-:-:S06]  /*2ae0*/  IMAD.IADD R26, R30, 0x1, R26 ;  /* 0x000000011e1a7824 */ /* 0x000fcc00078e021a */
[----:B------:R-:W0:Y:S02]  /*2af0*/  LDS.64 R26, [R26] ;  /* 0x000000001a1a7984 */ /* 0x000e240000000a00 */
[----:B0-----:R-:W-:Y:S01]  /*2b00*/  FADD.FTZ R26, R28, R26 ;  /* 0x0000001a1c1a7221 */ /* 0x001fe20000010000 */
[----:B------:R-:W-:-:S07]  /*2b10*/  FADD.FTZ R27, R29, R27 ;  /* 0x0000001b1d1b7221 */ /* 0x000fce0000010000 */
.L_x_1083:
[----:B------:R-:W-:Y:S05]  /*2b20*/  BSYNC B0 ;  /* 0x0000000000007941 */ /* 0x000fea0003800000 */
.L_x_1082:
        /* <DEDUP_REMOVED lines=19> */
.L_x_1085:
[----:B------:R-:W-:Y:S05]  /*2c60*/  BSYNC B0 ;  /* 0x0000000000007941 */ /* 0x000fea0003800000 */
.L_x_1084:
[----:B------:R-:W-:Y:S01]  /*2c70*/  UISETP.GE.U32.AND UP0, UPT, UR8, UR13, UPT ;  /* 0x0000000d0800728c */ /* 0x000fe2000bf06070 */
[----:B0----5:R-:W-:Y:S02]  /*2c80*/  PRMT R28, R16, 0x7632, R28 ;  /* 0x00007632101c7816 */ /* 0x021fe4000000001c */
        /* <DEDUP_REMOVED lines=27> */
.L_x_1088:
[----:B------:R-:W2:Y:S04]  /*2e40*/  LD.E.STRONG.GPU R11, desc[UR14][R8.64] ;  /* 0x0000000e080b7980 */ /* 0x000ea8000c10f900 */
[----:B--2---:R-:W-:Y:S01]  /*2e50*/  CCTL.IVALL ;  /* 0x00000000ff00798f */ /* 0x004fe20002000000 */
[----:B------:R-:W-:Y:S05]  /*2e60*/  YIELD ;  /* 0x0000000000007946 */ /* 0x000fea0003800000 */
[----:B-----5:R-:W-:-:S04]  /*2e70*/  LOP3.LUT R11, R11, R10, RZ, 0x3c, !PT ;  /* 0x0000000a0b0b7212 */ /* 0x020fc800078e3cff */
[----:B------:R-:W-:-:S13]  /*2e80*/  ISETP.GT.AND P1, PT, R11, -0x1, PT ;  /* 0xffffffff0b00780c */ /* 0x000fda0003f24270 */
[----:B------:R-:W-:Y:S05]  /*2e90*/  @P1 BRA `(.L_x_1088) ;  /* 0xfffffffc00e81947 */ /* 0x000fea000383ffff */
.L_x_1087:
[----:B------:R-:W-:Y:S05]  /*2ea0*/  WARPSYNC.ALL ;  /* 0x0000000000007948 */ /* 0x000fea0003800000 */
[----:B------:R-:W-:Y:S06]  /*2eb0*/  BAR.SYNC.DEFER_BLOCKING 0x0 ;  /* 0x0000000000007b1d */ /* 0x000fec0000010000 */
[----:B------:R-:W-:Y:S05]  /*2ec0*/  BRA `(.L_x_1089) ;  /* 0x0000000000687947 */ /* 0x000fea0003800000 */
.L_x_1086:
        /* <DEDUP_REMOVED lines=18> */
.L_x_1091:
[----:B------:R-:W2:Y:S04]  /*2ff0*/  LD.E.STRONG.GPU R11, desc[UR14][R8.64] ;  /* 0x0000000e080b7980 */ /* 0x000ea8000c10f900 */
[----:B--2---:R-:W-:Y:S01]  /*3000*/  CCTL.IVALL ;  /* 0x00000000ff00798f */ /* 0x004fe20002000000 */
[----:B------:R-:W-:Y:S05]  /*3010*/  YIELD ;  /* 0x0000000000007946 */ /* 0x000fea0003800000 */
[----:B-----5:R-:W-:-:S04]  /*3020*/  LOP3.LUT R11, R11, R10, RZ, 0x3c, !PT ;  /* 0x0000000a0b0b7212 */ /* 0x020fc800078e3cff */
[----:B------:R-:W-:-:S13]  /*3030*/  ISETP.GT.AND P1, PT, R11, -0x1, PT ;  /* 0xffffffff0b00780c */ /* 0x000fda0003f24270 */
[----:B------:R-:W-:Y:S05]  /*3040*/  @P1 BRA `(.L_x_1091) ;  /* 0xfffffffc00e81947 */ /* 0x000fea000383ffff */
.L_x_1090:
[----:B------:R-:W-:Y:S05]  /*3050*/  WARPSYNC.ALL ;  /* 0x0000000000007948 */ /* 0x000fea0003800000 */
[----:B------:R-:W-:Y:S06]  /*3060*/  BAR.SYNC.DEFER_BLOCKING 0x0 ;  /* 0x0000000000007b1d */ /* 0x000fec0000010000 */
.L_x_1089:
[----:B------:R-:W1:Y:S01]  /*3070*/  S2R R32, SR_TID.X ;  /* 0x0000000000207919 */ /* 0x000e620000002100 */
[----:B0-----:R-:W-:Y:S01]  /*3080*/  MOV R9, UR4 ;  /* 0x0000000400097c02 */ /* 0x001fe20008000f00 */
[----:B------:R-:W-:Y:S01]  /*3090*/  HFMA2.MMA R29, -RZ, RZ, 0, 0 ;  /* 0x00000000ff1d7435 */ /* 0x000fe200000001ff */
[----:B------:R-:W0:Y:S01]  /*30a0*/  S2UR UR7, SR_CgaCtaId ;  /* 0x00000000000779c3 */ /* 0x000e220000008800 */
[----:B------:R-:W-:Y:S01]  /*30b0*/  UMOV UR5, 0x400 ;  /* 0x0000040000057882 */ /* 0x000fe20000000000 */
[----:B------:R-:W-:Y:S01]  /*30c0*/  SHF.L.U32 R28, R28, 0x10, RZ ;  /* 0x000000101c1c7819 */ /* 0x000fe200000006ff */
[----:B------:R-:W-:Y:S01]  /*30d0*/  IMAD.U32 R14, R14, 0x10000, RZ ;  /* 0x000100000e0e7824 */ /* 0x000fe200078e00ff */
[----:B------:R-:W-:Y:S01]  /*30e0*/  SHF.L.U32 R17, R17, 0x10, RZ ;  /* 0x0000001011117819 */ /* 0x000fe200000006ff */
[----:B------:R-:W-:Y:S01]  /*30f0*/  IMAD.U32 R15, R15, 0x10000, RZ ;  /* 0x000100000f0f7824 */ /* 0x000fe200078e00ff */
[----:B------:R-:W-:Y:S02]  /*3100*/  SHF.L.U32 R16, R16, 0x10, RZ ;  /* 0x0000001010107819 */ /* 0x000fe400000006ff */
[----:B------:R-:W-:-:S02]  /*3110*/  SHF.L.U32 R21, R21, 0x10, RZ ;  /* 0x0000001015157819 */ /* 0x000fc400000006ff */
[----:B------:R-:W-:Y:S01]  /*3120*/  SHF.L.U32 R13, R13, 0x10, RZ ;  /* 0x000000100d0d7819 */ /* 0x000fe200000006ff */
[----:B------:R-:W-:Y:S01]  /*3130*/  IMAD.U32 R26, R26, 0x10000, RZ ;  /* 0x000100001a1a7824 */ /* 0x000fe200078e00ff */
[----:B------:R-:W-:Y:S01]  /*3140*/  SHF.L.U32 R27, R27, 0x10, RZ ;  /* 0x000000101b1b7819 */ /* 0x000fe200000006ff */
[----:B------:R-:W-:Y:S01]  /*3150*/  ULDC.64 UR18, c[0x0][0x210] ;  /* 0x0000840000127ab9 */ /* 0x000fe20000000a00 */
[----:B-1----:R-:W-:-:S13]  /*3160*/  ISETP.GT.U32.AND P1, PT, R32, 0xff, PT ;  /* 0x000000ff2000780c */ /* 0x002fda0003f24070 */
[----:B------:R-:W1:Y:S08]  /*3170*/  @!P1 LDC R8, c[0x0][0x10] ;  /* 0x00000400ff089b82 */ /* 0x000e700000000800 */
[----:B------:R-:W2:Y:S01]  /*3180*/  @!P1 LDC.64 R30, c[0x0][0x260] ;  /* 0x00009800ff1e9b82 */ /* 0x000ea20000000a00 */
[----:B-1----:R-:W-:Y:S02]  /*3190*/  @!P1 IMAD R8, R8, R9, UR6 ;  /* 0x0000000608089e24 */ /* 0x002fe4000f8e0209 */
[----:B------:R-:W-:-:S05]  /*31a0*/  @!P1 IMAD.SHL.U32 R9, R32, 0x2, RZ ;  /* 0x0000000220099824 */ /* 0x000fca00078e00ff */
[----:B------:R-:W-:-:S04]  /*31b0*/  @!P1 LOP3.LUT R9, R9, 0x7fffffc0, RZ, 0xc0, !PT ;  /* 0x7fffffc009099812 */ /* 0x000fc800078ec0ff */
[----:B------:R-:W-:Y:S02]  /*31c0*/  @!P1 LEA R8, R8, R9, 0x9 ;  /* 0x0000000908089211 */ /* 0x000fe400078e48ff */
[----:B------:R-:W-:-:S04]  /*31d0*/  @!P1 LOP3.LUT R9, R32, 0x1f, RZ, 0xc0, !PT ;  /* 0x0000001f20099812 */ /* 0x000fc800078ec0ff */
[----:B------:R-:W-:-:S05]  /*31e0*/  @!P1 IADD3 R8, R8, R9, RZ ;  /* 0x0000000908089210 */ /* 0x000fca0007ffe0ff */
[----:B------:R-:W-:-:S05]  /*31f0*/  @!P1 IMAD.SHL.U32 R10, R8, 0x2, RZ ;  /* 0x00000002080a9824 */ /* 0x000fca00078e00ff */
[C---:B------:R-:W-:Y:S01]  /*3200*/  @!P1 IADD3 R8, R10.reuse, 0x40, RZ ;  /* 0x000000400a089810 */ /* 0x040fe20007ffe0ff */
[----:B--2---:R-:W-:-:S04]  /*3210*/  @!P1 IMAD.WIDE.U32 R10, R10, 0x4, R30 ;  /* 0x000000040a0a9825 */ /* 0x004fc800078e001e */
[----:B------:R-:W-:Y:S02]  /*3220*/  @!P1 IMAD.WIDE.U32 R8, R8, 0x4, R30 ;  /* 0x0000000408089825 */ /* 0x000fe400078e001e */
[----:B------:R-:W2:Y:S04]  /*3230*/  @!P1 LDG.E.64 R10, desc[UR14][R10.64] ;  /* 0x0000000e0a0a9981 */ /* 0x000ea8000c1e1b00 */
[----:B------:R-:W3:Y:S01]  /*3240*/  @!P1 LDG.E.64 R8, desc[UR14][R8.64] ;  /* 0x0000000e08089981 */ /* 0x000ee2000c1e1b00 */
[----:B------:R-:W-:-:S03]  /*3250*/  UIADD3 UR5, UR5, 0x5280, URZ ;  /* 0x0000528005057890 */ /* 0x000fc6000fffe03f */
[----:B------:R-:W4:Y:S01]  /*3260*/  LDL.LU R30, [R1+0x2c] ;  /* 0x00002c00011e7983 */ /* 0x000f220000300800 */
[----:B0-----:R-:W-:Y:S01]  /*3270*/  ULEA UR5, UR7, UR5, 0x18 ;  /* 0x0000000507057291 */ /* 0x001fe2000f8ec03f */
[----:B------:R-:W-:Y:S02]  /*3280*/  FADD.FTZ R16, -R20, R16 ;  /* 0x0000001014107221 */ /* 0x000fe40000010100 */
[----:B------:R-:W5:Y:S02]  /*3290*/  LDL.LU R35, [R1+0x18] ;  /* 0x0000180001237983 */ /* 0x000f640000300800 */
[----:B------:R-:W-:Y:S02]  /*32a0*/  FMUL.FTZ R16, R5, R16 ;  /* 0x0000001005107220 */ /* 0x000fe40000410000 */
[----:B------:R-:W5:Y:S01]  /*32b0*/  LDL.LU R34, [R1+0x14] ;  /* 0x0000140001227983 */ /* 0x000f620000300800 */
[----:B--2---:R-:W-:Y:S01]  /*32c0*/  @!P1 FADD.FTZ R10, RZ, R10 ;  /* 0x0000000aff0a9221 */ /* 0x004fe20000010000 */
[----:B------:R-:W-:-:S03]  /*32d0*/  @!P1 FADD.FTZ R11, RZ, R11 ;  /* 0x0000000bff0b9221 */ /* 0x000fc60000010000 */
[----:B---3--:R-:W-:Y:S01]  /*32e0*/  @!P1 FADD.FTZ R29, R8, R10 ;  /* 0x0000000a081d9221 */ /* 0x008fe20000010000 */
[----:B------:R-:W-:Y:S02]  /*32f0*/  IMAD.MOV.U32 R8, RZ, RZ, RZ ;  /* 0x000000ffff087224 */ /* 0x000fe400078e00ff */
[----:B------:R-:W-:Y:S01]  /*3300*/  @!P1 FADD.FTZ R8, R9, R11 ;  /* 0x0000000b09089221 */ /* 0x000fe20000010000 */
[----:B------:R-:W-:Y:S01]  /*3310*/  LOP3.LUT P1, RZ, R32, 0xffffff1f, RZ, 0xc0, !PT ;  /* 0xffffff1f20ff7812 */ /* 0x000fe2000782c0ff */
        /* <DEDUP_REMOVED lines=20> */
[----:B------:R-:W-:Y:S01]  /*3460*/  SHF.L.U32 R11, R19, 0x10, RZ ;  /* 0x00000010130b7819 */ /* 0x000fe200000006ff */
[----:B-1----:R-:W-:Y:S01]  /*3470*/  FADD.FTZ R9, R8, R9 ;  /* 0x0000000908097221 */ /* 0x002fe20000010000 */
[----:B------:R-:W-:Y:S01]  /*3480*/  @!P1 LOP3.LUT R10, R10, 0x3ffffff8, RZ, 0xc0, !PT ;  /* 0x3ffffff80a0a9812 */ /* 0x000fe200078ec0ff */
[----:B------:R-:W-:Y:S01]  /*3490*/  @!P1 FMUL.FTZ R8, R29, 3.2552085031056776643e-05 ;  /* 0x380888891d089820 */ /* 0x000fe20000410000 */
[----:B------:R-:W-:Y:S01]  /*34a0*/  USHF.L.U32 UR7, UR10, 0x3, URZ ;  /* 0x000000030a077899 */ /* 0x000fe2000800063f */
[----:B------:R-:W-:Y:S01]  /*34b0*/  @!P1 FMUL.FTZ R9, R9, 3.2552085031056776643e-05 ;  /* 0x3808888909099820 */ /* 0x000fe20000410000 */
[----:B------:R-:W2:Y:S04]  /*34c0*/  LDL.LU R32, [R1+0x24] ;  /* 0x0000240001207983 */ /* 0x000ea80000300800 */
[----:B------:R0:W-:Y:S01]  /*34d0*/  @!P1 STS.64 [R10+UR5], R8 ;  /* 0x000000080a009988 */ /* 0x0001e20008000a05 */
[----:B------:R-:W-:Y:S01]  /*34e0*/  FADD.FTZ R11, -R20, R11 ;  /* 0x0000000b140b7221 */ /* 0x000fe20000010100 */
[----:B------:R-:W-:Y:S01]  /*34f0*/  IMAD.U32 R29, R12, 0x10000, RZ ;  /* 0x000100000c1d7824 */ /* 0x000fe200078e00ff */
[----:B------:R-:W-:Y:S01]  /*3500*/  ULOP3.LUT UR7, UR7, 0x8, URZ, 0xc0, !UPT ;  /* 0x0000000807077892 */ /* 0x000fe2000f8ec03f */
[----:B------:R-:W3:Y:S01]  /*3510*/  LDL.LU R31, [R1+0x28] ;  /* 0x00002800011f7983 */ /* 0x000ee20000300800 */
[----:B0-----:R-:W-:-:S05]  /*3520*/  SHF.L.U32 R10, R18, 0x10, RZ ;  /* 0x00000010120a7819 */ /* 0x001fca00000006ff */
[----:B------:R-:W-:-:S04]  /*3530*/  FADD.FTZ R10, -R20, R10 ;  /* 0x0000000a140a7221 */ /* 0x000fc80000010100 */
[----:B------:R-:W-:-:S04]  /*3540*/  FMUL.FTZ R10, R5, R10 ;  /* 0x0000000a050a7220 */ /* 0x000fc80000410000 */
[----:B------:R-:W-:-:S04]  /*3550*/  FFMA.FTZ R9, R10, R28, R14 ;  /* 0x0000001c0a097223 */ /* 0x000fc8000001000e */
[----:B------:R-:W-:-:S06]  /*3560*/  FMUL.FTZ R8, R9, -1.4426950216293334961 ;  /* 0xbfb8aa3b09087820 */ /* 0x000fcc0000410000 */
[----:B------:R-:W0:Y:S02]  /*3570*/  MUFU.EX2 R8, R8 ;  /* 0x0000000800087308 */ /* 0x000e240000000800 */
[----:B0-----:R-:W-:-:S06]  /*3580*/  FADD.FTZ R8, R8, 1 ;  /* 0x3f80000008087421 */ /* 0x001fcc0000010000 */
[----:B------:R-:W0:Y:S01]  /*3590*/  MUFU.RCP R8, R8 ;  /* 0x0000000800087308 */ /* 0x000e220000001000 */
[----:B------:R-:W-:Y:S01]  /*35a0*/  FMUL.FTZ R11, R5, R11 ;  /* 0x0000000b050b7220 */ /* 0x000fe20000410000 */
[----:B0-----:R-:W-:-:S04]  /*35b0*/  FADD.FTZ R18, -R8, 1 ;  /* 0x3f80000008127421 */ /* 0x001fc80000010100 */
[----:B------:R-:W-:Y:S01]  /*35c0*/  FFMA.FTZ R9, R9, R18, 1 ;  /* 0x3f80000009097423 */ /* 0x000fe20000010012 */
[----:B------:R-:W-:-:S04]  /*35d0*/  FFMA.FTZ R18, R11, R17, R15 ;  /* 0x000000110b127223 */ /* 0x000fc8000001000f */
[----:B------:R-:W-:-:S06]  /*35e0*/  FMUL.FTZ R19, R18, -1.4426950216293334961 ;  /* 0xbfb8aa3b12137820 */ /* 0x000fcc0000410000 */
[----:B------:R-:W0:Y:S01]  /*35f0*/  MUFU.EX2 R19, R19 ;  /* 0x0000001300137308 */ /* 0x000e220000000800 */
[----:B------:R-:W-:Y:S01]  /*3600*/  FADD.FTZ R20, -R20, R21 ;  /* 0x0000001514147221 */ /* 0x000fe20000010100 */
[----:B------:R-:W-:Y:S01]  /*3610*/  FFMA.FTZ R14, R28, R16, R14 ;  /* 0x000000101c0e7223 */ /* 0x000fe2000001000e */
[----:B------:R-:W-:Y:S02]  /*3620*/  FMUL.FTZ R9, R8, R9 ;  /* 0x0000000908097220 */ /* 0x000fe40000410000 */
[----:B------:R-:W-:Y:S01]  /*3630*/  FMUL.FTZ R20, R5, R20 ;  /* 0x0000001405147220 */ /* 0x000fe20000410000 */
[----:B------:R-:W-:-:S03]  /*3640*/  FMUL.FTZ R8, R14, -1.4426950216293334961 ;  /* 0xbfb8aa3b0e087820 */ /* 0x000fc60000410000 */
[----:B------:R-:W-:Y:S01]  /*3650*/  FFMA.FTZ R15, R17, R20, R15 ;  /* 0x00000014110f7223 */ /* 0x000fe2000001000f */
[----:B0-----:R-:W-:-:S03]  /*3660*/  FADD.FTZ R19, R19, 1 ;  /* 0x3f80000013137421 */ /* 0x001fc60000010000 */
[----:B------:R-:W-:Y:S01]  /*3670*/  FMUL.FTZ R21, R15, -1.4426950216293334961 ;  /* 0xbfb8aa3b0f157820 */ /* 0x000fe20000410000 */
[----:B------:R-:W0:Y:S08]  /*3680*/  MUFU.EX2 R8, R8 ;  /* 0x0000000800087308 */ /* 0x000e300000000800 */
[----:B------:R-:W1:Y:S08]  /*3690*/  MUFU.RCP R19, R19 ;  /* 0x0000001300137308 */ /* 0x000e700000001000 */
[----:B------:R4:W5:Y:S01]  /*36a0*/  MUFU.EX2 R12, R21 ;  /* 0x00000015000c7308 */ /* 0x0009620000000800 */
[----:B0-----:R-:W-:Y:S01]  /*36b0*/  FADD.FTZ R8, R8, 1 ;  /* 0x3f80000008087421 */ /* 0x001fe20000010000 */
[----:B----4-:R-:W-:Y:S01]  /*36c0*/  FMUL.FTZ R21, R29, R9 ;  /* 0x000000091d157220 */ /* 0x010fe20000410000 */
[----:B-1----:R-:W-:-:S04]  /*36d0*/  FADD.FTZ R29, -R19, 1 ;  /* 0x3f800000131d7421 */ /* 0x002fc80000010100 */
[----:B------:R-:W-:Y:S02]  /*36e0*/  FFMA.FTZ R18, R18, R29, 1 ;  /* 0x3f80000012127423 */ /* 0x000fe4000001001d */
[----:B------:R-:W0:Y:S01]  /*36f0*/  MUFU.RCP R29, R8 ;  /* 0x00000008001d7308 */ /* 0x000e220000001000 */
[----:B-----5:R-:W-:-:S07]  /*3700*/  FADD.FTZ R12, R12, 1 ;  /* 0x3f8000000c0c7421 */ /* 0x020fce0000010000 */
[----:B------:R-:W1:Y:S01]  /*3710*/  MUFU.RCP R12, R12 ;  /* 0x0000000c000c7308 */ /* 0x000e620000001000 */
[----:B------:R-:W-:Y:S01]  /*3720*/  FMUL.FTZ R18, R19, R18 ;  /* 0x0000001213127220 */ /* 0x000fe20000410000 */
[----:B------:R-:W-:Y:S02]  /*3730*/  IADD3 R9, R30, -UR7, RZ ;  /* 0x800000071e097c10 */ /* 0x000fe4000fffe0ff */
[----:B------:R-:W4:Y:S01]  /*3740*/  LDL.LU R30, [R1+0x1c] ;  /* 0x00001c00011e7983 */ /* 0x000f220000300800 */
[----:B0-----:R-:W-:-:S04]  /*3750*/  FADD.FTZ R19, -R29, 1 ;  /* 0x3f8000001d137421 */ /* 0x001fc80000010100 */
[----:B------:R-:W-:Y:S01]  /*3760*/  FFMA.FTZ R19, R14, R19, 1 ;  /* 0x3f8000000e137423 */ /* 0x000fe20000010013 */
[----:B-1----:R-:W-:-:S04]  /*3770*/  FADD.FTZ R14, -R12, 1 ;  /* 0x3f8000000c0e7421 */ /* 0x002fc80000010100 */
[----:B------:R-:W-:Y:S02]  /*3780*/  FFMA.FTZ R14, R15, R14, 1 ;  /* 0x3f8000000f0e7423 */ /* 0x000fe4000001000e */
[----:B------:R-:W5:Y:S01]  /*3790*/  LDL.LU R15, [R1+0x20] ;  /* 0x00002000010f7983 */ /* 0x000f620000300800 */
[----:B------:R-:W-:Y:S01]  /*37a0*/  LEA R9, R9, UR5, 0x3 ;  /* 0x0000000509097c11 */ /* 0x000fe2000f8e18ff */
[----:B------:R-:W-:Y:S06]  /*37b0*/  BAR.SYNC.DEFER_BLOCKING 0x0 ;  /* 0x0000000000007b1d */ /* 0x000fec0000010000 */
[----:B------:R-:W0:Y:S01]  /*37c0*/  LDS.64 R8, [R9] ;  /* 0x0000000009087984 */ /* 0x000e220000000a00 */
[----:B------:R-:W-:Y:S01]  /*37d0*/  FMUL.FTZ R19, R29, R19 ;  /* 0x000000131d137220 */ /* 0x000fe20000410000 */
[----:B------:R-:W-:Y:S01]  /*37e0*/  FMUL.FTZ R14, R12, R14 ;  /* 0x0000000e0c0e7220 */ /* 0x000fe20000410000 */
[----:B------:R-:W-:-:S02]  /*37f0*/  FMUL.FTZ R13, R13, R18 ;  /* 0x000000120d0d7220 */ /* 0x000fc40000410000 */
[----:B------:R-:W-:Y:S01]  /*3800*/  FMUL.FTZ R19, R26, R19 ;  /* 0x000000131a137220 */ /* 0x000fe20000410000 */
[----:B------:R-:W-:Y:S01]  /*3810*/  FMUL.FTZ R14, R27, R14 ;  /* 0x0000000e1b0e7220 */ /* 0x000fe20000410000 */
        /* <DEDUP_REMOVED lines=8> */
[-C--:B------:R-:W-:Y:S01]  /*38a0*/  FFMA.FTZ R8, R35, -R9.reuse, R33 ;  /* 0x8000000923087223 */ /* 0x080fe20000010021 */
[C---:B------:R-:W-:Y:S01]  /*38b0*/  FFMA.FTZ R10, -R9.reuse, R10, R21 ;  /* 0x0000000a090a7223 */ /* 0x040fe20000010115 */
[----:B------:R-:W-:Y:S01]  /*38c0*/  FFMA.FTZ R4, R34, -R9, R4 ;  /* 0x8000000922047223 */ /* 0x000fe20000010004 */
[----:B------:R-:W-:Y:S01]  /*38d0*/  FFMA.FTZ R12, -R9, R11, R13 ;  /* 0x0000000b090c7223 */ /* 0x000fe2000001010d */
        /* <DEDUP_REMOVED lines=14> */
[----:B------:R-:W-:-:S02]  /*39c0*/  PRMT R8, R3, 0x7632, R8 ;  /* 0x0000763203087816 */ /* 0x000fc40000000008 */
[C---:B------:R-:W-:Y:S02]  /*39d0*/  PRMT R10, R4.reuse, 0x7610, R10 ;  /* 0x00007610040a7816 */ /* 0x040fe4000000000a */
[----:B------:R-:W-:Y:S02]  /*39e0*/  PRMT R11, R4, 0x7632, R11 ;  /* 0x00007632040b7816 */ /* 0x000fe4000000000b */
[----:B------:R-:W-:Y:S02]  /*39f0*/  F2FP.BF16.F32.PACK_AB R0, R9, R0 ;  /* 0x000000000900723e */ /* 0x000fe400000010ff */
[----:B------:R-:W-:Y:S02]  /*3a00*/  F2FP.BF16.F32.PACK_AB R36, R5, R36 ;  /* 0x000000240524723e */ /* 0x000fe400000010ff */
[----:B--2---:R-:W-:-:S04]  /*3a10*/  IADD3 R6, P1, R32, UR18, RZ ;  /* 0x0000001220067c10 */ /* 0x004fc8000ff3e0ff */
[----:B---3--:R-:W-:-:S05]  /*3a20*/  IADD3.X R7, R31, UR19, RZ, P1, !PT ;  /* 0x000000131f077c10 */ /* 0x008fca0008ffe4ff */
[----:B------:R0:W-:Y:S04]  /*3a30*/  STG.E.U16 desc[UR14][R6.64], R3 ;  /* 0x0000000306007986 */ /* 0x0001e8000c10150e */
[----:B------:R-:W-:Y:S04]  /*3a40*/  STG.E.U16 desc[UR14][R6.64+0x2], R8 ;  /* 0x0000020806007986 */ /* 0x000fe8000c10150e */
[----:B------:R-:W-:Y:S04]  /*3a50*/  STG.E.U16 desc[UR14][R6.64+0x4], R10 ;  /* 0x0000040a06007986 */ /* 0x000fe8000c10150e */
[----:B------:R1:W-:Y:S01]  /*3a60*/  STG.E.U16 desc[UR14][R6.64+0x6], R11 ;  /* 0x0000060b06007986 */ /* 0x0003e2000c10150e */
[----:B0-----:R-:W-:-:S02]  /*3a70*/  PRMT R3, R36, 0x7632, R3 ;  /* 0x0000763224037816 */ /* 0x001fc40000000003 */
[----:B-1----:R-:W-:Y:S01]  /*3a80*/  PRMT R7, R0, 0x7632, R7 ;  /* 0x0000763200077816 */ /* 0x002fe20000000007 */
[----:B------:R-:W-:Y:S01]  /*3a90*/  ULOP3.LUT UR4, UR4, 0x1, URZ, 0x3c, !UPT ;  /* 0x0000000104047892 */ /* 0x000fe2000f8e3c3f */
[----:B------:R-:W-:Y:S01]  /*3aa0*/  UMOV UR5, UR9 ;  /* 0x0000000900057c82 */ /* 0x000fe20008000000 */
[----:B------:R-:W-:Y:S01]  /*3ab0*/  UMOV UR10, UR8 ;  /* 0x00000008000a7c82 */ /* 0x000fe20008000000 */
[----:B----4-:R-:W-:-:S04]  /*3ac0*/  IADD3 R4, P1, R30, UR18, RZ ;  /* 0x000000121e047c10 */ /* 0x010fc8000ff3e0ff */
[----:B-----5:R-:W-:-:S05]  /*3ad0*/  IADD3.X R5, R15, UR19, RZ, P1, !PT ;  /* 0x000000130f057c10 */ /* 0x020fca0008ffe4ff */
[----:B------:R2:W-:Y:S04]  /*3ae0*/  STG.E.U16 desc[UR14][R4.64], R0 ;  /* 0x0000000004007986 */ /* 0x0005e8000c10150e */
[----:B------:R2:W-:Y:S04]  /*3af0*/  STG.E.U16 desc[UR14][R4.64+0x2], R7 ;  /* 0x0000020704007986 */ /* 0x0005e8000c10150e */
[----:B------:R2:W-:Y:S04]  /*3b00*/  STG.E.U16 desc[UR14][R4.64+0x4], R36 ;  /* 0x0000042404007986 */ /* 0x0005e8000c10150e */
[----:B------:R2:W-:Y:S01]  /*3b10*/  STG.E.U16 desc[UR14][R4.64+0x6], R3 ;  /* 0x0000060304007986 */ /* 0x0005e2000c10150e */
[----:B------:R-:W-:Y:S05]  /*3b20*/  @!P0 BRA `(.L_x_1092) ;  /* 0xffffffc800888947 */ /* 0x000fea000383ffff */
.L_x_1080:
        /* <DEDUP_REMOVED lines=56> */
.L_x_1109:
        /* <DEDUP_REMOVED lines=44> */
.L_x_1096:
[----:B------:R-:W-:Y:S05]  /*4170*/  BSYNC B1 ;  /* 0x0000000000017941 */ /* 0x000fea0003800000 */
.L_x_1095:
        /* <DEDUP_REMOVED lines=21> */
.L_x_1099:
        /* <DEDUP_REMOVED lines=55> */
.L_x_1098:
[----:B------:R-:W-:Y:S05]  /*4640*/  BSYNC B1 ;  /* 0x0000000000017941 */ /* 0x000fea0003800000 */
.L_x_1097:
        /* <DEDUP_REMOVED lines=35> */
.L_x_1101:
[----:B------:R-:W-:Y:S05]  /*4880*/  BSYNC B1 ;  /* 0x0000000000017941 */ /* 0x000fea0003800000 */
.L_x_1100:
        /* <DEDUP_REMOVED lines=15> */
.L_x_1094:
[----:B------:R-:W-:Y:S05]  /*4980*/  BSYNC B0 ;  /* 0x0000000000007941 */ /* 0x000fea0003800000 */
.L_x_1093:
        /* <DEDUP_REMOVED lines=50> */
.L_x_1118:
        /* <DEDUP_REMOVED lines=47> */
.L_x_1128:
        /* <DEDUP_REMOVED lines=41> */
.L_x_1138:
[----:B--2---:R-:W-:Y:S01]  /*5230*/  FADD.FTZ R12, R12, R23 ;  /* 0x000000170c0c7221 */ /* 0x004fe20000010000 */
[----:B------:R-:W-:-:S04]  /*5240*/  @!P1 F2FP.BF16.F32.PACK_AB R0, RZ, R24 ;  /* 0x00000018ff00923e */ /* 0x000fc800000010ff */
[----:B------:R-:W-:Y:S01]  /*5250*/  @!P1 F2FP.BF16.F32.PACK_AB R12, RZ, R12 ;  /* 0x0000000cff0c923e */ /* 0x000fe200000010ff */
[----:B------:R3:W-:Y:S03]  /*5260*/  @!P1 STG.E.U16 desc[UR14][R10.64+0x78], R0 ;  /* 0x000078000a009986 */ /* 0x0007e6000c10150e */
[----:B------:R-:W-:Y:S02]  /*5270*/  PRMT R16, R12, 0x7610, R16 ;  /* 0x000076100c107816 */ /* 0x000fe40000000010 */
[----:B------:R-:W-:-:S03]  /*5280*/  LEA.HI R12, R37, 0x5a, RZ, 0x1c ;  /* 0x0000005a250c7811 */ /* 0x000fc600078fe0ff */
[----:B------:R3:W-:Y:S04]  /*5290*/  @!P1 STG.E.U16 desc[UR14][R14.64+0x78], R16 ;  /* 0x000078100e009986 */ /* 0x0007e8000c10150e */
.L_x_1104:
[----:B------:R-:W-:Y:S05]  /*52a0*/  BSYNC B0 ;  /* 0x0000000000007941 */ /* 0x000fea0003800000 */
.L_x_1103:
        /* <DEDUP_REMOVED lines=163> */
.L_x_1172:
        /* <DEDUP_REMOVED lines=9> */
.L_x_1102:
        /* <DEDUP_REMOVED lines=8> */
.L_x_1105:
[----:B-1----:R-:W-:Y:S01]  /*5df0*/  IMAD.MOV.U32 R21, RZ, RZ, R0 ;  /* 0x000000ffff157224 */ /* 0x002fe200078e0000 */
[----:B------:R-:W-:Y:S01]  /*5e00*/  MOV R18, 0x8 ;  /* 0x0000000800127802 */ /* 0x000fe20000000f00 */
[----:B------:R-:W-:Y:S01]  /*5e10*/  IMAD.MOV.U32 R16, RZ, RZ, 0xffff ;  /* 0x0000ffffff107424 */ /* 0x000fe200078e00ff */
[----:B------:R-:W-:-:S07]  /*5e20*/  MOV R19, 0x101f ;  /* 0x0000101f00137802 */ /* 0x000fce0000000f00 */
[----:B0-2---:R-:W-:Y:S05]  /*5e30*/  WARPSYNC.COLLECTIVE R16, `(.L_x_1110) ;  /* 0x0000000010087348 */ /* 0x005fea0003c00000 */
[----:B------:R1:W3:Y:S02]  /*5e40*/  SHFL.BFLY P2, R23, R21, R18, R19 ;  /* 0x0c00001215177389 */ /* 0x0002e40000040013 */
[----:B0123--:R-:W-:Y:S01]  /*5e50*/  ENDCOLLECTIVE ;  /* 0x000000000000791b */ /* 0x00ffe20003800000 */
.L_x_1110:
[----:B------:R-:W-:Y:S02]  /*5e60*/  MOV R21, R10 ;  /* 0x0000000a00157202 */ /* 0x000fe40000000f00 */
[----:B------:R-:W-:-:S07]  /*5e70*/  MOV R11, R23 ;  /* 0x00000017000b7202 */ /* 0x000fce0000000f00 */
[----:B------:R-:W-:Y:S05]  /*5e80*/  WARPSYNC.COLLECTIVE R16, `(.L_x_1111) ;  /* 0x0000000010087348 */ /* 0x000fea0003c00000 */
[----:B------:R0:W1:Y:S02]  /*5e90*/  SHFL.BFLY P2, R23, R21, R18, R19 ;  /* 0x0c00001215177389 */ /* 0x0000640000040013 */
[----:B01----:R-:W-:Y:S01]  /*5ea0*/  ENDCOLLECTIVE ;  /* 0x000000000000791b */ /* 0x003fe20003800000 */
.L_x_1111:
[----:B------:R-:W-:-:S05]  /*5eb0*/  FADD.FTZ R11, R11, R0 ;  /* 0x000000000b0b7221 */ /* 0x000fca0000010000 */
[----:B------:R-:W-:Y:S02]  /*5ec0*/  MOV R21, R11 ;  /* 0x0000000b00157202 */ /* 0x000fe40000000f00 */
[----:B------:R-:W-:Y:S01]  /*5ed0*/  MOV R18, 0x4 ;  /* 0x0000000400127802 */ /* 0x000fe20000000f00 */
[----:B------:R-:W-:-:S07]  /*5ee0*/  IMAD.MOV.U32 R15, RZ, RZ, R23 ;  /* 0x000000ffff0f7224 */ /* 0x000fce00078e0017 */
[----:B------:R-:W-:Y:S05]  /*5ef0*/  WARPSYNC.COLLECTIVE R16, `(.L_x_1112) ;  /* 0x0000000010087348 */ /* 0x000fea0003c00000 */
[----:B------:R0:W1:Y:S02]  /*5f00*/  SHFL.BFLY P2, R23, R21, R18, R19 ;  /* 0x0c00001215177389 */ /* 0x0000640000040013 */
[----:B01----:R-:W-:Y:S01]  /*5f10*/  ENDCOLLECTIVE ;  /* 0x000000000000791b */ /* 0x003fe20003800000 */
.L_x_1112:
[----:B------:R-:W-:-:S05]  /*5f20*/  FADD.FTZ R15, R15, R10 ;  /* 0x0000000a0f0f7221 */ /* 0x000fca0000010000 */
[----:B------:R-:W-:Y:S01]  /*5f30*/  MOV R21, R15 ;  /* 0x0000000f00157202 */ /* 0x000fe20000000f00 */
[----:B------:R-:W-:-:S07]  /*5f40*/  IMAD.MOV.U32 R12, RZ, RZ, R23 ;  /* 0x000000ffff0c7224 */ /* 0x000fce00078e0017 */
[----:B------:R-:W-:Y:S05]  /*5f50*/  WARPSYNC.COLLECTIVE R16, `(.L_x_1113) ;  /* 0x0000000010087348 */ /* 0x000fea0003c00000 */
[----:B------:R0:W1:Y:S02]  /*5f60*/  SHFL.BFLY P2, R23, R21, R18, R19 ;  /* 0x0c00001215177389 */ /* 0x0000640000040013 */
[----:B01----:R-:W-:Y:S01]  /*5f70*/  ENDCOLLECTIVE ;  /* 0x000000000000791b */ /* 0x003fe20003800000 */
.L_x_1113:
[----:B------:R-:W-:-:S04]  /*5f80*/  FADD.FTZ R12, R11, R12 ;  /* 0x0000000c0b0c7221 */ /* 0x000fc80000010000 */
[----:B------:R-:W-:Y:S01]  /*5f90*/  IMAD.MOV.U32 R21, RZ, RZ, R12 ;  /* 0x000000ffff157224 */ /* 0x000fe200078e000c */
[----:B------:R-:W-:Y:S02]  /*5fa0*/  MOV R18, 0x2 ;  /* 0x0000000200127802 */ /* 0x000fe40000000f00 */
[----:B------:R-:W-:-:S07]  /*5fb0*/  MOV R14, R23 ;  /* 0x00000017000e7202 */ /* 0x000fce0000000f00 */
[----:B------:R-:W-:Y:S05]  /*5fc0*/  WARPSYNC.COLLECTIVE R16, `(.L_x_1114) ;  /* 0x0000000010087348 */ /* 0x000fea0003c00000 */
[----:B------:R0:W1:Y:S02]  /*5fd0*/  SHFL.BFLY P2, R23, R21, R18, R19 ;  /* 0x0c00001215177389 */ /* 0x0000640000040013 */
[----:B01----:R-:W-:Y:S01]  /*5fe0*/  ENDCOLLECTIVE ;  /* 0x000000000000791b */ /* 0x003fe20003800000 */
.L_x_1114:
[----:B------:R-:W-:-:S04]  /*5ff0*/  FADD.FTZ R14, R15, R14 ;  /* 0x0000000e0f0e7221 */ /* 0x000fc80000010000 */
[----:B------:R-:W-:Y:S01]  /*6000*/  IMAD.MOV.U32 R21, RZ, RZ, R14 ;  /* 0x000000ffff157224 */ /* 0x000fe200078e000e */
[----:B------:R-:W-:-:S07]  /*6010*/  MOV R17, R23 ;  /* 0x0000001700117202 */ /* 0x000fce0000000f00 */
[----:B------:R-:W-:Y:S05]  /*6020*/  WARPSYNC.COLLECTIVE R16, `(.L_x_1115) ;  /* 0x0000000010087348 */ /* 0x000fea0003c00000 */
[----:B------:R0:W1:Y:S02]  /*6030*/  SHFL.BFLY P2, R23, R21, R18, R19 ;  /* 0x0c00001215177389 */ /* 0x0000640000040013 */
[----:B01----:R-:W-:Y:S01]  /*6040*/  ENDCOLLECTIVE ;  /* 0x000000000000791b */ /* 0x003fe20003800000 */
.L_x_1115:
[----:B------:R-:W-:-:S05]  /*6050*/  FADD.FTZ R17, R12, R17 ;  /* 0x000000110c117221 */ /* 0x000fca0000010000 */
[----:B------:R-:W-:Y:S01]  /*6060*/  MOV R21, R17 ;  /* 0x0000001100157202 */ /* 0x000fe20000000f00 */
[----:B------:R-:W-:Y:S01]  /*6070*/  IMAD.MOV.U32 R18, RZ, RZ, 0x1 ;  /* 0x00000001ff127424 */ /* 0x000fe200078e00ff */
[----:B------:R-:W-:-:S07]  /*6080*/  MOV R25, R23 ;  /* 0x0000001700197202 */ /* 0x000fce0000000f00 */
[----:B------:R-:W-:Y:S05]  /*6090*/  WARPSYNC.COLLECTIVE R16, `(.L_x_1116) ;  /* 0x0000000010087348 */ /* 0x000fea0003c00000 */
[----:B------:R0:W1:Y:S02]  /*60a0*/  SHFL.BFLY P2, R23, R21, R18, R19 ;  /* 0x0c00001215177389 */ /* 0x0000640000040013 */
[----:B01----:R-:W-:Y:S01]  /*60b0*/  ENDCOLLECTIVE ;  /* 0x000000000000791b */ /* 0x003fe20003800000 */
.L_x_1116:
[----:B------:R-:W-:-:S05]  /*60c0*/  FADD.FTZ R25, R14, R25 ;  /* 0x000000190e197221 */ /* 0x000fca0000010000 */
[----:B------:R-:W-:Y:S02]  /*60d0*/  MOV R21, R25 ;  /* 0x0000001900157202 */ /* 0x000fe40000000f00 */
[----:B------:R-:W-:-:S07]  /*60e0*/  MOV R0, R23 ;  /* 0x0000001700007202 */ /* 0x000fce0000000f00 */
[----:B------:R-:W-:Y:S05]  /*60f0*/  WARPSYNC.COLLECTIVE R16, `(.L_x_1117) ;  /* 0x0000000010087348 */ /* 0x000fea0003c00000 */
[----:B------:R0:W1:Y:S02]  /*6100*/  SHFL.BFLY P2, R23, R21, R18, R19 ;  /* 0x0c00001215177389 */ /* 0x0000640000040013 */
[----:B01----:R-:W-:Y:S01]  /*6110*/  ENDCOLLECTIVE ;  /* 0x000000000000791b */ /* 0x003fe20003800000 */
.L_x_1117:
[----:B------:R-:W-:Y:S01]  /*6120*/  FADD.FTZ R0, R17, R0 ;  /* 0x0000000011007221 */ /* 0x000fe20000010000 */
[----:B------:R-:W-:Y:S06]  /*6130*/  BRA `(.L_x_1118) ;  /* 0xffffffe800dc7947 */ /* 0x000fec000383ffff */
.L_x_1106:
        /* <DEDUP_REMOVED lines=8> */
.L_x_1120:
[----:B------:R-:W-:Y:S05]  /*61c0*/  BSYNC B1 ;  /* 0x0000000000017941 */ /* 0x000fea0003800000 */
.L_x_1119:
        /* <DEDUP_REMOVED lines=8> */
.L_x_1121:
[----:B------:R-:W-:Y:S01]  /*6250*/  FADD.FTZ R17, R17, R12 ;  /* 0x0000000c11117221 */ /* 0x000fe20000010000 */
[----:B------:R-:W-:-:S03]  /*6260*/  HFMA2.MMA R18, -RZ, RZ, 0, 2.384185791015625e-07 ;  /* 0x00000004ff127435 */ /* 0x000fc600000001ff */
[----:B------:R-:W-:Y:S02]  /*6270*/  IMAD.MOV.U32 R21, RZ, RZ, R17 ;  /* 0x000000ffff157224 */ /* 0x000fe400078e0011 */
[----:B------:R-:W-:-:S07]  /*6280*/  FADD.FTZ R20, R23, R0 ;  /* 0x0000000017147221 */ /* 0x000fce0000010000 */
[----:B------:R-:W-:Y:S05]  /*6290*/  WARPSYNC.COLLECTIVE R16, `(.L_x_1122) ;  /* 0x0000000010087348 */ /* 0x000fea0003c00000 */
[----:B------:R0:W1:Y:S02]  /*62a0*/  SHFL.BFLY P2, R23, R21, R18, R19 ;  /* 0x0c00001215177389 */ /* 0x0000640000040013 */
[----:B01----:R-:W-:Y:S01]  /*62b0*/  ENDCOLLECTIVE ;  /* 0x000000000000791b */ /* 0x003fe20003800000 */
.L_x_1122:
[----:B------:R-:W-:Y:S01]  /*62c0*/  IMAD.MOV.U32 R21, RZ, RZ, R20 ;  /* 0x000000ffff157224 */ /* 0x000fe200078e0014 */
[----:B------:R-:W-:-:S07]  /*62d0*/  MOV R22, R23 ;  /* 0x0000001700167202 */ /* 0x000fce0000000f00 */
[----:B------:R-:W-:Y:S05]  /*62e0*/  WARPSYNC.COLLECTIVE R16, `(.L_x_1123) ;  /* 0x0000000010087348 */ /* 0x000fea0003c00000 */
[----:B------:R0:W1:Y:S02]  /*62f0*/  SHFL.BFLY P2, R23, R21, R18, R19 ;  /* 0x0c00001215177389 */ /* 0x0000640000040013 */
[----:B01----:R-:W-:Y:S01]  /*6300*/  ENDCOLLECTIVE ;  /* 0x000000000000791b */ /* 0x003fe20003800000 */
.L_x_1123:
[----:B------:R-:W-:Y:S01]  /*6310*/  FADD.FTZ R22, R17, R22 ;  /* 0x0000001611167221 */ /* 0x000fe20000010000 */
[----:B------:R-:W-:-:S04]  /*6320*/  HFMA2.MMA R18, -RZ, RZ, 0, 1.1920928955078125e-07 ;  /* 0x00000002ff127435 */ /* 0x000fc800000001ff */
[----:B------:R-:W-:Y:S01]  /*6330*/  MOV R21, R22 ;  /* 0x0000001600157202 */ /* 0x000fe20000000f00 */
[----:B------:R-:W-:-:S07]  /*6340*/  FADD.FTZ R0, R20, R23 ;  /* 0x0000001714007221 */ /* 0x000fce0000010000 */
[----:B------:R-:W-:Y:S05]  /*6350*/  WARPSYNC.COLLECTIVE R16, `(.L_x_1124) ;  /* 0x0000000010087348 */ /* 0x000fea0003c00000 */
[----:B------:R0:W1:Y:S02]  /*6360*/  SHFL.BFLY P2, R23, R21, R18, R19 ;  /* 0x0c00001215177389 */ /* 0x0000640000040013 */
[----:B01----:R-:W-:Y:S01]  /*6370*/  ENDCOLLECTIVE ;  /* 0x000000000000791b */ /* 0x003fe20003800000 */
.L_x_1124:
[----:B------:R-:W-:Y:S01]  /*6380*/  MOV R21, R0 ;  /* 0x0000000000157202 */ /* 0x000fe20000000f00 */
[----:B------:R-:W-:-:S07]  /*6390*/  IMAD.MOV.U32 R25, RZ, RZ, R23 ;  /* 0x000000ffff197224 */ /* 0x000fce00078e0017 */
[----:B------:R-:W-:Y:S05]  /*63a0*/  WARPSYNC.COLLECTIVE R16, `(.L_x_1125) ;  /* 0x0000000010087348 */ /* 0x000fea0003c00000 */
[----:B------:R0:W1:Y:S02]  /*63b0*/  SHFL.BFLY P2, R23, R21, R18, R19 ;  /* 0x0c00001215177389 */ /* 0x0000640000040013 */
[----:B01----:R-:W-:Y:S01]  /*63c0*/  ENDCOLLECTIVE ;  /* 0x000000000000791b */ /* 0x003fe20003800000 */
.L_x_1125:
[----:B------:R-:W-:-:S05]  /*63d0*/  FADD.FTZ R25, R22, R25 ;  /* 0x0000001916197221 */ /* 0x000fca0000010000 */
[----:B------:R-:W-:Y:S01]  /*63e0*/  MOV R21, R25 ;  /* 0x0000001900157202 */ /* 0x000fe20000000f00 */
[----:B------:R-:W-:Y:S02]  /*63f0*/  IMAD.MOV.U32 R18, RZ, RZ, 0x1 ;  /* 0x00000001ff127424 */ /* 0x000fe400078e00ff */
[----:B------:R-:W-:-:S07]  /*6400*/  FADD.FTZ R12, R0, R23 ;  /* 0x00000017000c7221 */ /* 0x000fce0000010000 */
[----:B------:R-:W-:Y:S05]  /*6410*/  WARPSYNC.COLLECTIVE R16, `(.L_x_1126) ;  /* 0x0000000010087348 */ /* 0x000fea0003c00000 */
[----:B------:R0:W1:Y:S02]  /*6420*/  SHFL.BFLY P2, R23, R21, R18, R19 ;  /* 0x0c00001215177389 */ /* 0x0000640000040013 */
[----:B01----:R-:W-:Y:S01]  /*6430*/  ENDCOLLECTIVE ;  /* 0x000000000000791b */ /* 0x003fe20003800000 */
.L_x_1126:
[----:B------:R-:W-:Y:S02]  /*6440*/  MOV R21, R12 ;  /* 0x0000000c00157202 */ /* 0x000fe40000000f00 */
[----:B------:R-:W-:-:S07]  /*6450*/  MOV R24, R23 ;  /* 0x0000001700187202 */ /* 0x000fce0000000f00 */
[----:B------:R-:W-:Y:S05]  /*6460*/  WARPSYNC.COLLECTIVE R16, `(.L_x_1127) ;  /* 0x0000000010087348 */ /* 0x000fea0003c00000 */
[----:B------:R0:W1:Y:S02]  /*6470*/  SHFL.BFLY P2, R23, R21, R18, R19 ;  /* 0x0c00001215177389 */ /* 0x0000640000040013 */
[----:B01----:R-:W-:Y:S01]  /*6480*/  ENDCOLLECTIVE ;  /* 0x000000000000791b */ /* 0x003fe20003800000 */
.L_x_1127:
[----:B------:R-:W-:Y:S01]  /*6490*/  FADD.FTZ R24, R25, R24 ;  /* 0x0000001819187221 */ /* 0x000fe20000010000 */
[----:B------:R-:W-:Y:S06]  /*64a0*/  BRA `(.L_x_1128) ;  /* 0xffffffe800bc7947 */ /* 0x000fec000383ffff */
.L_x_1107:
        /* <DEDUP_REMOVED lines=8> */
.L_x_1130:
[----:B------:R-:W-:Y:S05]  /*6530*/  BSYNC B1 ;  /* 0x0000000000017941 */ /* 0x000fea0003800000 */
.L_x_1129:
        /* <DEDUP_REMOVED lines=8> */
.L_x_1131:
[----:B------:R-:W-:Y:S01]  /*65c0*/  FADD.FTZ R17, R17, R12 ;  /* 0x0000000c11117221 */ /* 0x000fe20000010000 */
[----:B------:R-:W-:-:S03]  /*65d0*/  HFMA2.MMA R18, -RZ, RZ, 0, 2.384185791015625e-07 ;  /* 0x00000004ff127435 */ /* 0x000fc600000001ff */
[----:B------:R-:W-:Y:S02]  /*65e0*/  IMAD.MOV.U32 R21, RZ, RZ, R17 ;  /* 0x000000ffff157224 */ /* 0x000fe400078e0011 */
[----:B------:R-:W-:-:S07]  /*65f0*/  FADD.FTZ R20, R23, R0 ;  /* 0x0000000017147221 */ /* 0x000fce0000010000 */
[----:B------:R-:W-:Y:S05]  /*6600*/  WARPSYNC.COLLECTIVE R16, `(.L_x_1132) ;  /* 0x0000000010087348 */ /* 0x000fea0003c00000 */
[----:B------:R0:W1:Y:S02]  /*6610*/  SHFL.BFLY P2, R23, R21, R18, R19 ;  /* 0x0c00001215177389 */ /* 0x0000640000040013 */
[----:B01----:R-:W-:Y:S01]  /*6620*/  ENDCOLLECTIVE ;  /* 0x000000000000791b */ /* 0x003fe20003800000 */
.L_x_1132:
[----:B------:R-:W-:Y:S01]  /*6630*/  IMAD.MOV.U32 R21, RZ, RZ, R20 ;  /* 0x000000ffff157224 */ /* 0x000fe200078e0014 */
[----:B------:R-:W-:-:S07]  /*6640*/  MOV R22, R23 ;  /* 0x0000001700167202 */ /* 0x000fce0000000f00 */
[----:B------:R-:W-:Y:S05]  /*6650*/  WARPSYNC.COLLECTIVE R16, `(.L_x_1133) ;  /* 0x0000000010087348 */ /* 0x000fea0003c00000 */
[----:B------:R0:W1:Y:S02]  /*6660*/  SHFL.BFLY P2, R23, R21, R18, R19 ;  /* 0x0c00001215177389 */ /* 0x0000640000040013 */
[----:B01----:R-:W-:Y:S01]  /*6670*/  ENDCOLLECTIVE ;  /* 0x000000000000791b */ /* 0x003fe20003800000 */
.L_x_1133:
[----:B------:R-:W-:Y:S01]  /*6680*/  FADD.FTZ R22, R17, R22 ;  /* 0x0000001611167221 */ /* 0x000fe20000010000 */
[----:B------:R-:W-:-:S04]  /*6690*/  HFMA2.MMA R18, -RZ, RZ, 0, 1.1920928955078125e-07 ;  /* 0x00000002ff127435 */ /* 0x000fc800000001ff */
[----:B------:R-:W-:Y:S01]  /*66a0*/  MOV R21, R22 ;  /* 0x0000001600157202 */ /* 0x000fe20000000f00 */
[----:B------:R-:W-:-:S07]  /*66b0*/  FADD.FTZ R0, R20, R23 ;  /* 0x0000001714007221 */ /* 0x000fce0000010000 */
[----:B------:R-:W-:Y:S05]  /*66c0*/  WARPSYNC.COLLECTIVE R16, `(.L_x_1134) ;  /* 0x0000000010087348 */ /* 0x000fea0003c00000 */
[----:B------:R0:W1:Y:S02]  /*66d0*/  SHFL.BFLY P2, R23, R21, R18, R19 ;  /* 0x0c00001215177389 */ /* 0x0000640000040013 */
[----:B01----:R-:W-:Y:S01]  /*66e0*/  ENDCOLLECTIVE ;  /* 0x000000000000791b */ /* 0x003fe20003800000 */
.L_x_1134:
[----:B------:R-:W-:Y:S01]  /*66f0*/  MOV R21, R0 ;  /* 0x0000000000157202 */ /* 0x000fe20000000f00 */
[----:B------:R-:W-:-:S07]  /*6700*/  IMAD.MOV.U32 R25, RZ, RZ, R23 ;  /* 0x000000ffff197224 */ /* 0x000fce00078e0017 */
[----:B------:R-:W-:Y:S05]  /*6710*/  WARPSYNC.COLLECTIVE R16, `(.L_x_1135) ;  /* 0x0000000010087348 */ /* 0x000fea0003c00000 */
[----:B------:R0:W1:Y:S02]  /*6720*/  SHFL.BFLY P2, R23, R21, R18, R19 ;  /* 0x0c00001215177389 */ /* 0x0000640000040013 */
[----:B01----:R-:W-:Y:S01]  /*6730*/  ENDCOLLECTIVE ;  /* 0x000000000000791b */ /* 0x003fe20003800000 */
.L_x_1135:
[----:B------:R-:W-:-:S05]  /*6740*/  FADD.FTZ R25, R22, R25 ;  /* 0x0000001916197221 */ /* 0x000fca0000010000 */
[----:B------:R-:W-:Y:S01]  /*6750*/  MOV R21, R25 ;  /* 0x0000001900157202 */ /* 0x000fe20000000f00 */
[----:B------:R-:W-:Y:S02]  /*6760*/  IMAD.MOV.U32 R18, RZ, RZ, 0x1 ;  /* 0x00000001ff127424 */ /* 0x000fe400078e00ff */
[----:B------:R-:W-:-:S07]  /*6770*/  FADD.FTZ R12, R0, R23 ;  /* 0x00000017000c7221 */ /* 0x000fce0000010000 */
[----:B------:R-:W-:Y:S05]  /*6780*/  WARPSYNC.COLLECTIVE R16, `(.L_x_1136) ;  /* 0x0000000010087348 */ /* 0x000fea0003c00000 */
[----:B------:R0:W1:Y:S02]  /*6790*/  SHFL.BFLY P2, R23, R21, R18, R19 ;  /* 0x0c00001215177389 */ /* 0x0000640000040013 */
[----:B01----:R-:W-:Y:S01]  /*67a0*/  ENDCOLLECTIVE ;  /* 0x000000000000791b */ /* 0x003fe20003800000 */
.L_x_1136:
[----:B------:R-:W-:Y:S02]  /*67b0*/  MOV R21, R12 ;  /* 0x0000000c00157202 */ /* 0x000fe40000000f00 */
[----:B------:R-:W-:-:S07]  /*67c0*/  MOV R24, R23 ;  /* 0x0000001700187202 */ /* 0x000fce0000000f00 */
[----:B------:R-:W-:Y:S05]  /*67d0*/  WARPSYNC.COLLECTIVE R16, `(.L_x_1137) ;  /* 0x0000000010087348 */ /* 0x000fea0003c00000 */
[----:B------:R0:W1:Y:S02]  /*67e0*/  SHFL.BFLY P2, R23, R21, R18, R19 ;  /* 0x0c00001215177389 */ /* 0x0000640000040013 */
[----:B01----:R-:W-:Y:S01]  /*67f0*/  ENDCOLLECTIVE ;  /* 0x000000000000791b */ /* 0x003fe20003800000 */
.L_x_1137:
[----:B------:R-:W-:Y:S01]  /*6800*/  FADD.FTZ R24, R25, R24 ;  /* 0x0000001819187221 */ /* 0x000fe20000010000 */
[----:B------:R-:W-:Y:S06]  /*6810*/  BRA `(.L_x_1138) ;  /* 0xffffffe800847947 */ /* 0x000fec000383ffff */
.L_x_1108:
        /* <DEDUP_REMOVED lines=8> */
.L_x_1140:
[----:B------:R-:W-:Y:S05]  /*68a0*/  BSYNC B0 ;  /* 0x0000000000007941 */ /* 0x000fea0003800000 */
.L_x_1139:
        /* <DEDUP_REMOVED lines=9> */
.L_x_1141:
[----:B------:R-:W-:Y:S01]  /*6940*/  FADD.FTZ R10, R10, R11 ;  /* 0x0000000b0a0a7221 */ /* 0x000fe20000010000 */
[----:B------:R-:W-:-:S04]  /*6950*/  HFMA2.MMA R18, -RZ, RZ, 0, 2.384185791015625e-07 ;  /* 0x00000004ff127435 */ /* 0x000fc800000001ff */
[----:B------:R-:W-:Y:S01]  /*6960*/  MOV R21, R10 ;  /* 0x0000000a00157202 */ /* 0x000fe20000000f00 */
[----:B------:R-:W-:-:S07]  /*6970*/  IMAD.MOV.U32 R15, RZ, RZ, R23 ;  /* 0x000000ffff0f7224 */ /* 0x000fce00078e0017 */
[----:B------:R-:W-:Y:S05]  /*6980*/  WARPSYNC.COLLECTIVE R16, `(.L_x_1142) ;  /* 0x0000000010087348 */ /* 0x000fea0003c00000 */
[----:B------:R0:W1:Y:S02]  /*6990*/  SHFL.BFLY P2, R23, R21, R18, R19 ;  /* 0x0c00001215177389 */ /* 0x0000640000040013 */
[----:B01----:R-:W-:Y:S01]  /*69a0*/  ENDCOLLECTIVE ;  /* 0x000000000000791b */ /* 0x003fe20003800000 */
.L_x_1142:
[----:B------:R-:W-:-:S05]  /*69b0*/  FADD.FTZ R24, R15, R0 ;  /* 0x000000000f187221 */ /* 0x000fca0000010000 */
[----:B------:R-:W-:Y:S01]  /*69c0*/  MOV R21, R24 ;  /* 0x0000001800157202 */ /* 0x000fe20000000f00 */
[----:B------:R-:W-:-:S07]  /*69d0*/  IMAD.MOV.U32 R25, RZ, RZ, R23 ;  /* 0x000000ffff197224 */ /* 0x000fce00078e0017 */
[----:B------:R-:W-:Y:S05]  /*69e0*/  WARPSYNC.COLLECTIVE R16, `(.L_x_1143) ;  /* 0x0000000010087348 */ /* 0x000fea0003c00000 */
[----:B------:R0:W1:Y:S02]  /*69f0*/  SHFL.BFLY P2, R23, R21, R18, R19 ;  /* 0x0c00001215177389 */ /* 0x0000640000040013 */
[----:B01----:R-:W-:Y:S01]  /*6a00*/  ENDCOLLECTIVE ;  /* 0x000000000000791b */ /* 0x003fe20003800000 */
.L_x_1143:
[----:B------:R-:W-:Y:S01]  /*6a10*/  FADD.FTZ R11, R10, R25 ;  /* 0x000000190a0b7221 */ /* 0x000fe20000010000 */
[----:B------:R-:W-:-:S03]  /*6a20*/  HFMA2.MMA R18, -RZ, RZ, 0, 1.1920928955078125e-07 ;  /* 0x00000002ff127435 */ /* 0x000fc600000001ff */
[----:B------:R-:W-:Y:S01]  /*6a30*/  IMAD.MOV.U32 R21, RZ, RZ, R11 ;  /* 0x000000ffff157224 */ /* 0x000fe200078e000b */
[----:B------:R-:W-:-:S07]  /*6a40*/  MOV R17, R23 ;  /* 0x0000001700117202 */ /* 0x000fce0000000f00 */
[----:B------:R-:W-:Y:S05]  /*6a50*/  WARPSYNC.COLLECTIVE R16, `(.L_x_1144) ;  /* 0x0000000010087348 */ /* 0x000fea0003c00000 */
[----:B------:R0:W1:Y:S02]  /*6a60*/  SHFL.BFLY P2, R23, R21, R18, R19 ;  /* 0x0c00001215177389 */ /* 0x0000640000040013 */
[----:B01----:R-:W-:Y:S01]  /*6a70*/  ENDCOLLECTIVE ;  /* 0x000000000000791b */ /* 0x003fe20003800000 */
.L_x_1144:
        /* <DEDUP_REMOVED lines=8> */
.L_x_1145:
        /* <DEDUP_REMOVED lines=8> */
.L_x_1146:
        /* <DEDUP_REMOVED lines=14> */
.L_x_1147:
        /* <DEDUP_REMOVED lines=14> */
.L_x_1148:
        /* <DEDUP_REMOVED lines=9> */
.L_x_1149:
        /* <DEDUP_REMOVED lines=8> */
.L_x_1150:
        /* <DEDUP_REMOVED lines=13> */
.L_x_1151:
[----:B------:R-:W-:-:S05]  /*6f20*/  FADD.FTZ R24, R24, R25 ;  /* 0x0000001918187221 */ /* 0x000fca0000010000 */
[----:B------:R-:W-:Y:S01]  /*6f30*/  MOV R21, R24 ;  /* 0x0000001800157202 */ /* 0x000fe20000000f00 */
[----:B------:R-:W-:Y:S01]  /*6f40*/  IMAD.MOV.U32 R18, RZ, RZ, 0x2 ;  /* 0x00000002ff127424 */ /* 0x000fe200078e00ff */
[----:B------:R-:W-:-:S07]  /*6f50*/  MOV R25, R23 ;  /* 0x0000001700197202 */ /* 0x000fce0000000f00 */
[----:B------:R-:W-:Y:S05]  /*6f60*/  WARPSYNC.COLLECTIVE R16, `(.L_x_1152) ;  /* 0x0000000010087348 */ /* 0x000fea0003c00000 */
[----:B------:R0:W1:Y:S02]  /*6f70*/  SHFL.BFLY P2, R23, R21, R18, R19 ;  /* 0x0c00001215177389 */ /* 0x0000640000040013 */
[----:B01----:R-:W-:Y:S01]  /*6f80*/  ENDCOLLECTIVE ;  /* 0x000000000000791b */ /* 0x003fe20003800000 */
.L_x_1152:
        /* <DEDUP_REMOVED lines=8> */
.L_x_1153:
[----:B------:R-:W-:Y:S01]  /*7010*/  MOV R21, R24 ;  /* 0x0000001800157202 */ /* 0x000fe20000000f00 */
[----:B------:R-:W-:Y:S01]  /*7020*/  IMAD.MOV.U32 R18, RZ, RZ, 0x1 ;  /* 0x00000001ff127424 */ /* 0x000fe200078e00ff */
[----:B------:R-:W-:-:S07]  /*7030*/  MOV R20, R23 ;  /* 0x0000001700147202 */ /* 0x000fce0000000f00 */
[----:B------:R-:W-:Y:S05]  /*7040*/  WARPSYNC.COLLECTIVE R16, `(.L_x_1154) ;  /* 0x0000000010087348 */ /* 0x000fea0003c00000 */
[----:B------:R0:W1:Y:S02]  /*7050*/  SHFL.BFLY P2, R23, R21, R18, R19 ;  /* 0x0c00001215177389 */ /* 0x0000640000040013 */
[----:B01----:R-:W-:Y:S01]  /*7060*/  ENDCOLLECTIVE ;  /* 0x000000000000791b */ /* 0x003fe20003800000 */
.L_x_1154:
        /* <DEDUP_REMOVED lines=10> */
.L_x_1155:
        /* <DEDUP_REMOVED lines=11> */
.L_x_1156:
        /* <DEDUP_REMOVED lines=10> */
.L_x_1157:
        /* <DEDUP_REMOVED lines=10> */
.L_x_1158:
        /* <DEDUP_REMOVED lines=9> */
.L_x_1159:
[----:B------:R-:W-:Y:S01]  /*7390*/  HFMA2.MMA R18, -RZ, RZ, 0, 1.1920928955078125e-07 ;  /* 0x00000002ff127435 */ /* 0x000fe200000001ff */
[----:B------:R-:W-:Y:S01]  /*73a0*/  IMAD.MOV.U32 R21, RZ, RZ, R34 ;  /* 0x000000ffff157224 */ /* 0x000fe200078e0022 */
[----:B------:R-:W-:-:S09]  /*73b0*/  MOV R33, R23 ;  /* 0x0000001700217202 */ /* 0x000fd20000000f00 */
[----:B------:R-:W-:Y:S05]  /*73c0*/  WARPSYNC.COLLECTIVE R16, `(.L_x_1160) ;  /* 0x0000000010087348 */ /* 0x000fea0003c00000 */
[----:B------:R0:W1:Y:S02]  /*73d0*/  SHFL.BFLY P2, R23, R21, R18, R19 ;  /* 0x0c00001215177389 */ /* 0x0000640000040013 */
[----:B01----:R-:W-:Y:S01]  /*73e0*/  ENDCOLLECTIVE ;  /* 0x000000000000791b */ /* 0x003fe20003800000 */
.L_x_1160:
        /* <DEDUP_REMOVED lines=8> */
.L_x_1161:
[----:B------:R-:W-:Y:S01]  /*7470*/  HFMA2.MMA R18, -RZ, RZ, 0, 5.9604644775390625e-08 ;  /* 0x00000001ff127435 */ /* 0x000fe200000001ff */
[----:B------:R-:W-:Y:S01]  /*7480*/  IMAD.MOV.U32 R21, RZ, RZ, R20 ;  /* 0x000000ffff157224 */ /* 0x000fe200078e0014 */
[----:B------:R-:W-:-:S09]  /*7490*/  MOV R15, R23 ;  /* 0x00000017000f7202 */ /* 0x000fd20000000f00 */
[----:B------:R-:W-:Y:S05]  /*74a0*/  WARPSYNC.COLLECTIVE R16, `(.L_x_1162) ;  /* 0x0000000010087348 */ /* 0x000fea0003c00000 */
[----:B------:R0:W1:Y:S02]  /*74b0*/  SHFL.BFLY P2, R23, R21, R18, R19 ;  /* 0x0c00001215177389 */ /* 0x0000640000040013 */
[----:B01----:R-:W-:Y:S01]  /*74c0*/  ENDCOLLECTIVE ;  /* 0x000000000000791b */ /* 0x003fe20003800000 */
.L_x_1162:
        /* <DEDUP_REMOVED lines=20> */
.L_x_1163:
[----:B------:R-:W-:Y:S01]  /*7610*/  HFMA2.MMA R18, -RZ, RZ, 0, 4.76837158203125e-07 ;  /* 0x00000008ff127435 */ /* 0x000fe200000001ff */
[----:B------:R-:W-:Y:S01]  /*7620*/  IMAD.MOV.U32 R21, RZ, RZ, R14 ;  /* 0x000000ffff157224 */ /* 0x000fe200078e000e */
[----:B------:R-:W-:-:S09]  /*7630*/  MOV R22, R23 ;  /* 0x0000001700167202 */ /* 0x000fd20000000f00 */
[----:B------:R-:W-:Y:S05]  /*7640*/  WARPSYNC.COLLECTIVE R16, `(.L_x_1164) ;  /* 0x0000000010087348 */ /* 0x000fea0003c00000 */
[----:B------:R0:W1:Y:S02]  /*7650*/  SHFL.BFLY P2, R23, R21, R18, R19 ;  /* 0x0c00001215177389 */ /* 0x0000640000040013 */
[----:B01----:R-:W-:Y:S01]  /*7660*/  ENDCOLLECTIVE ;  /* 0x000000000000791b */ /* 0x003fe20003800000 */
.L_x_1164:
[----:B------:R-:W-:Y:S01]  /*7670*/  FADD.FTZ R12, R12, R22 ;  /* 0x000000160c0c7221 */ /* 0x000fe20000010000 */
[----:B------:R-:W-:Y:S01]  /*7680*/  IMAD.MOV.U32 R21, RZ, RZ, R15 ;  /* 0x000000ffff157224 */ /* 0x000fe200078e000f */
[----:B------:R-:W-:-:S07]  /*7690*/  MOV R32, R23 ;  /* 0x0000001700207202 */ /* 0x000fce0000000f00 */
[----:B------:R-:W-:Y:S05]  /*76a0*/  WARPSYNC.COLLECTIVE R16, `(.L_x_1165) ;  /* 0x0000000010087348 */ /* 0x000fea0003c00000 */
[----:B------:R0:W1:Y:S02]  /*76b0*/  SHFL.BFLY P2, R23, R21, R18, R19 ;  /* 0x0c00001215177389 */ /* 0x0000640000040013 */
[----:B01----:R-:W-:Y:S01]  /*76c0*/  ENDCOLLECTIVE ;  /* 0x000000000000791b */ /* 0x003fe20003800000 */
.L_x_1165:
        /* <DEDUP_REMOVED lines=9> */
.L_x_1166:
[----:B------:R-:W-:Y:S01]  /*7760*/  MOV R21, R17 ;  /* 0x0000001100157202 */ /* 0x000fe20000000f00 */
[----:B------:R-:W-:Y:S01]  /*7770*/  @!P1 IMAD.WIDE R14, R0, 0x2, R14 ;  /* 0x00000002000e9825 */ /* 0x000fe200078e020e */
[----:B------:R-:W-:-:S07]  /*7780*/  MOV R33, R23 ;  /* 0x0000001700217202 */ /* 0x000fce0000000f00 */
[----:B------:R-:W-:Y:S05]  /*7790*/  WARPSYNC.COLLECTIVE R16, `(.L_x_1167) ;  /* 0x0000000010087348 */ /* 0x000fea0003c00000 */
[----:B------:R0:W1:Y:S02]  /*77a0*/  SHFL.BFLY P2, R23, R21, R18, R19 ;  /* 0x0c00001215177389 */ /* 0x0000640000040013 */
[----:B01----:R-:W-:Y:S01]  /*77b0*/  ENDCOLLECTIVE ;  /* 0x000000000000791b */ /* 0x003fe20003800000 */
.L_x_1167:
        /* <DEDUP_REMOVED lines=9> */
.L_x_1168:
[----:B------:R-:W-:Y:S02]  /*7850*/  MOV R21, R24 ;  /* 0x0000001800157202 */ /* 0x000fe40000000f00 */
[----:B------:R-:W-:-:S07]  /*7860*/  MOV R32, R23 ;  /* 0x0000001700207202 */ /* 0x000fce0000000f00 */
[----:B------:R-:W-:Y:S05]  /*7870*/  WARPSYNC.COLLECTIVE R16, `(.L_x_1169) ;  /* 0x0000000010087348 */ /* 0x000fea0003c00000 */
[----:B------:R0:W1:Y:S02]  /*7880*/  SHFL.BFLY P2, R23, R21, R18, R19 ;  /* 0x0c00001215177389 */ /* 0x0000640000040013 */
[----:B01----:R-:W-:Y:S01]  /*7890*/  ENDCOLLECTIVE ;  /* 0x000000000000791b */ /* 0x003fe20003800000 */
.L_x_1169:
        /* <DEDUP_REMOVED lines=12> */
.L_x_1170:
[----:B------:R-:W-:Y:S02]  /*7960*/  MOV R21, R12 ;  /* 0x0000000c00157202 */ /* 0x000fe40000000f00 */
[----:B------:R-:W-:-:S07]  /*7970*/  MOV R22, R23 ;  /* 0x0000001700167202 */ /* 0x000fce0000000f00 */
[----:B------:R-:W-:Y:S05]  /*7980*/  WARPSYNC.COLLECTIVE R16, `(.L_x_1171) ;  /* 0x0000000010087348 */ /* 0x000fea0003c00000 */
[----:B------:R0:W1:Y:S02]  /*7990*/  SHFL.BFLY P2, R23, R21, R18, R19 ;  /* 0x0c00001215177389 */ /* 0x0000640000040013 */
[----:B01----:R-:W-:Y:S01]  /*79a0*/  ENDCOLLECTIVE ;  /* 0x000000000000791b */ /* 0x003fe20003800000 */
.L_x_1171:
[----:B------:R-:W-:Y:S01]  /*79b0*/  FADD.FTZ R22, R25, R22 ;  /* 0x0000001619167221 */ /* 0x000fe20000010000 */
[----:B------:R-:W-:Y:S06]  /*79c0*/  BRA `(.L_x_1172) ;  /* 0xffffffe000c47947 */ /* 0x000fec000383ffff */
.L_x_1173:
        /* <DEDUP_REMOVED lines=11> */
.L_x_3915:


//--------------------- .text._ZN13group_norm_v218gn_bwd_cuda_kernelI13__nv_bfloat16Li480ELi1ELi16ELi120ELi256ELb1ELb1ELi8ELi960ELi960ELi4ELb1ELi4ELb0ELb0ELNS_15WgradSyncMethodE3ENS_16CompileConditionILi900EEEEEvPT_S6_S6_PKS5_S8_S8_S8_PKfflPfPj --------------------------
	.section	.text._ZN13group_norm_v218gn_bwd_cuda_kernelI13__nv_bfloat16Li480ELi1ELi16ELi120ELi256ELb1ELb1ELi8ELi960ELi960ELi4ELb1ELi4ELb0ELb0ELNS_15WgradSyncMethodE3ENS_16CompileConditionILi900EEEEEvPT_S6_S6_PKS5_S8_S8_S8_PKfflPfPj,"ax",@progbits
	.align	128
        .global         _ZN13group_norm_v218gn_bwd_cuda_kernelI13__nv_bfloat16Li480ELi1ELi16ELi120ELi256ELb1ELb1ELi8ELi960ELi960ELi4ELb1ELi4ELb0ELb0ELNS_15WgradSyncMethodE3ENS_16CompileConditionILi900EEEEEvPT_S6_S6_PKS5_S8_S8_S8_PKfflPfPj
        .type           _ZN13group_norm_v218gn_bwd_cuda_kernelI13__nv_bfloat16Li480ELi1ELi16ELi120ELi256ELb1ELb1ELi8ELi960ELi960ELi4ELb1ELi4ELb0ELb0ELNS_15WgradSyncMethodE3ENS_16CompileConditionILi900EEEEEvPT_S6_S6_PKS5_S8_S8_S8_PKfflPfPj,@function
        .size           _ZN13group_norm_v218gn_bwd_cuda_kernelI13__nv_bfloat16Li480ELi1ELi16ELi120ELi256ELb1ELb1ELi8ELi960ELi960ELi4ELb1ELi4ELb0ELb0ELNS_15WgradSyncMethodE3ENS_16CompileConditionILi900EEEEEvPT_S6_S6_PKS5_S8_S8_S8_PKfflPfPj,(.L_x_3916 - _ZN13group_norm_v218gn_bwd_cuda_kernelI13__nv_bfloat16Li480ELi1ELi16ELi120ELi256ELb1ELb1ELi8ELi960ELi960ELi4ELb1ELi4ELb0ELb0ELNS_15WgradSyncMethodE3ENS_16CompileConditionILi900EEEEEvPT_S6_S6_PKS5_S8_S8_S8_PKfflPfPj)
        .other          _ZN13group_norm_v218gn_bwd_cuda_kernelI13__nv_bfloat16Li480ELi1ELi16ELi120ELi256ELb1ELb1ELi8ELi960ELi960ELi4ELb1ELi4ELb0ELb0ELNS_15WgradSyncMethodE3ENS_16CompileConditionILi900EEEEEvPT_S6_S6_PKS5_S8_S8_S8_PKfflPfPj,@"STO_CUDA_ENTRY STV_DEFAULT"
_ZN13group_norm_v218gn_bwd_cuda_kernelI13__nv_bfloat16Li480ELi1ELi16ELi120ELi256ELb1ELb1ELi8ELi960ELi960ELi4ELb1ELi4ELb0ELb0ELNS_15WgradSyncMethodE3ENS_16CompileConditionILi900EEEEEvPT_S6_S6_PKS5_S8_S8_S8_PKfflPfPj:
.text._ZN13group_norm_v218gn_bwd_cuda_kernelI13__nv_bfloat16Li480ELi1ELi16ELi120ELi256ELb1ELb1ELi8ELi960ELi960ELi4ELb1ELi4ELb0ELb0ELNS_15WgradSyncMethodE3ENS_16CompileConditionILi900EEEEEvPT_S6_S6_PKS5_S8_S8_S8_PKfflPfPj:
[----:B------:R-:W-:Y:S01]  /*0000*/  LDC R1, c[0x0][0x28] ;  /* 0x00000a00ff017b82 */ /* 0x000fe20000000800 */
[----:B------:R-:W0:Y:S01]  /*0010*/  S2R R23, SR_CTAID.Y ;  /* 0x0000000000177919 */ /* 0x000e220000002600 */
[----:B------:R-:W-:Y:S01]  /*0020*/  ULDC.64 UR6, c[0x0][0x258] ;  /* 0x0000960000067ab9 */ /* 0x000fe20000000a00 */
[----:B------:R-:W-:Y:S01]  /*0030*/  ULDC.64 UR8, c[0x0][0x208] ;  /* 0x0000820000087ab9 */ /* 0x000fe20000000a00 */
[----:B------:R-:W-:Y:S01]  /*0040*/  USHF.L.U32 UR10, UR6, 0x1, URZ ;  /* 0x00000001060a7899 */ /* 0x000fe2000800063f */
[----:B------:R-:W1:Y:S01]  /*0050*/  S2R R22, SR_CTAID.X ;  /* 0x0000000000167919 */ /* 0x000e620000002500 */
[----:B------:R-:W-:Y:S01]  /*0060*/  USHF.L.U64.HI UR6, UR6, 0x1, UR7 ;  /* 0x0000000106067899 */ /* 0x000fe20008010207 */
[----:B------:R-:W-:-:S05]  /*0070*/  HFMA2.MMA R93, -RZ, RZ, 0, 0 ;  /* 0x00000000ff5d7435 */ /* 0x000fca00000001ff */
        /* <DEDUP_REMOVED lines=22> */
.L_x_1176:
[----:B------:R-:W2:Y:S04]  /*01e0*/  LD.E.STRONG.GPU R0, desc[UR8][R2.64] ;  /* 0x0000000802007980 */ /* 0x000ea8000c10f900 */
[----:B--2---:R-:W-:Y:S01]  /*01f0*/  CCTL.IVALL ;  /* 0x00000000ff00798f */ /* 0x004fe20002000000 */
[----:B------:R-:W-:Y:S05]  /*0200*/  YIELD ;  /* 0x0000000000007946 */ /* 0x000fea0003800000 */
[----:B-----5:R-:W-:-:S04]  /*0210*/  LOP3.LUT R0, R0, R5, RZ, 0x3c, !PT ;  /* 0x0000000500007212 */ /* 0x020fc800078e3cff */
[----:B------:R-:W-:-:S13]  /*0220*/  ISETP.GT.AND P0, PT, R0, -0x1, PT ;  /* 0xffffffff0000780c */ /* 0x000fda0003f04270 */
[----:B------:R-:W-:Y:S05]  /*0230*/  @P0 BRA `(.L_x_1176) ;  /* 0xfffffffc00e80947 */ /* 0x000fea000383ffff */
.L_x_1175:
[----:B------:R-:W-:Y:S05]  /*0240*/  WARPSYNC.ALL ;  /* 0x0000000000007948 */ /* 0x000fea0003800000 */
[----:B------:R-:W-:Y:S06]  /*0250*/  BAR.SYNC.DEFER_BLOCKING 0x0 ;  /* 0x0000000000007b1d */ /* 0x000fec0000010000 */
[----:B------:R-:W-:Y:S05]  /*0260*/  BRA `(.L_x_1177) ;  /* 0x0000004400447947 */ /* 0x000fea0003800000 */
.L_x_1174:
[----:B------:R-:W0:Y:S01]  /*0270*/  S2R R20, SR_TID.X ;  /* 0x0000000000147919 */ /* 0x000e220000002100 */
[----:B------:R-:W-:Y:S02]  /*0280*/  MOV R0, 0x400 ;  /* 0x0000040000007802 */ /* 0x000fe40000000f00 */
[----:B------:R-:W-:Y:S02]  /*0290*/  CS2R R56, SRZ ;  /* 0x0000000000387805 */ /* 0x000fe4000001ff00 */
[----:B------:R-:W-:Y:S01]  /*02a0*/  CS2R R58, SRZ ;  /* 0x00000000003a7805 */ /* 0x000fe2000001ff00 */
[----:B------:R-:W1:Y:S01]  /*02b0*/  S2R R19, SR_CgaCtaId ;  /* 0x0000000000137919 */ /* 0x000e620000008800 */
[----:B------:R-:W-:Y:S02]  /*02c0*/  IADD3 R0, R0, 0x3c00, RZ ;  /* 0x00003c0000007810 */ /* 0x000fe40007ffe0ff */
[----:B------:R-:W-:Y:S02]  /*02d0*/  CS2R R60, SRZ ;  /* 0x00000000003c7805 */ /* 0x000fe4000001ff00 */
[----:B------:R-:W-:Y:S01]  /*02e0*/  CS2R R62, SRZ ;  /* 0x00000000003e7805 */ /* 0x000fe2000001ff00 */
[----:B------:R-:W-:Y:S01]  /*02f0*/  UMOV UR4, URZ ;  /* 0x0000003f00047c82 */ /* 0x000fe20008000000 */
[C---:B0-----:R-:W-:Y:S01]  /*0300*/  IADD3 R4, R20.reuse, 0x1e0, RZ ;  /* 0x000001e014047810 */ /* 0x041fe20007ffe0ff */
[----:B------:R-:W-:Y:S01]  /*0310*/  IMAD.WIDE.U32 R2, R20, -0x77777777, RZ ;  /* 0x8888888914027825 */ /* 0x000fe200078e00ff */
[----:B------:R-:W-:-:S02]  /*0320*/  SHF.R.S32.HI R5, RZ, 0x1f, R20 ;  /* 0x0000001fff057819 */ /* 0x000fc40000011414 */
[----:B------:R-:W-:Y:S02]  /*0330*/  SHF.R.S32.HI R7, RZ, 0x1f, R4 ;  /* 0x0000001fff077819 */ /* 0x000fe40000011404 */
[----:B------:R-:W-:Y:S02]  /*0340*/  SHF.R.U32.HI R9, RZ, 0x7, R3 ;  /* 0x00000007ff097819 */ /* 0x000fe40000011603 */
[----:B------:R-:W-:Y:S02]  /*0350*/  LEA.HI R16, R7, R4, RZ, 0x2 ;  /* 0x0000000407107211 */ /* 0x000fe400078f10ff */
[----:B-1----:R-:W-:Y:S01]  /*0360*/  LEA R19, R19, R0, 0x18 ;  /* 0x0000000013137211 */ /* 0x002fe200078ec0ff */
[----:B------:R-:W-:Y:S01]  /*0370*/  IMAD.SHL.U32 R0, R22, 0x8, RZ ;  /* 0x0000000816007824 */ /* 0x000fe200078e00ff */
[----:B------:R-:W-:Y:S01]  /*0380*/  LEA.HI R2, R5, R20, RZ, 0x2 ;  /* 0x0000001405027211 */ /* 0x000fe200078f10ff */
[----:B------:R-:W-:Y:S01]  /*0390*/  IMAD R18, R9, -0xf0, R20 ;  /* 0xffffff1009127824 */ /* 0x000fe200078e0214 */
[----:B------:R-:W-:-:S02]  /*03a0*/  LOP3.LUT R3, R16, 0xfffffffc, RZ, 0xc0, !PT ;  /* 0xfffffffc10037812 */ /* 0x000fc400078ec0ff */
[----:B------:R-:W-:Y:S01]  /*03b0*/  SHF.R.S32.HI R17, RZ, 0x2, R2 ;  /* 0x00000002ff117819 */ /* 0x000fe20000011402 */
[----:B------:R-:W-:Y:S01]  /*03c0*/  IMAD R15, R18, 0x18, R19 ;  /* 0x00000018120f7824 */ /* 0x000fe200078e0213 */
[----:B------:R-:W-:Y:S02]  /*03d0*/  SHF.R.S32.HI R16, RZ, 0x2, R16 ;  /* 0x00000002ff107819 */ /* 0x000fe40000011410 */
[----:B------:R-:W-:Y:S02]  /*03e0*/  LOP3.LUT R0, R0, 0xf8, RZ, 0xc0, !PT ;  /* 0x000000f800007812 */ /* 0x000fe400078ec0ff */
[----:B------:R-:W-:Y:S02]  /*03f0*/  LEA.HI R6, R7, R4, RZ, 0x4 ;  /* 0x0000000407067211 */ /* 0x000fe400078f20ff */
[----:B------:R-:W-:Y:S01]  /*0400*/  IADD3 R11, R4, -R3, RZ ;  /* 0x80000003040b7210 */ /* 0x000fe20007ffe0ff */
[----:B------:R-:W-:Y:S01]  /*0410*/  IMAD.IADD R0, R0, 0x1, R9 ;  /* 0x0000000100007824 */ /* 0x000fe200078e0209 */
[----:B------:R-:W-:-:S02]  /*0420*/  IADD3 R4, R17, 0xf0, RZ ;  /* 0x000000f011047810 */ /* 0x000fc40007ffe0ff */
[----:B------:R-:W-:Y:S01]  /*0430*/  IADD3 R8, R16, 0xf0, RZ ;  /* 0x000000f010087810 */ /* 0x000fe20007ffe0ff */
[----:B------:R-:W-:Y:S01]  /*0440*/  IMAD R10, R0, 0x780, RZ ;  /* 0x00000780000a7824 */ /* 0x000fe200078e02ff */
[----:B------:R-:W-:Y:S02]  /*0450*/  LEA R15, R9, R15, 0x3 ;  /* 0x0000000f090f7211 */ /* 0x000fe400078e18ff */
[----:B------:R-:W-:Y:S02]  /*0460*/  SHF.R.S32.HI R7, RZ, 0x1f, R4 ;  /* 0x0000001fff077819 */ /* 0x000fe40000011404 */
[----:B------:R-:W-:Y:S02]  /*0470*/  SHF.R.S32.HI R9, RZ, 0x1f, R8 ;  /* 0x0000001fff097819 */ /* 0x000fe40000011408 */
[----:B------:R-:W-:Y:S02]  /*0480*/  LEA.HI R5, R5, R20, RZ, 0x4 ;  /* 0x0000001405057211 */ /* 0x000fe400078f20ff */
[----:B------:R-:W-:-:S02]  /*0490*/  LOP3.LUT R3, R2, 0xfffffffc, RZ, 0xc0, !PT ;  /* 0xfffffffc02037812 */ /* 0x000fc400078ec0ff */
[----:B------:R-:W-:Y:S02]  /*04a0*/  LEA.HI R7, R7, R4, RZ, 0x2 ;  /* 0x0000000407077211 */ /* 0x000fe400078f10ff */
[----:B------:R-:W-:Y:S02]  /*04b0*/  LEA.HI R9, R9, R8, RZ, 0x2 ;  /* 0x0000000809097211 */ /* 0x000fe400078f10ff */
[----:B------:R-:W-:Y:S02]  /*04c0*/  SHF.R.U32.HI R6, RZ, 0x4, R6 ;  /* 0x00000004ff067819 */ /* 0x000fe40000011606 */
[----:B------:R-:W-:Y:S02]  /*04d0*/  SHF.R.U32.HI R14, RZ, 0x4, R5 ;  /* 0x00000004ff0e7819 */ /* 0x000fe40000011605 */
[----:B------:R-:W-:Y:S02]  /*04e0*/  IADD3 R3, -R3, R20, RZ ;  /* 0x0000001403037210 */ /* 0x000fe40007ffe1ff */
[----:B------:R-:W-:-:S02]  /*04f0*/  SHF.R.U32.HI R2, RZ, 0x2, R7 ;  /* 0x00000002ff027819 */ /* 0x000fc40000011607 */
[----:B------:R-:W-:Y:S02]  /*0500*/  SHF.R.U32.HI R4, RZ, 0x2, R9 ;  /* 0x00000002ff047819 */ /* 0x000fe40000011609 */
[----:B------:R-:W-:Y:S02]  /*0510*/  LOP3.LUT R12, R11, 0x3, R6, 0x78, !PT ;  /* 0x000000030b0c7812 */ /* 0x000fe400078e7806 */
[C---:B------:R-:W-:Y:S02]  /*0520*/  LOP3.LUT R14, R3.reuse, 0x3, R14, 0x78, !PT ;  /* 0x00000003030e7812 */ /* 0x040fe400078e780e */
[----:B------:R-:W-:Y:S02]  /*0530*/  LOP3.LUT R13, R3, 0x3, R2, 0x78, !PT ;  /* 0x00000003030d7812 */ /* 0x000fe400078e7802 */
[----:B------:R-:W-:-:S07]  /*0540*/  LOP3.LUT R11, R11, 0x3, R4, 0x78, !PT ;  /* 0x000000030b0b7812 */ /* 0x000fce00078e7804 */
.L_x_1189:
[C---:B------:R-:W-:Y:S01]  /*0550*/  LOP3.LUT R51, R21.reuse, 0x1, RZ, 0xc0, !PT ;  /* 0x0000000115337812 */ /* 0x040fe200078ec0ff */
[----:B------:R-:W0:Y:S01]  /*0560*/  LDC.64 R68, c[0x0][0x238] ;  /* 0x00008e00ff447b82 */ /* 0x000e220000000a00 */
[--C-:B-1----:R-:W-:Y:S01]  /*0570*/  SHF.R.U64 R25, R21, 0x1, R93.reuse ;  /* 0x0000000115197819 */ /* 0x102fe2000000125d */
[----:B------:R-:W-:Y:S01]  /*0580*/  ULDC.64 UR12, c[0x0][0x248] ;  /* 0x00009200000c7ab9 */ /* 0x000fe20000000a00 */
[----:B------:R-:W-:Y:S01]  /*0590*/  SHF.R.U32.HI R4, RZ, 0x1, R93 ;  /* 0x00000001ff047819 */ /* 0x000fe2000001165d */
[----:B------:R-:W-:Y:S01]  /*05a0*/  IMAD R51, R51, 0x3c0, RZ ;  /* 0x000003c033337824 */ /* 0x000fe200078e02ff */
[----:B------:R-:W-:-:S03]  /*05b0*/  ULDC UR5, c[0x0][0x250] ;  /* 0x0000940000057ab9 */ /* 0x000fc60000000800 */
[----:B------:R-:W-:Y:S01]  /*05c0*/  IMAD R7, R4, 0x78000, RZ ;  /* 0x0007800004077824 */ /* 0x000fe200078e02ff */
        /* <DEDUP_REMOVED lines=9> */
[----:B------:R-:W1:Y:S01]  /*0660*/  LDC.64 R4, c[0x0][0x240] ;  /* 0x00009000ff047b82 */ /* 0x000e620000000a00 */
[----:B------:R-:W-:Y:S02]  /*0670*/  LEA R64, P0, R0, UR12, 0x3 ;  /* 0x0000000c00407c11 */ /* 0x000fe4000f8018ff */
[----:B------:R-:W-:Y:S02]  /*0680*/  IADD3.X R8, RZ, R24, RZ, P1, !PT ;  /* 0x00000018ff087210 */ /* 0x000fe40000ffe4ff */
[----:B------:R-:W-:-:S02]  /*0690*/  IADD3 R3, R10, 0xf00, RZ ;  /* 0x00000f000a037810 */ /* 0x000fc40007ffe0ff */
[----:B------:R-:W-:Y:S01]  /*06a0*/  LEA.HI.X R65, R0, UR13, R25, 0x3, P0 ;  /* 0x0000000d00417c11 */ /* 0x000fe200080f1c19 */
[----:B------:R-:W-:Y:S01]  /*06b0*/  ULDC.64 UR12, c[0x0][0x230] ;  /* 0x00008c00000c7ab9 */ /* 0x000fe20000000a00 */
[----:B------:R-:W-:Y:S02]  /*06c0*/  SHF.L.U64.HI R8, R7, 0x1, R8 ;  /* 0x0000000107087819 */ /* 0x000fe40000010208 */
[----:B------:R-:W-:Y:S02]  /*06d0*/  IADD3 R3, P1, R3, R2, RZ ;  /* 0x0000000203037210 */ /* 0x000fe40007f3e0ff */
[----:B------:R-:W-:Y:S01]  /*06e0*/  SHF.L.U32 R7, R7, 0x1, RZ ;  /* 0x0000000107077819 */ /* 0x000fe200000006ff */
[----:B------:R-:W2:Y:S01]  /*06f0*/  LDG.E.64.CONSTANT R64, desc[UR8][R64.64] ;  /* 0x0000000840407981 */ /* 0x000ea2000c1e9b00 */
[----:B------:R-:W-:Y:S01]  /*0700*/  SHF.L.U32 R6, R3, 0x1, RZ ;  /* 0x0000000103067819 */ /* 0x000fe200000006ff */
[----:B------:R-:W-:Y:S01]  /*0710*/  IMAD.X R0, RZ, RZ, R24, P1 ;  /* 0x000000ffff007224 */ /* 0x000fe200008e0618 */
[----:B------:R-:W-:Y:S01]  /*0720*/  IADD3 R66, P0, R7, UR12, RZ ;  /* 0x0000000c07427c10 */ /* 0x000fe2000ff1e0ff */
[----:B0-----:R-:W-:-:S03]  /*0730*/  IMAD.WIDE R68, R70, 0x2, R68 ;  /* 0x0000000246447825 */ /* 0x001fc600078e0244 */
[----:B------:R-:W-:Y:S02]  /*0740*/  IADD3.X R67, R8, UR13, RZ, P0, !PT ;  /* 0x0000000d08437c10 */ /* 0x000fe400087fe4ff */
[----:B------:R-:W-:Y:S01]  /*0750*/  IADD3 R72, P0, R6, UR12, RZ ;  /* 0x0000000c06487c10 */ /* 0x000fe2000ff1e0ff */
[----:B-1----:R-:W-:Y:S01]  /*0760*/  IMAD.WIDE R70, R70, 0x2, R4 ;  /* 0x0000000246467825 */ /* 0x002fe200078e0204 */
[----:B------:R-:W-:Y:S01]  /*0770*/  SHF.L.U64.HI R5, R3, 0x1, R0 ;  /* 0x0000000103057819 */ /* 0x000fe20000010200 */
[----:B------:R-:W3:Y:S01]  /*0780*/  LDG.E.64.CONSTANT R68, desc[UR8][R68.64] ;  /* 0x0000000844447981 */ /* 0x000ee2000c1e9b00 */
[----:B------:R-:W-:Y:S02]  /*0790*/  IADD3 R3, R10, 0x1e00, RZ ;  /* 0x00001e000a037810 */ /* 0x000fe40007ffe0ff */
[----:B------:R-:W-:Y:S01]  /*07a0*/  IADD3.X R73, R5, UR13, RZ, P0, !PT ;  /* 0x0000000d05497c10 */ /* 0x000fe200087fe4ff */
[----:B------:R-:W4:Y:S01]  /*07b0*/  LDG.E.64.CONSTANT R66, desc[UR8][R66.64] ;  /* 0x0000000842427981 */ /* 0x000f22000c1e9b00 */
[----:B------:R-:W-:-:S03]  /*07c0*/  IADD3 R3, P0, R3, R2, RZ ;  /* 0x0000000203037210 */ /* 0x000fc60007f1e0ff */
[----:B------:R-:W5:Y:S01]  /*07d0*/  LDG.E.64.CONSTANT R70, desc[UR8][R70.64] ;  /* 0x0000000846467981 */ /* 0x000f62000c1e9b00 */
[----:B------:R-:W-:Y:S01]  /*07e0*/  IADD3.X R0, RZ, R24, RZ, P0, !PT ;  /* 0x00000018ff007210 */ /* 0x000fe200007fe4ff */
[C---:B------:R-:W-:Y:S01]  /*07f0*/  IMAD.SHL.U32 R4, R3.reuse, 0x2, RZ ;  /* 0x0000000203047824 */ /* 0x040fe200078e00ff */
[----:B------:R-:W-:Y:S01]  /*0800*/  IADD3 R25, R10, 0x2d00, RZ ;  /* 0x00002d000a197810 */ /* 0x000fe20007ffe0ff */
[----:B------:R-:W3:Y:S01]  /*0810*/  LDG.E.64.CONSTANT R72, desc[UR8][R72.64] ;  /* 0x0000000848487981 */ /* 0x000ee2000c1e9b00 */
[----:B------:R-:W-:Y:S02]  /*0820*/  SHF.L.U64.HI R3, R3, 0x1, R0 ;  /* 0x0000000103037819 */ /* 0x000fe40000010200 */
[----:B------:R-:W-:-:S04]  /*0830*/  IADD3 R74, P0, R4, UR12, RZ ;  /* 0x0000000c044a7c10 */ /* 0x000fc8000ff1e0ff */
[----:B------:R-:W-:-:S06]  /*0840*/  IADD3.X R75, R3, UR13, RZ, P0, !PT ;  /* 0x0000000d034b7c10 */ /* 0x000fcc00087fe4ff */
[----:B------:R-:W3:Y:S01]  /*0850*/  LDG.E.64.CONSTANT R74, desc[UR8][R74.64] ;  /* 0x000000084a4a7981 */ /* 0x000ee2000c1e9b00 */
[----:B------:R-:W-:-:S04]  /*0860*/  IADD3 R25, P0, R25, R2, RZ ;  /* 0x0000000219197210 */ /* 0x000fc80007f1e0ff */
[----:B------:R-:W-:Y:S02]  /*0870*/  IADD3.X R0, RZ, R24, RZ, P0, !PT ;  /* 0x00000018ff007210 */ /* 0x000fe400007fe4ff */
[C---:B------:R-:W-:Y:S02]  /*0880*/  SHF.L.U32 R2, R25.reuse, 0x1, RZ ;  /* 0x0000000119027819 */ /* 0x040fe400000006ff */
[----:B------:R-:W-:Y:S02]  /*0890*/  SHF.L.U64.HI R0, R25, 0x1, R0 ;  /* 0x0000000119007819 */ /* 0x000fe40000010200 */
[----:B------:R-:W-:-:S04]  /*08a0*/  IADD3 R76, P0, R2, UR12, RZ ;  /* 0x0000000c024c7c10 */ /* 0x000fc8000ff1e0ff */
[----:B------:R-:W-:Y:S01]  /*08b0*/  IADD3.X R77, R0, UR13, RZ, P0, !PT ;  /* 0x0000000d004d7c10 */ /* 0x000fe200087fe4ff */
[----:B------:R-:W-:-:S05]  /*08c0*/  ULDC.64 UR12, c[0x0][0x228] ;  /* 0x00008a00000c7ab9 */ /* 0x000fca0000000a00 */
[----:B------:R-:W3:Y:S01]  /*08d0*/  LDG.E.64.CONSTANT R76, desc[UR8][R76.64] ;  /* 0x000000084c4c7981 */ /* 0x000ee2000c1e9b00 */
[----:B------:R-:W-:-:S04]  /*08e0*/  IADD3 R78, P0, R7, UR12, RZ ;  /* 0x0000000c074e7c10 */ /* 0x000fc8000ff1e0ff */
[----:B------:R-:W-:-:S06]  /*08f0*/  IADD3.X R79, R8, UR13, RZ, P0, !PT ;  /* 0x0000000d084f7c10 */ /* 0x000fcc00087fe4ff */
        /* <DEDUP_REMOVED lines=10> */
[----:B--2---:R-:W-:-:S06]  /*09a0*/  FADD.FTZ R24, R65, UR5 ;  /* 0x0000000541187e21 */ /* 0x004fcc0008010000 */
[----:B------:R-:W0:Y:S01]  /*09b0*/  MUFU.RSQ R24, R24 ;  /* 0x0000001800187308 */ /* 0x000e220000001400 */
[----:B----4-:R-:W-:Y:S01]  /*09c0*/  IMAD.U32 R25, R66, 0x10000, RZ ;  /* 0x0001000042197824 */ /* 0x010fe200078e00ff */
[----:B------:R-:W-:-:S03]  /*09d0*/  SHF.L.U32 R27, R67, 0x10, RZ ;  /* 0x00000010431b7819 */ /* 0x000fc600000006ff */
[C---:B------:R-:W-:Y:S02]  /*09e0*/  FADD.FTZ R25, -R64.reuse, R25 ;  /* 0x0000001940197221 */ /* 0x040fe40000010100 */
[----:B------:R-:W-:Y:S01]  /*09f0*/  FADD.FTZ R27, -R64, R27 ;  /* 0x0000001b401b7221 */ /* 0x000fe20000010100 */
[----:B-----5:R-:W-:Y:S01]  /*0a00*/  SHF.L.U32 R48, R71, 0x10, RZ ;  /* 0x0000001047307819 */ /* 0x020fe200000006ff */
[C---:B0-----:R-:W-:Y:S01]  /*0a10*/  FMUL.FTZ R95, R24.reuse, R25 ;  /* 0x00000019185f7220 */ /* 0x041fe20000410000 */
[----:B---3--:R-:W-:Y:S02]  /*0a20*/  IMAD.U32 R25, R69, 0x10000, RZ ;  /* 0x0001000045197824 */ /* 0x008fe400078e00ff */
[----:B------:R-:W-:-:S04]  /*0a30*/  FMUL.FTZ R27, R24, R27 ;  /* 0x0000001b181b7220 */ /* 0x000fc80000410000 */
[----:B------:R-:W-:Y:S01]  /*0a40*/  FFMA.FTZ R36, R27, R25, R48 ;  /* 0x000000191b247223 */ /* 0x000fe20000010030 */
[----:B------:R-:W-:Y:S02]  /*0a50*/  PRMT R30, R66, 0x7632, R30 ;  /* 0x00007632421e7816 */ /* 0x000fe4000000001e */
[----:B------:R-:W-:Y:S01]  /*0a60*/  SHF.L.U32 R94, R68, 0x10, RZ ;  /* 0x00000010445e7819 */ /* 0x000fe200000006ff */
[----:B------:R-:W-:Y:S01]  /*0a70*/  FMUL.FTZ R37, R36, -1.4426950216293334961 ;  /* 0xbfb8aa3b24257820 */ /* 0x000fe20000410000 */
[----:B------:R-:W-:Y:S01]  /*0a80*/  SHF.L.U32 R39, R70, 0x10, RZ ;  /* 0x0000001046277819 */ /* 0x000fe200000006ff */
[----:B------:R-:W-:Y:S01]  /*0a90*/  IMAD.U32 R35, R74, 0x10000, RZ ;  /* 0x000100004a237824 */ /* 0x000fe200078e00ff */
[----:B------:R-:W-:Y:S01]  /*0aa0*/  PRMT R32, R67, 0x7632, R32 ;  /* 0x0000763243207816 */ /* 0x000fe20000000020 */
[----:B------:R0:W-:Y:S02]  /*0ab0*/  MUFU.EX2 R43, R37 ;  /* 0x00000025002b7308 */ /* 0x0001e40000000800 */
[----:B------:R-:W-:Y:S01]  /*0ac0*/  FADD.FTZ R45, -R64, R35 ;  /* 0x00000023402d7221 */ /* 0x000fe20000010100 */
[----:B------:R-:W-:Y:S01]  /*0ad0*/  SHF.L.U32 R35, R30, 0x10, RZ ;  /* 0x000000101e237819 */ /* 0x000fe200000006ff */
[----:B------:R-:W-:Y:S01]  /*0ae0*/  FFMA.FTZ R42, R95, R94, R39 ;  /* 0x0000005e5f2a7223 */ /* 0x000fe20000010027 */
[----:B------:R-:W-:Y:S01]  /*0af0*/  PRMT R41, R68, 0x7632, R41 ;  /* 0x0000763244297816 */ /* 0x000fe20000000029 */
[----:B------:R-:W-:Y:S01]  /*0b00*/  FMUL.FTZ R30, R24, R45 ;  /* 0x0000002d181e7220 */ /* 0x000fe20000410000 */
[----:B0-----:R-:W-:Y:S01]  /*0b10*/  SHF.L.U32 R37, R32, 0x10, RZ ;  /* 0x0000001020257819 */ /* 0x001fe200000006ff */
[----:B------:R-:W-:Y:S01]  /*0b20*/  FADD.FTZ R45, -R64, R35 ;  /* 0x00000023402d7221 */ /* 0x000fe20000010100 */
[----:B------:R-:W-:Y:S01]  /*0b30*/  PRMT R52, R70, 0x7632, R52 ;  /* 0x0000763246347816 */ /* 0x000fe20000000034 */
[----:B------:R-:W-:Y:S01]  /*0b40*/  FMUL.FTZ R28, R42, -1.4426950216293334961 ;  /* 0xbfb8aa3b2a1c7820 */ /* 0x000fe20000410000 */
[----:B------:R-:W-:Y:S01]  /*0b50*/  PRMT R40, R69, 0x7632, R40 ;  /* 0x0000763245287816 */ /* 0x000fe20000000028 */
[----:B------:R-:W-:Y:S01]  /*0b60*/  FADD.FTZ R37, -R64, R37 ;  /* 0x0000002540257221 */ /* 0x000fe20000010100 */
[----:B------:R-:W-:Y:S01]  /*0b70*/  PRMT R55, R71, 0x7632, R55 ;  /* 0x0000763247377816 */ /* 0x000fe20000000037 */
[----:B------:R-:W-:Y:S01]  /*0b80*/  FMUL.FTZ R45, R24, R45 ;  /* 0x0000002d182d7220 */ /* 0x000fe20000410000 */
[----:B------:R-:W-:-:S02]  /*0b90*/  SHF.L.U32 R41, R41, 0x10, RZ ;  /* 0x0000001029297819 */ /* 0x000fc400000006ff */
[----:B------:R-:W-:Y:S01]  /*0ba0*/  SHF.L.U32 R52, R52, 0x10, RZ ;  /* 0x0000001034347819 */ /* 0x000fe200000006ff */
[----:B------:R-:W0:Y:S01]  /*0bb0*/  MUFU.EX2 R34, R28 ;  /* 0x0000001c00227308 */ /* 0x000e220000000800 */
[----:B------:R-:W-:Y:S01]  /*0bc0*/  SHF.L.U32 R55, R55, 0x10, RZ ;  /* 0x0000001037377819 */ /* 0x000fe200000006ff */
[----:B------:R-:W-:Y:S02]  /*0bd0*/  IMAD.U32 R40, R40, 0x10000, RZ ;  /* 0x0001000028287824 */ /* 0x000fe400078e00ff */
[----:B------:R-:W-:Y:S01]  /*0be0*/  FMUL.FTZ R49, R24, R37 ;  /* 0x0000002518317220 */ /* 0x000fe20000410000 */
[----:B------:R-:W-:-:S03]  /*0bf0*/  FFMA.FTZ R44, R45, R41, R52 ;  /* 0x000000292d2c7223 */ /* 0x000fc60000010034 */
[----:B------:R-:W-:Y:S01]  /*0c00*/  FFMA.FTZ R47, R49, R40, R55 ;  /* 0x00000028312f7223 */ /* 0x000fe20000010037 */
[----:B------:R-:W-:-:S03]  /*0c10*/  FMUL.FTZ R32, R44, -1.4426950216293334961 ;  /* 0xbfb8aa3b2c207820 */ /* 0x000fc60000410000 */
[----:B------:R-:W-:-:S03]  /*0c20*/  FMUL.FTZ R53, R47, -1.4426950216293334961 ;  /* 0xbfb8aa3b2f357820 */ /* 0x000fc60000410000 */
[----:B------:R-:W1:Y:S01]  /*0c30*/  MUFU.EX2 R32, R32 ;  /* 0x0000002000207308 */ /* 0x000e620000000800 */
[----:B0-----:R-:W-:-:S07]  /*0c40*/  FADD.FTZ R37, R34, 1 ;  /* 0x3f80000022257421 */ /* 0x001fce0000010000 */
[----:B------:R-:W0:Y:S01]  /*0c50*/  MUFU.EX2 R53, R53 ;  /* 0x0000003500357308 */ /* 0x000e220000000800 */
[----:B------:R-:W-:Y:S01]  /*0c60*/  FADD.FTZ R43, R43, 1 ;  /* 0x3f8000002b2b7421 */ /* 0x000fe20000010000 */
[----:B------:R-:W-:-:S06]  /*0c70*/  SHF.L.U32 R29, R72, 0x10, RZ ;  /* 0x00000010481d7819 */ /* 0x000fcc00000006ff */
[----:B------:R-:W2:Y:S01]  /*0c80*/  MUFU.RCP R50, R37 ;  /* 0x0000002500327308 */ /* 0x000ea20000001000 */
[----:B------:R-:W-:Y:S01]  /*0c90*/  PRMT R34, R72, 0x7632, R34 ;  /* 0x0000763248227816 */ /* 0x000fe20000000022 */
[----:B------:R-:W-:Y:S02]  /*0ca0*/  IMAD.U32 R87, R76, 0x10000, RZ ;  /* 0x000100004c577824 */ /* 0x000fe400078e00ff */
[----:B------:R-:W-:Y:S01]  /*0cb0*/  FADD.FTZ R29, -R64, R29 ;  /* 0x0000001d401d7221 */ /* 0x000fe20000010100 */
[----:B-1----:R-:W-:-:S03]  /*0cc0*/  FADD.FTZ R46, R32, 1 ;  /* 0x3f800000202e7421 */ /* 0x002fc60000010000 */
[----:B------:R1:W3:Y:S01]  /*0cd0*/  MUFU.RCP R89, R43 ;  /* 0x0000002b00597308 */ /* 0x0002e20000001000 */
[----:B------:R-:W-:Y:S01]  /*0ce0*/  SHF.L.U32 R31, R73, 0x10, RZ ;  /* 0x00000010491f7819 */ /* 0x000fe200000006ff */
[----:B0-----:R-:W-:Y:S01]  /*0cf0*/  FADD.FTZ R86, R53, 1 ;  /* 0x3f80000035567421 */ /* 0x001fe20000010000 */
[----:B------:R-:W-:Y:S01]  /*0d00*/  SHF.L.U32 R53, R34, 0x10, RZ ;  /* 0x0000001022357819 */ /* 0x000fe200000006ff */
[----:B------:R-:W-:Y:S01]  /*0d10*/  FADD.FTZ R87, -R64, R87 ;  /* 0x0000005740577221 */ /* 0x000fe20000010100 */
[----:B------:R-:W-:Y:S01]  /*0d20*/  FMUL.FTZ R26, R24, R29 ;  /* 0x0000001d181a7220 */ /* 0x000fe20000410000 */
[----:B------:R-:W-:Y:S02]  /*0d30*/  FADD.FTZ R31, -R64, R31 ;  /* 0x0000001f401f7221 */ /* 0x000fe40000010100 */
[----:B------:R-:W0:Y:S01]  /*0d40*/  MUFU.RCP R88, R46 ;  /* 0x0000002e00587308 */ /* 0x000e220000001000 */
[----:B-1----:R-:W-:Y:S01]  /*0d50*/  PRMT R43, R73, 0x7632, R43 ;  /* 0x00007632492b7816 */ /* 0x002fe2000000002b */
[----:B------:R-:W-:Y:S01]  /*0d60*/  FMUL.FTZ R34, R24, R87 ;  /* 0x0000005718227220 */ /* 0x000fe20000410000 */
[----:B------:R-:W-:Y:S01]  /*0d70*/  FADD.FTZ R87, -R64, R53 ;  /* 0x0000003540577221 */ /* 0x000fe20000010100 */
[----:B------:R-:W-:Y:S01]  /*0d80*/  FFMA.FTZ R33, R94, R26, R39 ;  /* 0x0000001a5e217223 */ /* 0x000fe20000010027 */
[----:B--2---:R-:W-:-:S03]  /*0d90*/  FADD.FTZ R53, -R50, 1 ;  /* 0x3f80000032357421 */ /* 0x004fc60000010100 */
[----:B------:R1:W2:Y:S01]  /*0da0*/  MUFU.RCP R91, R86 ;  /* 0x00000056005b7308 */ /* 0x0002a20000001000 */
[----:B------:R-:W-:Y:S01]  /*0db0*/  SHF.L.U32 R97, R43, 0x10, RZ ;  /* 0x000000102b617819 */ /* 0x000fe200000006ff */
[----:B------:R-:W-:Y:S01]  /*0dc0*/  FMUL.FTZ R28, R24, R31 ;  /* 0x0000001f181c7220 */ /* 0x000fe20000410000 */
[----:B------:R-:W-:Y:S01]  /*0dd0*/  FMUL.FTZ R29, R33, -1.4426950216293334961 ;  /* 0xbfb8aa3b211d7820 */ /* 0x000fe20000410000 */
[----:B------:R-:W-:Y:S01]  /*0de0*/  FFMA.FTZ R53, R42, R53, 1 ;  /* 0x3f8000002a357423 */ /* 0x000fe20000010035 */
[----:B------:R-:W-:Y:S01]  /*0df0*/  FMUL.FTZ R42, R24, R87 ;  /* 0x00000057182a7220 */ /* 0x000fe20000410000 */
[----:B---3--:R-:W-:Y:S01]  /*0e00*/  FADD.FTZ R43, -R89, 1 ;  /* 0x3f800000592b7421 */ /* 0x008fe20000010100 */
[----:B------:R-:W-:Y:S01]  /*0e10*/  FFMA.FTZ R31, R25, R28, R48 ;  /* 0x0000001c191f7223 */ /* 0x000fe20000010030 */
[----:B------:R-:W-:Y:S01]  /*0e20*/  FADD.FTZ R97, -R64, R97 ;  /* 0x0000006140617221 */ /* 0x000fe20000010100 */
[----:B-1----:R-:W-:Y:S01]  /*0e30*/  FFMA.FTZ R86, R41, R42, R52 ;  /* 0x0000002a29567223 */ /* 0x002fe20000010034 */
[----:B------:R-:W-:Y:S01]  /*0e40*/  FFMA.FTZ R36, R36, R43, 1 ;  /* 0x3f80000024247423 */ /* 0x000fe2000001002b */
[----:B------:R-:W1:Y:S01]  /*0e50*/  MUFU.EX2 R29, R29 ;  /* 0x0000001d001d7308 */ /* 0x000e620000000800 */
[----:B------:R-:W-:Y:S01]  /*0e60*/  FMUL.FTZ R38, R31, -1.4426950216293334961 ;  /* 0xbfb8aa3b1f267820 */ /* 0x000fe20000410000 */
[----:B------:R-:W-:Y:S01]  /*0e70*/  FMUL.FTZ R43, R24, R97 ;  /* 0x00000061182b7220 */ /* 0x000fe20000410000 */
[----:B------:R-:W-:Y:S01]  /*0e80*/  FMUL.FTZ R50, R50, R53 ;  /* 0x0000003532327220 */ /* 0x000fe20000410000 */
[----:B------:R-:W-:Y:S01]  /*0e90*/  FMUL.FTZ R92, R86, -1.4426950216293334961 ;  /* 0xbfb8aa3b565c7820 */ /* 0x000fe20000410000 */
[----:B0-----:R-:W-:Y:S01]  /*0ea0*/  FADD.FTZ R53, -R88, 1 ;  /* 0x3f80000058357421 */ /* 0x001fe20000010100 */
[----:B--2---:R-:W-:Y:S01]  /*0eb0*/  FADD.FTZ R90, -R91, 1 ;  /* 0x3f8000005b5a7421 */ /* 0x004fe20000010100 */
[----:B------:R-:W-:Y:S01]  /*0ec0*/  FFMA.FTZ R87, R40, R43, R55 ;  /* 0x0000002b28577223 */ /* 0x000fe20000010037 */
[----:B------:R-:W0:Y:S01]  /*0ed0*/  MUFU.EX2 R38, R38 ;  /* 0x0000002600267308 */ /* 0x000e220000000800 */
[----:B------:R-:W-:Y:S01]  /*0ee0*/  FFMA.FTZ R53, R44, R53, 1 ;  /* 0x3f8000002c357423 */ /* 0x000fe20000010035 */
[----:B------:R-:W-:Y:S01]  /*0ef0*/  FFMA.FTZ R44, R47, R90, 1 ;  /* 0x3f8000002f2c7423 */ /* 0x000fe2000001005a */
[----:B------:R-:W-:Y:S01]  /*0f00*/  FMUL.FTZ R96, R87, -1.4426950216293334961 ;  /* 0xbfb8aa3b57607820 */ /* 0x000fe20000410000 */
[----:B------:R-:W-:Y:S01]  /*0f10*/  FMUL.FTZ R90, R89, R36 ;  /* 0x00000024595a7220 */ /* 0x000fe20000410000 */
[----:B------:R-:W-:-:S03]  /*0f20*/  PRMT R36, R78, 0x7632, R36 ;  /* 0x000076324e247816 */ /* 0x000fc60000000024 */
[----:B------:R-:W2:Y:S01]  /*0f30*/  MUFU.EX2 R92, R92 ;  /* 0x0000005c005c7308 */ /* 0x000ea20000000800 */
[----:B------:R-:W-:Y:S01]  /*0f40*/  FMUL.FTZ R97, R91, R44 ;  /* 0x0000002c5b617220 */ /* 0x000fe20000410000 */
[----:B------:R-:W-:Y:S02]  /*0f50*/  SHF.L.U32 R47, R78, 0x10, RZ ;  /* 0x000000104e2f7819 */ /* 0x000fe400000006ff */
[----:B------:R-:W-:Y:S01]  /*0f60*/  PRMT R44, R79, 0x7632, R44 ;  /* 0x000076324f2c7816 */ /* 0x000fe2000000002c */
[----:B------:R-:W-:-:S03]  /*0f70*/  FMUL.FTZ R53, R88, R53 ;  /* 0x0000003558357220 */ /* 0x000fc60000410000 */
[----:B------:R-:W3:Y:S01]  /*0f80*/  MUFU.EX2 R96, R96 ;  /* 0x0000006000607308 */ /* 0x000ee20000000800 */
[----:B------:R-:W-:Y:S02]  /*0f90*/  IMAD.U32 R36, R36, 0x10000, RZ ;  /* 0x0001000024247824 */ /* 0x000fe400078e00ff */
[----:B-1----:R-:W-:Y:S01]  /*0fa0*/  FADD.FTZ R91, R29, 1 ;  /* 0x3f8000001d5b7421 */ /* 0x002fe20000010000 */
[----:B------:R-:W-:Y:S01]  /*0fb0*/  SHF.L.U32 R89, R79, 0x10, RZ ;  /* 0x000000104f597819 */ /* 0x000fe200000006ff */
[----:B------:R-:W-:Y:S01]  /*0fc0*/  FMUL.FTZ R29, R47, R50 ;  /* 0x000000322f1d7220 */ /* 0x000fe20000410000 */
[----:B------:R-:W-:Y:S01]  /*0fd0*/  SHF.L.U32 R44, R44, 0x10, RZ ;  /* 0x000000102c2c7819 */ /* 0x000fe200000006ff */
[----:B------:R-:W-:Y:S02]  /*0fe0*/  FMUL.FTZ R88, R36, R53 ;  /* 0x0000003524587220 */ /* 0x000fe40000410000 */
[----:B------:R-:W-:Y:S01]  /*0ff0*/  FMUL.FTZ R36, R89, R90 ;  /* 0x0000005a59247220 */ /* 0x000fe20000410000 */
[----:B------:R-:W-:Y:S01]  /*1000*/  FFMA.FTZ R50, R94, R29, RZ ;  /* 0x0000001d5e327223 */ /* 0x000fe200000100ff */
[----:B------:R-:W-:Y:S01]  /*1010*/  FMUL.FTZ R47, R44, R97 ;  /* 0x000000612c2f7220 */ /* 0x000fe20000410000 */
[----:B0-----:R-:W-:Y:S01]  /*1020*/  FADD.FTZ R89, R38, 1 ;  /* 0x3f80000026597421 */ /* 0x001fe20000010000 */
[----:B------:R-:W-:Y:S01]  /*1030*/  FMUL.FTZ R44, R94, R29 ;  /* 0x0000001d5e2c7220 */ /* 0x000fe20000410000 */
[----:B------:R-:W-:-:S02]  /*1040*/  PRMT R38, R74, 0x7632, R38 ;  /* 0x000076324a267816 */ /* 0x000fc40000000026 */
[----:B------:R-:W-:Y:S01]  /*1050*/  SHF.L.U32 R99, R77, 0x10, RZ ;  /* 0x000000104d637819 */ /* 0x000fe200000006ff */
[----:B------:R-:W0:Y:S01]  /*1060*/  MUFU.RCP R91, R91 ;  /* 0x0000005b005b7308 */ /* 0x000e220000001000 */
[----:B------:R-:W-:Y:S01]  /*1070*/  SHF.L.U32 R65, R75, 0x10, RZ ;  /* 0x000000104b417819 */ /* 0x000fe200000006ff */
[-C--:B------:R-:W-:Y:S01]  /*1080*/  FFMA.FTZ R53, R45, R88.reuse, R58 ;  /* 0x000000582d357223 */ /* 0x080fe2000001003a */
[----:B------:R-:W-:Y:S01]  /*1090*/  FADD.FTZ R59, R88, R59 ;  /* 0x0000003b583b7221 */ /* 0x000fe20000010000 */
[----:B--2---:R-:W-:Y:S01]  /*10a0*/  FADD.FTZ R92, R92, 1 ;  /* 0x3f8000005c5c7421 */ /* 0x004fe20000010000 */
[----:B------:R-:W-:Y:S01]  /*10b0*/  FFMA.FTZ R50, R41, R88, R50 ;  /* 0x0000005829327223 */ /* 0x000fe20000010032 */
[----:B------:R-:W-:Y:S01]  /*10c0*/  FFMA.FTZ R44, R95, R44, RZ ;  /* 0x0000002c5f2c7223 */ /* 0x000fe200000100ff */
[----:B------:R-:W-:Y:S01]  /*10d0*/  FMUL.FTZ R88, R41, R88 ;  /* 0x0000005829587220 */ /* 0x000fe20000410000 */
[----:B------:R1:W2:Y:S01]  /*10e0*/  MUFU.RCP R58, R89 ;  /* 0x00000059003a7308 */ /* 0x0002a20000001000 */
[----:B------:R-:W-:-:S02]  /*10f0*/  IMAD.U32 R97, R38, 0x10000, RZ ;  /* 0x0001000026617824 */ /* 0x000fc400078e00ff */
[C---:B------:R-:W-:Y:S01]  /*1100*/  FADD.FTZ R99, -R64.reuse, R99 ;  /* 0x0000006340637221 */ /* 0x040fe20000010100 */
[----:B------:R-:W-:Y:S01]  /*1110*/  FADD.FTZ R65, -R64, R65 ;  /* 0x0000004140417221 */ /* 0x000fe20000010100 */
[--C-:B------:R-:W-:Y:S01]  /*1120*/  FFMA.FTZ R88, R45, R88, R44.reuse ;  /* 0x000000582d587223 */ /* 0x100fe2000001002c */
[----:B---3--:R-:W-:Y:S01]  /*1130*/  FADD.FTZ R96, R96, 1 ;  /* 0x3f80000060607421 */ /* 0x008fe20000010000 */
[----:B------:R-:W-:Y:S01]  /*1140*/  PRMT R44, R75, 0x7632, R44 ;  /* 0x000076324b2c7816 */ /* 0x000fe2000000002c */
[----:B------:R-:W-:Y:S01]  /*1150*/  FADD.FTZ R97, -R64, R97 ;  /* 0x0000006140617221 */ /* 0x000fe20000010100 */
[----:B------:R-:W3:Y:S01]  /*1160*/  MUFU.RCP R92, R92 ;  /* 0x0000005c005c7308 */ /* 0x000ee20000001000 */
[----:B------:R-:W-:Y:S01]  /*1170*/  FFMA.FTZ R35, R94, R30, R39 ;  /* 0x0000001e5e237223 */ /* 0x000fe20000010027 */
[C---:B------:R-:W-:Y:S01]  /*1180*/  FMUL.FTZ R38, R24.reuse, R99 ;  /* 0x0000006318267220 */ /* 0x040fe20000410000 */
[----:B------:R-:W-:Y:S01]  /*1190*/  FMUL.FTZ R45, R25, R36 ;  /* 0x00000024192d7220 */ /* 0x000fe20000410000 */
[----:B------:R-:W-:Y:S01]  /*11a0*/  FMUL.FTZ R32, R24, R65 ;  /* 0x0000004118207220 */ /* 0x000fe20000410000 */
[----:B-1----:R-:W-:Y:S01]  /*11b0*/  SHF.L.U32 R89, R44, 0x10, RZ ;  /* 0x000000102c597819 */ /* 0x002fe200000006ff */
[----:B------:R-:W-:-:S02]  /*11c0*/  FMUL.FTZ R44, R24, R97 ;  /* 0x00000061182c7220 */ /* 0x000fc40000410000 */
[----:B------:R1:W4:Y:S01]  /*11d0*/  MUFU.RCP R99, R96 ;  /* 0x0000006000637308 */ /* 0x0003220000001000 */
[----:B------:R-:W-:Y:S01]  /*11e0*/  FMUL.FTZ R54, R35, -1.4426950216293334961 ;  /* 0xbfb8aa3b23367820 */ /* 0x000fe20000410000 */
[----:B------:R-:W-:Y:S01]  /*11f0*/  FFMA.FTZ R90, R27, R45, R88 ;  /* 0x0000002d1b5a7223 */ /* 0x000fe20000010058 */
[----:B------:R-:W-:Y:S01]  /*1200*/  FMUL.FTZ R97, R40, R47 ;  /* 0x0000002f28617220 */ /* 0x000fe20000410000 */
[----:B------:R-:W-:Y:S01]  /*1210*/  FFMA.FTZ R37, R25, R32, R48 ;  /* 0x0000002019257223 */ /* 0x000fe20000010030 */
[----:B------:R-:W-:Y:S02]  /*1220*/  FADD.FTZ R45, -R64, R89 ;  /* 0x00000059402d7221 */ /* 0x000fe40000010100 */
[----:B------:R-:W-:Y:S01]  /*1230*/  FFMA.FTZ R97, R49, R97, R90 ;  /* 0x0000006131617223 */ /* 0x000fe2000001005a */
[----:B------:R-:W-:Y:S01]  /*1240*/  FMUL.FTZ R65, R37, -1.4426950216293334961 ;  /* 0xbfb8aa3b25417820 */ /* 0x000fe20000410000 */
[----:B0-----:R-:W-:Y:S01]  /*1250*/  FADD.FTZ R90, -R91, 1 ;  /* 0x3f8000005b5a7421 */ /* 0x001fe20000010100 */
[----:B------:R-:W0:Y:S01]  /*1260*/  MUFU.EX2 R54, R54 ;  /* 0x0000003600367308 */ /* 0x000e220000000800 */
[----:B--2---:R-:W-:Y:S01]  /*1270*/  FADD.FTZ R100, -R58, 1 ;  /* 0x3f8000003a647421 */ /* 0x004fe20000010100 */
[----:B------:R-:W-:Y:S01]  /*1280*/  FFMA.FTZ R89, R41, R44, R52 ;  /* 0x0000002c29597223 */ /* 0x000fe20000010034 */
[----:B------:R-:W-:Y:S01]  /*1290*/  FMUL.FTZ R45, R24, R45 ;  /* 0x0000002d182d7220 */ /* 0x000fe20000410000 */
[----:B------:R-:W-:Y:S01]  /*12a0*/  FFMA.FTZ R98, R33, R90, 1 ;  /* 0x3f80000021627423 */ /* 0x000fe2000001005a */
[----:B------:R-:W-:Y:S01]  /*12b0*/  FFMA.FTZ R33, R31, R100, 1 ;  /* 0x3f8000001f217423 */ /* 0x000fe20000010064 */
[----:B-1----:R-:W-:Y:S01]  /*12c0*/  FMUL.FTZ R96, R89, -1.4426950216293334961 ;  /* 0xbfb8aa3b59607820 */ /* 0x002fe20000410000 */
[----:B---3--:R-:W-:Y:S01]  /*12d0*/  FADD.FTZ R31, -R92, 1 ;  /* 0x3f8000005c1f7421 */ /* 0x008fe20000010100 */
[----:B------:R-:W1:Y:S01]  /*12e0*/  MUFU.EX2 R65, R65 ;  /* 0x0000004100417308 */ /* 0x000e620000000800 */
[----:B------:R-:W-:Y:S01]  /*12f0*/  FFMA.FTZ R90, R40, R45, R55 ;  /* 0x0000002d285a7223 */ /* 0x000fe20000010037 */
[----:B----4-:R-:W-:Y:S01]  /*1300*/  FADD.FTZ R100, -R99, 1 ;  /* 0x3f80000063647421 */ /* 0x010fe20000010100 */
[----:B------:R-:W-:Y:S01]  /*1310*/  FFMA.FTZ R31, R86, R31, 1 ;  /* 0x3f800000561f7423 */ /* 0x000fe2000001001f */
[----:B------:R-:W-:Y:S01]  /*1320*/  FMUL.FTZ R98, R91, R98 ;  /* 0x000000625b627220 */ /* 0x000fe20000410000 */
[----:B------:R-:W-:Y:S01]  /*1330*/  FMUL.FTZ R101, R90, -1.4426950216293334961 ;  /* 0xbfb8aa3b5a657820 */ /* 0x000fe20000410000 */
[----:B------:R-:W-:Y:S01]  /*1340*/  FMUL.FTZ R91, R58, R33 ;  /* 0x000000213a5b7220 */ /* 0x000fe20000410000 */
[----:B------:R-:W-:Y:S01]  /*1350*/  FFMA.FTZ R100, R87, R100, 1 ;  /* 0x3f80000057647423 */ /* 0x000fe20000010064 */
[----:B------:R-:W2:Y:S01]  /*1360*/  MUFU.EX2 R96, R96 ;  /* 0x0000006000607308 */ /* 0x000ea20000000800 */
[----:B------:R-:W-:Y:S01]  /*1370*/  FMUL.FTZ R87, R92, R31 ;  /* 0x0000001f5c577220 */ /* 0x000fe20000410000 */
[----:B------:R-:W-:-:S02]  /*1380*/  PRMT R33, R80, 0x7632, R33 ;  /* 0x0000763250217816 */ /* 0x000fc40000000021 */
[----:B------:R-:W-:Y:S02]  /*1390*/  SHF.L.U32 R31, R80, 0x10, RZ ;  /* 0x00000010501f7819 */ /* 0x000fe400000006ff */
[----:B------:R-:W-:Y:S01]  /*13a0*/  SHF.L.U32 R58, R81, 0x10, RZ ;  /* 0x00000010513a7819 */ /* 0x000fe200000006ff */
[----:B0-----:R-:W-:Y:S01]  /*13b0*/  FADD.FTZ R86, R54, 1 ;  /* 0x3f80000036567421 */ /* 0x001fe20000010000 */
[----:B------:R-:W0:Y:S01]  /*13c0*/  MUFU.EX2 R101, R101 ;  /* 0x0000006500657308 */ /* 0x000e220000000800 */
[----:B------:R-:W-:Y:S02]  /*13d0*/  IMAD.U32 R54, R33, 0x10000, RZ ;  /* 0x0001000021367824 */ /* 0x000fe400078e00ff */
[----:B------:R-:W-:Y:S01]  /*13e0*/  FMUL.FTZ R31, R31, R98 ;  /* 0x000000621f1f7220 */ /* 0x000fe20000410000 */
[----:B------:R-:W-:Y:S01]  /*13f0*/  FMUL.FTZ R33, R58, R91 ;  /* 0x0000005b3a217220 */ /* 0x000fe20000410000 */
[----:B------:R-:W-:Y:S01]  /*1400*/  PRMT R58, R76, 0x7632, R58 ;  /* 0x000076324c3a7816 */ /* 0x000fe2000000003a */
[----:B-1----:R-:W-:Y:S01]  /*1410*/  FADD.FTZ R92, R65, 1 ;  /* 0x3f800000415c7421 */ /* 0x002fe20000010000 */
[----:B------:R-:W-:Y:S01]  /*1420*/  FMUL.FTZ R100, R99, R100 ;  /* 0x0000006463647220 */ /* 0x000fe20000410000 */
[----:B------:R-:W-:Y:S01]  /*1430*/  FMUL.FTZ R65, R94, R31 ;  /* 0x0000001f5e417220 */ /* 0x000fe20000410000 */
[----:B------:R-:W-:Y:S01]  /*1440*/  FMUL.FTZ R54, R54, R87 ;  /* 0x0000005736367220 */ /* 0x000fe20000410000 */
[----:B------:R-:W-:-:S02]  /*1450*/  SHF.L.U32 R99, R58, 0x10, RZ ;  /* 0x000000103a637819 */ /* 0x000fc400000006ff */
[----:B------:R-:W-:Y:S01]  /*1460*/  PRMT R58, R77, 0x7632, R58 ;  /* 0x000076324d3a7816 */ /* 0x000fe2000000003a */
[----:B------:R-:W1:Y:S01]  /*1470*/  MUFU.RCP R86, R86 ;  /* 0x0000005600567308 */ /* 0x000e620000001000 */
[----:B------:R-:W-:Y:S01]  /*1480*/  FFMA.FTZ R97, R26, R65, R97 ;  /* 0x000000411a617223 */ /* 0x000fe20000010061 */
[----:B------:R-:W-:Y:S01]  /*1490*/  FMUL.FTZ R87, R41, R54 ;  /* 0x0000003629577220 */ /* 0x000fe20000410000 */
[----:B------:R-:W-:Y:S01]  /*14a0*/  PRMT R65, R81, 0x7632, R65 ;  /* 0x0000763251417816 */ /* 0x000fe20000000041 */
[----:B--2---:R-:W-:Y:S01]  /*14b0*/  FADD.FTZ R91, R96, 1 ;  /* 0x3f800000605b7421 */ /* 0x004fe20000010000 */
[----:B------:R-:W-:Y:S01]  /*14c0*/  FFMA.FTZ R39, R94, R34, R39 ;  /* 0x000000225e277223 */ /* 0x000fe20000010027 */
[----:B------:R-:W-:Y:S01]  /*14d0*/  FADD.FTZ R103, -R64, R99 ;  /* 0x0000006340677221 */ /* 0x000fe20000010100 */
[----:B------:R-:W-:Y:S01]  /*14e0*/  SHF.L.U32 R105, R58, 0x10, RZ ;  /* 0x000000103a697819 */ /* 0x000fe200000006ff */
[----:B------:R-:W2:Y:S01]  /*14f0*/  MUFU.RCP R92, R92 ;  /* 0x0000005c005c7308 */ /* 0x000ea20000001000 */
[----:B------:R-:W-:Y:S01]  /*1500*/  FFMA.FTZ R99, R42, R87, R97 ;  /* 0x000000572a637223 */ /* 0x000fe20000010061 */
[----:B------:R-:W-:Y:S01]  /*1510*/  SHF.L.U32 R87, R65, 0x10, RZ ;  /* 0x0000001041577819 */ /* 0x000fe200000006ff */
[----:B------:R-:W-:Y:S01]  /*1520*/  FMUL.FTZ R46, R39, -1.4426950216293334961 ;  /* 0xbfb8aa3b272e7820 */ /* 0x000fe20000410000 */
[----:B------:R-:W-:Y:S01]  /*1530*/  FMUL.FTZ R58, R24, R103 ;  /* 0x00000067183a7220 */ /* 0x000fe20000410000 */
[----:B0-----:R-:W-:Y:S01]  /*1540*/  FADD.FTZ R97, R101, 1 ;  /* 0x3f80000065617421 */ /* 0x001fe20000010000 */
[----:B------:R-:W-:-:S02]  /*1550*/  FADD.FTZ R105, -R64, R105 ;  /* 0x0000006940697221 */ /* 0x000fc40000010100 */
[----:B------:R-:W0:Y:S01]  /*1560*/  MUFU.RCP R91, R91 ;  /* 0x0000005b005b7308 */ /* 0x000e220000001000 */
[----:B------:R-:W-:Y:S01]  /*1570*/  FMUL.FTZ R96, R25, R33 ;  /* 0x0000002119607220 */ /* 0x000fe20000410000 */
[----:B------:R-:W-:Y:S01]  /*1580*/  FFMA.FTZ R65, R41, R58, R52 ;  /* 0x0000003a29417223 */ /* 0x000fe20000010034 */
[----:B------:R-:W-:Y:S01]  /*1590*/  FMUL.FTZ R87, R87, R100 ;  /* 0x0000006457577220 */ /* 0x000fe20000410000 */
[----:B------:R-:W-:Y:S01]  /*15a0*/  FMUL.FTZ R52, R24, R105 ;  /* 0x0000006918347220 */ /* 0x000fe20000410000 */
[----:B------:R-:W-:Y:S01]  /*15b0*/  FFMA.FTZ R48, R25, R38, R48 ;  /* 0x0000002619307223 */ /* 0x000fe20000010030 */
[----:B------:R-:W-:Y:S02]  /*15c0*/  FFMA.FTZ R96, R28, R96, R99 ;  /* 0x000000601c607223 */ /* 0x000fe40000010063 */
[----:B------:R-:W3:Y:S01]  /*15d0*/  MUFU.EX2 R46, R46 ;  /* 0x0000002e002e7308 */ /* 0x000ee20000000800 */
[C---:B------:R-:W-:Y:S01]  /*15e0*/  FMUL.FTZ R99, R40.reuse, R87 ;  /* 0x0000005728637220 */ /* 0x040fe20000410000 */
[----:B------:R-:W-:Y:S01]  /*15f0*/  FFMA.FTZ R55, R40, R52, R55 ;  /* 0x0000003428377223 */ /* 0x000fe20000010037 */
[----:B------:R-:W-:Y:S01]  /*1600*/  FMUL.FTZ R88, R48, -1.4426950216293334961 ;  /* 0xbfb8aa3b30587820 */ /* 0x000fe20000410000 */
[----:B-1----:R-:W-:-:S04]  /*1610*/  FADD.FTZ R100, -R86, 1 ;  /* 0x3f80000056647421 */ /* 0x002fc80000010100 */
[----:B------:R-:W1:Y:S01]  /*1620*/  MUFU.RCP R97, R97 ;  /* 0x0000006100617308 */ /* 0x000e620000001000 */
[----:B------:R-:W-:Y:S01]  /*1630*/  FFMA.FTZ R99, R43, R99, R96 ;  /* 0x000000632b637223 */ /* 0x000fe20000010060 */
[----:B--2---:R-:W-:Y:S01]  /*1640*/  FADD.FTZ R102, -R92, 1 ;  /* 0x3f8000005c667421 */ /* 0x004fe20000010100 */
[----:B------:R-:W-:Y:S01]  /*1650*/  FMUL.FTZ R98, R65, -1.4426950216293334961 ;  /* 0xbfb8aa3b41627820 */ /* 0x000fe20000410000 */
[----:B------:R-:W-:Y:S01]  /*1660*/  FMUL.FTZ R96, R55, -1.4426950216293334961 ;  /* 0xbfb8aa3b37607820 */ /* 0x000fe20000410000 */
[----:B------:R-:W-:Y:S01]  /*1670*/  FFMA.FTZ R35, R35, R100, 1 ;  /* 0x3f80000023237423 */ /* 0x000fe20000010064 */
[----:B------:R-:W-:Y:S01]  /*1680*/  FFMA.FTZ R37, R37, R102, 1 ;  /* 0x3f80000025257423 */ /* 0x000fe20000010066 */
[----:B0-----:R-:W-:Y:S01]  /*1690*/  FADD.FTZ R100, -R91, 1 ;  /* 0x3f8000005b647421 */ /* 0x001fe20000010100 */
[----:B------:R-:W0:Y:S01]  /*16a0*/  MUFU.EX2 R88, R88 ;  /* 0x0000005800587308 */ /* 0x000e220000000800 */
[----:B------:R-:W-:Y:S01]  /*16b0*/  FMUL.FTZ R86, R86, R35 ;  /* 0x0000002356567220 */ /* 0x000fe20000410000 */
[----:B------:R-:W-:Y:S01]  /*16c0*/  FMUL.FTZ R92, R92, R37 ;  /* 0x000000255c5c7220 */ /* 0x000fe20000410000 */
[C---:B------:R-:W-:Y:S01]  /*16d0*/  PRMT R35, R82.reuse, 0x7632, R35 ;  /* 0x0000763252237816 */ /* 0x040fe20000000023 */
[----:B------:R-:W-:-:S02]  /*16e0*/  IMAD.U32 R37, R82, 0x10000, RZ ;  /* 0x0001000052257824 */ /* 0x000fc400078e00ff */
[----:B------:R-:W-:Y:S02]  /*16f0*/  FFMA.FTZ R62, R49, R47, R62 ;  /* 0x0000002f313e7223 */ /* 0x000fe4000001003e */
[----:B------:R-:W2:Y:S01]  /*1700*/  MUFU.EX2 R98, R98 ;  /* 0x0000006200627308 */ /* 0x000ea20000000800 */
[----:B------:R-:W-:Y:S01]  /*1710*/  FFMA.FTZ R100, R89, R100, 1 ;  /* 0x3f80000059647423 */ /* 0x000fe20000010064 */
[----:B---3--:R-:W-:Y:S01]  /*1720*/  FADD.FTZ R49, R46, 1 ;  /* 0x3f8000002e317421 */ /* 0x008fe20000010000 */
[----:B-1----:R-:W-:-:S05]  /*1730*/  FADD.FTZ R89, -R97, 1 ;  /* 0x3f80000061597421 */ /* 0x002fca0000010100 */
[----:B------:R-:W1:Y:S01]  /*1740*/  MUFU.EX2 R96, R96 ;  /* 0x0000006000607308 */ /* 0x000e620000000800 */
[----:B------:R-:W-:Y:S01]  /*1750*/  SHF.L.U32 R46, R35, 0x10, RZ ;  /* 0x00000010232e7819 */ /* 0x000fe200000006ff */
[----:B------:R-:W-:Y:S01]  /*1760*/  FMUL.FTZ R35, R37, R86 ;  /* 0x0000005625237220 */ /* 0x000fe20000410000 */
[----:B------:R-:W-:Y:S01]  /*1770*/  FMUL.FTZ R91, R91, R100 ;  /* 0x000000645b5b7220 */ /* 0x000fe20000410000 */
[C---:B------:R-:W-:Y:S01]  /*1780*/  PRMT R37, R83.reuse, 0x7632, R37 ;  /* 0x0000763253257816 */ /* 0x040fe20000000025 */
[----:B------:R-:W-:Y:S01]  /*1790*/  FFMA.FTZ R90, R90, R89, 1 ;  /* 0x3f8000005a5a7423 */ /* 0x000fe20000010059 */
[----:B------:R-:W-:Y:S01]  /*17a0*/  FMUL.FTZ R86, R94, R35 ;  /* 0x000000235e567220 */ /* 0x000fe20000410000 */
[----:B------:R-:W-:Y:S01]  /*17b0*/  FMUL.FTZ R46, R46, R91 ;  /* 0x0000005b2e2e7220 */ /* 0x000fe20000410000 */
[----:B------:R-:W-:Y:S01]  /*17c0*/  SHF.L.U32 R89, R83, 0x10, RZ ;  /* 0x0000001053597819 */ /* 0x000fe200000006ff */
[----:B------:R-:W3:Y:S01]  /*17d0*/  MUFU.RCP R49, R49 ;  /* 0x0000003100317308 */ /* 0x000ee20000001000 */
[----:B------:R-:W-:Y:S01]  /*17e0*/  SHF.L.U32 R91, R37, 0x10, RZ ;  /* 0x00000010255b7819 */ /* 0x000fe200000006ff */
[----:B------:R-:W-:Y:S01]  /*17f0*/  FMUL.FTZ R100, R97, R90 ;  /* 0x0000005a61647220 */ /* 0x000fe20000410000 */
[----:B------:R-:W-:Y:S01]  /*1800*/  FFMA.FTZ R99, R30, R86, R99 ;  /* 0x000000561e637223 */ /* 0x000fe20000010063 */
[----:B0-----:R-:W-:Y:S01]  /*1810*/  FADD.FTZ R101, R88, 1 ;  /* 0x3f80000058657421 */ /* 0x001fe20000010000 */
[----:B------:R-:W-:Y:S01]  /*1820*/  FMUL.FTZ R86, R41, R46 ;  /* 0x0000002e29567220 */ /* 0x000fe20000410000 */
[----:B------:R-:W-:Y:S01]  /*1830*/  FMUL.FTZ R37, R89, R92 ;  /* 0x0000005c59257220 */ /* 0x000fe20000410000 */
[----:B--2---:R-:W-:Y:S01]  /*1840*/  FADD.FTZ R88, R98, 1 ;  /* 0x3f80000062587421 */ /* 0x004fe20000010000 */
[----:B------:R-:W-:Y:S01]  /*1850*/  FMUL.FTZ R89, R91, R100 ;  /* 0x000000645b597220 */ /* 0x000fe20000410000 */
[----:B-1----:R-:W-:Y:S01]  /*1860*/  FADD.FTZ R97, R96, 1 ;  /* 0x3f80000060617421 */ /* 0x002fe20000010000 */
[----:B------:R-:W-:Y:S01]  /*1870*/  FFMA.FTZ R91, R25, R36, R50 ;  /* 0x00000024195b7223 */ /* 0x000fe20000010032 */
[----:B------:R-:W0:Y:S01]  /*1880*/  MUFU.RCP R90, R101 ;  /* 0x00000065005a7308 */ /* 0x000e220000001000 */
[----:B------:R-:W-:-:S02]  /*1890*/  FFMA.FTZ R99, R44, R86, R99 ;  /* 0x000000562c637223 */ /* 0x000fc40000010063 */
[----:B------:R-:W-:Y:S01]  /*18a0*/  FFMA.FTZ R91, R40, R47, R91 ;  /* 0x0000002f285b7223 */ /* 0x000fe2000001005b */
[----:B------:R-:W-:-:S04]  /*18b0*/  FFMA.FTZ R53, R42, R54, R53 ;  /* 0x000000362a357223 */ /* 0x000fc80000010035 */
[----:B------:R-:W1:Y:S01]  /*18c0*/  MUFU.RCP R86, R97 ;  /* 0x0000006100567308 */ /* 0x000e620000001000 */
[----:B------:R-:W-:Y:S01]  /*18d0*/  FFMA.FTZ R42, R94, R31, R91 ;  /* 0x0000001f5e2a7223 */ /* 0x000fe2000001005b */
[----:B------:R-:W-:-:S06]  /*18e0*/  FMUL.FTZ R92, R25, R37 ;  /* 0x00000025195c7220 */ /* 0x000fcc0000410000 */
[----:B------:R-:W2:Y:S01]  /*18f0*/  MUFU.RCP R88, R88 ;  /* 0x0000005800587308 */ /* 0x000ea20000001000 */
[----:B---3--:R-:W-:Y:S01]  /*1900*/  FADD.FTZ R96, -R49, 1 ;  /* 0x3f80000031607421 */ /* 0x008fe20000010100 */
[----:B------:R-:W-:Y:S01]  /*1910*/  FADD.FTZ R50, R47, R63 ;  /* 0x0000003f2f327221 */ /* 0x000fe20000010000 */
[----:B------:R-:W-:Y:S01]  /*1920*/  FFMA.FTZ R42, R41, R54, R42 ;  /* 0x00000036292a7223 */ /* 0x000fe2000001002a */
[----:B------:R-:W-:Y:S01]  /*1930*/  FFMA.FTZ R92, R32, R92, R99 ;  /* 0x0000005c205c7223 */ /* 0x000fe20000010063 */
[----:B------:R-:W-:Y:S01]  /*1940*/  FMUL.FTZ R47, R40, R89 ;  /* 0x00000059282f7220 */ /* 0x000fe20000410000 */
[----:B------:R-:W-:Y:S01]  /*1950*/  FFMA.FTZ R96, R39, R96, 1 ;  /* 0x3f80000027607423 */ /* 0x000fe20000010060 */
[----:B------:R-:W-:Y:S02]  /*1960*/  FFMA.FTZ R39, R25, R33, R42 ;  /* 0x0000002119277223 */ /* 0x000fe4000001002a */
[----:B------:R-:W-:Y:S01]  /*1970*/  FFMA.FTZ R63, R45, R47, R92 ;  /* 0x0000002f2d3f7223 */ /* 0x000fe2000001005c */
[----:B0-----:R-:W-:Y:S01]  /*1980*/  FADD.FTZ R47, -R90, 1 ;  /* 0x3f8000005a2f7421 */ /* 0x001fe20000010100 */
[----:B-1----:R-:W-:Y:S01]  /*1990*/  FADD.FTZ R42, -R86, 1 ;  /* 0x3f800000562a7421 */ /* 0x002fe20000010100 */
[----:B------:R-:W-:-:S02]  /*19a0*/  FFMA.FTZ R39, R40, R87, R39 ;  /* 0x0000005728277223 */ /* 0x000fc40000010027 */
[----:B------:R-:W-:Y:S01]  /*19b0*/  FFMA.FTZ R47, R48, R47, 1 ;  /* 0x3f800000302f7423 */ /* 0x000fe2000001002f */
[----:B------:R-:W-:Y:S01]  /*19c0*/  FFMA.FTZ R91, R55, R42, 1 ;  /* 0x3f800000375b7423 */ /* 0x000fe2000001002a */
[----:B--2---:R-:W-:Y:S01]  /*19d0*/  FADD.FTZ R92, -R88, 1 ;  /* 0x3f800000585c7421 */ /* 0x004fe20000010100 */
[----:B------:R-:W-:Y:S01]  /*19e0*/  FFMA.FTZ R48, R94, R35, R39 ;  /* 0x000000235e307223 */ /* 0x000fe20000010027 */
[----:B------:R-:W-:Y:S01]  /*19f0*/  PRMT R42, R84, 0x7632, R42 ;  /* 0x00007632542a7816 */ /* 0x000fe2000000002a */
[----:B------:R-:W-:Y:S01]  /*1a00*/  FMUL.FTZ R90, R90, R47 ;  /* 0x0000002f5a5a7220 */ /* 0x000fe20000410000 */
[----:B------:R-:W-:Y:S01]  /*1a10*/  FFMA.FTZ R65, R65, R92, 1 ;  /* 0x3f80000041417423 */ /* 0x000fe2000001005c */
[----:B------:R-:W-:Y:S01]  /*1a20*/  FMUL.FTZ R96, R49, R96 ;  /* 0x0000006031607220 */ /* 0x000fe20000410000 */
[----:B------:R-:W-:Y:S02]  /*1a30*/  IMAD.U32 R47, R84, 0x10000, RZ ;  /* 0x00010000542f7824 */ /* 0x000fe400078e00ff */
[----:B------:R-:W-:Y:S01]  /*1a40*/  FFMA.FTZ R48, R41, R46, R48 ;  /* 0x0000002e29307223 */ /* 0x000fe20000010030 */
[----:B------:R-:W-:Y:S01]  /*1a50*/  SHF.L.U32 R42, R42, 0x10, RZ ;  /* 0x000000102a2a7819 */ /* 0x000fe200000006ff */
[----:B------:R-:W-:Y:S01]  /*1a60*/  FMUL.FTZ R49, R88, R65 ;  /* 0x0000004158317220 */ /* 0x000fe20000410000 */
[----:B------:R-:W-:Y:S01]  /*1a70*/  FMUL.FTZ R39, R47, R96 ;  /* 0x000000602f277220 */ /* 0x000fe20000410000 */
[----:B------:R-:W-:-:S02]  /*1a80*/  FFMA.FTZ R47, R25, R37, R48 ;  /* 0x00000025192f7223 */ /* 0x000fc40000010030 */
[----:B------:R-:W-:Y:S01]  /*1a90*/  FMUL.FTZ R88, R42, R49 ;  /* 0x000000312a587220 */ /* 0x000fe20000410000 */
[C---:B------:R-:W-:Y:S01]  /*1aa0*/  PRMT R42, R85.reuse, 0x7632, R42 ;  /* 0x00007632552a7816 */ /* 0x040fe2000000002a */
[----:B------:R-:W-:Y:S01]  /*1ab0*/  FMUL.FTZ R48, R94, R39 ;  /* 0x000000275e307220 */ /* 0x000fe20000410000 */
[----:B------:R-:W-:Y:S01]  /*1ac0*/  SHF.L.U32 R55, R85, 0x10, RZ ;  /* 0x0000001055377819 */ /* 0x000fe200000006ff */
[----:B------:R-:W-:Y:S01]  /*1ad0*/  FFMA.FTZ R47, R40, R89, R47 ;  /* 0x00000059282f7223 */ /* 0x000fe2000001002f */
[----:B------:R-:W-:Y:S01]  /*1ae0*/  SHF.L.U32 R49, R42, 0x10, RZ ;  /* 0x000000102a317819 */ /* 0x000fe200000006ff */
[----:B------:R-:W-:Y:S01]  /*1af0*/  FFMA.FTZ R63, R34, R48, R63 ;  /* 0x00000030223f7223 */ /* 0x000fe2000001003f */
[----:B------:R-:W-:Y:S01]  /*1b00*/  FMUL.FTZ R48, R41, R88 ;  /* 0x0000005829307220 */ /* 0x000fe20000410000 */
[----:B------:R-:W-:Y:S01]  /*1b10*/  FFMA.FTZ R42, R94, R39, R47 ;  /* 0x000000275e2a7223 */ /* 0x000fe2000001002f */
[----:B------:R-:W-:Y:S01]  /*1b20*/  FMUL.FTZ R65, R55, R90 ;  /* 0x0000005a37417220 */ /* 0x000fe20000410000 */
[----:B------:R-:W-:Y:S01]  /*1b30*/  FMUL.FTZ R86, R86, R91 ;  /* 0x0000005b56567220 */ /* 0x000fe20000410000 */
[----:B------:R-:W-:Y:S01]  /*1b40*/  IADD3 R92, P0, R21, 0x4, RZ ;  /* 0x00000004155c7810 */ /* 0x000fe20007f1e0ff */
[----:B------:R-:W-:Y:S01]  /*1b50*/  FFMA.FTZ R42, R41, R88, R42 ;  /* 0x00000058292a7223 */ /* 0x000fe2000001002a */
[----:B------:R-:W-:Y:S01]  /*1b60*/  FFMA.FTZ R63, R58, R48, R63 ;  /* 0x000000303a3f7223 */ /* 0x000fe2000001003f */
[----:B------:R-:W-:Y:S01]  /*1b70*/  FMUL.FTZ R47, R25, R65 ;  /* 0x00000041192f7220 */ /* 0x000fe20000410000 */
[----:B------:R-:W-:Y:S01]  /*1b80*/  FMUL.FTZ R49, R49, R86 ;  /* 0x0000005631317220 */ /* 0x000fe20000410000 */
[----:B------:R-:W-:-:S02]  /*1b90*/  IMAD.X R93, RZ, RZ, R93, P0 ;  /* 0x000000ffff5d7224 */ /* 0x000fc400000e065d */
[----:B------:R-:W-:Y:S01]  /*1ba0*/  FFMA.FTZ R41, R25, R65, R42 ;  /* 0x0000004119297223 */ /* 0x000fe2000001002a */
[----:B------:R-:W-:Y:S01]  /*1bb0*/  ISETP.GE.U32.AND P0, PT, R92, UR10, PT ;  /* 0x0000000a5c007c0c */ /* 0x000fe2000bf06070 */
[----:B------:R-:W-:Y:S01]  /*1bc0*/  FFMA.FTZ R47, R38, R47, R63 ;  /* 0x0000002f262f7223 */ /* 0x000fe2000001003f */
[C---:B------:R-:W-:Y:S01]  /*1bd0*/  FMUL.FTZ R42, R40.reuse, R49 ;  /* 0x00000031282a7220 */ /* 0x040fe20000410000 */
[----:B------:R-:W-:Y:S01]  /*1be0*/  FFMA.FTZ R62, R43, R87, R62 ;  /* 0x000000572b3e7223 */ /* 0x000fe2000001003e */
[----:B------:R-:W-:Y:S01]  /*1bf0*/  FFMA.FTZ R40, R40, R49, R41 ;  /* 0x0000003128287223 */ /* 0x000fe20000010029 */
[----:B------:R-:W-:Y:S01]  /*1c00*/  ISETP.GE.AND.EX P0, PT, R93, UR6, PT, P0 ;  /* 0x000000065d007c0c */ /* 0x000fe2000bf06300 */
[----:B------:R-:W-:Y:S01]  /*1c10*/  FFMA.FTZ R41, R52, R42, R47 ;  /* 0x0000002a34297223 */ /* 0x000fe2000001002f */
[----:B------:R-:W-:Y:S01]  /*1c20*/  FFMA.FTZ R53, R44, R46, R53 ;  /* 0x0000002e2c357223 */ /* 0x000fe20000010035 */
[----:B------:R-:W-:Y:S01]  /*1c30*/  FFMA.FTZ R47, R45, R89, R62 ;  /* 0x000000592d2f7223 */ /* 0x000fe2000001003e */
[----:B------:R-:W-:Y:S01]  /*1c40*/  FFMA.FTZ R43, R95, R29, R56 ;  /* 0x0000001d5f2b7223 */ /* 0x000fe20000010038 */
[----:B------:R-:W-:Y:S01]  /*1c50*/  FADD.FTZ R42, R29, R57 ;  /* 0x000000391d2a7221 */ /* 0x000fe20000010000 */
[----:B------:R-:W-:Y:S01]  /*1c60*/  FFMA.FTZ R45, R27, R36, R60 ;  /* 0x000000241b2d7223 */ /* 0x000fe2000001003c */
[----:B------:R-:W-:Y:S01]  /*1c70*/  FADD.FTZ R44, R36, R61 ;  /* 0x0000003d242c7221 */ /* 0x000fe20000010000 */
[----:B------:R-:W-:Y:S01]  /*1c80*/  FADD.FTZ R50, R50, R87 ;  /* 0x0000005732327221 */ /* 0x000fe20000010000 */
[----:B------:R-:W-:Y:S01]  /*1c90*/  FADD.FTZ R59, R59, R54 ;  /* 0x000000363b3b7221 */ /* 0x000fe20000010000 */
[----:B------:R-:W-:Y:S01]  /*1ca0*/  FFMA.FTZ R43, R26, R31, R43 ;  /* 0x0000001f1a2b7223 */ /* 0x000fe2000001002b */
[----:B------:R-:W-:Y:S01]  /*1cb0*/  FADD.FTZ R42, R42, R31 ;  /* 0x0000001f2a2a7221 */ /* 0x000fe20000010000 */
[----:B------:R-:W-:Y:S01]  /*1cc0*/  FFMA.FTZ R45, R28, R33, R45 ;  /* 0x000000211c2d7223 */ /* 0x000fe2000001002d */
[----:B------:R-:W-:Y:S01]  /*1cd0*/  FADD.FTZ R44, R44, R33 ;  /* 0x000000212c2c7221 */ /* 0x000fe20000010000 */
[----:B------:R-:W-:Y:S01]  /*1ce0*/  FADD.FTZ R50, R50, R89 ;  /* 0x0000005932327221 */ /* 0x000fe20000010000 */
[----:B------:R-:W-:Y:S01]  /*1cf0*/  FADD.FTZ R59, R59, R46 ;  /* 0x0000002e3b3b7221 */ /* 0x000fe20000010000 */
[----:B------:R0:W-:Y:S01]  /*1d00*/  STS.64 [R15], R40 ;  /* 0x000000280f007388 */ /* 0x0001e20000000a00 */
[----:B------:R-:W-:Y:S01]  /*1d10*/  FFMA.FTZ R43, R30, R35, R43 ;  /* 0x000000231e2b7223 */ /* 0x000fe2000001002b */
[----:B------:R-:W-:Y:S01]  /*1d20*/  FADD.FTZ R42, R42, R35 ;  /* 0x000000232a2a7221 */ /* 0x000fe20000010000 */
[----:B------:R-:W-:Y:S01]  /*1d30*/  FFMA.FTZ R45, R32, R37, R45 ;  /* 0x00000025202d7223 */ /* 0x000fe2000001002d */
[----:B------:R-:W-:Y:S01]  /*1d40*/  FADD.FTZ R44, R44, R37 ;  /* 0x000000252c2c7221 */ /* 0x000fe20000010000 */
[----:B------:R-:W-:Y:S01]  /*1d50*/  FADD.FTZ R63, R50, R49 ;  /* 0x00000031323f7221 */ /* 0x000fe20000010000 */
[----:B------:R-:W-:Y:S01]  /*1d60*/  HFMA2.MMA R50, -RZ, RZ, 0, 0 ;  /* 0x00000000ff327435 */ /* 0x000fe200000001ff */
[----:B------:R-:W-:Y:S01]  /*1d70*/  FFMA.FTZ R62, R52, R49, R47 ;  /* 0x00000031343e7223 */ /* 0x000fe2000001002f */
[----:B------:R-:W-:Y:S01]  /*1d80*/  FFMA.FTZ R58, R58, R88, R53 ;  /* 0x000000583a3a7223 */ /* 0x000fe20000010035 */
[----:B------:R-:W-:Y:S01]  /*1d90*/  FADD.FTZ R59, R59, R88 ;  /* 0x000000583b3b7221 */ /* 0x000fe20000010000 */
[----:B------:R-:W-:Y:S01]  /*1da0*/  BAR.SYNC.DEFER_BLOCKING 0x0 ;  /* 0x0000000000007b1d */ /* 0x000fe20000010000 */
[----:B------:R-:W-:Y:S01]  /*1db0*/  ISETP.GT.U32.AND P1, PT, R20, 0xf, PT ;  /* 0x0000000f1400780c */ /* 0x000fe20003f24070 */
[----:B------:R-:W-:Y:S01]  /*1dc0*/  FFMA.FTZ R56, R34, R39, R43 ;  /* 0x0000002722387223 */ /* 0x000fe2000001002b */
[----:B------:R-:W-:Y:S01]  /*1dd0*/  MOV R52, RZ ;  /* 0x000000ff00347202 */ /* 0x000fe20000000f00 */
[----:B------:R-:W-:Y:S01]  /*1de0*/  FADD.FTZ R57, R42, R39 ;  /* 0x000000272a397221 */ /* 0x000fe20000010000 */
[----:B------:R-:W-:Y:S01]  /*1df0*/  FFMA.FTZ R60, R38, R65, R45 ;  /* 0x00000041263c7223 */ /* 0x000fe2000001002d */
[----:B------:R-:W-:Y:S01]  /*1e00*/  FADD.FTZ R61, R44, R65 ;  /* 0x000000412c3d7221 */ /* 0x000fe20000010000 */
[----:B0-----:R-:W-:Y:S07]  /*1e10*/  @!P0 BRA `(.L_x_1178) ;  /* 0x0000000000c08947 */ /* 0x001fee0003800000 */
        /* <DEDUP_REMOVED lines=12> */
[C---:B------:R-:W-:Y:S02]  /*1ee0*/  IADD3 R48, R40.reuse, R47, RZ ;  /* 0x0000002f28307210 */ /* 0x040fe40007ffe0ff */
[----:B------:R-:W-:Y:S02]  /*1ef0*/  IADD3 R49, R40, R49, RZ ;  /* 0x0000003128317210 */ /* 0x000fe40007ffe0ff */
[----:B------:R-:W-:Y:S01]  /*1f00*/  STS.64 [R44], R56 ;  /* 0x000000382c007388 */ /* 0x000fe20000000a00 */
[----:B------:R-:W-:-:S02]  /*1f10*/  LEA R41, R17, UR5, 0x5 ;  /* 0x0000000511297c11 */ /* 0x000fc4000f8e28ff */
[-C--:B------:R-:W-:Y:S01]  /*1f20*/  LEA R55, R12, R46.reuse, 0x3 ;  /* 0x0000002e0c377211 */ /* 0x080fe200078e18ff */
[----:B------:R-:W-:Y:S01]  /*1f30*/  STS.64 [R45], R58 ;  /* 0x0000003a2d007388 */ /* 0x000fe20000000a00 */
[----:B------:R-:W-:Y:S01]  /*1f40*/  LEA R42, R13, R41, 0x3 ;  /* 0x000000290d2a7211 */ /* 0x000fe200078e18ff */
[----:B------:R-:W-:Y:S01]  /*1f50*/  IMAD R40, R14, 0x8, R41 ;  /* 0x000000080e287824 */ /* 0x000fe200078e0229 */
[----:B------:R-:W-:Y:S01]  /*1f60*/  LEA R46, R11, R46, 0x3 ;  /* 0x0000002e0b2e7211 */ /* 0x000fe200078e18ff */
[----:B------:R0:W-:Y:S04]  /*1f70*/  STS.64 [R48], R60 ;  /* 0x0000003c30007388 */ /* 0x0001e80000000a00 */
[----:B------:R1:W-:Y:S01]  /*1f80*/  STS.64 [R49], R62 ;  /* 0x0000003e31007388 */ /* 0x0003e20000000a00 */
[----:B------:R-:W-:Y:S01]  /*1f90*/  BAR.SYNC.DEFER_BLOCKING 0x0 ;  /* 0x0000000000007b1d */ /* 0x000fe20000010000 */
[----:B0-----:R-:W-:-:S05]  /*1fa0*/  SHF.R.U32.HI R48, RZ, 0x1, R23 ;  /* 0x00000001ff307819 */ /* 0x001fca0000011617 */
[----:B------:R-:W-:Y:S02]  /*1fb0*/  IMAD.SHL.U32 R53, R48, 0x20, RZ ;  /* 0x0000002030357824 */ /* 0x000fe400078e00ff */
[----:B-1----:R-:W0:Y:S03]  /*1fc0*/  LDC.64 R48, c[0x0][0x260] ;  /* 0x00009800ff307b82 */ /* 0x002e260000000a00 */
[----:B------:R-:W-:-:S05]  /*1fd0*/  LOP3.LUT R54, R53, 0xffffffe0, R22, 0xe2, !PT ;  /* 0xffffffe035367812 */ /* 0x000fca00078ee216 */
[----:B------:R-:W-:Y:S01]  /*1fe0*/  IMAD R53, R54, 0x780, R51 ;  /* 0x0000078036357824 */ /* 0x000fe200078e0233 */
[----:B------:R-:W1:Y:S04]  /*1ff0*/  LDS.64 R40, [R40] ;  /* 0x0000000028287984 */ /* 0x000e680000000a00 */
[----:B------:R-:W-:Y:S01]  /*2000*/  IADD3 R53, R53, R20, RZ ;  /* 0x0000001435357210 */ /* 0x000fe20007ffe0ff */
[----:B------:R-:W2:Y:S03]  /*2010*/  LDS.64 R42, [R42+0x1e00] ;  /* 0x001e00002a2a7984 */ /* 0x000ea60000000a00 */
[----:B------:R-:W-:Y:S01]  /*2020*/  SHF.L.U32 R53, R53, 0x1, RZ ;  /* 0x0000000135357819 */ /* 0x000fe200000006ff */
[----:B------:R3:W4:Y:S04]  /*2030*/  LDS.64 R44, [R55] ;  /* 0x00000000372c7984 */ /* 0x0007280000000a00 */
[----:B------:R-:W5:Y:S01]  /*2040*/  LDS.64 R46, [R46+0x1e00] ;  /* 0x001e00002e2e7984 */ /* 0x000f620000000a00 */
[----:B---3--:R-:W-:Y:S01]  /*2050*/  IADD3 R55, R53, 0x3c0, RZ ;  /* 0x000003c035377810 */ /* 0x008fe20007ffe0ff */
[----:B-1----:R-:W-:Y:S01]  /*2060*/  FADD.FTZ R54, RZ, R41 ;  /* 0x00000029ff367221 */ /* 0x002fe20000010000 */
[----:B------:R-:W-:-:S03]  /*2070*/  FADD.FTZ R41, RZ, R40 ;  /* 0x00000028ff297221 */ /* 0x000fc60000010000 */
[----:B--2---:R-:W-:Y:S01]  /*2080*/  FADD.FTZ R43, R54, R43 ;  /* 0x0000002b362b7221 */ /* 0x004fe20000010000 */
[----:B------:R-:W-:Y:S01]  /*2090*/  FADD.FTZ R42, R41, R42 ;  /* 0x0000002a292a7221 */ /* 0x000fe20000010000 */
[----:B0-----:R-:W-:-:S04]  /*20a0*/  IMAD.WIDE.U32 R40, R53, 0x4, R48 ;  /* 0x0000000435287825 */ /* 0x001fc800078e0030 */
[----:B----4-:R-:W-:Y:S01]  /*20b0*/  FADD.FTZ R54, RZ, R45 ;  /* 0x0000002dff367221 */ /* 0x010fe20000010000 */
[----:B------:R-:W-:Y:S01]  /*20c0*/  FADD.FTZ R45, RZ, R44 ;  /* 0x0000002cff2d7221 */ /* 0x000fe20000010000 */
[----:B------:R-:W-:Y:S01]  /*20d0*/  IMAD.WIDE.U32 R48, R55, 0x4, R48 ;  /* 0x0000000437307825 */ /* 0x000fe200078e0030 */
[----:B------:R0:W-:Y:S03]  /*20e0*/  STG.E.64 desc[UR8][R40.64+0x4000], R42 ;  /* 0x0040002a28007986 */ /* 0x0001e6000c101b08 */
[----:B-----5:R-:W-:Y:S01]  /*20f0*/  FADD.FTZ R47, R54, R47 ;  /* 0x0000002f362f7221 */ /* 0x020fe20000010000 */
[----:B------:R-:W-:-:S05]  /*2100*/  FADD.FTZ R46, R45, R46 ;  /* 0x0000002e2d2e7221 */ /* 0x000fca0000010000 */
[----:B------:R0:W-:Y:S02]  /*2110*/  STG.E.64 desc[UR8][R48.64+0x4000], R46 ;  /* 0x0040002e30007986 */ /* 0x0001e4000c101b08 */
.L_x_1178:
        /* <DEDUP_REMOVED lines=15> */
[C---:B------:R-:W-:Y:S01]  /*2210*/  IADD3 R87, R101.reuse, 0x18, RZ ;  /* 0x0000001865577810 */ /* 0x040fe20007ffe0ff */
[----:B------:R-:W-:Y:S01]  /*2220*/  VIADD R105, R101, 0x50 ;  /* 0x0000005065697836 */ /* 0x000fe20000000000 */
[----:B------:R-:W-:Y:S02]  /*2230*/  LEA.HI R45, R43, R42, RZ, 0x2 ;  /* 0x0000002a2b2d7211 */ /* 0x000fe400078f10ff */
[----:B------:R-:W-:-:S02]  /*2240*/  SHF.R.S32.HI R42, RZ, 0x1f, R89 ;  /* 0x0000001fff2a7819 */ /* 0x000fc40000011459 */
[C---:B------:R-:W-:Y:S02]  /*2250*/  IADD3 R40, R101.reuse, 0x4, RZ ;  /* 0x0000000465287810 */ /* 0x040fe40007ffe0ff */
[----:B------:R-:W-:Y:S02]  /*2260*/  LEA.HI R89, R42, R89, RZ, 0x2 ;  /* 0x000000592a597211 */ /* 0x000fe400078f10ff */
[----:B------:R-:W-:Y:S02]  /*2270*/  SHF.R.S32.HI R42, RZ, 0x1f, R87 ;  /* 0x0000001fff2a7819 */ /* 0x000fe40000011457 */
[C---:B------:R-:W-:Y:S02]  /*2280*/  IADD3 R49, R101.reuse, 0x24, RZ ;  /* 0x0000002465317810 */ /* 0x040fe40007ffe0ff */
[----:B------:R-:W-:Y:S02]  /*2290*/  IADD3 R44, R101, 0xc, RZ ;  /* 0x0000000c652c7810 */ /* 0x000fe40007ffe0ff */
[----:B------:R-:W-:-:S02]  /*22a0*/  SHF.R.S32.HI R47, RZ, 0x1f, R90 ;  /* 0x0000001fff2f7819 */ /* 0x000fc4000001145a */
[----:B------:R-:W-:Y:S02]  /*22b0*/  LEA.HI R87, R42, R87, RZ, 0x2 ;  /* 0x000000572a577211 */ /* 0x000fe400078f10ff */
[----:B------:R-:W-:Y:S02]  /*22c0*/  SHF.R.S32.HI R41, RZ, 0x1f, R40 ;  /* 0x0000001fff297819 */ /* 0x000fe40000011428 */
[----:B------:R-:W-:Y:S02]  /*22d0*/  SHF.R.S32.HI R42, RZ, 0x1f, R49 ;  /* 0x0000001fff2a7819 */ /* 0x000fe40000011431 */
[----:B------:R-:W-:Y:S02]  /*22e0*/  SHF.R.S32.HI R43, RZ, 0x1f, R44 ;  /* 0x0000001fff2b7819 */ /* 0x000fe4000001142c */
[----:B------:R-:W-:Y:S02]  /*22f0*/  LEA.HI R90, R47, R90, RZ, 0x2 ;  /* 0x0000005a2f5a7211 */ /* 0x000fe400078f10ff */
[----:B------:R-:W-:-:S02]  /*2300*/  IADD3 R86, R101, 0x1c, RZ ;  /* 0x0000001c65567810 */ /* 0x000fc40007ffe0ff */
[----:B------:R-:W-:Y:S02]  /*2310*/  SHF.R.S32.HI R47, RZ, 0x1f, R88 ;  /* 0x0000001fff2f7819 */ /* 0x000fe40000011458 */
[----:B------:R-:W-:Y:S02]  /*2320*/  LEA.HI R41, R41, R40, RZ, 0x2 ;  /* 0x0000002829297211 */ /* 0x000fe400078f10ff */
[----:B------:R-:W-:Y:S02]  /*2330*/  LEA.HI R49, R42, R49, RZ, 0x2 ;  /* 0x000000312a317211 */ /* 0x000fe400078f10ff */
[----:B------:R-:W-:Y:S02]  /*2340*/  LEA.HI R40, R43, R44, RZ, 0x2 ;  /* 0x0000002c2b287211 */ /* 0x000fe400078f10ff */
[----:B------:R-:W-:Y:S02]  /*2350*/  SHF.R.S32.HI R42, RZ, 0x1f, R101 ;  /* 0x0000001fff2a7819 */ /* 0x000fe40000011465 */
[----:B------:R-:W-:-:S02]  /*2360*/  SHF.R.S32.HI R43, RZ, 0x1f, R86 ;  /* 0x0000001fff2b7819 */ /* 0x000fc40000011456 */
[----:B------:R-:W-:Y:S02]  /*2370*/  LEA.HI R88, R47, R88, RZ, 0x2 ;  /* 0x000000582f587211 */ /* 0x000fe400078f10ff */
[C---:B------:R-:W-:Y:S02]  /*2380*/  IADD3 R48, R101.reuse, 0x28, RZ ;  /* 0x0000002865307810 */ /* 0x040fe40007ffe0ff */
[----:B------:R-:W-:Y:S02]  /*2390*/  IADD3 R47, R101, 0x2c, RZ ;  /* 0x0000002c652f7810 */ /* 0x000fe40007ffe0ff */
[----:B------:R-:W-:Y:S02]  /*23a0*/  LEA.HI R42, R42, R101, RZ, 0x2 ;  /* 0x000000652a2a7211 */ /* 0x000fe400078f10ff */
[----:B------:R-:W-:Y:S02]  /*23b0*/  LEA.HI R86, R43, R86, RZ, 0x2 ;  /* 0x000000562b567211 */ /* 0x000fe400078f10ff */
[----:B------:R-:W-:-:S02]  /*23c0*/  SHF.R.S32.HI R43, RZ, 0x1f, R48 ;  /* 0x0000001fff2b7819 */ /* 0x000fc40000011430 */
[----:B------:R-:W-:Y:S02]  /*23d0*/  SHF.R.S32.HI R44, RZ, 0x1f, R47 ;  /* 0x0000001fff2c7819 */ /* 0x000fe4000001142f */
[----:B------:R-:W-:Y:S02]  /*23e0*/  SHF.R.S32.HI R42, RZ, 0x2, R42 ;  /* 0x00000002ff2a7819 */ /* 0x000fe4000001142a */
[----:B------:R-:W-:Y:S02]  /*23f0*/  LEA.HI R48, R43, R48, RZ, 0x2 ;  /* 0x000000302b307211 */ /* 0x000fe400078f10ff */
[----:B------:R-:W-:Y:S02]  /*2400*/  LEA.HI R47, R44, R47, RZ, 0x2 ;  /* 0x0000002f2c2f7211 */ /* 0x000fe400078f10ff */
[----:B------:R-:W-:Y:S02]  /*2410*/  SHF.R.S32.HI R43, RZ, 0x1f, R46 ;  /* 0x0000001fff2b7819 */ /* 0x000fe4000001142e */
[----:B------:R-:W-:Y:S01]  /*2420*/  SHF.R.S32.HI R44, RZ, 0x2, R41 ;  /* 0x00000002ff2c7819 */ /* 0x000fe20000011429 */
[----:B------:R-:W-:Y:S01]  /*2430*/  IMAD R41, R42, 0x18, R19 ;  /* 0x000000182a297824 */ /* 0x000fe200078e0213 */
[----:B------:R-:W-:-:S02]  /*2440*/  LEA.HI R46, R43, R46, RZ, 0x2 ;  /* 0x0000002e2b2e7211 */ /* 0x000fc400078f10ff */
[----:B------:R-:W-:Y:S01]  /*2450*/  IADD3 R55, R101, 0x34, RZ ;  /* 0x0000003465377810 */ /* 0x000fe20007ffe0ff */
[----:B------:R-:W-:Y:S01]  /*2460*/  IMAD R43, R44, 0x18, R19 ;  /* 0x000000182c2b7824 */ /* 0x000fe200078e0213 */
[----:B------:R-:W-:Y:S02]  /*2470*/  IADD3 R41, R41, R96, RZ ;  /* 0x0000006029297210 */ /* 0x000fe40007ffe0ff */
[----:B------:R-:W-:Y:S02]  /*2480*/  IADD3 R51, R101, 0x38, RZ ;  /* 0x0000003865337810 */ /* 0x000fe40007ffe0ff */
[----:B------:R-:W-:Y:S02]  /*2490*/  IADD3 R44, R96, R43, RZ ;  /* 0x0000002b602c7210 */ /* 0x000fe40007ffe0ff */
[----:B------:R-:W-:Y:S01]  /*24a0*/  SHF.R.S32.HI R52, RZ, 0x1f, R55 ;  /* 0x0000001fff347819 */ /* 0x000fe20000011437 */
[----:B------:R-:W0:Y:S01]  /*24b0*/  LDS.64 R42, [R41] ;  /* 0x00000000292a7984 */ /* 0x000e220000000a00 */
[----:B------:R-:W-:-:S02]  /*24c0*/  SHF.R.S32.HI R50, RZ, 0x2, R45 ;  /* 0x00000002ff327819 */ /* 0x000fc4000001142d */
[----:B------:R-:W-:Y:S01]  /*24d0*/  IADD3 R97, R101, 0x40, RZ ;  /* 0x0000004065617810 */ /* 0x000fe20007ffe0ff */
[----:B------:R-:W1:Y:S01]  /*24e0*/  LDS.64 R44, [R44] ;  /* 0x000000002c2c7984 */ /* 0x000e620000000a00 */
[----:B------:R-:W-:Y:S01]  /*24f0*/  SHF.R.S32.HI R54, RZ, 0x1f, R51 ;  /* 0x0000001fff367819 */ /* 0x000fe20000011433 */
[----:B------:R-:W-:Y:S01]  /*2500*/  IMAD R53, R50, 0x18, R19 ;  /* 0x0000001832357824 */ /* 0x000fe200078e0213 */
[----:B------:R-:W-:Y:S02]  /*2510*/  LEA.HI R55, R52, R55, RZ, 0x2 ;  /* 0x0000003734377211 */ /* 0x000fe400078f10ff */
[----:B------:R-:W-:Y:S01]  /*2520*/  SHF.R.S32.HI R52, RZ, 0x1f, R97 ;  /* 0x0000001fff347819 */ /* 0x000fe20000011461 */
[----:B------:R-:W-:Y:S01]  /*2530*/  IMAD.IADD R53, R96, 0x1, R53 ;  /* 0x0000000160357824 */ /* 0x000fe200078e0235 */
[----:B------:R-:W-:Y:S02]  /*2540*/  LEA.HI R51, R54, R51, RZ, 0x2 ;  /* 0x0000003336337211 */ /* 0x000fe400078f10ff */
[----:B------:R-:W-:-:S02]  /*2550*/  LEA.HI R54, R52, R97, RZ, 0x2 ;  /* 0x0000006134367211 */ /* 0x000fc400078f10ff */
[----:B------:R-:W-:Y:S02]  /*2560*/  SHF.R.S32.HI R98, RZ, 0x1f, R91 ;  /* 0x0000001fff627819 */ /* 0x000fe4000001145b */
[----:B------:R-:W-:Y:S02]  /*2570*/  SHF.R.S32.HI R52, RZ, 0x2, R40 ;  /* 0x00000002ff347819 */ /* 0x000fe40000011428 */
[----:B------:R-:W-:Y:S01]  /*2580*/  LEA.HI R50, R98, R91, RZ, 0x2 ;  /* 0x0000005b62327211 */ /* 0x000fe200078f10ff */
[----:B------:R-:W2:Y:S01]  /*2590*/  LDS.64 R40, [R53] ;  /* 0x0000000035287984 */ /* 0x000ea20000000a00 */
[C---:B------:R-:W-:Y:S01]  /*25a0*/  IADD3 R102, R101.reuse, 0x44, RZ ;  /* 0x0000004465667810 */ /* 0x040fe20007ffe0ff */
[----:B------:R-:W-:Y:S01]  /*25b0*/  IMAD R91, R52, 0x18, R19 ;  /* 0x00000018345b7824 */ /* 0x000fe200078e0213 */
[----:B------:R-:W-:Y:S02]  /*25c0*/  IADD3 R104, R101, 0x4c, RZ ;  /* 0x0000004c65687810 */ /* 0x000fe40007ffe0ff */
[----:B------:R-:W-:-:S02]  /*25d0*/  SHF.R.S32.HI R97, RZ, 0x1f, R102 ;  /* 0x0000001fff617819 */ /* 0x000fc40000011466 */
[----:B------:R-:W-:Y:S02]  /*25e0*/  IADD3 R52, R96, R91, RZ ;  /* 0x0000005b60347210 */ /* 0x000fe40007ffe0ff */
[----:B------:R-:W-:Y:S02]  /*25f0*/  LEA.HI R102, R97, R102, RZ, 0x2 ;  /* 0x0000006661667211 */ /* 0x000fe400078f10ff */
[----:B------:R-:W-:Y:S02]  /*2600*/  SHF.R.S32.HI R97, RZ, 0x1f, R104 ;  /* 0x0000001fff617819 */ /* 0x000fe40000011468 */
[----:B------:R-:W3:Y:S01]  /*2610*/  LDS.64 R52, [R52] ;  /* 0x0000000034347984 */ /* 0x000ee20000000a00 */
[----:B------:R-:W-:Y:S02]  /*2620*/  IADD3 R103, R101, 0x48, RZ ;  /* 0x0000004865677810 */ /* 0x000fe40007ffe0ff */
[----:B------:R-:W-:Y:S01]  /*2630*/  LEA.HI R104, R97, R104, RZ, 0x2 ;  /* 0x0000006861687211 */ /* 0x000fe200078f10ff */
[C---:B------:R-:W-:Y:S01]  /*2640*/  VIADD R97, R101.reuse, 0x5c ;  /* 0x0000005c65617836 */ /* 0x040fe20000000000 */
[----:B------:R-:W-:-:S02]  /*2650*/  IADD3 R100, R101, 0x54, RZ ;  /* 0x0000005465647810 */ /* 0x000fc40007ffe0ff */
[----:B------:R-:W-:Y:S02]  /*2660*/  SHF.R.S32.HI R98, RZ, 0x1f, R103 ;  /* 0x0000001fff627819 */ /* 0x000fe40000011467 */
[----:B------:R-:W-:Y:S02]  /*2670*/  SHF.R.S32.HI R91, RZ, 0x1f, R100 ;  /* 0x0000001fff5b7819 */ /* 0x000fe40000011464 */
[----:B------:R-:W-:Y:S02]  /*2680*/  SHF.R.S32.HI R106, RZ, 0x1f, R97 ;  /* 0x0000001fff6a7819 */ /* 0x000fe40000011461 */
[----:B------:R-:W-:Y:S02]  /*2690*/  SHF.R.S32.HI R90, RZ, 0x2, R90 ;  /* 0x00000002ff5a7819 */ /* 0x000fe4000001145a */
[----:B------:R-:W-:Y:S02]  /*26a0*/  LEA.HI R103, R98, R103, RZ, 0x2 ;  /* 0x0000006762677211 */ /* 0x000fe400078f10ff */
[----:B------:R-:W-:-:S02]  /*26b0*/  SHF.R.S32.HI R98, RZ, 0x1f, R105 ;  /* 0x0000001fff627819 */ /* 0x000fc40000011469 */
[----:B------:R-:W-:Y:S01]  /*26c0*/  LEA.HI R100, R91, R100, RZ, 0x2 ;  /* 0x000000645b647211 */ /* 0x000fe200078f10ff */
[----:B0-----:R-:W-:Y:S01]  /*26d0*/  FADD.FTZ R91, RZ, R42 ;  /* 0x0000002aff5b7221 */ /* 0x001fe20000010000 */
[----:B------:R-:W-:Y:S01]  /*26e0*/  LEA.HI R97, R106, R97, RZ, 0x2 ;  /* 0x000000616a617211 */ /* 0x000fe200078f10ff */
[----:B------:R-:W-:Y:S01]  /*26f0*/  FADD.FTZ R42, RZ, R43 ;  /* 0x0000002bff2a7221 */ /* 0x000fe20000010000 */
[----:B------:R-:W-:Y:S01]  /*2700*/  IADD3 R99, R101, 0x58, RZ ;  /* 0x0000005865637810 */ /* 0x000fe20007ffe0ff */
[----:B-1----:R-:W-:Y:S01]  /*2710*/  FADD.FTZ R91, R91, R44 ;  /* 0x0000002c5b5b7221 */ /* 0x002fe20000010000 */
[----:B------:R-:W-:Y:S01]  /*2720*/  SHF.R.S32.HI R106, RZ, 0x2, R89 ;  /* 0x00000002ff6a7819 */ /* 0x000fe20000011459 */
[----:B------:R-:W-:Y:S01]  /*2730*/  IMAD R89, R90, 0x18, R19 ;  /* 0x000000185a597824 */ /* 0x000fe200078e0213 */
[----:B------:R-:W-:Y:S01]  /*2740*/  LEA.HI R105, R98, R105, RZ, 0x2 ;  /* 0x0000006962697211 */ /* 0x000fe200078f10ff */
[----:B------:R-:W-:Y:S01]  /*2750*/  FADD.FTZ R42, R42, R45 ;  /* 0x0000002d2a2a7221 */ /* 0x000fe20000010000 */
[----:B------:R-:W-:Y:S01]  /*2760*/  SHF.R.S32.HI R98, RZ, 0x1f, R99 ;  /* 0x0000001fff627819 */ /* 0x000fe20000011463 */
[----:B------:R-:W-:Y:S01]  /*2770*/  IMAD R43, R106, 0x18, R19 ;  /* 0x000000186a2b7824 */ /* 0x000fe200078e0213 */
[----:B------:R-:W-:Y:S01]  /*2780*/  IADD3 R107, R101, 0x60, RZ ;  /* 0x00000060656b7810 */ /* 0x000fe20007ffe0ff */
[----:B--2---:R-:W-:Y:S01]  /*2790*/  FADD.FTZ R106, R42, R41 ;  /* 0x000000292a6a7221 */ /* 0x004fe20000010000 */
[----:B------:R-:W-:-:S02]  /*27a0*/  SHF.R.S32.HI R44, RZ, 0x2, R87 ;  /* 0x00000002ff2c7819 */ /* 0x000fc40000011457 */
[----:B------:R-:W-:Y:S02]  /*27b0*/  IADD3 R87, R96, R89, RZ ;  /* 0x0000005960577210 */ /* 0x000fe40007ffe0ff */
[----:B------:R-:W-:Y:S01]  /*27c0*/  LEA.HI R99, R98, R99, RZ, 0x2 ;  /* 0x0000006362637211 */ /* 0x000fe200078f10ff */
[----:B------:R-:W-:Y:S01]  /*27d0*/  IMAD R45, R44, 0x18, R19 ;  /* 0x000000182c2d7824 */ /* 0x000fe200078e0213 */
[----:B------:R-:W-:Y:S01]  /*27e0*/  SHF.R.S32.HI R98, RZ, 0x1f, R107 ;  /* 0x0000001fff627819 */ /* 0x000fe2000001146b */
[----:B---3--:R-:W-:Y:S01]  /*27f0*/  FADD.FTZ R106, R106, R53 ;  /* 0x000000356a6a7221 */ /* 0x008fe20000010000 */
[----:B------:R-:W-:Y:S01]  /*2800*/  SHF.R.S32.HI R90, RZ, 0x2, R86 ;  /* 0x00000002ff5a7819 */ /* 0x000fe20000011456 */
[----:B------:R-:W-:Y:S01]  /*2810*/  IMAD.IADD R45, R96, 0x1, R45 ;  /* 0x00000001602d7824 */ /* 0x000fe200078e022d */
[----:B------:R-:W0:Y:S01]  /*2820*/  LDS.64 R86, [R87] ;  /* 0x0000000057567984 */ /* 0x000e220000000a00 */
[----:B------:R-:W-:Y:S01]  /*2830*/  LEA.HI R98, R98, R107, RZ, 0x2 ;  /* 0x0000006b62627211 */ /* 0x000fe200078f10ff */
[----:B------:R-:W-:Y:S01]  /*2840*/  FADD.FTZ R107, R91, R40 ;  /* 0x000000285b6b7221 */ /* 0x000fe20000010000 */
[----:B------:R-:W-:Y:S01]  /*2850*/  IADD3 R43, R96, R43, RZ ;  /* 0x0000002b602b7210 */ /* 0x000fe20007ffe0ff */
[----:B------:R-:W-:Y:S01]  /*2860*/  IMAD R91, R90, 0x18, R19 ;  /* 0x000000185a5b7824 */ /* 0x000fe200078e0213 */
[----:B------:R-:W-:Y:S01]  /*2870*/  SHF.R.S32.HI R40, RZ, 0x2, R88 ;  /* 0x00000002ff287819 */ /* 0x000fe20000011458 */
[----:B------:R-:W-:Y:S01]  /*2880*/  FADD.FTZ R107, R107, R52 ;  /* 0x000000346b6b7221 */ /* 0x000fe20000010000 */
[----:B------:R-:W-:Y:S01]  /*2890*/  SHF.R.S32.HI R42, RZ, 0x2, R49 ;  /* 0x00000002ff2a7819 */ /* 0x000fe20000011431 */
[----:B------:R-:W1:Y:S01]  /*28a0*/  LDS.64 R88, [R43] ;  /* 0x000000002b587984 */ /* 0x000e620000000a00 */
[----:B------:R-:W-:Y:S01]  /*28b0*/  SHF.R.S32.HI R48, RZ, 0x2, R48 ;  /* 0x00000002ff307819 */ /* 0x000fe20000011430 */
[--C-:B------:R-:W-:Y:S01]  /*28c0*/  IMAD R41, R40, 0x18, R19.reuse ;  /* 0x0000001828297824 */ /* 0x100fe200078e0213 */
[----:B------:R-:W-:Y:S01]  /*28d0*/  IADD3 R40, R96, R91, RZ ;  /* 0x0000005b60287210 */ /* 0x000fe20007ffe0ff */
[----:B------:R-:W-:Y:S01]  /*28e0*/  IMAD R49, R42, 0x18, R19 ;  /* 0x000000182a317824 */ /* 0x000fe200078e0213 */
[----:B------:R-:W2:Y:S01]  /*28f0*/  LDS.64 R90, [R45] ;  /* 0x000000002d5a7984 */ /* 0x000ea20000000a00 */
[----:B------:R-:W-:Y:S01]  /*2900*/  SHF.R.S32.HI R52, RZ, 0x2, R47 ;  /* 0x00000002ff347819 */ /* 0x000fe2000001142f */
[----:B------:R-:W-:Y:S01]  /*2910*/  IMAD R47, R48, 0x18, R19 ;  /* 0x00000018302f7824 */ /* 0x000fe200078e0213 */
[----:B------:R-:W-:-:S02]  /*2920*/  IADD3 R42, R96, R41, RZ ;  /* 0x00000029602a7210 */ /* 0x000fc40007ffe0ff */
[----:B------:R-:W3:Y:S01]  /*2930*/  LDS.64 R40, [R40] ;  /* 0x0000000028287984 */ /* 0x000ee20000000a00 */
[----:B------:R-:W-:Y:S01]  /*2940*/  IADD3 R44, R96, R49, RZ ;  /* 0x00000031602c7210 */ /* 0x000fe20007ffe0ff */
[----:B------:R-:W-:Y:S01]  /*2950*/  IMAD R49, R52, 0x18, R19 ;  /* 0x0000001834317824 */ /* 0x000fe200078e0213 */
[----:B------:R-:W-:Y:S01]  /*2960*/  SHF.R.S32.HI R46, RZ, 0x2, R46 ;  /* 0x00000002ff2e7819 */ /* 0x000fe2000001142e */
[----:B------:R-:W4:Y:S01]  /*2970*/  LDS.64 R42, [R42] ;  /* 0x000000002a2a7984 */ /* 0x000f220000000a00 */
[----:B------:R-:W-:Y:S01]  /*2980*/  IMAD.IADD R47, R96, 0x1, R47 ;  /* 0x00000001602f7824 */ /* 0x000fe200078e022f */
[----:B------:R-:W-:Y:S02]  /*2990*/  SHF.R.S32.HI R48, RZ, 0x2, R55 ;  /* 0x00000002ff307819 */ /* 0x000fe40000011437 */
[----:B------:R-:W5:Y:S01]  /*29a0*/  LDS.64 R44, [R44] ;  /* 0x000000002c2c7984 */ /* 0x000f620000000a00 */
        /* <DEDUP_REMOVED lines=8> */
[--C-:B------:R-:W-:Y:S01]  /*2a30*/  IMAD R55, R52, 0x18, R19.reuse ;  /* 0x0000001834377824 */ /* 0x100fe200078e0213 */
[----:B------:R-:W-:Y:S02]  /*2a40*/  IADD3 R52, R96, R109, RZ ;  /* 0x0000006d60347210 */ /* 0x000fe40007ffe0ff */
[----:B------:R-:W5:Y:S01]  /*2a50*/  LDS.64 R50, [R51] ;  /* 0x0000000033327984 */ /* 0x000f620000000a00 */
[----:B------:R-:W-:Y:S02]  /*2a60*/  IMAD R109, R108, 0x18, R19 ;  /* 0x000000186c6d7824 */ /* 0x000fe400078e0213 */
[----:B0-----:R-:W-:Y:S01]  /*2a70*/  FADD.FTZ R107, R107, R86 ;  /* 0x000000566b6b7221 */ /* 0x001fe20000010000 */
[----:B------:R-:W-:Y:S01]  /*2a80*/  IMAD.IADD R55, R96, 0x1, R55 ;  /* 0x0000000160377824 */ /* 0x000fe200078e0237 */
[----:B------:R-:W0:Y:S01]  /*2a90*/  LDS.64 R52, [R52] ;  /* 0x0000000034347984 */ /* 0x000e220000000a00 */
[----:B------:R-:W-:Y:S01]  /*2aa0*/  SHF.R.S32.HI R108, RZ, 0x2, R54 ;  /* 0x00000002ff6c7819 */ /* 0x000fe20000011436 */
[----:B------:R-:W-:Y:S01]  /*2ab0*/  FADD.FTZ R106, R106, R87 ;  /* 0x000000576a6a7221 */ /* 0x000fe20000010000 */
[----:B------:R-:W-:-:S02]  /*2ac0*/  IADD3 R86, R96, R109, RZ ;  /* 0x0000006d60567210 */ /* 0x000fc40007ffe0ff */
[----:B------:R-:W0:Y:S01]  /*2ad0*/  LDS.64 R54, [R55] ;  /* 0x0000000037367984 */ /* 0x000e220000000a00 */
[----:B-1----:R-:W-:Y:S01]  /*2ae0*/  FADD.FTZ R107, R107, R88 ;  /* 0x000000586b6b7221 */ /* 0x002fe20000010000 */
[----:B------:R-:W-:Y:S01]  /*2af0*/  FADD.FTZ R106, R106, R89 ;  /* 0x000000596a6a7221 */ /* 0x000fe20000010000 */
[----:B------:R-:W-:Y:S01]  /*2b00*/  IMAD R109, R108, 0x18, R19 ;  /* 0x000000186c6d7824 */ /* 0x000fe200078e0213 */
[----:B------:R-:W1:Y:S01]  /*2b10*/  LDS.64 R86, [R86] ;  /* 0x0000000056567984 */ /* 0x000e620000000a00 */
[----:B--2---:R-:W-:Y:S01]  /*2b20*/  FADD.FTZ R107, R107, R90 ;  /* 0x0000005a6b6b7221 */ /* 0x004fe20000010000 */
[----:B------:R-:W-:Y:S01]  /*2b30*/  IADD3 R108, R101, 0x64, RZ ;  /* 0x00000064656c7810 */ /* 0x000fe20007ffe0ff */
[----:B------:R-:W-:Y:S01]  /*2b40*/  FADD.FTZ R106, R106, R91 ;  /* 0x0000005b6a6a7221 */ /* 0x000fe20000010000 */
[----:B------:R-:W-:Y:S01]  /*2b50*/  IADD3 R88, R96, R109, RZ ;  /* 0x0000006d60587210 */ /* 0x000fe20007ffe0ff */
[----:B---3--:R-:W-:Y:S01]  /*2b60*/  FADD.FTZ R107, R107, R40 ;  /* 0x000000286b6b7221 */ /* 0x008fe20000010000 */
[----:B------:R-:W-:Y:S01]  /*2b70*/  SHF.R.S32.HI R91, RZ, 0x1f, R108 ;  /* 0x0000001fff5b7819 */ /* 0x000fe2000001146c */
[----:B------:R-:W-:-:S02]  /*2b80*/  VIADD R40, R101, 0x68 ;  /* 0x0000006865287836 */ /* 0x000fc40000000000 */
[----:B------:R-:W-:Y:S01]  /*2b90*/  FADD.FTZ R106, R106, R41 ;  /* 0x000000296a6a7221 */ /* 0x000fe20000010000 */
[----:B----4-:R-:W-:Y:S01]  /*2ba0*/  FADD.FTZ R107, R107, R42 ;  /* 0x0000002a6b6b7221 */ /* 0x010fe20000010000 */
[----:B------:R-:W-:Y:S01]  /*2bb0*/  LEA.HI R90, R91, R108, RZ, 0x2 ;  /* 0x0000006c5b5a7211 */ /* 0x000fe200078f10ff */
[----:B------:R-:W2:Y:S01]  /*2bc0*/  LDS.64 R88, [R88] ;  /* 0x0000000058587984 */ /* 0x000ea20000000a00 */
[----:B------:R-:W-:Y:S01]  /*2bd0*/  SHF.R.S32.HI R91, RZ, 0x1f, R40 ;  /* 0x0000001fff5b7819 */ /* 0x000fe20000011428 */
[----:B-----5:R-:W-:Y:S01]  /*2be0*/  FADD.FTZ R107, R107, R44 ;  /* 0x0000002c6b6b7221 */ /* 0x020fe20000010000 */
[----:B------:R-:W-:Y:S01]  /*2bf0*/  IADD3 R41, R101, 0x6c, RZ ;  /* 0x0000006c65297810 */ /* 0x000fe20007ffe0ff */
[----:B------:R-:W-:Y:S01]  /*2c00*/  FADD.FTZ R106, R106, R43 ;  /* 0x0000002b6a6a7221 */ /* 0x000fe20000010000 */
[----:B------:R-:W-:Y:S01]  /*2c10*/  LEA.HI R91, R91, R40, RZ, 0x2 ;  /* 0x000000285b5b7211 */ /* 0x000fe200078f10ff */
[----:B------:R-:W-:Y:S01]  /*2c20*/  FADD.FTZ R107, R107, R46 ;  /* 0x0000002e6b6b7221 */ /* 0x000fe20000010000 */
[----:B------:R-:W-:Y:S01]  /*2c30*/  SHF.R.S32.HI R42, RZ, 0x1f, R41 ;  /* 0x0000001fff2a7819 */ /* 0x000fe20000011429 */
[----:B------:R-:W-:Y:S01]  /*2c40*/  FADD.FTZ R40, R106, R45 ;  /* 0x0000002d6a287221 */ /* 0x000fe20000010000 */
[----:B------:R-:W-:Y:S01]  /*2c50*/  IADD3 R43, R101, 0x70, RZ ;  /* 0x00000070652b7810 */ /* 0x000fe20007ffe0ff */
[----:B------:R-:W-:Y:S01]  /*2c60*/  FADD.FTZ R107, R107, R48 ;  /* 0x000000306b6b7221 */ /* 0x000fe20000010000 */
[----:B------:R-:W-:Y:S01]  /*2c70*/  LEA.HI R106, R42, R41, RZ, 0x2 ;  /* 0x000000292a6a7211 */ /* 0x000fe200078f10ff */
[----:B------:R-:W-:Y:S01]  /*2c80*/  FADD.FTZ R40, R40, R47 ;  /* 0x0000002f28287221 */ /* 0x000fe20000010000 */
[----:B------:R-:W-:-:S02]  /*2c90*/  SHF.R.S32.HI R42, RZ, 0x1f, R43 ;  /* 0x0000001fff2a7819 */ /* 0x000fc4000001142b */
[----:B------:R-:W-:Y:S01]  /*2ca0*/  IADD3 R41, R101, 0x74, RZ ;  /* 0x0000007465297810 */ /* 0x000fe20007ffe0ff */
[----:B------:R-:W-:Y:S01]  /*2cb0*/  FADD.FTZ R107, R107, R50 ;  /* 0x000000326b6b7221 */ /* 0x000fe20000010000 */
[----:B------:R-:W-:Y:S01]  /*2cc0*/  FADD.FTZ R40, R40, R49 ;  /* 0x0000003128287221 */ /* 0x000fe20000010000 */
[----:B------:R-:W-:Y:S02]  /*2cd0*/  LEA.HI R101, R42, R43, RZ, 0x2 ;  /* 0x0000002b2a657211 */ /* 0x000fe400078f10ff */
[----:B------:R-:W-:Y:S01]  /*2ce0*/  SHF.R.S32.HI R44, RZ, 0x1f, R41 ;  /* 0x0000001fff2c7819 */ /* 0x000fe20000011429 */
[----:B0-----:R-:W-:Y:S01]  /*2cf0*/  FADD.FTZ R107, R107, R52 ;  /* 0x000000346b6b7221 */ /* 0x001fe20000010000 */
[----:B------:R-:W-:Y:S01]  /*2d00*/  SHF.R.S32.HI R42, RZ, 0x2, R102 ;  /* 0x00000002ff2a7819 */ /* 0x000fe20000011466 */
[----:B------:R-:W-:Y:S01]  /*2d10*/  FADD.FTZ R40, R40, R51 ;  /* 0x0000003328287221 */ /* 0x000fe20000010000 */
[----:B------:R-:W-:Y:S01]  /*2d20*/  LEA.HI R102, R44, R41, RZ, 0x2 ;  /* 0x000000292c667211 */ /* 0x000fe200078f10ff */
[----:B------:R-:W-:Y:S01]  /*2d30*/  FADD.FTZ R107, R107, R54 ;  /* 0x000000366b6b7221 */ /* 0x000fe20000010000 */
[----:B------:R-:W-:Y:S01]  /*2d40*/  SHF.R.S32.HI R44, RZ, 0x2, R103 ;  /* 0x00000002ff2c7819 */ /* 0x000fe20000011467 */
[----:B------:R-:W-:-:S02]  /*2d50*/  IMAD R41, R42, 0x18, R19 ;  /* 0x000000182a297824 */ /* 0x000fc400078e0213 */
[----:B------:R-:W-:Y:S01]  /*2d60*/  FADD.FTZ R40, R40, R53 ;  /* 0x0000003528287221 */ /* 0x000fe20000010000 */
[----:B-1----:R-:W-:Y:S01]  /*2d70*/  FADD.FTZ R103, R107, R86 ;  /* 0x000000566b677221 */ /* 0x002fe20000010000 */
[----:B------:R-:W-:Y:S01]  /*2d80*/  SHF.R.S32.HI R42, RZ, 0x2, R104 ;  /* 0x00000002ff2a7819 */ /* 0x000fe20000011468 */
[----:B------:R-:W-:Y:S02]  /*2d90*/  IMAD.IADD R86, R96, 0x1, R41 ;  /* 0x0000000160567824 */ /* 0x000fe400078e0229 */
[----:B------:R-:W-:Y:S01]  /*2da0*/  FADD.FTZ R40, R40, R55 ;  /* 0x0000003728287221 */ /* 0x000fe20000010000 */
[----:B------:R-:W-:Y:S01]  /*2db0*/  IMAD R43, R44, 0x18, R19 ;  /* 0x000000182c2b7824 */ /* 0x000fe200078e0213 */
[----:B------:R-:W-:Y:S01]  /*2dc0*/  SHF.R.S32.HI R44, RZ, 0x2, R105 ;  /* 0x00000002ff2c7819 */ /* 0x000fe20000011469 */
[----:B------:R-:W-:Y:S02]  /*2dd0*/  IMAD R41, R42, 0x18, R19 ;  /* 0x000000182a297824 */ /* 0x000fe400078e0213 */
[----:B------:R-:W-:Y:S01]  /*2de0*/  FADD.FTZ R104, R40, R87 ;  /* 0x0000005728687221 */ /* 0x000fe20000010000 */
[----:B------:R-:W-:Y:S01]  /*2df0*/  SHF.R.S32.HI R100, RZ, 0x2, R100 ;  /* 0x00000002ff647819 */ /* 0x000fe20000011464 */
[----:B------:R-:W0:Y:S01]  /*2e00*/  LDS.64 R86, [R86] ;  /* 0x0000000056567984 */ /* 0x000e220000000a00 */
[----:B------:R-:W-:Y:S01]  /*2e10*/  IADD3 R40, R96, R43, RZ ;  /* 0x0000002b60287210 */ /* 0x000fe20007ffe0ff */
[--C-:B------:R-:W-:Y:S01]  /*2e20*/  IMAD R43, R44, 0x18, R19.reuse ;  /* 0x000000182c2b7824 */ /* 0x100fe200078e0213 */
[----:B------:R-:W-:Y:S01]  /*2e30*/  IADD3 R42, R96, R41, RZ ;  /* 0x00000029602a7210 */ /* 0x000fe20007ffe0ff */
[----:B------:R-:W-:Y:S01]  /*2e40*/  IMAD R45, R100, 0x18, R19 ;  /* 0x00000018642d7824 */ /* 0x000fe200078e0213 */
[----:B------:R-:W-:Y:S01]  /*2e50*/  SHF.R.S32.HI R46, RZ, 0x2, R99 ;  /* 0x00000002ff2e7819 */ /* 0x000fe20000011463 */
[----:B--2---:R-:W-:Y:S01]  /*2e60*/  FADD.FTZ R103, R103, R88 ;  /* 0x0000005867677221 */ /* 0x004fe20000010000 */
[----:B------:R-:W1:Y:S01]  /*2e70*/  LDS.64 R40, [R40] ;  /* 0x0000000028287984 */ /* 0x000e620000000a00 */
[----:B------:R-:W-:Y:S01]  /*2e80*/  IADD3 R44, R96, R43, RZ ;  /* 0x0000002b602c7210 */ /* 0x000fe20007ffe0ff */
[----:B------:R-:W-:Y:S01]  /*2e90*/  FADD.FTZ R104, R104, R89 ;  /* 0x0000005968687221 */ /* 0x000fe20000010000 */
[----:B------:R-:W-:Y:S01]  /*2ea0*/  SHF.R.S32.HI R48, RZ, 0x2, R97 ;  /* 0x00000002ff307819 */ /* 0x000fe20000011461 */
[----:B------:R-:W2:Y:S01]  /*2eb0*/  LDS.64 R42, [R42] ;  /* 0x000000002a2a7984 */ /* 0x000ea20000000a00 */
[----:B------:R-:W-:Y:S01]  /*2ec0*/  IMAD R47, R46, 0x18, R19 ;  /* 0x000000182e2f7824 */ /* 0x000fe200078e0213 */
[----:B------:R-:W-:Y:S01]  /*2ed0*/  SHF.R.S32.HI R98, RZ, 0x2, R98 ;  /* 0x00000002ff627819 */ /* 0x000fe20000011462 */
[----:B------:R-:W-:Y:S01]  /*2ee0*/  IMAD.IADD R46, R96, 0x1, R45 ;  /* 0x00000001602e7824 */ /* 0x000fe200078e022d */
[----:B------:R-:W-:Y:S01]  /*2ef0*/  SHF.R.S32.HI R90, RZ, 0x2, R90 ;  /* 0x00000002ff5a7819 */ /* 0x000fe2000001145a */
[----:B------:R-:W3:Y:S01]  /*2f00*/  LDS.64 R44, [R44] ;  /* 0x000000002c2c7984 */ /* 0x000ee20000000a00 */
[--C-:B------:R-:W-:Y:S01]  /*2f10*/  IMAD R49, R48, 0x18, R19.reuse ;  /* 0x0000001830317824 */ /* 0x100fe200078e0213 */
[----:B------:R-:W-:Y:S01]  /*2f20*/  IADD3 R48, R96, R47, RZ ;  /* 0x0000002f60307210 */ /* 0x000fe20007ffe0ff */
[----:B------:R-:W-:Y:S01]  /*2f30*/  IMAD R51, R98, 0x18, R19 ;  /* 0x0000001862337824 */ /* 0x000fe200078e0213 */
[----:B------:R-:W4:Y:S01]  /*2f40*/  LDS.64 R46, [R46] ;  /* 0x000000002e2e7984 */ /* 0x000f220000000a00 */
[----:B------:R-:W-:Y:S01]  /*2f50*/  SHF.R.S32.HI R54, RZ, 0x2, R91 ;  /* 0x00000002ff367819 */ /* 0x000fe2000001145b */
[----:B------:R-:W-:Y:S01]  /*2f60*/  IMAD R53, R90, 0x18, R19 ;  /* 0x000000185a357824 */ /* 0x000fe200078e0213 */
[----:B------:R-:W-:-:S02]  /*2f70*/  IADD3 R50, R96, R49, RZ ;  /* 0x0000003160327210 */ /* 0x000fc40007ffe0ff */
[----:B------:R-:W5:Y:S01]  /*2f80*/  LDS.64 R48, [R48] ;  /* 0x0000000030307984 */ /* 0x000f620000000a00 */
[----:B------:R-:W-:Y:S01]  /*2f90*/  IADD3 R52, R96, R51, RZ ;  /* 0x0000003360347210 */ /* 0x000fe20007ffe0ff */
[----:B------:R-:W-:Y:S01]  /*2fa0*/  IMAD R55, R54, 0x18, R19 ;  /* 0x0000001836377824 */ /* 0x000fe200078e0213 */
[----:B------:R-:W-:Y:S01]  /*2fb0*/  SHF.R.S32.HI R106, RZ, 0x2, R106 ;  /* 0x00000002ff6a7819 */ /* 0x000fe2000001146a */
[----:B------:R-:W5:Y:S01]  /*2fc0*/  LDS.64 R50, [R50] ;  /* 0x0000000032327984 */ /* 0x000f620000000a00 */
        /* <DEDUP_REMOVED lines=8> */
[C---:B------:R-:W-:Y:S01]  /*3050*/  IADD3 R88, R96.reuse, R91, RZ ;  /* 0x0000005b60587210 */ /* 0x040fe20007ffe0ff */
[----:B0-----:R-:W-:Y:S01]  /*3060*/  FADD.FTZ R103, R103, R86 ;  /* 0x0000005667677221 */ /* 0x001fe20000010000 */
[----:B------:R-:W0:Y:S01]  /*3070*/  LDS.64 R90, [R90] ;  /* 0x000000005a5a7984 */ /* 0x000e220000000a00 */
[----:B------:R-:W-:Y:S01]  /*3080*/  IADD3 R86, R96, R89, RZ ;  /* 0x0000005960567210 */ /* 0x000fe20007ffe0ff */
[----:B------:R-:W-:Y:S02]  /*3090*/  IMAD R97, R102, 0x18, R19 ;  /* 0x0000001866617824 */ /* 0x000fe400078e0213 */
[----:B------:R-:W-:Y:S01]  /*30a0*/  FADD.FTZ R104, R104, R87 ;  /* 0x0000005768687221 */ /* 0x000fe20000010000 */
[----:B------:R-:W0:Y:S01]  /*30b0*/  LDS.64 R88, [R88] ;  /* 0x0000000058587984 */ /* 0x000e220000000a00 */
[----:B-1----:R-:W-:Y:S01]  /*30c0*/  FADD.FTZ R103, R103, R40 ;  /* 0x0000002867677221 */ /* 0x002fe20000010000 */
[----:B------:R-:W-:Y:S02]  /*30d0*/  IMAD.IADD R97, R96, 0x1, R97 ;  /* 0x0000000160617824 */ /* 0x000fe400078e0261 */
[----:B------:R-:W-:Y:S01]  /*30e0*/  FADD.FTZ R104, R104, R41 ;  /* 0x0000002968687221 */ /* 0x000fe20000010000 */
[----:B------:R-:W1:Y:S01]  /*30f0*/  LDS.64 R86, [R86] ;  /* 0x0000000056567984 */ /* 0x000e620000000a00 */
[----:B--2---:R-:W-:-:S02]  /*3100*/  FADD.FTZ R103, R103, R42 ;  /* 0x0000002a67677221 */ /* 0x004fc40000010000 */
[----:B------:R-:W-:Y:S01]  /*3110*/  FADD.FTZ R104, R104, R43 ;  /* 0x0000002b68687221 */ /* 0x000fe20000010000 */
[----:B------:R-:W2:Y:S01]  /*3120*/  LDS.64 R40, [R97] ;  /* 0x0000000061287984 */ /* 0x000ea20000000a00 */
[----:B---3--:R-:W-:Y:S02]  /*3130*/  FADD.FTZ R103, R103, R44 ;  /* 0x0000002c67677221 */ /* 0x008fe40000010000 */
[----:B------:R-:W-:Y:S02]  /*3140*/  FADD.FTZ R104, R104, R45 ;  /* 0x0000002d68687221 */ /* 0x000fe40000010000 */
[----:B----4-:R-:W-:Y:S02]  /*3150*/  FADD.FTZ R103, R103, R46 ;  /* 0x0000002e67677221 */ /* 0x010fe40000010000 */
[----:B------:R-:W-:Y:S02]  /*3160*/  FADD.FTZ R104, R104, R47 ;  /* 0x0000002f68687221 */ /* 0x000fe40000010000 */
[----:B-----5:R-:W-:-:S02]  /*3170*/  FADD.FTZ R103, R103, R48 ;  /* 0x0000003067677221 */ /* 0x020fc40000010000 */
[----:B------:R-:W-:Y:S02]  /*3180*/  FADD.FTZ R104, R104, R49 ;  /* 0x0000003168687221 */ /* 0x000fe40000010000 */
[----:B------:R-:W-:Y:S02]  /*3190*/  FADD.FTZ R103, R103, R50 ;  /* 0x0000003267677221 */ /* 0x000fe40000010000 */
[----:B------:R-:W-:Y:S02]  /*31a0*/  FADD.FTZ R104, R104, R51 ;  /* 0x0000003368687221 */ /* 0x000fe40000010000 */
[----:B------:R-:W-:Y:S02]  /*31b0*/  FADD.FTZ R103, R103, R52 ;  /* 0x0000003467677221 */ /* 0x000fe40000010000 */
[----:B------:R-:W-:Y:S02]  /*31c0*/  FADD.FTZ R104, R104, R53 ;  /* 0x0000003568687221 */ /* 0x000fe40000010000 */
[----:B------:R-:W-:-:S02]  /*31d0*/  FADD.FTZ R103, R103, R54 ;  /* 0x0000003667677221 */ /* 0x000fc40000010000 */
[----:B------:R-:W-:Y:S02]  /*31e0*/  FADD.FTZ R104, R104, R55 ;  /* 0x0000003768687221 */ /* 0x000fe40000010000 */
[----:B0-----:R-:W-:Y:S02]  /*31f0*/  FADD.FTZ R103, R103, R90 ;  /* 0x0000005a67677221 */ /* 0x001fe40000010000 */
[----:B------:R-:W-:Y:S02]  /*3200*/  FADD.FTZ R104, R104, R91 ;  /* 0x0000005b68687221 */ /* 0x000fe40000010000 */
[----:B------:R-:W-:Y:S02]  /*3210*/  FADD.FTZ R103, R103, R88 ;  /* 0x0000005867677221 */ /* 0x000fe40000010000 */
[----:B------:R-:W-:Y:S02]  /*3220*/  FADD.FTZ R104, R104, R89 ;  /* 0x0000005968687221 */ /* 0x000fe40000010000 */
[----:B-1----:R-:W-:-:S02]  /*3230*/  FADD.FTZ R103, R103, R86 ;  /* 0x0000005667677221 */ /* 0x002fc40000010000 */
[----:B------:R-:W-:Y:S02]  /*3240*/  FADD.FTZ R104, R104, R87 ;  /* 0x0000005768687221 */ /* 0x000fe40000010000 */
[----:B--2---:R-:W-:Y:S02]  /*3250*/  FADD.FTZ R50, R103, R40 ;  /* 0x0000002867327221 */ /* 0x004fe40000010000 */
[----:B------:R-:W-:-:S07]  /*3260*/  FADD.FTZ R52, R104, R41 ;  /* 0x0000002968347221 */ /* 0x000fce0000010000 */
.L_x_1180:
[----:B------:R-:W-:Y:S05]  /*3270*/  BSYNC B0 ;  /* 0x0000000000007941 */ /* 0x000fea0003800000 */
.L_x_1179:
        /* <DEDUP_REMOVED lines=13> */
[----:B------:R-:W-:Y:S01]  /*3350*/  LOP3.LUT R45, R45, 0xffffffe0, R22, 0xe2, !PT ;  /* 0xffffffe02d2d7812 */ /* 0x000fe200078ee216 */
[----:B0-----:R-:W-:-:S05]  /*3360*/  IMAD R44, R46, UR4, R23 ;  /* 0x000000042e2c7c24 */ /* 0x001fca000f8e0217 */
[----:B------:R-:W-:-:S04]  /*3370*/  LEA R44, R44, R45, 0x8 ;  /* 0x0000002d2c2c7211 */ /* 0x000fc800078e40ff */
[----:B------:R-:W-:-:S05]  /*3380*/  SHF.L.U32 R45, R44, 0x1, RZ ;  /* 0x000000012c2d7819 */ /* 0x000fca00000006ff */
[----:B-1----:R-:W-:-:S05]  /*3390*/  IMAD.WIDE.U32 R42, R45, 0x4, R42 ;  /* 0x000000042d2a7825 */ /* 0x002fca00078e002a */
[----:B------:R0:W-:Y:S02]  /*33a0*/  STG.E.64 desc[UR8][R42.64], R40 ;  /* 0x000000282a007986 */ /* 0x0001e4000c101b08 */
.L_x_1182:
[----:B------:R-:W-:Y:S05]  /*33b0*/  BSYNC B0 ;  /* 0x0000000000007941 */ /* 0x000fea0003800000 */
.L_x_1181:
        /* <DEDUP_REMOVED lines=19> */
[----:B------:R-:W-:Y:S01]  /*34f0*/  PRMT R85, R85, 0x7632, R85 ;  /* 0x0000763255557816 */ /* 0x000fe20000000055 */
[----:B------:R-:W-:Y:S06]  /*3500*/  @P1 BRA `(.L_x_1183) ;  /* 0x0000000000541947 */ /* 0x000fec0003800000 */
[----:B------:R-:W-:Y:S01]  /*3510*/  BAR.SYNC.DEFER_BLOCKING 0x0 ;  /* 0x0000000000007b1d */ /* 0x000fe20000010000 */
[----:B------:R-:W-:-:S13]  /*3520*/  ISETP.NE.AND P1, PT, R20, RZ, PT ;  /* 0x000000ff1400720c */ /* 0x000fda0003f25270 */
[----:B------:R-:W-:Y:S05]  /*3530*/  @P1 BRA `(.L_x_1184) ;  /* 0x00000000003c1947 */ /* 0x000fea0003800000 */
[----:B0-----:R-:W0:Y:S01]  /*3540*/  LDC.64 R40, c[0x0][0x268] ;  /* 0x00009a00ff287b82 */ /* 0x001e220000000a00 */
        /* <DEDUP_REMOVED lines=8> */
.L_x_1185:
[----:B------:R-:W2:Y:S04]  /*35d0*/  LD.E.STRONG.GPU R42, desc[UR8][R40.64] ;  /* 0x00000008282a7980 */ /* 0x000ea8000c10f900 */
[----:B--2---:R-:W-:Y:S01]  /*35e0*/  CCTL.IVALL ;  /* 0x00000000ff00798f */ /* 0x004fe20002000000 */
[----:B------:R-:W-:Y:S05]  /*35f0*/  YIELD ;  /* 0x0000000000007946 */ /* 0x000fea0003800000 */
[----:B-----5:R-:W-:-:S04]  /*3600*/  LOP3.LUT R42, R42, R43, RZ, 0x3c, !PT ;  /* 0x0000002b2a2a7212 */ /* 0x020fc800078e3cff */
[----:B------:R-:W-:-:S13]  /*3610*/  ISETP.GT.AND P1, PT, R42, -0x1, PT ;  /* 0xffffffff2a00780c */ /* 0x000fda0003f24270 */
[----:B------:R-:W-:Y:S05]  /*3620*/  @P1 BRA `(.L_x_1185) ;  /* 0xfffffffc00e81947 */ /* 0x000fea000383ffff */
.L_x_1184:
[----:B------:R-:W-:Y:S05]  /*3630*/  WARPSYNC.ALL ;  /* 0x0000000000007948 */ /* 0x000fea0003800000 */
[----:B------:R-:W-:Y:S06]  /*3640*/  BAR.SYNC.DEFER_BLOCKING 0x0 ;  /* 0x0000000000007b1d */ /* 0x000fec0000010000 */
[----:B------:R-:W-:Y:S05]  /*3650*/  BRA `(.L_x_1186) ;  /* 0x0000000000607947 */ /* 0x000fea0003800000 */
.L_x_1183:
[----:B------:R-:W-:Y:S01]  /*3660*/  BAR.SYNC.DEFER_BLOCKING 0x0 ;  /* 0x0000000000007b1d */ /* 0x000fe20000010000 */
[----:B------:R-:W-:-:S13]  /*3670*/  ISETP.NE.AND P1, PT, R20, RZ, PT ;  /* 0x000000ff1400720c */ /* 0x000fda0003f25270 */
[----:B------:R-:W-:Y:S05]  /*3680*/  @P1 BRA `(.L_x_1187) ;  /* 0x00000000004c1947 */ /* 0x000fea0003800000 */
[----:B0-----:R-:W0:Y:S01]  /*3690*/  LDC.64 R40, c[0x0][0x268] ;  /* 0x00009a00ff287b82 */ /* 0x001e220000000a00 */
[----:B------:R-:W-:Y:S02]  /*36a0*/  SHF.R.U32.HI R43, RZ, 0x1, R23 ;  /* 0x00000001ff2b7819 */ /* 0x000fe40000011617 */
[----:B------:R-:W-:Y:S02]  /*36b0*/  LOP3.LUT R42, R23, 0x1, RZ, 0xc0, !PT ;  /* 0x00000001172a7812 */ /* 0x000fe400078ec0ff */
[----:B------:R-:W-:Y:S02]  /*36c0*/  IADD3 R43, -R43, RZ, RZ ;  /* 0x000000ff2b2b7210 */ /* 0x000fe40007ffe1ff */
[----:B------:R-:W-:Y:S02]  /*36d0*/  LOP3.LUT R45, R42, 0x4, RZ, 0xfc, !PT ;  /* 0x000000042a2d7812 */ /* 0x000fe400078efcff */
[----:B------:R-:W-:Y:S02]  /*36e0*/  ISETP.NE.AND P1, PT, R22, R43, PT ;  /* 0x0000002b1600720c */ /* 0x000fe40003f25270 */
[----:B------:R-:W-:-:S04]  /*36f0*/  MOV R43, 0x7fffffc1 ;  /* 0x7fffffc1002b7802 */ /* 0x000fc80000000f00 */
[----:B------:R-:W-:Y:S01]  /*3700*/  SEL R43, R43, 0x1, !P1 ;  /* 0x000000012b2b7807 */ /* 0x000fe20004800000 */
[----:B0-----:R-:W-:Y:S01]  /*3710*/  IMAD.WIDE.U32 R40, R45, 0x4, R40 ;  /* 0x000000042d287825 */ /* 0x001fe200078e0028 */
[----:B------:R-:W-:Y:S06]  /*3720*/  MEMBAR.ALL.GPU ;  /* 0x0000000000007992 */ /* 0x000fec000000a000 */
[----:B------:R-:W-:-:S00]  /*3730*/  ERRBAR ;  /* 0x00000000000079ab */ /* 0x000fc00000000000 */
[----:B------:R-:W-:Y:S06]  /*3740*/  CGAERRBAR ;  /* 0x00000000000075ab */ /* 0x000fec0000000000 */
[----:B------:R0:W5:Y:S02]  /*3750*/  ATOM.E.ADD.STRONG.GPU PT, R43, desc[UR8][R40.64], R43 ;  /* 0x0000002b282b798a */ /* 0x00016400081ee1c8 */
.L_x_1188:
[----:B------:R-:W2:Y:S04]  /*3760*/  LD.E.STRONG.GPU R42, desc[UR8][R40.64] ;  /* 0x00000008282a7980 */ /* 0x000ea8000c10f900 */
[----:B--2---:R-:W-:Y:S01]  /*3770*/  CCTL.IVALL ;  /* 0x00000000ff00798f */ /* 0x004fe20002000000 */
[----:B------:R-:W-:Y:S05]  /*3780*/  YIELD ;  /* 0x0000000000007946 */ /* 0x000fea0003800000 */
[----:B-----5:R-:W-:-:S04]  /*3790*/  LOP3.LUT R42, R42, R43, RZ, 0x3c, !PT ;  /* 0x0000002b2a2a7212 */ /* 0x020fc800078e3cff */
[----:B------:R-:W-:-:S13]  /*37a0*/  ISETP.GT.AND P1, PT, R42, -0x1, PT ;  /* 0xffffffff2a00780c */ /* 0x000fda0003f24270 */
[----:B------:R-:W-:Y:S05]  /*37b0*/  @P1 BRA `(.L_x_1188) ;  /* 0xfffffffc00e81947 */ /* 0x000fea000383ffff */
.L_x_1187:
[----:B------:R-:W-:Y:S05]  /*37c0*/  WARPSYNC.ALL ;  /* 0x0000000000007948 */ /* 0x000fea0003800000 */
[----:B------:R-:W-:Y:S06]  /*37d0*/  BAR.SYNC.DEFER_BLOCKING 0x0 ;  /* 0x0000000000007b1d */ /* 0x000fec0000010000 */
.L_x_1186:
[----:B------:R-:W-:Y:S02]  /*37e0*/  ISETP.GT.U32.AND P1, PT, R20, 0xff, PT ;  /* 0x000000ff1400780c */ /* 0x000fe40003f24070 */
[----:B------:R-:W-:Y:S02]  /*37f0*/  SHF.L.U32 R47, R66, 0x10, RZ ;  /* 0x00000010422f7819 */ /* 0x000fe400000006ff */
[----:B------:R-:W-:Y:S02]  /*3800*/  SHF.L.U32 R70, R70, 0x10, RZ ;  /* 0x0000001046467819 */ /* 0x000fe400000006ff */
[----:B------:R-:W-:Y:S01]  /*3810*/  SHF.L.U32 R73, R73, 0x10, RZ ;  /* 0x0000001049497819 */ /* 0x000fe200000006ff */
[----:B------:R-:W-:Y:S01]  /*3820*/  IMAD.U32 R67, R67, 0x10000, RZ ;  /* 0x0001000043437824 */ /* 0x000fe200078e00ff */
[----:B------:R-:W-:Y:S02]  /*3830*/  SHF.L.U32 R53, R74, 0x10, RZ ;  /* 0x000000104a357819 */ /* 0x000fe400000006ff */
[----:B------:R-:W-:Y:S01]  /*3840*/  SHF.L.U32 R69, R69, 0x10, RZ ;  /* 0x0000001045457819 */ /* 0x000fe200000006ff */
[----:B------:R-:W-:Y:S01]  /*3850*/  IMAD.U32 R87, R76, 0x10000, RZ ;  /* 0x000100004c577824 */ /* 0x000fe200078e00ff */
[----:B------:R-:W-:Y:S01]  /*3860*/  SHF.L.U32 R75, R75, 0x10, RZ ;  /* 0x000000104b4b7819 */ /* 0x000fe200000006ff */
[----:B0-----:R-:W0:Y:S01]  /*3870*/  @!P1 LDC R42, c[0x0][0x10] ;  /* 0x00000400ff2a9b82 */ /* 0x001e220000000800 */
[----:B------:R-:W-:-:S02]  /*3880*/  @!P1 LOP3.LUT R43, R20, 0x7fffffe0, RZ, 0xc0, !PT ;  /* 0x7fffffe0142b9812 */ /* 0x000fc400078ec0ff */
[----:B------:R-:W-:-:S05]  /*3890*/  SHF.L.U32 R89, R77, 0x10, RZ ;  /* 0x000000104d597819 */ /* 0x000fca00000006ff */
[----:B------:R-:W1:Y:S01]  /*38a0*/  S2UR UR7, SR_CgaCtaId ;  /* 0x00000000000779c3 */ /* 0x000e620000008800 */
[----:B------:R-:W-:Y:S02]  /*38b0*/  @!P1 LOP3.LUT R45, R20, 0x1f, RZ, 0xc0, !PT ;  /* 0x0000001f142d9812 */ /* 0x000fe400078ec0ff */
[----:B------:R-:W-:Y:S01]  /*38c0*/  SHF.L.U32 R21, R21, 0x3, RZ ;  /* 0x0000000315157819 */ /* 0x000fe200000006ff */
[----:B------:R-:W-:Y:S01]  /*38d0*/  UMOV UR5, 0x400 ;  /* 0x0000040000057882 */ /* 0x000fe20000000000 */
[----:B------:R-:W-:Y:S01]  /*38e0*/  SHF.L.U32 R79, R79, 0x10, RZ ;  /* 0x000000104f4f7819 */ /* 0x000fe200000006ff */
[----:B------:R-:W-:Y:S01]  /*38f0*/  IMAD.U32 R78, R78, 0x10000, RZ ;  /* 0x000100004e4e7824 */ /* 0x000fe200078e00ff */
[----:B------:R-:W-:Y:S01]  /*3900*/  SHF.L.U32 R80, R80, 0x10, RZ ;  /* 0x0000001050507819 */ /* 0x000fe200000006ff */
[----:B------:R-:W2:Y:S01]  /*3910*/  @!P1 LDC.64 R40, c[0x0][0x260] ;  /* 0x00009800ff289b82 */ /* 0x000ea20000000a00 */
[----:B------:R-:W-:Y:S01]  /*3920*/  SHF.L.U32 R81, R81, 0x10, RZ ;  /* 0x0000001051517819 */ /* 0x000fe200000006ff */
[----:B------:R-:W-:Y:S01]  /*3930*/  IMAD.U32 R82, R82, 0x10000, RZ ;  /* 0x0001000052527824 */ /* 0x000fe200078e00ff */
[----:B------:R-:W-:Y:S01]  /*3940*/  SHF.L.U32 R83, R83, 0x10, RZ ;  /* 0x0000001053537819 */ /* 0x000fe200000006ff */
[----:B------:R-:W-:Y:S01]  /*3950*/  ULDC.64 UR12, c[0x0][0x210] ;  /* 0x00008400000c7ab9 */ /* 0x000fe20000000a00 */
[----:B0-----:R-:W-:-:S05]  /*3960*/  @!P1 IMAD R42, R42, UR4, R23 ;  /* 0x000000042a2a9c24 */ /* 0x001fca000f8e0217 */
[----:B------:R-:W-:-:S05]  /*3970*/  @!P1 LEA R42, R42, R43, 0x8 ;  /* 0x0000002b2a2a9211 */ /* 0x000fca00078e40ff */
[----:B------:R-:W-:-:S05]  /*3980*/  @!P1 IMAD.IADD R42, R42, 0x1, R45 ;  /* 0x000000012a2a9824 */ /* 0x000fca00078e022d */
[----:B------:R-:W-:-:S05]  /*3990*/  @!P1 SHF.L.U32 R43, R42, 0x1, RZ ;  /* 0x000000012a2b9819 */ /* 0x000fca00000006ff */
[----:B--2---:R-:W-:-:S06]  /*39a0*/  @!P1 IMAD.WIDE.U32 R40, R43, 0x4, R40 ;  /* 0x000000042b289825 */ /* 0x004fcc00078e0028 */
[----:B------:R-:W2:Y:S01]  /*39b0*/  @!P1 LDG.E.64 R40, desc[UR8][R40.64] ;  /* 0x0000000828289981 */ /* 0x000ea2000c1e1b00 */
[----:B------:R-:W-:Y:S01]  /*39c0*/  CS2R R42, SRZ ;  /* 0x00000000002a7805 */ /* 0x000fe2000001ff00 */
[C---:B------:R-:W-:Y:S01]  /*39d0*/  FADD.FTZ R47, -R64.reuse, R47 ;  /* 0x0000002f402f7221 */ /* 0x040fe20000010100 */
[C---:B------:R-:W-:Y:S01]  /*39e0*/  FADD.FTZ R67, -R64.reuse, R67 ;  /* 0x0000004340437221 */ /* 0x040fe20000010100 */
[C---:B------:R-:W-:Y:S01]  /*39f0*/  FADD.FTZ R55, -R64.reuse, R53 ;  /* 0x0000003540377221 */ /* 0x040fe20000010100 */
[C---:B------:R-:W-:Y:S01]  /*3a00*/  FADD.FTZ R87, -R64.reuse, R87 ;  /* 0x0000005740577221 */ /* 0x040fe20000010100 */
[----:B------:R-:W-:Y:S01]  /*3a10*/  FADD.FTZ R89, -R64, R89 ;  /* 0x0000005940597221 */ /* 0x000fe20000010100 */
[----:B------:R-:W-:Y:S01]  /*3a20*/  FMUL.FTZ R46, R24, R67 ;  /* 0x00000043182e7220 */ /* 0x000fe20000410000 */
[----:B------:R-:W-:Y:S01]  /*3a30*/  FADD.FTZ R67, -R64, R75 ;  /* 0x0000004b40437221 */ /* 0x000fe20000010100 */
[----:B------:R-:W-:Y:S01]  /*3a40*/  UIADD3 UR5, UR5, 0x5280, URZ ;  /* 0x0000528005057890 */ /* 0x000fe2000fffe03f */
[----:B------:R-:W-:Y:S01]  /*3a50*/  SHF.L.U32 R84, R84, 0x10, RZ ;  /* 0x0000001054547819 */ /* 0x000fe200000006ff */
[----:B------:R-:W-:Y:S01]  /*3a60*/  ULOP3.LUT UR4, UR4, 0x1, URZ, 0x3c, !UPT ;  /* 0x0000000104047892 */ /* 0x000fe2000f8e3c3f */
[----:B------:R-:W-:Y:S01]  /*3a70*/  SHF.L.U32 R85, R85, 0x10, RZ ;  /* 0x0000001055557819 */ /* 0x000fe200000006ff */
[----:B-1----:R-:W-:Y:S01]  /*3a80*/  ULEA UR5, UR7, UR5, 0x18 ;  /* 0x0000000507057291 */ /* 0x002fe2000f8ec03f */
[----:B--2---:R-:W-:Y:S01]  /*3a90*/  @!P1 FADD.FTZ R43, RZ, R40 ;  /* 0x00000028ff2b9221 */ /* 0x004fe20000010000 */
[----:B------:R-:W-:Y:S01]  /*3aa0*/  @!P1 FADD.FTZ R42, RZ, R41 ;  /* 0x00000029ff2a9221 */ /* 0x000fe20000010000 */
[----:B------:R-:W-:-:S03]  /*3ab0*/  LOP3.LUT P1, RZ, R20, 0xffffff1f, RZ, 0xc0, !PT ;  /* 0xffffff1f14ff7812 */ /* 0x000fc6000782c0ff */
[----:B------:R-:W0:Y:S04]  /*3ac0*/  SHFL.BFLY PT, R44, R43, 0x10, 0x1f ;  /* 0x0e001f002b2c7f89 */ /* 0x000e2800000e0000 */
[----:B------:R-:W1:Y:S01]  /*3ad0*/  SHFL.BFLY PT, R45, R42, 0x10, 0x1f ;  /* 0x0e001f002a2d7f89 */ /* 0x000e6200000e0000 */
[----:B0-----:R-:W-:Y:S01]  /*3ae0*/  FADD.FTZ R50, R44, R43 ;  /* 0x0000002b2c327221 */ /* 0x001fe20000010000 */
[----:B------:R-:W-:Y:S01]  /*3af0*/  SHF.L.U32 R43, R72, 0x10, RZ ;  /* 0x00000010482b7819 */ /* 0x000fe200000006ff */
[----:B------:R-:W-:Y:S01]  /*3b00*/  FMUL.FTZ R44, R24, R47 ;  /* 0x0000002f182c7220 */ /* 0x000fe20000410000 */
[----:B------:R-:W-:Y:S02]  /*3b10*/  IMAD.U32 R72, R71, 0x10000, RZ ;  /* 0x0001000047487824 */ /* 0x000fe400078e00ff */
[----:B-1----:R-:W-:Y:S01]  /*3b20*/  FADD.FTZ R52, R45, R42 ;  /* 0x0000002a2d347221 */ /* 0x002fe20000010000 */
[----:B------:R-:W0:Y:S01]  /*3b30*/  SHFL.BFLY PT, R51, R50, 0x8, 0x1f ;  /* 0x0d001f0032337f89 */ /* 0x000e2200000e0000 */
[----:B------:R-:W-:Y:S01]  /*3b40*/  SHF.L.U32 R45, R68, 0x10, RZ ;  /* 0x00000010442d7819 */ /* 0x000fe200000006ff */
[----:B------:R-:W-:Y:S01]  /*3b50*/  FADD.FTZ R43, -R64, R43 ;  /* 0x0000002b402b7221 */ /* 0x000fe20000010100 */
[----:B------:R-:W-:Y:S01]  /*3b60*/  FFMA.FTZ R49, R46, R69, R72 ;  /* 0x000000452e317223 */ /* 0x000fe20000010048 */
[----:B------:R-:W1:Y:S02]  /*3b70*/  SHFL.BFLY PT, R41, R52, 0x8, 0x1f ;  /* 0x0d001f0034297f89 */ /* 0x000e6400000e0000 */
[----:B------:R-:W-:Y:S01]  /*3b80*/  FFMA.FTZ R47, R44, R45, R70 ;  /* 0x0000002d2c2f7223 */ /* 0x000fe20000010046 */
[----:B------:R-:W-:Y:S01]  /*3b90*/  FMUL.FTZ R48, R24, R43 ;  /* 0x0000002b18307220 */ /* 0x000fe20000410000 */
[----:B------:R-:W-:Y:S01]  /*3ba0*/  FADD.FTZ R43, -R64, R73 ;  /* 0x00000049402b7221 */ /* 0x000fe20000010100 */
[----:B------:R-:W-:Y:S01]  /*3bb0*/  FMUL.FTZ R54, R49, -1.4426950216293334961 ;  /* 0xbfb8aa3b31367820 */ /* 0x000fe20000410000 */
[----:B------:R-:W-:Y:S01]  /*3bc0*/  FMUL.FTZ R42, R47, -1.4426950216293334961 ;  /* 0xbfb8aa3b2f2a7820 */ /* 0x000fe20000410000 */
[----:B------:R-:W-:-:S02]  /*3bd0*/  FMUL.FTZ R64, R24, R89 ;  /* 0x0000005918407220 */ /* 0x000fc40000410000 */
[----:B------:R2:W-:Y:S08]  /*3be0*/  MUFU.EX2 R73, R54 ;  /* 0x0000003600497308 */ /* 0x0005f00000000800 */
[----:B------:R3:W4:Y:S01]  /*3bf0*/  MUFU.EX2 R71, R42 ;  /* 0x0000002a00477308 */ /* 0x0007220000000800 */
[----:B--2---:R-:W-:Y:S01]  /*3c00*/  FMUL.FTZ R54, R24, R67 ;  /* 0x0000004318367220 */ /* 0x004fe20000410000 */
[----:B0-----:R-:W-:Y:S01]  /*3c10*/  FADD.FTZ R40, R50, R51 ;  /* 0x0000003332287221 */ /* 0x001fe20000010000 */
[----:B------:R-:W-:Y:S01]  /*3c20*/  FMUL.FTZ R50, R24, R43 ;  /* 0x0000002b18327220 */ /* 0x000fe20000410000 */
[----:B------:R-:W-:Y:S01]  /*3c30*/  FFMA.FTZ R51, R45, R48, R70 ;  /* 0x000000302d337223 */ /* 0x000fe20000010046 */
[C-C-:B------:R-:W-:Y:S01]  /*3c40*/  FFMA.FTZ R67, R69.reuse, R54, R72.reuse ;  /* 0x0000003645437223 */ /* 0x140fe20000010048 */
[----:B-1----:R-:W-:Y:S01]  /*3c50*/  FADD.FTZ R41, R52, R41 ;  /* 0x0000002934297221 */ /* 0x002fe20000010000 */
[----:B------:R-:W0:Y:S01]  /*3c60*/  SHFL.BFLY PT, R43, R40, 0x4, 0x1f ;  /* 0x0c801f00282b7f89 */ /* 0x000e2200000e0000 */
[----:B------:R-:W-:Y:S01]  /*3c70*/  FMUL.FTZ R52, R24, R55 ;  /* 0x0000003718347220 */ /* 0x000fe20000410000 */
[----:B------:R-:W-:Y:S01]  /*3c80*/  FFMA.FTZ R53, R69, R50, R72 ;  /* 0x0000003245357223 */ /* 0x000fe20000010048 */
[----:B------:R-:W-:Y:S01]  /*3c90*/  FMUL.FTZ R66, R51, -1.4426950216293334961 ;  /* 0xbfb8aa3b33427820 */ /* 0x000fe20000410000 */
[----:B---3--:R-:W1:Y:S01]  /*3ca0*/  SHFL.BFLY PT, R42, R41, 0x4, 0x1f ;  /* 0x0c801f00292a7f89 */ /* 0x008e6200000e0000 */
[----:B------:R-:W-:Y:S01]  /*3cb0*/  FFMA.FTZ R55, R45, R52, R70 ;  /* 0x000000342d377223 */ /* 0x000fe20000010046 */
[----:B------:R-:W-:Y:S01]  /*3cc0*/  FMUL.FTZ R68, R53, -1.4426950216293334961 ;  /* 0xbfb8aa3b35447820 */ /* 0x000fe20000410000 */
[----:B------:R2:W3:Y:S01]  /*3cd0*/  MUFU.EX2 R74, R66 ;  /* 0x00000042004a7308 */ /* 0x0004e20000000800 */
[----:B------:R-:W-:Y:S01]  /*3ce0*/  FMUL.FTZ R77, R67, -1.4426950216293334961 ;  /* 0xbfb8aa3b434d7820 */ /* 0x000fe20000410000 */
[----:B------:R-:W-:Y:S01]  /*3cf0*/  FMUL.FTZ R76, R55, -1.4426950216293334961 ;  /* 0xbfb8aa3b374c7820 */ /* 0x000fe20000410000 */
[----:B----4-:R-:W-:-:S05]  /*3d00*/  FADD.FTZ R71, R71, 1 ;  /* 0x3f80000047477421 */ /* 0x010fca0000010000 */
[----:B------:R4:W5:Y:S01]  /*3d10*/  MUFU.EX2 R75, R68 ;  /* 0x00000044004b7308 */ /* 0x0009620000000800 */
[----:B--2---:R-:W-:-:S07]  /*3d20*/  FMUL.FTZ R66, R24, R87 ;  /* 0x0000005718427220 */ /* 0x004fce0000410000 */
[----:B------:R-:W2:Y:S01]  /*3d30*/  MUFU.EX2 R76, R76 ;  /* 0x0000004c004c7308 */ /* 0x000ea20000000800 */
[----:B0-----:R-:W-:Y:S01]  /*3d40*/  FADD.FTZ R43, R40, R43 ;  /* 0x0000002b282b7221 */ /* 0x001fe20000010000 */
[----:B----4-:R-:W-:Y:S01]  /*3d50*/  FFMA.FTZ R68, R45, R66, R70 ;  /* 0x000000422d447223 */ /* 0x010fe20000010046 */
[----:B------:R-:W-:Y:S01]  /*3d60*/  FFMA.FTZ R70, R69, R64, R72 ;  /* 0x0000004045467223 */ /* 0x000fe20000010048 */
[----:B------:R-:W-:Y:S01]  /*3d70*/  FADD.FTZ R72, R73, 1 ;  /* 0x3f80000049487421 */ /* 0x000fe20000010000 */
[----:B-1----:R-:W-:Y:S01]  /*3d80*/  FADD.FTZ R42, R41, R42 ;  /* 0x0000002a292a7221 */ /* 0x002fe20000010000 */
[----:B------:R-:W0:Y:S01]  /*3d90*/  SHFL.BFLY PT, R40, R43, 0x2, 0x1f ;  /* 0x0c401f002b287f89 */ /* 0x000e2200000e0000 */
[----:B---3--:R-:W-:Y:S01]  /*3da0*/  FADD.FTZ R73, R74, 1 ;  /* 0x3f8000004a497421 */ /* 0x008fe20000010000 */
[----:B------:R-:W-:Y:S01]  /*3db0*/  FMUL.FTZ R86, R68, -1.4426950216293334961 ;  /* 0xbfb8aa3b44567820 */ /* 0x000fe20000410000 */
[----:B-----5:R-:W-:Y:S01]  /*3dc0*/  FADD.FTZ R74, R75, 1 ;  /* 0x3f8000004b4a7421 */ /* 0x020fe20000010000 */
[----:B------:R-:W1:Y:S01]  /*3dd0*/  SHFL.BFLY PT, R41, R42, 0x2, 0x1f ;  /* 0x0c401f002a297f89 */ /* 0x000e6200000e0000 */
[----:B------:R-:W-:Y:S01]  /*3de0*/  FMUL.FTZ R87, R70, -1.4426950216293334961 ;  /* 0xbfb8aa3b46577820 */ /* 0x000fe20000410000 */
[----:B------:R-:W3:Y:S01]  /*3df0*/  MUFU.EX2 R77, R77 ;  /* 0x0000004d004d7308 */ /* 0x000ee20000000800 */
[----:B--2---:R-:W-:Y:S01]  /*3e00*/  FADD.FTZ R75, R76, 1 ;  /* 0x3f8000004c4b7421 */ /* 0x004fe20000010000 */
[----:B------:R-:W-:-:S06]  /*3e10*/  LOP3.LUT R76, R21, 0x8, RZ, 0xc0, !PT ;  /* 0x00000008154c7812 */ /* 0x000fcc00078ec0ff */
[----:B------:R-:W2:Y:S01]  /*3e20*/  MUFU.EX2 R88, R87 ;  /* 0x0000005700587308 */ /* 0x000ea20000000800 */
[----:B------:R-:W-:Y:S02]  /*3e30*/  IADD3 R21, -R76, R9, RZ ;  /* 0x000000094c157210 */ /* 0x000fe40007ffe1ff */
[----:B------:R-:W-:Y:S02]  /*3e40*/  @!P1 SHF.R.U32.HI R9, RZ, 0x2, R20 ;  /* 0x00000002ff099819 */ /* 0x000fe40000011614 */
[----:B------:R-:W-:Y:S02]  /*3e50*/  LEA R21, R21, UR5, 0x3 ;  /* 0x0000000515157c11 */ /* 0x000fe4000f8e18ff */
[----:B------:R-:W-:Y:S01]  /*3e60*/  @!P1 LOP3.LUT R9, R9, 0x3ffffff8, RZ, 0xc0, !PT ;  /* 0x3ffffff809099812 */ /* 0x000fe200078ec0ff */
[----:B------:R-:W4:Y:S01]  /*3e70*/  MUFU.EX2 R86, R86 ;  /* 0x0000005600567308 */ /* 0x000f220000000800 */
[----:B0-----:R-:W-:Y:S01]  /*3e80*/  FADD.FTZ R40, R43, R40 ;  /* 0x000000282b287221 */ /* 0x001fe20000010000 */
[----:B---3--:R-:W-:Y:S01]  /*3e90*/  FADD.FTZ R77, R77, 1 ;  /* 0x3f8000004d4d7421 */ /* 0x008fe20000010000 */
[----:B-1----:R-:W-:-:S03]  /*3ea0*/  FADD.FTZ R41, R42, R41 ;  /* 0x000000292a297221 */ /* 0x002fc60000010000 */
[----:B------:R-:W0:Y:S02]  /*3eb0*/  SHFL.BFLY PT, R43, R40, 0x1, 0x1f ;  /* 0x0c201f00282b7f89 */ /* 0x000e2400000e0000 */
[----:B------:R-:W-:Y:S01]  /*3ec0*/  MUFU.RCP R72, R72 ;  /* 0x0000004800487308 */ /* 0x000fe20000001000 */
[----:B--2---:R-:W-:Y:S01]  /*3ed0*/  FADD.FTZ R89, R88, 1 ;  /* 0x3f80000058597421 */ /* 0x004fe20000010000 */
[----:B------:R-:W1:Y:S06]  /*3ee0*/  SHFL.BFLY PT, R42, R41, 0x1, 0x1f ;  /* 0x0c201f00292a7f89 */ /* 0x000e6c00000e0000 */
[----:B------:R-:W2:Y:S01]  /*3ef0*/  MUFU.RCP R71, R71 ;  /* 0x0000004700477308 */ /* 0x000ea20000001000 */
[----:B----4-:R-:W-:-:S07]  /*3f00*/  FADD.FTZ R86, R86, 1 ;  /* 0x3f80000056567421 */ /* 0x010fce0000010000 */
[----:B------:R-:W3:Y:S01]  /*3f10*/  MUFU.RCP R73, R73 ;  /* 0x0000004900497308 */ /* 0x000ee20000001000 */
[----:B0-----:R-:W-:-:S07]  /*3f20*/  FADD.FTZ R40, R40, R43 ;  /* 0x0000002b28287221 */ /* 0x001fce0000010000 */
[----:B------:R-:W0:Y:S01]  /*3f30*/  MUFU.RCP R74, R74 ;  /* 0x0000004a004a7308 */ /* 0x000e220000001000 */
[----:B--2---:R-:W-:Y:S01]  /*3f40*/  FADD.FTZ R76, -R71, 1 ;  /* 0x3f800000474c7421 */ /* 0x004fe20000010100 */
[----:B-1----:R-:W-:Y:S01]  /*3f50*/  FADD.FTZ R41, R41, R42 ;  /* 0x0000002a29297221 */ /* 0x002fe20000010000 */
[----:B------:R-:W-:Y:S02]  /*3f60*/  @!P1 FMUL.FTZ R40, R40, 3.2552085031056776643e-05 ;  /* 0x3808888928289820 */ /* 0x000fe40000410000 */
[----:B------:R-:W-:Y:S01]  /*3f70*/  FFMA.FTZ R76, R47, R76, 1 ;  /* 0x3f8000002f4c7423 */ /* 0x000fe2000001004c */
[----:B------:R-:W-:Y:S02]  /*3f80*/  @!P1 FMUL.FTZ R41, R41, 3.2552085031056776643e-05 ;  /* 0x3808888929299820 */ /* 0x000fe40000410000 */
[----:B------:R-:W1:Y:S01]  /*3f90*/  MUFU.RCP R75, R75 ;  /* 0x0000004b004b7308 */ /* 0x000e620000001000 */
[----:B---3--:R-:W-:Y:S01]  /*3fa0*/  FADD.FTZ R88, -R73, 1 ;  /* 0x3f80000049587421 */ /* 0x008fe20000010100 */
[----:B------:R-:W-:Y:S01]  /*3fb0*/  FMUL.FTZ R71, R71, R76 ;  /* 0x0000004c47477220 */ /* 0x000fe20000410000 */
[----:B------:R1:W-:Y:S02]  /*3fc0*/  @!P1 STS.64 [R9+UR5], R40 ;  /* 0x0000002809009988 */ /* 0x0003e40008000a05 */
[----:B------:R-:W-:Y:S01]  /*3fd0*/  FFMA.FTZ R88, R51, R88, 1 ;  /* 0x3f80000033587423 */ /* 0x000fe20000010058 */
[----:B------:R-:W-:Y:S01]  /*3fe0*/  FMUL.FTZ R71, R78, R71 ;  /* 0x000000474e477220 */ /* 0x000fe20000410000 */
[----:B------:R-:W-:Y:S01]  /*3ff0*/  BAR.SYNC.DEFER_BLOCKING 0x0 ;  /* 0x0000000000007b1d */ /* 0x000fe20000010000 */
[----:B0-----:R-:W-:Y:S01]  /*4000*/  FADD.FTZ R90, -R74, 1 ;  /* 0x3f8000004a5a7421 */ /* 0x001fe20000010100 */
[----:B------:R-:W-:-:S04]  /*4010*/  FMUL.FTZ R73, R73, R88 ;  /* 0x0000005849497220 */ /* 0x000fc80000410000 */
[----:B------:R0:W2:Y:S01]  /*4020*/  MUFU.RCP R87, R86 ;  /* 0x0000005600577308 */ /* 0x0000a20000001000 */
[----:B------:R-:W-:Y:S01]  /*4030*/  FFMA.FTZ R53, R53, R90, 1 ;  /* 0x3f80000035357423 */ /* 0x000fe2000001005a */
[----:B------:R-:W-:Y:S01]  /*4040*/  FMUL.FTZ R73, R80, R73 ;  /* 0x0000004950497220 */ /* 0x000fe20000410000 */
[----:B-1----:R-:W-:Y:S02]  /*4050*/  FADD.FTZ R40, -R75, 1 ;  /* 0x3f8000004b287421 */ /* 0x002fe40000010100 */
[----:B------:R-:W-:-:S03]  /*4060*/  FMUL.FTZ R74, R74, R53 ;  /* 0x000000354a4a7220 */ /* 0x000fc60000410000 */
[----:B------:R-:W1:Y:S01]  /*4070*/  MUFU.RCP R89, R89 ;  /* 0x0000005900597308 */ /* 0x000e620000001000 */
[C---:B0-----:R-:W-:Y:S01]  /*4080*/  FADD.FTZ R86, -R72.reuse, 1 ;  /* 0x3f80000048567421 */ /* 0x041fe20000010100 */
[----:B------:R-:W-:Y:S01]  /*4090*/  FFMA.FTZ R40, R55, R40, 1 ;  /* 0x3f80000037287423 */ /* 0x000fe20000010028 */
[----:B------:R-:W-:Y:S02]  /*40a0*/  FMUL.FTZ R81, R81, R74 ;  /* 0x0000004a51517220 */ /* 0x000fe40000410000 */
[----:B------:R-:W-:Y:S01]  /*40b0*/  FFMA.FTZ R49, R49, R86, 1 ;  /* 0x3f80000031317423 */ /* 0x000fe20000010056 */
[----:B------:R-:W-:Y:S02]  /*40c0*/  FMUL.FTZ R75, R75, R40 ;  /* 0x000000284b4b7220 */ /* 0x000fe40000410000 */
[----:B------:R-:W0:Y:S01]  /*40d0*/  MUFU.RCP R77, R77 ;  /* 0x0000004d004d7308 */ /* 0x000e220000001000 */
[----:B------:R-:W-:Y:S01]  /*40e0*/  FMUL.FTZ R72, R72, R49 ;  /* 0x0000003148487220 */ /* 0x000fe20000410000 */
[----:B------:R1:W3:Y:S01]  /*40f0*/  LDS.64 R42, [R21] ;  /* 0x00000000152a7984 */ /* 0x0002e20000000a00 */
[----:B--2---:R-:W-:Y:S01]  /*4100*/  FADD.FTZ R9, -R87, 1 ;  /* 0x3f80000057097421 */ /* 0x004fe20000010100 */
[----:B------:R-:W-:Y:S01]  /*4110*/  FMUL.FTZ R75, R82, R75 ;  /* 0x0000004b524b7220 */ /* 0x000fe20000410000 */
[----:B------:R-:W-:-:S02]  /*4120*/  FMUL.FTZ R72, R79, R72 ;  /* 0x000000484f487220 */ /* 0x000fc40000410000 */
[----:B------:R-:W-:Y:S01]  /*4130*/  FFMA.FTZ R68, R68, R9, 1 ;  /* 0x3f80000044447423 */ /* 0x000fe20000010009 */
[----:B-1----:R-:W-:-:S03]  /*4140*/  FADD.FTZ R21, -R89, 1 ;  /* 0x3f80000059157421 */ /* 0x002fc60000010100 */
[----:B------:R-:W-:Y:S01]  /*4150*/  FMUL.FTZ R87, R87, R68 ;  /* 0x0000004457577220 */ /* 0x000fe20000410000 */
[----:B------:R-:W-:-:S03]  /*4160*/  FFMA.FTZ R70, R70, R21, 1 ;  /* 0x3f80000046467423 */ /* 0x000fc60000010015 */
[----:B------:R-:W-:Y:S01]  /*4170*/  FMUL.FTZ R87, R84, R87 ;  /* 0x0000005754577220 */ /* 0x000fe20000410000 */
[----:B0-----:R-:W-:Y:S01]  /*4180*/  FADD.FTZ R86, -R77, 1 ;  /* 0x3f8000004d567421 */ /* 0x001fe20000010100 */
[----:B------:R-:W-:-:S03]  /*4190*/  FMUL.FTZ R70, R89, R70 ;  /* 0x0000004659467220 */ /* 0x000fc60000410000 */
[----:B------:R-:W-:Y:S01]  /*41a0*/  FFMA.FTZ R86, R67, R86, 1 ;  /* 0x3f80000043567423 */ /* 0x000fe20000010056 */
[----:B------:R-:W-:-:S03]  /*41b0*/  FMUL.FTZ R85, R85, R70 ;  /* 0x0000004655557220 */ /* 0x000fc60000410000 */
[----:B------:R-:W-:-:S04]  /*41c0*/  FMUL.FTZ R86, R77, R86 ;  /* 0x000000564d567220 */ /* 0x000fc80000410000 */
[----:B------:R-:W-:Y:S01]  /*41d0*/  FMUL.FTZ R83, R83, R86 ;  /* 0x0000005653537220 */ /* 0x000fe20000410000 */
[--C-:B---3--:R-:W-:Y:S01]  /*41e0*/  FFMA.FTZ R36, R25, R36, -R42.reuse ;  /* 0x0000002419247223 */ /* 0x108fe2000001082a */
[--C-:B------:R-:W-:Y:S01]  /*41f0*/  FFMA.FTZ R21, R69, R72, -R42.reuse ;  /* 0x0000004845157223 */ /* 0x100fe2000001082a */
[C-C-:B------:R-:W-:Y:S01]  /*4200*/  FFMA.FTZ R40, R94.reuse, R29, -R42.reuse ;  /* 0x0000001d5e287223 */ /* 0x140fe2000001082a */
[C-C-:B------:R-:W-:Y:S01]  /*4210*/  FFMA.FTZ R35, R94.reuse, R35, -R42.reuse ;  /* 0x000000235e237223 */ /* 0x140fe2000001082a */
[----:B------:R-:W-:Y:S01]  /*4220*/  FFMA.FTZ R68, R45, R71, -R42 ;  /* 0x000000472d447223 */ /* 0x000fe2000001082a */
[----:B------:R-:W-:Y:S01]  /*4230*/  FFMA.FTZ R27, R27, -R43, R36 ;  /* 0x8000002b1b1b7223 */ /* 0x000fe20000010024 */
[----:B------:R-:W-:Y:S01]  /*4240*/  FFMA.FTZ R21, -R43, R46, R21 ;  /* 0x0000002e2b157223 */ /* 0x000fe20000010115 */
[--C-:B------:R-:W-:Y:S01]  /*4250*/  FFMA.FTZ R31, R94, R31, -R42.reuse ;  /* 0x0000001f5e1f7223 */ /* 0x100fe2000001082a */
[--C-:B------:R-:W-:Y:S01]  /*4260*/  FFMA.FTZ R33, R25, R33, -R42.reuse ;  /* 0x0000002119217223 */ /* 0x100fe2000001082a */
[----:B------:R-:W-:Y:S01]  /*4270*/  FFMA.FTZ R73, R45, R73, -R42 ;  /* 0x000000492d497223 */ /* 0x000fe2000001082a */
[-C--:B------:R-:W-:Y:S01]  /*4280*/  FFMA.FTZ R95, R95, -R43.reuse, R40 ;  /* 0x8000002b5f5f7223 */ /* 0x080fe20000010028 */
[----:B------:R-:W-:Y:S01]  /*4290*/  FFMA.FTZ R9, -R43, R44, R68 ;  /* 0x0000002c2b097223 */ /* 0x000fe20000010144 */
[----:B------:R-:W-:Y:S01]  /*42a0*/  FFMA.FTZ R35, R30, -R43, R35 ;  /* 0x8000002b1e237223 */ /* 0x000fe20000010023 */
[C---:B------:R-:W-:Y:S01]  /*42b0*/  FMUL.FTZ R27, R24.reuse, R27 ;  /* 0x0000001b181b7220 */ /* 0x040fe20000410000 */
[----:B------:R-:W-:Y:S01]  /*42c0*/  FMUL.FTZ R30, R24, R21 ;  /* 0x00000015181e7220 */ /* 0x000fe20000410000 */
[--C-:B------:R-:W-:Y:S01]  /*42d0*/  FFMA.FTZ R81, R69, R81, -R42.reuse ;  /* 0x0000005145517223 */ /* 0x100fe2000001082a */
[-C--:B------:R-:W-:Y:S01]  /*42e0*/  FFMA.FTZ R31, R26, -R43.reuse, R31 ;  /* 0x8000002b1a1f7223 */ /* 0x080fe2000001001f */
[----:B------:R-:W-:Y:S01]  /*42f0*/  FFMA.FTZ R33, R28, -R43, R33 ;  /* 0x8000002b1c217223 */ /* 0x000fe20000010021 */
[----:B------:R-:W-:Y:S01]  /*4300*/  IADD3 R26, P1, R7, UR12, RZ ;  /* 0x0000000c071a7c10 */ /* 0x000fe2000ff3e0ff */
[C---:B------:R-:W-:Y:S01]  /*4310*/  FFMA.FTZ R73, -R43.reuse, R48, R73 ;  /* 0x000000302b497223 */ /* 0x040fe20000010149 */
[C---:B------:R-:W-:Y:S01]  /*4320*/  FMUL.FTZ R95, R24.reuse, R95 ;  /* 0x0000005f185f7220 */ /* 0x040fe20000410000 */
[----:B------:R-:W-:Y:S01]  /*4330*/  FMUL.FTZ R28, R24, R9 ;  /* 0x00000009181c7220 */ /* 0x000fe20000410000 */
[----:B------:R-:W-:Y:S01]  /*4340*/  FFMA.FTZ R81, -R43, R50, R81 ;  /* 0x000000322b517223 */ /* 0x000fe20000010151 */
[----:B------:R-:W-:Y:S01]  /*4350*/  F2FP.BF16.F32.PACK_AB R7, R30, R27 ;  /* 0x0000001b1e07723e */ /* 0x000fe200000010ff */
[--C-:B------:R-:W-:Y:S01]  /*4360*/  FFMA.FTZ R75, R45, R75, -R42.reuse ;  /* 0x0000004b2d4b7223 */ /* 0x100fe2000001082a */
[----:B------:R-:W-:Y:S01]  /*4370*/  IADD3.X R27, R8, UR13, RZ, P1, !PT ;  /* 0x0000000d081b7c10 */ /* 0x000fe20008ffe4ff */
[--C-:B------:R-:W-:Y:S01]  /*4380*/  FFMA.FTZ R37, R25, R37, -R42.reuse ;  /* 0x0000002519257223 */ /* 0x100fe2000001082a */
[--C-:B------:R-:W-:Y:S01]  /*4390*/  FFMA.FTZ R83, R69, R83, -R42.reuse ;  /* 0x0000005345537223 */ /* 0x100fe2000001082a */
[C---:B------:R-:W-:Y:S01]  /*43a0*/  FMUL.FTZ R31, R24.reuse, R31 ;  /* 0x0000001f181f7220 */ /* 0x040fe20000410000 */
[----:B------:R-:W-:Y:S01]  /*43b0*/  FMUL.FTZ R8, R24, R73 ;  /* 0x0000004918087220 */ /* 0x000fe20000410000 */
[----:B------:R-:W-:Y:S01]  /*43c0*/  F2FP.BF16.F32.PACK_AB R95, R28, R95 ;  /* 0x0000005f1c5f723e */ /* 0x000fe200000010ff */
[C---:B------:R-:W-:Y:S01]  /*43d0*/  FMUL.FTZ R33, R24.reuse, R33 ;  /* 0x0000002118217220 */ /* 0x040fe20000410000 */
[----:B------:R-:W-:Y:S01]  /*43e0*/  FMUL.FTZ R28, R24, R81 ;  /* 0x00000051181c7220 */ /* 0x000fe20000410000 */
[C---:B------:R-:W-:Y:S01]  /*43f0*/  FFMA.FTZ R75, -R43.reuse, R52, R75 ;  /* 0x000000342b4b7223 */ /* 0x040fe2000001014b */
[----:B------:R-:W-:Y:S01]  /*4400*/  FFMA.FTZ R37, R32, -R43, R37 ;  /* 0x8000002b20257223 */ /* 0x000fe20000010025 */
[----:B------:R-:W-:Y:S01]  /*4410*/  FFMA.FTZ R83, -R43, R54, R83 ;  /* 0x000000362b537223 */ /* 0x000fe20000010153 */
[----:B------:R-:W-:Y:S01]  /*4420*/  IADD3 R6, P1, R6, UR12, RZ ;  /* 0x0000000c06067c10 */ /* 0x000fe2000ff3e0ff */
[--C-:B------:R-:W-:Y:S01]  /*4430*/  FFMA.FTZ R39, R94, R39, -R42.reuse ;  /* 0x000000275e277223 */ /* 0x100fe2000001082a */
[--C-:B------:R-:W-:Y:S01]  /*4440*/  FFMA.FTZ R87, R45, R87, -R42.reuse ;  /* 0x000000572d577223 */ /* 0x100fe2000001082a */
[--C-:B------:R-:W-:Y:S01]  /*4450*/  FFMA.FTZ R25, R25, R65, -R42.reuse ;  /* 0x0000004119197223 */ /* 0x100fe2000001082a */
[----:B------:R-:W-:Y:S01]  /*4460*/  PRMT R9, R95, 0x7632, R9 ;  /* 0x000076325f097816 */ /* 0x000fe20000000009 */
[----:B------:R-:W-:Y:S01]  /*4470*/  FFMA.FTZ R42, R69, R85, -R42 ;  /* 0x00000055452a7223 */ /* 0x000fe2000001082a */
[----:B------:R-:W-:Y:S01]  /*4480*/  F2FP.BF16.F32.PACK_AB R31, R8, R31 ;  /* 0x0000001f081f723e */ /* 0x000fe200000010ff */
[C---:B------:R-:W-:Y:S01]  /*4490*/  FMUL.FTZ R35, R24.reuse, R35 ;  /* 0x0000002318237220 */ /* 0x040fe20000410000 */
[C---:B------:R-:W-:Y:S01]  /*44a0*/  FMUL.FTZ R30, R24.reuse, R75 ;  /* 0x0000004b181e7220 */ /* 0x040fe20000410000 */
[----:B------:R0:W-:Y:S01]  /*44b0*/  STG.E.U16 desc[UR8][R26.64+0x4], R7 ;  /* 0x000004071a007986 */ /* 0x0001e2000c101508 */
[----:B------:R-:W-:Y:S01]  /*44c0*/  PRMT R8, R7, 0x7632, R8 ;  /* 0x0000763207087816 */ /* 0x000fe20000000008 */
[----:B------:R-:W-:Y:S01]  /*44d0*/  FMUL.FTZ R37, R24, R37 ;  /* 0x0000002518257220 */ /* 0x000fe20000410000 */
[----:B------:R-:W-:Y:S01]  /*44e0*/  F2FP.BF16.F32.PACK_AB R33, R28, R33 ;  /* 0x000000211c21723e */ /* 0x000fe200000010ff */
[----:B------:R-:W-:Y:S01]  /*44f0*/  FMUL.FTZ R32, R24, R83 ;  /* 0x0000005318207220 */ /* 0x000fe20000410000 */
[-C--:B------:R-:W-:Y:S01]  /*4500*/  FFMA.FTZ R39, R34, -R43.reuse, R39 ;  /* 0x8000002b22277223 */ /* 0x080fe20000010027 */
[C---:B------:R-:W-:Y:S01]  /*4510*/  FFMA.FTZ R87, -R43.reuse, R66, R87 ;  /* 0x000000422b577223 */ /* 0x040fe20000010157 */
[----:B------:R-:W-:Y:S01]  /*4520*/  FFMA.FTZ R25, R38, -R43, R25 ;  /* 0x8000002b26197223 */ /* 0x000fe20000010019 */
[----:B------:R-:W-:Y:S01]  /*4530*/  FFMA.FTZ R43, -R43, R64, R42 ;  /* 0x000000402b2b7223 */ /* 0x000fe2000001012a */
[----:B------:R1:W-:Y:S01]  /*4540*/  STG.E.U16 desc[UR8][R26.64+0x2], R9 ;  /* 0x000002091a007986 */ /* 0x0003e2000c101508 */
[----:B------:R-:W-:Y:S01]  /*4550*/  F2FP.BF16.F32.PACK_AB R35, R30, R35 ;  /* 0x000000231e23723e */ /* 0x000fe200000010ff */
[C---:B------:R-:W-:Y:S01]  /*4560*/  FMUL.FTZ R39, R24.reuse, R39 ;  /* 0x0000002718277220 */ /* 0x040fe20000410000 */
[----:B0-----:R-:W-:Y:S01]  /*4570*/  IADD3.X R7, R5, UR13, RZ, P1, !PT ;  /* 0x0000000d05077c10 */ /* 0x001fe20008ffe4ff */
[C---:B------:R-:W-:Y:S01]  /*4580*/  FMUL.FTZ R34, R24.reuse, R87 ;  /* 0x0000005718227220 */ /* 0x040fe20000410000 */
[----:B------:R-:W-:Y:S01]  /*4590*/  PRMT R5, R31, 0x7632, R5 ;  /* 0x000076321f057816 */ /* 0x000fe20000000005 */
[----:B------:R-:W-:Y:S01]  /*45a0*/  FMUL.FTZ R25, R24, R25 ;  /* 0x0000001918197220 */ /* 0x000fe20000410000 */
[----:B------:R-:W-:Y:S01]  /*45b0*/  IADD3 R4, P1, R4, UR12, RZ ;  /* 0x0000000c04047c10 */ /* 0x000fe2000ff3e0ff */
[----:B------:R-:W-:Y:S01]  /*45c0*/  STG.E.U16 desc[UR8][R26.64], R95 ;  /* 0x0000005f1a007986 */ /* 0x000fe2000c101508 */
[----:B------:R-:W-:Y:S01]  /*45d0*/  F2FP.BF16.F32.PACK_AB R37, R32, R37 ;  /* 0x000000252025723e */ /* 0x000fe200000010ff */
[----:B------:R-:W-:Y:S01]  /*45e0*/  FMUL.FTZ R24, R24, R43 ;  /* 0x0000002b18187220 */ /* 0x000fe20000410000 */
[----:B------:R-:W-:Y:S01]  /*45f0*/  F2FP.BF16.F32.PACK_AB R39, R34, R39 ;  /* 0x000000272227723e */ /* 0x000fe200000010ff */
[----:B------:R-:W-:Y:S01]  /*4600*/  STG.E.U16 desc[UR8][R26.64+0x6], R8 ;  /* 0x000006081a007986 */ /* 0x000fe2000c101508 */
[----:B-1----:R-:W-:Y:S01]  /*4610*/  PRMT R9, R33, 0x7632, R9 ;  /* 0x0000763221097816 */ /* 0x002fe20000000009 */
[----:B------:R-:W-:Y:S01]  /*4620*/  IMAD.MOV.U32 R21, RZ, RZ, R92 ;  /* 0x000000ffff157224 */ /* 0x000fe200078e005c */
[----:B------:R-:W-:Y:S01]  /*4630*/  F2FP.BF16.F32.PACK_AB R25, R24, R25 ;  /* 0x000000191819723e */ /* 0x000fe200000010ff */
[----:B------:R0:W-:Y:S04]  /*4640*/  STG.E.U16 desc[UR8][R6.64+0x2], R5 ;  /* 0x0000020506007986 */ /* 0x0001e8000c101508 */
[----:B------:R-:W-:Y:S04]  /*4650*/  STG.E.U16 desc[UR8][R6.64], R31 ;  /* 0x0000001f06007986 */ /* 0x000fe8000c101508 */
[----:B------:R-:W-:Y:S01]  /*4660*/  STG.E.U16 desc[UR8][R6.64+0x4], R33 ;  /* 0x0000042106007986 */ /* 0x000fe2000c101508 */
[----:B0-----:R-:W-:-:S03]  /*4670*/  IADD3.X R5, R3, UR13, RZ, P1, !PT ;  /* 0x0000000d03057c10 */ /* 0x001fc60008ffe4ff */
[----:B------:R0:W-:Y:S01]  /*4680*/  STG.E.U16 desc[UR8][R6.64+0x6], R9 ;  /* 0x0000060906007986 */ /* 0x0001e2000c101508 */
[----:B------:R-:W-:Y:S02]  /*4690*/  PRMT R3, R35, 0x7632, R3 ;  /* 0x0000763223037816 */ /* 0x000fe40000000003 */
[----:B------:R-:W-:Y:S01]  /*46a0*/  IADD3 R2, P1, R2, UR12, RZ ;  /* 0x0000000c02027c10 */ /* 0x000fe2000ff3e0ff */
[----:B------:R-:W-:Y:S04]  /*46b0*/  STG.E.U16 desc[UR8][R4.64], R35 ;  /* 0x0000002304007986 */ /* 0x000fe8000c101508 */
[----:B------:R1:W-:Y:S01]  /*46c0*/  STG.E.U16 desc[UR8][R4.64+0x2], R3 ;  /* 0x0000020304007986 */ /* 0x0003e2000c101508 */
[----:B0-----:R-:W-:-:S03]  /*46d0*/  PRMT R7, R37, 0x7632, R7 ;  /* 0x0000763225077816 */ /* 0x001fc60000000007 */
[----:B------:R-:W-:Y:S04]  /*46e0*/  STG.E.U16 desc[UR8][R4.64+0x4], R37 ;  /* 0x0000042504007986 */ /* 0x000fe8000c101508 */
[----:B------:R0:W-:Y:S01]  /*46f0*/  STG.E.U16 desc[UR8][R4.64+0x6], R7 ;  /* 0x0000060704007986 */ /* 0x0001e2000c101508 */
[----:B-1----:R-:W-:Y:S02]  /*4700*/  IADD3.X R3, R0, UR13, RZ, P1, !PT ;  /* 0x0000000d00037c10 */ /* 0x002fe40008ffe4ff */
[----:B------:R-:W-:-:S03]  /*4710*/  PRMT R0, R39, 0x7632, R0 ;  /* 0x0000763227007816 */ /* 0x000fc60000000000 */
[----:B------:R1:W-:Y:S01]  /*4720*/  STG.E.U16 desc[UR8][R2.64], R39 ;  /* 0x0000002702007986 */ /* 0x0003e2000c101508 */
[----:B0-----:R-:W-:-:S03]  /*4730*/  PRMT R5, R25, 0x7632, R5 ;  /* 0x0000763219057816 */ /* 0x001fc60000000005 */
[----:B------:R1:W-:Y:S04]  /*4740*/  STG.E.U16 desc[UR8][R2.64+0x2], R0 ;  /* 0x0000020002007986 */ /* 0x0003e8000c101508 */
[----:B------:R1:W-:Y:S04]  /*4750*/  STG.E.U16 desc[UR8][R2.64+0x4], R25 ;  /* 0x0000041902007986 */ /* 0x0003e8000c101508 */
[----:B------:R1:W-:Y:S01]  /*4760*/  STG.E.U16 desc[UR8][R2.64+0x6], R5 ;  /* 0x0000060502007986 */ /* 0x0003e2000c101508 */
[----:B------:R-:W-:Y:S05]  /*4770*/  @!P0 BRA `(.L_x_1189) ;  /* 0xffffffbc00748947 */ /* 0x000fea000383ffff */
.L_x_1177:
[C---:B-1----:R-:W-:Y:S02]  /*4780*/  SHF.L.U32 R0, R23.reuse, 0x4, RZ ;  /* 0x0000000417007819 */ /* 0x042fe400000006ff */
[----:B------:R-:W-:Y:S02]  /*4790*/  LOP3.LUT R23, R23, 0x1, RZ, 0xc0, !PT ;  /* 0x0000000117177812 */ /* 0x000fe400078ec0ff */
[----:B0-----:R-:W-:-:S03]  /*47a0*/  LOP3.LUT R3, R0, 0x7ffffe0, RZ, 0xc0, !PT ;  /* 0x07ffffe000037812 */ /* 0x001fc600078ec0ff */
[----:B------:R-:W-:Y:S01]  /*47b0*/  IMAD R0, R23, 0x3c0, RZ ;  /* 0x000003c017007824 */ /* 0x000fe200078e02ff */
[----:B------:R-:W-:-:S04]  /*47c0*/  IADD3 R3, R3, R22, RZ ;  /* 0x0000001603037210 */ /* 0x000fc80007ffe0ff */
[----:B------:R-:W-:Y:S01]  /*47d0*/  IADD3 R2, R0, 0x3c0, RZ ;  /* 0x000003c000027810 */ /* 0x000fe20007ffe0ff */
[----:B------:R-:W-:-:S05]  /*47e0*/  IMAD R15, R3, 0x20, R0 ;  /* 0x00000020030f7824 */ /* 0x000fca00078e0200 */
[----:B------:R-:W-:-:S13]  /*47f0*/  ISETP.GE.AND P0, PT, R15, R2, PT ;  /* 0x000000020f00720c */ /* 0x000fda0003f06270 */
[----:B------:R-:W-:Y:S05]  /*4800*/  @P0 EXIT ;  /* 0x000000000000094d */ /* 0x000fea0003800000 */
[----:B------:R-:W0:Y:S01]  /*4810*/  LDC.64 R18, c[0x0][0x258] ;  /* 0x00009600ff127b82 */ /* 0x000e220000000a00 */
[----:B------:R-:W1:Y:S01]  /*4820*/  S2R R5, SR_TID.X ;  /* 0x0000000000057919 */ /* 0x000e620000002100 */
[----:B------:R-:W-:Y:S01]  /*4830*/  MOV R17, 0xffffffff ;  /* 0xffffffff00117802 */ /* 0x000fe20000000f00 */
[----:B------:R-:W-:Y:S01]  /*4840*/  HFMA2.MMA R13, -RZ, RZ, 0, 1.78813934326171875e-06 ;  /* 0x0000001eff0d7435 */ /* 0x000fe200000001ff */
[----:B------:R-:W-:-:S04]  /*4850*/  UMOV UR4, 0x400 ;  /* 0x0000040000047882 */ /* 0x000fc80000000000 */
        /* <DEDUP_REMOVED lines=9> */
[C---:B------:R-:W-:Y:S02]  /*48f0*/  SHF.L.U32 R3, R2.reuse, 0x5, RZ ;  /* 0x0000000502037819 */ /* 0x040fe400000006ff */
[----:B------:R-:W-:-:S02]  /*4900*/  SHF.L.U64.HI R2, R2, 0x5, R7 ;  /* 0x0000000502027819 */ /* 0x000fc40000010207 */
[----:B------:R-:W-:Y:S02]  /*4910*/  IADD3 R11, P0, P1, -R3, -0x21, -R4 ;  /* 0xffffffdf030b7810 */ /* 0x000fe4000791e904 */
[----:B------:R-:W-:Y:S02]  /*4920*/  SHF.R.U32.HI R0, RZ, 0x4, R5 ;  /* 0x00000004ff007819 */ /* 0x000fe40000011605 */
[----:B------:R-:W-:Y:S02]  /*4930*/  IADD3.X R17, ~R2, -0x1, R17, P0, P1 ;  /* 0xffffffff02117810 */ /* 0x000fe400007e2511 */
[----:B------:R-:W-:Y:S02]  /*4940*/  VIADDMNMX.U32 R10, R0, R13, 0x20, !PT ;  /* 0x00000020000a7446 */ /* 0x000fe4000780000d */
[----:B------:R-:W-:Y:S01]  /*4950*/  LOP3.LUT R13, RZ, R0, RZ, 0x33, !PT ;  /* 0x00000000ff0d7212 */ /* 0x000fe200078e33ff */
[----:B------:R-:W-:Y:S01]  /*4960*/  IMAD.WIDE.U32 R6, R17, -0x77777777, RZ ;  /* 0x8888888911067825 */ /* 0x000fe200078e00ff */
[----:B------:R-:W-:-:S02]  /*4970*/  LEA R12, R4, UR4, 0x7 ;  /* 0x00000004040c7c11 */ /* 0x000fc4000f8e38ff */
[----:B------:R-:W-:Y:S02]  /*4980*/  IADD3 R41, P2, R4, 0x2d, RZ ;  /* 0x0000002d04297810 */ /* 0x000fe40007f5e0ff */
[----:B------:R-:W-:Y:S01]  /*4990*/  LOP3.LUT R14, R5, 0x1f, RZ, 0xc0, !PT ;  /* 0x0000001f050e7812 */ /* 0x000fe200078ec0ff */
[----:B------:R-:W-:Y:S01]  /*49a0*/  IMAD.WIDE.U32 R8, P0, R11, -0x77777778, R6 ;  /* 0x888888880b087825 */ /* 0x000fe20007800006 */
[----:B------:R-:W-:Y:S02]  /*49b0*/  LOP3.LUT R40, R5, 0xf, RZ, 0xc0, !PT ;  /* 0x0000000f05287812 */ /* 0x000fe400078ec0ff */
[----:B------:R-:W-:Y:S01]  /*49c0*/  IADD3.X R38, RZ, RZ, RZ, P2, !PT ;  /* 0x000000ffff267210 */ /* 0x000fe200017fe4ff */
[----:B------:R-:W-:Y:S01]  /*49d0*/  IMAD.WIDE.U32 R6, R11, -0x77777777, RZ ;  /* 0x888888890b067825 */ /* 0x000fe200078e00ff */
[----:B------:R-:W-:Y:S02]  /*49e0*/  IADD3 R6, R10, R13, RZ ;  /* 0x0000000d0a067210 */ /* 0x000fe40007ffe0ff */
[----:B------:R-:W-:Y:S01]  /*49f0*/  MOV R10, R9 ;  /* 0x00000009000a7202 */ /* 0x000fe20000000f00 */
[----:B------:R-:W-:Y:S01]  /*4a00*/  IMAD.X R11, RZ, RZ, RZ, P0 ;  /* 0x000000ffff0b7224 */ /* 0x000fe200000e06ff */
[----:B------:R-:W-:-:S02]  /*4a10*/  IADD3 RZ, P1, R7, R8, RZ ;  /* 0x0000000807ff7210 */ /* 0x000fc40007f3e0ff */
[----:B------:R-:W-:Y:S02]  /*4a20*/  SHF.L.U32 R8, R4, 0x1, RZ ;  /* 0x0000000104087819 */ /* 0x000fe400000006ff */
[----:B------:R-:W-:Y:S01]  /*4a30*/  ISETP.LT.U32.AND P0, PT, R18, 0x2, PT ;  /* 0x000000021200780c */ /* 0x000fe20003f01070 */
[----:B------:R-:W-:Y:S01]  /*4a40*/  IMAD.WIDE.U32.X R10, R17, -0x77777778, R10, P1 ;  /* 0x88888888110a7825 */ /* 0x000fe200008e040a */
[----:B------:R-:W-:Y:S02]  /*4a50*/  LOP3.LUT R7, R8, 0x1f, R5, 0x78, !PT ;  /* 0x0000001f08077812 */ /* 0x000fe400078e7805 */
[C---:B------:R-:W-:Y:S01]  /*4a60*/  ISETP.LT.AND.EX P0, PT, R19.reuse, RZ, PT, P0 ;  /* 0x000000ff1300720c */ /* 0x040fe20003f01300 */
[----:B------:R-:W-:Y:S01]  /*4a70*/  IMAD.WIDE.U32 R8, R6, -0x77777777, RZ ;  /* 0x8888888906087825 */ /* 0x000fe200078e00ff */
[----:B------:R-:W-:Y:S02]  /*4a80*/  SHF.R.U64 R16, R10, 0x3, R11 ;  /* 0x000000030a107819 */ /* 0x000fe4000000120b */
[----:B------:R-:W-:Y:S01]  /*4a90*/  SEL R8, R19, RZ, P0 ;  /* 0x000000ff13087207 */ /* 0x000fe20000000000 */
[----:B------:R-:W-:Y:S01]  /*4aa0*/  IMAD R7, R7, 0x4, R12 ;  /* 0x0000000407077824 */ /* 0x000fe200078e020c */
[----:B------:R-:W-:Y:S01]  /*4ab0*/  LEA.HI R17, R9, 0x1, RZ, 0x1c ;  /* 0x0000000109117811 */ /* 0x000fe200078fe0ff */
[----:B------:R-:W-:Y:S01]  /*4ac0*/  VIADD R16, R16, 0x1 ;  /* 0x0000000110107836 */ /* 0x000fe20000000000 */
[----:B------:R-:W-:-:S02]  /*4ad0*/  SEL R9, R18, 0x2, P0 ;  /* 0x0000000212097807 */ /* 0x000fc40000000000 */
[C---:B------:R-:W-:Y:S02]  /*4ae0*/  IADD3 R13, P0, R4.reuse, 0xf, RZ ;  /* 0x0000000f040d7810 */ /* 0x040fe40007f1e0ff */
[----:B------:R-:W-:Y:S02]  /*4af0*/  IADD3 R12, P1, R4, 0x1e, RZ ;  /* 0x0000001e040c7810 */ /* 0x000fe40007f3e0ff */
[C---:B------:R-:W-:Y:S02]  /*4b00*/  SHF.L.U64.HI R8, R9.reuse, 0x5, R8 ;  /* 0x0000000509087819 */ /* 0x040fe40000010208 */
[----:B------:R-:W-:Y:S02]  /*4b10*/  IADD3.X R11, RZ, RZ, RZ, P0, !PT ;  /* 0x000000ffff0b7210 */ /* 0x000fe400007fe4ff */
[----:B------:R-:W-:Y:S02]  /*4b20*/  IADD3.X R10, RZ, RZ, RZ, P1, !PT ;  /* 0x000000ffff0a7210 */ /* 0x000fe40000ffe4ff */
[----:B------:R-:W-:-:S02]  /*4b30*/  SHF.L.U32 R9, R9, 0x5, RZ ;  /* 0x0000000509097819 */ /* 0x000fc400000006ff */
[----:B------:R-:W-:Y:S02]  /*4b40*/  LOP3.LUT R17, R17, 0x3, RZ, 0xc0, !PT ;  /* 0x0000000311117812 */ /* 0x000fe400078ec0ff */
[----:B------:R-:W-:-:S07]  /*4b50*/  LOP3.LUT R16, R16, 0x3, RZ, 0xc0, !PT ;  /* 0x0000000310107812 */ /* 0x000fce00078ec0ff */
.L_x_1206:
[----:B------:R-:W-:Y:S01]  /*4b60*/  ISETP.GT.U32.AND P0, PT, R9, R4, PT ;  /* 0x000000040900720c */ /* 0x000fe20003f04070 */
[----:B------:R-:W-:Y:S01]  /*4b70*/  BSSY B0, `(.L_x_1190) ;  /* 0x00000ac000007945 */ /* 0x000fe20003800000 */
[----:B0-----:R-:W-:Y:S02]  /*4b80*/  MOV R39, RZ ;  /* 0x000000ff00277202 */ /* 0x001fe40000000f00 */
[----:B------:R-:W-:Y:S02]  /*4b90*/  ISETP.GT.AND.EX P0, PT, R8, RZ, PT, P0 ;  /* 0x000000ff0800720c */ /* 0x000fe40003f04300 */
[----:B------:R-:W-:-:S11]  /*4ba0*/  MOV R34, RZ ;  /* 0x000000ff00227202 */ /* 0x000fd60000000f00 */
[----:B------:R-:W-:Y:S05]  /*4bb0*/  @!P0 BRA `(.L_x_1191) ;  /* 0x00000008009c8947 */ /* 0x000fea0003800000 */
[----:B------:R-:W-:Y:S01]  /*4bc0*/  ISETP.NE.U32.AND P1, PT, R16, RZ, PT ;  /* 0x000000ff1000720c */ /* 0x000fe20003f25070 */
[----:B------:R-:W-:Y:S01]  /*4bd0*/  IMAD.MOV.U32 R19, RZ, RZ, -0x1 ;  /* 0xffffffffff137424 */ /* 0x000fe200078e00ff */
[----:B------:R-:W-:Y:S01]  /*4be0*/  IADD3 R18, P2, P3, -R3, -0x21, -R4 ;  /* 0xffffffdf03127810 */ /* 0x000fe20007b5e904 */
[----:B------:R-:W-:Y:S01]  /*4bf0*/  BSSY B1, `(.L_x_1192) ;  /* 0x0000023000017945 */ /* 0x000fe20003800000 */
[----:B------:R-:W-:Y:S01]  /*4c00*/  ISETP.NE.AND.EX P1, PT, RZ, RZ, PT, P1 ;  /* 0x000000ffff00720c */ /* 0x000fe20003f25310 */
[----:B------:R-:W-:Y:S01]  /*4c10*/  HFMA2.MMA R39, -RZ, RZ, 0, 0 ;  /* 0x00000000ff277435 */ /* 0x000fe200000001ff */
[----:B------:R-:W-:Y:S02]  /*4c20*/  ISETP.GE.U32.AND P0, PT, R18, 0x2d, PT ;  /* 0x0000002d1200780c */ /* 0x000fe40003f06070 */
[----:B------:R-:W-:Y:S02]  /*4c30*/  CS2R R34, SRZ ;  /* 0x0000000000227805 */ /* 0x000fe4000001ff00 */
[----:B------:R-:W-:-:S02]  /*4c40*/  IADD3.X R19, ~R2, -0x1, R19, P2, P3 ;  /* 0xffffffff02137810 */ /* 0x000fc400017e6513 */
        /* <DEDUP_REMOVED lines=29> */
.L_x_1193:
[----:B------:R-:W-:Y:S05]  /*4e20*/  BSYNC B1 ;  /* 0x0000000000017941 */ /* 0x000fea0003800000 */
.L_x_1192:
[----:B------:R-:W-:Y:S05]  /*4e30*/  @!P0 BRA `(.L_x_1191) ;  /* 0x0000000400fc8947 */ /* 0x000fea0003800000 */
[----:B------:R-:W-:Y:S01]  /*4e40*/  SHF.L.U64.HI R19, R18, 0x1, R19 ;  /* 0x0000000112137819 */ /* 0x000fe20000010213 */
[C---:B------:R-:W-:Y:S01]  /*4e50*/  IMAD R21, R35.reuse, 0xf00, RZ ;  /* 0x00000f0023157824 */ /* 0x040fe200078e02ff */
[----:B------:R-:W-:Y:S01]  /*4e60*/  IADD3 R20, P2, -R22, R9, RZ ;  /* 0x0000000916147210 */ /* 0x000fe20007f5e1ff */
[----:B------:R-:W-:Y:S01]  /*4e70*/  ULDC.64 UR6, c[0x0][0x260] ;  /* 0x0000980000067ab9 */ /* 0x000fe20000000a00 */
[----:B------:R-:W-:Y:S01]  /*4e80*/  SHF.L.U32 R18, R18, 0x1, RZ ;  /* 0x0000000112127819 */ /* 0x000fe200000006ff */
[----:B------:R-:W-:Y:S01]  /*4e90*/  BSSY B1, `(.L_x_1194) ;  /* 0x0000046000017945 */ /* 0x000fe20003800000 */
[----:B------:R-:W-:Y:S02]  /*4ea0*/  ISETP.GT.U32.AND P1, PT, R20, 0xb4, PT ;  /* 0x000000b41400780c */ /* 0x000fe40003f24070 */
[----:B------:R-:W-:Y:S01]  /*4eb0*/  IADD3.X R24, ~R35, R8, RZ, P2, !PT ;  /* 0x0000000823187210 */ /* 0x000fe200017fe5ff */
[----:B------:R-:W-:-:S03]  /*4ec0*/  IMAD.WIDE.U32 R18, R22, 0xf00, R18 ;  /* 0x00000f0016127825 */ /* 0x000fc600078e0012 */
[----:B------:R-:W-:Y:S02]  /*4ed0*/  ISETP.GT.AND.EX P1, PT, R24, RZ, PT, P1 ;  /* 0x000000ff1800720c */ /* 0x000fe40003f24310 */
[----:B------:R-:W-:Y:S02]  /*4ee0*/  IADD3 R21, R19, R21, RZ ;  /* 0x0000001513157210 */ /* 0x000fe40007ffe0ff */
        /* <DEDUP_REMOVED lines=9> */
.L_x_1196:
        /* <DEDUP_REMOVED lines=55> */
.L_x_1195:
[----:B------:R-:W-:Y:S05]  /*52f0*/  BSYNC B1 ;  /* 0x0000000000017941 */ /* 0x000fea0003800000 */
.L_x_1194:
        /* <DEDUP_REMOVED lines=35> */
.L_x_1198:
[----:B------:R-:W-:Y:S05]  /*5530*/  BSYNC B1 ;  /* 0x0000000000017941 */ /* 0x000fea0003800000 */
.L_x_1197:
        /* <DEDUP_REMOVED lines=15> */
.L_x_1191:
[----:B------:R-:W-:Y:S05]  /*5630*/  BSYNC B0 ;  /* 0x0000000000007941 */ /* 0x000fea0003800000 */
.L_x_1190:
        /* <DEDUP_REMOVED lines=9> */
[----:B------:R-:W-:Y:S01]  /*56d0*/  ISETP.NE.AND P0, PT, R40, 0xf, PT ;  /* 0x0000000f2800780c */ /* 0x000fe20003f05270 */
[----:B------:R-:W-:-:S12]  /*56e0*/  UMOV UR5, 0xffff ;  /* 0x0000ffff00057882 */ /* 0x000fd80000000000 */
[----:B------:R-:W-:Y:S02]  /*56f0*/  @P0 SHF.R.U32.HI R0, RZ, 0x4, R5 ;  /* 0x00000004ff000819 */ /* 0x000fe40000011605 */
[C---:B------:R-:W-:Y:S02]  /*5700*/  @P0 SHF.L.U32 R19, R40.reuse, 0x1, RZ ;  /* 0x0000000128130819 */ /* 0x040fe400000006ff */
[----:B------:R-:W-:Y:S02]  /*5710*/  @P0 LEA R20, R40, UR4, 0x7 ;  /* 0x0000000428140c11 */ /* 0x000fe4000f8e38ff */
[----:B------:R-:W-:-:S04]  /*5720*/  @P0 LOP3.LUT R19, R0, R19, RZ, 0x3c, !PT ;  /* 0x0000001300130212 */ /* 0x000fc800078e3cff */
[----:B------:R-:W-:Y:S02]  /*5730*/  @P0 LEA R20, R19, R20, 0x2 ;  /* 0x0000001413140211 */ /* 0x000fe400078e10ff */
[----:B------:R-:W-:-:S06]  /*5740*/  CS2R R18, SRZ ;  /* 0x0000000000127805 */ /* 0x000fcc000001ff00 */
        /* <DEDUP_REMOVED lines=8> */
[----:B------:R-:W-:-:S03]  /*57d0*/  MOV R33, 0xffff ;  /* 0x0000ffff00217802 */ /* 0x000fc60000000f00 */
[----:B-1-3--:R-:W1:Y:S01]  /*57e0*/  SHFL.BFLY PT, R20, R19, 0x8, 0x101f ;  /* 0x0d101f0013147f89 */ /* 0x00ae6200000e0000 */
[----:B--2---:R-:W-:Y:S01]  /*57f0*/  FADD.FTZ R21, R21, R18 ;  /* 0x0000001215157221 */ /* 0x004fe20000010000 */
[----:B------:R-:W-:Y:S01]  /*5800*/  MOV R18, 0xffff ;  /* 0x0000ffff00127802 */ /* 0x000fe20000000f00 */
[----:B-1----:R-:W-:-:S03]  /*5810*/  FADD.FTZ R20, R20, R19 ;  /* 0x0000001314147221 */ /* 0x002fc60000010000 */
[----:B------:R-:W1:Y:S01]  /*5820*/  SHFL.BFLY PT, R28, R21, 0x4, 0x101f ;  /* 0x0c901f00151c7f89 */ /* 0x000e6200000e0000 */
[----:B------:R-:W-:-:S03]  /*5830*/  IMAD.MOV.U32 R19, RZ, RZ, 0xffff ;  /* 0x0000ffffff137424 */ /* 0x000fc600078e00ff */
        /* <DEDUP_REMOVED lines=8> */
[----:B------:R2:W3:Y:S02]  /*58c0*/  SHFL.BFLY PT, R26, R30, 0x1, 0x101f ;  /* 0x0c301f001e1a7f89 */ /* 0x0004e400000e0000 */
[----:B-12---:R-:W-:-:S07]  /*58d0*/  FADD.FTZ R32, R31, R32 ;  /* 0x000000201f207221 */ /* 0x006fce0000010000 */
.L_x_1215:
[----:B------:R-:W1:Y:S01]  /*58e0*/  LDC.64 R18, c[0x0][0x218] ;  /* 0x00008600ff127b82 */ /* 0x000e620000000a00 */
[----:B------:R-:W-:Y:S01]  /*58f0*/  ISETP.NE.AND P1, PT, R40, RZ, PT ;  /* 0x000000ff2800720c */ /* 0x000fe20003f25270 */
[----:B---3--:R-:W-:Y:S01]  /*5900*/  FADD.FTZ R24, R30, R26 ;  /* 0x0000001a1e187221 */ /* 0x008fe20000010000 */
[----:B------:R-:W-:Y:S02]  /*5910*/  LEA.HI R25, R5, R15, RZ, 0x1c ;  /* 0x0000000f05197211 */ /* 0x000fe400078fe0ff */
[----:B------:R-:W-:Y:S02]  /*5920*/  ISETP.NE.AND P2, PT, R17, 0x1, PT ;  /* 0x000000011100780c */ /* 0x000fe40003f45270 */
[----:B------:R-:W-:Y:S01]  /*5930*/  LEA.HI R28, R5, 0x1e, RZ, 0x1c ;  /* 0x0000001e051c7811 */ /* 0x000fe200078fe0ff */
[----:B------:R-:W2:Y:S06]  /*5940*/  LDC.64 R20, c[0x0][0x220] ;  /* 0x00008800ff147b82 */ /* 0x000eac0000000a00 */
[----:B------:R-:W-:-:S02]  /*5950*/  @!P1 F2FP.BF16.F32.PACK_AB R22, RZ, R32 ;  /* 0x00000020ff16923e */ /* 0x000fc400000010ff */
[----:B------:R-:W-:Y:S01]  /*5960*/  @!P1 F2FP.BF16.F32.PACK_AB R24, RZ, R24 ;  /* 0x00000018ff18923e */ /* 0x000fe200000010ff */
[----:B-1----:R-:W-:-:S05]  /*5970*/  IMAD.WIDE R18, R25, 0x2, R18 ;  /* 0x0000000219127825 */ /* 0x002fca00078e0212 */
[----:B------:R1:W-:Y:S01]  /*5980*/  @!P1 STG.E.U16 desc[UR8][R18.64], R22 ;  /* 0x0000001612009986 */ /* 0x0003e2000c101508 */
[----:B--2---:R-:W-:-:S05]  /*5990*/  IMAD.WIDE R20, R25, 0x2, R20 ;  /* 0x0000000219147825 */ /* 0x004fca00078e0214 */
[----:B------:R1:W-:Y:S01]  /*59a0*/  @!P1 STG.E.U16 desc[UR8][R20.64], R24 ;  /* 0x0000001814009986 */ /* 0x0003e2000c101508 */
[----:B------:R-:W-:Y:S05]  /*59b0*/  @!P2 BRA `(.L_x_1201) ;  /* 0x000000040028a947 */ /* 0x000fea0003800000 */
[C---:B------:R-:W-:Y:S01]  /*59c0*/  @P0 SHF.L.U32 R25, R40.reuse, 0x1, RZ ;  /* 0x0000000128190819 */ /* 0x040fe200000006ff */
[----:B------:R-:W-:Y:S01]  /*59d0*/  UMOV UR5, 0xffff ;  /* 0x0000ffff00057882 */ /* 0x000fe20000000000 */
[----:B------:R-:W-:Y:S02]  /*59e0*/  @P0 LEA R27, R40, UR4, 0x7 ;  /* 0x00000004281b0c11 */ /* 0x000fe4000f8e38ff */
[----:B-1----:R-:W-:Y:S02]  /*59f0*/  @P0 LOP3.LUT R22, R28, R25, RZ, 0x3c, !PT ;  /* 0x000000191c160212 */ /* 0x002fe400078e3cff */
[----:B------:R-:W-:Y:S02]  /*5a00*/  CS2R R28, SRZ ;  /* 0x00000000001c7805 */ /* 0x000fe4000001ff00 */
[----:B------:R-:W-:-:S05]  /*5a10*/  @P0 LEA R22, R22, R27, 0x2 ;  /* 0x0000001b16160211 */ /* 0x000fca00078e10ff */
[----:B------:R1:W2:Y:S04]  /*5a20*/  @P0 LDS R28, [R22] ;  /* 0x00000000161c0984 */ /* 0x0002a80000000800 */
[----:B------:R1:W3:Y:S01]  /*5a30*/  @P0 LDS R29, [R22+0x780] ;  /* 0x00078000161d0984 */ /* 0x0002e20000000800 */
[----:B------:R-:W-:Y:S05]  /*5a40*/  BRA.DIV UR5, `(.L_x_1203) ;  /* 0x0000001205687947 */ /* 0x000fea000b800000 */
[----:B------:R-:W-:Y:S01]  /*5a50*/  MOV R25, 0xffff ;  /* 0x0000ffff00197802 */ /* 0x000fe20000000f00 */
[----:B------:R-:W-:Y:S01]  /*5a60*/  IMAD.MOV.U32 R24, RZ, RZ, 0xffff ;  /* 0x0000ffffff187424 */ /* 0x000fe200078e00ff */
[----:B-1----:R-:W-:Y:S02]  /*5a70*/  MOV R22, 0xffff ;  /* 0x0000ffff00167802 */ /* 0x002fe40000000f00 */
[----:B------:R-:W-:Y:S01]  /*5a80*/  MOV R27, 0xffff ;  /* 0x0000ffff001b7802 */ /* 0x000fe20000000f00 */
[----:B--2---:R-:W1:Y:S01]  /*5a90*/  SHFL.BFLY PT, R31, R28, 0x8, 0x101f ;  /* 0x0d101f001c1f7f89 */ /* 0x004e6200000e0000 */
[----:B------:R-:W-:Y:S02]  /*5aa0*/  MOV R37, 0xffff ;  /* 0x0000ffff00257802 */ /* 0x000fe40000000f00 */
[----:B------:R-:W-:Y:S01]  /*5ab0*/  MOV R36, 0xffff ;  /* 0x0000ffff00247802 */ /* 0x000fe20000000f00 */
[----:B---3--:R-:W2:Y:S01]  /*5ac0*/  SHFL.BFLY PT, R30, R29, 0x8, 0x101f ;  /* 0x0d101f001d1e7f89 */ /* 0x008ea200000e0000 */
        /* <DEDUP_REMOVED lines=10> */
[----:B0-----:R-:W0:Y:S04]  /*5b70*/  SHFL.BFLY PT, R34, R35, 0x1, 0x101f ;  /* 0x0c301f0023227f89 */ /* 0x001e2800000e0000 */
[----:B------:R1:W2:Y:S02]  /*5b80*/  SHFL.BFLY PT, R26, R28, 0x1, 0x101f ;  /* 0x0c301f001c1a7f89 */ /* 0x0002a400000e0000 */
[----:B01----:R-:W-:-:S07]  /*5b90*/  FADD.FTZ R34, R35, R34 ;  /* 0x0000002223227221 */ /* 0x003fce0000010000 */
.L_x_1225:
[----:B--2---:R-:W-:Y:S01]  /*5ba0*/  FADD.FTZ R24, R28, R26 ;  /* 0x0000001a1c187221 */ /* 0x004fe20000010000 */
[----:B------:R-:W-:Y:S02]  /*5bb0*/  @!P1 F2FP.BF16.F32.PACK_AB R22, RZ, R34 ;  /* 0x00000022ff16923e */ /* 0x000fe400000010ff */
[----:B------:R-:W-:Y:S02]  /*5bc0*/  ISETP.NE.AND P2, PT, R17, 0x2, PT ;  /* 0x000000021100780c */ /* 0x000fe40003f45270 */
[----:B------:R-:W-:Y:S01]  /*5bd0*/  @!P1 F2FP.BF16.F32.PACK_AB R24, RZ, R24 ;  /* 0x00000018ff18923e */ /* 0x000fe200000010ff */
[----:B------:R2:W-:Y:S01]  /*5be0*/  @!P1 STG.E.U16 desc[UR8][R18.64+0x3c], R22 ;  /* 0x00003c1612009986 */ /* 0x0005e2000c101508 */
[----:B------:R-:W-:-:S03]  /*5bf0*/  LEA.HI R28, R5, 0x3c, RZ, 0x1c ;  /* 0x0000003c051c7811 */ /* 0x000fc600078fe0ff */
[----:B------:R2:W-:Y:S06]  /*5c00*/  @!P1 STG.E.U16 desc[UR8][R20.64+0x3c], R24 ;  /* 0x00003c1814009986 */ /* 0x0005ec000c101508 */
[----:B------:R-:W-:Y:S05]  /*5c10*/  @!P2 BRA `(.L_x_1201) ;  /* 0x000000000090a947 */ /* 0x000fea0003800000 */
[C---:B------:R-:W-:Y:S01]  /*5c20*/  @P0 SHF.L.U32 R25, R40.reuse, 0x1, RZ ;  /* 0x0000000128190819 */ /* 0x040fe200000006ff */
[----:B------:R-:W-:Y:S01]  /*5c30*/  UMOV UR5, 0xffff ;  /* 0x0000ffff00057882 */ /* 0x000fe20000000000 */
[----:B------:R-:W-:Y:S02]  /*5c40*/  @P0 LEA R27, R40, UR4, 0x7 ;  /* 0x00000004281b0c11 */ /* 0x000fe4000f8e38ff */
[----:B--2---:R-:W-:Y:S02]  /*5c50*/  @P0 LOP3.LUT R22, R28, R25, RZ, 0x3c, !PT ;  /* 0x000000191c160212 */ /* 0x004fe400078e3cff */
[----:B------:R-:W-:-:S03]  /*5c60*/  CS2R R28, SRZ ;  /* 0x00000000001c7805 */ /* 0x000fc6000001ff00 */
[----:B------:R-:W-:-:S05]  /*5c70*/  @P0 IMAD R22, R22, 0x4, R27 ;  /* 0x0000000416160824 */ /* 0x000fca00078e021b */
[----:B------:R0:W1:Y:S04]  /*5c80*/  @P0 LDS R28, [R22] ;  /* 0x00000000161c0984 */ /* 0x0000680000000800 */
[----:B------:R0:W2:Y:S01]  /*5c90*/  @P0 LDS R29, [R22+0x780] ;  /* 0x00078000161d0984 */ /* 0x0000a20000000800 */
[----:B------:R-:W-:Y:S05]  /*5ca0*/  BRA.DIV UR5, `(.L_x_1204) ;  /* 0x0000001205b87947 */ /* 0x000fea000b800000 */
[----:B------:R-:W-:Y:S01]  /*5cb0*/  MOV R25, 0xffff ;  /* 0x0000ffff00197802 */ /* 0x000fe20000000f00 */
[----:B------:R-:W-:Y:S01]  /*5cc0*/  IMAD.MOV.U32 R37, RZ, RZ, 0xffff ;  /* 0x0000ffffff257424 */ /* 0x000fe200078e00ff */
[----:B0-----:R-:W-:Y:S02]  /*5cd0*/  MOV R22, 0xffff ;  /* 0x0000ffff00167802 */ /* 0x001fe40000000f00 */
[----:B------:R-:W-:Y:S01]  /*5ce0*/  MOV R24, 0xffff ;  /* 0x0000ffff00187802 */ /* 0x000fe20000000f00 */
[----:B-1----:R-:W0:Y:S01]  /*5cf0*/  SHFL.BFLY PT, R31, R28, 0x8, 0x101f ;  /* 0x0d101f001c1f7f89 */ /* 0x002e2200000e0000 */
[----:B------:R-:W-:Y:S02]  /*5d00*/  MOV R27, 0xffff ;  /* 0x0000ffff001b7802 */ /* 0x000fe40000000f00 */
[----:B------:R-:W-:Y:S01]  /*5d10*/  MOV R36, 0xffff ;  /* 0x0000ffff00247802 */ /* 0x000fe20000000f00 */
[----:B--2---:R-:W1:Y:S01]  /*5d20*/  SHFL.BFLY PT, R30, R29, 0x8, 0x101f ;  /* 0x0d101f001d1e7f89 */ /* 0x004e6200000e0000 */
        /* <DEDUP_REMOVED lines=13> */
.L_x_1235:
[----:B--2---:R-:W-:Y:S01]  /*5e00*/  FADD.FTZ R24, R28, R26 ;  /* 0x0000001a1c187221 */ /* 0x004fe20000010000 */
[----:B------:R-:W-:Y:S02]  /*5e10*/  @!P1 F2FP.BF16.F32.PACK_AB R22, RZ, R34 ;  /* 0x00000022ff16923e */ /* 0x000fe400000010ff */
[----:B------:R-:W-:Y:S02]  /*5e20*/  LEA.HI R28, R5, 0x5a, RZ, 0x1c ;  /* 0x0000005a051c7811 */ /* 0x000fe400078fe0ff */
[----:B------:R-:W-:Y:S01]  /*5e30*/  @!P1 F2FP.BF16.F32.PACK_AB R24, RZ, R24 ;  /* 0x00000018ff18923e */ /* 0x000fe200000010ff */
[----:B------:R3:W-:Y:S04]  /*5e40*/  @!P1 STG.E.U16 desc[UR8][R18.64+0x78], R22 ;  /* 0x0000781612009986 */ /* 0x0007e8000c101508 */
[----:B------:R3:W-:Y:S02]  /*5e50*/  @!P1 STG.E.U16 desc[UR8][R20.64+0x78], R24 ;  /* 0x0000781814009986 */ /* 0x0007e4000c101508 */
.L_x_1201:
[----:B------:R-:W-:Y:S05]  /*5e60*/  BSYNC B0 ;  /* 0x0000000000007941 */ /* 0x000fea0003800000 */
.L_x_1200:
[----:B------:R-:W-:-:S13]  /*5e70*/  ISETP.GE.U32.AND P0, PT, R6, 0x5a, PT ;  /* 0x0000005a0600780c */ /* 0x000fda0003f06070 */
[----:B------:R-:W-:Y:S05]  /*5e80*/  @!P0 BRA `(.L_x_1199) ;  /* 0x0000000800648947 */ /* 0x000fea0003800000 */
[----:B------:R-:W-:Y:S01]  /*5e90*/  ISETP.NE.AND P0, PT, R40, 0xf, PT ;  /* 0x0000000f2800780c */ /* 0x000fe20003f05270 */
[----:B------:R-:W-:-:S12]  /*5ea0*/  UMOV UR5, 0xffff ;  /* 0x0000ffff00057882 */ /* 0x000fd80000000000 */
[C---:B-123--:R-:W-:Y:S02]  /*5eb0*/  @P0 SHF.L.U32 R19, R40.reuse, 0x1, RZ ;  /* 0x0000000128130819 */ /* 0x04efe400000006ff */
[----:B------:R-:W-:Y:S02]  /*5ec0*/  @P0 LEA R20, R40, UR4, 0x7 ;  /* 0x0000000428140c11 */ /* 0x000fe4000f8e38ff */
[----:B------:R-:W-:-:S04]  /*5ed0*/  @P0 LOP3.LUT R19, R28, R19, RZ, 0x3c, !PT ;  /* 0x000000131c130212 */ /* 0x000fc800078e3cff */
[----:B------:R-:W-:Y:S02]  /*5ee0*/  @P0 LEA R20, R19, R20, 0x2 ;  /* 0x0000001413140211 */ /* 0x000fe400078e10ff */
[----:B------:R-:W-:-:S06]  /*5ef0*/  CS2R R18, SRZ ;  /* 0x0000000000127805 */ /* 0x000fcc000001ff00 */
[----:B------:R1:W2:Y:S04]  /*5f00*/  @P0 LDS R18, [R20] ;  /* 0x0000000014120984 */ /* 0x0002a80000000800 */
[----:B------:R1:W3:Y:S01]  /*5f10*/  @P0 LDS R19, [R20+0x780] ;  /* 0x0007800014130984 */ /* 0x0002e20000000800 */
[----:B------:R-:W-:Y:S05]  /*5f20*/  BRA.DIV UR5, `(.L_x_1205) ;  /* 0x0000001605007947 */ /* 0x000fea000b800000 */
[----:B------:R-:W-:Y:S01]  /*5f30*/  @P0 VIADD R29, R28, 0x1e ;  /* 0x0000001e1c1d0836 */ /* 0x000fe20000000000 */
[C---:B------:R-:W-:Y:S01]  /*5f40*/  @P0 SHF.L.U32 R30, R40.reuse, 0x1, RZ ;  /* 0x00000001281e0819 */ /* 0x040fe200000006ff */
[----:B------:R-:W-:Y:S01]  /*5f50*/  HFMA2.MMA R42, -RZ, RZ, 0, 0 ;  /* 0x00000000ff2a7435 */ /* 0x000fe200000001ff */
[----:B------:R-:W-:Y:S01]  /*5f60*/  @P0 SHF.L.U32 R21, R40, 0x1, RZ ;  /* 0x0000000128150819 */ /* 0x000fe200000006ff */
[----:B0-----:R-:W-:Y:S01]  /*5f70*/  IMAD.MOV.U32 R39, RZ, RZ, RZ ;  /* 0x000000ffff277224 */ /* 0x001fe200078e00ff */
[----:B-1----:R-:W-:Y:S01]  /*5f80*/  @P0 IADD3 R20, R28, 0x3c, RZ ;  /* 0x0000003c1c140810 */ /* 0x002fe20007ffe0ff */
[----:B------:R-:W-:Y:S01]  /*5f90*/  IMAD.MOV.U32 R24, RZ, RZ, 0xffff ;  /* 0x0000ffffff187424 */ /* 0x000fe200078e00ff */
[----:B------:R-:W-:Y:S02]  /*5fa0*/  @P0 LOP3.LUT R29, R29, R30, RZ, 0x3c, !PT ;  /* 0x0000001e1d1d0212 */ /* 0x000fe400078e3cff */
[----:B------:R-:W-:Y:S02]  /*5fb0*/  @P0 LEA R32, R40, UR4, 0x7 ;  /* 0x0000000428200c11 */ /* 0x000fe4000f8e38ff */
[----:B------:R-:W-:-:S02]  /*5fc0*/  @P0 LOP3.LUT R20, R20, R21, RZ, 0x3c, !PT ;  /* 0x0000001514140212 */ /* 0x000fc400078e3cff */
[----:B------:R-:W-:Y:S02]  /*5fd0*/  @P0 LEA R37, R40, UR4, 0x7 ;  /* 0x0000000428250c11 */ /* 0x000fe4000f8e38ff */
[----:B------:R-:W-:Y:S02]  /*5fe0*/  @P0 LEA R29, R29, R32, 0x2 ;  /* 0x000000201d1d0211 */ /* 0x000fe400078e10ff */
[----:B------:R-:W-:Y:S01]  /*5ff0*/  @P0 LEA R21, R20, R37, 0x2 ;  /* 0x0000002514150211 */ /* 0x000fe200078e10ff */
[----:B------:R-:W-:Y:S01]  /*6000*/  @P0 VIADD R20, R28, 0x5a ;  /* 0x0000005a1c140836 */ /* 0x000fe20000000000 */
[C---:B------:R-:W-:Y:S01]  /*6010*/  @P0 SHF.L.U32 R33, R40.reuse, 0x1, RZ ;  /* 0x0000000128210819 */ /* 0x040fe200000006ff */
[----:B------:R-:W0:Y:S01]  /*6020*/  @P0 LDS R32, [R29+0x780] ;  /* 0x000780001d200984 */ /* 0x000e220000000800 */
[----:B------:R-:W-:Y:S02]  /*6030*/  @P0 LEA R45, R40, UR4, 0x7 ;  /* 0x00000004282d0c11 */ /* 0x000fe4000f8e38ff */
[----:B------:R-:W-:Y:S01]  /*6040*/  @P0 LOP3.LUT R20, R20, R33, RZ, 0x3c, !PT ;  /* 0x0000002114140212 */ /* 0x000fe200078e3cff */
[----:B------:R1:W4:Y:S01]  /*6050*/  @P0 LDS R31, [R29] ;  /* 0x000000001d1f0984 */ /* 0x0003220000000800 */
[----:B------:R-:W-:Y:S01]  /*6060*/  MOV R26, 0xffff ;  /* 0x0000ffff001a7802 */ /* 0x000fe20000000f00 */
[----:B------:R-:W-:Y:S01]  /*6070*/  HFMA2.MMA R33, -RZ, RZ, 0, 0 ;  /* 0x00000000ff217435 */ /* 0x000fe200000001ff */
[----:B------:R-:W-:Y:S01]  /*6080*/  @P0 LEA R20, R20, R45, 0x2 ;  /* 0x0000002d14140211 */ /* 0x000fe200078e10ff */
[----:B------:R-:W5:Y:S01]  /*6090*/  @P0 LDS R43, [R21] ;  /* 0x00000000152b0984 */ /* 0x000f620000000800 */
[----:B------:R-:W-:Y:S01]  /*60a0*/  MOV R25, 0xffff ;  /* 0x0000ffff00197802 */ /* 0x000fe20000000f00 */
[----:B------:R-:W-:Y:S01]  /*60b0*/  HFMA2.MMA R45, -RZ, RZ, 0, 0 ;  /* 0x00000000ff2d7435 */ /* 0x000fe200000001ff */
[----:B------:R-:W-:Y:S01]  /*60c0*/  MOV R34, RZ ;  /* 0x000000ff00227202 */ /* 0x000fe20000000f00 */
[----:B------:R-:W-:Y:S01]  /*60d0*/  @P0 LDS R44, [R21+0x780] ;  /* 0x00078000152c0984 */ /* 0x000fe20000000800 */
[----:B------:R-:W-:-:S02]  /*60e0*/  MOV R27, 0xffff ;  /* 0x0000ffff001b7802 */ /* 0x000fc40000000f00 */
[----:B------:R-:W-:Y:S01]  /*60f0*/  MOV R22, 0xffff ;  /* 0x0000ffff00167802 */ /* 0x000fe20000000f00 */
[----:B------:R-:W-:Y:S01]  /*6100*/  @P0 LDS R47, [R20] ;  /* 0x00000000142f0984 */ /* 0x000fe20000000800 */
[----:B-1----:R-:W-:Y:S02]  /*6110*/  MOV R29, 0xffff ;  /* 0x0000ffff001d7802 */ /* 0x002fe40000000f00 */
[----:B------:R-:W-:Y:S01]  /*6120*/  MOV R30, 0xffff ;  /* 0x0000ffff001e7802 */ /* 0x000fe20000000f00 */
[----:B------:R-:W-:Y:S01]  /*6130*/  @P0 LDS R48, [R20+0x780] ;  /* 0x0007800014300984 */ /* 0x000fe20000000800 */
[----:B------:R-:W-:-:S03]  /*6140*/  MOV R46, RZ ;  /* 0x000000ff002e7202 */ /* 0x000fc60000000f00 */
[----:B---3--:R-:W1:Y:S04]  /*6150*/  SHFL.BFLY PT, R26, R19, 0x8, 0x101f ;  /* 0x0d101f00131a7f89 */ /* 0x008e6800000e0000 */
[----:B--2---:R-:W2:Y:S01]  /*6160*/  SHFL.BFLY PT, R21, R18, 0x8, 0x101f ;  /* 0x0d101f0012157f89 */ /* 0x004ea200000e0000 */
[----:B0-----:R-:W-:Y:S02]  /*6170*/  @P0 MOV R34, R32 ;  /* 0x0000002000220202 */ /* 0x001fe40000000f00 */
[----:B------:R-:W-:Y:S02]  /*6180*/  MOV R32, 0xffff ;  /* 0x0000ffff00207802 */ /* 0x000fe40000000f00 */
[----:B----4-:R-:W-:Y:S01]  /*6190*/  @P0 MOV R33, R31 ;  /* 0x0000001f00210202 */ /* 0x010fe20000000f00 */
[----:B------:R-:W0:Y:S01]  /*61a0*/  SHFL.BFLY PT, R35, R34, 0x8, 0x101f ;  /* 0x0d101f0022237f89 */ /* 0x000e2200000e0000 */
[----:B------:R-:W-:-:S02]  /*61b0*/  MOV R31, 0xffff ;  /* 0x0000ffff001f7802 */ /* 0x000fc40000000f00 */
[----:B-----5:R-:W-:Y:S01]  /*61c0*/  @P0 MOV R39, R43 ;  /* 0x0000002b00270202 */ /* 0x020fe20000000f00 */
[----:B------:R-:W3:Y:S01]  /*61d0*/  SHFL.BFLY PT, R36, R33, 0x8, 0x101f ;  /* 0x0d101f0021247f89 */ /* 0x000ee200000e0000 */
[----:B-1----:R-:W-:Y:S01]  /*61e0*/  FADD.FTZ R20, R26, R19 ;  /* 0x000000131a147221 */ /* 0x002fe20000010000 */
[----:B------:R-:W-:Y:S02]  /*61f0*/  @P0 IMAD.MOV.U32 R42, RZ, RZ, R44 ;  /* 0x000000ffff2a0224 */ /* 0x000fe400078e002c */
[----:B--2---:R-:W-:Y:S01]  /*6200*/  FADD.FTZ R21, R21, R18 ;  /* 0x0000001215157221 */ /* 0x004fe20000010000 */
[----:B------:R-:W1:Y:S01]  /*6210*/  SHFL.BFLY PT, R44, R39, 0x8, 0x101f ;  /* 0x0d101f00272c7f89 */ /* 0x000e6200000e0000 */
[----:B------:R-:W-:-:S03]  /*6220*/  @P0 MOV R45, R47 ;  /* 0x0000002f002d0202 */ /* 0x000fc60000000f00 */
[----:B------:R-:W2:Y:S01]  /*6230*/  SHFL.BFLY PT, R43, R42, 0x8, 0x101f ;  /* 0x0d101f002a2b7f89 */ /* 0x000ea200000e0000 */
[----:B------:R-:W-:Y:S01]  /*6240*/  @P0 IMAD.MOV.U32 R46, RZ, RZ, R48 ;  /* 0x000000ffff2e0224 */ /* 0x000fe200078e0030 */
[----:B------:R-:W-:Y:S02]  /*6250*/  MOV R48, 0xffff ;  /* 0x0000ffff00307802 */ /* 0x000fe40000000f00 */
[----:B------:R-:W4:Y:S01]  /*6260*/  SHFL.BFLY PT, R26, R20, 0x4, 0x101f ;  /* 0x0c901f00141a7f89 */ /* 0x000f2200000e0000 */
[----:B------:R-:W-:-:S03]  /*6270*/  ISETP.NE.AND P0, PT, R40, RZ, PT ;  /* 0x000000ff2800720c */ /* 0x000fc60003f05270 */
[----:B------:R-:W5:Y:S01]  /*6280*/  SHFL.BFLY PT, R18, R21, 0x4, 0x101f ;  /* 0x0c901f0015127f89 */ /* 0x000f6200000e0000 */
[----:B0-----:R-:W-:-:S03]  /*6290*/  FADD.FTZ R35, R35, R34 ;  /* 0x0000002223237221 */ /* 0x001fc60000010000 */
[----:B------:R-:W0:Y:S01]  /*62a0*/  SHFL.BFLY PT, R50, R45, 0x8, 0x101f ;  /* 0x0d101f002d327f89 */ /* 0x000e2200000e0000 */
[----:B---3--:R-:W-:-:S03]  /*62b0*/  FADD.FTZ R36, R36, R33 ;  /* 0x0000002124247221 */ /* 0x008fc60000010000 */
[----:B------:R-:W3:Y:S01]  /*62c0*/  SHFL.BFLY PT, R34, R35, 0x4, 0x101f ;  /* 0x0c901f0023227f89 */ /* 0x000ee200000e0000 */
[----:B-1----:R-:W-:-:S03]  /*62d0*/  FADD.FTZ R44, R44, R39 ;  /* 0x000000272c2c7221 */ /* 0x002fc60000010000 */
[----:B------:R-:W1:Y:S01]  /*62e0*/  SHFL.BFLY PT, R33, R36, 0x4, 0x101f ;  /* 0x0c901f0024217f89 */ /* 0x000e6200000e0000 */
[----:B--2---:R-:W-:-:S03]  /*62f0*/  FADD.FTZ R43, R43, R42 ;  /* 0x0000002a2b2b7221 */ /* 0x004fc60000010000 */
[----:B------:R-:W2:Y:S01]  /*6300*/  SHFL.BFLY PT, R39, R44, 0x4, 0x101f ;  /* 0x0c901f002c277f89 */ /* 0x000ea200000e0000 */
[----:B----4-:R-:W-:-:S03]  /*6310*/  FADD.FTZ R19, R20, R26 ;  /* 0x0000001a14137221 */ /* 0x010fc60000010000 */
[----:B------:R-:W4:Y:S01]  /*6320*/  SHFL.BFLY PT, R42, R43, 0x4, 0x101f ;  /* 0x0c901f002b2a7f89 */ /* 0x000f2200000e0000 */
[----:B------:R-:W-:Y:S01]  /*6330*/  IMAD.MOV.U32 R26, RZ, RZ, 0xffff ;  /* 0x0000ffffff1a7424 */ /* 0x000fe200078e00ff */
[----:B------:R-:W-:Y:S01]  /*6340*/  MOV R20, 0xffff ;  /* 0x0000ffff00147802 */ /* 0x000fe20000000f00 */
[----:B-----5:R-:W-:Y:S01]  /*6350*/  FADD.FTZ R18, R21, R18 ;  /* 0x0000001215127221 */ /* 0x020fe20000010000 */
[----:B------:R-:W5:Y:S01]  /*6360*/  SHFL.BFLY PT, R47, R46, 0x8, 0x101f ;  /* 0x0d101f002e2f7f89 */ /* 0x000f6200000e0000 */
[----:B------:R-:W-:Y:S01]  /*6370*/  MOV R21, 0xffff ;  /* 0x0000ffff00157802 */ /* 0x000fe20000000f00 */
[----:B0-----:R-:W-:Y:S02]  /*6380*/  FADD.FTZ R50, R50, R45 ;  /* 0x0000002d32327221 */ /* 0x001fe40000010000 */
[----:B------:R-:W0:Y:S01]  /*6390*/  SHFL.BFLY PT, R26, R19, 0x2, 0x101f ;  /* 0x0c501f00131a7f89 */ /* 0x000e2200000e0000 */
[----:B------:R-:W-:Y:S01]  /*63a0*/  MOV R45, 0xffff ;  /* 0x0000ffff002d7802 */ /* 0x000fe20000000f00 */
[----:B---3--:R-:W-:-:S02]  /*63b0*/  FADD.FTZ R34, R35, R34 ;  /* 0x0000002223227221 */ /* 0x008fc40000010000 */
[----:B------:R-:W3:Y:S01]  /*63c0*/  SHFL.BFLY PT, R21, R18, 0x2, 0x101f ;  /* 0x0c501f0012157f89 */ /* 0x000ee200000e0000 */
[----:B-1----:R-:W-:-:S03]  /*63d0*/  FADD.FTZ R33, R36, R33 ;  /* 0x0000002124217221 */ /* 0x002fc60000010000 */
[----:B------:R-:W1:Y:S01]  /*63e0*/  SHFL.BFLY PT, R37, R34, 0x2, 0x101f ;  /* 0x0c501f0022257f89 */ /* 0x000e6200000e0000 */
[----:B------:R-:W-:Y:S01]  /*63f0*/  MOV R36, 0xffff ;  /* 0x0000ffff00247802 */ /* 0x000fe20000000f00 */
[----:B--2---:R-:W-:Y:S02]  /*6400*/  FADD.FTZ R39, R44, R39 ;  /* 0x000000272c277221 */ /* 0x004fe40000010000 */
[----:B------:R-:W2:Y:S01]  /*6410*/  SHFL.BFLY PT, R20, R33, 0x2, 0x101f ;  /* 0x0c501f0021147f89 */ /* 0x000ea200000e0000 */
[----:B----4-:R-:W-:Y:S01]  /*6420*/  FADD.FTZ R42, R43, R42 ;  /* 0x0000002a2b2a7221 */ /* 0x010fe20000010000 */
[----:B------:R-:W-:Y:S02]  /*6430*/  MOV R43, 0xffff ;  /* 0x0000ffff002b7802 */ /* 0x000fe40000000f00 */
[----:B------:R-:W4:Y:S01]  /*6440*/  SHFL.BFLY PT, R44, R39, 0x2, 0x101f ;  /* 0x0c501f00272c7f89 */ /* 0x000f2200000e0000 */
[----:B------:R-:W-:Y:S01]  /*6450*/  IADD3 R25, R28, R15, RZ ;  /* 0x0000000f1c197210 */ /* 0x000fe20007ffe0ff */
[----:B-----5:R-:W-:Y:S01]  /*6460*/  FADD.FTZ R47, R47, R46 ;  /* 0x0000002e2f2f7221 */ /* 0x020fe20000010000 */
[----:B------:R-:W-:Y:S01]  /*6470*/  MOV R46, 0xffff ;  /* 0x0000ffff002e7802 */ /* 0x000fe20000000f00 */
[----:B------:R-:W5:Y:S01]  /*6480*/  SHFL.BFLY PT, R45, R50, 0x4, 0x101f ;  /* 0x0c901f00322d7f89 */ /* 0x000f6200000e0000 */
[----:B0-----:R-:W-:-:S03]  /*6490*/  FADD.FTZ R30, R19, R26 ;  /* 0x0000001a131e7221 */ /* 0x001fc60000010000 */
[----:B------:R-:W0:Y:S01]  /*64a0*/  SHFL.BFLY PT, R43, R42, 0x2, 0x101f ;  /* 0x0c501f002a2b7f89 */ /* 0x000e2200000e0000 */
[----:B---3--:R-:W-:-:S03]  /*64b0*/  FADD.FTZ R29, R18, R21 ;  /* 0x00000015121d7221 */ /* 0x008fc60000010000 */
[----:B------:R-:W3:Y:S01]  /*64c0*/  SHFL.BFLY PT, R46, R47, 0x4, 0x101f ;  /* 0x0c901f002f2e7f89 */ /* 0x000ee200000e0000 */
[----:B------:R-:W3:Y:S01]  /*64d0*/  LDC.64 R18, c[0x0][0x218] ;  /* 0x00008600ff127b82 */ /* 0x000ee20000000a00 */
[----:B-1----:R-:W-:Y:S02]  /*64e0*/  FADD.FTZ R37, R34, R37 ;  /* 0x0000002522257221 */ /* 0x002fe40000010000 */
[----:B------:R-:W1:Y:S01]  /*64f0*/  SHFL.BFLY PT, R31, R30, 0x1, 0x101f ;  /* 0x0c301f001e1f7f89 */ /* 0x000e6200000e0000 */
[----:B------:R-:W-:Y:S02]  /*6500*/  IMAD.MOV.U32 R34, RZ, RZ, 0xffff ;  /* 0x0000ffffff227424 */ /* 0x000fe400078e00ff */
[----:B--2---:R-:W-:Y:S01]  /*6510*/  FADD.FTZ R35, R33, R20 ;  /* 0x0000001421237221 */ /* 0x004fe20000010000 */
[----:B------:R-:W2:Y:S01]  /*6520*/  SHFL.BFLY PT, R32, R29, 0x1, 0x101f ;  /* 0x0c301f001d207f89 */ /* 0x000ea200000e0000 */
[----:B------:R-:W-:Y:S01]  /*6530*/  MOV R33, 0xffff ;  /* 0x0000ffff00217802 */ /* 0x000fe20000000f00 */
[----:B------:R-:W2:Y:S01]  /*6540*/  LDC.64 R20, c[0x0][0x220] ;  /* 0x00008800ff147b82 */ /* 0x000ea20000000a00 */
[----:B----4-:R-:W-:Y:S01]  /*6550*/  FADD.FTZ R44, R39, R44 ;  /* 0x0000002c272c7221 */ /* 0x010fe20000010000 */
[----:B------:R-:W-:Y:S01]  /*6560*/  MOV R39, 0xffff ;  /* 0x0000ffff00277802 */ /* 0x000fe20000000f00 */
[----:B------:R-:W4:Y:S01]  /*6570*/  SHFL.BFLY PT, R34, R35, 0x1, 0x101f ;  /* 0x0c301f0023227f89 */ /* 0x000f2200000e0000 */
[----:B-----5:R-:W-:-:S03]  /*6580*/  FADD.FTZ R45, R50, R45 ;  /* 0x0000002d322d7221 */ /* 0x020fc60000010000 */
[----:B------:R-:W5:Y:S01]  /*6590*/  SHFL.BFLY PT, R36, R37, 0x1, 0x101f ;  /* 0x0c301f0025247f89 */ /* 0x000f6200000e0000 */
[----:B0-----:R-:W-:Y:S01]  /*65a0*/  FADD.FTZ R42, R42, R43 ;  /* 0x0000002b2a2a7221 */ /* 0x001fe20000010000 */
[----:B------:R-:W-:Y:S02]  /*65b0*/  IMAD.MOV.U32 R43, RZ, RZ, 0xffff ;  /* 0x0000ffffff2b7424 */ /* 0x000fe400078e00ff */
[----:B------:R-:W0:Y:S01]  /*65c0*/  SHFL.BFLY PT, R33, R44, 0x1, 0x101f ;  /* 0x0c301f002c217f89 */ /* 0x000e2200000e0000 */
[----:B---3--:R-:W-:Y:S01]  /*65d0*/  FADD.FTZ R46, R47, R46 ;  /* 0x0000002e2f2e7221 */ /* 0x008fe20000010000 */
[----:B------:R-:W-:Y:S02]  /*65e0*/  IMAD.WIDE R18, R25, 0x2, R18 ;  /* 0x0000000219127825 */ /* 0x000fe400078e0212 */
[----:B------:R-:W3:Y:S02]  /*65f0*/  SHFL.BFLY PT, R39, R42, 0x1, 0x101f ;  /* 0x0c301f002a277f89 */ /* 0x000ee400000e0000 */
[----:B-1----:R-:W-:-:S02]  /*6600*/  FADD.FTZ R30, R30, R31 ;  /* 0x0000001f1e1e7221 */ /* 0x002fc40000010000 */
[----:B------:R-:W1:Y:S01]  /*6610*/  SHFL.BFLY PT, R48, R45, 0x2, 0x101f ;  /* 0x0c501f002d307f89 */ /* 0x000e6200000e0000 */
[----:B--2---:R-:W-:Y:S02]  /*6620*/  FADD.FTZ R29, R29, R32 ;  /* 0x000000201d1d7221 */ /* 0x004fe40000010000 */
[----:B------:R-:W-:Y:S01]  /*6630*/  @!P0 F2FP.BF16.F32.PACK_AB R28, RZ, R30 ;  /* 0x0000001eff1c823e */ /* 0x000fe200000010ff */
[----:B------:R-:W2:Y:S01]  /*6640*/  SHFL.BFLY PT, R43, R46, 0x2, 0x101f ;  /* 0x0c501f002e2b7f89 */ /* 0x000ea200000e0000 */
[----:B------:R-:W-:Y:S01]  /*6650*/  IMAD.WIDE R20, R25, 0x2, R20 ;  /* 0x0000000219147825 */ /* 0x000fe200078e0214 */
[----:B------:R-:W-:-:S03]  /*6660*/  MOV R30, 0xffff ;  /* 0x0000ffff001e7802 */ /* 0x000fc60000000f00 */
[----:B----4-:R-:W-:Y:S01]  /*6670*/  FADD.FTZ R34, R35, R34 ;  /* 0x0000002223227221 */ /* 0x010fe20000010000 */
[----:B------:R-:W-:Y:S02]  /*6680*/  @!P0 F2FP.BF16.F32.PACK_AB R26, RZ, R29 ;  /* 0x0000001dff1a823e */ /* 0x000fe400000010ff */
[----:B------:R-:W-:Y:S01]  /*6690*/  PRMT R27, R28, 0x7610, R27 ;  /* 0x000076101c1b7816 */ /* 0x000fe2000000001b */
[----:B-----5:R-:W-:Y:S01]  /*66a0*/  FADD.FTZ R24, R37, R36 ;  /* 0x0000002425187221 */ /* 0x020fe20000010000 */
[----:B------:R-:W-:Y:S01]  /*66b0*/  @!P0 F2FP.BF16.F32.PACK_AB R22, RZ, R34 ;  /* 0x00000022ff16823e */ /* 0x000fe200000010ff */
[----:B------:R4:W-:Y:S01]  /*66c0*/  @!P0 STG.E.U16 desc[UR8][R18.64], R26 ;  /* 0x0000001a12008986 */ /* 0x0009e2000c101508 */
[----:B0-----:R-:W-:Y:S02]  /*66d0*/  FADD.FTZ R25, R44, R33 ;  /* 0x000000212c197221 */ /* 0x001fe40000010000 */
[----:B------:R-:W-:Y:S01]  /*66e0*/  @!P0 F2FP.BF16.F32.PACK_AB R24, RZ, R24 ;  /* 0x00000018ff18823e */ /* 0x000fe200000010ff */
[----:B------:R-:W-:Y:S01]  /*66f0*/  @!P0 STG.E.U16 desc[UR8][R20.64], R27 ;  /* 0x0000001b14008986 */ /* 0x000fe2000c101508 */
[----:B---3--:R-:W-:Y:S01]  /*6700*/  FADD.FTZ R28, R42, R39 ;  /* 0x000000272a1c7221 */ /* 0x008fe20000010000 */
[----:B------:R-:W-:-:S02]  /*6710*/  @!P0 F2FP.BF16.F32.PACK_AB R25, RZ, R25 ;  /* 0x00000019ff19823e */ /* 0x000fc400000010ff */
[----:B------:R-:W-:Y:S01]  /*6720*/  @!P0 STG.E.U16 desc[UR8][R18.64+0x3c], R22 ;  /* 0x00003c1612008986 */ /* 0x000fe2000c101508 */
[----:B-1----:R-:W-:Y:S01]  /*6730*/  FADD.FTZ R45, R45, R48 ;  /* 0x000000302d2d7221 */ /* 0x002fe20000010000 */
[----:B------:R-:W-:Y:S02]  /*6740*/  @!P0 F2FP.BF16.F32.PACK_AB R28, RZ, R28 ;  /* 0x0000001cff1c823e */ /* 0x000fe400000010ff */
[----:B------:R-:W-:Y:S01]  /*6750*/  @!P0 STG.E.U16 desc[UR8][R20.64+0x3c], R24 ;  /* 0x00003c1814008986 */ /* 0x000fe2000c101508 */
[----:B----4-:R-:W-:Y:S01]  /*6760*/  MOV R26, 0xffff ;  /* 0x0000ffff001a7802 */ /* 0x010fe20000000f00 */
[----:B--2---:R-:W-:Y:S02]  /*6770*/  FADD.FTZ R43, R46, R43 ;  /* 0x0000002b2e2b7221 */ /* 0x004fe40000010000 */
[----:B------:R-:W0:Y:S04]  /*6780*/  SHFL.BFLY PT, R30, R45, 0x1, 0x101f ;  /* 0x0c301f002d1e7f89 */ /* 0x000e2800000e0000 */
[----:B------:R1:W-:Y:S04]  /*6790*/  @!P0 STG.E.U16 desc[UR8][R18.64+0x78], R25 ;  /* 0x0000781912008986 */ /* 0x0003e8000c101508 */
[----:B------:R1:W2:Y:S04]  /*67a0*/  SHFL.BFLY PT, R26, R43, 0x1, 0x101f ;  /* 0x0c301f002b1a7f89 */ /* 0x0002a800000e0000 */
[----:B------:R1:W-:Y:S02]  /*67b0*/  @!P0 STG.E.U16 desc[UR8][R20.64+0x78], R28 ;  /* 0x0000781c14008986 */ /* 0x0003e4000c101508 */
[----:B01----:R-:W-:-:S07]  /*67c0*/  FADD.FTZ R30, R45, R30 ;  /* 0x0000001e2d1e7221 */ /* 0x003fce0000010000 */
.L_x_1269:
[----:B--2---:R-:W-:Y:S01]  /*67d0*/  FADD.FTZ R24, R43, R26 ;  /* 0x0000001a2b187221 */ /* 0x004fe20000010000 */
[----:B------:R-:W-:-:S04]  /*67e0*/  @!P0 F2FP.BF16.F32.PACK_AB R22, RZ, R30 ;  /* 0x0000001eff16823e */ /* 0x000fc800000010ff */
[----:B------:R-:W-:Y:S01]  /*67f0*/  @!P0 F2FP.BF16.F32.PACK_AB R24, RZ, R24 ;  /* 0x00000018ff18823e */ /* 0x000fe200000010ff */
[----:B------:R4:W-:Y:S04]  /*6800*/  @!P0 STG.E.U16 desc[UR8][R18.64+0xb4], R22 ;  /* 0x0000b41612008986 */ /* 0x0009e8000c101508 */
[----:B------:R4:W-:Y:S02]  /*6810*/  @!P0 STG.E.U16 desc[UR8][R20.64+0xb4], R24 ;  /* 0x0000b41814008986 */ /* 0x0009e4000c101508 */
.L_x_1199:
[----:B------:R-:W-:Y:S05]  /*6820*/  WARPSYNC.ALL ;  /* 0x0000000000007948 */ /* 0x000fea0003800000 */
[----:B-1234-:R-:W-:Y:S01]  /*6830*/  HFMA2.MMA R18, -RZ, RZ, 0, 5.7220458984375e-05 ;  /* 0x000003c0ff127435 */ /* 0x01efe200000001ff */
[----:B------:R-:W-:Y:S01]  /*6840*/  VIADD R15, R15, 0x800 ;  /* 0x000008000f0f7836 */ /* 0x000fe20000000000 */
[----:B------:R-:W-:Y:S08]  /*6850*/  BAR.SYNC.DEFER_BLOCKING 0x0 ;  /* 0x0000000000007b1d */ /* 0x000ff00000010000 */
[----:B------:R-:W-:-:S05]  /*6860*/  IMAD R18, R23, R18, 0x3c0 ;  /* 0x000003c017127424 */ /* 0x000fca00078e0212 */
[----:B------:R-:W-:-:S13]  /*6870*/  ISETP.GE.AND P0, PT, R15, R18, PT ;  /* 0x000000120f00720c */ /* 0x000fda0003f06270 */
[----:B------:R-:W-:Y:S05]  /*6880*/  @!P0 BRA `(.L_x_1206) ;  /* 0xffffffe000b48947 */ /* 0x000fea000383ffff */
[----:B------:R-:W-:Y:S05]  /*6890*/  EXIT ;  /* 0x000000000000794d */ /* 0x000fea0003800000 */
.L_x_1202:
[----:B------:R-:W-:Y:S01]  /*68a0*/  HFMA2.MMA R24, -RZ, RZ, 0, 4.76837158203125e-07 ;  /* 0x00000008ff187435 */ /* 0x000fe200000001ff */
[----:B--2---:R-:W-:Y:S02]  /*68b0*/  MOV R27, R18 ;  /* 0x00000012001b7202 */ /* 0x004fe40000000f00 */
[----:B------:R-:W-:Y:S02]  /*68c0*/  MOV R25, 0x101f ;  /* 0x0000101f00197802 */ /* 0x000fe40000000f00 */
[----:B------:R-:W-:-:S07]  /*68d0*/  MOV R22, 0xffff ;  /* 0x0000ffff00167802 */ /* 0x000fce0000000f00 */
[----:B01-3--:R-:W-:Y:S05]  /*68e0*/  WARPSYNC.COLLECTIVE R22, `(.L_x_1207) ;  /* 0x0000000016087348 */ /* 0x00bfea0003c00000 */
[----:B------:R2:W4:Y:S02]  /*68f0*/  SHFL.BFLY P2, R26, R27, R24, R25 ;  /* 0x0c0000181b1a7389 */ /* 0x0005240000040019 */
[----:B01234-:R-:W-:Y:S01]  /*6900*/  ENDCOLLECTIVE ;  /* 0x000000000000791b */ /* 0x01ffe20003800000 */
.L_x_1207:
[----:B------:R-:W-:Y:S01]  /*6910*/  MOV R27, R19 ;  /* 0x00000013001b7202 */ /* 0x000fe20000000f00 */
[----:B------:R-:W-:-:S07]  /*6920*/  IMAD.MOV.U32 R21, RZ, RZ, R26 ;  /* 0x000000ffff157224 */ /* 0x000fce00078e001a */
[----:B------:R-:W-:Y:S05]  /*6930*/  WARPSYNC.COLLECTIVE R22, `(.L_x_1208) ;  /* 0x0000000016087348 */ /* 0x000fea0003c00000 */
[----:B------:R0:W1:Y:S02]  /*6940*/  SHFL.BFLY P2, R26, R27, R24, R25 ;  /* 0x0c0000181b1a7389 */ /* 0x0000640000040019 */
[----:B01----:R-:W-:Y:S01]  /*6950*/  ENDCOLLECTIVE ;  /* 0x000000000000791b */ /* 0x003fe20003800000 */
.L_x_1208:
[----:B------:R-:W-:Y:S01]  /*6960*/  FADD.FTZ R21, R21, R18 ;  /* 0x0000001215157221 */ /* 0x000fe20000010000 */
[----:B------:R-:W-:-:S04]  /*6970*/  HFMA2.MMA R24, -RZ, RZ, 0, 2.384185791015625e-07 ;  /* 0x00000004ff187435 */ /* 0x000fc800000001ff */
[----:B------:R-:W-:Y:S02]  /*6980*/  MOV R27, R21 ;  /* 0x00000015001b7202 */ /* 0x000fe40000000f00 */
[----:B------:R-:W-:-:S07]  /*6990*/  MOV R20, R26 ;  /* 0x0000001a00147202 */ /* 0x000fce0000000f00 */
[----:B------:R-:W-:Y:S05]  /*69a0*/  WARPSYNC.COLLECTIVE R22, `(.L_x_1209) ;  /* 0x0000000016087348 */ /* 0x000fea0003c00000 */
[----:B------:R0:W1:Y:S02]  /*69b0*/  SHFL.BFLY P2, R26, R27, R24, R25 ;  /* 0x0c0000181b1a7389 */ /* 0x0000640000040019 */
[----:B01----:R-:W-:Y:S01]  /*69c0*/  ENDCOLLECTIVE ;  /* 0x000000000000791b */ /* 0x003fe20003800000 */
.L_x_1209:
[----:B------:R-:W-:-:S05]  /*69d0*/  FADD.FTZ R20, R20, R19 ;  /* 0x0000001314147221 */ /* 0x000fca0000010000 */
[----:B------:R-:W-:Y:S01]  /*69e0*/  MOV R27, R20 ;  /* 0x00000014001b7202 */ /* 0x000fe20000000f00 */
[----:B------:R-:W-:-:S07]  /*69f0*/  IMAD.MOV.U32 R28, RZ, RZ, R26 ;  /* 0x000000ffff1c7224 */ /* 0x000fce00078e001a */
[----:B------:R-:W-:Y:S05]  /*6a00*/  WARPSYNC.COLLECTIVE R22, `(.L_x_1210) ;  /* 0x0000000016087348 */ /* 0x000fea0003c00000 */
[----:B------:R0:W1:Y:S02]  /*6a10*/  SHFL.BFLY P2, R26, R27, R24, R25 ;  /* 0x0c0000181b1a7389 */ /* 0x0000640000040019 */
[----:B01----:R-:W-:Y:S01]  /*6a20*/  ENDCOLLECTIVE ;  /* 0x000000000000791b */ /* 0x003fe20003800000 */
.L_x_1210:
[----:B------:R-:W-:Y:S01]  /*6a30*/  FADD.FTZ R28, R21, R28 ;  /* 0x0000001c151c7221 */ /* 0x000fe20000010000 */
[----:B------:R-:W-:-:S04]  /*6a40*/  HFMA2.MMA R24, -RZ, RZ, 0, 1.1920928955078125e-07 ;  /* 0x00000002ff187435 */ /* 0x000fc800000001ff */
[----:B------:R-:W-:Y:S02]  /*6a50*/  MOV R27, R28 ;  /* 0x0000001c001b7202 */ /* 0x000fe40000000f00 */
[----:B------:R-:W-:-:S07]  /*6a60*/  MOV R29, R26 ;  /* 0x0000001a001d7202 */ /* 0x000fce0000000f00 */
[----:B------:R-:W-:Y:S05]  /*6a70*/  WARPSYNC.COLLECTIVE R22, `(.L_x_1211) ;  /* 0x0000000016087348 */ /* 0x000fea0003c00000 */
[----:B------:R0:W1:Y:S02]  /*6a80*/  SHFL.BFLY P2, R26, R27, R24, R25 ;  /* 0x0c0000181b1a7389 */ /* 0x0000640000040019 */
[----:B01----:R-:W-:Y:S01]  /*6a90*/  ENDCOLLECTIVE ;  /* 0x000000000000791b */ /* 0x003fe20003800000 */
.L_x_1211:
[----:B------:R-:W-:-:S05]  /*6aa0*/  FADD.FTZ R29, R20, R29 ;  /* 0x0000001d141d7221 */ /* 0x000fca0000010000 */
[----:B------:R-:W-:Y:S01]  /*6ab0*/  MOV R27, R29 ;  /* 0x0000001d001b7202 */ /* 0x000fe20000000f00 */
[----:B------:R-:W-:-:S07]  /*6ac0*/  IMAD.MOV.U32 R31, RZ, RZ, R26 ;  /* 0x000000ffff1f7224 */ /* 0x000fce00078e001a */
[----:B------:R-:W-:Y:S05]  /*6ad0*/  WARPSYNC.COLLECTIVE R22, `(.L_x_1212) ;  /* 0x0000000016087348 */ /* 0x000fea0003c00000 */
[----:B------:R0:W1:Y:S02]  /*6ae0*/  SHFL.BFLY P2, R26, R27, R24, R25 ;  /* 0x0c0000181b1a7389 */ /* 0x0000640000040019 */
[----:B01----:R-:W-:Y:S01]  /*6af0*/  ENDCOLLECTIVE ;  /* 0x000000000000791b */ /* 0x003fe20003800000 */
.L_x_1212:
[----:B------:R-:W-:Y:S01]  /*6b00*/  FADD.FTZ R31, R28, R31 ;  /* 0x0000001f1c1f7221 */ /* 0x000fe20000010000 */
[----:B------:R-:W-:-:S04]  /*6b10*/  HFMA2.MMA R24, -RZ, RZ, 0, 5.9604644775390625e-08 ;  /* 0x00000001ff187435 */ /* 0x000fc800000001ff */
[----:B------:R-:W-:Y:S02]  /*6b20*/  MOV R27, R31 ;  /* 0x0000001f001b7202 */ /* 0x000fe40000000f00 */
[----:B------:R-:W-:-:S07]  /*6b30*/  MOV R18, R26 ;  /* 0x0000001a00127202 */ /* 0x000fce0000000f00 */
[----:B------:R-:W-:Y:S05]  /*6b40*/  WARPSYNC.COLLECTIVE R22, `(.L_x_1213) ;  /* 0x0000000016087348 */ /* 0x000fea0003c00000 */
[----:B------:R0:W1:Y:S02]  /*6b50*/  SHFL.BFLY P2, R26, R27, R24, R25 ;  /* 0x0c0000181b1a7389 */ /* 0x0000640000040019 */
[----:B01----:R-:W-:Y:S01]  /*6b60*/  ENDCOLLECTIVE ;  /* 0x000000000000791b */ /* 0x003fe20003800000 */
.L_x_1213:
[----:B------:R-:W-:-:S05]  /*6b70*/  FADD.FTZ R30, R29, R18 ;  /* 0x000000121d1e7221 */ /* 0x000fca0000010000 */
[----:B------:R-:W-:Y:S01]  /*6b80*/  MOV R27, R30 ;  /* 0x0000001e001b7202 */ /* 0x000fe20000000f00 */
[----:B------:R-:W-:-:S07]  /*6b90*/  IMAD.MOV.U32 R32, RZ, RZ, R26 ;  /* 0x000000ffff207224 */ /* 0x000fce00078e001a */
[----:B------:R-:W-:Y:S05]  /*6ba0*/  WARPSYNC.COLLECTIVE R22, `(.L_x_1214) ;  /* 0x0000000016087348 */ /* 0x000fea0003c00000 */
[----:B------:R0:W1:Y:S02]  /*6bb0*/  SHFL.BFLY P2, R26, R27, R24, R25 ;  /* 0x0c0000181b1a7389 */ /* 0x0000640000040019 */
[----:B01----:R-:W-:Y:S01]  /*6bc0*/  ENDCOLLECTIVE ;  /* 0x000000000000791b */ /* 0x003fe20003800000 */
.L_x_1214:
[----:B------:R-:W-:Y:S01]  /*6bd0*/  FADD.FTZ R32, R31, R32 ;  /* 0x000000201f207221 */ /* 0x000fe20000010000 */
[----:B------:R-:W-:Y:S06]  /*6be0*/  BRA `(.L_x_1215) ;  /* 0xffffffec003c7947 */ /* 0x000fec000383ffff */
.L_x_1203:
[----:B------:R-:W-:Y:S01]  /*6bf0*/  HFMA2.MMA R24, -RZ, RZ, 0, 4.76837158203125e-07 ;  /* 0x00000008ff187435 */ /* 0x000fe200000001ff */
[----:B------:R-:W-:Y:S01]  /*6c00*/  BSSY B1, `(.L_x_1216) ;  /* 0x0000007000017945 */ /* 0x000fe20003800000 */
[----:B--2---:R-:W-:Y:S01]  /*6c10*/  MOV R27, R28 ;  /* 0x0000001c001b7202 */ /* 0x004fe20000000f00 */
[----:B-1----:R-:W-:Y:S01]  /*6c20*/  IMAD.MOV.U32 R22, RZ, RZ, 0xffff ;  /* 0x0000ffffff167424 */ /* 0x002fe200078e00ff */
[----:B------:R-:W-:-:S07]  /*6c30*/  MOV R25, 0x101f ;  /* 0x0000101f00197802 */ /* 0x000fce0000000f00 */
[----:B0--3--:R-:W-:Y:S05]  /*6c40*/  WARPSYNC.COLLECTIVE R22, `(.L_x_1217) ;  /* 0x0000000016087348 */ /* 0x009fea0003c00000 */
[----:B------:R1:W2:Y:S02]  /*6c50*/  SHFL.BFLY P2, R26, R27, R24, R25 ;  /* 0x0c0000181b1a7389 */ /* 0x0002a40000040019 */
[----:B0123--:R-:W-:Y:S01]  /*6c60*/  ENDCOLLECTIVE ;  /* 0x000000000000791b */ /* 0x00ffe20003800000 */
.L_x_1217:
[----:B------:R-:W-:Y:S05]  /*6c70*/  BSYNC B1 ;  /* 0x0000000000017941 */ /* 0x000fea0003800000 */
.L_x_1216:
[----:B------:R-:W-:Y:S01]  /*6c80*/  HFMA2.MMA R24, -RZ, RZ, 0, 4.76837158203125e-07 ;  /* 0x00000008ff187435 */ /* 0x000fe200000001ff */
[----:B------:R-:W-:Y:S01]  /*6c90*/  MOV R27, R29 ;  /* 0x0000001d001b7202 */ /* 0x000fe20000000f00 */
[----:B------:R-:W-:Y:S01]  /*6ca0*/  IMAD.MOV.U32 R22, RZ, RZ, 0xffff ;  /* 0x0000ffffff167424 */ /* 0x000fe200078e00ff */
[----:B------:R-:W-:Y:S02]  /*6cb0*/  MOV R25, 0x101f ;  /* 0x0000101f00197802 */ /* 0x000fe40000000f00 */
[----:B------:R-:W-:-:S07]  /*6cc0*/  MOV R31, R26 ;  /* 0x0000001a001f7202 */ /* 0x000fce0000000f00 */
[----:B------:R-:W-:Y:S05]  /*6cd0*/  WARPSYNC.COLLECTIVE R22, `(.L_x_1218) ;  /* 0x0000000016087348 */ /* 0x000fea0003c00000 */
[----:B------:R0:W1:Y:S02]  /*6ce0*/  SHFL.BFLY P2, R26, R27, R24, R25 ;  /* 0x0c0000181b1a7389 */ /* 0x0000640000040019 */
[----:B01----:R-:W-:Y:S01]  /*6cf0*/  ENDCOLLECTIVE ;  /* 0x000000000000791b */ /* 0x003fe20003800000 */
.L_x_1218:
[----:B------:R-:W-:Y:S01]  /*6d00*/  FADD.FTZ R31, R31, R28 ;  /* 0x0000001c1f1f7221 */ /* 0x000fe20000010000 */
[----:B------:R-:W-:-:S04]  /*6d10*/  HFMA2.MMA R24, -RZ, RZ, 0, 2.384185791015625e-07 ;  /* 0x00000004ff187435 */ /* 0x000fc800000001ff */
[----:B------:R-:W-:Y:S02]  /*6d20*/  MOV R27, R31 ;  /* 0x0000001f001b7202 */ /* 0x000fe40000000f00 */
[----:B------:R-:W-:-:S07]  /*6d30*/  MOV R30, R26 ;  /* 0x0000001a001e7202 */ /* 0x000fce0000000f00 */
[----:B------:R-:W-:Y:S05]  /*6d40*/  WARPSYNC.COLLECTIVE R22, `(.L_x_1219) ;  /* 0x0000000016087348 */ /* 0x000fea0003c00000 */
[----:B------:R0:W1:Y:S02]  /*6d50*/  SHFL.BFLY P2, R26, R27, R24, R25 ;  /* 0x0c0000181b1a7389 */ /* 0x0000640000040019 */
[----:B01----:R-:W-:Y:S01]  /*6d60*/  ENDCOLLECTIVE ;  /* 0x000000000000791b */ /* 0x003fe20003800000 */
.L_x_1219:
[----:B------:R-:W-:-:S04]  /*6d70*/  FADD.FTZ R30, R30, R29 ;  /* 0x0000001d1e1e7221 */ /* 0x000fc80000010000 */
[----:B------:R-:W-:Y:S01]  /*6d80*/  IMAD.MOV.U32 R27, RZ, RZ, R30 ;  /* 0x000000ffff1b7224 */ /* 0x000fe200078e001e */
[----:B------:R-:W-:-:S07]  /*6d90*/  MOV R32, R26 ;  /* 0x0000001a00207202 */ /* 0x000fce0000000f00 */
[----:B------:R-:W-:Y:S05]  /*6da0*/  WARPSYNC.COLLECTIVE R22, `(.L_x_1220) ;  /* 0x0000000016087348 */ /* 0x000fea0003c00000 */
[----:B------:R0:W1:Y:S02]  /*6db0*/  SHFL.BFLY P2, R26, R27, R24, R25 ;  /* 0x0c0000181b1a7389 */ /* 0x0000640000040019 */
[----:B01----:R-:W-:Y:S01]  /*6dc0*/  ENDCOLLECTIVE ;  /* 0x000000000000791b */ /* 0x003fe20003800000 */
.L_x_1220:
[----:B------:R-:W-:Y:S01]  /*6dd0*/  FADD.FTZ R32, R31, R32 ;  /* 0x000000201f207221 */ /* 0x000fe20000010000 */
[----:B------:R-:W-:-:S04]  /*6de0*/  HFMA2.MMA R24, -RZ, RZ, 0, 1.1920928955078125e-07 ;  /* 0x00000002ff187435 */ /* 0x000fc800000001ff */
[----:B------:R-:W-:Y:S02]  /*6df0*/  MOV R27, R32 ;  /* 0x00000020001b7202 */ /* 0x000fe40000000f00 */
[----:B------:R-:W-:-:S07]  /*6e00*/  MOV R33, R26 ;  /* 0x0000001a00217202 */ /* 0x000fce0000000f00 */
[----:B------:R-:W-:Y:S05]  /*6e10*/  WARPSYNC.COLLECTIVE R22, `(.L_x_1221) ;  /* 0x0000000016087348 */ /* 0x000fea0003c00000 */
[----:B------:R0:W1:Y:S02]  /*6e20*/  SHFL.BFLY P2, R26, R27, R24, R25 ;  /* 0x0c0000181b1a7389 */ /* 0x0000640000040019 */
[----:B01----:R-:W-:Y:S01]  /*6e30*/  ENDCOLLECTIVE ;  /* 0x000000000000791b */ /* 0x003fe20003800000 */
.L_x_1221:
[----:B------:R-:W-:-:S04]  /*6e40*/  FADD.FTZ R33, R30, R33 ;  /* 0x000000211e217221 */ /* 0x000fc80000010000 */
[----:B------:R-:W-:Y:S01]  /*6e50*/  IMAD.MOV.U32 R27, RZ, RZ, R33 ;  /* 0x000000ffff1b7224 */ /* 0x000fe200078e0021 */
[----:B------:R-:W-:-:S07]  /*6e60*/  MOV R35, R26 ;  /* 0x0000001a00237202 */ /* 0x000fce0000000f00 */
[----:B------:R-:W-:Y:S05]  /*6e70*/  WARPSYNC.COLLECTIVE R22, `(.L_x_1222) ;  /* 0x0000000016087348 */ /* 0x000fea0003c00000 */
[----:B------:R0:W1:Y:S02]  /*6e80*/  SHFL.BFLY P2, R26, R27, R24, R25 ;  /* 0x0c0000181b1a7389 */ /* 0x0000640000040019 */
[----:B01----:R-:W-:Y:S01]  /*6e90*/  ENDCOLLECTIVE ;  /* 0x000000000000791b */ /* 0x003fe20003800000 */
.L_x_1222:
[----:B------:R-:W-:Y:S01]  /*6ea0*/  FADD.FTZ R35, R32, R35 ;  /* 0x0000002320237221 */ /* 0x000fe20000010000 */
[----:B------:R-:W-:-:S04]  /*6eb0*/  HFMA2.MMA R24, -RZ, RZ, 0, 5.9604644775390625e-08 ;  /* 0x00000001ff187435 */ /* 0x000fc800000001ff */
[----:B------:R-:W-:Y:S02]  /*6ec0*/  MOV R27, R35 ;  /* 0x00000023001b7202 */ /* 0x000fe40000000f00 */
[----:B------:R-:W-:-:S07]  /*6ed0*/  MOV R28, R26 ;  /* 0x0000001a001c7202 */ /* 0x000fce0000000f00 */
[----:B------:R-:W-:Y:S05]  /*6ee0*/  WARPSYNC.COLLECTIVE R22, `(.L_x_1223) ;  /* 0x0000000016087348 */ /* 0x000fea0003c00000 */
[----:B------:R0:W1:Y:S02]  /*6ef0*/  SHFL.BFLY P2, R26, R27, R24, R25 ;  /* 0x0c0000181b1a7389 */ /* 0x0000640000040019 */
[----:B01----:R-:W-:Y:S01]  /*6f00*/  ENDCOLLECTIVE ;  /* 0x000000000000791b */ /* 0x003fe20003800000 */
.L_x_1223:
[----:B------:R-:W-:-:S04]  /*6f10*/  FADD.FTZ R28, R33, R28 ;  /* 0x0000001c211c7221 */ /* 0x000fc80000010000 */
[----:B------:R-:W-:Y:S01]  /*6f20*/  IMAD.MOV.U32 R27, RZ, RZ, R28 ;  /* 0x000000ffff1b7224 */ /* 0x000fe200078e001c */
[----:B------:R-:W-:-:S07]  /*6f30*/  MOV R34, R26 ;  /* 0x0000001a00227202 */ /* 0x000fce0000000f00 */
[----:B------:R-:W-:Y:S05]  /*6f40*/  WARPSYNC.COLLECTIVE R22, `(.L_x_1224) ;  /* 0x0000000016087348 */ /* 0x000fea0003c00000 */
[----:B------:R0:W1:Y:S02]  /*6f50*/  SHFL.BFLY P2, R26, R27, R24, R25 ;  /* 0x0c0000181b1a7389 */ /* 0x0000640000040019 */
[----:B01----:R-:W-:Y:S01]  /*6f60*/  ENDCOLLECTIVE ;  /* 0x000000000000791b */ /* 0x003fe20003800000 */
.L_x_1224:
[----:B------:R-:W-:Y:S01]  /*6f70*/  FADD.FTZ R34, R35, R34 ;  /* 0x0000002223227221 */ /* 0x000fe20000010000 */
[----:B------:R-:W-:Y:S06]  /*6f80*/  BRA `(.L_x_1225) ;  /* 0xffffffec00047947 */ /* 0x000fec000383ffff */
.L_x_1204:
[----:B------:R-:W-:Y:S01]  /*6f90*/  HFMA2.MMA R24, -RZ, RZ, 0, 4.76837158203125e-07 ;  /* 0x00000008ff187435 */ /* 0x000fe200000001ff */
[----:B------:R-:W-:Y:S01]  /*6fa0*/  BSSY B1, `(.L_x_1226) ;  /* 0x0000007000017945 */ /* 0x000fe20003800000 */
[----:B-1----:R-:W-:Y:S02]  /*6fb0*/  MOV R27, R28 ;  /* 0x0000001c001b7202 */ /* 0x002fe40000000f00 */
[----:B------:R-:W-:Y:S02]  /*6fc0*/  MOV R25, 0x101f ;  /* 0x0000101f00197802 */ /* 0x000fe40000000f00 */
[----:B0-----:R-:W-:-:S07]  /*6fd0*/  MOV R22, 0xffff ;  /* 0x0000ffff00167802 */ /* 0x001fce0000000f00 */
[----:B--2---:R-:W-:Y:S05]  /*6fe0*/  WARPSYNC.COLLECTIVE R22, `(.L_x_1227) ;  /* 0x0000000016087348 */ /* 0x004fea0003c00000 */
[----:B------:R0:W1:Y:S02]  /*6ff0*/  SHFL.BFLY P2, R26, R27, R24, R25 ;  /* 0x0c0000181b1a7389 */ /* 0x0000640000040019 */
[----:B012---:R-:W-:Y:S01]  /*7000*/  ENDCOLLECTIVE ;  /* 0x000000000000791b */ /* 0x007fe20003800000 */
.L_x_1227:
[----:B------:R-:W-:Y:S05]  /*7010*/  BSYNC B1 ;  /* 0x0000000000017941 */ /* 0x000fea0003800000 */
.L_x_1226:
        /* <DEDUP_REMOVED lines=9> */
.L_x_1228:
[----:B------:R-:W-:Y:S01]  /*70b0*/  HFMA2.MMA R24, -RZ, RZ, 0, 2.384185791015625e-07 ;  /* 0x00000004ff187435 */ /* 0x000fe200000001ff */
[----:B------:R-:W-:Y:S01]  /*70c0*/  MOV R27, R31 ;  /* 0x0000001f001b7202 */ /* 0x000fe20000000f00 */
[----:B------:R-:W-:-:S09]  /*70d0*/  IMAD.MOV.U32 R30, RZ, RZ, R26 ;  /* 0x000000ffff1e7224 */ /* 0x000fd200078e001a */
[----:B------:R-:W-:Y:S05]  /*70e0*/  WARPSYNC.COLLECTIVE R22, `(.L_x_1229) ;  /* 0x0000000016087348 */ /* 0x000fea0003c00000 */
[----:B------:R0:W1:Y:S02]  /*70f0*/  SHFL.BFLY P2, R26, R27, R24, R25 ;  /* 0x0c0000181b1a7389 */ /* 0x0000640000040019 */
[----:B01----:R-:W-:Y:S01]  /*7100*/  ENDCOLLECTIVE ;  /* 0x000000000000791b */ /* 0x003fe20003800000 */
.L_x_1229:
[----:B------:R-:W-:-:S05]  /*7110*/  FADD.FTZ R30, R30, R29 ;  /* 0x0000001d1e1e7221 */ /* 0x000fca0000010000 */
[----:B------:R-:W-:Y:S02]  /*7120*/  MOV R27, R30 ;  /* 0x0000001e001b7202 */ /* 0x000fe40000000f00 */
[----:B------:R-:W-:-:S07]  /*7130*/  MOV R32, R26 ;  /* 0x0000001a00207202 */ /* 0x000fce0000000f00 */
[----:B------:R-:W-:Y:S05]  /*7140*/  WARPSYNC.COLLECTIVE R22, `(.L_x_1230) ;  /* 0x0000000016087348 */ /* 0x000fea0003c00000 */
[----:B------:R0:W1:Y:S02]  /*7150*/  SHFL.BFLY P2, R26, R27, R24, R25 ;  /* 0x0c0000181b1a7389 */ /* 0x0000640000040019 */
[----:B01----:R-:W-:Y:S01]  /*7160*/  ENDCOLLECTIVE ;  /* 0x000000000000791b */ /* 0x003fe20003800000 */
.L_x_1230:
[----:B------:R-:W-:Y:S01]  /*7170*/  FADD.FTZ R32, R31, R32 ;  /* 0x000000201f207221 */ /* 0x000fe20000010000 */
[----:B------:R-:W-:-:S04]  /*7180*/  HFMA2.MMA R24, -RZ, RZ, 0, 1.1920928955078125e-07 ;  /* 0x00000002ff187435 */ /* 0x000fc800000001ff */
[----:B------:R-:W-:Y:S01]  /*7190*/  MOV R27, R32 ;  /* 0x00000020001b7202 */ /* 0x000fe20000000f00 */
[----:B------:R-:W-:-:S07]  /*71a0*/  IMAD.MOV.U32 R33, RZ, RZ, R26 ;  /* 0x000000ffff217224 */ /* 0x000fce00078e001a */
[----:B------:R-:W-:Y:S05]  /*71b0*/  WARPSYNC.COLLECTIVE R22, `(.L_x_1231) ;  /* 0x0000000016087348 */ /* 0x000fea0003c00000 */
[----:B------:R0:W1:Y:S02]  /*71c0*/  SHFL.BFLY P2, R26, R27, R24, R25 ;  /* 0x0c0000181b1a7389 */ /* 0x0000640000040019 */
[----:B01----:R-:W-:Y:S01]  /*71d0*/  ENDCOLLECTIVE ;  /* 0x000000000000791b */ /* 0x003fe20003800000 */
.L_x_1231:
[----:B------:R-:W-:-:S05]  /*71e0*/  FADD.FTZ R33, R30, R33 ;  /* 0x000000211e217221 */ /* 0x000fca0000010000 */
[----:B------:R-:W-:Y:S02]  /*71f0*/  MOV R27, R33 ;  /* 0x00000021001b7202 */ /* 0x000fe40000000f00 */
[----:B------:R-:W-:-:S07]  /*7200*/  MOV R35, R26 ;  /* 0x0000001a00237202 */ /* 0x000fce0000000f00 */
[----:B------:R-:W-:Y:S05]  /*7210*/  WARPSYNC.COLLECTIVE R22, `(.L_x_1232) ;  /* 0x0000000016087348 */ /* 0x000fea0003c00000 */
[----:B------:R0:W1:Y:S02]  /*7220*/  SHFL.BFLY P2, R26, R27, R24, R25 ;  /* 0x0c0000181b1a7389 */ /* 0x0000640000040019 */
[----:B01----:R-:W-:Y:S01]  /*7230*/  ENDCOLLECTIVE ;  /* 0x000000000000791b */ /* 0x003fe20003800000 */
.L_x_1232:
[----:B------:R-:W-:Y:S01]  /*7240*/  FADD.FTZ R35, R32, R35 ;  /* 0x0000002320237221 */ /* 0x000fe20000010000 */
[----:B------:R-:W-:-:S04]  /*7250*/  HFMA2.MMA R24, -RZ, RZ, 0, 5.9604644775390625e-08 ;  /* 0x00000001ff187435 */ /* 0x000fc800000001ff */
[----:B------:R-:W-:Y:S01]  /*7260*/  MOV R27, R35 ;  /* 0x00000023001b7202 */ /* 0x000fe20000000f00 */
[----:B------:R-:W-:-:S07]  /*7270*/  IMAD.MOV.U32 R28, RZ, RZ, R26 ;  /* 0x000000ffff1c7224 */ /* 0x000fce00078e001a */
[----:B------:R-:W-:Y:S05]  /*7280*/  WARPSYNC.COLLECTIVE R22, `(.L_x_1233) ;  /* 0x0000000016087348 */ /* 0x000fea0003c00000 */
[----:B------:R0:W1:Y:S02]  /*7290*/  SHFL.BFLY P2, R26, R27, R24, R25 ;  /* 0x0c0000181b1a7389 */ /* 0x0000640000040019 */
[----:B01----:R-:W-:Y:S01]  /*72a0*/  ENDCOLLECTIVE ;  /* 0x000000000000791b */ /* 0x003fe20003800000 */
.L_x_1233:
[----:B------:R-:W-:-:S05]  /*72b0*/  FADD.FTZ R28, R33, R28 ;  /* 0x0000001c211c7221 */ /* 0x000fca0000010000 */
[----:B------:R-:W-:Y:S02]  /*72c0*/  MOV R27, R28 ;  /* 0x0000001c001b7202 */ /* 0x000fe40000000f00 */
[----:B------:R-:W-:-:S07]  /*72d0*/  MOV R34, R26 ;  /* 0x0000001a00227202 */ /* 0x000fce0000000f00 */
[----:B------:R-:W-:Y:S05]  /*72e0*/  WARPSYNC.COLLECTIVE R22, `(.L_x_1234) ;  /* 0x0000000016087348 */ /* 0x000fea0003c00000 */
[----:B------:R0:W1:Y:S02]  /*72f0*/  SHFL.BFLY P2, R26, R27, R24, R25 ;  /* 0x0c0000181b1a7389 */ /* 0x0000640000040019 */
[----:B01----:R-:W-:Y:S01]  /*7300*/  ENDCOLLECTIVE ;  /* 0x000000000000791b */ /* 0x003fe20003800000 */
.L_x_1234:
[----:B------:R-:W-:Y:S01]  /*7310*/  FADD.FTZ R34, R35, R34 ;  /* 0x0000002223227221 */ /* 0x000fe20000010000 */
[----:B------:R-:W-:Y:S06]  /*7320*/  BRA `(.L_x_1235) ;  /* 0xffffffe800b47947 */ /* 0x000fec000383ffff */
.L_x_1205:
[----:B------:R-:W-:Y:S01]  /*7330*/  HFMA2.MMA R24, -RZ, RZ, 0, 4.76837158203125e-07 ;  /* 0x00000008ff187435 */ /* 0x000fe200000001ff */
[----:B------:R-:W-:Y:S01]  /*7340*/  BSSY B0, `(.L_x_1236) ;  /* 0x0000007000007945 */ /* 0x000fe20003800000 */
[----:B--2---:R-:W-:Y:S01]  /*7350*/  IMAD.MOV.U32 R27, RZ, RZ, R18 ;  /* 0x000000ffff1b7224 */ /* 0x004fe200078e0012 */
[----:B------:R-:W-:Y:S02]  /*7360*/  MOV R25, 0x101f ;  /* 0x0000101f00197802 */ /* 0x000fe40000000f00 */
[----:B------:R-:W-:-:S07]  /*7370*/  MOV R22, 0xffff ;  /* 0x0000ffff00167802 */ /* 0x000fce0000000f00 */
[----:B01-3--:R-:W-:Y:S05]  /*7380*/  WARPSYNC.COLLECTIVE R22, `(.L_x_1237) ;  /* 0x0000000016087348 */ /* 0x00bfea0003c00000 */
[----:B------:R2:W4:Y:S02]  /*7390*/  SHFL.BFLY P2, R26, R27, R24, R25 ;  /* 0x0c0000181b1a7389 */ /* 0x0005240000040019 */
[----:B01234-:R-:W-:Y:S01]  /*73a0*/  ENDCOLLECTIVE ;  /* 0x000000000000791b */ /* 0x01ffe20003800000 */
.L_x_1237:
[----:B------:R-:W-:Y:S05]  /*73b0*/  BSYNC B0 ;  /* 0x0000000000007941 */ /* 0x000fea0003800000 */
.L_x_1236:
[----:B------:R-:W-:Y:S01]  /*73c0*/  HFMA2.MMA R24, -RZ, RZ, 0, 4.76837158203125e-07 ;  /* 0x00000008ff187435 */ /* 0x000fe200000001ff */
[----:B------:R-:W-:Y:S01]  /*73d0*/  IMAD.MOV.U32 R27, RZ, RZ, R19 ;  /* 0x000000ffff1b7224 */ /* 0x000fe200078e0013 */
[----:B------:R-:W-:Y:S01]  /*73e0*/  MOV R25, 0x101f ;  /* 0x0000101f00197802 */ /* 0x000fe20000000f00 */
[----:B------:R-:W-:Y:S01]  /*73f0*/  HFMA2.MMA R34, -RZ, RZ, 0, 0 ;  /* 0x00000000ff227435 */ /* 0x000fe200000001ff */
[----:B------:R-:W-:Y:S01]  /*7400*/  MOV R22, 0xffff ;  /* 0x0000ffff00167802 */ /* 0x000fe20000000f00 */
[----:B------:R-:W-:Y:S01]  /*7410*/  IMAD.MOV.U32 R33, RZ, RZ, RZ ;  /* 0x000000ffff217224 */ /* 0x000fe200078e00ff */
[----:B------:R-:W-:Y:S01]  /*7420*/  MOV R21, R26 ;  /* 0x0000001a00157202 */ /* 0x000fe20000000f00 */
[----:B------:R-:W-:Y:S01]  /*7430*/  HFMA2.MMA R39, -RZ, RZ, 0, 0 ;  /* 0x00000000ff277435 */ /* 0x000fe200000001ff */
[----:B------:R-:W-:-:S10]  /*7440*/  @P0 SHF.L.U32 R30, R40, 0x1, RZ ;  /* 0x00000001281e0819 */ /* 0x000fd400000006ff */
[----:B------:R-:W-:Y:S05]  /*7450*/  WARPSYNC.COLLECTIVE R22, `(.L_x_1238) ;  /* 0x0000000016087348 */ /* 0x000fea0003c00000 */
[----:B------:R0:W1:Y:S02]  /*7460*/  SHFL.BFLY P2, R26, R27, R24, R25 ;  /* 0x0c0000181b1a7389 */ /* 0x0000640000040019 */
[----:B01----:R-:W-:Y:S01]  /*7470*/  ENDCOLLECTIVE ;  /* 0x000000000000791b */ /* 0x003fe20003800000 */
.L_x_1238:
[----:B------:R-:W-:Y:S01]  /*7480*/  @P0 IADD3 R29, R28, 0x1e, RZ ;  /* 0x0000001e1c1d0810 */ /* 0x000fe20007ffe0ff */
[----:B------:R-:W-:Y:S01]  /*7490*/  FADD.FTZ R21, R21, R18 ;  /* 0x0000001215157221 */ /* 0x000fe20000010000 */
[C---:B------:R-:W-:Y:S01]  /*74a0*/  @P0 LEA R32, R40.reuse, UR4, 0x7 ;  /* 0x0000000428200c11 */ /* 0x040fe2000f8e38ff */
[----:B------:R-:W-:Y:S01]  /*74b0*/  HFMA2.MMA R46, -RZ, RZ, 0, 0 ;  /* 0x00000000ff2e7435 */ /* 0x000fe200000001ff */
[----:B------:R-:W-:Y:S02]  /*74c0*/  @P0 LOP3.LUT R29, R29, R30, RZ, 0x3c, !PT ;  /* 0x0000001e1d1d0212 */ /* 0x000fe400078e3cff */
[C---:B------:R-:W-:Y:S02]  /*74d0*/  @P0 LEA R37, R40.reuse, UR4, 0x7 ;  /* 0x0000000428250c11 */ /* 0x040fe4000f8e38ff */
[----:B------:R-:W-:Y:S01]  /*74e0*/  MOV R42, RZ ;  /* 0x000000ff002a7202 */ /* 0x000fe20000000f00 */
[----:B------:R-:W-:Y:S01]  /*74f0*/  @P0 IMAD R29, R29, 0x4, R32 ;  /* 0x000000041d1d0824 */ /* 0x000fe200078e0220 */
[----:B------:R-:W-:Y:S01]  /*7500*/  @P0 LEA R45, R40, UR4, 0x7 ;  /* 0x00000004282d0c11 */ /* 0x000fe2000f8e38ff */
[----:B------:R-:W-:Y:S01]  /*7510*/  HFMA2.MMA R24, -RZ, RZ, 0, 2.384185791015625e-07 ;  /* 0x00000004ff187435 */ /* 0x000fe200000001ff */
[----:B------:R-:W-:-:S02]  /*7520*/  IMAD.MOV.U32 R27, RZ, RZ, R21 ;  /* 0x000000ffff1b7224 */ /* 0x000fc400078e0015 */
[----:B------:R0:W1:Y:S04]  /*7530*/  @P0 LDS R32, [R29+0x780] ;  /* 0x000780001d200984 */ /* 0x0000680000000800 */
[----:B------:R0:W2:Y:S01]  /*7540*/  @P0 LDS R31, [R29] ;  /* 0x000000001d1f0984 */ /* 0x0000a20000000800 */
[----:B------:R-:W-:-:S07]  /*7550*/  FADD.FTZ R20, R26, R19 ;  /* 0x000000131a147221 */ /* 0x000fce0000010000 */
[----:B012---:R-:W-:Y:S05]  /*7560*/  WARPSYNC.COLLECTIVE R22, `(.L_x_1239) ;  /* 0x0000000016087348 */ /* 0x007fea0003c00000 */
[----:B------:R3:W4:Y:S02]  /*7570*/  SHFL.BFLY P2, R26, R27, R24, R25 ;  /* 0x0c0000181b1a7389 */ /* 0x0007240000040019 */
[----:B01234-:R-:W-:Y:S01]  /*7580*/  ENDCOLLECTIVE ;  /* 0x000000000000791b */ /* 0x01ffe20003800000 */
.L_x_1239:
[----:B------:R-:W-:Y:S02]  /*7590*/  MOV R27, R20 ;  /* 0x00000014001b7202 */ /* 0x000fe40000000f00 */
[----:B------:R-:W-:-:S07]  /*75a0*/  MOV R18, R26 ;  /* 0x0000001a00127202 */ /* 0x000fce0000000f00 */
[----:B------:R-:W-:Y:S05]  /*75b0*/  WARPSYNC.COLLECTIVE R22, `(.L_x_1240) ;  /* 0x0000000016087348 */ /* 0x000fea0003c00000 */
[----:B------:R0:W1:Y:S02]  /*75c0*/  SHFL.BFLY P2, R26, R27, R24, R25 ;  /* 0x0c0000181b1a7389 */ /* 0x0000640000040019 */
[----:B01----:R-:W-:Y:S01]  /*75d0*/  ENDCOLLECTIVE ;  /* 0x000000000000791b */ /* 0x003fe20003800000 */
.L_x_1240:
[----:B------:R-:W-:Y:S01]  /*75e0*/  FADD.FTZ R18, R21, R18 ;  /* 0x0000001215127221 */ /* 0x000fe20000010000 */
[----:B------:R-:W-:Y:S02]  /*75f0*/  @P0 MOV R34, R32 ;  /* 0x0000002000220202 */ /* 0x000fe40000000f00 */
[----:B------:R-:W-:Y:S01]  /*7600*/  @P0 MOV R33, R31 ;  /* 0x0000001f00210202 */ /* 0x000fe20000000f00 */
[----:B------:R-:W-:Y:S01]  /*7610*/  HFMA2.MMA R24, -RZ, RZ, 0, 1.1920928955078125e-07 ;  /* 0x00000002ff187435 */ /* 0x000fe200000001ff */
[----:B------:R-:W-:Y:S01]  /*7620*/  MOV R27, R18 ;  /* 0x00000012001b7202 */ /* 0x000fe20000000f00 */
[----:B------:R-:W-:Y:S01]  /*7630*/  FADD.FTZ R19, R20, R26 ;  /* 0x0000001a14137221 */ /* 0x000fe20000010000 */
[----:B------:R-:W-:-:S08]  /*7640*/  @P0 VIADD R20, R28, 0x3c ;  /* 0x0000003c1c140836 */ /* 0x000fd00000000000 */
[----:B------:R-:W-:Y:S05]  /*7650*/  WARPSYNC.COLLECTIVE R22, `(.L_x_1241) ;  /* 0x0000000016087348 */ /* 0x000fea0003c00000 */
[----:B------:R0:W1:Y:S02]  /*7660*/  SHFL.BFLY P2, R26, R27, R24, R25 ;  /* 0x0c0000181b1a7389 */ /* 0x0000640000040019 */
[----:B01----:R-:W-:Y:S01]  /*7670*/  ENDCOLLECTIVE ;  /* 0x000000000000791b */ /* 0x003fe20003800000 */
.L_x_1241:
[----:B------:R-:W-:Y:S02]  /*7680*/  MOV R27, R19 ;  /* 0x00000013001b7202 */ /* 0x000fe40000000f00 */
[----:B------:R-:W-:-:S07]  /*7690*/  MOV R21, R26 ;  /* 0x0000001a00157202 */ /* 0x000fce0000000f00 */
[----:B------:R-:W-:Y:S05]  /*76a0*/  WARPSYNC.COLLECTIVE R22, `(.L_x_1242) ;  /* 0x0000000016087348 */ /* 0x000fea0003c00000 */
[----:B------:R0:W1:Y:S02]  /*76b0*/  SHFL.BFLY P2, R26, R27, R24, R25 ;  /* 0x0c0000181b1a7389 */ /* 0x0000640000040019 */
[----:B01----:R-:W-:Y:S01]  /*76c0*/  ENDCOLLECTIVE ;  /* 0x000000000000791b */ /* 0x003fe20003800000 */
.L_x_1242:
[----:B------:R-:W-:Y:S01]  /*76d0*/  FADD.FTZ R29, R18, R21 ;  /* 0x00000015121d7221 */ /* 0x000fe20000010000 */
[----:B------:R-:W-:-:S04]  /*76e0*/  @P0 SHF.L.U32 R21, R40, 0x1, RZ ;  /* 0x0000000128150819 */ /* 0x000fc800000006ff */
        /* <DEDUP_REMOVED lines=10> */
.L_x_1243:
[----:B------:R-:W0:Y:S01]  /*7790*/  LDC.64 R18, c[0x0][0x218] ;  /* 0x00008600ff127b82 */ /* 0x000e220000000a00 */
[----:B------:R-:W-:Y:S02]  /*77a0*/  MOV R27, R30 ;  /* 0x0000001e001b7202 */ /* 0x000fe40000000f00 */
[----:B------:R-:W-:-:S07]  /*77b0*/  MOV R32, R26 ;  /* 0x0000001a00207202 */ /* 0x000fce0000000f00 */
[----:B0-----:R-:W-:Y:S05]  /*77c0*/  WARPSYNC.COLLECTIVE R22, `(.L_x_1244) ;  /* 0x0000000016087348 */ /* 0x001fea0003c00000 */
[----:B------:R1:W2:Y:S02]  /*77d0*/  SHFL.BFLY P2, R26, R27, R24, R25 ;  /* 0x0c0000181b1a7389 */ /* 0x0002a40000040019 */
[----:B012---:R-:W-:Y:S01]  /*77e0*/  ENDCOLLECTIVE ;  /* 0x000000000000791b */ /* 0x007fe20003800000 */
.L_x_1244:
[----:B------:R-:W-:Y:S01]  /*77f0*/  FADD.FTZ R29, R29, R32 ;  /* 0x000000201d1d7221 */ /* 0x000fe20000010000 */
[----:B------:R-:W-:Y:S01]  /*7800*/  @P0 MOV R39, R43 ;  /* 0x0000002b00270202 */ /* 0x000fe20000000f00 */
[----:B------:R-:W-:Y:S01]  /*7810*/  @P0 IMAD.MOV.U32 R42, RZ, RZ, R44 ;  /* 0x000000ffff2a0224 */ /* 0x000fe200078e002c */
[----:B------:R-:W-:Y:S01]  /*7820*/  MOV R27, R33 ;  /* 0x00000021001b7202 */ /* 0x000fe20000000f00 */
[----:B------:R-:W-:Y:S01]  /*7830*/  IMAD.MOV.U32 R24, RZ, RZ, 0x8 ;  /* 0x00000008ff187424 */ /* 0x000fe200078e00ff */
[----:B------:R-:W-:-:S07]  /*7840*/  MOV R31, R26 ;  /* 0x0000001a001f7202 */ /* 0x000fce0000000f00 */
[----:B------:R-:W-:Y:S05]  /*7850*/  WARPSYNC.COLLECTIVE R22, `(.L_x_1245) ;  /* 0x0000000016087348 */ /* 0x000fea0003c00000 */
[----:B------:R0:W1:Y:S02]  /*7860*/  SHFL.BFLY P2, R26, R27, R24, R25 ;  /* 0x0c0000181b1a7389 */ /* 0x0000640000040019 */
[----:B01----:R-:W-:Y:S01]  /*7870*/  ENDCOLLECTIVE ;  /* 0x000000000000791b */ /* 0x003fe20003800000 */
.L_x_1245:
        /* <DEDUP_REMOVED lines=8> */
.L_x_1246:
[----:B------:R-:W-:Y:S01]  /*7900*/  FADD.FTZ R36, R36, R33 ;  /* 0x0000002124247221 */ /* 0x000fe20000010000 */
[----:B------:R-:W-:-:S03]  /*7910*/  HFMA2.MMA R24, -RZ, RZ, 0, 2.384185791015625e-07 ;  /* 0x00000004ff187435 */ /* 0x000fc600000001ff */
[----:B------:R-:W-:Y:S01]  /*7920*/  IMAD.MOV.U32 R27, RZ, RZ, R36 ;  /* 0x000000ffff1b7224 */ /* 0x000fe200078e0024 */
[----:B------:R-:W-:-:S07]  /*7930*/  MOV R35, R26 ;  /* 0x0000001a00237202 */ /* 0x000fce0000000f00 */
[----:B------:R-:W-:Y:S05]  /*7940*/  WARPSYNC.COLLECTIVE R22, `(.L_x_1247) ;  /* 0x0000000016087348 */ /* 0x000fea0003c00000 */
[----:B------:R0:W1:Y:S02]  /*7950*/  SHFL.BFLY P2, R26, R27, R24, R25 ;  /* 0x0c0000181b1a7389 */ /* 0x0000640000040019 */
[----:B01----:R-:W-:Y:S01]  /*7960*/  ENDCOLLECTIVE ;  /* 0x000000000000791b */ /* 0x003fe20003800000 */
.L_x_1247:
[----:B------:R-:W-:-:S05]  /*7970*/  FADD.FTZ R35, R35, R34 ;  /* 0x0000002223237221 */ /* 0x000fca0000010000 */
[----:B------:R-:W-:Y:S02]  /*7980*/  MOV R27, R35 ;  /* 0x00000023001b7202 */ /* 0x000fe40000000f00 */
[----:B------:R-:W-:-:S07]  /*7990*/  MOV R33, R26 ;  /* 0x0000001a00217202 */ /* 0x000fce0000000f00 */
[----:B------:R-:W-:Y:S05]  /*79a0*/  WARPSYNC.COLLECTIVE R22, `(.L_x_1248) ;  /* 0x0000000016087348 */ /* 0x000fea0003c00000 */
[----:B------:R0:W1:Y:S02]  /*79b0*/  SHFL.BFLY P2, R26, R27, R24, R25 ;  /* 0x0c0000181b1a7389 */ /* 0x0000640000040019 */
[----:B01----:R-:W-:Y:S01]  /*79c0*/  ENDCOLLECTIVE ;  /* 0x000000000000791b */ /* 0x003fe20003800000 */
.L_x_1248:
[----:B------:R-:W-:Y:S01]  /*79d0*/  FADD.FTZ R33, R36, R33 ;  /* 0x0000002124217221 */ /* 0x000fe20000010000 */
[----:B------:R-:W-:-:S04]  /*79e0*/  HFMA2.MMA R24, -RZ, RZ, 0, 1.1920928955078125e-07 ;  /* 0x00000002ff187435 */ /* 0x000fc800000001ff */
[----:B------:R-:W-:Y:S02]  /*79f0*/  MOV R27, R33 ;  /* 0x00000021001b7202 */ /* 0x000fe40000000f00 */
[----:B------:R-:W-:-:S07]  /*7a00*/  MOV R34, R26 ;  /* 0x0000001a00227202 */ /* 0x000fce0000000f00 */
[----:B------:R-:W-:Y:S05]  /*7a10*/  WARPSYNC.COLLECTIVE R22, `(.L_x_1249) ;  /* 0x0000000016087348 */ /* 0x000fea0003c00000 */
[----:B------:R0:W1:Y:S02]  /*7a20*/  SHFL.BFLY P2, R26, R27, R24, R25 ;  /* 0x0c0000181b1a7389 */ /* 0x0000640000040019 */
[----:B01----:R-:W-:Y:S01]  /*7a30*/  ENDCOLLECTIVE ;  /* 0x000000000000791b */ /* 0x003fe20003800000 */
.L_x_1249:
[----:B------:R-:W-:-:S04]  /*7a40*/  FADD.FTZ R34, R35, R34 ;  /* 0x0000002223227221 */ /* 0x000fc80000010000 */
[----:B------:R-:W-:Y:S01]  /*7a50*/  IMAD.MOV.U32 R27, RZ, RZ, R34 ;  /* 0x000000ffff1b7224 */ /* 0x000fe200078e0022 */
[----:B------:R-:W-:-:S07]  /*7a60*/  MOV R20, R26 ;  /* 0x0000001a00147202 */ /* 0x000fce0000000f00 */
[----:B------:R-:W-:Y:S05]  /*7a70*/  WARPSYNC.COLLECTIVE R22, `(.L_x_1250) ;  /* 0x0000000016087348 */ /* 0x000fea0003c00000 */
[----:B------:R0:W1:Y:S02]  /*7a80*/  SHFL.BFLY P2, R26, R27, R24, R25 ;  /* 0x0c0000181b1a7389 */ /* 0x0000640000040019 */
[----:B01----:R-:W-:Y:S01]  /*7a90*/  ENDCOLLECTIVE ;  /* 0x000000000000791b */ /* 0x003fe20003800000 */
.L_x_1250:
[----:B------:R-:W-:Y:S01]  /*7aa0*/  FADD.FTZ R35, R33, R20 ;  /* 0x0000001421237221 */ /* 0x000fe20000010000 */
[----:B------:R-:W-:Y:S02]  /*7ab0*/  @P0 IADD3 R20, R28, 0x5a, RZ ;  /* 0x0000005a1c140810 */ /* 0x000fe40007ffe0ff */
[----:B------:R-:W-:-:S04]  /*7ac0*/  @P0 SHF.L.U32 R33, R40, 0x1, RZ ;  /* 0x0000000128210819 */ /* 0x000fc800000006ff */
[----:B------:R-:W-:Y:S01]  /*7ad0*/  @P0 LOP3.LUT R20, R20, R33, RZ, 0x3c, !PT ;  /* 0x0000002114140212 */ /* 0x000fe200078e3cff */
[----:B------:R-:W-:Y:S01]  /*7ae0*/  HFMA2.MMA R24, -RZ, RZ, 0, 5.9604644775390625e-08 ;  /* 0x00000001ff187435 */ /* 0x000fe200000001ff */
[----:B------:R-:W-:Y:S02]  /*7af0*/  MOV R27, R35 ;  /* 0x00000023001b7202 */ /* 0x000fe40000000f00 */
[----:B------:R-:W-:Y:S01]  /*7b00*/  @P0 LEA R20, R20, R45, 0x2 ;  /* 0x0000002d14140211 */ /* 0x000fe200078e10ff */
[----:B------:R-:W-:-:S04]  /*7b10*/  HFMA2.MMA R45, -RZ, RZ, 0, 0 ;  /* 0x00000000ff2d7435 */ /* 0x000fc800000001ff */
[----:B------:R0:W1:Y:S01]  /*7b20*/  @P0 LDS R47, [R20] ;  /* 0x00000000142f0984 */ /* 0x0000620000000800 */
[----:B------:R-:W-:-:S07]  /*7b30*/  MOV R37, R26 ;  /* 0x0000001a00257202 */ /* 0x000fce0000000f00 */
[----:B01----:R-:W-:Y:S05]  /*7b40*/  WARPSYNC.COLLECTIVE R22, `(.L_x_1251) ;  /* 0x0000000016087348 */ /* 0x003fea0003c00000 */
[----:B------:R2:W3:Y:S02]  /*7b50*/  SHFL.BFLY P2, R26, R27, R24, R25 ;  /* 0x0c0000181b1a7389 */ /* 0x0004e40000040019 */
[----:B0123--:R-:W-:Y:S01]  /*7b60*/  ENDCOLLECTIVE ;  /* 0x000000000000791b */ /* 0x00ffe20003800000 */
.L_x_1251:
[----:B------:R-:W-:Y:S01]  /*7b70*/  FADD.FTZ R37, R34, R37 ;  /* 0x0000002522257221 */ /* 0x000fe20000010000 */
[----:B------:R0:W1:Y:S02]  /*7b80*/  @P0 LDS R48, [R20+0x780] ;  /* 0x0007800014300984 */ /* 0x0000640000000800 */
[----:B0-----:R-:W0:Y:S02]  /*7b90*/  LDC.64 R20, c[0x0][0x220] ;  /* 0x00008800ff147b82 */ /* 0x001e240000000a00 */
[----:B------:R-:W-:Y:S02]  /*7ba0*/  MOV R27, R37 ;  /* 0x00000025001b7202 */ /* 0x000fe40000000f00 */
[----:B------:R-:W-:-:S07]  /*7bb0*/  MOV R34, R26 ;  /* 0x0000001a00227202 */ /* 0x000fce0000000f00 */
[----:B01----:R-:W-:Y:S05]  /*7bc0*/  WARPSYNC.COLLECTIVE R22, `(.L_x_1252) ;  /* 0x0000000016087348 */ /* 0x003fea0003c00000 */
[----:B------:R2:W3:Y:S02]  /*7bd0*/  SHFL.BFLY P2, R26, R27, R24, R25 ;  /* 0x0c0000181b1a7389 */ /* 0x0004e40000040019 */
[----:B0123--:R-:W-:Y:S01]  /*7be0*/  ENDCOLLECTIVE ;  /* 0x000000000000791b */ /* 0x00ffe20003800000 */
.L_x_1252:
[----:B------:R-:W-:Y:S01]  /*7bf0*/  FADD.FTZ R34, R35, R34 ;  /* 0x0000002223227221 */ /* 0x000fe20000010000 */
[----:B------:R-:W-:Y:S02]  /*7c00*/  @P0 IMAD.MOV.U32 R45, RZ, RZ, R47 ;  /* 0x000000ffff2d0224 */ /* 0x000fe400078e002f */
[----:B------:R-:W-:Y:S01]  /*7c10*/  IMAD.WIDE R20, R31, 0x2, R20 ;  /* 0x000000021f147825 */ /* 0x000fe200078e0214 */
[----:B------:R-:W-:Y:S01]  /*7c20*/  HFMA2.MMA R24, -RZ, RZ, 0, 4.76837158203125e-07 ;  /* 0x00000008ff187435 */ /* 0x000fe200000001ff */
[----:B------:R-:W-:Y:S02]  /*7c30*/  MOV R27, R39 ;  /* 0x00000027001b7202 */ /* 0x000fe40000000f00 */
[----:B------:R-:W-:Y:S01]  /*7c40*/  @P0 IMAD.MOV.U32 R46, RZ, RZ, R48 ;  /* 0x000000ffff2e0224 */ /* 0x000fe200078e0030 */
[----:B------:R-:W-:Y:S01]  /*7c50*/  ISETP.NE.AND P0, PT, R40, RZ, PT ;  /* 0x000000ff2800720c */ /* 0x000fe20003f05270 */
[----:B------:R-:W-:-:S12]  /*7c60*/  IMAD.MOV.U32 R36, RZ, RZ, R26 ;  /* 0x000000ffff247224 */ /* 0x000fd800078e001a */
[----:B------:R-:W-:Y:S05]  /*7c70*/  WARPSYNC.COLLECTIVE R22, `(.L_x_1253) ;  /* 0x0000000016087348 */ /* 0x000fea0003c00000 */
[----:B------:R0:W1:Y:S02]  /*7c80*/  SHFL.BFLY P2, R26, R27, R24, R25 ;  /* 0x0c0000181b1a7389 */ /* 0x0000640000040019 */
[----:B01----:R-:W-:Y:S01]  /*7c90*/  ENDCOLLECTIVE ;  /* 0x000000000000791b */ /* 0x003fe20003800000 */
.L_x_1253:
[----:B------:R-:W-:Y:S01]  /*7ca0*/  FADD.FTZ R36, R37, R36 ;  /* 0x0000002425247221 */ /* 0x000fe20000010000 */
[----:B------:R-:W-:Y:S02]  /*7cb0*/  @!P0 F2FP.BF16.F32.PACK_AB R28, RZ, R30 ;  /* 0x0000001eff1c823e */ /* 0x000fe400000010ff */
[----:B------:R-:W-:Y:S02]  /*7cc0*/  MOV R27, R42 ;  /* 0x0000002a001b7202 */ /* 0x000fe40000000f00 */
[----:B------:R-:W-:-:S07]  /*7cd0*/  MOV R44, R26 ;  /* 0x0000001a002c7202 */ /* 0x000fce0000000f00 */
[----:B------:R-:W-:Y:S05]  /*7ce0*/  WARPSYNC.COLLECTIVE R22, `(.L_x_1254) ;  /* 0x0000000016087348 */ /* 0x000fea0003c00000 */
[----:B------:R0:W1:Y:S02]  /*7cf0*/  SHFL.BFLY P2, R26, R27, R24, R25 ;  /* 0x0c0000181b1a7389 */ /* 0x0000640000040019 */
[----:B01----:R-:W-:Y:S01]  /*7d00*/  ENDCOLLECTIVE ;  /* 0x000000000000791b */ /* 0x003fe20003800000 */
.L_x_1254:
[----:B------:R-:W-:Y:S01]  /*7d10*/  FADD.FTZ R44, R44, R39 ;  /* 0x000000272c2c7221 */ /* 0x000fe20000010000 */
[----:B------:R-:W-:-:S04]  /*7d20*/  HFMA2.MMA R24, -RZ, RZ, 0, 2.384185791015625e-07 ;  /* 0x00000004ff187435 */ /* 0x000fc800000001ff */
[----:B------:R-:W-:Y:S01]  /*7d30*/  MOV R27, R44 ;  /* 0x0000002c001b7202 */ /* 0x000fe20000000f00 */
[----:B------:R-:W-:-:S07]  /*7d40*/  IMAD.MOV.U32 R43, RZ, RZ, R26 ;  /* 0x000000ffff2b7224 */ /* 0x000fce00078e001a */
[----:B------:R-:W-:Y:S05]  /*7d50*/  WARPSYNC.COLLECTIVE R22, `(.L_x_1255) ;  /* 0x0000000016087348 */ /* 0x000fea0003c00000 */
[----:B------:R0:W1:Y:S02]  /*7d60*/  SHFL.BFLY P2, R26, R27, R24, R25 ;  /* 0x0c0000181b1a7389 */ /* 0x0000640000040019 */
[----:B01----:R-:W-:Y:S01]  /*7d70*/  ENDCOLLECTIVE ;  /* 0x000000000000791b */ /* 0x003fe20003800000 */
.L_x_1255:
[----:B------:R-:W-:-:S05]  /*7d80*/  FADD.FTZ R43, R43, R42 ;  /* 0x0000002a2b2b7221 */ /* 0x000fca0000010000 */
[----:B------:R-:W-:Y:S02]  /*7d90*/  MOV R27, R43 ;  /* 0x0000002b001b7202 */ /* 0x000fe40000000f00 */
[----:B------:R-:W-:-:S07]  /*7da0*/  MOV R39, R26 ;  /* 0x0000001a00277202 */ /* 0x000fce0000000f00 */
[----:B------:R-:W-:Y:S05]  /*7db0*/  WARPSYNC.COLLECTIVE R22, `(.L_x_1256) ;  /* 0x0000000016087348 */ /* 0x000fea0003c00000 */
[----:B------:R0:W1:Y:S02]  /*7dc0*/  SHFL.BFLY P2, R26, R27, R24, R25 ;  /* 0x0c0000181b1a7389 */ /* 0x0000640000040019 */
[----:B01----:R-:W-:Y:S01]  /*7dd0*/  ENDCOLLECTIVE ;  /* 0x000000000000791b */ /* 0x003fe20003800000 */
.L_x_1256:
[----:B------:R-:W-:-:S05]  /*7de0*/  FADD.FTZ R39, R44, R39 ;  /* 0x000000272c277221 */ /* 0x000fca0000010000 */
[----:B------:R-:W-:Y:S01]  /*7df0*/  MOV R27, R39 ;  /* 0x00000027001b7202 */ /* 0x000fe20000000f00 */
[----:B------:R-:W-:Y:S02]  /*7e00*/  IMAD.MOV.U32 R24, RZ, RZ, 0x2 ;  /* 0x00000002ff187424 */ /* 0x000fe400078e00ff */
[----:B------:R-:W-:-:S07]  /*7e10*/  IMAD.MOV.U32 R42, RZ, RZ, R26 ;  /* 0x000000ffff2a7224 */ /* 0x000fce00078e001a */
[----:B------:R-:W-:Y:S05]  /*7e20*/  WARPSYNC.COLLECTIVE R22, `(.L_x_1257) ;  /* 0x0000000016087348 */ /* 0x000fea0003c00000 */
[----:B------:R0:W1:Y:S02]  /*7e30*/  SHFL.BFLY P2, R26, R27, R24, R25 ;  /* 0x0c0000181b1a7389 */ /* 0x0000640000040019 */
[----:B01----:R-:W-:Y:S01]  /*7e40*/  ENDCOLLECTIVE ;  /* 0x000000000000791b */ /* 0x003fe20003800000 */
.L_x_1257:
[----:B------:R-:W-:-:S05]  /*7e50*/  FADD.FTZ R42, R43, R42 ;  /* 0x0000002a2b2a7221 */ /* 0x000fca0000010000 */
[----:B------:R-:W-:Y:S02]  /*7e60*/  MOV R27, R42 ;  /* 0x0000002a001b7202 */ /* 0x000fe40000000f00 */
[----:B------:R-:W-:-:S07]  /*7e70*/  MOV R44, R26 ;  /* 0x0000001a002c7202 */ /* 0x000fce0000000f00 */
[----:B------:R-:W-:Y:S05]  /*7e80*/  WARPSYNC.COLLECTIVE R22, `(.L_x_1258) ;  /* 0x0000000016087348 */ /* 0x000fea0003c00000 */
[----:B------:R0:W1:Y:S02]  /*7e90*/  SHFL.BFLY P2, R26, R27, R24, R25 ;  /* 0x0c0000181b1a7389 */ /* 0x0000640000040019 */
[----:B01----:R-:W-:Y:S01]  /*7ea0*/  ENDCOLLECTIVE ;  /* 0x000000000000791b */ /* 0x003fe20003800000 */
.L_x_1258:
[----:B------:R-:W-:Y:S01]  /*7eb0*/  FADD.FTZ R44, R39, R44 ;  /* 0x0000002c272c7221 */ /* 0x000fe20000010000 */
[----:B------:R-:W-:-:S04]  /*7ec0*/  HFMA2.MMA R24, -RZ, RZ, 0, 5.9604644775390625e-08 ;  /* 0x00000001ff187435 */ /* 0x000fc800000001ff */
[----:B------:R-:W-:Y:S02]  /*7ed0*/  MOV R27, R44 ;  /* 0x0000002c001b7202 */ /* 0x000fe40000000f00 */
[----:B------:R-:W-:-:S07]  /*7ee0*/  MOV R43, R26 ;  /* 0x0000001a002b7202 */ /* 0x000fce0000000f00 */
[----:B------:R-:W-:Y:S05]  /*7ef0*/  WARPSYNC.COLLECTIVE R22, `(.L_x_1259) ;  /* 0x0000000016087348 */ /* 0x000fea0003c00000 */
[----:B------:R0:W1:Y:S02]  /*7f00*/  SHFL.BFLY P2, R26, R27, R24, R25 ;  /* 0x0c0000181b1a7389 */ /* 0x0000640000040019 */
[----:B01----:R-:W-:Y:S01]  /*7f10*/  ENDCOLLECTIVE ;  /* 0x000000000000791b */ /* 0x003fe20003800000 */
.L_x_1259:
[----:B------:R-:W-:-:S05]  /*7f20*/  FADD.FTZ R42, R42, R43 ;  /* 0x0000002b2a2a7221 */ /* 0x000fca0000010000 */
[----:B------:R-:W-:Y:S02]  /*7f30*/  MOV R27, R42 ;  /* 0x0000002a001b7202 */ /* 0x000fe40000000f00 */
[----:B------:R-:W-:-:S07]  /*7f40*/  MOV R33, R26 ;  /* 0x0000001a00217202 */ /* 0x000fce0000000f00 */
[----:B------:R-:W-:Y:S05]  /*7f50*/  WARPSYNC.COLLECTIVE R22, `(.L_x_1260) ;  /* 0x0000000016087348 */ /* 0x000fea0003c00000 */
[----:B------:R0:W1:Y:S02]  /*7f60*/  SHFL.BFLY P2, R26, R27, R24, R25 ;  /* 0x0c0000181b1a7389 */ /* 0x0000640000040019 */
[----:B01----:R-:W-:Y:S01]  /*7f70*/  ENDCOLLECTIVE ;  /* 0x000000000000791b */ /* 0x003fe20003800000 */
.L_x_1260:
[----:B------:R-:W-:Y:S01]  /*7f80*/  HFMA2.MMA R24, -RZ, RZ, 0, 4.76837158203125e-07 ;  /* 0x00000008ff187435 */ /* 0x000fe200000001ff */
[----:B------:R-:W-:Y:S01]  /*7f90*/  MOV R27, R45 ;  /* 0x0000002d001b7202 */ /* 0x000fe20000000f00 */
[----:B------:R-:W-:-:S09]  /*7fa0*/  IMAD.MOV.U32 R39, RZ, RZ, R26 ;  /* 0x000000ffff277224 */ /* 0x000fd200078e001a */
[----:B------:R-:W-:Y:S05]  /*7fb0*/  WARPSYNC.COLLECTIVE R22, `(.L_x_1261) ;  /* 0x0000000016087348 */ /* 0x000fea0003c00000 */
[----:B------:R0:W1:Y:S02]  /*7fc0*/  SHFL.BFLY P2, R26, R27, R24, R25 ;  /* 0x0c0000181b1a7389 */ /* 0x0000640000040019 */
[----:B01----:R-:W-:Y:S01]  /*7fd0*/  ENDCOLLECTIVE ;  /* 0x000000000000791b */ /* 0x003fe20003800000 */
.L_x_1261:
[----:B------:R-:W-:Y:S02]  /*7fe0*/  MOV R27, R46 ;  /* 0x0000002e001b7202 */ /* 0x000fe40000000f00 */
[----:B------:R-:W-:-:S07]  /*7ff0*/  MOV R50, R26 ;  /* 0x0000001a00327202 */ /* 0x000fce0000000f00 */
[----:B------:R-:W-:Y:S05]  /*8000*/  WARPSYNC.COLLECTIVE R22, `(.L_x_1262) ;  /* 0x0000000016087348 */ /* 0x000fea0003c00000 */
[----:B------:R0:W1:Y:S02]  /*8010*/  SHFL.BFLY P2, R26, R27, R24, R25 ;  /* 0x0c0000181b1a7389 */ /* 0x0000640000040019 */
[----:B01----:R-:W-:Y:S01]  /*8020*/  ENDCOLLECTIVE ;  /* 0x000000000000791b */ /* 0x003fe20003800000 */
.L_x_1262:
[----:B------:R-:W-:Y:S01]  /*8030*/  FADD.FTZ R50, R50, R45 ;  /* 0x0000002d32327221 */ /* 0x000fe20000010000 */
[----:B------:R-:W-:-:S04]  /*8040*/  HFMA2.MMA R24, -RZ, RZ, 0, 2.384185791015625e-07 ;  /* 0x00000004ff187435 */ /* 0x000fc800000001ff */
[----:B------:R-:W-:Y:S02]  /*8050*/  MOV R27, R50 ;  /* 0x00000032001b7202 */ /* 0x000fe40000000f00 */
[----:B------:R-:W-:-:S07]  /*8060*/  MOV R47, R26 ;  /* 0x0000001a002f7202 */ /* 0x000fce0000000f00 */
[----:B------:R-:W-:Y:S05]  /*8070*/  WARPSYNC.COLLECTIVE R22, `(.L_x_1263) ;  /* 0x0000000016087348 */ /* 0x000fea0003c00000 */
[----:B------:R0:W1:Y:S02]  /*8080*/  SHFL.BFLY P2, R26, R27, R24, R25 ;  /* 0x0c0000181b1a7389 */ /* 0x0000640000040019 */
[----:B01----:R-:W-:Y:S01]  /*8090*/  ENDCOLLECTIVE ;  /* 0x000000000000791b */ /* 0x003fe20003800000 */
.L_x_1263:
[----:B------:R-:W-:-:S05]  /*80a0*/  FADD.FTZ R47, R47, R46 ;  /* 0x0000002e2f2f7221 */ /* 0x000fca0000010000 */
[----:B------:R-:W-:Y:S01]  /*80b0*/  MOV R27, R47 ;  /* 0x0000002f001b7202 */ /* 0x000fe20000000f00 */
[----:B------:R-:W-:-:S07]  /*80c0*/  IMAD.MOV.U32 R45, RZ, RZ, R26 ;  /* 0x000000ffff2d7224 */ /* 0x000fce00078e001a */
[----:B------:R-:W-:Y:S05]  /*80d0*/  WARPSYNC.COLLECTIVE R22, `(.L_x_1264) ;  /* 0x0000000016087348 */ /* 0x000fea0003c00000 */
[----:B------:R0:W1:Y:S02]  /*80e0*/  SHFL.BFLY P2, R26, R27, R24, R25 ;  /* 0x0c0000181b1a7389 */ /* 0x0000640000040019 */
[----:B01----:R-:W-:Y:S01]  /*80f0*/  ENDCOLLECTIVE ;  /* 0x000000000000791b */ /* 0x003fe20003800000 */
.L_x_1264:
[----:B------:R-:W-:Y:S01]  /*8100*/  FADD.FTZ R45, R50, R45 ;  /* 0x0000002d322d7221 */ /* 0x000fe20000010000 */
[----:B------:R-:W-:-:S04]  /*8110*/  HFMA2.MMA R24, -RZ, RZ, 0, 1.1920928955078125e-07 ;  /* 0x00000002ff187435 */ /* 0x000fc800000001ff */
[----:B------:R-:W-:Y:S02]  /*8120*/  MOV R27, R45 ;  /* 0x0000002d001b7202 */ /* 0x000fe40000000f00 */
[----:B------:R-:W-:-:S07]  /*8130*/  MOV R46, R26 ;  /* 0x0000001a002e7202 */ /* 0x000fce0000000f00 */
[----:B------:R-:W-:Y:S05]  /*8140*/  WARPSYNC.COLLECTIVE R22, `(.L_x_1265) ;  /* 0x0000000016087348 */ /* 0x000fea0003c00000 */
[----:B------:R0:W1:Y:S02]  /*8150*/  SHFL.BFLY P2, R26, R27, R24, R25 ;  /* 0x0c0000181b1a7389 */ /* 0x0000640000040019 */
[----:B01----:R-:W-:Y:S01]  /*8160*/  ENDCOLLECTIVE ;  /* 0x000000000000791b */ /* 0x003fe20003800000 */
.L_x_1265:
[----:B------:R-:W-:-:S05]  /*8170*/  FADD.FTZ R46, R47, R46 ;  /* 0x0000002e2f2e7221 */ /* 0x000fca0000010000 */
[----:B------:R-:W-:Y:S01]  /*8180*/  MOV R27, R46 ;  /* 0x0000002e001b7202 */ /* 0x000fe20000000f00 */
[----:B------:R-:W-:-:S07]  /*8190*/  IMAD.MOV.U32 R48, RZ, RZ, R26 ;  /* 0x000000ffff307224 */ /* 0x000fce00078e001a */
[----:B------:R-:W-:Y:S05]  /*81a0*/  WARPSYNC.COLLECTIVE R22, `(.L_x_1266) ;  /* 0x0000000016087348 */ /* 0x000fea0003c00000 */
[----:B------:R0:W1:Y:S02]  /*81b0*/  SHFL.BFLY P2, R26, R27, R24, R25 ;  /* 0x0c0000181b1a7389 */ /* 0x0000640000040019 */
[----:B01----:R-:W-:Y:S01]  /*81c0*/  ENDCOLLECTIVE ;  /* 0x000000000000791b */ /* 0x003fe20003800000 */
.L_x_1266:
[----:B------:R-:W-:Y:S01]  /*81d0*/  FADD.FTZ R45, R45, R48 ;  /* 0x000000302d2d7221 */ /* 0x000fe20000010000 */
[----:B------:R-:W-:Y:S01]  /*81e0*/  FADD.FTZ R25, R44, R33 ;  /* 0x000000212c197221 */ /* 0x000fe20000010000 */
[----:B------:R-:W-:Y:S02]  /*81f0*/  @!P0 F2FP.BF16.F32.PACK_AB R22, RZ, R34 ;  /* 0x00000022ff16823e */ /* 0x000fe400000010ff */
[----:B------:R-:W-:Y:S02]  /*8200*/  @!P0 F2FP.BF16.F32.PACK_AB R24, RZ, R36 ;  /* 0x00000024ff18823e */ /* 0x000fe400000010ff */
[----:B------:R-:W-:Y:S02]  /*8210*/  @!P0 F2FP.BF16.F32.PACK_AB R25, RZ, R25 ;  /* 0x00000019ff19823e */ /* 0x000fe400000010ff */
[----:B------:R-:W-:Y:S02]  /*8220*/  PRMT R31, R22, 0x7610, R31 ;  /* 0x00007610161f7816 */ /* 0x000fe4000000001f */
[----:B------:R-:W-:Y:S01]  /*8230*/  PRMT R33, R25, 0x7610, R33 ;  /* 0x0000761019217816 */ /* 0x000fe20000000021 */
[----:B------:R-:W-:Y:S01]  /*8240*/  HFMA2.MMA R25, -RZ, RZ, 0, 0.000503063201904296875 ;  /* 0x0000101fff197435 */ /* 0x000fe200000001ff */
        /* <DEDUP_REMOVED lines=13> */
.L_x_1267:
        /* <DEDUP_REMOVED lines=11> */
.L_x_1268:
[----:B------:R-:W-:Y:S01]  /*83d0*/  FADD.FTZ R30, R45, R30 ;  /* 0x0000001e2d1e7221 */ /* 0x000fe20000010000 */
[----:B------:R-:W-:Y:S06]  /*83e0*/  BRA `(.L_x_1269) ;  /* 0xffffffe000f87947 */ /* 0x000fec000383ffff */
.L_x_1270:
        /* <DEDUP_REMOVED lines=9> */
.L_x_3916:


//--------------------- .text._ZN13group_norm_v218gn_bwd_cuda_kernelI13__nv_bfloat16Li480ELi3ELi16ELi120ELi256ELb1ELb1ELi8ELi960ELi960ELi4ELb1ELi10ELb0ELb0ELNS_15WgradSyncMethodE3ENS_16CompileConditionILi900EEEEEvPT_S6_S6_PKS5_S8_S8_S8_PKfflPfPj --------------------------
	.section	.text._ZN13group_norm_v218gn_bwd_cuda_kernelI13__nv_bfloat16Li480ELi3ELi16ELi120ELi256ELb1ELb1ELi8ELi960ELi960ELi4ELb1ELi10ELb0ELb0ELNS_15WgradSyncMethodE3ENS_16CompileConditionILi900EEEEEvPT_S6_S6_PKS5_S8_S8_S8_PKfflPfPj,"ax",@progbits
	.align	128
        .global         _ZN13group_norm_v218gn_bwd_cuda_kernelI13__nv_bfloat16Li480ELi3ELi16ELi120ELi256ELb1ELb1ELi8ELi960ELi960ELi4ELb1ELi10ELb0ELb0ELNS_15WgradSyncMethodE3ENS_16CompileConditionILi900EEEEEvPT_S6_S6_PKS5_S8_S8_S8_PKfflPfPj
        .type           _ZN13group_norm_v218gn_bwd_cuda_kernelI13__nv_bfloat16Li480ELi3ELi16ELi120ELi256ELb1ELb1ELi8ELi960ELi960ELi4ELb1ELi10ELb0ELb0ELNS_15WgradSyncMethodE3ENS_16CompileConditionILi900EEEEEvPT_S6_S6_PKS5_S8_S8_S8_PKfflPfPj,@function
        .size           _ZN13group_norm_v218gn_bwd_cuda_kernelI13__nv_bfloat16Li480ELi3ELi16ELi120ELi256ELb1ELb1ELi8ELi960ELi960ELi4ELb1ELi10ELb0ELb0ELNS_15WgradSyncMethodE3ENS_16CompileConditionILi900EEEEEvPT_S6_S6_PKS5_S8_S8_S8_PKfflPfPj,(.L_x_3917 - _ZN13group_norm_v218gn_bwd_cuda_kernelI13__nv_bfloat16Li480ELi3ELi16ELi120ELi256ELb1ELb1ELi8ELi960ELi960ELi4ELb1ELi10ELb0ELb0ELNS_15WgradSyncMethodE3ENS_16CompileConditionILi900EEEEEvPT_S6_S6_PKS5_S8_S8_S8_PKfflPfPj)
        .other          _ZN13group_norm_v218gn_bwd_cuda_kernelI13__nv_bfloat16Li480ELi3ELi16ELi120ELi256ELb1ELb1ELi8ELi960ELi960ELi4ELb1ELi10ELb0ELb0ELNS_15WgradSyncMethodE3ENS_16CompileConditionILi900EEEEEvPT_S6_S6_PKS5_S8_S8_S8_PKfflPfPj,@"STO_CUDA_ENTRY STV_DEFAULT"
_ZN13group_norm_v218gn_bwd_cuda_kernelI13__nv_bfloat16Li480ELi3ELi16ELi120ELi256ELb1ELb1ELi8ELi960ELi960ELi4ELb1ELi10ELb0ELb0ELNS_15WgradSyncMethodE3ENS_16CompileConditionILi900EEEEEvPT_S6_S6_PKS5_S8_S8_S8_PKfflPfPj:
.text._ZN13group_norm_v218gn_bwd_cuda_kernelI13__nv_bfloat16Li480ELi3ELi16ELi120ELi256ELb1ELb1ELi8ELi960ELi960ELi4ELb1ELi10ELb0ELb0ELNS_15WgradSyncMethodE3ENS_16CompileConditionILi900EEEEEvPT_S6_S6_PKS5_S8_S8_S8_PKfflPfPj:
        /* <DEDUP_REMOVED lines=19> */
[----:B------:R-:W-:Y:S01]  /*0130*/  ULOP3.LUT UR4, UR6, 0x1, URZ, 0xc0, !UPT ;  /* 0x0000000106047892 */ /* 0x000fe2000f8ec03f */
[----:B------:R-:W-:Y:S01]  /*0140*/  IMAD.MOV.U32 R5, RZ, RZ, 0x7fffff61 ;  /* 0x7fffff61ff057424 */ /* 0x000fe200078e00ff */
[----:B------:R-:W-:Y:S02]  /*0150*/  USHF.R.U32.HI UR7, URZ, 0x1, UR10 ;  /* 0x000000013f077899 */ /* 0x000fe4000801160a */
        /* <DEDUP_REMOVED lines=10> */
.L_x_1273:
[----:B------:R-:W2:Y:S04]  /*0200*/  LD.E.STRONG.GPU R0, desc[UR14][R2.64] ;  /* 0x0000000e02007980 */ /* 0x000ea8000c10f900 */
[----:B--2---:R-:W-:Y:S01]  /*0210*/  CCTL.IVALL ;  /* 0x00000000ff00798f */ /* 0x004fe20002000000 */
[----:B------:R-:W-:Y:S05]  /*0220*/  YIELD ;  /* 0x0000000000007946 */ /* 0x000fea0003800000 */
[----:B-----5:R-:W-:-:S04]  /*0230*/  LOP3.LUT R0, R0, R5, RZ, 0x3c, !PT ;  /* 0x0000000500007212 */ /* 0x020fc800078e3cff */
[----:B------:R-:W-:-:S13]  /*0240*/  ISETP.GT.AND P0, PT, R0, -0x1, PT ;  /* 0xffffffff0000780c */ /* 0x000fda0003f04270 */
[----:B------:R-:W-:Y:S05]  /*0250*/  @P0 BRA `(.L_x_1273) ;  /* 0xfffffffc00e80947 */ /* 0x000fea000383ffff */
.L_x_1272:
[----:B------:R-:W-:Y:S05]  /*0260*/  WARPSYNC.ALL ;  /* 0x0000000000007948 */ /* 0x000fea0003800000 */
[----:B------:R-:W-:Y:S06]  /*0270*/  BAR.SYNC.DEFER_BLOCKING 0x0 ;  /* 0x0000000000007b1d */ /* 0x000fec0000010000 */
[----:B------:R-:W-:Y:S05]  /*0280*/  BRA `(.L_x_1274) ;  /* 0x0000005000087947 */ /* 0x000fea0003800000 */
.L_x_1271:
[----:B------:R-:W0:Y:S01]  /*0290*/  S2R R11, SR_TID.X ;  /* 0x00000000000b7919 */ /* 0x000e220000002100 */
[----:B------:R-:W-:Y:S01]  /*02a0*/  MOV R0, 0x400 ;  /* 0x0000040000007802 */ /* 0x000fe20000000f00 */
[----:B------:R-:W-:Y:S01]  /*02b0*/  UMOV UR4, URZ ;  /* 0x0000003f00047c82 */ /* 0x000fe20008000000 */
[----:B------:R-:W1:Y:S02]  /*02c0*/  S2R R9, SR_CgaCtaId ;  /* 0x0000000000097919 */ /* 0x000e640000008800 */
[----:B------:R-:W-:Y:S02]  /*02d0*/  IADD3 R0, R0, 0x3c00, RZ ;  /* 0x00003c0000007810 */ /* 0x000fe40007ffe0ff */
[----:B0-----:R-:W-:Y:S02]  /*02e0*/  IADD3 R5, R11, 0x1e0, RZ ;  /* 0x000001e00b057810 */ /* 0x001fe40007ffe0ff */
[----:B------:R-:W-:Y:S02]  /*02f0*/  SHF.R.S32.HI R3, RZ, 0x1f, R11 ;  /* 0x0000001fff037819 */ /* 0x000fe4000001140b */
[----:B------:R-:W-:-:S02]  /*0300*/  SHF.R.S32.HI R6, RZ, 0x1f, R5 ;  /* 0x0000001fff067819 */ /* 0x000fc40000011405 */
[----:B------:R-:W-:Y:S02]  /*0310*/  LEA.HI R4, R3, R11, RZ, 0x2 ;  /* 0x0000000b03047211 */ /* 0x000fe400078f10ff */
[----:B------:R-:W-:Y:S02]  /*0320*/  LEA.HI R7, R6, R5, RZ, 0x2 ;  /* 0x0000000506077211 */ /* 0x000fe400078f10ff */
[----:B------:R-:W-:Y:S02]  /*0330*/  SHF.R.S32.HI R12, RZ, 0x2, R4 ;  /* 0x00000002ff0c7819 */ /* 0x000fe40000011404 */
[----:B------:R-:W-:Y:S02]  /*0340*/  SHF.R.S32.HI R10, RZ, 0x2, R7 ;  /* 0x00000002ff0a7819 */ /* 0x000fe40000011407 */
[----:B-1----:R-:W-:Y:S02]  /*0350*/  LEA R2, R9, R0, 0x18 ;  /* 0x0000000009027211 */ /* 0x002fe400078ec0ff */
[----:B------:R-:W-:Y:S01]  /*0360*/  LOP3.LUT R8, R7, 0xfffffffc, RZ, 0xc0, !PT ;  /* 0xfffffffc07087812 */ /* 0x000fe200078ec0ff */
[----:B------:R-:W-:Y:S01]  /*0370*/  VIADD R7, R10, 0xf0 ;  /* 0x000000f00a077836 */ /* 0x000fe20000000000 */
[----:B------:R-:W-:-:S02]  /*0380*/  IADD3 R0, R12, 0xf0, RZ ;  /* 0x000000f00c007810 */ /* 0x000fc40007ffe0ff */
[----:B------:R-:W-:Y:S02]  /*0390*/  LEA.HI R6, R6, R5, RZ, 0x4 ;  /* 0x0000000506067211 */ /* 0x000fe400078f20ff */
[----:B------:R-:W-:Y:S02]  /*03a0*/  IADD3 R8, R5, -R8, RZ ;  /* 0x8000000805087210 */ /* 0x000fe40007ffe0ff */
[----:B------:R-:W-:Y:S02]  /*03b0*/  SHF.R.S32.HI R5, RZ, 0x1f, R0 ;  /* 0x0000001fff057819 */ /* 0x000fe40000011400 */
[----:B------:R-:W-:Y:S02]  /*03c0*/  LEA.HI R3, R3, R11, RZ, 0x4 ;  /* 0x0000000b03037211 */ /* 0x000fe400078f20ff */
[----:B------:R-:W-:Y:S02]  /*03d0*/  LOP3.LUT R4, R4, 0xfffffffc, RZ, 0xc0, !PT ;  /* 0xfffffffc04047812 */ /* 0x000fe400078ec0ff */
[----:B------:R-:W-:-:S02]  /*03e0*/  SHF.R.S32.HI R10, RZ, 0x1f, R7 ;  /* 0x0000001fff0a7819 */ /* 0x000fc40000011407 */
[----:B------:R-:W-:Y:S02]  /*03f0*/  LEA.HI R5, R5, R0, RZ, 0x2 ;  /* 0x0000000005057211 */ /* 0x000fe400078f10ff */
[----:B------:R-:W-:Y:S02]  /*0400*/  SHF.R.U32.HI R3, RZ, 0x4, R3 ;  /* 0x00000004ff037819 */ /* 0x000fe40000011603 */
[----:B------:R-:W-:Y:S02]  /*0410*/  IADD3 R4, -R4, R11, RZ ;  /* 0x0000000b04047210 */ /* 0x000fe40007ffe1ff */
[----:B------:R-:W-:Y:S02]  /*0420*/  LEA.HI R10, R10, R7, RZ, 0x2 ;  /* 0x000000070a0a7211 */ /* 0x000fe400078f10ff */
[----:B------:R-:W-:Y:S02]  /*0430*/  SHF.R.U32.HI R5, RZ, 0x2, R5 ;  /* 0x00000002ff057819 */ /* 0x000fe40000011605 */
[----:B------:R-:W-:-:S02]  /*0440*/  SHF.R.U32.HI R7, RZ, 0x4, R6 ;  /* 0x00000004ff077819 */ /* 0x000fc40000011606 */
[C---:B------:R-:W-:Y:S02]  /*0450*/  LOP3.LUT R0, R4.reuse, 0x3, R3, 0x78, !PT ;  /* 0x0000000304007812 */ /* 0x040fe400078e7803 */
        /* <DEDUP_REMOVED lines=11> */
[----:B------:R1:W-:Y:S04]  /*0510*/  STL [R1+0x4c], RZ ;  /* 0x00004cff01007387 */ /* 0x0003e80000100800 */
[----:B------:R1:W-:Y:S04]  /*0520*/  STL [R1+0x70], RZ ;  /* 0x000070ff01007387 */ /* 0x0003e80000100800 */
[----:B------:R1:W-:Y:S04]  /*0530*/  STL [R1+0x28], RZ ;  /* 0x000028ff01007387 */ /* 0x0003e80000100800 */
[----:B------:R1:W-:Y:S04]  /*0540*/  STL [R1+0x68], RZ ;  /* 0x000068ff01007387 */ /* 0x0003e80000100800 */
[----:B------:R1:W-:Y:S02]  /*0550*/  STL [R1+0x48], RZ ;  /* 0x000048ff01007387 */ /* 0x0003e40000100800 */
.L_x_1286:
        /* <DEDUP_REMOVED lines=9> */
[----:B------:R-:W2:Y:S01]  /*05f0*/  LDC.64 R12, c[0x0][0x240] ;  /* 0x00009000ff0c7b82 */ /* 0x000ea20000000a00 */
[----:B------:R-:W-:Y:S01]  /*0600*/  UIMAD UR8, UR9, 0x78000, URZ ;  /* 0x00078000090878a4 */ /* 0x000fe2000f8e023f */
[----:B------:R-:W-:Y:S01]  /*0610*/  ULDC.64 UR18, c[0x0][0x248] ;  /* 0x0000920000127ab9 */ /* 0x000fe20000000a00 */
[----:B0-----:R-:W-:-:S05]  /*0620*/  IMAD.WIDE.U32 R4, R0, -0x77777777, RZ ;  /* 0x8888888900047825 */ /* 0x001fca00078e00ff */
[----:B------:R-:W-:-:S05]  /*0630*/  SHF.R.U32.HI R9, RZ, 0x7, R5 ;  /* 0x00000007ff097819 */ /* 0x000fca0000011605 */
[C---:B------:R-:W-:Y:S01]  /*0640*/  IMAD R34, R9.reuse, -0xf0, R0 ;  /* 0xffffff1009227824 */ /* 0x040fe200078e0200 */
[----:B------:R-:W-:Y:S01]  /*0650*/  MOV R0, UR9 ;  /* 0x0000000900007c02 */ /* 0x000fe20008000f00 */
[----:B------:R-:W-:Y:S01]  /*0660*/  VIADD R3, R9, UR7 ;  /* 0x0000000709037c36 */ /* 0x000fe20008000000 */
[----:B------:R-:W-:Y:S02]  /*0670*/  ULDC UR7, c[0x0][0x250] ;  /* 0x0000940000077ab9 */ /* 0x000fe40000000800 */
[----:B------:R-:W-:Y:S01]  /*0680*/  LEA R22, R34, UR12, 0x2 ;  /* 0x0000000c22167c11 */ /* 0x000fe2000f8e10ff */
[----:B------:R-:W-:-:S03]  /*0690*/  IMAD R3, R3, 0x780, RZ ;  /* 0x0000078003037824 */ /* 0x000fc600078e02ff */
        /* <DEDUP_REMOVED lines=16> */
[----:B------:R-:W-:Y:S01]  /*07a0*/  SHF.L.U64.HI R14, R5, 0x1, R6 ;  /* 0x00000001050e7819 */ /* 0x000fe20000010206 */
[----:B------:R-:W3:Y:S03]  /*07b0*/  LDG.E.64.CONSTANT R16, desc[UR14][R10.64] ;  /* 0x0000000e0a107981 */ /* 0x000ee6000c1e9b00 */
[----:B------:R-:W-:Y:S01]  /*07c0*/  IADD3 R6, P0, R15, UR8, RZ ;  /* 0x000000080f067c10 */ /* 0x000fe2000ff1e0ff */
[----:B------:R-:W4:Y:S01]  /*07d0*/  LDG.E.64.CONSTANT R24, desc[UR14][R24.64] ;  /* 0x0000000e18187981 */ /* 0x000f22000c1e9b00 */
[----:B--2---:R-:W-:Y:S02]  /*07e0*/  IMAD.WIDE R22, R22, 0x2, R12 ;  /* 0x0000000216167825 */ /* 0x004fe400078e020c */
[----:B------:R-:W-:Y:S01]  /*07f0*/  IADD3.X R7, R14, UR9, RZ, P0, !PT ;  /* 0x000000090e077c10 */ /* 0x000fe200087fe4ff */
[----:B------:R-:W-:Y:S01]  /*0800*/  STL [R1+0x80], R15 ;  /* 0x0000800f01007387 */ /* 0x000fe20000100800 */
[----:B------:R-:W-:-:S03]  /*0810*/  IADD3 R5, R3, 0xf00, RZ ;  /* 0x00000f0003057810 */ /* 0x000fc60007ffe0ff */
[----:B------:R-:W-:Y:S04]  /*0820*/  STL [R1+0x94], R14 ;  /* 0x0000940e01007387 */ /* 0x000fe80000100800 */
[----:B------:R-:W2:Y:S01]  /*0830*/  LDG.E.64.CONSTANT R6, desc[UR14][R6.64] ;  /* 0x0000000e06067981 */ /* 0x000ea2000c1e9b00 */
[----:B------:R-:W-:-:S03]  /*0840*/  IADD3 R5, P0, R5, R4, RZ ;  /* 0x0000000405057210 */ /* 0x000fc60007f1e0ff */
[----:B------:R-:W4:Y:S01]  /*0850*/  LDG.E.64.CONSTANT R22, desc[UR14][R22.64] ;  /* 0x0000000e16167981 */ /* 0x000f22000c1e9b00 */
[----:B------:R-:W-:Y:S02]  /*0860*/  IADD3.X R8, RZ, R0, RZ, P0, !PT ;  /* 0x00000000ff087210 */ /* 0x000fe400007fe4ff */
[----:B------:R-:W-:-:S04]  /*0870*/  IADD3 R18, P0, R15, UR18, RZ ;  /* 0x000000120f127c10 */ /* 0x000fc8000ff1e0ff */
[----:B------:R-:W-:-:S06]  /*0880*/  IADD3.X R19, R14, UR19, RZ, P0, !PT ;  /* 0x000000130e137c10 */ /* 0x000fcc00087fe4ff */
[----:B------:R-:W4:Y:S04]  /*0890*/  LDG.E.64.CONSTANT R18, desc[UR14][R18.64] ;  /* 0x0000000e12127981 */ /* 0x000f28000c1e9b00 */
[----:B---3--:R-:W-:Y:S01]  /*08a0*/  STL.64 [R1+0x20], R16 ;  /* 0x0000201001007387 */ /* 0x008fe20000100a00 */
[----:B------:R-:W-:Y:S02]  /*08b0*/  MOV R30, R16 ;  /* 0x00000010001e7202 */ /* 0x000fe40000000f00 */
[----:B------:R-:W-:Y:S01]  /*08c0*/  MOV R29, R17 ;  /* 0x00000011001d7202 */ /* 0x000fe20000000f00 */
[----:B--2---:R0:W-:Y:S01]  /*08d0*/  STL.64 [R1+0x8], R6 ;  /* 0x0000080601007387 */ /* 0x0041e20000100a00 */
[----:B------:R-:W-:Y:S01]  /*08e0*/  IMAD.MOV.U32 R27, RZ, RZ, R7 ;  /* 0x000000ffff1b7224 */ /* 0x000fe200078e0007 */
[----:B------:R-:W-:-:S02]  /*08f0*/  MOV R28, R6 ;  /* 0x00000006001c7202 */ /* 0x000fc40000000f00 */
[C---:B0-----:R-:W-:Y:S02]  /*0900*/  SHF.L.U32 R7, R5.reuse, 0x1, RZ ;  /* 0x0000000105077819 */ /* 0x041fe400000006ff */
[----:B------:R-:W-:Y:S01]  /*0910*/  SHF.L.U64.HI R6, R5, 0x1, R8 ;  /* 0x0000000105067819 */ /* 0x000fe20000010208 */
[----:B------:R-:W-:Y:S01]  /*0920*/  VIADD R5, R3, 0x1e00 ;  /* 0x00001e0003057836 */ /* 0x000fe20000000000 */
[C---:B------:R-:W-:Y:S02]  /*0930*/  IADD3 R16, P0, R7.reuse, UR18, RZ ;  /* 0x0000001207107c10 */ /* 0x040fe4000ff1e0ff */
[----:B------:R-:W-:Y:S02]  /*0940*/  IADD3 R20, P1, R7, UR8, RZ ;  /* 0x0000000807147c10 */ /* 0x000fe4000ff3e0ff */
[C---:B------:R-:W-:Y:S02]  /*0950*/  IADD3.X R17, R6.reuse, UR19, RZ, P0, !PT ;  /* 0x0000001306117c10 */ /* 0x040fe400087fe4ff */
[----:B------:R-:W-:Y:S01]  /*0960*/  IADD3 R5, P0, R5, R4, RZ ;  /* 0x0000000405057210 */ /* 0x000fe20007f1e0ff */
[----:B------:R-:W-:Y:S01]  /*0970*/  STL [R1+0x8c], R7 ;  /* 0x00008c0701007387 */ /* 0x000fe20000100800 */
[----:B------:R-:W-:-:S02]  /*0980*/  IADD3.X R21, R6, UR9, RZ, P1, !PT ;  /* 0x0000000906157c10 */ /* 0x000fc40008ffe4ff */
[----:B------:R-:W-:Y:S01]  /*0990*/  SHF.L.U32 R8, R5, 0x1, RZ ;  /* 0x0000000105087819 */ /* 0x000fe200000006ff */
[----:B------:R0:W-:Y:S04]  /*09a0*/  STL [R1+0x90], R6 ;  /* 0x0000900601007387 */ /* 0x0001e80000100800 */
[----:B------:R-:W2:Y:S01]  /*09b0*/  LDG.E.64.CONSTANT R16, desc[UR14][R16.64] ;  /* 0x0000000e10107981 */ /* 0x000ea2000c1e9b00 */
[----:B------:R-:W-:-:S03]  /*09c0*/  IADD3 R3, R3, 0x2d00, RZ ;  /* 0x00002d0003037810 */ /* 0x000fc60007ffe0ff */
[----:B------:R-:W3:Y:S01]  /*09d0*/  LDG.E.64.CONSTANT R20, desc[UR14][R20.64] ;  /* 0x0000000e14147981 */ /* 0x000ee2000c1e9b00 */
[----:B0-----:R-:W-:Y:S02]  /*09e0*/  IADD3.X R6, RZ, R0, RZ, P0, !PT ;  /* 0x00000000ff067210 */ /* 0x001fe400007fe4ff */
[----:B------:R-:W-:Y:S02]  /*09f0*/  IADD3 R14, P0, R8, UR8, RZ ;  /* 0x00000008080e7c10 */ /* 0x000fe4000ff1e0ff */
[----:B------:R-:W-:-:S04]  /*0a00*/  SHF.L.U64.HI R7, R5, 0x1, R6 ;  /* 0x0000000105077819 */ /* 0x000fc80000010206 */
[----:B------:R-:W-:Y:S02]  /*0a10*/  IADD3.X R15, R7, UR9, RZ, P0, !PT ;  /* 0x00000009070f7c10 */ /* 0x000fe400087fe4ff */
[----:B------:R-:W-:-:S04]  /*0a20*/  IADD3 R12, P0, R8, UR18, RZ ;  /* 0x00000012080c7c10 */ /* 0x000fc8000ff1e0ff */
[----:B------:R-:W-:Y:S01]  /*0a30*/  IADD3.X R13, R7, UR19, RZ, P0, !PT ;  /* 0x00000013070d7c10 */ /* 0x000fe200087fe4ff */
[----:B------:R-:W3:Y:S05]  /*0a40*/  LDG.E.64.CONSTANT R14, desc[UR14][R14.64] ;  /* 0x0000000e0e0e7981 */ /* 0x000eea000c1e9b00 */
[----:B------:R-:W3:Y:S01]  /*0a50*/  LDG.E.64.CONSTANT R12, desc[UR14][R12.64] ;  /* 0x0000000e0c0c7981 */ /* 0x000ee2000c1e9b00 */
[----:B------:R-:W-:-:S05]  /*0a60*/  IADD3 R4, P1, R3, R4, RZ ;  /* 0x0000000403047210 */ /* 0x000fca0007f3e0ff */
[----:B------:R-:W-:Y:S01]  /*0a70*/  IMAD.X R0, RZ, RZ, R0, P1 ;  /* 0x000000ffff007224 */ /* 0x000fe200008e0600 */
[----:B----4-:R-:W-:Y:S01]  /*0a80*/  PRMT R5, R22, 0x7632, R5 ;  /* 0x0000763216057816 */ /* 0x010fe20000000005 */
[----:B--2---:R0:W-:Y:S04]  /*0a90*/  STL [R1+0xfc], R16 ;  /* 0x0000fc1001007387 */ /* 0x0041e80000100800 */
[----:B------:R-:W-:Y:S04]  /*0aa0*/  STL [R1+0xf8], R17 ;  /* 0x0000f81101007387 */ /* 0x000fe80000100800 */
[----:B------:R-:W-:Y:S04]  /*0ab0*/  STL [R1+0x84], R8 ;  /* 0x0000840801007387 */ /* 0x000fe80000100800 */
[----:B------:R1:W-:Y:S01]  /*0ac0*/  STL [R1+0x88], R7 ;  /* 0x0000880701007387 */ /* 0x0003e20000100800 */
[----:B0-----:R-:W-:-:S03]  /*0ad0*/  SHF.L.U64.HI R16, R4, 0x1, R0 ;  /* 0x0000000104107819 */ /* 0x001fc60000010200 */
[----:B---3--:R0:W-:Y:S01]  /*0ae0*/  STL [R1+0x100], R14 ;  /* 0x0001000e01007387 */ /* 0x0081e20000100800 */
[----:B-1----:R-:W-:-:S03]  /*0af0*/  SHF.L.U32 R7, R22, 0x10, RZ ;  /* 0x0000001016077819 */ /* 0x002fc600000006ff */
[----:B------:R-:W-:Y:S01]  /*0b00*/  STL [R1+0xf4], R15 ;  /* 0x0000f40f01007387 */ /* 0x000fe20000100800 */
[----:B0-----:R-:W-:-:S03]  /*0b10*/  SHF.L.U32 R14, R4, 0x1, RZ ;  /* 0x00000001040e7819 */ /* 0x001fc600000006ff */
[----:B------:R-:W-:Y:S04]  /*0b20*/  STL [R1+0xec], R12 ;  /* 0x0000ec0c01007387 */ /* 0x000fe80000100800 */
[----:B------:R-:W-:Y:S04]  /*0b30*/  STL [R1+0xe8], R13 ;  /* 0x0000e80d01007387 */ /* 0x000fe80000100800 */
[----:B------:R-:W-:Y:S04]  /*0b40*/  STL [R1+0x7c], R14 ;  /* 0x00007c0e01007387 */ /* 0x000fe80000100800 */
[----:B------:R-:W-:Y:S01]  /*0b50*/  STL [R1+0x78], R16 ;  /* 0x0000781001007387 */ /* 0x000fe20000100800 */
[----:B------:R-:W-:-:S03]  /*0b60*/  IADD3 R10, P0, R14, UR8, RZ ;  /* 0x000000080e0a7c10 */ /* 0x000fc6000ff1e0ff */
[----:B------:R0:W-:Y:S04]  /*0b70*/  STL [R1+0xb0], R22 ;  /* 0x0000b01601007387 */ /* 0x0001e80000100800 */
[----:B------:R1:W-:Y:S01]  /*0b80*/  STL [R1+0x38], R7 ;  /* 0x0000380701007387 */ /* 0x0003e20000100800 */
[----:B------:R-:W-:-:S03]  /*0b90*/  IADD3.X R11, R16, UR9, RZ, P0, !PT ;  /* 0x00000009100b7c10 */ /* 0x000fc600087fe4ff */
[----:B0-----:R-:W2:Y:S04]  /*0ba0*/  LDL.LU R22, [R1+0x38] ;  /* 0x0000380001167983 */ /* 0x001ea80000300800 */
[----:B------:R-:W3:Y:S01]  /*0bb0*/  LDG.E.64.CONSTANT R10, desc[UR14][R10.64] ;  /* 0x0000000e0a0a7981 */ /* 0x000ee2000c1e9b00 */
[----:B------:R-:W-:-:S06]  /*0bc0*/  FADD.FTZ R3, R25, UR7 ;  /* 0x0000000719037e21 */ /* 0x000fcc0008010000 */
[----:B------:R-:W0:Y:S01]  /*0bd0*/  MUFU.RSQ R3, R3 ;  /* 0x0000000300037308 */ /* 0x000e220000001400 */
[C---:B------:R-:W-:Y:S01]  /*0be0*/  IMAD.U32 R8, R28.reuse, 0x10000, RZ ;  /* 0x000100001c087824 */ /* 0x040fe200078e00ff */
[----:B------:R-:W-:Y:S02]  /*0bf0*/  PRMT R32, R27, 0x7632, R32 ;  /* 0x000076321b207816 */ /* 0x000fe40000000020 */
[----:B------:R-:W-:Y:S01]  /*0c00*/  PRMT R35, R28, 0x7632, R35 ;  /* 0x000076321c237816 */ /* 0x000fe20000000023 */
[----:B------:R-:W-:Y:S01]  /*0c10*/  FADD.FTZ R8, -R24, R8 ;  /* 0x0000000818087221 */ /* 0x000fe20000010100 */
[----:B------:R-:W-:Y:S02]  /*0c20*/  SHF.L.U32 R32, R32, 0x10, RZ ;  /* 0x0000001020207819 */ /* 0x000fe400000006ff */
[----:B------:R-:W-:Y:S01]  /*0c30*/  SHF.L.U32 R0, R30, 0x10, RZ ;  /* 0x000000101e007819 */ /* 0x000fe200000006ff */
[----:B------:R-:W-:Y:S01]  /*0c40*/  IMAD.U32 R35, R35, 0x10000, RZ ;  /* 0x0001000023237824 */ /* 0x000fe200078e00ff */
[----:B------:R-:W-:Y:S01]  /*0c50*/  PRMT R25, R29, 0x7632, R25 ;  /* 0x000076321d197816 */ /* 0x000fe20000000019 */
[----:B------:R-:W-:Y:S01]  /*0c60*/  FADD.FTZ R32, -R24, R32 ;  /* 0x0000002018207221 */ /* 0x000fe20000010100 */
[----:B------:R-:W-:-:S02]  /*0c70*/  PRMT R6, R23, 0x7632, R6 ;  /* 0x0000763217067816 */ /* 0x000fc40000000006 */
[----:B-1----:R-:W-:Y:S01]  /*0c80*/  SHF.L.U32 R7, R27, 0x10, RZ ;  /* 0x000000101b077819 */ /* 0x002fe200000006ff */
[----:B0-----:R-:W-:Y:S01]  /*0c90*/  FMUL.FTZ R13, R3, R8 ;  /* 0x00000008030d7220 */ /* 0x001fe20000410000 */
[----:B------:R-:W-:Y:S01]  /*0ca0*/  PRMT R26, R30, 0x7632, R26 ;  /* 0x000076321e1a7816 */ /* 0x000fe2000000001a */
[----:B------:R-:W-:Y:S01]  /*0cb0*/  FADD.FTZ R35, -R24, R35 ;  /* 0x0000002318237221 */ /* 0x000fe20000010100 */
[----:B------:R-:W-:Y:S01]  /*0cc0*/  SHF.L.U32 R25, R25, 0x10, RZ ;  /* 0x0000001019197819 */ /* 0x000fe200000006ff */
[----:B------:R-:W-:Y:S01]  /*0cd0*/  FMUL.FTZ R32, R3, R32 ;  /* 0x0000002003207220 */ /* 0x000fe20000410000 */
[----:B------:R-:W-:Y:S01]  /*0ce0*/  SHF.L.U32 R6, R6, 0x10, RZ ;  /* 0x0000001006067819 */ /* 0x000fe200000006ff */
[----:B------:R-:W-:Y:S01]  /*0cf0*/  IMAD.U32 R5, R5, 0x10000, RZ ;  /* 0x0001000005057824 */ /* 0x000fe200078e00ff */
[----:B------:R-:W-:Y:S01]  /*0d00*/  SHF.L.U32 R26, R26, 0x10, RZ ;  /* 0x000000101a1a7819 */ /* 0x000fe200000006ff */
[----:B------:R-:W-:Y:S02]  /*0d10*/  FMUL.FTZ R35, R3, R35 ;  /* 0x0000002303237220 */ /* 0x000fe40000410000 */
[----:B------:R-:W-:Y:S01]  /*0d20*/  FFMA.FTZ R8, R32, R25, R6 ;  /* 0x0000001920087223 */ /* 0x000fe20000010006 */
[----:B------:R-:W-:Y:S01]  /*0d30*/  SHF.L.U32 R4, R29, 0x10, RZ ;  /* 0x000000101d047819 */ /* 0x000fe200000006ff */
[----:B------:R-:W-:Y:S01]  /*0d40*/  FADD.FTZ R7, -R24, R7 ;  /* 0x0000000718077221 */ /* 0x000fe20000010100 */
[----:B------:R-:W-:Y:S01]  /*0d50*/  FFMA.FTZ R29, R35, R26, R5 ;  /* 0x0000001a231d7223 */ /* 0x000fe20000010005 */
[----:B------:R-:W-:-:S02]  /*0d60*/  FMUL.FTZ R31, R8, -1.4426950216293334961 ;  /* 0xbfb8aa3b081f7820 */ /* 0x000fc40000410000 */
[----:B------:R-:W-:Y:S01]  /*0d70*/  FMUL.FTZ R12, R3, R7 ;  /* 0x00000007030c7220 */ /* 0x000fe20000410000 */
[----:B------:R-:W-:-:S03]  /*0d80*/  FMUL.FTZ R7, R29, -1.4426950216293334961 ;  /* 0xbfb8aa3b1d077820 */ /* 0x000fc60000410000 */
[----:B------:R-:W0:Y:S08]  /*0d90*/  MUFU.EX2 R31, R31 ;  /* 0x0000001f001f7308 */ /* 0x000e300000000800 */
[----:B------:R-:W1:Y:S01]  /*0da0*/  MUFU.EX2 R7, R7 ;  /* 0x0000000700077308 */ /* 0x000e620000000800 */
[----:B0-----:R-:W-:-:S07]  /*0db0*/  FADD.FTZ R31, R31, 1 ;  /* 0x3f8000001f1f7421 */ /* 0x001fce0000010000 */
[----:B------:R-:W-:Y:S01]  /*0dc0*/  MUFU.RCP R31, R31 ;  /* 0x0000001f001f7308 */ /* 0x000fe20000001000 */
[----:B-1----:R-:W-:-:S07]  /*0dd0*/  FADD.FTZ R7, R7, 1 ;  /* 0x3f80000007077421 */ /* 0x002fce0000010000 */
[----:B------:R-:W-:Y:S01]  /*0de0*/  MUFU.RCP R7, R7 ;  /* 0x0000000700077308 */ /* 0x000fe20000001000 */
[----:B------:R-:W-:Y:S02]  /*0df0*/  IMAD R34, R34, 0x18, R2 ;  /* 0x0000001822227824 */ /* 0x000fe400078e0202 */
[----:B--2---:R-:W-:-:S04]  /*0e00*/  FFMA.FTZ R27, R13, R0, R22 ;  /* 0x000000000d1b7223 */ /* 0x004fc80000010016 */
[----:B------:R-:W-:Y:S01]  /*0e10*/  FMUL.FTZ R30, R27, -1.4426950216293334961 ;  /* 0xbfb8aa3b1b1e7820 */ /* 0x000fe20000410000 */
[----:B---3--:R0:W-:Y:S05]  /*0e20*/  STL [R1+0xf0], R11 ;  /* 0x0000f00b01007387 */ /* 0x0081ea0000100800 */
[----:B------:R-:W1:Y:S01]  /*0e30*/  MUFU.EX2 R30, R30 ;  /* 0x0000001e001e7308 */ /* 0x000e620000000800 */
[----:B0-----:R-:W-:-:S05]  /*0e40*/  SHF.L.U32 R11, R23, 0x10, RZ ;  /* 0x00000010170b7819 */ /* 0x001fca00000006ff */
[----:B------:R-:W-:-:S04]  /*0e50*/  FFMA.FTZ R28, R12, R4, R11 ;  /* 0x000000040c1c7223 */ /* 0x000fc8000001000b */
[----:B------:R-:W-:Y:S01]  /*0e60*/  FMUL.FTZ R33, R28, -1.4426950216293334961 ;  /* 0xbfb8aa3b1c217820 */ /* 0x000fe20000410000 */
[----:B-1----:R-:W-:-:S05]  /*0e70*/  FADD.FTZ R30, R30, 1 ;  /* 0x3f8000001e1e7421 */ /* 0x002fca0000010000 */
[----:B------:R-:W0:Y:S08]  /*0e80*/  MUFU.EX2 R33, R33 ;  /* 0x0000002100217308 */ /* 0x000e300000000800 */
[----:B------:R-:W1:Y:S01]  /*0e90*/  MUFU.RCP R30, R30 ;  /* 0x0000001e001e7308 */ /* 0x000e620000001000 */
[----:B0-----:R-:W-:-:S07]  /*0ea0*/  FADD.FTZ R33, R33, 1 ;  /* 0x3f80000021217421 */ /* 0x001fce0000010000 */
[----:B------:R-:W0:Y:S01]  /*0eb0*/  MUFU.RCP R37, R33 ;  /* 0x0000002100257308 */ /* 0x000e220000001000 */
[----:B------:R-:W-:Y:S01]  /*0ec0*/  STL [R1+0xb4], R23 ;  /* 0x0000b41701007387 */ /* 0x000fe20000100800 */
[----:B-1----:R-:W-:-:S03]  /*0ed0*/  FADD.FTZ R36, -R30, 1 ;  /* 0x3f8000001e247421 */ /* 0x002fc60000010100 */
[----:B------:R-:W-:Y:S01]  /*0ee0*/  STL [R1+0x40], R11 ;  /* 0x0000400b01007387 */ /* 0x000fe20000100800 */
[----:B------:R-:W-:-:S03]  /*0ef0*/  FFMA.FTZ R36, R27, R36, 1 ;  /* 0x3f8000001b247423 */ /* 0x000fc60000010024 */
[----:B------:R-:W-:Y:S01]  /*0f00*/  STL [R1+0x58], R13 ;  /* 0x0000580d01007387 */ /* 0x000fe20000100800 */
[----:B------:R-:W-:-:S03]  /*0f10*/  FADD.FTZ R27, -R31, 1 ;  /* 0x3f8000001f1b7421 */ /* 0x000fc60000010100 */
[----:B------:R-:W-:Y:S01]  /*0f20*/  STL [R1+0x5c], R12 ;  /* 0x00005c0c01007387 */ /* 0x000fe20000100800 */
[----:B------:R-:W-:-:S03]  /*0f30*/  FFMA.FTZ R27, R8, R27, 1 ;  /* 0x3f800000081b7423 */ /* 0x000fc6000001001b */
[----:B------:R1:W-:Y:S01]  /*0f40*/  STL [R1+0xb8], R2 ;  /* 0x0000b80201007387 */ /* 0x0003e20000100800 */
[----:B------:R-:W-:Y:S01]  /*0f50*/  SHF.L.U32 R8, R20, 0x10, RZ ;  /* 0x0000001014087819 */ /* 0x000fe200000006ff */
[----:B------:R-:W-:Y:S01]  /*0f60*/  FMUL.FTZ R31, R31, R27 ;  /* 0x0000001b1f1f7220 */ /* 0x000fe20000410000 */
[----:B0-----:R-:W-:Y:S01]  /*0f70*/  FADD.FTZ R33, -R37, 1 ;  /* 0x3f80000025217421 */ /* 0x001fe20000010100 */
[----:B-1----:R-:W-:Y:S01]  /*0f80*/  LEA R2, R9, R34, 0x3 ;  /* 0x0000002209027211 */ /* 0x002fe200078e18ff */
[----:B------:R-:W-:Y:S01]  /*0f90*/  FADD.FTZ R9, -R7, 1 ;  /* 0x3f80000007097421 */ /* 0x000fe20000010100 */
[----:B------:R-:W-:-:S03]  /*0fa0*/  FADD.FTZ R27, -R24, R8 ;  /* 0x00000008181b7221 */ /* 0x000fc60000010100 */
[----:B------:R-:W-:Y:S01]  /*0fb0*/  FFMA.FTZ R9, R29, R9, 1 ;  /* 0x3f8000001d097423 */ /* 0x000fe20000010009 */
[----:B------:R-:W-:Y:S01]  /*0fc0*/  SHF.L.U32 R8, R21, 0x10, RZ ;  /* 0x0000001015087819 */ /* 0x000fe200000006ff */
[----:B------:R-:W-:Y:S02]  /*0fd0*/  FMUL.FTZ R36, R30, R36 ;  /* 0x000000241e247220 */ /* 0x000fe40000410000 */
[----:B------:R-:W-:Y:S01]  /*0fe0*/  FMUL.FTZ R9, R7, R9 ;  /* 0x0000000907097220 */ /* 0x000fe20000410000 */
[----:B------:R-:W-:Y:S02]  /*0ff0*/  IMAD.U32 R7, R18, 0x10000, RZ ;  /* 0x0001000012077824 */ /* 0x000fe400078e00ff */
[----:B------:R-:W-:Y:S01]  /*1000*/  FFMA.FTZ R33, R28, R33, 1 ;  /* 0x3f8000001c217423 */ /* 0x000fe20000010021 */
[----:B------:R-:W-:Y:S01]  /*1010*/  PRMT R28, R18, 0x7632, R28 ;  /* 0x00007632121c7816 */ /* 0x000fe2000000001c */
[----:B------:R-:W-:Y:S01]  /*1020*/  FMUL.FTZ R15, R3, R27 ;  /* 0x0000001b030f7220 */ /* 0x000fe20000410000 */
[----:B------:R-:W-:Y:S01]  /*1030*/  FADD.FTZ R27, -R24, R8 ;  /* 0x00000008181b7221 */ /* 0x000fe20000010100 */
[----:B------:R-:W-:Y:S01]  /*1040*/  FMUL.FTZ R17, R7, R36 ;  /* 0x0000002407117220 */ /* 0x000fe20000410000 */
[----:B------:R0:W-:Y:S01]  /*1050*/  STL [R1+0x50], R2 ;  /* 0x0000500201007387 */ /* 0x0001e20000100800 */
[----:B------:R-:W-:-:S02]  /*1060*/  SHF.L.U32 R28, R28, 0x10, RZ ;  /* 0x000000101c1c7819 */ /* 0x000fc400000006ff */
[----:B------:R-:W-:Y:S01]  /*1070*/  PRMT R7, R20, 0x7632, R7 ;  /* 0x0000763214077816 */ /* 0x000fe20000000007 */
[----:B------:R-:W-:Y:S01]  /*1080*/  STL [R1+0xbc], R18 ;  /* 0x0000bc1201007387 */ /* 0x000fe20000100800 */
[----:B------:R-:W-:-:S03]  /*1090*/  IADD3 R8, P0, R14, UR18, RZ ;  /* 0x000000120e087c10 */ /* 0x000fc6000ff1e0ff */
[----:B------:R-:W-:Y:S01]  /*10a0*/  STL [R1+0xc0], R20 ;  /* 0x0000c01401007387 */ /* 0x000fe20000100800 */
[----:B0-----:R-:W-:-:S03]  /*10b0*/  FMUL.FTZ R2, R3, R27 ;  /* 0x0000001b03027220 */ /* 0x001fc60000410000 */
[----:B------:R-:W-:Y:S01]  /*10c0*/  STL [R1+0x34], R17 ;  /* 0x0000341101007387 */ /* 0x000fe20000100800 */
[----:B------:R-:W-:Y:S01]  /*10d0*/  FMUL.FTZ R28, R28, R9 ;  /* 0x000000091c1c7220 */ /* 0x000fe20000410000 */
[----:B------:R-:W-:Y:S02]  /*10e0*/  SHF.L.U32 R9, R7, 0x10, RZ ;  /* 0x0000001007097819 */ /* 0x000fe400000006ff */
[----:B------:R-:W-:Y:S01]  /*10f0*/  STL [R1+0x64], R15 ;  /* 0x0000640f01007387 */ /* 0x000fe20000100800 */
[----:B------:R-:W-:-:S03]  /*1100*/  PRMT R7, R21, 0x7632, R7 ;  /* 0x0000763215077816 */ /* 0x000fc60000000007 */
[----:B------:R-:W2:Y:S04]  /*1110*/  LDL.LU R14, [R1+0x100] ;  /* 0x00010000010e7983 */ /* 0x000ea80000300800 */
[----:B------:R-:W-:Y:S04]  /*1120*/  STL [R1+0x60], R2 ;  /* 0x0000600201007387 */ /* 0x000fe80000100800 */
[----:B------:R0:W-:Y:S04]  /*1130*/  STL [R1+0xc4], R21 ;  /* 0x0000c41501007387 */ /* 0x0001e80000100800 */
[----:B0-----:R-:W3:Y:S01]  /*1140*/  LDL R21, [R1+0x60] ;  /* 0x0000600001157983 */ /* 0x001ee20000100800 */
[----:B------:R-:W-:-:S04]  /*1150*/  FADD.FTZ R9, -R24, R9 ;  /* 0x0000000918097221 */ /* 0x000fc80000010100 */
[----:B------:R-:W-:Y:S01]  /*1160*/  FMUL.FTZ R18, R3, R9 ;  /* 0x0000000903127220 */ /* 0x000fe20000410000 */
[----:B------:R-:W-:Y:S02]  /*1170*/  IADD3.X R9, R16, UR19, RZ, P0, !PT ;  /* 0x0000001310097c10 */ /* 0x000fe400087fe4ff */
[----:B------:R-:W4:Y:S01]  /*1180*/  LDL.LU R16, [R1+0xfc] ;  /* 0x0000fc0001107983 */ /* 0x000f220000300800 */
[----:B------:R-:W-:Y:S02]  /*1190*/  IMAD.U32 R7, R7, 0x10000, RZ ;  /* 0x0001000007077824 */ /* 0x000fe400078e00ff */
[----:B------:R-:W-:Y:S01]  /*11a0*/  FMUL.FTZ R37, R37, R33 ;  /* 0x0000002125257220 */ /* 0x000fe20000410000 */
[----:B------:R-:W-:Y:S01]  /*11b0*/  PRMT R33, R19, 0x7632, R33 ;  /* 0x0000763213217816 */ /* 0x000fe20000000021 */
[----:B---3--:R-:W-:Y:S01]  /*11c0*/  FFMA.FTZ R29, R4, R21, R11 ;  /* 0x00000015041d7223 */ /* 0x008fe2000001000b */
[----:B------:R-:W-:Y:S01]  /*11d0*/  FFMA.FTZ R30, R0, R15, R22 ;  /* 0x0000000f001e7223 */ /* 0x000fe20000010016 */
[----:B------:R-:W3:Y:S01]  /*11e0*/  LDL.LU R11, [R1+0x28] ;  /* 0x00002800010b7983 */ /* 0x000ee20000300800 */
[----:B------:R-:W-:Y:S01]  /*11f0*/  FADD.FTZ R7, -R24, R7 ;  /* 0x0000000718077221 */ /* 0x000fe20000010100 */
[----:B------:R-:W-:Y:S01]  /*1200*/  FMUL.FTZ R36, R29, -1.4426950216293334961 ;  /* 0xbfb8aa3b1d247820 */ /* 0x000fe20000410000 */
[----:B------:R-:W-:Y:S01]  /*1210*/  SHF.L.U32 R33, R33, 0x10, RZ ;  /* 0x0000001021217819 */ /* 0x000fe200000006ff */
[----:B------:R-:W2:Y:S01]  /*1220*/  LDL.LU R2, [R1+0x48] ;  /* 0x0000480001027983 */ /* 0x000ea20000300800 */
[----:B------:R-:W-:Y:S01]  /*1230*/  FMUL.FTZ R7, R3, R7 ;  /* 0x0000000703077220 */ /* 0x000fe20000410000 */
[----:B------:R0:W1:Y:S02]  /*1240*/  MUFU.EX2 R20, R36 ;  /* 0x0000002400147308 */ /* 0x0000640000000800 */
[----:B------:R-:W-:Y:S01]  /*1250*/  FMUL.FTZ R31, R33, R31 ;  /* 0x0000001f211f7220 */ /* 0x000fe20000410000 */
[----:B------:R-:W-:Y:S01]  /*1260*/  FFMA.FTZ R33, R25, R7, R6 ;  /* 0x0000000719217223 */ /* 0x000fe20000010006 */
[----:B------:R-:W-:Y:S01]  /*1270*/  FFMA.FTZ R27, R26, R18, R5 ;  /* 0x000000121a1b7223 */ /* 0x000fe20000010005 */
[----:B------:R-:W4:Y:S01]  /*1280*/  LDG.E.64.CONSTANT R8, desc[UR14][R8.64] ;  /* 0x0000000e08087981 */ /* 0x000f22000c1e9b00 */
[----:B0-----:R-:W-:-:S03]  /*1290*/  SHF.L.U32 R36, R19, 0x10, RZ ;  /* 0x0000001013247819 */ /* 0x001fc600000006ff */
[----:B------:R0:W-:Y:S02]  /*12a0*/  STL [R1+0xc8], R19 ;  /* 0x0000c81301007387 */ /* 0x0001e40000100800 */
[----:B------:R-:W-:Y:S01]  /*12b0*/  FMUL.FTZ R23, R36, R37 ;  /* 0x0000002524177220 */ /* 0x000fe20000410000 */
[----:B------:R-:W-:Y:S01]  /*12c0*/  FMUL.FTZ R36, R33, -1.4426950216293334961 ;  /* 0xbfb8aa3b21247820 */ /* 0x000fe20000410000 */
[----:B------:R-:W-:-:S03]  /*12d0*/  FMUL.FTZ R37, R0, R17 ;  /* 0x0000001100257220 */ /* 0x000fc60000410000 */
[----:B0-----:R0:W-:Y:S01]  /*12e0*/  MUFU.EX2 R19, R36 ;  /* 0x0000002400137308 */ /* 0x0011e20000000800 */
[----:B------:R-:W-:Y:S01]  /*12f0*/  FFMA.FTZ R37, R13, R37, RZ ;  /* 0x000000250d257223 */ /* 0x000fe200000100ff */
[----:B------:R4:W-:Y:S04]  /*1300*/  STL [R1+0x30], R23 ;  /* 0x0000301701007387 */ /* 0x0009e80000100800 */
[----:B------:R-:W2:Y:S01]  /*1310*/  LDL.LU R13, [R1+0x2c] ;  /* 0x00002c00010d7983 */ /* 0x000ea20000300800 */
[----:B0-----:R-:W-:-:S04]  /*1320*/  FMUL.FTZ R36, R26, R28 ;  /* 0x0000001c1a247220 */ /* 0x001fc80000410000 */
[C---:B------:R-:W-:Y:S01]  /*1330*/  FFMA.FTZ R36, R35.reuse, R36, R37 ;  /* 0x0000002423247223 */ /* 0x040fe20000010025 */
[----:B------:R-:W-:Y:S01]  /*1340*/  FMUL.FTZ R37, R4, R23 ;  /* 0x0000001704257220 */ /* 0x000fe20000410000 */
[----:B------:R-:W-:Y:S01]  /*1350*/  FMUL.FTZ R34, R30, -1.4426950216293334961 ;  /* 0xbfb8aa3b1e227820 */ /* 0x000fe20000410000 */
[----:B---3--:R-:W-:Y:S01]  /*1360*/  FFMA.FTZ R11, R35, R28, R11 ;  /* 0x0000001c230b7223 */ /* 0x008fe2000001000b */
[----:B-1----:R-:W-:Y:S01]  /*1370*/  FADD.FTZ R35, R20, 1 ;  /* 0x3f80000014237421 */ /* 0x002fe20000010000 */
[----:B------:R-:W-:Y:S02]  /*1380*/  FFMA.FTZ R20, R12, R37, R36 ;  /* 0x000000250c147223 */ /* 0x000fe40000010024 */
[----:B------:R-:W3:Y:S01]  /*1390*/  LDL.LU R12, [R1+0x4c] ;  /* 0x00004c00010c7983 */ /* 0x000ee20000300800 */
[----:B------:R-:W-:-:S04]  /*13a0*/  FMUL.FTZ R36, R25, R31 ;  /* 0x0000001f19247220 */ /* 0x000fc80000410000 */
[----:B------:R-:W-:Y:S01]  /*13b0*/  FFMA.FTZ R20, R32, R36, R20 ;  /* 0x0000002420147223 */ /* 0x000fe20000010014 */
[----:B------:R-:W-:Y:S02]  /*13c0*/  FFMA.FTZ R36, R0, R17, RZ ;  /* 0x0000001100247223 */ /* 0x000fe400000100ff */
[----:B------:R-:W3:Y:S01]  /*13d0*/  LDL.LU R17, [R1+0xf8] ;  /* 0x0000f80001117983 */ /* 0x000ee20000300800 */
[----:B------:R-:W0:Y:S02]  /*13e0*/  MUFU.EX2 R34, R34 ;  /* 0x0000002200227308 */ /* 0x000e240000000800 */
[----:B0-----:R-:W-:-:S06]  /*13f0*/  FADD.FTZ R34, R34, 1 ;  /* 0x3f80000022227421 */ /* 0x001fcc0000010000 */
[----:B------:R-:W0:Y:S01]  /*1400*/  MUFU.RCP R34, R34 ;  /* 0x0000002200227308 */ /* 0x000e220000001000 */
[----:B--2---:R-:W-:Y:S01]  /*1410*/  FADD.FTZ R13, R28, R13 ;  /* 0x0000000d1c0d7221 */ /* 0x004fe20000010000 */
[----:B------:R-:W-:-:S04]  /*1420*/  FFMA.FTZ R28, R26, R28, R36 ;  /* 0x0000001c1a1c7223 */ /* 0x000fc80000010024 */
[----:B------:R-:W-:Y:S01]  /*1430*/  FFMA.FTZ R28, R4, R23, R28 ;  /* 0x00000017041c7223 */ /* 0x000fe2000001001c */
[----:B------:R-:W-:Y:S01]  /*1440*/  FFMA.FTZ R2, R32, R31, R2 ;  /* 0x0000001f20027223 */ /* 0x000fe20000010002 */
[----:B0-----:R-:W-:-:S04]  /*1450*/  FADD.FTZ R36, -R34, 1 ;  /* 0x3f80000022247421 */ /* 0x001fc80000010100 */
[----:B------:R-:W-:Y:S01]  /*1460*/  FFMA.FTZ R30, R30, R36, 1 ;  /* 0x3f8000001e1e7423 */ /* 0x000fe20000010024 */
[----:B------:R-:W-:-:S03]  /*1470*/  FADD.FTZ R32, R19, 1 ;  /* 0x3f80000013207421 */ /* 0x000fc60000010000 */
[----:B------:R-:W-:Y:S01]  /*1480*/  FMUL.FTZ R30, R34, R30 ;  /* 0x0000001e221e7220 */ /* 0x000fe20000410000 */
[----:B----4-:R0:W-:Y:S01]  /*1490*/  STL [R1+0xcc], R16 ;  /* 0x0000cc1001007387 */ /* 0x0101e20000100800 */
[----:B------:R-:W-:-:S06]  /*14a0*/  FMUL.FTZ R37, R27, -1.4426950216293334961 ;  /* 0xbfb8aa3b1b257820 */ /* 0x000fcc0000410000 */
[----:B------:R-:W1:Y:S01]  /*14b0*/  MUFU.EX2 R37, R37 ;  /* 0x0000002500257308 */ /* 0x000e620000000800 */
[----:B---3--:R-:W-:Y:S01]  /*14c0*/  FADD.FTZ R23, R31, R12 ;  /* 0x0000000c1f177221 */ /* 0x008fe20000010000 */
[----:B------:R-:W-:Y:S01]  /*14d0*/  FFMA.FTZ R12, R25, R31, R28 ;  /* 0x0000001f190c7223 */ /* 0x000fe2000001001c */
[----:B------:R-:W-:-:S05]  /*14e0*/  SHF.L.U32 R31, R16, 0x10, RZ ;  /* 0x00000010101f7819 */ /* 0x000fca00000006ff */
[----:B------:R-:W-:-:S04]  /*14f0*/  FMUL.FTZ R19, R31, R30 ;  /* 0x0000001e1f137220 */ /* 0x000fc80000410000 */
[----:B------:R-:W-:Y:S01]  /*1500*/  FMUL.FTZ R30, R0, R19 ;  /* 0x00000013001e7220 */ /* 0x000fe20000410000 */
[----:B------:R-:W-:Y:S03]  /*1510*/  STL [R1+0x14], R19 ;  /* 0x0000141301007387 */ /* 0x000fe60000100800 */
[----:B------:R-:W-:Y:S01]  /*1520*/  FFMA.FTZ R30, R15, R30, R20 ;  /* 0x0000001e0f1e7223 */ /* 0x000fe20000010014 */
[----:B------:R-:W-:Y:S04]  /*1530*/  STL [R1+0xd0], R17 ;  /* 0x0000d01101007387 */ /* 0x000fe80000100800 */
[----:B------:R-:W2:Y:S01]  /*1540*/  LDL.LU R15, [R1+0xf4] ;  /* 0x0000f400010f7983 */ /* 0x000ea20000300800 */
[----:B-1----:R-:W-:Y:S01]  /*1550*/  FADD.FTZ R37, R37, 1 ;  /* 0x3f80000025257421 */ /* 0x002fe20000010000 */
[----:B------:R-:W1:Y:S08]  /*1560*/  MUFU.RCP R35, R35 ;  /* 0x0000002300237308 */ /* 0x000e700000001000 */
[----:B------:R-:W3:Y:S08]  /*1570*/  MUFU.RCP R37, R37 ;  /* 0x0000002500257308 */ /* 0x000ef00000001000 */
[----:B------:R-:W4:Y:S01]  /*1580*/  MUFU.RCP R32, R32 ;  /* 0x0000002000207308 */ /* 0x000f220000001000 */
[----:B-1----:R-:W-:-:S04]  /*1590*/  FADD.FTZ R36, -R35, 1 ;  /* 0x3f80000023247421 */ /* 0x002fc80000010100 */
[----:B------:R-:W-:Y:S01]  /*15a0*/  FFMA.FTZ R36, R29, R36, 1 ;  /* 0x3f8000001d247423 */ /* 0x000fe20000010024 */
[----:B---3--:R-:W-:-:S04]  /*15b0*/  FADD.FTZ R28, -R37, 1 ;  /* 0x3f800000251c7421 */ /* 0x008fc80000010100 */
[----:B------:R-:W-:Y:S01]  /*15c0*/  FFMA.FTZ R28, R27, R28, 1 ;  /* 0x3f8000001b1c7423 */ /* 0x000fe2000001001c */
[----:B------:R-:W-:Y:S01]  /*15d0*/  PRMT R27, R16, 0x7632, R27 ;  /* 0x00007632101b7816 */ /* 0x000fe2000000001b */
[----:B----4-:R-:W-:Y:S02]  /*15e0*/  FADD.FTZ R29, -R32, 1 ;  /* 0x3f800000201d7421 */ /* 0x010fe40000010100 */
[----:B------:R-:W-:Y:S02]  /*15f0*/  FMUL.FTZ R28, R37, R28 ;  /* 0x0000001c251c7220 */ /* 0x000fe40000410000 */
[----:B------:R-:W-:Y:S02]  /*1600*/  IMAD.U32 R27, R27, 0x10000, RZ ;  /* 0x000100001b1b7824 */ /* 0x000fe400078e00ff */
[----:B------:R-:W-:Y:S01]  /*1610*/  FFMA.FTZ R29, R33, R29, 1 ;  /* 0x3f800000211d7423 */ /* 0x000fe2000001001d */
[----:B------:R-:W-:-:S03]  /*1620*/  PRMT R31, R17, 0x7632, R31 ;  /* 0x00007632111f7816 */ /* 0x000fc6000000001f */
[----:B------:R-:W-:Y:S01]  /*1630*/  FMUL.FTZ R32, R32, R29 ;  /* 0x0000001d20207220 */ /* 0x000fe20000410000 */
[----:B------:R-:W-:Y:S01]  /*1640*/  FMUL.FTZ R29, R27, R28 ;  /* 0x0000001c1b1d7220 */ /* 0x000fe20000410000 */
[----:B------:R-:W-:Y:S01]  /*1650*/  SHF.L.U32 R27, R17, 0x10, RZ ;  /* 0x00000010111b7819 */ /* 0x000fe200000006ff */
[----:B------:R-:W-:Y:S01]  /*1660*/  FMUL.FTZ R36, R35, R36 ;  /* 0x0000002423247220 */ /* 0x000fe20000410000 */
[----:B------:R-:W-:Y:S01]  /*1670*/  SHF.L.U32 R28, R31, 0x10, RZ ;  /* 0x000000101f1c7819 */ /* 0x000fe200000006ff */
[----:B------:R-:W-:Y:S02]  /*1680*/  FMUL.FTZ R31, R26, R29 ;  /* 0x0000001d1a1f7220 */ /* 0x000fe40000410000 */
[----:B------:R-:W-:Y:S02]  /*1690*/  FMUL.FTZ R20, R27, R36 ;  /* 0x000000241b147220 */ /* 0x000fe40000410000 */
[----:B------:R-:W-:Y:S01]  /*16a0*/  FFMA.FTZ R30, R18, R31, R30 ;  /* 0x0000001f121e7223 */ /* 0x000fe2000001001e */
[----:B------:R-:W-:Y:S01]  /*16b0*/  STL [R1+0xd4], R14 ;  /* 0x0000d40e01007387 */ /* 0x000fe20000100800 */
[----:B------:R-:W-:Y:S01]  /*16c0*/  FMUL.FTZ R31, R4, R20 ;  /* 0x00000014041f7220 */ /* 0x000fe20000410000 */
[----:B0-----:R-:W-:-:S02]  /*16d0*/  FFMA.FTZ R16, R18, R29, R11 ;  /* 0x0000001d12107223 */ /* 0x001fc4000001000b */
[----:B------:R-:W-:Y:S01]  /*16e0*/  STL [R1], R20 ;  /* 0x0000001401007387 */ /* 0x000fe20000100800 */
[----:B------:R-:W-:-:S03]  /*16f0*/  FFMA.FTZ R31, R21, R31, R30 ;  /* 0x0000001f151f7223 */ /* 0x000fc6000001001e */
[----:B------:R-:W3:Y:S04]  /*1700*/  LDL.LU R11, [R1+0xf0] ;  /* 0x0000f000010b7983 */ /* 0x000ee80000300800 */
[----:B------:R0:W-:Y:S04]  /*1710*/  STL [R1+0xd8], R21 ;  /* 0x0000d81501007387 */ /* 0x0001e80000100800 */
[----:B0-----:R-:W4:Y:S01]  /*1720*/  LDL.LU R21, [R1+0x40] ;  /* 0x0000400001157983 */ /* 0x001f220000300800 */
[C---:B------:R-:W-:Y:S02]  /*1730*/  SHF.L.U32 R33, R14.reuse, 0x10, RZ ;  /* 0x000000100e217819 */ /* 0x040fe400000006ff */
[----:B------:R-:W-:Y:S01]  /*1740*/  PRMT R27, R14, 0x7632, R27 ;  /* 0x000076320e1b7816 */ /* 0x000fe2000000001b */
[----:B------:R-:W-:-:S02]  /*1750*/  FMUL.FTZ R28, R28, R32 ;  /* 0x000000201c1c7220 */ /* 0x000fc40000410000 */
[C---:B------:R-:W-:Y:S02]  /*1760*/  FADD.FTZ R33, -R24.reuse, R33 ;  /* 0x0000002118217221 */ /* 0x040fe40000010100 */
[----:B------:R-:W-:Y:S02]  /*1770*/  IMAD.U32 R32, R27, 0x10000, RZ ;  /* 0x000100001b207824 */ /* 0x000fe400078e00ff */
[----:B------:R-:W-:Y:S01]  /*1780*/  FMUL.FTZ R18, R3, R33 ;  /* 0x0000002103127220 */ /* 0x000fe20000410000 */
[-C--:B------:R-:W-:Y:S01]  /*1790*/  FMUL.FTZ R33, R25, R28.reuse ;  /* 0x0000001c19217220 */ /* 0x080fe20000410000 */
[----:B------:R-:W-:Y:S01]  /*17a0*/  FADD.FTZ R32, -R24, R32 ;  /* 0x0000002018207221 */ /* 0x000fe20000010100 */
[C---:B------:R-:W-:Y:S02]  /*17b0*/  FFMA.FTZ R2, R7.reuse, R28, R2 ;  /* 0x0000001c07027223 */ /* 0x040fe40000010002 */
[----:B------:R-:W-:Y:S01]  /*17c0*/  FFMA.FTZ R17, R7, R33, R31 ;  /* 0x0000002107117223 */ /* 0x000fe2000001001f */
[----:B------:R-:W-:Y:S01]  /*17d0*/  FMUL.FTZ R7, R3, R32 ;  /* 0x0000002003077220 */ /* 0x000fe20000410000 */
[----:B------:R-:W-:Y:S04]  /*17e0*/  STL [R1+0x54], R18 ;  /* 0x0000541201007387 */ /* 0x000fe80000100800 */
[----:B------:R0:W-:Y:S01]  /*17f0*/  STL [R1+0x3c], R2 ;  /* 0x00003c0201007387 */ /* 0x0001e20000100800 */
[----:B------:R-:W-:Y:S01]  /*1800*/  FFMA.FTZ R37, R0, R19, R12 ;  /* 0x0000001300257223 */ /* 0x000fe2000001000c */
[----:B--2---:R-:W-:-:S02]  /*1810*/  PRMT R32, R15, 0x7632, R32 ;  /* 0x000076320f207816 */ /* 0x004fc40000000020 */
[----:B------:R-:W-:Y:S02]  /*1820*/  SHF.L.U32 R30, R15, 0x10, RZ ;  /* 0x000000100f1e7819 */ /* 0x000fe400000006ff */
[----:B------:R-:W-:-:S03]  /*1830*/  SHF.L.U32 R32, R32, 0x10, RZ ;  /* 0x0000001020207819 */ /* 0x000fc600000006ff */
[C---:B------:R-:W-:Y:S02]  /*1840*/  FADD.FTZ R30, -R24.reuse, R30 ;  /* 0x0000001e181e7221 */ /* 0x040fe40000010100 */
[----:B------:R-:W-:Y:S02]  /*1850*/  FADD.FTZ R32, -R24, R32 ;  /* 0x0000002018207221 */ /* 0x000fe40000010100 */
[C---:B0-----:R-:W-:Y:S02]  /*1860*/  FMUL.FTZ R2, R3.reuse, R30 ;  /* 0x0000001e03027220 */ /* 0x041fe40000410000 */
[----:B------:R-:W-:Y:S01]  /*1870*/  FMUL.FTZ R14, R3, R32 ;  /* 0x00000020030e7220 */ /* 0x000fe20000410000 */
[----:B------:R0:W-:Y:S04]  /*1880*/  STL [R1+0xdc], R15 ;  /* 0x0000dc0f01007387 */ /* 0x0001e80000100800 */
[----:B------:R-:W-:Y:S04]  /*1890*/  STL [R1+0x44], R2 ;  /* 0x0000440201007387 */ /* 0x000fe80000100800 */
[----:B------:R-:W-:Y:S04]  /*18a0*/  STL [R1+0x2c], R14 ;  /* 0x00002c0e01007387 */ /* 0x000fe80000100800 */
[----:B------:R-:W2:Y:S01]  /*18b0*/  LDL.LU R12, [R1+0xec] ;  /* 0x0000ec00010c7983 */ /* 0x000ea20000300800 */
[----:B0-----:R-:W-:-:S03]  /*18c0*/  FADD.FTZ R15, R13, R29 ;  /* 0x0000001d0d0f7221 */ /* 0x001fc60000010000 */
[----:B------:R0:W-:Y:S04]  /*18d0*/  STL [R1+0xe0], R19 ;  /* 0x0000e01301007387 */ /* 0x0001e80000100800 */
[----:B------:R-:W2:Y:S01]  /*18e0*/  LDL.LU R13, [R1+0xe8] ;  /* 0x0000e800010d7983 */ /* 0x000ea20000300800 */
[----:B------:R-:W-:Y:S01]  /*18f0*/  FFMA.FTZ R27, R0, R18, R22 ;  /* 0x00000012001b7223 */ /* 0x000fe20000010016 */
[----:B------:R-:W-:-:S03]  /*1900*/  FFMA.FTZ R31, R26, R7, R5 ;  /* 0x000000071a1f7223 */ /* 0x000fc60000010005 */
[----:B------:R-:W-:Y:S01]  /*1910*/  FMUL.FTZ R35, R27, -1.4426950216293334961 ;  /* 0xbfb8aa3b1b237820 */ /* 0x000fe20000410000 */
[----:B------:R-:W-:Y:S01]  /*1920*/  FMUL.FTZ R34, R31, -1.4426950216293334961 ;  /* 0xbfb8aa3b1f227820 */ /* 0x000fe20000410000 */
[----:B------:R-:W-:-:S04]  /*1930*/  FFMA.FTZ R33, R25, R14, R6 ;  /* 0x0000000e19217223 */ /* 0x000fc80000010006 */
[----:B------:R-:W1:Y:S01]  /*1940*/  MUFU.EX2 R35, R35 ;  /* 0x0000002300237308 */ /* 0x000e620000000800 */
[----:B------:R-:W-:-:S07]  /*1950*/  FMUL.FTZ R36, R33, -1.4426950216293334961 ;  /* 0xbfb8aa3b21247820 */ /* 0x000fce0000410000 */
[----:B------:R-:W0:Y:S01]  /*1960*/  MUFU.EX2 R34, R34 ;  /* 0x0000002200227308 */ /* 0x000e220000000800 */
[----:B----4-:R-:W-:-:S04]  /*1970*/  FFMA.FTZ R30, R4, R2, R21 ;  /* 0x00000002041e7223 */ /* 0x010fc80000010015 */
[----:B------:R-:W-:-:S03]  /*1980*/  FMUL.FTZ R32, R30, -1.4426950216293334961 ;  /* 0xbfb8aa3b1e207820 */ /* 0x000fc60000410000 */
[----:B------:R-:W4:Y:S08]  /*1990*/  MUFU.EX2 R36, R36 ;  /* 0x0000002400247308 */ /* 0x000f300000000800 */
[----:B------:R-:W3:Y:S01]  /*19a0*/  MUFU.EX2 R32, R32 ;  /* 0x0000002000207308 */ /* 0x000ee20000000800 */
[----:B-1----:R-:W-:Y:S01]  /*19b0*/  FADD.FTZ R35, R35, 1 ;  /* 0x3f80000023237421 */ /* 0x002fe20000010000 */
[----:B0-----:R-:W-:-:S06]  /*19c0*/  FADD.FTZ R34, R34, 1 ;  /* 0x3f80000022227421 */ /* 0x001fcc0000010000 */
[----:B------:R-:W0:Y:S01]  /*19d0*/  MUFU.RCP R35, R35 ;  /* 0x0000002300237308 */ /* 0x000e220000001000 */
[----:B----4-:R-:W-:Y:S01]  /*19e0*/  FADD.FTZ R36, R36, 1 ;  /* 0x3f80000024247421 */ /* 0x010fe20000010000 */
[----:B---3--:R-:W-:-:S06]  /*19f0*/  FADD.FTZ R32, R32, 1 ;  /* 0x3f80000020207421 */ /* 0x008fcc0000010000 */
[----:B------:R-:W1:Y:S08]  /*1a00*/  MUFU.RCP R34, R34 ;  /* 0x0000002200227308 */ /* 0x000e700000001000 */
[----:B------:R-:W3:Y:S01]  /*1a10*/  MUFU.RCP R32, R32 ;  /* 0x0000002000207308 */ /* 0x000ee20000001000 */
[----:B------:R-:W-:-:S07]  /*1a20*/  FFMA.FTZ R29, R26, R29, R37 ;  /* 0x0000001d1a1d7223 */ /* 0x000fce0000010025 */
[----:B------:R-:W4:Y:S01]  /*1a30*/  MUFU.RCP R36, R36 ;  /* 0x0000002400247308 */ /* 0x000f220000001000 */
[----:B0-----:R-:W-:Y:S01]  /*1a40*/  FADD.FTZ R37, -R35, 1 ;  /* 0x3f80000023257421 */ /* 0x001fe20000010100 */
[----:B------:R-:W-:Y:S01]  /*1a50*/  FFMA.FTZ R29, R4, R20, R29 ;  /* 0x00000014041d7223 */ /* 0x000fe2000001001d */
[----:B------:R-:W-:Y:S02]  /*1a60*/  FADD.FTZ R19, R23, R28 ;  /* 0x0000001c17137221 */ /* 0x000fe40000010000 */
[----:B------:R-:W-:Y:S01]  /*1a70*/  FFMA.FTZ R37, R27, R37, 1 ;  /* 0x3f8000001b257423 */ /* 0x000fe20000010025 */
[----:B------:R-:W-:Y:S01]  /*1a80*/  FFMA.FTZ R29, R25, R28, R29 ;  /* 0x0000001c191d7223 */ /* 0x000fe2000001001d */
[----:B-1----:R-:W-:Y:S01]  /*1a90*/  FADD.FTZ R27, -R34, 1 ;  /* 0x3f800000221b7421 */ /* 0x002fe20000010100 */
[----:B---3--:R-:W-:-:S03]  /*1aa0*/  FADD.FTZ R28, -R32, 1 ;  /* 0x3f800000201c7421 */ /* 0x008fc60000010100 */
[----:B------:R-:W-:Y:S01]  /*1ab0*/  FFMA.FTZ R27, R31, R27, 1 ;  /* 0x3f8000001f1b7423 */ /* 0x000fe2000001001b */
[----:B------:R-:W-:Y:S01]  /*1ac0*/  FFMA.FTZ R28, R30, R28, 1 ;  /* 0x3f8000001e1c7423 */ /* 0x000fe2000001001c */
[----:B----4-:R-:W-:Y:S02]  /*1ad0*/  FADD.FTZ R30, -R36, 1 ;  /* 0x3f800000241e7421 */ /* 0x010fe40000010100 */
[----:B------:R-:W-:Y:S02]  /*1ae0*/  FMUL.FTZ R27, R34, R27 ;  /* 0x0000001b221b7220 */ /* 0x000fe40000410000 */
[----:B------:R-:W-:Y:S01]  /*1af0*/  FFMA.FTZ R30, R33, R30, 1 ;  /* 0x3f800000211e7423 */ /* 0x000fe2000001001e */
[----:B------:R-:W-:-:S03]  /*1b00*/  FMUL.FTZ R14, R32, R28 ;  /* 0x0000001c200e7220 */ /* 0x000fc60000410000 */
[----:B------:R-:W-:Y:S01]  /*1b10*/  FMUL.FTZ R28, R36, R30 ;  /* 0x0000001e241c7220 */ /* 0x000fe20000410000 */
[----:B------:R-:W-:-:S05]  /*1b20*/  SHF.L.U32 R34, R11, 0x10, RZ ;  /* 0x000000100b227819 */ /* 0x000fca00000006ff */
[----:B------:R-:W-:Y:S01]  /*1b30*/  FADD.FTZ R34, -R24, R34 ;  /* 0x0000002218227221 */ /* 0x000fe20000010100 */
[----:B------:R0:W-:Y:S01]  /*1b40*/  STL [R1+0xe4], R20 ;  /* 0x0000e41401007387 */ /* 0x0001e20000100800 */
[----:B--2---:R-:W-:-:S04]  /*1b50*/  PRMT R31, R12, 0x7632, R31 ;  /* 0x000076320c1f7816 */ /* 0x004fc8000000001f */
[----:B------:R-:W-:-:S05]  /*1b60*/  SHF.L.U32 R31, R31, 0x10, RZ ;  /* 0x000000101f1f7819 */ /* 0x000fca00000006ff */
[----:B------:R-:W-:Y:S01]  /*1b70*/  FMUL.FTZ R30, R31, R27 ;  /* 0x0000001b1f1e7220 */ /* 0x000fe20000410000 */
[----:B------:R-:W-:-:S04]  /*1b80*/  PRMT R27, R13, 0x7632, R27 ;  /* 0x000076320d1b7816 */ /* 0x000fc8000000001b */
[----:B------:R-:W-:Y:S02]  /*1b90*/  SHF.L.U32 R31, R27, 0x10, RZ ;  /* 0x000000101b1f7819 */ /* 0x000fe400000006ff */
[----:B------:R-:W-:-:S05]  /*1ba0*/  SHF.L.U32 R27, R10, 0x10, RZ ;  /* 0x000000100a1b7819 */ /* 0x000fca00000006ff */
[----:B------:R-:W-:Y:S01]  /*1bb0*/  FADD.FTZ R27, -R24, R27 ;  /* 0x0000001b181b7221 */ /* 0x000fe20000010100 */
[----:B------:R-:W-:-:S03]  /*1bc0*/  FMUL.FTZ R28, R31, R28 ;  /* 0x0000001c1f1c7220 */ /* 0x000fc60000410000 */
[----:B------:R-:W-:-:S04]  /*1bd0*/  FMUL.FTZ R23, R3, R27 ;  /* 0x0000001b03177220 */ /* 0x000fc80000410000 */
[----:B------:R-:W-:Y:S01]  /*1be0*/  FFMA.FTZ R31, R0, R23, R22 ;  /* 0x00000017001f7223 */ /* 0x000fe20000010016 */
[----:B------:R-:W-:Y:S01]  /*1bf0*/  FMUL.FTZ R22, R3, R34 ;  /* 0x0000002203167220 */ /* 0x000fe20000410000 */
[----:B------:R-:W-:Y:S04]  /*1c00*/  STL [R1+0x18], R23 ;  /* 0x0000181701007387 */ /* 0x000fe80000100800 */
[----:B------:R-:W-:Y:S04]  /*1c10*/  STL [R1+0x10], R22 ;  /* 0x0000101601007387 */ /* 0x000fe80000100800 */
[----:B0-----:R-:W2:Y:S01]  /*1c20*/  LDL.LU R20, [R1+0x2c] ;  /* 0x00002c0001147983 */ /* 0x001ea20000300800 */
[----:B------:R-:W-:Y:S01]  /*1c30*/  FMUL.FTZ R37, R35, R37 ;  /* 0x0000002523257220 */ /* 0x000fe20000410000 */
[----:B------:R-:W-:-:S04]  /*1c40*/  IMAD.U32 R32, R12, 0x10000, RZ ;  /* 0x000100000c207824 */ /* 0x000fc800078e00ff */
[----:B------:R-:W-:-:S04]  /*1c50*/  FMUL.FTZ R32, R32, R37 ;  /* 0x0000002520207220 */ /* 0x000fc80000410000 */
[----:B------:R-:W-:Y:S01]  /*1c60*/  FMUL.FTZ R33, R0, R32 ;  /* 0x0000002000217220 */ /* 0x000fe20000410000 */
[----:B------:R-:W-:-:S03]  /*1c70*/  FMUL.FTZ R27, R26, R30 ;  /* 0x0000001e1a1b7220 */ /* 0x000fc60000410000 */
[----:B------:R-:W-:-:S04]  /*1c80*/  FFMA.FTZ R33, R18, R33, R17 ;  /* 0x0000002112217223 */ /* 0x000fc80000010011 */
[----:B------:R-:W-:Y:S01]  /*1c90*/  FFMA.FTZ R27, R7, R27, R33 ;  /* 0x0000001b071b7223 */ /* 0x000fe20000010021 */
[----:B------:R-:W-:-:S06]  /*1ca0*/  FMUL.FTZ R33, R31, -1.4426950216293334961 ;  /* 0xbfb8aa3b1f217820 */ /* 0x000fcc0000410000 */
[----:B------:R-:W0:Y:S01]  /*1cb0*/  MUFU.EX2 R33, R33 ;  /* 0x0000002100217308 */ /* 0x000e220000000800 */
[----:B------:R-:W-:Y:S01]  /*1cc0*/  FFMA.FTZ R17, R7, R30, R16 ;  /* 0x0000001e07117223 */ /* 0x000fe20000010010 */
[--C-:B------:R-:W-:Y:S01]  /*1cd0*/  FFMA.FTZ R7, R0, R32, R29.reuse ;  /* 0x0000002000077223 */ /* 0x100fe2000001001d */
[----:B------:R-:W-:Y:S01]  /*1ce0*/  PRMT R29, R10, 0x7632, R29 ;  /* 0x000076320a1d7816 */ /* 0x000fe2000000001d */
[--C-:B------:R-:W-:Y:S02]  /*1cf0*/  FADD.FTZ R16, R15, R30.reuse ;  /* 0x0000001e0f107221 */ /* 0x100fe40000010000 */
[----:B------:R-:W-:Y:S01]  /*1d00*/  FFMA.FTZ R7, R26, R30, R7 ;  /* 0x0000001e1a077223 */ /* 0x000fe20000010007 */
[----:B------:R-:W-:Y:S01]  /*1d10*/  PRMT R30, R11, 0x7632, R30 ;  /* 0x000076320b1e7816 */ /* 0x000fe2000000001e */
[----:B------:R-:W-:Y:S01]  /*1d20*/  IMAD.U32 R29, R29, 0x10000, RZ ;  /* 0x000100001d1d7824 */ /* 0x000fe200078e00ff */
[----:B------:R-:W3:Y:S01]  /*1d30*/  LDL.LU R15, [R1+0x50] ;  /* 0x00005000010f7983 */ /* 0x000ee20000300800 */
[----:B0-----:R-:W-:-:S04]  /*1d40*/  FADD.FTZ R33, R33, 1 ;  /* 0x3f80000021217421 */ /* 0x001fc80000010000 */
[----:B------:R0:W1:Y:S01]  /*1d50*/  MUFU.RCP R34, R33 ;  /* 0x0000002100227308 */ /* 0x0000620000001000 */
[----:B------:R-:W-:Y:S01]  /*1d60*/  SHF.L.U32 R30, R30, 0x10, RZ ;  /* 0x000000101e1e7819 */ /* 0x000fe200000006ff */
[----:B------:R-:W-:-:S04]  /*1d70*/  FADD.FTZ R29, -R24, R29 ;  /* 0x0000001d181d7221 */ /* 0x000fc80000010100 */
[C---:B------:R-:W-:Y:S01]  /*1d80*/  FMUL.FTZ R29, R3.reuse, R29 ;  /* 0x0000001d031d7220 */ /* 0x040fe20000410000 */
[----:B------:R-:W-:Y:S01]  /*1d90*/  FADD.FTZ R30, -R24, R30 ;  /* 0x0000001e181e7221 */ /* 0x000fe20000010100 */
[----:B0-----:R-:W-:Y:S02]  /*1da0*/  FFMA.FTZ R33, R4, R22, R21 ;  /* 0x0000001604217223 */ /* 0x001fe40000010015 */
[----:B------:R-:W-:Y:S01]  /*1db0*/  FFMA.FTZ R5, R26, R29, R5 ;  /* 0x0000001d1a057223 */ /* 0x000fe20000010005 */
[----:B------:R-:W-:Y:S01]  /*1dc0*/  FMUL.FTZ R30, R3, R30 ;  /* 0x0000001e031e7220 */ /* 0x000fe20000410000 */
[----:B------:R-:W4:Y:S01]  /*1dd0*/  LDL.LU R21, [R1+0x70] ;  /* 0x0000700001157983 */ /* 0x000f220000300800 */
[----:B------:R-:W-:Y:S01]  /*1de0*/  FMUL.FTZ R35, R33, -1.4426950216293334961 ;  /* 0xbfb8aa3b21237820 */ /* 0x000fe20000410000 */
[----:B------:R-:W-:Y:S01]  /*1df0*/  FMUL.FTZ R36, R5, -1.4426950216293334961 ;  /* 0xbfb8aa3b05247820 */ /* 0x000fe20000410000 */
[----:B------:R-:W-:Y:S01]  /*1e00*/  FFMA.FTZ R6, R25, R30, R6 ;  /* 0x0000001e19067223 */ /* 0x000fe20000010006 */
[----:B-1----:R-:W-:-:S03]  /*1e10*/  FADD.FTZ R37, -R34, 1 ;  /* 0x3f80000022257421 */ /* 0x002fc60000010100 */
[----:B------:R-:W0:Y:S01]  /*1e20*/  MUFU.EX2 R35, R35 ;  /* 0x0000002300237308 */ /* 0x000e220000000800 */
[----:B------:R-:W-:Y:S01]  /*1e30*/  FFMA.FTZ R31, R31, R37, 1 ;  /* 0x3f8000001f1f7423 */ /* 0x000fe20000010025 */
[----:B------:R-:W-:-:S06]  /*1e40*/  FMUL.FTZ R37, R6, -1.4426950216293334961 ;  /* 0xbfb8aa3b06257820 */ /* 0x000fcc0000410000 */
[----:B------:R-:W1:Y:S08]  /*1e50*/  MUFU.EX2 R36, R36 ;  /* 0x0000002400247308 */ /* 0x000e700000000800 */
[----:B------:R-:W1:Y:S01]  /*1e60*/  MUFU.EX2 R37, R37 ;  /* 0x0000002500257308 */ /* 0x000e620000000800 */
[----:B0-----:R-:W-:-:S07]  /*1e70*/  FADD.FTZ R35, R35, 1 ;  /* 0x3f80000023237421 */ /* 0x001fce0000010000 */
[----:B------:R-:W0:Y:S01]  /*1e80*/  MUFU.RCP R35, R35 ;  /* 0x0000002300237308 */ /* 0x000e220000001000 */
[----:B-1----:R-:W-:-:S07]  /*1e90*/  FADD.FTZ R36, R36, 1 ;  /* 0x3f80000024247421 */ /* 0x002fce0000010000 */
[----:B------:R-:W1:Y:S01]  /*1ea0*/  MUFU.RCP R36, R36 ;  /* 0x0000002400247308 */ /* 0x000e620000001000 */
[----:B------:R-:W-:Y:S01]  /*1eb0*/  FADD.FTZ R37, R37, 1 ;  /* 0x3f80000025257421 */ /* 0x000fe20000010000 */
[----:B------:R-:W-:-:S06]  /*1ec0*/  FMUL.FTZ R31, R34, R31 ;  /* 0x0000001f221f7220 */ /* 0x000fcc0000410000 */
[----:B------:R-:W1:Y:S01]  /*1ed0*/  MUFU.RCP R37, R37 ;  /* 0x0000002500257308 */ /* 0x000e620000001000 */
[----:B0-----:R-:W-:-:S04]  /*1ee0*/  FADD.FTZ R34, -R35, 1 ;  /* 0x3f80000023227421 */ /* 0x001fc80000010100 */
[----:B------:R-:W-:Y:S01]  /*1ef0*/  FFMA.FTZ R33, R33, R34, 1 ;  /* 0x3f80000021217423 */ /* 0x000fe20000010022 */
[----:B-1----:R-:W-:-:S03]  /*1f00*/  FADD.FTZ R34, -R36, 1 ;  /* 0x3f80000024227421 */ /* 0x002fc60000010100 */
[----:B------:R-:W-:Y:S01]  /*1f10*/  FMUL.FTZ R35, R35, R33 ;  /* 0x0000002123237220 */ /* 0x000fe20000410000 */
[----:B------:R-:W-:Y:S01]  /*1f20*/  FFMA.FTZ R5, R5, R34, 1 ;  /* 0x3f80000005057423 */ /* 0x000fe20000010022 */
[----:B------:R-:W-:-:S03]  /*1f30*/  FADD.FTZ R34, -R37, 1 ;  /* 0x3f80000025227421 */ /* 0x000fc60000010100 */
[----:B------:R-:W-:Y:S01]  /*1f40*/  FMUL.FTZ R33, R36, R5 ;  /* 0x0000000524217220 */ /* 0x000fe20000410000 */
[----:B------:R-:W-:Y:S01]  /*1f50*/  PRMT R36, R8, 0x7632, R36 ;  /* 0x0000763208247816 */ /* 0x000fe20000000024 */
[----:B------:R-:W-:Y:S01]  /*1f60*/  FFMA.FTZ R6, R6, R34, 1 ;  /* 0x3f80000006067423 */ /* 0x000fe20000010022 */
[----:B------:R-:W-:Y:S02]  /*1f70*/  PRMT R34, R9, 0x7632, R34 ;  /* 0x0000763209227816 */ /* 0x000fe40000000022 */
[----:B------:R-:W-:Y:S02]  /*1f80*/  SHF.L.U32 R5, R13, 0x10, RZ ;  /* 0x000000100d057819 */ /* 0x000fe400000006ff */
[----:B------:R-:W-:Y:S01]  /*1f90*/  SHF.L.U32 R36, R36, 0x10, RZ ;  /* 0x0000001024247819 */ /* 0x000fe200000006ff */
[----:B------:R-:W-:Y:S01]  /*1fa0*/  FMUL.FTZ R6, R37, R6 ;  /* 0x0000000625067220 */ /* 0x000fe20000410000 */
[----:B------:R-:W-:Y:S02]  /*1fb0*/  IMAD.U32 R34, R34, 0x10000, RZ ;  /* 0x0001000022227824 */ /* 0x000fe400078e00ff */
[----:B------:R-:W-:Y:S01]  /*1fc0*/  FMUL.FTZ R5, R5, R14 ;  /* 0x0000000e05057220 */ /* 0x000fe20000410000 */
[----:B------:R-:W-:Y:S01]  /*1fd0*/  FMUL.FTZ R33, R36, R33 ;  /* 0x0000002124217220 */ /* 0x000fe20000410000 */
[----:B------:R-:W-:-:S02]  /*1fe0*/  FMUL.FTZ R34, R34, R6 ;  /* 0x0000000622227220 */ /* 0x000fc40000410000 */
[----:B------:R-:W-:Y:S01]  /*1ff0*/  FMUL.FTZ R36, R4, R5 ;  /* 0x0000000504247220 */ /* 0x000fe20000410000 */
[----:B------:R-:W-:Y:S01]  /*2000*/  SHF.L.U32 R6, R8, 0x10, RZ ;  /* 0x0000001008067819 */ /* 0x000fe200000006ff */
[----:B------:R-:W-:Y:S01]  /*2010*/  FMUL.FTZ R37, R25, R28 ;  /* 0x0000001c19257220 */ /* 0x000fe20000410000 */
[----:B------:R-:W4:Y:S01]  /*2020*/  LDL.LU R14, [R1+0x74] ;  /* 0x00007400010e7983 */ /* 0x000f220000300800 */
[----:B------:R-:W-:Y:S01]  /*2030*/  FFMA.FTZ R27, R2, R36, R27 ;  /* 0x00000024021b7223 */ /* 0x000fe2000001001b */
[----:B------:R-:W-:Y:S01]  /*2040*/  SHF.L.U32 R36, R9, 0x10, RZ ;  /* 0x0000001009247819 */ /* 0x000fe200000006ff */
[----:B------:R-:W-:Y:S01]  /*2050*/  FMUL.FTZ R6, R6, R31 ;  /* 0x0000001f06067220 */ /* 0x000fe20000410000 */
[----:B------:R-:W-:-:S03]  /*2060*/  FFMA.FTZ R31, R4, R5, R7 ;  /* 0x00000005041f7223 */ /* 0x000fc60000010007 */
[----:B------:R-:W-:Y:S01]  /*2070*/  FMUL.FTZ R7, R36, R35 ;  /* 0x0000002324077220 */ /* 0x000fe20000410000 */
[----:B------:R-:W-:Y:S01]  /*2080*/  FFMA.FTZ R31, R25, R28, R31 ;  /* 0x0000001c191f7223 */ /* 0x000fe2000001001f */
[----:B------:R-:W-:-:S03]  /*2090*/  FMUL.FTZ R35, R0, R6 ;  /* 0x0000000600237220 */ /* 0x000fc60000410000 */
[----:B------:R-:W-:-:S04]  /*20a0*/  FFMA.FTZ R31, R0, R6, R31 ;  /* 0x00000006001f7223 */ /* 0x000fc8000001001f */
[----:B------:R-:W-:Y:S01]  /*20b0*/  FFMA.FTZ R31, R26, R33, R31 ;  /* 0x000000211a1f7223 */ /* 0x000fe2000001001f */
[----:B--2---:R-:W-:Y:S02]  /*20c0*/  FFMA.FTZ R27, R20, R37, R27 ;  /* 0x00000025141b7223 */ /* 0x004fe4000001001b */
[----:B------:R-:W2:Y:S02]  /*20d0*/  LDL R37, [R1+0x30] ;  /* 0x0000300001257983 */ /* 0x000ea40000100800 */
[----:B------:R-:W-:Y:S01]  /*20e0*/  FFMA.FTZ R27, R23, R35, R27 ;  /* 0x00000023171b7223 */ /* 0x000fe2000001001b */
[----:B------:R-:W-:Y:S01]  /*20f0*/  FMUL.FTZ R35, R26, R33 ;  /* 0x000000211a237220 */ /* 0x000fe20000410000 */
[----:B------:R-:W-:Y:S01]  /*2100*/  FMUL.FTZ R26, R4, R7 ;  /* 0x00000007041a7220 */ /* 0x000fe20000410000 */
[----:B------:R-:W4:Y:S02]  /*2110*/  LDL.LU R36, [R1+0x6c] ;  /* 0x00006c0001247983 */ /* 0x000f240000300800 */
[----:B------:R-:W-:-:S02]  /*2120*/  FFMA.FTZ R27, R29, R35, R27 ;  /* 0x000000231d1b7223 */ /* 0x000fc4000001001b */
[----:B------:R-:W2:Y:S02]  /*2130*/  LDL R35, [R1+0x5c] ;  /* 0x00005c0001237983 */ /* 0x000ea40000100800 */
[----:B------:R-:W-:Y:S01]  /*2140*/  FFMA.FTZ R27, R22, R26, R27 ;  /* 0x0000001a161b7223 */ /* 0x000fe2000001001b */
[----:B------:R-:W-:Y:S01]  /*2150*/  FFMA.FTZ R26, R4, R7, R31 ;  /* 0x00000007041a7223 */ /* 0x000fe2000001001f */
[----:B------:R-:W-:-:S03]  /*2160*/  FMUL.FTZ R31, R25, R34 ;  /* 0x00000022191f7220 */ /* 0x000fc60000410000 */
[----:B------:R-:W-:Y:S02]  /*2170*/  FFMA.FTZ R26, R25, R34, R26 ;  /* 0x00000022191a7223 */ /* 0x000fe4000001001a */
[----:B------:R-:W4:Y:S01]  /*2180*/  LDL.LU R25, [R1+0x3c] ;  /* 0x00003c0001197983 */ /* 0x000f220000300800 */
[----:B------:R-:W-:-:S03]  /*2190*/  FFMA.FTZ R27, R30, R31, R27 ;  /* 0x0000001f1e1b7223 */ /* 0x000fc6000001001b */
[----:B------:R-:W2:Y:S04]  /*21a0*/  LDL.LU R31, [R1+0x68] ;  /* 0x00006800011f7983 */ /* 0x000ea80000300800 */
[----:B---3--:R0:W-:Y:S01]  /*21b0*/  STS.64 [R15], R26 ;  /* 0x0000001a0f007388 */ /* 0x0081e20000000a00 */
[----:B------:R-:W-:Y:S01]  /*21c0*/  UIADD3 UR8, UP0, UR10, 0xa, URZ ;  /* 0x0000000a0a087890 */ /* 0x000fe2000ff1e03f */
[----:B----4-:R-:W-:Y:S01]  /*21d0*/  FFMA.FTZ R25, R20, R28, R25 ;  /* 0x0000001c14197223 */ /* 0x010fe20000010019 */
[----:B------:R-:W-:Y:S01]  /*21e0*/  FADD.FTZ R28, R19, R28 ;  /* 0x0000001c131c7221 */ /* 0x000fe20000010000 */
[----:B------:R-:W3:Y:S04]  /*21f0*/  LDL.LU R20, [R1+0xe4] ;  /* 0x0000e40001147983 */ /* 0x000ee80000300800 */
[----:B------:R-:W4:Y:S04]  /*2200*/  LDL.LU R19, [R1+0xe0] ;  /* 0x0000e00001137983 */ /* 0x000f280000300800 */
[----:B0-----:R0:W5:Y:S04]  /*2210*/  LDL.LU R15, [R1+0xdc] ;  /* 0x0000dc00010f7983 */ /* 0x0011680000300800 */
[----:B------:R-:W3:Y:S04]  /*2220*/  LDL R26, [R1+0x58] ;  /* 0x00005800011a7983 */ /* 0x000ee80000100800 */
[----:B------:R-:W3:Y:S01]  /*2230*/  LDL R27, [R1+0x34] ;  /* 0x00003400011b7983 */ /* 0x000ee20000100800 */
[----:B--2---:R-:W-:Y:S01]  /*2240*/  FFMA.FTZ R31, R35, R37, R31 ;  /* 0x00000025231f7223 */ /* 0x004fe2000001001f */
[----:B------:R-:W-:Y:S01]  /*2250*/  FADD.FTZ R35, R37, R36 ;  /* 0x0000002425237221 */ /* 0x000fe20000010000 */
[----:B------:R-:W-:Y:S01]  /*2260*/  FFMA.FTZ R36, R29, R33, R17 ;  /* 0x000000211d247223 */ /* 0x000fe20000010011 */
[----:B------:R-:W-:Y:S01]  /*2270*/  BAR.SYNC.DEFER_BLOCKING 0x0 ;  /* 0x0000000000007b1d */ /* 0x000fe20000010000 */
[----:B---3--:R-:W-:Y:S01]  /*2280*/  FFMA.FTZ R26, R26, R27, R21 ;  /* 0x0000001b1a1a7223 */ /* 0x008fe20000010015 */
[----:B------:R-:W-:-:S04]  /*2290*/  FADD.FTZ R27, R27, R14 ;  /* 0x0000000e1b1b7221 */ /* 0x000fc80000010000 */
[----:B------:R-:W2:Y:S04]  /*22a0*/  LDL.LU R21, [R1+0xd8] ;  /* 0x0000d80001157983 */ /* 0x000ea80000300800 */
[----:B------:R0:W5:Y:S04]  /*22b0*/  LDL.LU R14, [R1+0xd4] ;  /* 0x0000d400010e7983 */ /* 0x0001680000300800 */
[----:B------:R0:W5:Y:S04]  /*22c0*/  LDL.LU R17, [R1+0xd0] ;  /* 0x0000d00001117983 */ /* 0x0001680000300800 */
[----:B------:R-:W3:Y:S01]  /*22d0*/  LDL R29, [R1+0x64] ;  /* 0x00006400011d7983 */ /* 0x000ee20000100800 */
[----:B------:R-:W-:-:S03]  /*22e0*/  FFMA.FTZ R25, R30, R34, R25 ;  /* 0x000000221e197223 */ /* 0x000fc60000010019 */
[----:B------:R1:W-:Y:S01]  /*22f0*/  STL [R1+0x28], R36 ;  /* 0x0000282401007387 */ /* 0x0003e20000100800 */
[----:B------:R-:W-:Y:S01]  /*2300*/  FADD.FTZ R28, R28, R34 ;  /* 0x000000221c1c7221 */ /* 0x000fe20000010000 */
[----:B----4-:R-:W-:Y:S01]  /*2310*/  FADD.FTZ R27, R27, R19 ;  /* 0x000000131b1b7221 */ /* 0x010fe20000010000 */
[----:B------:R-:W-:Y:S01]  /*2320*/  FADD.FTZ R35, R35, R20 ;  /* 0x0000001423237221 */ /* 0x000fe20000010000 */
[----:B------:R-:W4:Y:S01]  /*2330*/  S2R R37, SR_TID.X ;  /* 0x0000000000257919 */ /* 0x000f220000002100 */
[----:B-1----:R-:W-:Y:S02]  /*2340*/  FADD.FTZ R36, R16, R33 ;  /* 0x0000002110247221 */ /* 0x002fe40000010000 */
[----:B------:R0:W5:Y:S01]  /*2350*/  LDL.LU R16, [R1+0xcc] ;  /* 0x0000cc0001107983 */ /* 0x0001620000300800 */
[----:B------:R-:W-:-:S03]  /*2360*/  FADD.FTZ R27, R27, R32 ;  /* 0x000000201b1b7221 */ /* 0x000fc60000010000 */
[----:B------:R0:W-:Y:S01]  /*2370*/  STL [R1+0x2c], R36 ;  /* 0x00002c2401007387 */ /* 0x0001e20000100800 */
[----:B------:R-:W-:-:S03]  /*2380*/  FADD.FTZ R35, R35, R5 ;  /* 0x0000000523237221 */ /* 0x000fc60000010000 */
[----:B------:R0:W-:Y:S04]  /*2390*/  STL [R1+0x48], R25 ;  /* 0x0000481901007387 */ /* 0x0001e80000100800 */
[----:B------:R0:W-:Y:S01]  /*23a0*/  STL [R1+0x4c], R28 ;  /* 0x00004c1c01007387 */ /* 0x0001e20000100800 */
[----:B------:R-:W-:Y:S01]  /*23b0*/  FADD.FTZ R27, R27, R6 ;  /* 0x000000061b1b7221 */ /* 0x000fe20000010000 */
[----:B------:R-:W-:Y:S02]  /*23c0*/  UIADD3.X UR9, URZ, UR5, URZ, UP0, !UPT ;  /* 0x000000053f097290 */ /* 0x000fe400087fe43f */
[----:B------:R-:W-:-:S04]  /*23d0*/  UISETP.GE.U32.AND UP0, UPT, UR8, UR13, UPT ;  /* 0x0000000d0800728c */ /* 0x000fc8000bf06070 */
[----:B------:R-:W-:-:S06]  /*23e0*/  UISETP.GE.AND.EX UP0, UPT, UR9, UR11, UPT, UP0 ;  /* 0x0000000b0900728c */ /* 0x000fcc000bf06300 */
[----:B------:R-:W-:Y:S02]  /*23f0*/  PLOP3.LUT P0, PT, PT, PT, UP0, 0x80, 0x0 ;  /* 0x000000000000781c */ /* 0x000fe40003f0f008 */
[----:B----4-:R-:W-:Y:S01]  /*2400*/  ISETP.GT.U32.AND P1, PT, R37, 0xf, PT ;  /* 0x0000000f2500780c */ /* 0x010fe20003f24070 */
[----:B--2---:R-:W-:-:S04]  /*2410*/  FFMA.FTZ R31, R21, R20, R31 ;  /* 0x00000014151f7223 */ /* 0x004fc8000001001f */
[----:B------:R-:W-:Y:S01]  /*2420*/  FFMA.FTZ R31, R2, R5, R31 ;  /* 0x00000005021f7223 */ /* 0x000fe2000001001f */
[----:B---3--:R-:W-:Y:S02]  /*2430*/  FFMA.FTZ R26, R29, R19, R26 ;  /* 0x000000131d1a7223 */ /* 0x008fe4000001001a */
[----:B------:R0:W5:Y:S02]  /*2440*/  LDL.LU R19, [R1+0xc8] ;  /* 0x0000c80001137983 */ /* 0x0001640000300800 */
[----:B------:R-:W-:Y:S02]  /*2450*/  FFMA.FTZ R26, R18, R32, R26 ;  /* 0x00000020121a7223 */ /* 0x000fe4000001001a */
[----:B------:R0:W5:Y:S02]  /*2460*/  LDL.LU R21, [R1+0xc4] ;  /* 0x0000c40001157983 */ /* 0x0001640000300800 */
[----:B------:R-:W-:Y:S02]  /*2470*/  FFMA.FTZ R30, R23, R6, R26 ;  /* 0x00000006171e7223 */ /* 0x000fe4000001001a */
[----:B------:R0:W5:Y:S01]  /*2480*/  LDL.LU R20, [R1+0xc0] ;  /* 0x0000c00001147983 */ /* 0x0001620000300800 */
[----:B------:R-:W-:Y:S01]  /*2490*/  FADD.FTZ R26, R35, R7 ;  /* 0x00000007231a7221 */ /* 0x000fe20000010000 */
[----:B------:R-:W-:-:S02]  /*24a0*/  FFMA.FTZ R29, R22, R7, R31 ;  /* 0x00000007161d7223 */ /* 0x000fc4000001001f */
        /* <DEDUP_REMOVED lines=11> */
[----:B-1----:R-:W-:Y:S01]  /*2560*/  MOV R6, R30 ;  /* 0x0000001e00067202 */ /* 0x002fe20000000f00 */
[----:B------:R-:W1:Y:S01]  /*2570*/  S2UR UR7, SR_CgaCtaId ;  /* 0x00000000000779c3 */ /* 0x000e620000008800 */
[----:B------:R-:W-:Y:S01]  /*2580*/  UMOV UR5, 0x400 ;  /* 0x0000040000057882 */ /* 0x000fe20000000000 */
[----:B------:R-:W-:Y:S01]  /*2590*/  IMAD.MOV.U32 R34, RZ, RZ, R25 ;  /* 0x000000ffff227224 */ /* 0x000fe200078e0019 */
[----:B--2---:R-:W2:Y:S01]  /*25a0*/  LDL R4, [R1+0x28] ;  /* 0x0000280001047983 */ /* 0x004ea20000100800 */
[----:B------:R-:W-:-:S03]  /*25b0*/  IMAD.MOV.U32 R7, RZ, RZ, R27 ;  /* 0x000000ffff077224 */ /* 0x000fc600078e001b */
[----:B-----5:R3:W-:Y:S04]  /*25c0*/  STL.64 [R1+0xb0], R2 ;  /* 0x0000b00201007387 */ /* 0x0207e80000100a00 */
[----:B0-----:R-:W4:Y:S01]  /*25d0*/  LDL R30, [R1+0xa8] ;  /* 0x0000a800011e7983 */ /* 0x001f220000100800 */
[----:B---3--:R-:W-:-:S03]  /*25e0*/  MOV R2, R29 ;  /* 0x0000001d00027202 */ /* 0x008fc60000000f00 */
[----:B------:R-:W3:Y:S01]  /*25f0*/  LDL R29, [R1+0xa4] ;  /* 0x0000a400011d7983 */ /* 0x000ee20000100800 */
[----:B------:R-:W-:Y:S02]  /*2600*/  MOV R5, R36 ;  /* 0x0000002400057202 */ /* 0x000fe40000000f00 */
[----:B------:R-:W0:Y:S01]  /*2610*/  S2R R36, SR_TID.X ;  /* 0x0000000000247919 */ /* 0x000e220000002100 */
[----:B-1----:R-:W-:Y:S01]  /*2620*/  ULEA UR5, UR7, UR5, 0x18 ;  /* 0x0000000507057291 */ /* 0x002fe2000f8ec03f */
[----:B------:R-:W-:Y:S02]  /*2630*/  SHF.L.U32 R25, R37, 0x1, RZ ;  /* 0x0000000125197819 */ /* 0x000fe400000006ff */
[----:B------:R-:W-:Y:S02]  /*2640*/  MOV R3, R26 ;  /* 0x0000001a00037202 */ /* 0x000fe40000000f00 */
[----:B------:R-:W-:Y:S02]  /*2650*/  LOP3.LUT R25, R25, 0x18, RZ, 0xc0, !PT ;  /* 0x0000001819197812 */ /* 0x000fe400078ec0ff */
[----:B------:R-:W-:-:S04]  /*2660*/  LEA R26, R37, UR5, 0x5 ;  /* 0x00000005251a7c11 */ /* 0x000fc8000f8e28ff */
[C---:B------:R-:W-:Y:S02]  /*2670*/  IADD3 R27, R26.reuse, R25, RZ ;  /* 0x000000191a1b7210 */ /* 0x040fe40007ffe0ff */
[----:B------:R-:W-:Y:S02]  /*2680*/  MOV R35, R28 ;  /* 0x0000001c00237202 */ /* 0x000fe40000000f00 */
[C---:B------:R-:W-:Y:S01]  /*2690*/  LOP3.LUT R28, R25.reuse, 0x8, RZ, 0x3c, !PT ;  /* 0x00000008191c7812 */ /* 0x040fe200078e3cff */
[----:B------:R1:W-:Y:S04]  /*26a0*/  STS.64 [R27], R6 ;  /* 0x000000061b007388 */ /* 0x0003e80000000a00 */
[----:B------:R-:W-:Y:S01]  /*26b0*/  IMAD.IADD R28, R26, 0x1, R28 ;  /* 0x000000011a1c7824 */ /* 0x000fe200078e021c */
[C---:B-1----:R-:W-:Y:S01]  /*26c0*/  LOP3.LUT R27, R25.reuse, 0x10, RZ, 0x3c, !PT ;  /* 0x00000010191b7812 */ /* 0x042fe200078e3cff */
[----:B------:R1:W5:Y:S01]  /*26d0*/  LDL.LU.64 R6, [R1+0xc0] ;  /* 0x0000c00001067983 */ /* 0x0003620000300a00 */
[----:B------:R-:W-:-:S02]  /*26e0*/  LOP3.LUT R25, R25, 0x18, RZ, 0x3c, !PT ;  /* 0x0000001819197812 */ /* 0x000fc400078e3cff */
[----:B0-----:R-:W-:Y:S02]  /*26f0*/  SHF.R.S32.HI R33, RZ, 0x1f, R36 ;  /* 0x0000001fff217819 */ /* 0x001fe40000011424 */
[C---:B------:R-:W-:Y:S02]  /*2700*/  IADD3 R27, R26.reuse, R27, RZ ;  /* 0x0000001b1a1b7210 */ /* 0x040fe40007ffe0ff */
[----:B------:R-:W-:Y:S02]  /*2710*/  IADD3 R25, R26, R25, RZ ;  /* 0x000000191a197210 */ /* 0x000fe40007ffe0ff */
[----:B------:R-:W-:-:S04]  /*2720*/  LEA.HI R33, R33, R36, RZ, 0x2 ;  /* 0x0000002421217211 */ /* 0x000fc800078f10ff */
[----:B------:R-:W-:Y:S01]  /*2730*/  SHF.R.S32.HI R33, RZ, 0x2, R33 ;  /* 0x00000002ff217819 */ /* 0x000fe20000011421 */
[----:B--2---:R0:W-:Y:S04]  /*2740*/  STS.64 [R28], R4 ;  /* 0x000000041c007388 */ /* 0x0041e80000000a00 */
[----:B------:R2:W-:Y:S04]  /*2750*/  STS.64 [R27], R2 ;  /* 0x000000021b007388 */ /* 0x0005e80000000a00 */
[----:B------:R1:W-:Y:S04]  /*2760*/  STS.64 [R25], R34 ;  /* 0x0000002219007388 */ /* 0x0003e80000000a00 */
[----:B0-----:R0:W5:Y:S04]  /*2770*/  LDL.LU.64 R4, [R1+0xb8] ;  /* 0x0000b80001047983 */ /* 0x0011680000300a00 */
[----:B--2---:R0:W5:Y:S01]  /*2780*/  LDL.LU.64 R2, [R1+0xb0] ;  /* 0x0000b00001027983 */ /* 0x0041620000300a00 */
[----:B------:R-:W-:-:S03]  /*2790*/  LEA R28, R33, UR5, 0x5 ;  /* 0x00000005211c7c11 */ /* 0x000fc6000f8e28ff */
[----:B-1----:R-:W2:Y:S04]  /*27a0*/  LDL R34, [R1+0xa0] ;  /* 0x0000a00001227983 */ /* 0x002ea80000100800 */
[----:B------:R-:W2:Y:S01]  /*27b0*/  LDL R33, [R1+0x9c] ;  /* 0x00009c0001217983 */ /* 0x000ea20000100800 */
[----:B----4-:R-:W-:Y:S01]  /*27c0*/  LEA R26, R30, R28, 0x3 ;  /* 0x0000001c1e1a7211 */ /* 0x010fe200078e18ff */
[----:B------:R-:W-:Y:S01]  /*27d0*/  BAR.SYNC.DEFER_BLOCKING 0x0 ;  /* 0x0000000000007b1d */ /* 0x000fe20000010000 */
[----:B---3--:R-:W-:Y:S01]  /*27e0*/  IMAD R28, R29, 0x8, R28 ;  /* 0x000000081d1c7824 */ /* 0x008fe200078e021c */
[----:B------:R-:W-:-:S06]  /*27f0*/  USHF.R.U32.HI UR7, URZ, 0x1, UR6 ;  /* 0x000000013f077899 */ /* 0x000fcc0008011606 */
[----:B------:R-:W1:Y:S01]  /*2800*/  LDC.64 R30, c[0x0][0x260] ;  /* 0x00009800ff1e7b82 */ /* 0x000e620000000a00 */
[----:B------:R-:W3:Y:S01]  /*2810*/  S2R R35, SR_TID.X ;  /* 0x0000000000237919 */ /* 0x000ee20000002100 */
[----:B------:R-:W4:Y:S04]  /*2820*/  LDS.64 R26, [R26] ;  /* 0x000000001a1a7984 */ /* 0x000f280000000a00 */
[----:B------:R-:W0:Y:S01]  /*2830*/  LDS.64 R28, [R28+0x1e00] ;  /* 0x001e00001c1c7984 */ /* 0x000e220000000a00 */
[----:B------:R-:W-:-:S04]  /*2840*/  USHF.L.U32 UR7, UR7, 0x5, URZ ;  /* 0x0000000507077899 */ /* 0x000fc8000800063f */
[----:B------:R-:W-:-:S04]  /*2850*/  ULOP3.LUT UR7, UR7, 0xffffffe0, UR16, 0xe2, !UPT ;  /* 0xffffffe007077892 */ /* 0x000fc8000f8ee210 */
[----:B------:R-:W-:Y:S01]  /*2860*/  UIMAD UR7, UR7, 0x780, UR12 ;  /* 0x00000780070778a4 */ /* 0x000fe2000f8e020c */
[----:B---3--:R-:W-:-:S05]  /*2870*/  IADD3 R36, R35, 0x1e0, RZ ;  /* 0x000001e023247810 */ /* 0x008fca0007ffe0ff */
[----:B------:R-:W-:Y:S01]  /*2880*/  IADD3 R25, R37, UR7, RZ ;  /* 0x0000000725197c10 */ /* 0x000fe2000fffe0ff */
[----:B------:R-:W-:-:S03]  /*2890*/  VIADD R35, R35, 0x1e0 ;  /* 0x000001e023237836 */ /* 0x000fc60000000000 */
[----:B------:R-:W-:Y:S02]  /*28a0*/  SHF.L.U32 R25, R25, 0x1, RZ ;  /* 0x0000000119197819 */ /* 0x000fe400000006ff */
[----:B------:R-:W-:-:S04]  /*28b0*/  SHF.R.S32.HI R35, RZ, 0x1f, R35 ;  /* 0x0000001fff237819 */ /* 0x000fc80000011423 */
[----:B------:R-:W-:Y:S01]  /*28c0*/  LEA.HI R35, R35, R36, RZ, 0x2 ;  /* 0x0000002423237211 */ /* 0x000fe200078f10ff */
[----:B----4-:R-:W-:Y:S01]  /*28d0*/  FADD.FTZ R27, RZ, R27 ;  /* 0x0000001bff1b7221 */ /* 0x010fe20000010000 */
[----:B------:R-:W-:-:S03]  /*28e0*/  FADD.FTZ R26, RZ, R26 ;  /* 0x0000001aff1a7221 */ /* 0x000fc60000010000 */
[----:B0-----:R-:W-:Y:S01]  /*28f0*/  FADD.FTZ R29, R27, R29 ;  /* 0x0000001d1b1d7221 */ /* 0x001fe20000010000 */
[----:B------:R-:W-:Y:S01]  /*2900*/  FADD.FTZ R28, R26, R28 ;  /* 0x0000001c1a1c7221 */ /* 0x000fe20000010000 */
[----:B-1----:R-:W-:Y:S01]  /*2910*/  IMAD.WIDE.U32 R26, R25, 0x4, R30 ;  /* 0x00000004191a7825 */ /* 0x002fe200078e001e */
[----:B------:R-:W-:-:S04]  /*2920*/  SHF.R.S32.HI R35, RZ, 0x2, R35 ;  /* 0x00000002ff237819 */ /* 0x000fc80000011423 */
[----:B------:R0:W-:Y:S02]  /*2930*/  STG.E.64 desc[UR14][R26.64+0xa000], R28 ;  /* 0x00a0001c1a007986 */ /* 0x0001e4000c101b0e */
[----:B0-----:R-:W-:-:S05]  /*2940*/  IADD3 R26, R25, 0x3c0, RZ ;  /* 0x000003c0191a7810 */ /* 0x001fca0007ffe0ff */
[----:B------:R-:W-:Y:S01]  /*2950*/  IMAD.WIDE.U32 R26, R26, 0x4, R30 ;  /* 0x000000041a1a7825 */ /* 0x000fe200078e001e */
[----:B------:R-:W-:-:S04]  /*2960*/  LEA R30, R35, UR5, 0x5 ;  /* 0x00000005231e7c11 */ /* 0x000fc8000f8e28ff */
[-C--:B--2---:R-:W-:Y:S02]  /*2970*/  LEA R28, R34, R30.reuse, 0x3 ;  /* 0x0000001e221c7211 */ /* 0x084fe400078e18ff */
[----:B------:R-:W-:-:S04]  /*2980*/  LEA R30, R33, R30, 0x3 ;  /* 0x0000001e211e7211 */ /* 0x000fc800078e18ff */
[----:B------:R-:W0:Y:S04]  /*2990*/  LDS.64 R28, [R28] ;  /* 0x000000001c1c7984 */ /* 0x000e280000000a00 */
[----:B------:R-:W1:Y:S01]  /*29a0*/  LDS.64 R30, [R30+0x1e00] ;  /* 0x001e00001e1e7984 */ /* 0x000e620000000a00 */
[----:B0-----:R-:W-:Y:S01]  /*29b0*/  FADD.FTZ R29, RZ, R29 ;  /* 0x0000001dff1d7221 */ /* 0x001fe20000010000 */
[----:B------:R-:W-:-:S03]  /*29c0*/  FADD.FTZ R28, RZ, R28 ;  /* 0x0000001cff1c7221 */ /* 0x000fc60000010000 */
[----:B-1----:R-:W-:Y:S01]  /*29d0*/  FADD.FTZ R31, R29, R31 ;  /* 0x0000001f1d1f7221 */ /* 0x002fe20000010000 */
[----:B------:R-:W-:-:S05]  /*29e0*/  FADD.FTZ R30, R28, R30 ;  /* 0x0000001e1c1e7221 */ /* 0x000fca0000010000 */
[----:B------:R1:W-:Y:S02]  /*29f0*/  STG.E.64 desc[UR14][R26.64+0xa000], R30 ;  /* 0x00a0001e1a007986 */ /* 0x0003e4000c101b0e */
.L_x_1275:
        /* <DEDUP_REMOVED lines=17> */
[----:B------:R-:W-:-:S03]  /*2b10*/  SHF.R.S32.HI R26, RZ, 0x2, R26 ;  /* 0x00000002ff1a7819 */ /* 0x000fc6000001141a */
[----:B------:R-:W-:Y:S02]  /*2b20*/  IMAD.IADD R28, R30, 0x1, R28 ;  /* 0x000000011e1c7824 */ /* 0x000fe400078e021c */
[----:B------:R-:W-:-:S04]  /*2b30*/  IMAD R26, R26, 0x18, R2 ;  /* 0x000000181a1a7824 */ /* 0x000fc800078e0202 */
[----:B------:R-:W-:Y:S01]  /*2b40*/  LDS.64 R28, [R28] ;  /* 0x000000001c1c7984 */ /* 0x000fe20000000a00 */
[----:B------:R-:W-:-:S06]  /*2b50*/  IADD3 R26, R26, R30, RZ ;  /* 0x0000001e1a1a7210 */ /* 0x000fcc0007ffe0ff */
        /* <DEDUP_REMOVED lines=257> */
.L_x_1277:
[----:B------:R-:W-:Y:S05]  /*3b70*/  BSYNC B0 ;  /* 0x0000000000007941 */ /* 0x000fea0003800000 */
.L_x_1276:
[----:B------:R-:W2:Y:S04]  /*3b80*/  LDL.LU R33, [R1+0x20] ;  /* 0x0000200001217983 */ /* 0x000ea80000300800 */
[----:B------:R-:W3:Y:S01]  /*3b90*/  LDL.LU R29, [R1+0x24] ;  /* 0x00002400011d7983 */ /* 0x000ee20000300800 */
[----:B------:R-:W-:Y:S01]  /*3ba0*/  LOP3.LUT P1, RZ, R37, 0xfffffff1, RZ, 0xc0, !PT ;  /* 0xfffffff125ff7812 */ /* 0x000fe2000782c0ff */
[----:B------:R-:W-:Y:S02]  /*3bb0*/  BSSY B0, `(.L_x_1278) ;  /* 0x0000014000007945 */ /* 0x000fe40003800000 */
[----:B------:R-:W0:Y:S04]  /*3bc0*/  SHFL.BFLY PT, R28, R26, 0x1, 0x1f ;  /* 0x0c201f001a1c7f89 */ /* 0x000e2800000e0000 */
[----:B------:R-:W1:Y:S01]  /*3bd0*/  SHFL.BFLY PT, R25, R27, 0x1, 0x1f ;  /* 0x0c201f001b197f89 */ /* 0x000e6200000e0000 */
[----:B0-----:R-:W-:Y:S01]  /*3be0*/  FADD.FTZ R26, R28, R26 ;  /* 0x0000001a1c1a7221 */ /* 0x001fe20000010000 */
[----:B-1----:R-:W-:Y:S01]  /*3bf0*/  FADD.FTZ R27, R25, R27 ;  /* 0x0000001b191b7221 */ /* 0x002fe20000010000 */
[----:B--2---:R-:W-:-:S02]  /*3c00*/  PRMT R30, R33, 0x7632, R30 ;  /* 0x00007632211e7816 */ /* 0x004fc4000000001e */
[----:B---3--:R-:W-:Y:S01]  /*3c10*/  PRMT R31, R29, 0x7632, R31 ;  /* 0x000076321d1f7816 */ /* 0x008fe2000000001f */
[----:B------:R-:W-:Y:S06]  /*3c20*/  @P1 BRA `(.L_x_1279) ;  /* 0x0000000000301947 */ /* 0x000fec0003800000 */
[----:B------:R-:W-:Y:S01]  /*3c30*/  SHF.R.U32.HI R28, RZ, 0x1, R37 ;  /* 0x00000001ff1c7819 */ /* 0x000fe20000011625 */
[----:B------:R-:W-:Y:S01]  /*3c40*/  ULDC UR5, c[0x0][0x10] ;  /* 0x0000040000057ab9 */ /* 0x000fe20000000800 */
[----:B------:R-:W-:Y:S01]  /*3c50*/  MOV R25, UR16 ;  /* 0x0000001000197c02 */ /* 0x000fe20008000f00 */
[----:B------:R-:W-:Y:S01]  /*3c60*/  UIMAD UR5, UR5, UR4, UR6 ;  /* 0x00000004050572a4 */ /* 0x000fe2000f8e0206 */
[----:B------:R-:W-:-:S04]  /*3c70*/  SHF.L.U32 R28, R28, 0x5, RZ ;  /* 0x000000051c1c7819 */ /* 0x000fc800000006ff */
[----:B------:R-:W-:Y:S02]  /*3c80*/  LOP3.LUT R25, R28, 0xffffffe0, R25, 0xe2, !PT ;  /* 0xffffffe01c197812 */ /* 0x000fe400078ee219 */
[----:B------:R-:W-:-:S04]  /*3c90*/  MOV R28, UR5 ;  /* 0x00000005001c7c02 */ /* 0x000fc80008000f00 */
[----:B------:R-:W-:Y:S02]  /*3ca0*/  LEA R25, R28, R25, 0x8 ;  /* 0x000000191c197211 */ /* 0x000fe400078e40ff */
[----:B------:R-:W0:Y:S03]  /*3cb0*/  LDC.64 R28, c[0x0][0x260] ;  /* 0x00009800ff1c7b82 */ /* 0x000e260000000a00 */
[----:B------:R-:W-:-:S04]  /*3cc0*/  IMAD.SHL.U32 R25, R25, 0x2, RZ ;  /* 0x0000000219197824 */ /* 0x000fc800078e00ff */
[----:B0-----:R-:W-:-:S05]  /*3cd0*/  IMAD.WIDE.U32 R28, R25, 0x4, R28 ;  /* 0x00000004191c7825 */ /* 0x001fca00078e001c */
[----:B------:R0:W-:Y:S02]  /*3ce0*/  STG.E.64 desc[UR14][R28.64], R26 ;  /* 0x0000001a1c007986 */ /* 0x0001e4000c101b0e */
.L_x_1279:
[----:B------:R-:W-:Y:S05]  /*3cf0*/  BSYNC B0 ;  /* 0x0000000000007941 */ /* 0x000fea0003800000 */
.L_x_1278:
[----:B------:R-:W2:Y:S04]  /*3d00*/  LDL.LU R33, [R1+0x8] ;  /* 0x0000080001217983 */ /* 0x000ea80000300800 */
[----:B0-----:R-:W3:Y:S01]  /*3d10*/  LDL.LU R29, [R1+0xc] ;  /* 0x00000c00011d7983 */ /* 0x001ee20000300800 */
[----:B------:R-:W-:Y:S01]  /*3d20*/  UISETP.GE.U32.AND UP0, UPT, UR8, UR13, UPT ;  /* 0x0000000d0800728c */ /* 0x000fe2000bf06070 */
[----:B------:R-:W-:Y:S02]  /*3d30*/  PRMT R9, R10, 0x7632, R9 ;  /* 0x000076320a097816 */ /* 0x000fe40000000009 */
[----:B-----5:R-:W-:Y:S01]  /*3d40*/  PRMT R26, R22, 0x7632, R26 ;  /* 0x00007632161a7816 */ /* 0x020fe2000000001a */
[----:B------:R-:W-:Y:S01]  /*3d50*/  UISETP.GE.AND.EX UP0, UPT, UR9, UR11, UPT, UP0 ;  /* 0x0000000b0900728c */ /* 0x000fe2000bf06300 */
[----:B------:R-:W-:-:S02]  /*3d60*/  PRMT R28, R18, 0x7632, R28 ;  /* 0x00007632121c7816 */ /* 0x000fc4000000001c */
[----:B------:R-:W-:Y:S02]  /*3d70*/  PRMT R23, R23, 0x7632, R23 ;  /* 0x0000763217177816 */ /* 0x000fe40000000017 */
[----:B------:R-:W-:Y:S02]  /*3d80*/  PRMT R19, R19, 0x7632, R19 ;  /* 0x0000763213137816 */ /* 0x000fe40000000013 */
[----:B------:R-:W-:Y:S02]  /*3d90*/  PLOP3.LUT P1, PT, PT, PT, UP0, 0x80, 0x0 ;  /* 0x000000000000781c */ /* 0x000fe40003f2f008 */
        /* <DEDUP_REMOVED lines=10> */
[----:B--2---:R-:W-:Y:S02]  /*3e40*/  PRMT R27, R33, 0x7632, R27 ;  /* 0x00007632211b7816 */ /* 0x004fe4000000001b */
[----:B---3--:R-:W-:-:S04]  /*3e50*/  PRMT R8, R29, 0x7632, R8 ;  /* 0x000076321d087816 */ /* 0x008fc80000000008 */
[----:B------:R-:W-:Y:S01]  /*3e60*/  PRMT R22, R8, 0x7632, R22 ;  /* 0x0000763208167816 */ /* 0x000fe20000000016 */
[----:B------:R-:W-:Y:S06]  /*3e70*/  @P1 BRA `(.L_x_1280) ;  /* 0x0000000000581947 */ /* 0x000fec0003800000 */
[----:B------:R-:W-:Y:S01]  /*3e80*/  BAR.SYNC.DEFER_BLOCKING 0x0 ;  /* 0x0000000000007b1d */ /* 0x000fe20000010000 */
[----:B------:R-:W-:-:S13]  /*3e90*/  ISETP.NE.AND P1, PT, R37, RZ, PT ;  /* 0x000000ff2500720c */ /* 0x000fda0003f25270 */
[----:B------:R-:W-:Y:S05]  /*3ea0*/  @P1 BRA `(.L_x_1281) ;  /* 0x0000000000401947 */ /* 0x000fea0003800000 */
[----:B------:R-:W0:Y:S01]  /*3eb0*/  LDC.64 R34, c[0x0][0x268] ;  /* 0x00009a00ff227b82 */ /* 0x000e220000000a00 */
[----:B------:R-:W-:Y:S02]  /*3ec0*/  MOV R10, UR6 ;  /* 0x00000006000a7c02 */ /* 0x000fe40008000f00 */
[----:B------:R-:W-:Y:S02]  /*3ed0*/  ISETP.NE.AND P1, PT, RZ, UR16, PT ;  /* 0x00000010ff007c0c */ /* 0x000fe4000bf25270 */
[----:B------:R-:W-:-:S04]  /*3ee0*/  MOV R29, 0x7fffffe1 ;  /* 0x7fffffe1001d7802 */ /* 0x000fc80000000f00 */
[----:B------:R-:W-:Y:S01]  /*3ef0*/  SEL R29, R29, 0x1, !P1 ;  /* 0x000000011d1d7807 */ /* 0x000fe20004800000 */
[----:B0-----:R-:W-:Y:S01]  /*3f00*/  IMAD.WIDE.U32 R10, R10, 0x4, R34 ;  /* 0x000000040a0a7825 */ /* 0x001fe200078e0022 */
[----:B------:R-:W-:Y:S06]  /*3f10*/  MEMBAR.ALL.GPU ;  /* 0x0000000000007992 */ /* 0x000fec000000a000 */
[----:B------:R-:W-:-:S00]  /*3f20*/  ERRBAR ;  /* 0x00000000000079ab */ /* 0x000fc00000000000 */
[----:B------:R-:W-:Y:S06]  /*3f30*/  CGAERRBAR ;  /* 0x00000000000075ab */ /* 0x000fec0000000000 */
[----:B------:R0:W5:Y:S02]  /*3f40*/  ATOM.E.ADD.STRONG.GPU PT, R29, desc[UR14][R10.64], R29 ;  /* 0x0000001d0a1d798a */ /* 0x00016400081ee1ce */
.L_x_1282:
[----:B------:R-:W2:Y:S04]  /*3f50*/  LD.E.STRONG.GPU R33, desc[UR14][R10.64] ;  /* 0x0000000e0a217980 */ /* 0x000ea8000c10f900 */
[----:B--2---:R-:W-:Y:S01]  /*3f60*/  CCTL.IVALL ;  /* 0x00000000ff00798f */ /* 0x004fe20002000000 */
[----:B------:R-:W-:Y:S05]  /*3f70*/  YIELD ;  /* 0x0000000000007946 */ /* 0x000fea0003800000 */
[----:B-----5:R-:W-:-:S04]  /*3f80*/  LOP3.LUT R33, R33, R29, RZ, 0x3c, !PT ;  /* 0x0000001d21217212 */ /* 0x020fc800078e3cff */
[----:B------:R-:W-:-:S13]  /*3f90*/  ISETP.GT.AND P1, PT, R33, -0x1, PT ;  /* 0xffffffff2100780c */ /* 0x000fda0003f24270 */
[----:B------:R-:W-:Y:S05]  /*3fa0*/  @P1 BRA `(.L_x_1282) ;  /* 0xfffffffc00e81947 */ /* 0x000fea000383ffff */
.L_x_1281:
[----:B------:R-:W-:Y:S05]  /*3fb0*/  WARPSYNC.ALL ;  /* 0x0000000000007948 */ /* 0x000fea0003800000 */
[----:B------:R-:W-:Y:S06]  /*3fc0*/  BAR.SYNC.DEFER_BLOCKING 0x0 ;  /* 0x0000000000007b1d */ /* 0x000fec0000010000 */
[----:B------:R-:W-:Y:S05]  /*3fd0*/  BRA `(.L_x_1283) ;  /* 0x0000000000687947 */ /* 0x000fea0003800000 */
.L_x_1280:
[----:B------:R-:W0:Y:S01]  /*3fe0*/  S2R R10, SR_TID.X ;  /* 0x00000000000a7919 */ /* 0x000e220000002100 */
[----:B------:R-:W-:Y:S01]  /*3ff0*/  BAR.SYNC.DEFER_BLOCKING 0x0 ;  /* 0x0000000000007b1d */ /* 0x000fe20000010000 */
[----:B0-----:R-:W-:-:S13]  /*4000*/  ISETP.NE.AND P1, PT, R10, RZ, PT ;  /* 0x000000ff0a00720c */ /* 0x001fda0003f25270 */
[----:B------:R-:W-:Y:S05]  /*4010*/  @P1 BRA `(.L_x_1284) ;  /* 0x0000000000501947 */ /* 0x000fea0003800000 */
[----:B------:R-:W0:Y:S01]  /*4020*/  LDC.64 R34, c[0x0][0x268] ;  /* 0x00009a00ff227b82 */ /* 0x000e220000000a00 */
[----:B------:R-:W-:Y:S01]  /*4030*/  USHF.R.U32.HI UR5, URZ, 0x1, UR6 ;  /* 0x000000013f057899 */ /* 0x000fe20008011606 */
[----:B------:R-:W-:-:S05]  /*4040*/  IMAD.MOV.U32 R29, RZ, RZ, 0x7fffff61 ;  /* 0x7fffff61ff1d7424 */ /* 0x000fca00078e00ff */
[----:B------:R-:W-:Y:S01]  /*4050*/  IADD3 R10, RZ, -UR5, RZ ;  /* 0x80000005ff0a7c10 */ /* 0x000fe2000fffe0ff */
[----:B------:R-:W-:-:S03]  /*4060*/  ULOP3.LUT UR5, UR6, 0x1, URZ, 0xc0, !UPT ;  /* 0x0000000106057892 */ /* 0x000fc6000f8ec03f */
[----:B------:R-:W-:Y:S01]  /*4070*/  ISETP.NE.AND P1, PT, R10, UR16, PT ;  /* 0x000000100a007c0c */ /* 0x000fe2000bf25270 */
[----:B------:R-:W-:-:S03]  /*4080*/  ULOP3.LUT UR5, UR5, 0xa, URZ, 0xfc, !UPT ;  /* 0x0000000a05057892 */ /* 0x000fc6000f8efc3f */
[----:B------:R-:W-:-:S03]  /*4090*/  SEL R29, R29, 0x1, !P1 ;  /* 0x000000011d1d7807 */ /* 0x000fc60004800000 */
[----:B------:R-:W-:-:S05]  /*40a0*/  MOV R10, UR5 ;  /* 0x00000005000a7c02 */ /* 0x000fca0008000f00 */
[----:B0-----:R-:W-:Y:S01]  /*40b0*/  IMAD.WIDE.U32 R10, R10, 0x4, R34 ;  /* 0x000000040a0a7825 */ /* 0x001fe200078e0022 */
[----:B------:R-:W-:Y:S06]  /*40c0*/  MEMBAR.ALL.GPU ;  /* 0x0000000000007992 */ /* 0x000fec000000a000 */
[----:B------:R-:W-:-:S00]  /*40d0*/  ERRBAR ;  /* 0x00000000000079ab */ /* 0x000fc00000000000 */
[----:B------:R-:W-:Y:S06]  /*40e0*/  CGAERRBAR ;  /* 0x00000000000075ab */ /* 0x000fec0000000000 */
[----:B------:R0:W5:Y:S02]  /*40f0*/  ATOM.E.ADD.STRONG.GPU PT, R29, desc[UR14][R10.64], R29 ;  /* 0x0000001d0a1d798a */ /* 0x00016400081ee1ce */
.L_x_1285:
[----:B------:R-:W2:Y:S04]  /*4100*/  LD.E.STRONG.GPU R33, desc[UR14][R10.64] ;  /* 0x0000000e0a217980 */ /* 0x000ea8000c10f900 */
[----:B--2---:R-:W-:Y:S01]  /*4110*/  CCTL.IVALL ;  /* 0x00000000ff00798f */ /* 0x004fe20002000000 */
[----:B------:R-:W-:Y:S05]  /*4120*/  YIELD ;  /* 0x0000000000007946 */ /* 0x000fea0003800000 */
[----:B-----5:R-:W-:-:S04]  /*4130*/  LOP3.LUT R33, R33, R29, RZ, 0x3c, !PT ;  /* 0x0000001d21217212 */ /* 0x020fc800078e3cff */
[----:B------:R-:W-:-:S13]  /*4140*/  ISETP.GT.AND P1, PT, R33, -0x1, PT ;  /* 0xffffffff2100780c */ /* 0x000fda0003f24270 */
[----:B------:R-:W-:Y:S05]  /*4150*/  @P1 BRA `(.L_x_1285) ;  /* 0xfffffffc00e81947 */ /* 0x000fea000383ffff */
.L_x_1284:
[----:B------:R-:W-:Y:S05]  /*4160*/  WARPSYNC.ALL ;  /* 0x0000000000007948 */ /* 0x000fea0003800000 */
[----:B------:R-:W-:Y:S06]  /*4170*/  BAR.SYNC.DEFER_BLOCKING 0x0 ;  /* 0x0000000000007b1d */ /* 0x000fec0000010000 */
.L_x_1283:
[----:B------:R-:W1:Y:S01]  /*4180*/  S2R R33, SR_TID.X ;  /* 0x0000000000217919 */ /* 0x000e620000002100 */
[----:B0-----:R-:W-:Y:S01]  /*4190*/  MOV R11, UR4 ;  /* 0x00000004000b7c02 */ /* 0x001fe20008000f00 */
[----:B------:R-:W-:Y:S01]  /*41a0*/  IMAD.MOV.U32 R29, RZ, RZ, RZ ;  /* 0x000000ffff1d7224 */ /* 0x000fe200078e00ff */
[----:B------:R-:W2:Y:S01]  /*41b0*/  LDL.LU R36, [R1+0x98] ;  /* 0x0000980001247983 */ /* 0x000ea20000300800 */
[----:B------:R-:W0:Y:S01]  /*41c0*/  S2UR UR7, SR_CgaCtaId ;  /* 0x00000000000779c3 */ /* 0x000e220000008800 */
[----:B------:R-:W-:Y:S01]  /*41d0*/  UMOV UR5, 0x400 ;  /* 0x0000040000057882 */ /* 0x000fe20000000000 */
[----:B------:R-:W-:Y:S02]  /*41e0*/  SHF.L.U32 R27, R27, 0x10, RZ ;  /* 0x000000101b1b7819 */ /* 0x000fe400000006ff */
[----:B------:R-:W-:Y:S02]  /*41f0*/  SHF.L.U32 R30, R30, 0x10, RZ ;  /* 0x000000101e1e7819 */ /* 0x000fe400000006ff */
[----:B------:R-:W-:-:S02]  /*4200*/  SHF.L.U32 R26, R26, 0x10, RZ ;  /* 0x000000101a1a7819 */ /* 0x000fc400000006ff */
[----:B------:R-:W-:Y:S02]  /*4210*/  SHF.L.U32 R28, R28, 0x10, RZ ;  /* 0x000000101c1c7819 */ /* 0x000fe400000006ff */
[----:B------:R-:W-:Y:S02]  /*4220*/  SHF.L.U32 R31, R31, 0x10, RZ ;  /* 0x000000101f1f7819 */ /* 0x000fe400000006ff */
[----:B------:R-:W-:Y:S01]  /*4230*/  SHF.L.U32 R23, R23, 0x10, RZ ;  /* 0x0000001017177819 */ /* 0x000fe200000006ff */
[----:B------:R-:W-:Y:S01]  /*4240*/  IMAD.U32 R20, R20, 0x10000, RZ ;  /* 0x0001000014147824 */ /* 0x000fe200078e00ff */
[----:B------:R-:W-:Y:S02]  /*4250*/  SHF.L.U32 R19, R19, 0x10, RZ ;  /* 0x0000001013137819 */ /* 0x000fe400000006ff */
[----:B------:R-:W-:Y:S02]  /*4260*/  SHF.L.U32 R21, R21, 0x10, RZ ;  /* 0x0000001015157819 */ /* 0x000fe400000006ff */
[----:B------:R-:W-:-:S02]  /*4270*/  SHF.L.U32 R14, R14, 0x10, RZ ;  /* 0x000000100e0e7819 */ /* 0x000fc400000006ff */
[----:B------:R-:W-:Y:S01]  /*4280*/  SHF.L.U32 R16, R16, 0x10, RZ ;  /* 0x0000001010107819 */ /* 0x000fe200000006ff */
[----:B------:R-:W-:Y:S01]  /*4290*/  IMAD.U32 R17, R17, 0x10000, RZ ;  /* 0x0001000011117824 */ /* 0x000fe200078e00ff */
[----:B------:R-:W-:Y:S02]  /*42a0*/  SHF.L.U32 R15, R15, 0x10, RZ ;  /* 0x000000100f0f7819 */ /* 0x000fe400000006ff */
[----:B------:R-:W-:Y:S02]  /*42b0*/  SHF.L.U32 R9, R9, 0x10, RZ ;  /* 0x0000001009097819 */ /* 0x000fe400000006ff */
[----:B------:R-:W-:Y:S02]  /*42c0*/  SHF.L.U32 R18, R18, 0x10, RZ ;  /* 0x0000001012127819 */ /* 0x000fe400000006ff */
[----:B------:R-:W-:Y:S01]  /*42d0*/  SHF.L.U32 R12, R12, 0x10, RZ ;  /* 0x000000100c0c7819 */ /* 0x000fe200000006ff */
[----:B------:R-:W-:Y:S01]  /*42e0*/  IMAD.U32 R13, R13, 0x10000, RZ ;  /* 0x000100000d0d7824 */ /* 0x000fe200078e00ff */
[----:B-1----:R-:W-:Y:S01]  /*42f0*/  ISETP.GT.U32.AND P1, PT, R33, 0xff, PT ;  /* 0x000000ff2100780c */ /* 0x002fe20003f24070 */
[----:B------:R-:W-:-:S12]  /*4300*/  ULDC.64 UR18, c[0x0][0x210] ;  /* 0x0000840000127ab9 */ /* 0x000fd80000000a00 */
[----:B------:R-:W1:Y:S08]  /*4310*/  @!P1 LDC R10, c[0x0][0x10] ;  /* 0x00000400ff0a9b82 */ /* 0x000e700000000800 */
[----:B------:R-:W3:Y:S01]  /*4320*/  @!P1 LDC.64 R34, c[0x0][0x260] ;  /* 0x00009800ff229b82 */ /* 0x000ee20000000a00 */
[----:B-1----:R-:W-:Y:S01]  /*4330*/  @!P1 IMAD R10, R10, R11, UR6 ;  /* 0x000000060a0a9e24 */ /* 0x002fe2000f8e020b */
[----:B------:R-:W-:-:S04]  /*4340*/  @!P1 LOP3.LUT R11, R33, 0x7fffffe0, RZ, 0xc0, !PT ;  /* 0x7fffffe0210b9812 */ /* 0x000fc800078ec0ff */
[----:B------:R-:W-:Y:S02]  /*4350*/  @!P1 LEA R10, R10, R11, 0x8 ;  /* 0x0000000b0a0a9211 */ /* 0x000fe400078e40ff */
[----:B------:R-:W-:-:S04]  /*4360*/  @!P1 LOP3.LUT R11, R33, 0x1f, RZ, 0xc0, !PT ;  /* 0x0000001f210b9812 */ /* 0x000fc800078ec0ff */
[----:B------:R-:W-:-:S04]  /*4370*/  @!P1 IADD3 R10, R10, R11, RZ ;  /* 0x0000000b0a0a9210 */ /* 0x000fc80007ffe0ff */
[----:B------:R-:W-:-:S05]  /*4380*/  @!P1 SHF.L.U32 R10, R10, 0x1, RZ ;  /* 0x000000010a0a9819 */ /* 0x000fca00000006ff */
[----:B---3--:R-:W-:Y:S01]  /*4390*/  @!P1 IMAD.WIDE.U32 R10, R10, 0x4, R34 ;  /* 0x000000040a0a9825 */ /* 0x008fe200078e0022 */
[----:B------:R-:W-:-:S03]  /*43a0*/  UIADD3 UR5, UR5, 0x5280, URZ ;  /* 0x0000528005057890 */ /* 0x000fc6000fffe03f */
[----:B------:R-:W-:Y:S01]  /*43b0*/  FADD.FTZ R27, -R24, R27 ;  /* 0x0000001b181b7221 */ /* 0x000fe20000010100 */
[----:B------:R-:W3:Y:S04]  /*43c0*/  LDL.LU R34, [R1+0x34] ;  /* 0x0000340001227983 */ /* 0x000ee80000300800 */
[----:B------:R-:W4:Y:S01]  /*43d0*/  @!P1 LDG.E.64 R10, desc[UR14][R10.64] ;  /* 0x0000000e0a0a9981 */ /* 0x000f22000c1e1b00 */
[----:B0-----:R-:W-:Y:S01]  /*43e0*/  ULEA UR5, UR7, UR5, 0x18 ;  /* 0x0000000507057291 */ /* 0x001fe2000f8ec03f */
[----:B------:R-:W-:Y:S01]  /*43f0*/  FMUL.FTZ R27, R3, R27 ;  /* 0x0000001b031b7220 */ /* 0x000fe20000410000 */
[----:B----4-:R-:W-:Y:S01]  /*4400*/  @!P1 FADD.FTZ R29, RZ, R10 ;  /* 0x0000000aff1d9221 */ /* 0x010fe20000010000 */
[----:B------:R-:W-:-:S06]  /*4410*/  HFMA2.MMA R10, -RZ, RZ, 0, 0 ;  /* 0x00000000ff0a7435 */ /* 0x000fcc00000001ff */
[----:B------:R-:W-:Y:S01]  /*4420*/  @!P1 FADD.FTZ R10, RZ, R11 ;  /* 0x0000000bff0a9221 */ /* 0x000fe20000010000 */
[----:B------:R-:W-:Y:S01]  /*4430*/  LOP3.LUT P1, RZ, R33, 0xffffff1f, RZ, 0xc0, !PT ;  /* 0xffffff1f21ff7812 */ /* 0x000fe2000782c0ff */
        /* <DEDUP_REMOVED lines=19> */
[----:B------:R-:W-:Y:S01]  /*4570*/  @!P1 FMUL.FTZ R10, R10, 3.2552085031056776643e-05 ;  /* 0x380888890a0a9820 */ /* 0x000fe20000410000 */
[----:B0-----:R-:W-:Y:S01]  /*4580*/  FADD.FTZ R11, R11, R29 ;  /* 0x0000001d0b0b7221 */ /* 0x001fe20000010000 */
[----:B------:R-:W-:Y:S02]  /*4590*/  @!P1 SHF.R.U32.HI R29, RZ, 0x2, R33 ;  /* 0x00000002ff1d9819 */ /* 0x000fe40000011621 */
[----:B------:R-:W4:Y:S01]  /*45a0*/  LDL.LU R33, [R1+0x58] ;  /* 0x0000580001217983 */ /* 0x000f220000300800 */
[----:B------:R-:W-:Y:S01]  /*45b0*/  @!P1 FMUL.FTZ R11, R11, 3.2552085031056776643e-05 ;  /* 0x380888890b0b9820 */ /* 0x000fe20000410000 */
[----:B------:R-:W-:-:S05]  /*45c0*/  @!P1 LOP3.LUT R29, R29, 0x3ffffff8, RZ, 0xc0, !PT ;  /* 0x3ffffff81d1d9812 */ /* 0x000fca00078ec0ff */
[----:B------:R0:W-:Y:S02]  /*45d0*/  @!P1 STS.64 [R29+UR5], R10 ;  /* 0x0000000a1d009988 */ /* 0x0001e40008000a05 */
[----:B0-----:R-:W-:-:S04]  /*45e0*/  FFMA.FTZ R10, R27, R30, R26 ;  /* 0x0000001e1b0a7223 */ /* 0x001fc8000001001a */
[----:B------:R-:W-:-:S06]  /*45f0*/  FMUL.FTZ R11, R10, -1.4426950216293334961 ;  /* 0xbfb8aa3b0a0b7820 */ /* 0x000fcc0000410000 */
[----:B------:R-:W0:Y:S02]  /*4600*/  MUFU.EX2 R11, R11 ;  /* 0x0000000b000b7308 */ /* 0x000e240000000800 */
[----:B0-----:R-:W-:-:S06]  /*4610*/  FADD.FTZ R11, R11, 1 ;  /* 0x3f8000000b0b7421 */ /* 0x001fcc0000010000 */
[----:B------:R-:W0:Y:S01]  /*4620*/  MUFU.RCP R11, R11 ;  /* 0x0000000b000b7308 */ /* 0x000e220000001000 */
[----:B------:R-:W-:-:S04]  /*4630*/  USHF.L.U32 UR7, UR10, 0x3, URZ ;  /* 0x000000030a077899 */ /* 0x000fc8000800063f */
[----:B------:R-:W-:Y:S01]  /*4640*/  ULOP3.LUT UR7, UR7, 0x8, URZ, 0xc0, !UPT ;  /* 0x0000000807077892 */ /* 0x000fe2000f8ec03f */
[----:B0-----:R-:W-:-:S04]  /*4650*/  FADD.FTZ R29, -R11, 1 ;  /* 0x3f8000000b1d7421 */ /* 0x001fc80000010100 */
[----:B------:R-:W-:Y:S01]  /*4660*/  FFMA.FTZ R29, R10, R29, 1 ;  /* 0x3f8000000a1d7423 */ /* 0x000fe2000001001d */
[----:B--2---:R-:W-:Y:S02]  /*4670*/  VIADD R10, R36, -UR7 ;  /* 0x80000007240a7c36 */ /* 0x004fe40008000000 */
[----:B------:R-:W2:Y:S04]  /*4680*/  LDL.LU R36, [R1+0x30] ;  /* 0x0000300001247983 */ /* 0x000ea80000300800 */
[----:B------:R-:W5:Y:S01]  /*4690*/  LDL.LU R35, [R1+0x5c] ;  /* 0x00005c0001237983 */ /* 0x000f620000300800 */
[----:B------:R-:W-:Y:S01]  /*46a0*/  FMUL.FTZ R11, R11, R29 ;  /* 0x0000001d0b0b7220 */ /* 0x000fe20000410000 */
[----:B------:R-:W-:-:S03]  /*46b0*/  LEA R10, R10, UR5, 0x3 ;  /* 0x000000050a0a7c11 */ /* 0x000fc6000f8e18ff */
[----:B------:R-:W-:Y:S01]  /*46c0*/  FMUL.FTZ R28, R28, R11 ;  /* 0x0000000b1c1c7220 */ /* 0x000fe20000410000 */
[----:B------:R-:W-:Y:S06]  /*46d0*/  BAR.SYNC.DEFER_BLOCKING 0x0 ;  /* 0x0000000000007b1d */ /* 0x000fec0000010000 */
[----:B------:R-:W3:Y:S01]  /*46e0*/  LDS.64 R10, [R10] ;  /* 0x000000000a0a7984 */ /* 0x000ee20000000a00 */
[----:B------:R-:W-:-:S05]  /*46f0*/  SHF.L.U32 R29, R8, 0x10, RZ ;  /* 0x00000010081d7819 */ /* 0x000fca00000006ff */
[----:B------:R-:W-:Y:S01]  /*4700*/  FADD.FTZ R29, -R24, R29 ;  /* 0x0000001d181d7221 */ /* 0x000fe20000010100 */
[----:B---3--:R-:W-:Y:S01]  /*4710*/  FFMA.FTZ R8, R0, R34, -R10 ;  /* 0x0000002200087223 */ /* 0x008fe2000001080a */
[----:B------:R-:W-:-:S03]  /*4720*/  FADD.FTZ R20, -R24, R20 ;  /* 0x0000001418147221 */ /* 0x000fc60000010100 */
[----:B----4-:R-:W-:Y:S01]  /*4730*/  FFMA.FTZ R8, R33, -R11, R8 ;  /* 0x8000000b21087223 */ /* 0x010fe20000010008 */
[----:B------:R-:W-:Y:S01]  /*4740*/  FFMA.FTZ R33, R30, R28, -R10 ;  /* 0x0000001c1e217223 */ /* 0x000fe2000001080a */
[----:B------:R-:W-:-:S04]  /*4750*/  FMUL.FTZ R28, R3, R29 ;  /* 0x0000001d031c7220 */ /* 0x000fc80000410000 */
[----:B------:R-:W-:-:S04]  /*4760*/  FFMA.FTZ R34, R28, R31, R23 ;  /* 0x0000001f1c227223 */ /* 0x000fc80000010017 */
[----:B------:R-:W-:-:S06]  /*4770*/  FMUL.FTZ R29, R34, -1.4426950216293334961 ;  /* 0xbfb8aa3b221d7820 */ /* 0x000fcc0000410000 */
[----:B------:R-:W0:Y:S01]  /*4780*/  MUFU.EX2 R29, R29 ;  /* 0x0000001d001d7308 */ /* 0x000e220000000800 */
[----:B------:R-:W-:Y:S01]  /*4790*/  FFMA.FTZ R27, -R11, R27, R33 ;  /* 0x0000001b0b1b7223 */ /* 0x000fe20000010121 */
[----:B0-----:R-:W-:-:S06]  /*47a0*/  FADD.FTZ R29, R29, 1 ;  /* 0x3f8000001d1d7421 */ /* 0x001fcc0000010000 */
[----:B------:R2:W0:Y:S02]  /*47b0*/  MUFU.RCP R33, R29 ;  /* 0x0000001d00217308 */ /* 0x0004240000001000 */
[----:B--2---:R-:W-:Y:S01]  /*47c0*/  FFMA.FTZ R29, R4, R36, -R10 ;  /* 0x00000024041d7223 */ /* 0x004fe2000001080a */
[C---:B------:R-:W-:Y:S01]  /*47d0*/  FADD.FTZ R14, -R24.reuse, R14 ;  /* 0x0000000e180e7221 */ /* 0x040fe20000010100 */
[C---:B------:R-:W-:Y:S01]  /*47e0*/  FADD.FTZ R15, -R24.reuse, R15 ;  /* 0x0000000f180f7221 */ /* 0x040fe20000010100 */
[C---:B------:R-:W-:Y:S01]  /*47f0*/  FADD.FTZ R9, -R24.reuse, R9 ;  /* 0x0000000918097221 */ /* 0x040fe20000010100 */
[----:B-----5:R-:W-:Y:S01]  /*4800*/  FFMA.FTZ R29, R35, -R11, R29 ;  /* 0x8000000b231d7223 */ /* 0x020fe2000001001d */
[----:B0-----:R-:W-:Y:S01]  /*4810*/  FADD.FTZ R35, -R33, 1 ;  /* 0x3f80000021237421 */ /* 0x001fe20000010100 */
[----:B------:R-:W-:Y:S01]  /*4820*/  FADD.FTZ R18, -R24, R18 ;  /* 0x0000001218127221 */ /* 0x000fe20000010100 */
[----:B------:R-:W2:Y:S02]  /*4830*/  LDL.LU R36, [R1+0x14] ;  /* 0x0000140001247983 */ /* 0x000ea40000300800 */
[----:B------:R-:W-:Y:S01]  /*4840*/  FFMA.FTZ R35, R34, R35, 1 ;  /* 0x3f80000022237423 */ /* 0x000fe20000010023 */
[----:B------:R-:W-:-:S03]  /*4850*/  FMUL.FTZ R34, R3, R20 ;  /* 0x0000001403227220 */ /* 0x000fc60000410000 */
[----:B------:R-:W-:Y:S01]  /*4860*/  FMUL.FTZ R20, R33, R35 ;  /* 0x0000002321147220 */ /* 0x000fe20000410000 */
[----:B------:R-:W-:-:S04]  /*4870*/  FFMA.FTZ R33, R30, R34, R26 ;  /* 0x000000221e217223 */ /* 0x000fc8000001001a */
[----:B------:R-:W-:-:S06]  /*4880*/  FMUL.FTZ R35, R33, -1.4426950216293334961 ;  /* 0xbfb8aa3b21237820 */ /* 0x000fcc0000410000 */
[----:B------:R-:W0:Y:S02]  /*4890*/  MUFU.EX2 R35, R35 ;  /* 0x0000002300237308 */ /* 0x000e240000000800 */
[----:B0-----:R-:W-:-:S06]  /*48a0*/  FADD.FTZ R35, R35, 1 ;  /* 0x3f80000023237421 */ /* 0x001fcc0000010000 */
[----:B------:R-:W0:Y:S01]  /*48b0*/  MUFU.RCP R35, R35 ;  /* 0x0000002300237308 */ /* 0x000e220000001000 */
[----:B------:R-:W-:Y:S01]  /*48c0*/  FMUL.FTZ R19, R19, R20 ;  /* 0x0000001413137220 */ /* 0x000fe20000410000 */
[----:B------:R-:W-:-:S04]  /*48d0*/  FADD.FTZ R20, -R24, R21 ;  /* 0x0000001518147221 */ /* 0x000fc80000010100 */
[----:B------:R-:W-:Y:S01]  /*48e0*/  FMUL.FTZ R20, R3, R20 ;  /* 0x0000001403147220 */ /* 0x000fe20000410000 */
[----:B0-----:R-:W-:-:S04]  /*48f0*/  FADD.FTZ R21, -R35, 1 ;  /* 0x3f80000023157421 */ /* 0x001fc80000010100 */
[----:B------:R-:W-:-:S04]  /*4900*/  FFMA.FTZ R21, R33, R21, 1 ;  /* 0x3f80000021157423 */ /* 0x000fc80000010015 */
[----:B------:R-:W-:Y:S01]  /*4910*/  FMUL.FTZ R35, R35, R21 ;  /* 0x0000001523237220 */ /* 0x000fe20000410000 */
[----:B------:R-:W-:-:S04]  /*4920*/  FFMA.FTZ R21, R31, R20, R23 ;  /* 0x000000141f157223 */ /* 0x000fc80000010017 */
[----:B------:R-:W-:-:S06]  /*4930*/  FMUL.FTZ R33, R21, -1.4426950216293334961 ;  /* 0xbfb8aa3b15217820 */ /* 0x000fcc0000410000 */
[----:B------:R-:W0:Y:S02]  /*4940*/  MUFU.EX2 R33, R33 ;  /* 0x0000002100217308 */ /* 0x000e240000000800 */
[----:B0-----:R-:W-:-:S06]  /*4950*/  FADD.FTZ R33, R33, 1 ;  /* 0x3f80000021217421 */ /* 0x001fcc0000010000 */
[----:B------:R-:W0:Y:S01]  /*4960*/  MUFU.RCP R33, R33 ;  /* 0x0000002100217308 */ /* 0x000e220000001000 */
[----:B------:R-:W-:Y:S01]  /*4970*/  FMUL.FTZ R16, R16, R35 ;  /* 0x0000002310107220 */ /* 0x000fe20000410000 */
[----:B------:R-:W-:Y:S01]  /*4980*/  FMUL.FTZ R14, R3, R14 ;  /* 0x0000000e030e7220 */ /* 0x000fe20000410000 */
[----:B0-----:R-:W-:-:S04]  /*4990*/  FADD.FTZ R35, -R33, 1 ;  /* 0x3f80000021237421 */ /* 0x001fc80000010100 */
[----:B------:R-:W-:Y:S01]  /*49a0*/  FFMA.FTZ R35, R21, R35, 1 ;  /* 0x3f80000015237423 */ /* 0x000fe20000010023 */
[----:B------:R-:W-:-:S03]  /*49b0*/  FFMA.FTZ R21, R30, R14, R26 ;  /* 0x0000000e1e157223 */ /* 0x000fc6000001001a */
[----:B------:R-:W-:Y:S01]  /*49c0*/  FMUL.FTZ R33, R33, R35 ;  /* 0x0000002321217220 */ /* 0x000fe20000410000 */
[----:B------:R-:W-:-:S06]  /*49d0*/  FMUL.FTZ R35, R21, -1.4426950216293334961 ;  /* 0xbfb8aa3b15237820 */ /* 0x000fcc0000410000 */
[----:B------:R-:W0:Y:S02]  /*49e0*/  MUFU.EX2 R35, R35 ;  /* 0x0000002300237308 */ /* 0x000e240000000800 */
[----:B0-----:R-:W-:-:S06]  /*49f0*/  FADD.FTZ R35, R35, 1 ;  /* 0x3f80000023237421 */ /* 0x001fcc0000010000 */
[----:B------:R-:W0:Y:S01]  /*4a00*/  MUFU.RCP R35, R35 ;  /* 0x0000002300237308 */ /* 0x000e220000001000 */
[----:B------:R-:W-:Y:S01]  /*4a10*/  FMUL.FTZ R17, R17, R33 ;  /* 0x0000002111117220 */ /* 0x000fe20000410000 */
[----:B------:R-:W-:Y:S01]  /*4a20*/  FMUL.FTZ R15, R3, R15 ;  /* 0x0000000f030f7220 */ /* 0x000fe20000410000 */
[----:B0-----:R-:W-:-:S04]  /*4a30*/  FADD.FTZ R33, -R35, 1 ;  /* 0x3f80000023217421 */ /* 0x001fc80000010100 */
[----:B------:R-:W-:-:S04]  /*4a40*/  FFMA.FTZ R33, R21, R33, 1 ;  /* 0x3f80000015217423 */ /* 0x000fc80000010021 */
[----:B------:R-:W-:Y:S01]  /*4a50*/  FMUL.FTZ R35, R35, R33 ;  /* 0x0000002123237220 */ /* 0x000fe20000410000 */
[----:B------:R-:W-:-:S04]  /*4a60*/  FFMA.FTZ R33, R31, R15, R23 ;  /* 0x0000000f1f217223 */ /* 0x000fc80000010017 */
[----:B------:R-:W-:-:S06]  /*4a70*/  FMUL.FTZ R21, R33, -1.4426950216293334961 ;  /* 0xbfb8aa3b21157820 */ /* 0x000fcc0000410000 */
[----:B------:R-:W0:Y:S01]  /*4a80*/  MUFU.EX2 R21, R21 ;  /* 0x0000001500157308 */ /* 0x000e220000000800 */
[----:B------:R-:W-:Y:S01]  /*4a90*/  FMUL.FTZ R9, R3, R9 ;  /* 0x0000000903097220 */ /* 0x000fe20000410000 */
[----:B0-----:R-:W-:-:S06]  /*4aa0*/  FADD.FTZ R21, R21, 1 ;  /* 0x3f80000015157421 */ /* 0x001fcc0000010000 */
[----:B------:R-:W0:Y:S01]  /*4ab0*/  MUFU.RCP R21, R21 ;  /* 0x0000001500157308 */ /* 0x000e220000001000 */
[----:B------:R-:W-:Y:S01]  /*4ac0*/  FFMA.FTZ R26, R30, R9, R26 ;  /* 0x000000091e1a7223 */ /* 0x000fe2000001001a */
[----:B------:R-:W-:Y:S01]  /*4ad0*/  FMUL.FTZ R18, R3, R18 ;  /* 0x0000001203127220 */ /* 0x000fe20000410000 */
[----:B------:R-:W-:Y:S02]  /*4ae0*/  FMUL.FTZ R12, R12, R35 ;  /* 0x000000230c0c7220 */ /* 0x000fe40000410000 */
[----:B------:R-:W-:Y:S01]  /*4af0*/  FMUL.FTZ R35, R26, -1.4426950216293334961 ;  /* 0xbfb8aa3b1a237820 */ /* 0x000fe20000410000 */
[----:B------:R-:W-:-:S05]  /*4b00*/  FFMA.FTZ R23, R31, R18, R23 ;  /* 0x000000121f177223 */ /* 0x000fca0000010017 */
[----:B------:R-:W1:Y:S01]  /*4b10*/  MUFU.EX2 R35, R35 ;  /* 0x0000002300237308 */ /* 0x000e620000000800 */
[----:B0-----:R-:W-:-:S04]  /*4b20*/  FADD.FTZ R24, -R21, 1 ;  /* 0x3f80000015187421 */ /* 0x001fc80000010100 */
[----:B------:R-:W-:Y:S01]  /*4b30*/  FFMA.FTZ R33, R33, R24, 1 ;  /* 0x3f80000021217423 */ /* 0x000fe20000010018 */
[----:B------:R-:W-:-:S06]  /*4b40*/  FMUL.FTZ R24, R23, -1.4426950216293334961 ;  /* 0xbfb8aa3b17187820 */ /* 0x000fcc0000410000 */
[----:B------:R-:W0:Y:S01]  /*4b50*/  MUFU.EX2 R24, R24 ;  /* 0x0000001800187308 */ /* 0x000e220000000800 */
[----:B-1----:R-:W-:-:S07]  /*4b60*/  FADD.FTZ R35, R35, 1 ;  /* 0x3f80000023237421 */ /* 0x002fce0000010000 */
[----:B------:R-:W1:Y:S01]  /*4b70*/  MUFU.RCP R35, R35 ;  /* 0x0000002300237308 */ /* 0x000e620000001000 */
[----:B0-----:R-:W-:-:S07]  /*4b80*/  FADD.FTZ R24, R24, 1 ;  /* 0x3f80000018187421 */ /* 0x001fce0000010000 */
[----:B------:R-:W0:Y:S01]  /*4b90*/  MUFU.RCP R24, R24 ;  /* 0x0000001800187308 */ /* 0x000e220000001000 */
[----:B------:R-:W-:Y:S01]  /*4ba0*/  FMUL.FTZ R33, R21, R33 ;  /* 0x0000002115217220 */ /* 0x000fe20000410000 */
[----:B-1----:R-:W-:-:S04]  /*4bb0*/  FADD.FTZ R21, -R35, 1 ;  /* 0x3f80000023157421 */ /* 0x002fc80000010100 */
[----:B------:R-:W-:Y:S01]  /*4bc0*/  FFMA.FTZ R21, R26, R21, 1 ;  /* 0x3f8000001a157423 */ /* 0x000fe20000010015 */
[----:B0-----:R-:W-:-:S04]  /*4bd0*/  FADD.FTZ R26, -R24, 1 ;  /* 0x3f800000181a7421 */ /* 0x001fc80000010100 */
[----:B------:R-:W-:Y:S02]  /*4be0*/  FFMA.FTZ R26, R23, R26, 1 ;  /* 0x3f800000171a7423 */ /* 0x000fe4000001001a */
[----:B------:R-:W3:Y:S01]  /*4bf0*/  LDL.LU R23, [R1] ;  /* 0x0000000001177983 */ /* 0x000ee20000300800 */
[----:B------:R-:W-:Y:S01]  /*4c00*/  SHF.L.U32 R22, R22, 0x10, RZ ;  /* 0x0000001016167819 */ /* 0x000fe200000006ff */
[----:B------:R-:W-:Y:S01]  /*4c10*/  FMUL.FTZ R21, R35, R21 ;  /* 0x0000001523157220 */ /* 0x000fe20000410000 */
[----:B------:R-:W-:Y:S01]  /*4c20*/  FMUL.FTZ R26, R24, R26 ;  /* 0x0000001a181a7220 */ /* 0x000fe20000410000 */
[----:B------:R-:W-:Y:S01]  /*4c30*/  SHF.L.U32 R25, R25, 0x10, RZ ;  /* 0x0000001019197819 */ /* 0x000fe200000006ff */
[----:B------:R-:W4:Y:S01]  /*4c40*/  LDL.LU R37, [R1+0x64] ;  /* 0x0000640001257983 */ /* 0x000f220000300800 */
[----:B------:R-:W-:Y:S01]  /*4c50*/  FMUL.FTZ R21, R22, R21 ;  /* 0x0000001516157220 */ /* 0x000fe20000410000 */
[----:B------:R-:W-:Y:S02]  /*4c60*/  FMUL.FTZ R13, R13, R33 ;  /* 0x000000210d0d7220 */ /* 0x000fe40000410000 */
[----:B------:R-:W-:Y:S01]  /*4c70*/  FMUL.FTZ R25, R25, R26 ;  /* 0x0000001a19197220 */ /* 0x000fe20000410000 */
[----:B--2---:R-:W-:-:S02]  /*4c80*/  FFMA.FTZ R22, R0, R36, -R10 ;  /* 0x0000002400167223 */ /* 0x004fc4000001080a */
[----:B------:R-:W2:Y:S01]  /*4c90*/  LDL.LU R36, [R1+0x60] ;  /* 0x0000600001247983 */ /* 0x000ea20000300800 */
[----:B------:R-:W-:-:S03]  /*4ca0*/  FFMA.FTZ R16, R30, R16, -R10 ;  /* 0x000000101e107223 */ /* 0x000fc6000001080a */
[----:B------:R-:W5:Y:S01]  /*4cb0*/  LDL.LU R35, [R1+0x54] ;  /* 0x0000540001237983 */ /* 0x000f620000300800 */
[C-C-:B------:R-:W-:Y:S01]  /*4cc0*/  FFMA.FTZ R12, R30.reuse, R12, -R10.reuse ;  /* 0x0000000c1e0c7223 */ /* 0x140fe2000001080a */
[--C-:B------:R-:W-:Y:S02]  /*4cd0*/  FFMA.FTZ R21, R30, R21, -R10.reuse ;  /* 0x000000151e157223 */ /* 0x100fe4000001080a */
[----:B------:R-:W4:Y:S01]  /*4ce0*/  LDL.LU R33, [R1+0x44] ;  /* 0x0000440001217983 */ /* 0x000f220000300800 */
[----:B------:R-:W-:-:S03]  /*4cf0*/  FFMA.FTZ R32, R0, R32, -R10 ;  /* 0x0000002000207223 */ /* 0x000fc6000001080a */
[----:B------:R-:W2:Y:S01]  /*4d00*/  LDL.LU R26, [R1+0x18] ;  /* 0x00001800011a7983 */ /* 0x000ea20000300800 */
[----:B------:R-:W-:-:S03]  /*4d10*/  FFMA.FTZ R0, R0, R6, -R10 ;  /* 0x0000000600007223 */ /* 0x000fc6000001080a */
[----:B------:R-:W5:Y:S04]  /*4d20*/  LDL.LU R24, [R1+0x10] ;  /* 0x0000100001187983 */ /* 0x000f680000300800 */
[----:B------:R-:W4:Y:S01]  /*4d30*/  LDL.LU R30, [R1+0x80] ;  /* 0x00008000011e7983 */ /* 0x000f220000300800 */
[----:B---3--:R-:W-:-:S03]  /*4d40*/  FFMA.FTZ R6, R4, R23, -R10 ;  /* 0x0000001704067223 */ /* 0x008fc6000001080a */
[----:B------:R-:W3:Y:S01]  /*4d50*/  LDL.LU R23, [R1+0x94] ;  /* 0x0000940001177983 */ /* 0x000ee20000300800 */
[C-C-:B------:R-:W-:Y:S01]  /*4d60*/  FFMA.FTZ R5, R4.reuse, R5, -R10.reuse ;  /* 0x0000000504057223 */ /* 0x140fe2000001080a */
[--C-:B------:R-:W-:Y:S01]  /*4d70*/  FFMA.FTZ R4, R4, R7, -R10.reuse ;  /* 0x0000000704047223 */ /* 0x100fe2000001080a */
[----:B------:R-:W-:Y:S01]  /*4d80*/  FFMA.FTZ R21, -R11, R9, R21 ;  /* 0x000000090b157223 */ /* 0x000fe20000010115 */
[C-C-:B------:R-:W-:Y:S01]  /*4d90*/  FFMA.FTZ R17, R31.reuse, R17, -R10.reuse ;  /* 0x000000111f117223 */ /* 0x140fe2000001080a */
[C-C-:B------:R-:W-:Y:S01]  /*4da0*/  FFMA.FTZ R25, R31.reuse, R25, -R10.reuse ;  /* 0x000000191f197223 */ /* 0x140fe2000001080a */
[----:B------:R-:W-:Y:S02]  /*4db0*/  FFMA.FTZ R13, R31, R13, -R10 ;  /* 0x0000000d1f0d7223 */ /* 0x000fe4000001080a */
[C---:B------:R-:W-:Y:S01]  /*4dc0*/  FFMA.FTZ R17, -R11.reuse, R20, R17 ;  /* 0x000000140b117223 */ /* 0x040fe20000010111 */
[----:B------:R-:W-:Y:S01]  /*4dd0*/  FFMA.FTZ R25, -R11, R18, R25 ;  /* 0x000000120b197223 */ /* 0x000fe20000010119 */
[----:B--2---:R-:W-:-:S02]  /*4de0*/  FFMA.FTZ R0, R26, -R11, R0 ;  /* 0x8000000b1a007223 */ /* 0x004fc40000010000 */
[----:B------:R-:W2:Y:S01]  /*4df0*/  LDL.LU R26, [R1+0x8c] ;  /* 0x00008c00011a7983 */ /* 0x000ea20000300800 */
[-C--:B-----5:R-:W-:Y:S01]  /*4e00*/  FFMA.FTZ R9, R24, -R11.reuse, R4 ;  /* 0x8000000b18097223 */ /* 0x0a0fe20000010004 */
[----:B----4-:R-:W-:Y:S02]  /*4e10*/  FFMA.FTZ R7, R33, -R11, R5 ;  /* 0x8000000b21077223 */ /* 0x010fe40000010005 */
[----:B------:R-:W4:Y:S01]  /*4e20*/  LDL.LU R24, [R1+0x90] ;  /* 0x0000900001187983 */ /* 0x000f220000300800 */
[----:B------:R-:W-:Y:S01]  /*4e30*/  IADD3 R4, P1, R30, UR18, RZ ;  /* 0x000000121e047c10 */ /* 0x000fe2000ff3e0ff */
[----:B------:R-:W-:-:S03]  /*4e40*/  FFMA.FTZ R13, -R11, R15, R13 ;  /* 0x0000000f0b0d7223 */ /* 0x000fc6000001010d */
[----:B---3--:R-:W-:Y:S02]  /*4e50*/  IADD3.X R5, R23, UR19, RZ, P1, !PT ;  /* 0x0000001317057c10 */ /* 0x008fe40008ffe4ff */
[----:B------:R-:W3:Y:S04]  /*4e60*/  LDL.LU R23, [R1+0x84] ;  /* 0x0000840001177983 */ /* 0x000ee80000300800 */
[----:B------:R-:W5:Y:S04]  /*4e70*/  LDL.LU R20, [R1+0x88] ;  /* 0x0000880001147983 */ /* 0x000f680000300800 */
[----:B------:R-:W5:Y:S04]  /*4e80*/  LDL.LU R18, [R1+0x7c] ;  /* 0x00007c0001127983 */ /* 0x000f680000300800 */
[----:B------:R-:W5:Y:S01]  /*4e90*/  LDL.LU R15, [R1+0x78] ;  /* 0x00007800010f7983 */ /* 0x000f620000300800 */
[----:B------:R-:W-:Y:S01]  /*4ea0*/  FFMA.FTZ R19, R31, R19, -R10 ;  /* 0x000000131f137223 */ /* 0x000fe2000001080a */
[C---:B------:R-:W-:Y:S01]  /*4eb0*/  FMUL.FTZ R8, R3.reuse, R8 ;  /* 0x0000000803087220 */ /* 0x040fe20000410000 */
[----:B------:R-:W-:-:S02]  /*4ec0*/  FMUL.FTZ R27, R3, R27 ;  /* 0x0000001b031b7220 */ /* 0x000fc40000410000 */
[----:B------:R-:W-:Y:S01]  /*4ed0*/  FFMA.FTZ R19, -R11, R28, R19 ;  /* 0x0000001c0b137223 */ /* 0x000fe20000010113 */
[-C--:B------:R-:W-:Y:S01]  /*4ee0*/  FFMA.FTZ R6, R36, -R11.reuse, R6 ;  /* 0x8000000b24067223 */ /* 0x080fe20000010006 */
[----:B------:R-:W-:Y:S01]  /*4ef0*/  FFMA.FTZ R22, R37, -R11, R22 ;  /* 0x8000000b25167223 */ /* 0x000fe20000010016 */
[----:B------:R-:W-:Y:S01]  /*4f00*/  F2FP.BF16.F32.PACK_AB R8, R27, R8 ;  /* 0x000000081b08723e */ /* 0x000fe200000010ff */
[----:B------:R-:W-:Y:S01]  /*4f10*/  FFMA.FTZ R16, -R11, R34, R16 ;  /* 0x000000220b107223 */ /* 0x000fe20000010110 */
[C---:B------:R-:W-:Y:S01]  /*4f20*/  FMUL.FTZ R29, R3.reuse, R29 ;  /* 0x0000001d031d7220 */ /* 0x040fe20000410000 */
[C---:B------:R-:W-:Y:S01]  /*4f30*/  FMUL.FTZ R19, R3.reuse, R19 ;  /* 0x0000001303137220 */ /* 0x040fe20000410000 */
[----:B------:R-:W-:Y:S01]  /*4f40*/  FMUL.FTZ R10, R3, R6 ;  /* 0x00000006030a7220 */ /* 0x000fe20000410000 */
[----:B------:R-:W-:Y:S01]  /*4f50*/  PRMT R6, R8, 0x7632, R6 ;  /* 0x0000763208067816 */ /* 0x000fe20000000006 */
[----:B------:R-:W-:Y:S01]  /*4f60*/  FFMA.FTZ R32, R35, -R11, R32 ;  /* 0x8000000b23207223 */ /* 0x000fe20000010020 */
[----:B------:R-:W-:Y:S01]  /*4f70*/  FFMA.FTZ R12, -R11, R14, R12 ;  /* 0x0000000e0b0c7223 */ /* 0x000fe2000001010c */
        /* <DEDUP_REMOVED lines=18> */
[----:B--2---:R-:W-:Y:S01]  /*50a0*/  IADD3 R6, P1, R26, UR18, RZ ;  /* 0x000000121a067c10 */ /* 0x004fe2000ff3e0ff */
[----:B------:R-:W-:Y:S01]  /*50b0*/  STG.E.U16 desc[UR14][R4.64+0x4], R19 ;  /* 0x0000041304007986 */ /* 0x000fe2000c10150e */
[----:B------:R-:W-:Y:S02]  /*50c0*/  F2FP.BF16.F32.PACK_AB R12, R12, R32 ;  /* 0x000000200c0c723e */ /* 0x000fe400000010ff */
[----:B----4-:R-:W-:Y:S01]  /*50d0*/  IADD3.X R7, R24, UR19, RZ, P1, !PT ;  /* 0x0000001318077c10 */ /* 0x010fe20008ffe4ff */
[----:B------:R1:W-:Y:S01]  /*50e0*/  STG.E.U16 desc[UR14][R4.64+0x6], R3 ;  /* 0x0000060304007986 */ /* 0x0003e2000c10150e */
[----:B0-----:R-:W-:-:S02]  /*50f0*/  PRMT R8, R10, 0x7632, R8 ;  /* 0x000076320a087816 */ /* 0x001fc40000000008 */
[----:B------:R-:W-:Y:S01]  /*5100*/  F2FP.BF16.F32.PACK_AB R11, R13, R11 ;  /* 0x0000000b0d0b723e */ /* 0x000fe200000010ff */
[----:B------:R-:W-:Y:S01]  /*5110*/  STG.E.U16 desc[UR14][R6.64], R16 ;  /* 0x0000001006007986 */ /* 0x000fe2000c10150e */
[----:B------:R-:W-:-:S03]  /*5120*/  F2FP.BF16.F32.PACK_AB R0, R21, R0 ;  /* 0x000000001500723e */ /* 0x000fc600000010ff */
[----:B------:R-:W-:Y:S01]  /*5130*/  STG.E.U16 desc[UR14][R6.64+0x2], R14 ;  /* 0x0000020e06007986 */ /* 0x000fe2000c10150e */
[----:B------:R-:W-:-:S03]  /*5140*/  F2FP.BF16.F32.PACK_AB R9, R25, R9 ;  /* 0x000000091909723e */ /* 0x000fc600000010ff */
[----:B------:R-:W-:Y:S01]  /*5150*/  STG.E.U16 desc[UR14][R6.64+0x4], R10 ;  /* 0x0000040a06007986 */ /* 0x000fe2000c10150e */
[----:B-1----:R-:W-:-:S03]  /*5160*/  PRMT R3, R12, 0x7632, R3 ;  /* 0x000076320c037816 */ /* 0x002fc60000000003 */
[----:B------:R0:W-:Y:S02]  /*5170*/  STG.E.U16 desc[UR14][R6.64+0x6], R8 ;  /* 0x0000060806007986 */ /* 0x0001e4000c10150e */
[----:B0-----:R-:W-:Y:S02]  /*5180*/  PRMT R7, R11, 0x7632, R7 ;  /* 0x000076320b077816 */ /* 0x001fe40000000007 */
[----:B------:R-:W-:Y:S01]  /*5190*/  PRMT R8, R9, 0x7632, R8 ;  /* 0x0000763209087816 */ /* 0x000fe20000000008 */
[----:B------:R-:W-:Y:S01]  /*51a0*/  ULOP3.LUT UR4, UR4, 0x1, URZ, 0x3c, !UPT ;  /* 0x0000000104047892 */ /* 0x000fe2000f8e3c3f */
[----:B------:R-:W-:Y:S01]  /*51b0*/  UMOV UR5, UR9 ;  /* 0x0000000900057c82 */ /* 0x000fe20008000000 */
[----:B------:R-:W-:Y:S01]  /*51c0*/  UMOV UR10, UR8 ;  /* 0x00000008000a7c82 */ /* 0x000fe20008000000 */
[----:B---3--:R-:W-:-:S04]  /*51d0*/  IADD3 R4, P1, R23, UR18, RZ ;  /* 0x0000001217047c10 */ /* 0x008fc8000ff3e0ff */
[----:B-----5:R-:W-:Y:S02]  /*51e0*/  IADD3.X R5, R20, UR19, RZ, P1, !PT ;  /* 0x0000001314057c10 */ /* 0x020fe40008ffe4ff */
[----:B------:R-:W-:-:S03]  /*51f0*/  IADD3 R6, P1, R18, UR18, RZ ;  /* 0x0000001212067c10 */ /* 0x000fc6000ff3e0ff */
[----:B------:R-:W-:Y:S04]  /*5200*/  STG.E.U16 desc[UR14][R4.64], R12 ;  /* 0x0000000c04007986 */ /* 0x000fe8000c10150e */
[----:B------:R-:W-:Y:S04]  /*5210*/  STG.E.U16 desc[UR14][R4.64+0x2], R3 ;  /* 0x0000020304007986 */ /* 0x000fe8000c10150e */
[----:B------:R-:W-:Y:S04]  /*5220*/  STG.E.U16 desc[UR14][R4.64+0x4], R11 ;  /* 0x0000040b04007986 */ /* 0x000fe8000c10150e */
[----:B------:R0:W-:Y:S02]  /*5230*/  STG.E.U16 desc[UR14][R4.64+0x6], R7 ;  /* 0x0000060704007986 */ /* 0x0001e4000c10150e */
[----:B0-----:R-:W-:-:S02]  /*5240*/  IADD3.X R7, R15, UR19, RZ, P1, !PT ;  /* 0x000000130f077c10 */ /* 0x001fc40008ffe4ff */
[----:B------:R-:W-:-:S03]  /*5250*/  PRMT R5, R0, 0x7632, R5 ;  /* 0x0000763200057816 */ /* 0x000fc60000000005 */
[----:B------:R2:W-:Y:S04]  /*5260*/  STG.E.U16 desc[UR14][R6.64], R0 ;  /* 0x0000000006007986 */ /* 0x0005e8000c10150e */
[----:B------:R2:W-:Y:S04]  /*5270*/  STG.E.U16 desc[UR14][R6.64+0x2], R5 ;  /* 0x0000020506007986 */ /* 0x0005e8000c10150e */
[----:B------:R2:W-:Y:S04]  /*5280*/  STG.E.U16 desc[UR14][R6.64+0x4], R9 ;  /* 0x0000040906007986 */ /* 0x0005e8000c10150e */
[----:B------:R2:W-:Y:S01]  /*5290*/  STG.E.U16 desc[UR14][R6.64+0x6], R8 ;  /* 0x0000060806007986 */ /* 0x0005e2000c10150e */
[----:B------:R-:W-:Y:S05]  /*52a0*/  @!P0 BRA `(.L_x_1286) ;  /* 0xffffffb000ac8947 */ /* 0x000fea000383ffff */
.L_x_1274:
        /* <DEDUP_REMOVED lines=21> */
[----:B------:R-:W-:-:S02]  /*5400*/  SHF.L.U64.HI R13, R13, 0x5, R0 ;  /* 0x000000050d0d7819 */ /* 0x000fc40000010200 */
[----:B------:R-:W-:Y:S02]  /*5410*/  MOV R0, 0xffffffff ;  /* 0xffffffff00007802 */ /* 0x000fe40000000f00 */
[----:B------:R-:W-:Y:S02]  /*5420*/  IADD3 R11, P0, P1, -R26, -0x21, -R36 ;  /* 0xffffffdf1a0b7810 */ /* 0x000fe4000791e924 */
[----:B------:R-:W-:Y:S02]  /*5430*/  SHF.R.U32.HI R2, RZ, 0x4, R37 ;  /* 0x00000004ff027819 */ /* 0x000fe40000011625 */
[----:B------:R-:W-:Y:S02]  /*5440*/  IADD3.X R15, ~R13, -0x1, R0, P0, P1 ;  /* 0xffffffff0d0f7810 */ /* 0x000fe400007e2500 */
[----:B------:R-:W-:Y:S02]  /*5450*/  VIADDMNMX.U32 R3, R2, R3, 0x20, !PT ;  /* 0x0000002002037446 */ /* 0x000fe40007800003 */
[----:B------:R-:W-:Y:S01]  /*5460*/  LOP3.LUT R0, RZ, R2, RZ, 0x33, !PT ;  /* 0x00000002ff007212 */ /* 0x000fe200078e33ff */
[----:B------:R-:W-:Y:S01]  /*5470*/  IMAD.WIDE.U32 R6, R15, -0x77777777, RZ ;  /* 0x888888890f067825 */ /* 0x000fe200078e00ff */
[----:B------:R-:W-:-:S02]  /*5480*/  IADD3 R35, P2, R36, 0x2d, RZ ;  /* 0x0000002d24237810 */ /* 0x000fc40007f5e0ff */
[----:B------:R-:W-:Y:S02]  /*5490*/  IADD3 R3, R3, R0, RZ ;  /* 0x0000000003037210 */ /* 0x000fe40007ffe0ff */
        /* <DEDUP_REMOVED lines=13> */
[----:B------:R-:W-:Y:S02]  /*5570*/  SEL R7, R5, RZ, P0 ;  /* 0x000000ff05077207 */ /* 0x000fe40000000000 */
[----:B------:R-:W-:-:S02]  /*5580*/  IADD3 R28, P0, R36, 0xf, RZ ;  /* 0x0000000f241c7810 */ /* 0x000fc40007f1e0ff */
[----:B------:R-:W-:Y:S02]  /*5590*/  IADD3 R30, P1, R36, 0x1e, RZ ;  /* 0x0000001e241e7810 */ /* 0x000fe40007f3e0ff */
[----:B------:R-:W-:Y:S01]  /*55a0*/  IADD3 R9, R9, 0x1, RZ ;  /* 0x0000000109097810 */ /* 0x000fe20007ffe0ff */
[----:B------:R-:W-:Y:S01]  /*55b0*/  IMAD.X R27, RZ, RZ, RZ, P0 ;  /* 0x000000ffff1b7224 */ /* 0x000fe200000e06ff */
[----:B------:R-:W-:Y:S02]  /*55c0*/  SHF.L.U64.HI R6, R10, 0x5, R7 ;  /* 0x000000050a067819 */ /* 0x000fe40000010207 */
[----:B------:R-:W-:Y:S02]  /*55d0*/  MOV R4, UR7 ;  /* 0x0000000700047c02 */ /* 0x000fe40008000f00 */
[----:B------:R-:W-:Y:S02]  /*55e0*/  LOP3.LUT R5, R37, 0xf, RZ, 0xc0, !PT ;  /* 0x0000000f25057812 */ /* 0x000fe400078ec0ff */
[----:B------:R-:W-:-:S02]  /*55f0*/  IADD3.X R29, RZ, RZ, RZ, P1, !PT ;  /* 0x000000ffff1d7210 */ /* 0x000fc40000ffe4ff */
[----:B------:R-:W-:Y:S02]  /*5600*/  SHF.L.U32 R7, R10, 0x5, RZ ;  /* 0x000000050a077819 */ /* 0x000fe400000006ff */
[----:B------:R-:W-:Y:S02]  /*5610*/  LOP3.LUT R8, R0, 0x3, RZ, 0xc0, !PT ;  /* 0x0000000300087812 */ /* 0x000fe400078ec0ff */
[----:B------:R-:W-:-:S07]  /*5620*/  LOP3.LUT R9, R9, 0x3, RZ, 0xc0, !PT ;  /* 0x0000000309097812 */ /* 0x000fce00078ec0ff */
.L_x_1303:
        /* <DEDUP_REMOVED lines=9> */
[----:B------:R-:W-:Y:S01]  /*56c0*/  ISETP.NE.AND.EX P1, PT, RZ, RZ, PT, P1 ;  /* 0x000000ffff00720c */ /* 0x000fe20003f25310 */
[----:B------:R-:W-:Y:S01]  /*56d0*/  HFMA2.MMA R12, -RZ, RZ, 0, 0 ;  /* 0x00000000ff0c7435 */ /* 0x000fe200000001ff */
[----:B------:R-:W-:Y:S02]  /*56e0*/  LOP3.LUT R11, R37, 0x1f, RZ, 0xc0, !PT ;  /* 0x0000001f250b7812 */ /* 0x000fe400078ec0ff */
[----:B------:R-:W-:Y:S02]  /*56f0*/  CS2R R24, SRZ ;  /* 0x0000000000187805 */ /* 0x000fe4000001ff00 */
        /* <DEDUP_REMOVED lines=31> */
.L_x_1290:
[----:B------:R-:W-:Y:S05]  /*58f0*/  BSYNC B1 ;  /* 0x0000000000017941 */ /* 0x000fea0003800000 */
.L_x_1289:
        /* <DEDUP_REMOVED lines=21> */
.L_x_1293:
        /* <DEDUP_REMOVED lines=55> */
.L_x_1292:
[----:B------:R-:W-:Y:S05]  /*5dc0*/  BSYNC B1 ;  /* 0x0000000000017941 */ /* 0x000fea0003800000 */
.L_x_1291:
        /* <DEDUP_REMOVED lines=27> */
[----:B------:R-:W-:Y:S02]  /*5f80*/  IADD3.X R19, RZ, R19, RZ, P1, !PT ;  /* 0x00000013ff137210 */ /* 0x000fe40000ffe4ff */
[----:B------:R-:W-:Y:S01]  /*5f90*/  IADD3.X R12, RZ, R12, RZ, P2, !PT ;  /* 0x0000000cff0c7210 */ /* 0x000fe200017fe4ff */
[----:B--2---:R-:W-:Y:S01]  /*5fa0*/  FADD.FTZ R33, R33, R14 ;  /* 0x0000000e21217221 */ /* 0x004fe20000010000 */
[----:B------:R-:W-:-:S03]  /*5fb0*/  FADD.FTZ R24, R24, R15 ;  /* 0x0000000f18187221 */ /* 0x000fc60000010000 */
[----:B---3--:R-:W-:Y:S01]  /*5fc0*/  FADD.FTZ R33, R33, R10 ;  /* 0x0000000a21217221 */ /* 0x008fe20000010000 */
[----:B------:R-:W-:-:S03]  /*5fd0*/  FADD.FTZ R10, R24, R11 ;  /* 0x0000000b180a7221 */ /* 0x000fc60000010000 */
[----:B----4-:R-:W-:Y:S01]  /*5fe0*/  FADD.FTZ R24, R33, R22 ;  /* 0x0000001621187221 */ /* 0x010fe20000010000 */
[----:B------:R-:W-:-:S07]  /*5ff0*/  FADD.FTZ R25, R10, R23 ;  /* 0x000000170a197221 */ /* 0x000fce0000010000 */
.L_x_1295:
[----:B------:R-:W-:Y:S05]  /*6000*/  BSYNC B1 ;  /* 0x0000000000017941 */ /* 0x000fea0003800000 */
.L_x_1294:
        /* <DEDUP_REMOVED lines=15> */
.L_x_1288:
[----:B------:R-:W-:Y:S05]  /*6100*/  BSYNC B0 ;  /* 0x0000000000007941 */ /* 0x000fea0003800000 */
.L_x_1287:
[----:B------:R-:W0:Y:S01]  /*6110*/  S2UR UR5, SR_CgaCtaId ;  /* 0x00000000000579c3 */ /* 0x000e220000008800 */
[----:B------:R-:W-:Y:S01]  /*6120*/  UMOV UR4, 0x400 ;  /* 0x0000040000047882 */ /* 0x000fe20000000000 */
[----:B------:R-:W-:Y:S02]  /*6130*/  SHF.L.U32 R0, R36, 0x1, RZ ;  /* 0x0000000124007819 */ /* 0x000fe400000006ff */
[----:B------:R-:W-:Y:S02]  /*6140*/  ISETP.GT.U32.AND P0, PT, R37, 0x1ff, PT ;  /* 0x000001ff2500780c */ /* 0x000fe40003f04070 */
        /* <DEDUP_REMOVED lines=13> */
[----:B0-----:R-:W-:Y:S01]  /*6220*/  HFMA2.MMA R0, -RZ, RZ, 0, 0 ;  /* 0x00000000ff007435 */ /* 0x001fe200000001ff */
[----:B------:R-:W-:-:S11]  /*6230*/  UMOV UR5, 0xffff ;  /* 0x0000ffff00057882 */ /* 0x000fd60000000000 */
[----:B------:R-:W-:Y:S02]  /*6240*/  @P0 SHF.R.U32.HI R2, RZ, 0x4, R37 ;  /* 0x00000004ff020819 */ /* 0x000fe40000011625 */
[C---:B------:R-:W-:Y:S02]  /*6250*/  @P0 SHF.L.U32 R11, R5.reuse, 0x1, RZ ;  /* 0x00000001050b0819 */ /* 0x040fe400000006ff */
[----:B------:R-:W-:Y:S02]  /*6260*/  @P0 LEA R10, R5, UR4, 0x7 ;  /* 0x00000004050a0c11 */ /* 0x000fe4000f8e38ff */
[----:B------:R-:W-:-:S04]  /*6270*/  @P0 LOP3.LUT R11, R2, R11, RZ, 0x3c, !PT ;  /* 0x0000000b020b0212 */ /* 0x000fc800078e3cff */
[----:B------:R-:W-:Y:S02]  /*6280*/  @P0 LEA R11, R11, R10, 0x2 ;  /* 0x0000000a0b0b0211 */ /* 0x000fe400078e10ff */
[----:B------:R-:W-:-:S03]  /*6290*/  MOV R10, RZ ;  /* 0x000000ff000a7202 */ /* 0x000fc60000000f00 */
[----:B------:R0:W1:Y:S04]  /*62a0*/  @P0 LDS R0, [R11] ;  /* 0x000000000b000984 */ /* 0x0000680000000800 */
        /* <DEDUP_REMOVED lines=24> */
.L_x_1312:
        /* <DEDUP_REMOVED lines=19> */
[----:B------:R-:W-:-:S03]  /*6560*/  HFMA2.MMA R12, -RZ, RZ, 0, 0 ;  /* 0x00000000ff0c7435 */ /* 0x000fc600000001ff */
[----:B------:R-:W-:Y:S01]  /*6570*/  @P0 LEA R16, R0, R19, 0x2 ;  /* 0x0000001300100211 */ /* 0x000fe200078e10ff */
[----:B------:R-:W-:-:S06]  /*6580*/  IMAD.MOV.U32 R0, RZ, RZ, RZ ;  /* 0x000000ffff007224 */ /* 0x000fcc00078e00ff */
[----:B------:R0:W1:Y:S04]  /*6590*/  @P0 LDS R12, [R16] ;  /* 0x00000000100c0984 */ /* 0x0000680000000800 */
[----:B------:R0:W2:Y:S01]  /*65a0*/  @P0 LDS R0, [R16+0x780] ;  /* 0x0007800010000984 */ /* 0x0000a20000000800 */
[----:B------:R-:W-:Y:S05]  /*65b0*/  BRA.DIV UR5, `(.L_x_1300) ;  /* 0x0000001205c07947 */ /* 0x000fea000b800000 */
[----:B------:R-:W-:Y:S01]  /*65c0*/  MOV R19, 0xffff ;  /* 0x0000ffff00137802 */ /* 0x000fe20000000f00 */
[----:B------:R-:W-:Y:S01]  /*65d0*/  IMAD.MOV.U32 R18, RZ, RZ, 0xffff ;  /* 0x0000ffffff127424 */ /* 0x000fe200078e00ff */
[----:B------:R-:W-:Y:S02]  /*65e0*/  MOV R21, 0xffff ;  /* 0x0000ffff00157802 */ /* 0x000fe40000000f00 */
[----:B0-----:R-:W-:Y:S01]  /*65f0*/  MOV R16, 0xffff ;  /* 0x0000ffff00107802 */ /* 0x001fe20000000f00 */
        /* <DEDUP_REMOVED lines=18> */
.L_x_1322:
        /* <DEDUP_REMOVED lines=41> */
.L_x_1332:
[----:B--2---:R-:W-:Y:S01]  /*69b0*/  FADD.FTZ R12, R12, R23 ;  /* 0x000000170c0c7221 */ /* 0x004fe20000010000 */
[----:B------:R-:W-:-:S04]  /*69c0*/  @!P1 F2FP.BF16.F32.PACK_AB R0, RZ, R24 ;  /* 0x00000018ff00923e */ /* 0x000fc800000010ff */
[----:B------:R-:W-:Y:S01]  /*69d0*/  @!P1 F2FP.BF16.F32.PACK_AB R12, RZ, R12 ;  /* 0x0000000cff0c923e */ /* 0x000fe200000010ff */
[----:B------:R3:W-:Y:S03]  /*69e0*/  @!P1 STG.E.U16 desc[UR14][R10.64+0x78], R0 ;  /* 0x000078000a009986 */ /* 0x0007e6000c10150e */
[----:B------:R-:W-:Y:S02]  /*69f0*/  PRMT R16, R12, 0x7610, R16 ;  /* 0x000076100c107816 */ /* 0x000fe40000000010 */
[----:B------:R-:W-:-:S03]  /*6a00*/  LEA.HI R12, R37, 0x5a, RZ, 0x1c ;  /* 0x0000005a250c7811 */ /* 0x000fc600078fe0ff */
[----:B------:R3:W-:Y:S04]  /*6a10*/  @!P1 STG.E.U16 desc[UR14][R14.64+0x78], R16 ;  /* 0x000078100e009986 */ /* 0x0007e8000c10150e */
.L_x_1298:
[----:B------:R-:W-:Y:S05]  /*6a20*/  BSYNC B0 ;  /* 0x0000000000007941 */ /* 0x000fea0003800000 */
.L_x_1297:
        /* <DEDUP_REMOVED lines=13> */
[----:B------:R-:W-:Y:S01]  /*6b00*/  MOV R16, 0xffff ;  /* 0x0000ffff00107802 */ /* 0x000fe20000000f00 */
[----:B------:R-:W-:Y:S01]  /*6b10*/  IMAD.MOV.U32 R25, RZ, RZ, 0xffff ;  /* 0x0000ffffff197424 */ /* 0x000fe200078e00ff */
[----:B------:R-:W-:Y:S01]  /*6b20*/  MOV R15, 0xffff ;  /* 0x0000ffff000f7802 */ /* 0x000fe20000000f00 */
[C---:B------:R-:W-:Y:S01]  /*6b30*/  @P0 IMAD.SHL.U32 R22, R5.reuse, 0x2, RZ ;  /* 0x0000000205160824 */ /* 0x040fe200078e00ff */
[----:B------:R-:W-:Y:S01]  /*6b40*/  @P0 SHF.L.U32 R17, R5, 0x1, RZ ;  /* 0x0000000105110819 */ /* 0x000fe200000006ff */
[----:B01----:R-:W0:Y:S01]  /*6b50*/  SHFL.BFLY PT, R10, R11, 0x8, 0x101f ;  /* 0x0d101f000b0a7f89 */ /* 0x003e2200000e0000 */
[----:B------:R-:W-:Y:S02]  /*6b60*/  @P0 IADD3 R14, R12, 0x1e, RZ ;  /* 0x0000001e0c0e0810 */ /* 0x000fe40007ffe0ff */
[----:B------:R-:W-:Y:S01]  /*6b70*/  MOV R19, 0xffff ;  /* 0x0000ffff00137802 */ /* 0x000fe20000000f00 */
[----:B--2---:R-:W1:Y:S01]  /*6b80*/  SHFL.BFLY PT, R15, R0, 0x8, 0x101f ;  /* 0x0d101f00000f7f89 */ /* 0x004e6200000e0000 */
[----:B------:R-:W-:-:S02]  /*6b90*/  @P0 LOP3.LUT R14, R14, R17, RZ, 0x3c, !PT ;  /* 0x000000110e0e0212 */ /* 0x000fc400078e3cff */
[C---:B------:R-:W-:Y:S02]  /*6ba0*/  @P0 LEA R17, R5.reuse, UR4, 0x7 ;  /* 0x0000000405110c11 */ /* 0x040fe4000f8e38ff */
[----:B------:R-:W-:Y:S02]  /*6bb0*/  MOV R33, 0xffff ;  /* 0x0000ffff00217802 */ /* 0x000fe40000000f00 */
[----:B------:R-:W-:Y:S02]  /*6bc0*/  @P0 LEA R20, R14, R17, 0x2 ;  /* 0x000000110e140211 */ /* 0x000fe400078e10ff */
[----:B------:R-:W-:Y:S02]  /*6bd0*/  MOV R18, 0xffff ;  /* 0x0000ffff00127802 */ /* 0x000fe40000000f00 */
[----:B------:R-:W-:Y:S01]  /*6be0*/  ISETP.NE.AND P1, PT, R5, RZ, PT ;  /* 0x000000ff0500720c */ /* 0x000fe20003f25270 */
[----:B------:R-:W-:Y:S01]  /*6bf0*/  @P0 LDS R14, [R20] ;  /* 0x00000000140e0984 */ /* 0x000fe20000000800 */
[----:B------:R-:W-:Y:S01]  /*6c00*/  MOV R34, 0xffff ;  /* 0x0000ffff00227802 */ /* 0x000fe20000000f00 */
[----:B0-----:R-:W-:Y:S01]  /*6c10*/  FADD.FTZ R10, R10, R11 ;  /* 0x0000000b0a0a7221 */ /* 0x001fe20000010000 */
[----:B-1----:R-:W-:-:S04]  /*6c20*/  FADD.FTZ R24, R15, R0 ;  /* 0x000000000f187221 */ /* 0x002fc80000010000 */
[----:B------:R-:W0:Y:S01]  /*6c30*/  SHFL.BFLY PT, R25, R10, 0x4, 0x101f ;  /* 0x0c901f000a197f89 */ /* 0x000e2200000e0000 */
[----:B------:R-:W-:-:S03]  /*6c40*/  @P0 IADD3 R15, R12, 0x3c, RZ ;  /* 0x0000003c0c0f0810 */ /* 0x000fc60007ffe0ff */
[----:B------:R-:W1:Y:S01]  /*6c50*/  SHFL.BFLY PT, R17, R24, 0x4, 0x101f ;  /* 0x0c901f0018117f89 */ /* 0x000e6200000e0000 */
[----:B------:R-:W-:Y:S02]  /*6c60*/  @P0 LOP3.LUT R15, R15, R22, RZ, 0x3c, !PT ;  /* 0x000000160f0f0212 */ /* 0x000fe400078e3cff */
[----:B------:R-:W-:-:S04]  /*6c70*/  @P0 LEA R22, R5, UR4, 0x7 ;  /* 0x0000000405160c11 */ /* 0x000fc8000f8e38ff */
[----:B------:R-:W-:-:S05]  /*6c80*/  @P0 LEA R15, R15, R22, 0x2 ;  /* 0x000000160f0f0211 */ /* 0x000fca00078e10ff */
        /* <DEDUP_REMOVED lines=9> */
[----:B0-----:R-:W-:-:S03]  /*6d20*/  IMAD.MOV.U32 R20, RZ, RZ, RZ ;  /* 0x000000ffff147224 */ /* 0x001fc600078e00ff */
        /* <DEDUP_REMOVED lines=8> */
[----:B------:R-:W-:Y:S02]  /*6db0*/  MOV R33, 0xffff ;  /* 0x0000ffff00217802 */ /* 0x000fe40000000f00 */
[----:B------:R-:W-:Y:S01]  /*6dc0*/  @P0 MOV R20, R25 ;  /* 0x0000001900140202 */ /* 0x000fe20000000f00 */
[----:B------:R-:W-:Y:S01]  /*6dd0*/  IMAD.MOV.U32 R25, RZ, RZ, 0xffff ;  /* 0x0000ffffff197424 */ /* 0x000fe200078e00ff */
[----:B------:R-:W-:Y:S01]  /*6de0*/  @P0 LEA R16, R10, R11, 0x2 ;  /* 0x0000000b0a100211 */ /* 0x000fe200078e10ff */
[----:B--2---:R-:W-:Y:S01]  /*6df0*/  FADD.FTZ R21, R0, R14 ;  /* 0x0000000e00157221 */ /* 0x004fe20000010000 */
[----:B------:R-:W-:Y:S01]  /*6e00*/  CS2R R14, SRZ ;  /* 0x00000000000e7805 */ /* 0x000fe2000001ff00 */
[----:B------:R-:W0:Y:S01]  /*6e10*/  @!P1 LDC.64 R10, c[0x0][0x218] ;  /* 0x00008600ff0a9b82 */ /* 0x000e220000000a00 */
[----:B------:R-:W-:Y:S01]  /*6e20*/  @P0 MOV R14, R22 ;  /* 0x00000016000e0202 */ /* 0x000fe20000000f00 */
[----:B------:R-:W2:Y:S01]  /*6e30*/  SHFL.BFLY PT, R25, R24, 0x4, 0x101f ;  /* 0x0c901f0018197f89 */ /* 0x000ea200000e0000 */
[----:B------:R-:W-:-:S02]  /*6e40*/  @P0 MOV R15, R17 ;  /* 0x00000011000f0202 */ /* 0x000fc40000000f00 */
[----:B------:R-:W-:Y:S01]  /*6e50*/  MOV R17, 0xffff ;  /* 0x0000ffff00117802 */ /* 0x000fe20000000f00 */
[----:B------:R-:W-:Y:S01]  /*6e60*/  @P0 LDS R18, [R16+0x780] ;  /* 0x0007800010120984 */ /* 0x000fe20000000800 */
[----:B------:R-:W-:Y:S01]  /*6e70*/  IADD3 R0, R12, R4, RZ ;  /* 0x000000040c007210 */ /* 0x000fe20007ffe0ff */
[----:B------:R-:W-:Y:S02]  /*6e80*/  IMAD.MOV.U32 R12, RZ, RZ, 0xffff ;  /* 0x0000ffffff0c7424 */ /* 0x000fe400078e00ff */
[----:B------:R-:W-:Y:S01]  /*6e90*/  @P0 LDS R19, [R16] ;  /* 0x0000000010130984 */ /* 0x000fe20000000800 */
[----:B-1----:R-:W-:Y:S01]  /*6ea0*/  FADD.FTZ R23, R32, R23 ;  /* 0x0000001720177221 */ /* 0x002fe20000010000 */
[----:B------:R-:W-:Y:S02]  /*6eb0*/  MOV R32, 0xffff ;  /* 0x0000ffff00207802 */ /* 0x000fe40000000f00 */
        /* <DEDUP_REMOVED lines=16> */
[----:B------:R-:W-:Y:S01]  /*6fc0*/  @P0 MOV R15, R18 ;  /* 0x00000012000f0202 */ /* 0x000fe20000000f00 */
[----:B0-----:R-:W-:Y:S01]  /*6fd0*/  FADD.FTZ R21, R21, R32 ;  /* 0x0000002015157221 */ /* 0x001fe20000010000 */
[----:B------:R-:W-:Y:S01]  /*6fe0*/  @P0 MOV R14, R19 ;  /* 0x00000013000e0202 */ /* 0x000fe20000000f00 */
[----:B------:R-:W0:Y:S01]  /*6ff0*/  SHFL.BFLY PT, R16, R22, 0x4, 0x101f ;  /* 0x0c901f0016107f89 */ /* 0x000e2200000e0000 */
[----:B------:R-:W-:-:S02]  /*7000*/  MOV R18, 0xffff ;  /* 0x0000ffff00127802 */ /* 0x000fc40000000f00 */
[----:B------:R-:W-:Y:S01]  /*7010*/  MOV R19, 0xffff ;  /* 0x0000ffff00137802 */ /* 0x000fe20000000f00 */
[----:B------:R-:W3:Y:S01]  /*7020*/  SHFL.BFLY PT, R33, R17, 0x4, 0x101f ;  /* 0x0c901f0011217f89 */ /* 0x000ee200000e0000 */
[----:B------:R-:W-:Y:S02]  /*7030*/  MOV R32, 0xffff ;  /* 0x0000ffff00207802 */ /* 0x000fe40000000f00 */
[----:B------:R-:W-:Y:S01]  /*7040*/  @!P1 F2FP.BF16.F32.PACK_AB R21, RZ, R21 ;  /* 0x00000015ff15923e */ /* 0x000fe200000010ff */
[----:B------:R-:W4:Y:S04]  /*7050*/  SHFL.BFLY PT, R18, R15, 0x8, 0x101f ;  /* 0x0d101f000f127f89 */ /* 0x000f2800000e0000 */
[----:B------:R-:W5:Y:S01]  /*7060*/  SHFL.BFLY PT, R19, R24, 0x2, 0x101f ;  /* 0x0c501f0018137f89 */ /* 0x000f6200000e0000 */
[----:B-1----:R-:W-:-:S03]  /*7070*/  FADD.FTZ R25, R20, R25 ;  /* 0x0000001914197221 */ /* 0x002fc60000010000 */
[----:B------:R-:W1:Y:S01]  /*7080*/  SHFL.BFLY PT, R32, R14, 0x8, 0x101f ;  /* 0x0d101f000e207f89 */ /* 0x000e6200000e0000 */
[----:B------:R-:W-:Y:S01]  /*7090*/  MOV R20, 0xffff ;  /* 0x0000ffff00147802 */ /* 0x000fe20000000f00 */
[----:B--2---:R-:W-:-:S05]  /*70a0*/  @!P1 IMAD.WIDE R10, R0, 0x2, R10 ;  /* 0x00000002000a9825 */ /* 0x004fca00078e020a */
[----:B------:R-:W2:Y:S01]  /*70b0*/  SHFL.BFLY PT, R20, R25, 0x2, 0x101f ;  /* 0x0c501f0019147f89 */ /* 0x000ea200000e0000 */
[----:B0-----:R-:W-:Y:S01]  /*70c0*/  FADD.FTZ R34, R22, R16 ;  /* 0x0000001016227221 */ /* 0x001fe20000010000 */
[----:B------:R-:W-:Y:S02]  /*70d0*/  MOV R16, 0xffff ;  /* 0x0000ffff00107802 */ /* 0x000fe40000000f00 */
[----:B------:R0:W-:Y:S01]  /*70e0*/  @!P1 STG.E.U16 desc[UR14][R10.64], R21 ;  /* 0x000000150a009986 */ /* 0x0001e2000c10150e */
[----:B---3--:R-:W-:Y:S01]  /*70f0*/  FADD.FTZ R22, R17, R33 ;  /* 0x0000002111167221 */ /* 0x008fe20000010000 */
[----:B------:R-:W-:Y:S01]  /*7100*/  MOV R33, 0xffff ;  /* 0x0000ffff00217802 */ /* 0x000fe20000000f00 */
[----:B----4-:R-:W-:Y:S01]  /*7110*/  FADD.FTZ R17, R18, R15 ;  /* 0x0000000f12117221 */ /* 0x010fe20000010000 */
[----:B------:R-:W-:Y:S01]  /*7120*/  MOV R15, 0xffff ;  /* 0x0000ffff000f7802 */ /* 0x000fe20000000f00 */
[----:B-----5:R-:W-:Y:S01]  /*7130*/  FADD.FTZ R24, R24, R19 ;  /* 0x0000001318187221 */ /* 0x020fe20000010000 */
[----:B------:R-:W-:-:S02]  /*7140*/  IMAD.MOV.U32 R19, RZ, RZ, 0xffff ;  /* 0x0000ffffff137424 */ /* 0x000fc400078e00ff */
[----:B------:R-:W-:Y:S01]  /*7150*/  SHFL.BFLY PT, R16, R17, 0x4, 0x101f ;  /* 0x0c901f0011107f89 */ /* 0x000fe200000e0000 */
[----:B0-----:R-:W-:Y:S01]  /*7160*/  MOV R21, 0xffff ;  /* 0x0000ffff00157802 */ /* 0x001fe20000000f00 */
[----:B-1----:R-:W-:Y:S01]  /*7170*/  FADD.FTZ R32, R32, R14 ;  /* 0x0000000e20207221 */ /* 0x002fe20000010000 */
[----:B------:R-:W0:Y:S01]  /*7180*/  @!P1 LDC.64 R10, c[0x0][0x218] ;  /* 0x00008600ff0a9b82 */ /* 0x000e220000000a00 */
[----:B------:R-:W1:Y:S04]  /*7190*/  SHFL.BFLY PT, R15, R22, 0x2, 0x101f ;  /* 0x0c501f00160f7f89 */ /* 0x000e6800000e0000 */
[----:B------:R-:W3:Y:S01]  /*71a0*/  SHFL.BFLY PT, R21, R24, 0x1, 0x101f ;  /* 0x0c301f0018157f89 */ /* 0x000ee200000e0000 */
[----:B--2---:R-:W-:-:S03]  /*71b0*/  FADD.FTZ R14, R25, R20 ;  /* 0x00000014190e7221 */ /* 0x004fc60000010000 */
[----:B------:R-:W2:Y:S04]  /*71c0*/  SHFL.BFLY PT, R19, R34, 0x2, 0x101f ;  /* 0x0c501f0022137f89 */ /* 0x000ea800000e0000 */
[----:B------:R-:W4:Y:S04]  /*71d0*/  SHFL.BFLY PT, R33, R32, 0x4, 0x101f ;  /* 0x0c901f0020217f89 */ /* 0x000f2800000e0000 */
[----:B------:R-:W5:Y:S01]  /*71e0*/  SHFL.BFLY PT, R23, R14, 0x1, 0x101f ;  /* 0x0c301f000e177f89 */ /* 0x000f6200000e0000 */
[----:B0-----:R-:W-:-:S04]  /*71f0*/  @!P1 IMAD.WIDE R10, R0, 0x2, R10 ;  /* 0x00000002000a9825 */ /* 0x001fc800078e020a */
[----:B-1----:R-:W-:Y:S01]  /*7200*/  FADD.FTZ R12, R22, R15 ;  /* 0x0000000f160c7221 */ /* 0x002fe20000010000 */
[----:B------:R-:W-:Y:S01]  /*7210*/  MOV R22, 0xffff ;  /* 0x0000ffff00167802 */ /* 0x000fe20000000f00 */
[----:B---3--:R-:W-:Y:S01]  /*7220*/  FADD.FTZ R18, R24, R21 ;  /* 0x0000001518127221 */ /* 0x008fe20000010000 */
[----:B------:R-:W-:Y:S02]  /*7230*/  IMAD.MOV.U32 R21, RZ, RZ, 0xffff ;  /* 0x0000ffffff157424 */ /* 0x000fe400078e00ff */
[----:B------:R-:W-:Y:S02]  /*7240*/  FADD.FTZ R24, R17, R16 ;  /* 0x0000001011187221 */ /* 0x000fe40000010000 */
[----:B------:R-:W-:Y:S01]  /*7250*/  SHFL.BFLY PT, R22, R12, 0x1, 0x101f ;  /* 0x0c301f000c167f89 */ /* 0x000fe200000e0000 */
[----:B--2---:R-:W-:Y:S01]  /*7260*/  FADD.FTZ R20, R34, R19 ;  /* 0x0000001322147221 */ /* 0x004fe20000010000 */
[----:B------:R-:W-:Y:S01]  /*7270*/  MOV R19, 0xffff ;  /* 0x0000ffff00137802 */ /* 0x000fe20000000f00 */
[----:B------:R-:W0:Y:S01]  /*7280*/  @!P1 LDC.64 R16, c[0x0][0x218] ;  /* 0x00008600ff109b82 */ /* 0x000e220000000a00 */
[----:B----4-:R-:W-:Y:S01]  /*7290*/  FADD.FTZ R25, R32, R33 ;  /* 0x0000002120197221 */ /* 0x010fe20000010000 */
[----:B------:R-:W-:-:S02]  /*72a0*/  MOV R32, 0xffff ;  /* 0x0000ffff00207802 */ /* 0x000fc40000000f00 */
[----:B------:R-:W-:Y:S01]  /*72b0*/  @!P1 F2FP.BF16.F32.PACK_AB R33, RZ, R18 ;  /* 0x00000012ff21923e */ /* 0x000fe200000010ff */
[----:B------:R-:W-:Y:S01]  /*72c0*/  SHFL.BFLY PT, R19, R24, 0x2, 0x101f ;  /* 0x0c501f0018137f89 */ /* 0x000fe200000e0000 */
[----:B-----5:R-:W-:Y:S02]  /*72d0*/  FADD.FTZ R23, R14, R23 ;  /* 0x000000170e177221 */ /* 0x020fe40000010000 */
[----:B------:R-:W1:Y:S01]  /*72e0*/  @!P1 LDC.64 R14, c[0x0][0x220] ;  /* 0x00008800ff0e9b82 */ /* 0x000e620000000a00 */
[----:B------:R-:W2:Y:S02]  /*72f0*/  SHFL.BFLY PT, R18, R20, 0x1, 0x101f ;  /* 0x0c301f0014127f89 */ /* 0x000ea400000e0000 */
[----:B------:R-:W-:Y:S02]  /*7300*/  @!P1 F2FP.BF16.F32.PACK_AB R23, RZ, R23 ;  /* 0x00000017ff17923e */ /* 0x000fe400000010ff */
[----:B------:R-:W3:Y:S04]  /*7310*/  SHFL.BFLY PT, R32, R25, 0x2, 0x101f ;  /* 0x0c501f0019207f89 */ /* 0x000ee800000e0000 */
[----:B------:R4:W-:Y:S01]  /*7320*/  @!P1 STG.E.U16 desc[UR14][R10.64+0x3c], R33 ;  /* 0x00003c210a009986 */ /* 0x0009e2000c10150e */
[----:B------:R-:W-:Y:S01]  /*7330*/  PRMT R21, R23, 0x7610, R21 ;  /* 0x0000761017157816 */ /* 0x000fe20000000015 */
[C---:B0-----:R-:W-:Y:S01]  /*7340*/  @!P1 IMAD.WIDE R16, R0.reuse, 0x2, R16 ;  /* 0x0000000200109825 */ /* 0x041fe200078e0210 */
[----:B----4-:R-:W0:Y:S03]  /*7350*/  @!P1 LDC.64 R10, c[0x0][0x220] ;  /* 0x00008800ff0a9b82 */ /* 0x010e260000000a00 */
[----:B-1----:R-:W-:-:S04]  /*7360*/  @!P1 IMAD.WIDE R14, R0, 0x2, R14 ;  /* 0x00000002000e9825 */ /* 0x002fc800078e020e */
[----:B--2---:R-:W-:Y:S01]  /*7370*/  FADD.FTZ R20, R20, R18 ;  /* 0x0000001214147221 */ /* 0x004fe20000010000 */
[----:B------:R-:W-:Y:S01]  /*7380*/  FADD.FTZ R18, R12, R22 ;  /* 0x000000160c127221 */ /* 0x000fe20000010000 */
[----:B------:R-:W-:Y:S01]  /*7390*/  FADD.FTZ R12, R24, R19 ;  /* 0x00000013180c7221 */ /* 0x000fe20000010000 */
[----:B------:R-:W-:Y:S01]  /*73a0*/  MOV R24, 0xffff ;  /* 0x0000ffff00187802 */ /* 0x000fe20000000f00 */
[----:B---3--:R-:W-:Y:S01]  /*73b0*/  FADD.FTZ R25, R25, R32 ;  /* 0x0000002019197221 */ /* 0x008fe20000010000 */
[----:B------:R-:W-:Y:S02]  /*73c0*/  @!P1 F2FP.BF16.F32.PACK_AB R20, RZ, R20 ;  /* 0x00000014ff14923e */ /* 0x000fe400000010ff */
[----:B------:R-:W-:Y:S02]  /*73d0*/  @!P1 F2FP.BF16.F32.PACK_AB R18, RZ, R18 ;  /* 0x00000012ff12923e */ /* 0x000fe400000010ff */
[----:B------:R-:W-:Y:S01]  /*73e0*/  MOV R19, 0xffff ;  /* 0x0000ffff00137802 */ /* 0x000fe20000000f00 */
[----:B------:R-:W1:Y:S04]  /*73f0*/  SHFL.BFLY PT, R22, R25, 0x1, 0x101f ;  /* 0x0c301f0019167f89 */ /* 0x000e6800000e0000 */
[----:B------:R2:W3:Y:S01]  /*7400*/  SHFL.BFLY PT, R23, R12, 0x1, 0x101f ;  /* 0x0c301f000c177f89 */ /* 0x0004e200000e0000 */
[----:B0-----:R-:W-:-:S05]  /*7410*/  @!P1 IMAD.WIDE R10, R0, 0x2, R10 ;  /* 0x00000002000a9825 */ /* 0x001fca00078e020a */
[----:B------:R2:W-:Y:S04]  /*7420*/  @!P1 STG.E.U16 desc[UR14][R10.64+0x3c], R21 ;  /* 0x00003c150a009986 */ /* 0x0005e8000c10150e */
[----:B------:R2:W-:Y:S04]  /*7430*/  @!P1 STG.E.U16 desc[UR14][R16.64+0x78], R20 ;  /* 0x0000781410009986 */ /* 0x0005e8000c10150e */
[----:B------:R2:W-:Y:S01]  /*7440*/  @!P1 STG.E.U16 desc[UR14][R14.64+0x78], R18 ;  /* 0x000078120e009986 */ /* 0x0005e2000c10150e */
[----:B-1-3--:R-:W-:-:S07]  /*7450*/  FADD.FTZ R22, R25, R22 ;  /* 0x0000001619167221 */ /* 0x00afce0000010000 */
.L_x_1366:
[----:B--2---:R-:W0:Y:S01]  /*7460*/  @!P1 LDC.64 R10, c[0x0][0x218] ;  /* 0x00008600ff0a9b82 */ /* 0x004e220000000a00 */
        /* <DEDUP_REMOVED lines=8> */
.L_x_1296:
[----:B------:R-:W-:Y:S05]  /*74f0*/  WARPSYNC.ALL ;  /* 0x0000000000007948 */ /* 0x000fea0003800000 */
[----:B------:R-:W-:Y:S01]  /*7500*/  UMOV UR4, 0x3c0 ;  /* 0x000003c000047882 */ /* 0x000fe20000000000 */
[----:B------:R-:W-:Y:S01]  /*7510*/  VIADD R4, R4, 0x1400 ;  /* 0x0000140004047836 */ /* 0x000fe20000000000 */
[----:B------:R-:W-:Y:S01]  /*7520*/  UIMAD UR4, UR12, UR4, 0x3c0 ;  /* 0x000003c00c0474a4 */ /* 0x000fe2000f8e0204 */
[----:B------:R-:W-:Y:S05]  /*7530*/  BAR.SYNC.DEFER_BLOCKING 0x0 ;  /* 0x0000000000007b1d */ /* 0x000fea0000010000 */
[----:B------:R-:W-:-:S13]  /*7540*/  ISETP.GE.AND P0, PT, R4, UR4, PT ;  /* 0x0000000404007c0c */ /* 0x000fda000bf06270 */
[----:B------:R-:W-:Y:S05]  /*7550*/  @!P0 BRA `(.L_x_1303) ;  /* 0xffffffe000348947 */ /* 0x000fea000383ffff */
[----:B------:R-:W-:Y:S05]  /*7560*/  EXIT ;  /* 0x000000000000794d */ /* 0x000fea0003800000 */
.L_x_1299:
[----:B-1----:R-:W-:Y:S02]  /*7570*/  MOV R21, R0 ;  /* 0x0000000000157202 */ /* 0x002fe40000000f00 */
[----:B------:R-:W-:Y:S02]  /*7580*/  MOV R18, 0x8 ;  /* 0x0000000800127802 */ /* 0x000fe40000000f00 */
[----:B------:R-:W-:Y:S02]  /*7590*/  MOV R19, 0x101f ;  /* 0x0000101f00137802 */ /* 0x000fe40000000f00 */
[----:B------:R-:W-:-:S07]  /*75a0*/  MOV R16, 0xffff ;  /* 0x0000ffff00107802 */ /* 0x000fce0000000f00 */
[----:B0-2---:R-:W-:Y:S05]  /*75b0*/  WARPSYNC.COLLECTIVE R16, `(.L_x_1304) ;  /* 0x0000000010087348 */ /* 0x005fea0003c00000 */
[----:B------:R1:W3:Y:S02]  /*75c0*/  SHFL.BFLY P2, R23, R21, R18, R19 ;  /* 0x0c00001215177389 */ /* 0x0002e40000040013 */
[----:B0123--:R-:W-:Y:S01]  /*75d0*/  ENDCOLLECTIVE ;  /* 0x000000000000791b */ /* 0x00ffe20003800000 */
.L_x_1304:
[----:B------:R-:W-:Y:S01]  /*75e0*/  MOV R21, R10 ;  /* 0x0000000a00157202 */ /* 0x000fe20000000f00 */
[----:B------:R-:W-:-:S07]  /*75f0*/  IMAD.MOV.U32 R11, RZ, RZ, R23 ;  /* 0x000000ffff0b7224 */ /* 0x000fce00078e0017 */
[----:B------:R-:W-:Y:S05]  /*7600*/  WARPSYNC.COLLECTIVE R16, `(.L_x_1305) ;  /* 0x0000000010087348 */ /* 0x000fea0003c00000 */
[----:B------:R0:W1:Y:S02]  /*7610*/  SHFL.BFLY P2, R23, R21, R18, R19 ;  /* 0x0c00001215177389 */ /* 0x0000640000040013 */
[----:B01----:R-:W-:Y:S01]  /*7620*/  ENDCOLLECTIVE ;  /* 0x000000000000791b */ /* 0x003fe20003800000 */
.L_x_1305:
[----:B------:R-:W-:-:S05]  /*7630*/  FADD.FTZ R11, R11, R0 ;  /* 0x000000000b0b7221 */ /* 0x000fca0000010000 */
[----:B------:R-:W-:Y:S02]  /*7640*/  MOV R21, R11 ;  /* 0x0000000b00157202 */ /* 0x000fe40000000f00 */
[----:B------:R-:W-:Y:S02]  /*7650*/  MOV R18, 0x4 ;  /* 0x0000000400127802 */ /* 0x000fe40000000f00 */
[----:B------:R-:W-:-:S07]  /*7660*/  MOV R15, R23 ;  /* 0x00000017000f7202 */ /* 0x000fce0000000f00 */
[----:B------:R-:W-:Y:S05]  /*7670*/  WARPSYNC.COLLECTIVE R16, `(.L_x_1306) ;  /* 0x0000000010087348 */ /* 0x000fea0003c00000 */
[----:B------:R0:W1:Y:S02]  /*7680*/  SHFL.BFLY P2, R23, R21, R18, R19 ;  /* 0x0c00001215177389 */ /* 0x0000640000040013 */
[----:B01----:R-:W-:Y:S01]  /*7690*/  ENDCOLLECTIVE ;  /* 0x000000000000791b */ /* 0x003fe20003800000 */
.L_x_1306:
[----:B------:R-:W-:-:S05]  /*76a0*/  FADD.FTZ R15, R15, R10 ;  /* 0x0000000a0f0f7221 */ /* 0x000fca0000010000 */
[----:B------:R-:W-:Y:S01]  /*76b0*/  MOV R21, R15 ;  /* 0x0000000f00157202 */ /* 0x000fe20000000f00 */
[----:B------:R-:W-:-:S07]  /*76c0*/  IMAD.MOV.U32 R12, RZ, RZ, R23 ;  /* 0x000000ffff0c7224 */ /* 0x000fce00078e0017 */
[----:B------:R-:W-:Y:S05]  /*76d0*/  WARPSYNC.COLLECTIVE R16, `(.L_x_1307) ;  /* 0x0000000010087348 */ /* 0x000fea0003c00000 */
[----:B------:R0:W1:Y:S02]  /*76e0*/  SHFL.BFLY P2, R23, R21, R18, R19 ;  /* 0x0c00001215177389 */ /* 0x0000640000040013 */
[----:B01----:R-:W-:Y:S01]  /*76f0*/  ENDCOLLECTIVE ;  /* 0x000000000000791b */ /* 0x003fe20003800000 */
.L_x_1307:
[----:B------:R-:W-:-:S05]  /*7700*/  FADD.FTZ R12, R11, R12 ;  /* 0x0000000c0b0c7221 */ /* 0x000fca0000010000 */
[----:B------:R-:W-:Y:S02]  /*7710*/  MOV R21, R12 ;  /* 0x0000000c00157202 */ /* 0x000fe40000000f00 */
[----:B------:R-:W-:Y:S02]  /*7720*/  MOV R18, 0x2 ;  /* 0x0000000200127802 */ /* 0x000fe40000000f00 */
[----:B------:R-:W-:-:S07]  /*7730*/  MOV R14, R23 ;  /* 0x00000017000e7202 */ /* 0x000fce0000000f00 */
[----:B------:R-:W-:Y:S05]  /*7740*/  WARPSYNC.COLLECTIVE R16, `(.L_x_1308) ;  /* 0x0000000010087348 */ /* 0x000fea0003c00000 */
[----:B------:R0:W1:Y:S02]  /*7750*/  SHFL.BFLY P2, R23, R21, R18, R19 ;  /* 0x0c00001215177389 */ /* 0x0000640000040013 */
[----:B01----:R-:W-:Y:S01]  /*7760*/  ENDCOLLECTIVE ;  /* 0x000000000000791b */ /* 0x003fe20003800000 */
.L_x_1308:
[----:B------:R-:W-:-:S05]  /*7770*/  FADD.FTZ R14, R15, R14 ;  /* 0x0000000e0f0e7221 */ /* 0x000fca0000010000 */
[----:B------:R-:W-:Y:S01]  /*7780*/  MOV R21, R14 ;  /* 0x0000000e00157202 */ /* 0x000fe20000000f00 */
[----:B------:R-:W-:-:S07]  /*7790*/  IMAD.MOV.U32 R17, RZ, RZ, R23 ;  /* 0x000000ffff117224 */ /* 0x000fce00078e0017 */
[----:B------:R-:W-:Y:S05]  /*77a0*/  WARPSYNC.COLLECTIVE R16, `(.L_x_1309) ;  /* 0x0000000010087348 */ /* 0x000fea0003c00000 */
[----:B------:R0:W1:Y:S02]  /*77b0*/  SHFL.BFLY P2, R23, R21, R18, R19 ;  /* 0x0c00001215177389 */ /* 0x0000640000040013 */
[----:B01----:R-:W-:Y:S01]  /*77c0*/  ENDCOLLECTIVE ;  /* 0x000000000000791b */ /* 0x003fe20003800000 */
.L_x_1309:
[----:B------:R-:W-:-:S05]  /*77d0*/  FADD.FTZ R17, R12, R17 ;  /* 0x000000110c117221 */ /* 0x000fca0000010000 */
[----:B------:R-:W-:Y:S02]  /*77e0*/  MOV R21, R17 ;  /* 0x0000001100157202 */ /* 0x000fe40000000f00 */
[----:B------:R-:W-:Y:S02]  /*77f0*/  MOV R18, 0x1 ;  /* 0x0000000100127802 */ /* 0x000fe40000000f00 */
[----:B------:R-:W-:-:S07]  /*7800*/  MOV R25, R23 ;  /* 0x0000001700197202 */ /* 0x000fce0000000f00 */
[----:B------:R-:W-:Y:S05]  /*7810*/  WARPSYNC.COLLECTIVE R16, `(.L_x_1310) ;  /* 0x0000000010087348 */ /* 0x000fea0003c00000 */
[----:B------:R0:W1:Y:S02]  /*7820*/  SHFL.BFLY P2, R23, R21, R18, R19 ;  /* 0x0c00001215177389 */ /* 0x0000640000040013 */
[----:B01----:R-:W-:Y:S01]  /*7830*/  ENDCOLLECTIVE ;  /* 0x000000000000791b */ /* 0x003fe20003800000 */
.L_x_1310:
[----:B------:R-:W-:-:S05]  /*7840*/  FADD.FTZ R25, R14, R25 ;  /* 0x000000190e197221 */ /* 0x000fca0000010000 */
[----:B------:R-:W-:Y:S01]  /*7850*/  MOV R21, R25 ;  /* 0x0000001900157202 */ /* 0x000fe20000000f00 */
[----:B------:R-:W-:-:S07]  /*7860*/  IMAD.MOV.U32 R0, RZ, RZ, R23 ;  /* 0x000000ffff007224 */ /* 0x000fce00078e0017 */
[----:B------:R-:W-:Y:S05]  /*7870*/  WARPSYNC.COLLECTIVE R16, `(.L_x_1311) ;  /* 0x0000000010087348 */ /* 0x000fea0003c00000 */
[----:B------:R0:W1:Y:S02]  /*7880*/  SHFL.BFLY P2, R23, R21, R18, R19 ;  /* 0x0c00001215177389 */ /* 0x0000640000040013 */
[----:B01----:R-:W-:Y:S01]  /*7890*/  ENDCOLLECTIVE ;  /* 0x000000000000791b */ /* 0x003fe20003800000 */
.L_x_1311:
[----:B------:R-:W-:Y:S01]  /*78a0*/  FADD.FTZ R0, R17, R0 ;  /* 0x0000000011007221 */ /* 0x000fe20000010000 */
[----:B------:R-:W-:Y:S06]  /*78b0*/  BRA `(.L_x_1312) ;  /* 0xffffffe800dc7947 */ /* 0x000fec000383ffff */
.L_x_1300:
[----:B------:R-:W-:Y:S01]  /*78c0*/  BSSY B1, `(.L_x_1313) ;  /* 0x0000008000017945 */ /* 0x000fe20003800000 */
[----:B-1----:R-:W-:Y:S01]  /*78d0*/  MOV R21, R12 ;  /* 0x0000000c00157202 */ /* 0x002fe20000000f00 */
[----:B0-----:R-:W-:Y:S01]  /*78e0*/  IMAD.MOV.U32 R16, RZ, RZ, 0xffff ;  /* 0x0000ffffff107424 */ /* 0x001fe200078e00ff */
[----:B------:R-:W-:Y:S02]  /*78f0*/  MOV R18, 0x8 ;  /* 0x0000000800127802 */ /* 0x000fe40000000f00 */
[----:B------:R-:W-:-:S07]  /*7900*/  MOV R19, 0x101f ;  /* 0x0000101f00137802 */ /* 0x000fce0000000f00 */
[----:B--2---:R-:W-:Y:S05]  /*7910*/  WARPSYNC.COLLECTIVE R16, `(.L_x_1314) ;  /* 0x0000000010087348 */ /* 0x004fea0003c00000 */
[----:B------:R0:W1:Y:S02]  /*7920*/  SHFL.BFLY P2, R23, R21, R18, R19 ;  /* 0x0c00001215177389 */ /* 0x0000640000040013 */
[----:B012---:R-:W-:Y:S01]  /*7930*/  ENDCOLLECTIVE ;  /* 0x000000000000791b */ /* 0x007fe20003800000 */
.L_x_1314:
[----:B------:R-:W-:Y:S05]  /*7940*/  BSYNC B1 ;  /* 0x0000000000017941 */ /* 0x000fea0003800000 */
.L_x_1313:
        /* <DEDUP_REMOVED lines=8> */
.L_x_1315:
[----:B------:R-:W-:Y:S01]  /*79d0*/  FADD.FTZ R17, R17, R12 ;  /* 0x0000000c11117221 */ /* 0x000fe20000010000 */
[----:B------:R-:W-:-:S04]  /*79e0*/  HFMA2.MMA R18, -RZ, RZ, 0, 2.384185791015625e-07 ;  /* 0x00000004ff127435 */ /* 0x000fc800000001ff */
[----:B------:R-:W-:Y:S01]  /*79f0*/  MOV R21, R17 ;  /* 0x0000001100157202 */ /* 0x000fe20000000f00 */
[----:B------:R-:W-:-:S07]  /*7a00*/  FADD.FTZ R20, R23, R0 ;  /* 0x0000000017147221 */ /* 0x000fce0000010000 */
[----:B------:R-:W-:Y:S05]  /*7a10*/  WARPSYNC.COLLECTIVE R16, `(.L_x_1316) ;  /* 0x0000000010087348 */ /* 0x000fea0003c00000 */
[----:B------:R0:W1:Y:S02]  /*7a20*/  SHFL.BFLY P2, R23, R21, R18, R19 ;  /* 0x0c00001215177389 */ /* 0x0000640000040013 */
[----:B01----:R-:W-:Y:S01]  /*7a30*/  ENDCOLLECTIVE ;  /* 0x000000000000791b */ /* 0x003fe20003800000 */
.L_x_1316:
[----:B------:R-:W-:Y:S02]  /*7a40*/  MOV R21, R20 ;  /* 0x0000001400157202 */ /* 0x000fe40000000f00 */
[----:B------:R-:W-:-:S07]  /*7a50*/  MOV R22, R23 ;  /* 0x0000001700167202 */ /* 0x000fce0000000f00 */
[----:B------:R-:W-:Y:S05]  /*7a60*/  WARPSYNC.COLLECTIVE R16, `(.L_x_1317) ;  /* 0x0000000010087348 */ /* 0x000fea0003c00000 */
[----:B------:R0:W1:Y:S02]  /*7a70*/  SHFL.BFLY P2, R23, R21, R18, R19 ;  /* 0x0c00001215177389 */ /* 0x0000640000040013 */
[----:B01----:R-:W-:Y:S01]  /*7a80*/  ENDCOLLECTIVE ;  /* 0x000000000000791b */ /* 0x003fe20003800000 */
.L_x_1317:
[----:B------:R-:W-:Y:S01]  /*7a90*/  FADD.FTZ R22, R17, R22 ;  /* 0x0000001611167221 */ /* 0x000fe20000010000 */
[----:B------:R-:W-:-:S03]  /*7aa0*/  HFMA2.MMA R18, -RZ, RZ, 0, 1.1920928955078125e-07 ;  /* 0x00000002ff127435 */ /* 0x000fc600000001ff */
[----:B------:R-:W-:Y:S02]  /*7ab0*/  IMAD.MOV.U32 R21, RZ, RZ, R22 ;  /* 0x000000ffff157224 */ /* 0x000fe400078e0016 */
[----:B------:R-:W-:-:S07]  /*7ac0*/  FADD.FTZ R0, R20, R23 ;  /* 0x0000001714007221 */ /* 0x000fce0000010000 */
[----:B------:R-:W-:Y:S05]  /*7ad0*/  WARPSYNC.COLLECTIVE R16, `(.L_x_1318) ;  /* 0x0000000010087348 */ /* 0x000fea0003c00000 */
[----:B------:R0:W1:Y:S02]  /*7ae0*/  SHFL.BFLY P2, R23, R21, R18, R19 ;  /* 0x0c00001215177389 */ /* 0x0000640000040013 */
[----:B01----:R-:W-:Y:S01]  /*7af0*/  ENDCOLLECTIVE ;  /* 0x000000000000791b */ /* 0x003fe20003800000 */
.L_x_1318:
[----:B------:R-:W-:Y:S02]  /*7b00*/  MOV R21, R0 ;  /* 0x0000000000157202 */ /* 0x000fe40000000f00 */
[----:B------:R-:W-:-:S07]  /*7b10*/  MOV R25, R23 ;  /* 0x0000001700197202 */ /* 0x000fce0000000f00 */
[----:B------:R-:W-:Y:S05]  /*7b20*/  WARPSYNC.COLLECTIVE R16, `(.L_x_1319) ;  /* 0x0000000010087348 */ /* 0x000fea0003c00000 */
[----:B------:R0:W1:Y:S02]  /*7b30*/  SHFL.BFLY P2, R23, R21, R18, R19 ;  /* 0x0c00001215177389 */ /* 0x0000640000040013 */
[----:B01----:R-:W-:Y:S01]  /*7b40*/  ENDCOLLECTIVE ;  /* 0x000000000000791b */ /* 0x003fe20003800000 */
.L_x_1319:
[----:B------:R-:W-:-:S05]  /*7b50*/  FADD.FTZ R25, R22, R25 ;  /* 0x0000001916197221 */ /* 0x000fca0000010000 */
[----:B------:R-:W-:Y:S01]  /*7b60*/  MOV R21, R25 ;  /* 0x0000001900157202 */ /* 0x000fe20000000f00 */
[----:B------:R-:W-:Y:S02]  /*7b70*/  IMAD.MOV.U32 R18, RZ, RZ, 0x1 ;  /* 0x00000001ff127424 */ /* 0x000fe400078e00ff */
[----:B------:R-:W-:-:S07]  /*7b80*/  FADD.FTZ R12, R0, R23 ;  /* 0x00000017000c7221 */ /* 0x000fce0000010000 */
[----:B------:R-:W-:Y:S05]  /*7b90*/  WARPSYNC.COLLECTIVE R16, `(.L_x_1320) ;  /* 0x0000000010087348 */ /* 0x000fea0003c00000 */
[----:B------:R0:W1:Y:S02]  /*7ba0*/  SHFL.BFLY P2, R23, R21, R18, R19 ;  /* 0x0c00001215177389 */ /* 0x0000640000040013 */
[----:B01----:R-:W-:Y:S01]  /*7bb0*/  ENDCOLLECTIVE ;  /* 0x000000000000791b */ /* 0x003fe20003800000 */
.L_x_1320:
[----:B------:R-:W-:Y:S02]  /*7bc0*/  MOV R21, R12 ;  /* 0x0000000c00157202 */ /* 0x000fe40000000f00 */
[----:B------:R-:W-:-:S07]  /*7bd0*/  MOV R24, R23 ;  /* 0x0000001700187202 */ /* 0x000fce0000000f00 */
[----:B------:R-:W-:Y:S05]  /*7be0*/  WARPSYNC.COLLECTIVE R16, `(.L_x_1321) ;  /* 0x0000000010087348 */ /* 0x000fea0003c00000 */
[----:B------:R0:W1:Y:S02]  /*7bf0*/  SHFL.BFLY P2, R23, R21, R18, R19 ;  /* 0x0c00001215177389 */ /* 0x0000640000040013 */
[----:B01----:R-:W-:Y:S01]  /*7c00*/  ENDCOLLECTIVE ;  /* 0x000000000000791b */ /* 0x003fe20003800000 */
.L_x_1321:
[----:B------:R-:W-:Y:S01]  /*7c10*/  FADD.FTZ R24, R25, R24 ;  /* 0x0000001819187221 */ /* 0x000fe20000010000 */
[----:B------:R-:W-:Y:S06]  /*7c20*/  BRA `(.L_x_1322) ;  /* 0xffffffe800bc7947 */ /* 0x000fec000383ffff */
.L_x_1301:
[----:B------:R-:W-:Y:S01]  /*7c30*/  BSSY B1, `(.L_x_1323) ;  /* 0x0000008000017945 */ /* 0x000fe20003800000 */
[----:B-1----:R-:W-:Y:S01]  /*7c40*/  MOV R21, R12 ;  /* 0x0000000c00157202 */ /* 0x002fe20000000f00 */
[----:B------:R-:W-:Y:S01]  /*7c50*/  IMAD.MOV.U32 R19, RZ, RZ, 0x101f ;  /* 0x0000101fff137424 */ /* 0x000fe200078e00ff */
[----:B------:R-:W-:Y:S02]  /*7c60*/  MOV R18, 0x8 ;  /* 0x0000000800127802 */ /* 0x000fe40000000f00 */
[----:B0-----:R-:W-:-:S07]  /*7c70*/  MOV R16, 0xffff ;  /* 0x0000ffff00107802 */ /* 0x001fce0000000f00 */
[----:B--2---:R-:W-:Y:S05]  /*7c80*/  WARPSYNC.COLLECTIVE R16, `(.L_x_1324) ;  /* 0x0000000010087348 */ /* 0x004fea0003c00000 */
[----:B------:R0:W1:Y:S02]  /*7c90*/  SHFL.BFLY P2, R23, R21, R18, R19 ;  /* 0x0c00001215177389 */ /* 0x0000640000040013 */
[----:B012---:R-:W-:Y:S01]  /*7ca0*/  ENDCOLLECTIVE ;  /* 0x000000000000791b */ /* 0x007fe20003800000 */
.L_x_1324:
[----:B------:R-:W-:Y:S05]  /*7cb0*/  BSYNC B1 ;  /* 0x0000000000017941 */ /* 0x000fea0003800000 */
.L_x_1323:
        /* <DEDUP_REMOVED lines=8> */
.L_x_1325:
[----:B------:R-:W-:Y:S01]  /*7d40*/  FADD.FTZ R17, R17, R12 ;  /* 0x0000000c11117221 */ /* 0x000fe20000010000 */
[----:B------:R-:W-:-:S04]  /*7d50*/  HFMA2.MMA R18, -RZ, RZ, 0, 2.384185791015625e-07 ;  /* 0x00000004ff127435 */ /* 0x000fc800000001ff */
[----:B------:R-:W-:Y:S01]  /*7d60*/  MOV R21, R17 ;  /* 0x0000001100157202 */ /* 0x000fe20000000f00 */
[----:B------:R-:W-:-:S07]  /*7d70*/  FADD.FTZ R20, R23, R0 ;  /* 0x0000000017147221 */ /* 0x000fce0000010000 */
[----:B------:R-:W-:Y:S05]  /*7d80*/  WARPSYNC.COLLECTIVE R16, `(.L_x_1326) ;  /* 0x0000000010087348 */ /* 0x000fea0003c00000 */
[----:B------:R0:W1:Y:S02]  /*7d90*/  SHFL.BFLY P2, R23, R21, R18, R19 ;  /* 0x0c00001215177389 */ /* 0x0000640000040013 */
[----:B01----:R-:W-:Y:S01]  /*7da0*/  ENDCOLLECTIVE ;  /* 0x000000000000791b */ /* 0x003fe20003800000 */
.L_x_1326:
[----:B------:R-:W-:Y:S01]  /*7db0*/  IMAD.MOV.U32 R21, RZ, RZ, R20 ;  /* 0x000000ffff157224 */ /* 0x000fe200078e0014 */
[----:B------:R-:W-:-:S07]  /*7dc0*/  MOV R22, R23 ;  /* 0x0000001700167202 */ /* 0x000fce0000000f00 */
[----:B------:R-:W-:Y:S05]  /*7dd0*/  WARPSYNC.COLLECTIVE R16, `(.L_x_1327) ;  /* 0x0000000010087348 */ /* 0x000fea0003c00000 */
[----:B------:R0:W1:Y:S02]  /*7de0*/  SHFL.BFLY P2, R23, R21, R18, R19 ;  /* 0x0c00001215177389 */ /* 0x0000640000040013 */
[----:B01----:R-:W-:Y:S01]  /*7df0*/  ENDCOLLECTIVE ;  /* 0x000000000000791b */ /* 0x003fe20003800000 */
.L_x_1327:
[----:B------:R-:W-:Y:S01]  /*7e00*/  FADD.FTZ R22, R17, R22 ;  /* 0x0000001611167221 */ /* 0x000fe20000010000 */
[----:B------:R-:W-:-:S04]  /*7e10*/  HFMA2.MMA R18, -RZ, RZ, 0, 1.1920928955078125e-07 ;  /* 0x00000002ff127435 */ /* 0x000fc800000001ff */
[----:B------:R-:W-:Y:S01]  /*7e20*/  MOV R21, R22 ;  /* 0x0000001600157202 */ /* 0x000fe20000000f00 */
[----:B------:R-:W-:-:S07]  /*7e30*/  FADD.FTZ R0, R20, R23 ;  /* 0x0000001714007221 */ /* 0x000fce0000010000 */
[----:B------:R-:W-:Y:S05]  /*7e40*/  WARPSYNC.COLLECTIVE R16, `(.L_x_1328) ;  /* 0x0000000010087348 */ /* 0x000fea0003c00000 */
[----:B------:R0:W1:Y:S02]  /*7e50*/  SHFL.BFLY P2, R23, R21, R18, R19 ;  /* 0x0c00001215177389 */ /* 0x0000640000040013 */
[----:B01----:R-:W-:Y:S01]  /*7e60*/  ENDCOLLECTIVE ;  /* 0x000000000000791b */ /* 0x003fe20003800000 */
.L_x_1328:
[----:B------:R-:W-:Y:S02]  /*7e70*/  MOV R21, R0 ;  /* 0x0000000000157202 */ /* 0x000fe40000000f00 */
[----:B------:R-:W-:-:S07]  /*7e80*/  MOV R25, R23 ;  /* 0x0000001700197202 */ /* 0x000fce0000000f00 */
[----:B------:R-:W-:Y:S05]  /*7e90*/  WARPSYNC.COLLECTIVE R16, `(.L_x_1329) ;  /* 0x0000000010087348 */ /* 0x000fea0003c00000 */
[----:B------:R0:W1:Y:S02]  /*7ea0*/  SHFL.BFLY P2, R23, R21, R18, R19 ;  /* 0x0c00001215177389 */ /* 0x0000640000040013 */
[----:B01----:R-:W-:Y:S01]  /*7eb0*/  ENDCOLLECTIVE ;  /* 0x000000000000791b */ /* 0x003fe20003800000 */
.L_x_1329:
[----:B------:R-:W-:Y:S01]  /*7ec0*/  FADD.FTZ R25, R22, R25 ;  /* 0x0000001916197221 */ /* 0x000fe20000010000 */
[----:B------:R-:W-:-:S03]  /*7ed0*/  HFMA2.MMA R18, -RZ, RZ, 0, 5.9604644775390625e-08 ;  /* 0x00000001ff127435 */ /* 0x000fc600000001ff */
[----:B------:R-:W-:Y:S02]  /*7ee0*/  IMAD.MOV.U32 R21, RZ, RZ, R25 ;  /* 0x000000ffff157224 */ /* 0x000fe400078e0019 */
[----:B------:R-:W-:-:S07]  /*7ef0*/  FADD.FTZ R12, R0, R23 ;  /* 0x00000017000c7221 */ /* 0x000fce0000010000 */
[----:B------:R-:W-:Y:S05]  /*7f00*/  WARPSYNC.COLLECTIVE R16, `(.L_x_1330) ;  /* 0x0000000010087348 */ /* 0x000fea0003c00000 */
[----:B------:R0:W1:Y:S02]  /*7f10*/  SHFL.BFLY P2, R23, R21, R18, R19 ;  /* 0x0c00001215177389 */ /* 0x0000640000040013 */
[----:B01----:R-:W-:Y:S01]  /*7f20*/  ENDCOLLECTIVE ;  /* 0x000000000000791b */ /* 0x003fe20003800000 */
.L_x_1330:
[----:B------:R-:W-:Y:S02]  /*7f30*/  MOV R21, R12 ;  /* 0x0000000c00157202 */ /* 0x000fe40000000f00 */
[----:B------:R-:W-:-:S07]  /*7f40*/  MOV R24, R23 ;  /* 0x0000001700187202 */ /* 0x000fce0000000f00 */
[----:B------:R-:W-:Y:S05]  /*7f50*/  WARPSYNC.COLLECTIVE R16, `(.L_x_1331) ;  /* 0x0000000010087348 */ /* 0x000fea0003c00000 */
[----:B------:R0:W1:Y:S02]  /*7f60*/  SHFL.BFLY P2, R23, R21, R18, R19 ;  /* 0x0c00001215177389 */ /* 0x0000640000040013 */
[----:B01----:R-:W-:Y:S01]  /*7f70*/  ENDCOLLECTIVE ;  /* 0x000000000000791b */ /* 0x003fe20003800000 */
.L_x_1331:
[----:B------:R-:W-:Y:S01]  /*7f80*/  FADD.FTZ R24, R25, R24 ;  /* 0x0000001819187221 */ /* 0x000fe20000010000 */
[----:B------:R-:W-:Y:S06]  /*7f90*/  BRA `(.L_x_1332) ;  /* 0xffffffe800847947 */ /* 0x000fec000383ffff */
.L_x_1302:
[----:B------:R-:W-:Y:S01]  /*7fa0*/  BSSY B0, `(.L_x_1333) ;  /* 0x0000008000007945 */ /* 0x000fe20003800000 */
[----:B-1----:R-:W-:Y:S01]  /*7fb0*/  MOV R21, R11 ;  /* 0x0000000b00157202 */ /* 0x002fe20000000f00 */
[----:B------:R-:W-:Y:S01]  /*7fc0*/  IMAD.MOV.U32 R18, RZ, RZ, 0x8 ;  /* 0x00000008ff127424 */ /* 0x000fe200078e00ff */
[----:B------:R-:W-:Y:S02]  /*7fd0*/  MOV R19, 0x101f ;  /* 0x0000101f00137802 */ /* 0x000fe40000000f00 */
[----:B------:R-:W-:-:S07]  /*7fe0*/  MOV R16, 0xffff ;  /* 0x0000ffff00107802 */ /* 0x000fce0000000f00 */
[----:B0-2---:R-:W-:Y:S05]  /*7ff0*/  WARPSYNC.COLLECTIVE R16, `(.L_x_1334) ;  /* 0x0000000010087348 */ /* 0x005fea0003c00000 */
[----:B------:R1:W3:Y:S02]  /*8000*/  SHFL.BFLY P2, R23, R21, R18, R19 ;  /* 0x0c00001215177389 */ /* 0x0002e40000040013 */
[----:B0123--:R-:W-:Y:S01]  /*8010*/  ENDCOLLECTIVE ;  /* 0x000000000000791b */ /* 0x00ffe20003800000 */
.L_x_1334:
[----:B------:R-:W-:Y:S05]  /*8020*/  BSYNC B0 ;  /* 0x0000000000007941 */ /* 0x000fea0003800000 */
.L_x_1333:
        /* <DEDUP_REMOVED lines=9> */
.L_x_1335:
[----:B------:R-:W-:-:S05]  /*80c0*/  FADD.FTZ R10, R10, R11 ;  /* 0x0000000b0a0a7221 */ /* 0x000fca0000010000 */
[----:B------:R-:W-:Y:S01]  /*80d0*/  MOV R21, R10 ;  /* 0x0000000a00157202 */ /* 0x000fe20000000f00 */
[----:B------:R-:W-:Y:S01]  /*80e0*/  IMAD.MOV.U32 R18, RZ, RZ, 0x4 ;  /* 0x00000004ff127424 */ /* 0x000fe200078e00ff */
[----:B------:R-:W-:-:S07]  /*80f0*/  MOV R15, R23 ;  /* 0x00000017000f7202 */ /* 0x000fce0000000f00 */
[----:B------:R-:W-:Y:S05]  /*8100*/  WARPSYNC.COLLECTIVE R16, `(.L_x_1336) ;  /* 0x0000000010087348 */ /* 0x000fea0003c00000 */
[----:B------:R0:W1:Y:S02]  /*8110*/  SHFL.BFLY P2, R23, R21, R18, R19 ;  /* 0x0c00001215177389 */ /* 0x0000640000040013 */
[----:B01----:R-:W-:Y:S01]  /*8120*/  ENDCOLLECTIVE ;  /* 0x000000000000791b */ /* 0x003fe20003800000 */
.L_x_1336:
[----:B------:R-:W-:-:S05]  /*8130*/  FADD.FTZ R24, R15, R0 ;  /* 0x000000000f187221 */ /* 0x000fca0000010000 */
[----:B------:R-:W-:Y:S02]  /*8140*/  MOV R21, R24 ;  /* 0x0000001800157202 */ /* 0x000fe40000000f00 */
[----:B------:R-:W-:-:S07]  /*8150*/  MOV R25, R23 ;  /* 0x0000001700197202 */ /* 0x000fce0000000f00 */
[----:B------:R-:W-:Y:S05]  /*8160*/  WARPSYNC.COLLECTIVE R16, `(.L_x_1337) ;  /* 0x0000000010087348 */ /* 0x000fea0003c00000 */
[----:B------:R0:W1:Y:S02]  /*8170*/  SHFL.BFLY P2, R23, R21, R18, R19 ;  /* 0x0c00001215177389 */ /* 0x0000640000040013 */
[----:B01----:R-:W-:Y:S01]  /*8180*/  ENDCOLLECTIVE ;  /* 0x000000000000791b */ /* 0x003fe20003800000 */
.L_x_1337:
[----:B------:R-:W-:-:S05]  /*8190*/  FADD.FTZ R11, R10, R25 ;  /* 0x000000190a0b7221 */ /* 0x000fca0000010000 */
[----:B------:R-:W-:Y:S01]  /*81a0*/  MOV R21, R11 ;  /* 0x0000000b00157202 */ /* 0x000fe20000000f00 */
[----:B------:R-:W-:Y:S01]  /*81b0*/  IMAD.MOV.U32 R18, RZ, RZ, 0x2 ;  /* 0x00000002ff127424 */ /* 0x000fe200078e00ff */
[----:B------:R-:W-:-:S07]  /*81c0*/  MOV R17, R23 ;  /* 0x0000001700117202 */ /* 0x000fce0000000f00 */
[----:B------:R-:W-:Y:S05]  /*81d0*/  WARPSYNC.COLLECTIVE R16, `(.L_x_1338) ;  /* 0x0000000010087348 */ /* 0x000fea0003c00000 */
[----:B------:R0:W1:Y:S02]  /*81e0*/  SHFL.BFLY P2, R23, R21, R18, R19 ;  /* 0x0c00001215177389 */ /* 0x0000640000040013 */
[----:B01----:R-:W-:Y:S01]  /*81f0*/  ENDCOLLECTIVE ;  /* 0x000000000000791b */ /* 0x003fe20003800000 */
.L_x_1338:
[----:B------:R-:W-:Y:S01]  /*8200*/  FADD.FTZ R0, R24, R17 ;  /* 0x0000001118007221 */ /* 0x000fe20000010000 */
[----:B------:R-:W-:Y:S01]  /*8210*/  @P0 SHF.L.U32 R17, R5, 0x1, RZ ;  /* 0x0000000105110819 */ /* 0x000fe200000006ff */
[----:B------:R-:W-:-:S03]  /*8220*/  HFMA2.MMA R24, -RZ, RZ, 0, 0 ;  /* 0x00000000ff187435 */ /* 0x000fc600000001ff */
[----:B------:R-:W-:Y:S02]  /*8230*/  MOV R21, R0 ;  /* 0x0000000000157202 */ /* 0x000fe40000000f00 */
[----:B------:R-:W-:-:S07]  /*8240*/  MOV R32, R23 ;  /* 0x0000001700207202 */ /* 0x000fce0000000f00 */
[----:B------:R-:W-:Y:S05]  /*8250*/  WARPSYNC.COLLECTIVE R16, `(.L_x_1339) ;  /* 0x0000000010087348 */ /* 0x000fea0003c00000 */
[----:B------:R0:W1:Y:S02]  /*8260*/  SHFL.BFLY P2, R23, R21, R18, R19 ;  /* 0x0c00001215177389 */ /* 0x0000640000040013 */
[----:B01----:R-:W-:Y:S01]  /*8270*/  ENDCOLLECTIVE ;  /* 0x000000000000791b */ /* 0x003fe20003800000 */
.L_x_1339:
        /* <DEDUP_REMOVED lines=8> */
.L_x_1340:
[----:B------:R-:W-:Y:S01]  /*8300*/  FADD.FTZ R21, R0, R14 ;  /* 0x0000000e00157221 */ /* 0x000fe20000010000 */
[C---:B------:R-:W-:Y:S02]  /*8310*/  @P0 IADD3 R14, R12.reuse, 0x1e, RZ ;  /* 0x0000001e0c0e0810 */ /* 0x040fe40007ffe0ff */
[----:B------:R-:W-:Y:S02]  /*8320*/  IADD3 R0, R12, R4, RZ ;  /* 0x000000040c007210 */ /* 0x000fe40007ffe0ff */
[----:B------:R-:W-:Y:S02]  /*8330*/  @P0 LOP3.LUT R14, R14, R17, RZ, 0x3c, !PT ;  /* 0x000000110e0e0212 */ /* 0x000fe400078e3cff */
[----:B------:R-:W-:Y:S01]  /*8340*/  @P0 LEA R17, R5, UR4, 0x7 ;  /* 0x0000000405110c11 */ /* 0x000fe2000f8e38ff */
[----:B------:R-:W-:-:S04]  /*8350*/  @!P1 IMAD.WIDE R10, R0, 0x2, R10 ;  /* 0x00000002000a9825 */ /* 0x000fc800078e020a */
[----:B------:R-:W-:Y:S01]  /*8360*/  FADD.FTZ R23, R32, R23 ;  /* 0x0000001720177221 */ /* 0x000fe20000010000 */
[----:B------:R-:W-:-:S04]  /*8370*/  @P0 LEA R20, R14, R17, 0x2 ;  /* 0x000000110e140211 */ /* 0x000fc800078e10ff */
[----:B------:R-:W-:Y:S01]  /*8380*/  @!P1 F2FP.BF16.F32.PACK_AB R23, RZ, R23 ;  /* 0x00000017ff17923e */ /* 0x000fe200000010ff */
[----:B------:R0:W1:Y:S03]  /*8390*/  @P0 LDS R14, [R20] ;  /* 0x00000000140e0984 */ /* 0x0000660000000800 */
[----:B------:R-:W-:Y:S01]  /*83a0*/  PRMT R15, R23, 0x7610, R15 ;  /* 0x00007610170f7816 */ /* 0x000fe2000000000f */
[----:B------:R0:W2:Y:S06]  /*83b0*/  @P0 LDS R25, [R20+0x780] ;  /* 0x0007800014190984 */ /* 0x0000ac0000000800 */
[----:B012---:R-:W-:Y:S05]  /*83c0*/  WARPSYNC.COLLECTIVE R16, `(.L_x_1341) ;  /* 0x0000000010087348 */ /* 0x007fea0003c00000 */
[----:B------:R3:W4:Y:S02]  /*83d0*/  SHFL.BFLY P2, R23, R21, R18, R19 ;  /* 0x0c00001215177389 */ /* 0x0007240000040013 */
[----:B01234-:R-:W-:Y:S01]  /*83e0*/  ENDCOLLECTIVE ;  /* 0x000000000000791b */ /* 0x01ffe20003800000 */
.L_x_1341:
[----:B------:R-:W-:Y:S01]  /*83f0*/  MOV R20, RZ ;  /* 0x000000ff00147202 */ /* 0x000fe20000000f00 */
[----:B------:R0:W-:Y:S01]  /*8400*/  @!P1 STG.E.U16 desc[UR14][R10.64], R15 ;  /* 0x0000000f0a009986 */ /* 0x0001e2000c10150e */
[----:B------:R-:W-:Y:S01]  /*8410*/  HFMA2.MMA R18, -RZ, RZ, 0, 4.76837158203125e-07 ;  /* 0x00000008ff127435 */ /* 0x000fe200000001ff */
[----:B0-----:R-:W0:Y:S01]  /*8420*/  @!P1 LDC.64 R10, c[0x0][0x220] ;  /* 0x00008800ff0a9b82 */ /* 0x001e220000000a00 */
[----:B------:R-:W-:Y:S02]  /*8430*/  @P0 VIADD R15, R12, 0x3c ;  /* 0x0000003c0c0f0836 */ /* 0x000fe40000000000 */
[----:B------:R-:W-:-:S04]  /*8440*/  IMAD.MOV.U32 R32, RZ, RZ, R23 ;  /* 0x000000ffff207224 */ /* 0x000fc800078e0017 */
[----:B------:R-:W-:Y:S01]  /*8450*/  FADD.FTZ R32, R21, R32 ;  /* 0x0000002015207221 */ /* 0x000fe20000010000 */
[----:B------:R-:W-:-:S04]  /*8460*/  @P0 MOV R24, R14 ;  /* 0x0000000e00180202 */ /* 0x000fc80000000f00 */
[----:B------:R-:W-:Y:S02]  /*8470*/  MOV R21, R24 ;  /* 0x0000001800157202 */ /* 0x000fe40000000f00 */
[----:B------:R-:W-:-:S07]  /*8480*/  @P0 MOV R20, R25 ;  /* 0x0000001900140202 */ /* 0x000fce0000000f00 */
[----:B0-----:R-:W-:Y:S05]  /*8490*/  WARPSYNC.COLLECTIVE R16, `(.L_x_1342) ;  /* 0x0000000010087348 */ /* 0x001fea0003c00000 */
[----:B------:R1:W2:Y:S02]  /*84a0*/  SHFL.BFLY P2, R23, R21, R18, R19 ;  /* 0x0c00001215177389 */ /* 0x0002a40000040013 */
[----:B012---:R-:W-:Y:S01]  /*84b0*/  ENDCOLLECTIVE ;  /* 0x000000000000791b */ /* 0x007fe20003800000 */
.L_x_1342:
[----:B------:R-:W-:Y:S01]  /*84c0*/  @!P1 IMAD.WIDE R10, R0, 0x2, R10 ;  /* 0x00000002000a9825 */ /* 0x000fe200078e020a */
[----:B------:R-:W-:-:S04]  /*84d0*/  @!P1 F2FP.BF16.F32.PACK_AB R21, RZ, R32 ;  /* 0x00000020ff15923e */ /* 0x000fc800000010ff */
[----:B------:R-:W-:Y:S02]  /*84e0*/  PRMT R14, R21, 0x7610, R14 ;  /* 0x00007610150e7816 */ /* 0x000fe4000000000e */
[----:B------:R-:W-:-:S03]  /*84f0*/  MOV R21, R20 ;  /* 0x0000001400157202 */ /* 0x000fc60000000f00 */
[----:B------:R0:W-:Y:S01]  /*8500*/  @!P1 STG.E.U16 desc[UR14][R10.64], R14 ;  /* 0x0000000e0a009986 */ /* 0x0001e2000c10150e */
[----:B------:R-:W-:-:S07]  /*8510*/  IMAD.MOV.U32 R33, RZ, RZ, R23 ;  /* 0x000000ffff217224 */ /* 0x000fce00078e0017 */
[----:B0-----:R-:W-:Y:S05]  /*8520*/  WARPSYNC.COLLECTIVE R16, `(.L_x_1343) ;  /* 0x0000000010087348 */ /* 0x001fea0003c00000 */
[----:B------:R1:W2:Y:S02]  /*8530*/  SHFL.BFLY P2, R23, R21, R18, R19 ;  /* 0x0c00001215177389 */ /* 0x0002a40000040013 */
[----:B012---:R-:W-:Y:S01]  /*8540*/  ENDCOLLECTIVE ;  /* 0x000000000000791b */ /* 0x007fe20003800000 */
.L_x_1343:
        /* <DEDUP_REMOVED lines=8> */
.L_x_1344:
[----:B------:R-:W-:Y:S01]  /*85d0*/  FADD.FTZ R20, R22, R20 ;  /* 0x0000001416147221 */ /* 0x000fe20000010000 */
[----:B------:R-:W-:Y:S01]  /*85e0*/  @P0 SHF.L.U32 R22, R5, 0x1, RZ ;  /* 0x0000000105160819 */ /* 0x000fe200000006ff */
[----:B------:R-:W-:-:S03]  /*85f0*/  @!P1 IMAD.WIDE R10, R0, 0x2, R10 ;  /* 0x00000002000a9825 */ /* 0x000fc600078e020a */
[----:B------:R-:W-:Y:S02]  /*8600*/  @P0 LOP3.LUT R15, R15, R22, RZ, 0x3c, !PT ;  /* 0x000000160f0f0212 */ /* 0x000fe400078e3cff */
[----:B------:R-:W-:Y:S02]  /*8610*/  @P0 LEA R22, R5, UR4, 0x7 ;  /* 0x0000000405160c11 */ /* 0x000fe4000f8e38ff */
[----:B------:R-:W-:Y:S02]  /*8620*/  MOV R21, R20 ;  /* 0x0000001400157202 */ /* 0x000fe40000000f00 */
[----:B------:R-:W-:-:S05]  /*8630*/  @P0 LEA R15, R15, R22, 0x2 ;  /* 0x000000160f0f0211 */ /* 0x000fca00078e10ff */
[----:B------:R0:W1:Y:S01]  /*8640*/  @P0 LDS R22, [R15] ;  /* 0x000000000f160984 */ /* 0x0000620000000800 */
[----:B------:R-:W-:-:S03]  /*8650*/  MOV R25, R23 ;  /* 0x0000001700197202 */ /* 0x000fc60000000f00 */
[----:B------:R0:W2:Y:S04]  /*8660*/  @P0 LDS R17, [R15+0x780] ;  /* 0x000780000f110984 */ /* 0x0000a80000000800 */
[----:B012---:R-:W-:Y:S05]  /*8670*/  WARPSYNC.COLLECTIVE R16, `(.L_x_1345) ;  /* 0x0000000010087348 */ /* 0x007fea0003c00000 */
[----:B------:R3:W4:Y:S02]  /*8680*/  SHFL.BFLY P2, R23, R21, R18, R19 ;  /* 0x0c00001215177389 */ /* 0x0007240000040013 */
[----:B01234-:R-:W-:Y:S01]  /*8690*/  ENDCOLLECTIVE ;  /* 0x000000000000791b */ /* 0x01ffe20003800000 */
.L_x_1345:
[----:B------:R-:W-:Y:S01]  /*86a0*/  FADD.FTZ R24, R24, R25 ;  /* 0x0000001918187221 */ /* 0x000fe20000010000 */
[----:B------:R-:W-:-:S03]  /*86b0*/  HFMA2.MMA R18, -RZ, RZ, 0, 1.1920928955078125e-07 ;  /* 0x00000002ff127435 */ /* 0x000fc600000001ff */
[----:B------:R-:W-:Y:S01]  /*86c0*/  IMAD.MOV.U32 R21, RZ, RZ, R24 ;  /* 0x000000ffff157224 */ /* 0x000fe200078e0018 */
[----:B------:R-:W-:-:S07]  /*86d0*/  MOV R25, R23 ;  /* 0x0000001700197202 */ /* 0x000fce0000000f00 */
[----:B------:R-:W-:Y:S05]  /*86e0*/  WARPSYNC.COLLECTIVE R16, `(.L_x_1346) ;  /* 0x0000000010087348 */ /* 0x000fea0003c00000 */
[----:B------:R0:W1:Y:S02]  /*86f0*/  SHFL.BFLY P2, R23, R21, R18, R19 ;  /* 0x0c00001215177389 */ /* 0x0000640000040013 */
[----:B01----:R-:W-:Y:S01]  /*8700*/  ENDCOLLECTIVE ;  /* 0x000000000000791b */ /* 0x003fe20003800000 */
.L_x_1346:
[----:B------:R-:W-:-:S05]  /*8710*/  FADD.FTZ R25, R20, R25 ;  /* 0x0000001914197221 */ /* 0x000fca0000010000 */
[----:B------:R-:W-:Y:S02]  /*8720*/  MOV R21, R25 ;  /* 0x0000001900157202 */ /* 0x000fe40000000f00 */
[----:B------:R-:W-:-:S05]  /*8730*/  MOV R19, R23 ;  /* 0x0000001700137202 */ /* 0x000fca0000000f00 */
[----:B------:R-:W-:Y:S01]  /*8740*/  FADD.FTZ R24, R24, R19 ;  /* 0x0000001318187221 */ /* 0x000fe20000010000 */
[----:B------:R-:W-:-:S11]  /*8750*/  HFMA2.MMA R19, -RZ, RZ, 0, 0.000503063201904296875 ;  /* 0x0000101fff137435 */ /* 0x000fd600000001ff */
[----:B------:R-:W-:Y:S05]  /*8760*/  WARPSYNC.COLLECTIVE R16, `(.L_x_1347) ;  /* 0x0000000010087348 */ /* 0x000fea0003c00000 */
[----:B------:R0:W1:Y:S02]  /*8770*/  SHFL.BFLY P2, R23, R21, R18, R19 ;  /* 0x0c00001215177389 */ /* 0x0000640000040013 */
[----:B01----:R-:W-:Y:S01]  /*8780*/  ENDCOLLECTIVE ;  /* 0x000000000000791b */ /* 0x003fe20003800000 */
.L_x_1347:
[----:B------:R-:W-:Y:S01]  /*8790*/  HFMA2.MMA R18, -RZ, RZ, 0, 5.9604644775390625e-08 ;  /* 0x00000001ff127435 */ /* 0x000fe200000001ff */
[----:B------:R-:W-:Y:S01]  /*87a0*/  MOV R21, R24 ;  /* 0x0000001800157202 */ /* 0x000fe20000000f00 */
[----:B------:R-:W-:-:S09]  /*87b0*/  IMAD.MOV.U32 R20, RZ, RZ, R23 ;  /* 0x000000ffff147224 */ /* 0x000fd200078e0017 */
[----:B------:R-:W-:Y:S05]  /*87c0*/  WARPSYNC.COLLECTIVE R16, `(.L_x_1348) ;  /* 0x0000000010087348 */ /* 0x000fea0003c00000 */
[----:B------:R0:W1:Y:S02]  /*87d0*/  SHFL.BFLY P2, R23, R21, R18, R19 ;  /* 0x0c00001215177389 */ /* 0x0000640000040013 */
[----:B01----:R-:W-:Y:S01]  /*87e0*/  ENDCOLLECTIVE ;  /* 0x000000000000791b */ /* 0x003fe20003800000 */
.L_x_1348:
[----:B------:R-:W-:Y:S01]  /*87f0*/  FADD.FTZ R14, R25, R20 ;  /* 0x00000014190e7221 */ /* 0x000fe20000010000 */
[----:B------:R-:W-:-:S05]  /*8800*/  MOV R21, R23 ;  /* 0x0000001700157202 */ /* 0x000fca0000000f00 */
[----:B------:R-:W-:Y:S01]  /*8810*/  FADD.FTZ R18, R24, R21 ;  /* 0x0000001518127221 */ /* 0x000fe20000010000 */
[----:B------:R-:W-:-:S04]  /*8820*/  MOV R21, R14 ;  /* 0x0000000e00157202 */ /* 0x000fc80000000f00 */
[----:B------:R-:W-:Y:S01]  /*8830*/  @!P1 F2FP.BF16.F32.PACK_AB R33, RZ, R18 ;  /* 0x00000012ff21923e */ /* 0x000fe200000010ff */
[----:B------:R-:W-:-:S04]  /*8840*/  HFMA2.MMA R18, -RZ, RZ, 0, 5.9604644775390625e-08 ;  /* 0x00000001ff127435 */ /* 0x000fc800000001ff */
[----:B------:R0:W-:Y:S07]  /*8850*/  @!P1 STG.E.U16 desc[UR14][R10.64+0x3c], R33 ;  /* 0x00003c210a009986 */ /* 0x0001ee000c10150e */
[----:B0-----:R-:W-:Y:S05]  /*8860*/  WARPSYNC.COLLECTIVE R16, `(.L_x_1349) ;  /* 0x0000000010087348 */ /* 0x001fea0003c00000 */
[----:B------:R1:W2:Y:S02]  /*8870*/  SHFL.BFLY P2, R23, R21, R18, R19 ;  /* 0x0c00001215177389 */ /* 0x0002a40000040013 */
[----:B012---:R-:W-:Y:S01]  /*8880*/  ENDCOLLECTIVE ;  /* 0x000000000000791b */ /* 0x007fe20003800000 */
.L_x_1349:
[----:B------:R-:W0:Y:S01]  /*8890*/  @!P1 LDC.64 R10, c[0x0][0x220] ;  /* 0x00008800ff0a9b82 */ /* 0x000e220000000a00 */
[----:B------:R-:W-:Y:S01]  /*88a0*/  HFMA2.MMA R18, -RZ, RZ, 0, 4.76837158203125e-07 ;  /* 0x00000008ff127435 */ /* 0x000fe200000001ff */
[----:B------:R-:W-:Y:S01]  /*88b0*/  FADD.FTZ R20, R14, R23 ;  /* 0x000000170e147221 */ /* 0x000fe20000010000 */
[----:B------:R-:W-:Y:S02]  /*88c0*/  CS2R R14, SRZ ;  /* 0x00000000000e7805 */ /* 0x000fe4000001ff00 */
[----:B------:R-:W-:Y:S02]  /*88d0*/  @P0 MOV R14, R22 ;  /* 0x00000016000e0202 */ /* 0x000fe40000000f00 */
[----:B------:R-:W-:-:S03]  /*88e0*/  @P0 MOV R15, R17 ;  /* 0x00000011000f0202 */ /* 0x000fc60000000f00 */
[----:B------:R-:W-:Y:S02]  /*88f0*/  IMAD.MOV.U32 R21, RZ, RZ, R14 ;  /* 0x000000ffff157224 */ /* 0x000fe400078e000e */
[----:B0-----:R-:W-:-:S07]  /*8900*/  @!P1 IMAD.WIDE R10, R0, 0x2, R10 ;  /* 0x00000002000a9825 */ /* 0x001fce00078e020a */
[----:B------:R-:W-:Y:S05]  /*8910*/  WARPSYNC.COLLECTIVE R16, `(.L_x_1350) ;  /* 0x0000000010087348 */ /* 0x000fea0003c00000 */
[----:B------:R0:W1:Y:S02]  /*8920*/  SHFL.BFLY P2, R23, R21, R18, R19 ;  /* 0x0c00001215177389 */ /* 0x0000640000040013 */
[----:B01----:R-:W-:Y:S01]  /*8930*/  ENDCOLLECTIVE ;  /* 0x000000000000791b */ /* 0x003fe20003800000 */
.L_x_1350:
[----:B------:R-:W-:Y:S02]  /*8940*/  MOV R21, R15 ;  /* 0x0000000f00157202 */ /* 0x000fe40000000f00 */
[----:B------:R-:W-:Y:S02]  /*8950*/  MOV R16, R23 ;  /* 0x0000001700107202 */ /* 0x000fe40000000f00 */
[----:B------:R-:W-:-:S03]  /*8960*/  @!P1 F2FP.BF16.F32.PACK_AB R23, RZ, R20 ;  /* 0x00000014ff17923e */ /* 0x000fc600000010ff */
[----:B------:R-:W-:Y:S01]  /*8970*/  FADD.FTZ R22, R16, R14 ;  /* 0x0000000e10167221 */ /* 0x000fe20000010000 */
[----:B------:R-:W-:Y:S01]  /*8980*/  IMAD.MOV.U32 R16, RZ, RZ, 0xffff ;  /* 0x0000ffffff107424 */ /* 0x000fe200078e00ff */
[----:B------:R-:W-:Y:S01]  /*8990*/  PRMT R20, R23, 0x7610, R20 ;  /* 0x0000761017147816 */ /* 0x000fe20000000014 */
[----:B------:R-:W-:-:S07]  /*89a0*/  IMAD.MOV.U32 R14, RZ, RZ, RZ ;  /* 0x000000ffff0e7224 */ /* 0x000fce00078e00ff */
[----:B------:R-:W-:Y:S05]  /*89b0*/  WARPSYNC.COLLECTIVE R16, `(.L_x_1351) ;  /* 0x0000000010087348 */ /* 0x000fea0003c00000 */
[----:B------:R0:W1:Y:S02]  /*89c0*/  SHFL.BFLY P2, R23, R21, R18, R19 ;  /* 0x0c00001215177389 */ /* 0x0000640000040013 */
[----:B01----:R-:W-:Y:S01]  /*89d0*/  ENDCOLLECTIVE ;  /* 0x000000000000791b */ /* 0x003fe20003800000 */
.L_x_1351:
[----:B------:R0:W-:Y:S01]  /*89e0*/  @!P1 STG.E.U16 desc[UR14][R10.64+0x3c], R20 ;  /* 0x00003c140a009986 */ /* 0x0001e2000c10150e */
[----:B------:R-:W-:Y:S01]  /*89f0*/  HFMA2.MMA R18, -RZ, RZ, 0, 2.384185791015625e-07 ;  /* 0x00000004ff127435 */ /* 0x000fe200000001ff */
[----:B------:R-:W-:Y:S02]  /*8a00*/  MOV R21, R22 ;  /* 0x0000001600157202 */ /* 0x000fe40000000f00 */
[----:B0-----:R-:W-:Y:S02]  /*8a10*/  @P0 IADD3 R10, R12, 0x5a, RZ ;  /* 0x0000005a0c0a0810 */ /* 0x001fe40007ffe0ff */
[----:B------:R-:W-:-:S04]  /*8a20*/  @P0 SHF.L.U32 R11, R5, 0x1, RZ ;  /* 0x00000001050b0819 */ /* 0x000fc800000006ff */
[----:B------:R-:W-:Y:S02]  /*8a30*/  @P0 LOP3.LUT R10, R10, R11, RZ, 0x3c, !PT ;  /* 0x0000000b0a0a0212 */ /* 0x000fe400078e3cff */
[----:B------:R-:W-:-:S07]  /*8a40*/  MOV R17, R23 ;  /* 0x0000001700117202 */ /* 0x000fce0000000f00 */
[----:B------:R-:W-:Y:S05]  /*8a50*/  WARPSYNC.COLLECTIVE R16, `(.L_x_1352) ;  /* 0x0000000010087348 */ /* 0x000fea0003c00000 */
[----:B------:R0:W1:Y:S02]  /*8a60*/  SHFL.BFLY P2, R23, R21, R18, R19 ;  /* 0x0c00001215177389 */ /* 0x0000640000040013 */
[----:B01----:R-:W-:Y:S01]  /*8a70*/  ENDCOLLECTIVE ;  /* 0x000000000000791b */ /* 0x003fe20003800000 */
.L_x_1352:
        /* <DEDUP_REMOVED lines=9> */
.L_x_1353:
[----:B------:R-:W-:Y:S01]  /*8b10*/  HFMA2.MMA R18, -RZ, RZ, 0, 1.1920928955078125e-07 ;  /* 0x00000002ff127435 */ /* 0x000fe200000001ff */
[----:B------:R-:W-:Y:S02]  /*8b20*/  MOV R21, R34 ;  /* 0x0000002200157202 */ /* 0x000fe40000000f00 */
[----:B------:R-:W-:-:S08]  /*8b30*/  MOV R33, R23 ;  /* 0x0000001700217202 */ /* 0x000fd00000000f00 */
[----:B------:R-:W-:Y:S05]  /*8b40*/  WARPSYNC.COLLECTIVE R16, `(.L_x_1354) ;  /* 0x0000000010087348 */ /* 0x000fea0003c00000 */
[----:B------:R0:W1:Y:S02]  /*8b50*/  SHFL.BFLY P2, R23, R21, R18, R19 ;  /* 0x0c00001215177389 */ /* 0x0000640000040013 */
[----:B01----:R-:W-:Y:S01]  /*8b60*/  ENDCOLLECTIVE ;  /* 0x000000000000791b */ /* 0x003fe20003800000 */
.L_x_1354:
[----:B------:R-:W-:-:S05]  /*8b70*/  FADD.FTZ R22, R17, R33 ;  /* 0x0000002111167221 */ /* 0x000fca0000010000 */
[----:B------:R-:W-:Y:S01]  /*8b80*/  MOV R21, R22 ;  /* 0x0000001600157202 */ /* 0x000fe20000000f00 */
[----:B------:R-:W-:-:S04]  /*8b90*/  IMAD.MOV.U32 R19, RZ, RZ, R23 ;  /* 0x000000ffff137224 */ /* 0x000fc800078e0017 */
[----:B------:R-:W-:Y:S01]  /*8ba0*/  FADD.FTZ R20, R34, R19 ;  /* 0x0000001322147221 */ /* 0x000fe20000010000 */
[----:B------:R-:W-:-:S11]  /*8bb0*/  HFMA2.MMA R19, -RZ, RZ, 0, 0.000503063201904296875 ;  /* 0x0000101fff137435 */ /* 0x000fd600000001ff */
[----:B------:R-:W-:Y:S05]  /*8bc0*/  WARPSYNC.COLLECTIVE R16, `(.L_x_1355) ;  /* 0x0000000010087348 */ /* 0x000fea0003c00000 */
[----:B------:R0:W1:Y:S02]  /*8bd0*/  SHFL.BFLY P2, R23, R21, R18, R19 ;  /* 0x0c00001215177389 */ /* 0x0000640000040013 */
[----:B01----:R-:W-:Y:S01]  /*8be0*/  ENDCOLLECTIVE ;  /* 0x000000000000791b */ /* 0x003fe20003800000 */
.L_x_1355:
[----:B------:R-:W-:Y:S01]  /*8bf0*/  MOV R21, R20 ;  /* 0x0000001400157202 */ /* 0x000fe20000000f00 */
[----:B------:R-:W-:Y:S01]  /*8c00*/  IMAD.MOV.U32 R18, RZ, RZ, 0x1 ;  /* 0x00000001ff127424 */ /* 0x000fe200078e00ff */
[----:B------:R-:W-:-:S07]  /*8c10*/  MOV R15, R23 ;  /* 0x00000017000f7202 */ /* 0x000fce0000000f00 */
[----:B------:R-:W-:Y:S05]  /*8c20*/  WARPSYNC.COLLECTIVE R16, `(.L_x_1356) ;  /* 0x0000000010087348 */ /* 0x000fea0003c00000 */
[----:B------:R0:W1:Y:S02]  /*8c30*/  SHFL.BFLY P2, R23, R21, R18, R19 ;  /* 0x0c00001215177389 */ /* 0x0000640000040013 */
[----:B01----:R-:W-:Y:S01]  /*8c40*/  ENDCOLLECTIVE ;  /* 0x000000000000791b */ /* 0x003fe20003800000 */
.L_x_1356:
        /* <DEDUP_REMOVED lines=11> */
[----:B------:R-:W-:Y:S01]  /*8d00*/  HFMA2.MMA R19, -RZ, RZ, 0, 0.000503063201904296875 ;  /* 0x0000101fff137435 */ /* 0x000fe200000001ff */
[----:B-1----:R-:W-:-:S05]  /*8d10*/  @!P1 IMAD.WIDE R16, R0, 0x2, R16 ;  /* 0x0000000200109825 */ /* 0x002fca00078e0210 */
[----:B------:R0:W-:Y:S01]  /*8d20*/  @!P1 STG.E.U16 desc[UR14][R16.64+0x78], R20 ;  /* 0x0000781410009986 */ /* 0x0001e2000c10150e */
[----:B--2---:R-:W-:Y:S01]  /*8d30*/  @P0 MOV R15, R18 ;  /* 0x00000012000f0202 */ /* 0x004fe20000000f00 */
[----:B------:R-:W-:Y:S01]  /*8d40*/  IMAD.MOV.U32 R18, RZ, RZ, 0x1 ;  /* 0x00000001ff127424 */ /* 0x000fe200078e00ff */
[----:B0-----:R-:W-:-:S07]  /*8d50*/  MOV R16, 0xffff ;  /* 0x0000ffff00107802 */ /* 0x001fce0000000f00 */
[----:B------:R-:W-:Y:S05]  /*8d60*/  WARPSYNC.COLLECTIVE R16, `(.L_x_1357) ;  /* 0x0000000010087348 */ /* 0x000fea0003c00000 */
[----:B------:R0:W1:Y:S02]  /*8d70*/  SHFL.BFLY P2, R23, R21, R18, R19 ;  /* 0x0c00001215177389 */ /* 0x0000640000040013 */
[----:B01----:R-:W-:Y:S01]  /*8d80*/  ENDCOLLECTIVE ;  /* 0x000000000000791b */ /* 0x003fe20003800000 */
.L_x_1357:
[----:B------:R-:W-:Y:S01]  /*8d90*/  MOV R21, R14 ;  /* 0x0000000e00157202 */ /* 0x000fe20000000f00 */
[----:B------:R-:W-:Y:S01]  /*8da0*/  IMAD.MOV.U32 R18, RZ, RZ, 0x8 ;  /* 0x00000008ff127424 */ /* 0x000fe200078e00ff */
[----:B------:R-:W-:-:S07]  /*8db0*/  MOV R22, R23 ;  /* 0x0000001700167202 */ /* 0x000fce0000000f00 */
[----:B------:R-:W-:Y:S05]  /*8dc0*/  WARPSYNC.COLLECTIVE R16, `(.L_x_1358) ;  /* 0x0000000010087348 */ /* 0x000fea0003c00000 */
[----:B------:R0:W1:Y:S02]  /*8dd0*/  SHFL.BFLY P2, R23, R21, R18, R19 ;  /* 0x0c00001215177389 */ /* 0x0000640000040013 */
[----:B01----:R-:W-:Y:S01]  /*8de0*/  ENDCOLLECTIVE ;  /* 0x000000000000791b */ /* 0x003fe20003800000 */
.L_x_1358:
[----:B------:R-:W-:Y:S01]  /*8df0*/  FADD.FTZ R12, R12, R22 ;  /* 0x000000160c0c7221 */ /* 0x000fe20000010000 */
[----:B------:R-:W-:Y:S02]  /*8e00*/  MOV R21, R15 ;  /* 0x0000000f00157202 */ /* 0x000fe40000000f00 */
[----:B------:R-:W-:-:S07]  /*8e10*/  MOV R32, R23 ;  /* 0x0000001700207202 */ /* 0x000fce0000000f00 */
[----:B------:R-:W-:Y:S05]  /*8e20*/  WARPSYNC.COLLECTIVE R16, `(.L_x_1359) ;  /* 0x0000000010087348 */ /* 0x000fea0003c00000 */
[----:B------:R0:W1:Y:S02]  /*8e30*/  SHFL.BFLY P2, R23, R21, R18, R19 ;  /* 0x0c00001215177389 */ /* 0x0000640000040013 */
[----:B01----:R-:W-:Y:S01]  /*8e40*/  ENDCOLLECTIVE ;  /* 0x000000000000791b */ /* 0x003fe20003800000 */
.L_x_1359:
        /* <DEDUP_REMOVED lines=9> */
.L_x_1360:
[----:B------:R-:W-:Y:S01]  /*8ee0*/  MOV R21, R17 ;  /* 0x0000001100157202 */ /* 0x000fe20000000f00 */
[----:B------:R-:W-:Y:S01]  /*8ef0*/  @!P1 IMAD.WIDE R14, R0, 0x2, R14 ;  /* 0x00000002000e9825 */ /* 0x000fe200078e020e */
[----:B------:R-:W-:-:S07]  /*8f00*/  MOV R33, R23 ;  /* 0x0000001700217202 */ /* 0x000fce0000000f00 */
[----:B------:R-:W-:Y:S05]  /*8f10*/  WARPSYNC.COLLECTIVE R16, `(.L_x_1361) ;  /* 0x0000000010087348 */ /* 0x000fea0003c00000 */
[----:B------:R0:W1:Y:S02]  /*8f20*/  SHFL.BFLY P2, R23, R21, R18, R19 ;  /* 0x0c00001215177389 */ /* 0x0000640000040013 */
[----:B01----:R-:W-:Y:S01]  /*8f30*/  ENDCOLLECTIVE ;  /* 0x000000000000791b */ /* 0x003fe20003800000 */
.L_x_1361:
[----:B------:R-:W-:-:S05]  /*8f40*/  FADD.FTZ R25, R32, R33 ;  /* 0x0000002120197221 */ /* 0x000fca0000010000 */
[----:B------:R-:W-:Y:S01]  /*8f50*/  MOV R21, R25 ;  /* 0x0000001900157202 */ /* 0x000fe20000000f00 */
[----:B------:R-:W-:Y:S01]  /*8f60*/  IMAD.MOV.U32 R18, RZ, RZ, 0x2 ;  /* 0x00000002ff127424 */ /* 0x000fe200078e00ff */
[----:B------:R-:W-:-:S05]  /*8f70*/  MOV R16, R23 ;  /* 0x0000001700107202 */ /* 0x000fca0000000f00 */
[----:B------:R-:W-:Y:S01]  /*8f80*/  FADD.FTZ R24, R17, R16 ;  /* 0x0000001011187221 */ /* 0x000fe20000010000 */
[----:B------:R-:W-:-:S07]  /*8f90*/  MOV R16, 0xffff ;  /* 0x0000ffff00107802 */ /* 0x000fce0000000f00 */
[----:B------:R-:W-:Y:S05]  /*8fa0*/  WARPSYNC.COLLECTIVE R16, `(.L_x_1362) ;  /* 0x0000000010087348 */ /* 0x000fea0003c00000 */
[----:B------:R0:W1:Y:S02]  /*8fb0*/  SHFL.BFLY P2, R23, R21, R18, R19 ;  /* 0x0c00001215177389 */ /* 0x0000640000040013 */
[----:B01----:R-:W-:Y:S01]  /*8fc0*/  ENDCOLLECTIVE ;  /* 0x000000000000791b */ /* 0x003fe20003800000 */
.L_x_1362:
[----:B------:R-:W-:Y:S02]  /*8fd0*/  MOV R21, R24 ;  /* 0x0000001800157202 */ /* 0x000fe40000000f00 */
[----:B------:R-:W-:-:S07]  /*8fe0*/  MOV R32, R23 ;  /* 0x0000001700207202 */ /* 0x000fce0000000f00 */
[----:B------:R-:W-:Y:S05]  /*8ff0*/  WARPSYNC.COLLECTIVE R16, `(.L_x_1363) ;  /* 0x0000000010087348 */ /* 0x000fea0003c00000 */
[----:B------:R0:W1:Y:S02]  /*9000*/  SHFL.BFLY P2, R23, R21, R18, R19 ;  /* 0x0c00001215177389 */ /* 0x0000640000040013 */
[----:B01----:R-:W-:Y:S01]  /*9010*/  ENDCOLLECTIVE ;  /* 0x000000000000791b */ /* 0x003fe20003800000 */
.L_x_1363:
[----:B------:R-:W-:Y:S01]  /*9020*/  FADD.FTZ R25, R25, R32 ;  /* 0x0000002019197221 */ /* 0x000fe20000010000 */
[----:B------:R-:W-:-:S03]  /*9030*/  @!P1 F2FP.BF16.F32.PACK_AB R18, RZ, R12 ;  /* 0x0000000cff12923e */ /* 0x000fc600000010ff */
[----:B------:R-:W-:Y:S01]  /*9040*/  IMAD.MOV.U32 R21, RZ, RZ, R25 ;  /* 0x000000ffff157224 */ /* 0x000fe200078e0019 */
[----:B------:R-:W-:Y:S01]  /*9050*/  PRMT R10, R18, 0x7610, R10 ;  /* 0x00007610120a7816 */ /* 0x000fe2000000000a */
[----:B------:R-:W-:-:S04]  /*9060*/  HFMA2.MMA R18, -RZ, RZ, 0, 5.9604644775390625e-08 ;  /* 0x00000001ff127435 */ /* 0x000fc800000001ff */
[----:B------:R0:W-:Y:S01]  /*9070*/  @!P1 STG.E.U16 desc[UR14][R14.64+0x78], R10 ;  /* 0x0000780a0e009986 */ /* 0x0001e2000c10150e */
[----:B------:R-:W-:-:S05]  /*9080*/  MOV R19, R23 ;  /* 0x0000001700137202 */ /* 0x000fca0000000f00 */
[----:B------:R-:W-:Y:S01]  /*9090*/  FADD.FTZ R12, R24, R19 ;  /* 0x00000013180c7221 */ /* 0x000fe20000010000 */
[----:B------:R-:W-:-:S07]  /*90a0*/  MOV R19, 0x101f ;  /* 0x0000101f00137802 */ /* 0x000fce0000000f00 */
[----:B0-----:R-:W-:Y:S05]  /*90b0*/  WARPSYNC.COLLECTIVE R16, `(.L_x_1364) ;  /* 0x0000000010087348 */ /* 0x001fea0003c00000 */
[----:B------:R1:W2:Y:S02]  /*90c0*/  SHFL.BFLY P2, R23, R21, R18, R19 ;  /* 0x0c00001215177389 */ /* 0x0002a40000040013 */
[----:B012---:R-:W-:Y:S01]  /*90d0*/  ENDCOLLECTIVE ;  /* 0x000000000000791b */ /* 0x007fe20003800000 */
.L_x_1364:
[----:B------:R-:W-:Y:S02]  /*90e0*/  MOV R21, R12 ;  /* 0x0000000c00157202 */ /* 0x000fe40000000f00 */
[----:B------:R-:W-:-:S07]  /*90f0*/  MOV R22, R23 ;  /* 0x0000001700167202 */ /* 0x000fce0000000f00 */
[----:B------:R-:W-:Y:S05]  /*9100*/  WARPSYNC.COLLECTIVE R16, `(.L_x_1365) ;  /* 0x0000000010087348 */ /* 0x000fea0003c00000 */
[----:B------:R0:W1:Y:S02]  /*9110*/  SHFL.BFLY P2, R23, R21, R18, R19 ;  /* 0x0c00001215177389 */ /* 0x0000640000040013 */
[----:B01----:R-:W-:Y:S01]  /*9120*/  ENDCOLLECTIVE ;  /* 0x000000000000791b */ /* 0x003fe20003800000 */
.L_x_1365:
[----:B------:R-:W-:Y:S01]  /*9130*/  FADD.FTZ R22, R25, R22 ;  /* 0x0000001619167221 */ /* 0x000fe20000010000 */
[----:B------:R-:W-:Y:S06]  /*9140*/  BRA `(.L_x_1366) ;  /* 0xffffffe000c47947 */ /* 0x000fec000383ffff */
.L_x_1367:
        /* <DEDUP_REMOVED lines=11> */
.L_x_3917:


//--------------------- .text._ZN13group_norm_v218gn_bwd_cuda_kernelI13__nv_bfloat16Li480ELi1ELi16ELi120ELi256ELb1ELb1ELi16ELi960ELi960ELi4ELb1ELi8ELb0ELb0ELNS_15WgradSyncMethodE3ENS_16CompileConditionILi900EEEEEvPT_S6_S6_PKS5_S8_S8_S8_PKfflPfPj --------------------------
	.section	.text._ZN13group_norm_v218gn_bwd_cuda_kernelI13__nv_bfloat16Li480ELi1ELi16ELi120ELi256ELb1ELb1ELi16ELi960ELi960ELi4ELb1ELi8ELb0ELb0ELNS_15WgradSyncMethodE3ENS_16CompileConditionILi900EEEEEvPT_S6_S6_PKS5_S8_S8_S8_PKfflPfPj,"ax",@progbits
	.align	128
        .global         _ZN13group_norm_v218gn_bwd_cuda_kernelI13__nv_bfloat16Li480ELi1ELi16ELi120ELi256ELb1ELb1ELi16ELi960ELi960ELi4ELb1ELi8ELb0ELb0ELNS_15WgradSyncMethodE3ENS_16CompileConditionILi900EEEEEvPT_S6_S6_PKS5_S8_S8_S8_PKfflPfPj
        .type           _ZN13group_norm_v218gn_bwd_cuda_kernelI13__nv_bfloat16Li480ELi1ELi16ELi120ELi256ELb1ELb1ELi16ELi960ELi960ELi4ELb1ELi8ELb0ELb0ELNS_15WgradSyncMethodE3ENS_16CompileConditionILi900EEEEEvPT_S6_S6_PKS5_S8_S8_S8_PKfflPfPj,@function
        .size           _ZN13group_norm_v218gn_bwd_cuda_kernelI13__nv_bfloat16Li480ELi1ELi16ELi120ELi256ELb1ELb1ELi16ELi960ELi960ELi4ELb1ELi8ELb0ELb0ELNS_15WgradSyncMethodE3ENS_16CompileConditionILi900EEEEEvPT_S6_S6_PKS5_S8_S8_S8_PKfflPfPj,(.L_x_3918 - _ZN13group_norm_v218gn_bwd_cuda_kernelI13__nv_bfloat16Li480ELi1ELi16ELi120ELi256ELb1ELb1ELi16ELi960ELi960ELi4ELb1ELi8ELb0ELb0ELNS_15WgradSyncMethodE3ENS_16CompileConditionILi900EEEEEvPT_S6_S6_PKS5_S8_S8_S8_PKfflPfPj)
        .other          _ZN13group_norm_v218gn_bwd_cuda_kernelI13__nv_bfloat16Li480ELi1ELi16ELi120ELi256ELb1ELb1ELi16ELi960ELi960ELi4ELb1ELi8ELb0ELb0ELNS_15WgradSyncMethodE3ENS_16CompileConditionILi900EEEEEvPT_S6_S6_PKS5_S8_S8_S8_PKfflPfPj,@"STO_CUDA_ENTRY STV_DEFAULT"
_ZN13group_norm_v218gn_bwd_cuda_kernelI13__nv_bfloat16Li480ELi1ELi16ELi120ELi256ELb1ELb1ELi16ELi960ELi960ELi4ELb1ELi8ELb0ELb0ELNS_15WgradSyncMethodE3ENS_16CompileConditionILi900EEEEEvPT_S6_S6_PKS5_S8_S8_S8_PKfflPfPj:
.text._ZN13group_norm_v218gn_bwd_cuda_kernelI13__nv_bfloat16Li480ELi1ELi16ELi120ELi256ELb1ELb1ELi16ELi960ELi960ELi4ELb1ELi8ELb0ELb0ELNS_15WgradSyncMethodE3ENS_16CompileConditionILi900EEEEEvPT_S6_S6_PKS5_S8_S8_S8_PKfflPfPj:
        /* <DEDUP_REMOVED lines=31> */
.L_x_1370:
[----:B------:R-:W2:Y:S04]  /*01f0*/  LD.E.STRONG.GPU R0, desc[UR18][R2.64] ;  /* 0x0000001202007980 */ /* 0x000ea8000c10f900 */
[----:B--2---:R-:W-:Y:S01]  /*0200*/  CCTL.IVALL ;  /* 0x00000000ff00798f */ /* 0x004fe20002000000 */
[----:B------:R-:W-:Y:S05]  /*0210*/  YIELD ;  /* 0x0000000000007946 */ /* 0x000fea0003800000 */
[----:B-----5:R-:W-:-:S04]  /*0220*/  LOP3.LUT R0, R0, R5, RZ, 0x3c, !PT ;  /* 0x0000000500007212 */ /* 0x020fc800078e3cff */
[----:B------:R-:W-:-:S13]  /*0230*/  ISETP.GT.AND P0, PT, R0, -0x1, PT ;  /* 0xffffffff0000780c */ /* 0x000fda0003f04270 */
[----:B------:R-:W-:Y:S05]  /*0240*/  @P0 BRA `(.L_x_1370) ;  /* 0xfffffffc00e80947 */ /* 0x000fea000383ffff */
.L_x_1369:
[----:B------:R-:W-:Y:S05]  /*0250*/  WARPSYNC.ALL ;  /* 0x0000000000007948 */ /* 0x000fea0003800000 */
[----:B------:R-:W-:Y:S06]  /*0260*/  BAR.SYNC.DEFER_BLOCKING 0x0 ;  /* 0x0000000000007b1d */ /* 0x000fec0000010000 */
[----:B------:R-:W-:Y:S05]  /*0270*/  BRA `(.L_x_1371) ;  /* 0x0000006800d47947 */ /* 0x000fea0003800000 */
.L_x_1368:
[----:B------:R-:W0:Y:S01]  /*0280*/  S2R R19, SR_TID.X ;  /* 0x0000000000137919 */ /* 0x000e220000002100 */
[----:B------:R-:W-:Y:S01]  /*0290*/  ULOP3.LUT UR13, UR22, 0xf, URZ, 0xc0, !UPT ;  /* 0x0000000f160d7892 */ /* 0x000fe2000f8ec03f */
[----:B------:R-:W-:Y:S01]  /*02a0*/  MOV R18, 0x400 ;  /* 0x0000040000127802 */ /* 0x000fe20000000f00 */
[----:B------:R-:W-:Y:S01]  /*02b0*/  ULOP3.LUT UR14, UR23, 0x8, URZ, 0xfc, !UPT ;  /* 0x00000008170e7892 */ /* 0x000fe2000f8efc3f */
[----:B------:R-:W1:Y:S01]  /*02c0*/  S2R R3, SR_CgaCtaId ;  /* 0x0000000000037919 */ /* 0x000e620000008800 */
[----:B------:R-:W-:Y:S01]  /*02d0*/  USHF.R.U32.HI UR5, URZ, 0x1, UR12 ;  /* 0x000000013f057899 */ /* 0x000fe2000801160c */
[----:B------:R-:W-:Y:S01]  /*02e0*/  IADD3 R15, R18, 0x3c00, RZ ;  /* 0x00003c00120f7810 */ /* 0x000fe20007ffe0ff */
[----:B------:R-:W-:Y:S01]  /*02f0*/  ULDC.64 UR8, c[0x0][0x268] ;  /* 0x00009a0000087ab9 */ /* 0x000fe20000000a00 */
[----:B------:R-:W-:Y:S01]  /*0300*/  MOV R14, UR13 ;  /* 0x0000000d000e7c02 */ /* 0x000fe20008000f00 */
[----:B------:R-:W-:Y:S01]  /*0310*/  ULDC.64 UR6, c[0x0][0x268] ;  /* 0x00009a0000067ab9 */ /* 0x000fe20000000a00 */
[----:B------:R-:W-:Y:S01]  /*0320*/  UIMAD.WIDE.U32 UR8, UR14, 0x4, UR8 ;  /* 0x000000040e0878a5 */ /* 0x000fe2000f8e0008 */
[----:B------:R-:W-:Y:S01]  /*0330*/  CS2R R80, SRZ ;  /* 0x0000000000507805 */ /* 0x000fe2000001ff00 */
[----:B------:R-:W-:Y:S01]  /*0340*/  ULEA UR6, UP0, UR12, UR6, 0x2 ;  /* 0x000000060c067291 */ /* 0x000fe2000f80103f */
[----:B------:R-:W-:Y:S01]  /*0350*/  CS2R R78, SRZ ;  /* 0x00000000004e7805 */ /* 0x000fe2000001ff00 */
[----:B------:R-:W-:Y:S01]  /*0360*/  USHF.L.U32 UR14, UR5, 0x4, URZ ;  /* 0x00000004050e7899 */ /* 0x000fe2000800063f */
[----:B------:R-:W-:Y:S01]  /*0370*/  CS2R R76, SRZ ;  /* 0x00000000004c7805 */ /* 0x000fe2000001ff00 */
[----:B------:R-:W-:Y:S01]  /*0380*/  UIADD3 UR5, -UR5, URZ, URZ ;  /* 0x0000003f05057290 */ /* 0x000fe2000fffe13f */
[----:B------:R-:W-:Y:S01]  /*0390*/  CS2R R74, SRZ ;  /* 0x00000000004a7805 */ /* 0x000fe2000001ff00 */
[----:B------:R-:W-:-:S02]  /*03a0*/  ULEA.HI.X UR7, UR12, UR7, UR4, 0x2, UP0 ;  /* 0x000000070c077291 */ /* 0x000fc400080f1404 */
[----:B------:R-:W-:Y:S01]  /*03b0*/  UISETP.NE.AND UP0, UPT, UR22, UR5, UPT ;  /* 0x000000051600728c */ /* 0x000fe2000bf05270 */
[----:B------:R-:W-:Y:S01]  /*03c0*/  UMOV UR15, 0x7fffffc1 ;  /* 0x7fffffc1000f7882 */ /* 0x000fe20000000000 */
[----:B------:R-:W-:Y:S02]  /*03d0*/  ULOP3.LUT UR13, UR14, 0xfffffff0, UR13, 0xe2, !UPT ;  /* 0xfffffff00e0d7892 */ /* 0x000fe4000f8ee20d */
[----:B------:R-:W-:Y:S01]  /*03e0*/  USEL UR20, UR15, 0x1, !UP0 ;  /* 0x000000010f147887 */ /* 0x000fe2000c000000 */
[----:B------:R-:W-:Y:S01]  /*03f0*/  UMOV UR5, URZ ;  /* 0x0000003f00057c82 */ /* 0x000fe20008000000 */
[----:B0-----:R-:W-:Y:S02]  /*0400*/  IADD3 R5, R19, 0x1e0, RZ ;  /* 0x000001e013057810 */ /* 0x001fe40007ffe0ff */
[----:B------:R-:W-:Y:S02]  /*0410*/  SHF.R.S32.HI R0, RZ, 0x1f, R19 ;  /* 0x0000001fff007819 */ /* 0x000fe40000011413 */
[----:B------:R-:W-:-:S02]  /*0420*/  SHF.R.S32.HI R6, RZ, 0x1f, R5 ;  /* 0x0000001fff067819 */ /* 0x000fc40000011405 */
[----:B------:R-:W-:Y:S02]  /*0430*/  SHF.R.U32.HI R17, RZ, 0x1, R19 ;  /* 0x00000001ff117819 */ /* 0x000fe40000011613 */
[----:B------:R-:W-:Y:S02]  /*0440*/  LEA.HI R4, R6, R5, RZ, 0x2 ;  /* 0x0000000506047211 */ /* 0x000fe400078f10ff */
[----:B------:R-:W-:Y:S02]  /*0450*/  LEA.HI R2, R0, R19, RZ, 0x2 ;  /* 0x0000001300027211 */ /* 0x000fe400078f10ff */
[----:B------:R-:W-:Y:S02]  /*0460*/  SHF.L.U32 R7, R17, 0x4, RZ ;  /* 0x0000000411077819 */ /* 0x000fe400000006ff */
[----:B------:R-:W-:Y:S02]  /*0470*/  SHF.R.S32.HI R13, RZ, 0x2, R4 ;  /* 0x00000002ff0d7819 */ /* 0x000fe40000011404 */
[----:B------:R-:W-:-:S02]  /*0480*/  SHF.R.S32.HI R16, RZ, 0x2, R2 ;  /* 0x00000002ff107819 */ /* 0x000fc40000011402 */
[----:B------:R-:W-:Y:S02]  /*0490*/  LOP3.LUT R14, R7, 0xfffffff0, R14, 0xe2, !PT ;  /* 0xfffffff0070e7812 */ /* 0x000fe400078ee20e */
[----:B------:R-:W-:Y:S02]  /*04a0*/  IADD3 R7, R13, 0xf0, RZ ;  /* 0x000000f00d077810 */ /* 0x000fe40007ffe0ff */
[C---:B-1----:R-:W-:Y:S02]  /*04b0*/  LEA R18, R3.reuse, R18, 0x18 ;  /* 0x0000001203127211 */ /* 0x042fe400078ec0ff */
[----:B------:R-:W-:Y:S02]  /*04c0*/  LEA R15, R3, R15, 0x18 ;  /* 0x0000000f030f7211 */ /* 0x000fe400078ec0ff */
[----:B------:R-:W-:Y:S02]  /*04d0*/  IADD3 R3, R16, 0xf0, RZ ;  /* 0x000000f010037810 */ /* 0x000fe40007ffe0ff */
[----:B------:R-:W-:-:S02]  /*04e0*/  SHF.R.S32.HI R10, RZ, 0x1f, R7 ;  /* 0x0000001fff0a7819 */ /* 0x000fc40000011407 */
[----:B------:R-:W-:Y:S02]  /*04f0*/  LOP3.LUT R8, R4, 0xfffffffc, RZ, 0xc0, !PT ;  /* 0xfffffffc04087812 */ /* 0x000fe400078ec0ff */
[----:B------:R-:W-:Y:S02]  /*0500*/  SHF.R.S32.HI R4, RZ, 0x1f, R3 ;  /* 0x0000001fff047819 */ /* 0x000fe40000011403 */
[----:B------:R-:W-:Y:S02]  /*0510*/  LEA.HI R6, R6, R5, RZ, 0x4 ;  /* 0x0000000506067211 */ /* 0x000fe400078f20ff */
[----:B------:R-:W-:Y:S02]  /*0520*/  LEA.HI R0, R0, R19, RZ, 0x4 ;  /* 0x0000001300007211 */ /* 0x000fe400078f20ff */
[----:B------:R-:W-:Y:S02]  /*0530*/  LEA.HI R10, R10, R7, RZ, 0x2 ;  /* 0x000000070a0a7211 */ /* 0x000fe400078f10ff */
[----:B------:R-:W-:-:S02]  /*0540*/  IADD3 R8, R5, -R8, RZ ;  /* 0x8000000805087210 */ /* 0x000fc40007ffe0ff */
[----:B------:R-:W-:Y:S02]  /*0550*/  LEA.HI R4, R4, R3, RZ, 0x2 ;  /* 0x0000000304047211 */ /* 0x000fe400078f10ff */
[----:B------:R-:W-:Y:S02]  /*0560*/  SHF.R.U32.HI R3, RZ, 0x4, R0 ;  /* 0x00000004ff037819 */ /* 0x000fe40000011600 */
[----:B------:R-:W-:Y:S02]  /*0570*/  SHF.R.U32.HI R5, RZ, 0x4, R6 ;  /* 0x00000004ff057819 */ /* 0x000fe40000011606 */
[----:B------:R-:W-:Y:S02]  /*0580*/  SHF.R.U32.HI R9, RZ, 0x2, R10 ;  /* 0x00000002ff097819 */ /* 0x000fe4000001160a */
[----:B------:R-:W-:Y:S02]  /*0590*/  SHF.L.U32 R0, R19, 0x1, RZ ;  /* 0x0000000113007819 */ /* 0x000fe400000006ff */
[----:B------:R-:W-:-:S02]  /*05a0*/  LOP3.LUT R10, R8, 0x3, R5, 0x78, !PT ;  /* 0x00000003080a7812 */ /* 0x000fc400078e7805 */
[----:B------:R-:W-:Y:S02]  /*05b0*/  LOP3.LUT R9, R8, 0x3, R9, 0x78, !PT ;  /* 0x0000000308097812 */ /* 0x000fe400078e7809 */
[----:B------:R-:W-:Y:S02]  /*05c0*/  LOP3.LUT R2, R2, 0xfffffffc, RZ, 0xc0, !PT ;  /* 0xfffffffc02027812 */ /* 0x000fe400078ec0ff */
[C---:B------:R-:W-:Y:S02]  /*05d0*/  LOP3.LUT R8, R0.reuse, 0x18, RZ, 0xc0, !PT ;  /* 0x0000001800087812 */ /* 0x040fe400078ec0ff */
[----:B------:R-:W-:Y:S02]  /*05e0*/  SHF.R.U32.HI R11, RZ, 0x2, R4 ;  /* 0x00000002ff0b7819 */ /* 0x000fe40000011604 */
[----:B------:R-:W-:Y:S02]  /*05f0*/  LOP3.LUT R6, R0, 0x18, RZ, 0xc, !PT ;  /* 0x0000001800067812 */ /* 0x000fe400078e0cff */
[----:B------:R-:W-:-:S02]  /*0600*/  IADD3 R2, -R2, R19, RZ ;  /* 0x0000001302027210 */ /* 0x000fc40007ffe1ff */
[----:B------:R-:W-:Y:S02]  /*0610*/  LEA R7, R19, R18, 0x5 ;  /* 0x0000001213077211 */ /* 0x000fe400078e28ff */
[C---:B------:R-:W-:Y:S02]  /*0620*/  LOP3.LUT R0, R8.reuse, 0x8, RZ, 0x3c, !PT ;  /* 0x0000000808007812 */ /* 0x040fe400078e3cff */
[----:B------:R-:W-:Y:S02]  /*0630*/  LOP3.LUT R4, R8, 0x10, RZ, 0x3c, !PT ;  /* 0x0000001008047812 */ /* 0x000fe400078e3cff */
[C---:B------:R-:W-:Y:S02]  /*0640*/  LOP3.LUT R12, R2.reuse, 0x3, R3, 0x78, !PT ;  /* 0x00000003020c7812 */ /* 0x040fe400078e7803 */
[----:B------:R-:W-:Y:S02]  /*0650*/  LOP3.LUT R11, R2, 0x3, R11, 0x78, !PT ;  /* 0x00000003020b7812 */ /* 0x000fe400078e780b */
[----:B------:R-:W-:-:S02]  /*0660*/  IADD3 R6, R7, R6, RZ ;  /* 0x0000000607067210 */ /* 0x000fc40007ffe0ff */
[C---:B------:R-:W-:Y:S02]  /*0670*/  IADD3 R5, R7.reuse, R0, RZ ;  /* 0x0000000007057210 */ /* 0x040fe40007ffe0ff */
[----:B------:R-:W-:-:S07]  /*0680*/  IADD3 R4, R7, R4, RZ ;  /* 0x0000000407047210 */ /* 0x000fce0007ffe0ff */
.L_x_1381:
[----:B------:R-:W-:Y:S01]  /*0690*/  IMAD.WIDE.U32 R82, R19, -0x77777777, RZ ;  /* 0x8888888913527825 */ /* 0x000fe200078e00ff */
[----:B------:R-:W-:Y:S01]  /*06a0*/  ULOP3.LUT UR14, UR12, 0x1, URZ, 0xc0, !UPT ;  /* 0x000000010c0e7892 */ /* 0x000fe2000f8ec03f */
[----:B------:R-:W0:Y:S01]  /*06b0*/  LDC.64 R70, c[0x0][0x238] ;  /* 0x00008e00ff467b82 */ /* 0x000e220000000a00 */
[----:B------:R-:W-:Y:S02]  /*06c0*/  USHF.R.U64 UR15, UR12, 0x1, UR4 ;  /* 0x000000010c0f7899 */ /* 0x000fe40008001204 */
[----:B------:R-:W-:Y:S01]  /*06d0*/  SHF.R.U32.HI R82, RZ, 0x7, R83 ;  /* 0x00000007ff527819 */ /* 0x000fe20000011653 */
[----:B------:R-:W-:Y:S02]  /*06e0*/  UIMAD UR17, UR14, 0x3c0, URZ ;  /* 0x000003c00e1178a4 */ /* 0x000fe4000f8e023f */
[----:B------:R-:W-:Y:S01]  /*06f0*/  USHF.L.U32 UR14, UR22, 0x4, URZ ;  /* 0x00000004160e7899 */ /* 0x000fe2000800063f */
[----:B------:R-:W-:Y:S01]  /*0700*/  MOV R27, UR15 ;  /* 0x0000000f001b7c02 */ /* 0x000fe20008000f00 */
[----:B--2---:R-:W-:Y:S01]  /*0710*/  IMAD R26, R82, -0xf0, R19 ;  /* 0xffffff10521a7824 */ /* 0x004fe200078e0213 */
[----:B------:R-:W-:Y:S01]  /*0720*/  USHF.R.U32.HI UR16, URZ, 0x1, UR4 ;  /* 0x000000013f107899 */ /* 0x000fe20008011604 */
[----:B------:R-:W1:Y:S01]  /*0730*/  LDC.64 R28, c[0x0][0x240] ;  /* 0x00009000ff1c7b82 */ /* 0x000e620000000a00 */
[----:B------:R-:W-:-:S02]  /*0740*/  ULOP3.LUT UR14, UR14, 0xf0, URZ, 0xc0, !UPT ;  /* 0x000000f00e0e7892 */ /* 0x000fc4000f8ec03f */
[----:B------:R-:W-:Y:S01]  /*0750*/  LEA R68, R26, UR17, 0x2 ;  /* 0x000000111a447c11 */ /* 0x000fe2000f8e10ff */
[----:B------:R-:W-:Y:S02]  /*0760*/  UIMAD UR24, UR16, 0x78000, URZ ;  /* 0x00078000101878a4 */ /* 0x000fe4000f8e023f */
[----:B------:R-:W-:Y:S02]  /*0770*/  MOV R0, UR16 ;  /* 0x0000001000007c02 */ /* 0x000fe40008000f00 */
[--C-:B------:R-:W-:Y:S01]  /*0780*/  SHF.R.S32.HI R69, RZ, 0x1f, R68.reuse ;  /* 0x0000001fff457819 */ /* 0x100fe20000011444 */
[----:B------:R-:W-:Y:S01]  /*0790*/  IMAD.WIDE.U32 R2, R68, -0x77777777, RZ ;  /* 0x8888888944027825 */ /* 0x000fe200078e00ff */
[----:B------:R-:W-:Y:S01]  /*07a0*/  IADD3 R25, R82, UR14, RZ ;  /* 0x0000000e52197c10 */ /* 0x000fe2000fffe0ff */
[----:B------:R-:W-:Y:S01]  /*07b0*/  ULDC.64 UR14, c[0x0][0x248] ;  /* 0x00009200000e7ab9 */ /* 0x000fe20000000a00 */
[----:B------:R-:W-:Y:S01]  /*07c0*/  ULDC UR16, c[0x0][0x250] ;  /* 0x0000940000107ab9 */ /* 0x000fe20000000800 */
[----:B------:R-:W-:Y:S01]  /*07d0*/  IMAD.WIDE.U32 R22, R27, 0x78000, R68 ;  /* 0x000780001b167825 */ /* 0x000fe200078e0044 */
[----:B------:R-:W-:-:S03]  /*07e0*/  SHF.R.U32.HI R3, RZ, 0x6, R3 ;  /* 0x00000006ff037819 */ /* 0x000fc60000011603 */
[----:B------:R-:W-:Y:S01]  /*07f0*/  IMAD R25, R25, 0x780, RZ ;  /* 0x0000078019197824 */ /* 0x000fe200078e02ff */
[----:B------:R-:W-:Y:S01]  /*0800*/  LEA R2, P0, R27, R3, 0x4 ;  /* 0x000000031b027211 */ /* 0x000fe200078020ff */
[----:B0-----:R-:W-:Y:S01]  /*0810*/  IMAD.WIDE R70, R68, 0x2, R70 ;  /* 0x0000000244467825 */ /* 0x001fe200078e0246 */
[----:B------:R-:W-:Y:S01]  /*0820*/  IADD3 R21, R23, UR24, RZ ;  /* 0x0000001817157c10 */ /* 0x000fe2000fffe0ff */
[----:B------:R-:W-:Y:S01]  /*0830*/  ULDC.64 UR24, c[0x0][0x228] ;  /* 0x00008a0000187ab9 */ /* 0x000fe20000000a00 */
[----:B------:R-:W-:Y:S02]  /*0840*/  LEA.HI.X R27, R27, RZ, R0, 0x4, P0 ;  /* 0x000000ff1b1b7211 */ /* 0x000fe400000f2400 */
[----:B------:R-:W-:Y:S01]  /*0850*/  LEA R72, P0, R2, UR14, 0x3 ;  /* 0x0000000e02487c11 */ /* 0x000fe2000f8018ff */
[----:B-1----:R-:W-:Y:S01]  /*0860*/  IMAD.WIDE R68, R68, 0x2, R28 ;  /* 0x0000000244447825 */ /* 0x002fe200078e021c */
[----:B------:R-:W-:Y:S01]  /*0870*/  IADD3 R0, P1, R25, R22, RZ ;  /* 0x0000001619007210 */ /* 0x000fe20007f3e0ff */
[----:B------:R-:W2:Y:S01]  /*0880*/  LDG.E.64.CONSTANT R70, desc[UR18][R70.64] ;  /* 0x0000001246467981 */ /* 0x000ea2000c1e9b00 */
[----:B------:R-:W-:Y:S01]  /*0890*/  LEA.HI.X R73, R2, UR15, R27, 0x3, P0 ;  /* 0x0000000f02497c11 */ /* 0x000fe200080f1c1b */
[----:B------:R-:W-:Y:S01]  /*08a0*/  ULDC.64 UR14, c[0x0][0x230] ;  /* 0x00008c00000e7ab9 */ /* 0x000fe20000000a00 */
[----:B------:R-:W-:Y:S01]  /*08b0*/  IADD3.X R23, RZ, R21, RZ, P1, !PT ;  /* 0x00000015ff177210 */ /* 0x000fe20000ffe4ff */
[----:B------:R-:W3:Y:S03]  /*08c0*/  LDG.E.64.CONSTANT R68, desc[UR18][R68.64] ;  /* 0x0000001244447981 */ /* 0x000ee6000c1e9b00 */
[C---:B------:R-:W-:Y:S01]  /*08d0*/  SHF.L.U64.HI R2, R0.reuse, 0x1, R23 ;  /* 0x0000000100027819 */ /* 0x040fe20000010217 */
[----:B------:R-:W4:Y:S01]  /*08e0*/  LDG.E.64.CONSTANT R72, desc[UR18][R72.64] ;  /* 0x0000001248487981 */ /* 0x000f22000c1e9b00 */
[----:B------:R-:W-:-:S04]  /*08f0*/  SHF.L.U32 R0, R0, 0x1, RZ ;  /* 0x0000000100007819 */ /* 0x000fc800000006ff */
[----:B------:R-:W-:-:S04]  /*0900*/  IADD3 R66, P0, R0, UR14, RZ ;  /* 0x0000000e00427c10 */ /* 0x000fc8000ff1e0ff */
[----:B------:R-:W-:-:S06]  /*0910*/  IADD3.X R67, R2, UR15, RZ, P0, !PT ;  /* 0x0000000f02437c10 */ /* 0x000fcc00087fe4ff */
[----:B------:R-:W5:Y:S01]  /*0920*/  LDG.E.64.CONSTANT R66, desc[UR18][R66.64] ;  /* 0x0000001242427981 */ /* 0x000f62000c1e9b00 */
[----:B------:R-:W-:-:S04]  /*0930*/  IADD3 R23, R25, 0xf00, RZ ;  /* 0x00000f0019177810 */ /* 0x000fc80007ffe0ff */
[----:B------:R-:W-:-:S04]  /*0940*/  IADD3 R23, P0, R23, R22, RZ ;  /* 0x0000001617177210 */ /* 0x000fc80007f1e0ff */
[----:B------:R-:W-:Y:S02]  /*0950*/  IADD3.X R20, RZ, R21, RZ, P0, !PT ;  /* 0x00000015ff147210 */ /* 0x000fe400007fe4ff */
[C---:B------:R-:W-:Y:S02]  /*0960*/  SHF.L.U32 R58, R23.reuse, 0x1, RZ ;  /* 0x00000001173a7819 */ /* 0x040fe400000006ff */
[----:B------:R-:W-:Y:S02]  /*0970*/  SHF.L.U64.HI R24, R23, 0x1, R20 ;  /* 0x0000000117187819 */ /* 0x000fe40000010214 */
[----:B------:R-:W-:-:S04]  /*0980*/  IADD3 R64, P0, R58, UR14, RZ ;  /* 0x0000000e3a407c10 */ /* 0x000fc8000ff1e0ff */
[----:B------:R-:W-:-:S06]  /*0990*/  IADD3.X R65, R24, UR15, RZ, P0, !PT ;  /* 0x0000000f18417c10 */ /* 0x000fcc00087fe4ff */
[----:B------:R-:W3:Y:S01]  /*09a0*/  LDG.E.64.CONSTANT R64, desc[UR18][R64.64] ;  /* 0x0000001240407981 */ /* 0x000ee2000c1e9b00 */
[----:B------:R-:W-:-:S04]  /*09b0*/  IADD3 R62, P0, R0, UR24, RZ ;  /* 0x00000018003e7c10 */ /* 0x000fc8000ff1e0ff */
[----:B------:R-:W-:-:S06]  /*09c0*/  IADD3.X R63, R2, UR25, RZ, P0, !PT ;  /* 0x00000019023f7c10 */ /* 0x000fcc00087fe4ff */
[----:B------:R-:W3:Y:S01]  /*09d0*/  LDG.E.64.CONSTANT R62, desc[UR18][R62.64] ;  /* 0x000000123e3e7981 */ /* 0x000ee2000c1e9b00 */
        /* <DEDUP_REMOVED lines=9> */
[----:B------:R-:W-:Y:S02]  /*0a70*/  IADD3.X R59, R24, UR25, RZ, P0, !PT ;  /* 0x00000019183b7c10 */ /* 0x000fe400087fe4ff */
[----:B------:R-:W-:-:S04]  /*0a80*/  IADD3 R23, R25, 0x2d00, RZ ;  /* 0x00002d0019177810 */ /* 0x000fc80007ffe0ff */
[----:B------:R-:W3:Y:S01]  /*0a90*/  LDG.E.64.CONSTANT R58, desc[UR18][R58.64] ;  /* 0x000000123a3a7981 */ /* 0x000ee2000c1e9b00 */
        /* <DEDUP_REMOVED lines=22> */
[----:B------:R-:W-:Y:S01]  /*0c00*/  IADD3 R37, P0, R37, R22, RZ ;  /* 0x0000001625257210 */ /* 0x000fe20007f1e0ff */
[----:B------:R-:W-:-:S03]  /*0c10*/  IMAD R45, R26, 0x18, R15 ;  /* 0x000000181a2d7824 */ /* 0x000fc600078e020f */
[----:B------:R-:W-:Y:S02]  /*0c20*/  IADD3.X R26, RZ, R21, RZ, P0, !PT ;  /* 0x00000015ff1a7210 */ /* 0x000fe400007fe4ff */
[C---:B------:R-:W-:Y:S02]  /*0c30*/  SHF.L.U32 R42, R37.reuse, 0x1, RZ ;  /* 0x00000001252a7819 */ /* 0x040fe400000006ff */
[----:B------:R-:W-:Y:S02]  /*0c40*/  SHF.L.U64.HI R26, R37, 0x1, R26 ;  /* 0x00000001251a7819 */ /* 0x000fe4000001021a */
[C---:B------:R-:W-:Y:S02]  /*0c50*/  IADD3 R37, R25.reuse, 0x5a00, RZ ;  /* 0x00005a0019257810 */ /* 0x040fe40007ffe0ff */
[----:B------:R-:W-:Y:S02]  /*0c60*/  IADD3 R25, R25, 0x6900, RZ ;  /* 0x0000690019197810 */ /* 0x000fe40007ffe0ff */
[----:B------:R-:W-:-:S02]  /*0c70*/  IADD3 R48, P0, R42, UR14, RZ ;  /* 0x0000000e2a307c10 */ /* 0x000fc4000ff1e0ff */
[----:B------:R-:W-:Y:S02]  /*0c80*/  LEA R82, R82, R45, 0x3 ;  /* 0x0000002d52527211 */ /* 0x000fe400078e18ff */
[----:B------:R-:W-:-:S06]  /*0c90*/  IADD3.X R49, R26, UR15, RZ, P0, !PT ;  /* 0x0000000f1a317c10 */ /* 0x000fcc00087fe4ff */
[----:B------:R-:W3:Y:S01]  /*0ca0*/  LDG.E.64.CONSTANT R48, desc[UR18][R48.64] ;  /* 0x0000001230307981 */ /* 0x000ee2000c1e9b00 */
[----:B------:R-:W-:Y:S01]  /*0cb0*/  IADD3 R46, P0, R46, UR24, RZ ;  /* 0x000000182e2e7c10 */ /* 0x000fe2000ff1e0ff */
[----:B----4-:R-:W-:-:S06]  /*0cc0*/  FADD.FTZ R20, R73, UR16 ;  /* 0x0000001049147e21 */ /* 0x010fcc0008010000 */
[----:B------:R-:W0:Y:S01]  /*0cd0*/  MUFU.RSQ R20, R20 ;  /* 0x0000001400147308 */ /* 0x000e220000001400 */
[----:B-----5:R-:W-:Y:S02]  /*0ce0*/  SHF.L.U32 R23, R66, 0x10, RZ ;  /* 0x0000001042177819 */ /* 0x020fe400000006ff */
[----:B------:R-:W-:-:S03]  /*0cf0*/  SHF.L.U32 R27, R67, 0x10, RZ ;  /* 0x00000010431b7819 */ /* 0x000fc600000006ff */
[----:B------:R-:W-:-:S04]  /*0d00*/  FADD.FTZ R23, -R72, R23 ;  /* 0x0000001748177221 */ /* 0x000fc80000010100 */
[----:B0-----:R-:W-:Y:S01]  /*0d10*/  FMUL.FTZ R117, R20, R23 ;  /* 0x0000001714757220 */ /* 0x001fe20000410000 */
[----:B------:R-:W-:Y:S01]  /*0d20*/  PRMT R23, R66, 0x7632, R23 ;  /* 0x0000763242177816 */ /* 0x000fe20000000017 */
[----:B------:R-:W-:Y:S01]  /*0d30*/  FADD.FTZ R27, -R72, R27 ;  /* 0x0000001b481b7221 */ /* 0x000fe20000010100 */
[----:B--2---:R-:W-:Y:S02]  /*0d40*/  SHF.L.U32 R116, R70, 0x10, RZ ;  /* 0x0000001046747819 */ /* 0x004fe400000006ff */
[----:B---3--:R-:W-:Y:S02]  /*0d50*/  SHF.L.U32 R31, R68, 0x10, RZ ;  /* 0x00000010441f7819 */ /* 0x008fe400000006ff */
[----:B------:R-:W-:Y:S01]  /*0d60*/  SHF.L.U32 R23, R23, 0x10, RZ ;  /* 0x0000001017177819 */ /* 0x000fe200000006ff */
[----:B------:R-:W-:Y:S01]  /*0d70*/  FMUL.FTZ R113, R20, R27 ;  /* 0x0000001b14717220 */ /* 0x000fe20000410000 */
[----:B------:R-:W-:Y:S02]  /*0d80*/  SHF.L.U32 R114, R71, 0x10, RZ ;  /* 0x0000001047727819 */ /* 0x000fe400000006ff */
[----:B------:R-:W-:-:S02]  /*0d90*/  SHF.L.U32 R29, R69, 0x10, RZ ;  /* 0x00000010451d7819 */ /* 0x000fc400000006ff */
[----:B------:R-:W-:Y:S01]  /*0da0*/  PRMT R33, R67, 0x7632, R33 ;  /* 0x0000763243217816 */ /* 0x000fe20000000021 */
[----:B------:R-:W-:Y:S01]  /*0db0*/  FFMA.FTZ R32, R117, R116, R31 ;  /* 0x0000007475207223 */ /* 0x000fe2000001001f */
[----:B------:R-:W-:Y:S01]  /*0dc0*/  PRMT R84, R70, 0x7632, R84 ;  /* 0x0000763246547816 */ /* 0x000fe20000000054 */
[----:B------:R-:W-:Y:S01]  /*0dd0*/  FADD.FTZ R35, -R72, R23 ;  /* 0x0000001748237221 */ /* 0x000fe20000010100 */
[----:B------:R-:W-:Y:S01]  /*0de0*/  PRMT R34, R68, 0x7632, R34 ;  /* 0x0000763244227816 */ /* 0x000fe20000000022 */
[----:B------:R-:W-:Y:S01]  /*0df0*/  FFMA.FTZ R23, R113, R114, R29 ;  /* 0x0000007271177223 */ /* 0x000fe2000001001d */
[----:B------:R-:W-:Y:S01]  /*0e00*/  SHF.L.U32 R33, R33, 0x10, RZ ;  /* 0x0000001021217819 */ /* 0x000fe200000006ff */
[----:B------:R-:W-:Y:S01]  /*0e10*/  FMUL.FTZ R28, R32, -1.4426950216293334961 ;  /* 0xbfb8aa3b201c7820 */ /* 0x000fe20000410000 */
[----:B------:R-:W-:Y:S01]  /*0e20*/  SHF.L.U32 R84, R84, 0x10, RZ ;  /* 0x0000001054547819 */ /* 0x000fe200000006ff */
[----:B------:R-:W-:Y:S01]  /*0e30*/  FMUL.FTZ R35, R20, R35 ;  /* 0x0000002314237220 */ /* 0x000fe20000410000 */
[----:B------:R-:W-:Y:S01]  /*0e40*/  SHF.L.U32 R27, R34, 0x10, RZ ;  /* 0x00000010221b7819 */ /* 0x000fe200000006ff */
[----:B------:R-:W-:Y:S01]  /*0e50*/  FMUL.FTZ R38, R23, -1.4426950216293334961 ;  /* 0xbfb8aa3b17267820 */ /* 0x000fe20000410000 */
[----:B------:R-:W-:Y:S01]  /*0e60*/  PRMT R83, R71, 0x7632, R83 ;  /* 0x0000763247537816 */ /* 0x000fe20000000053 */
[----:B------:R-:W-:Y:S01]  /*0e70*/  FADD.FTZ R33, -R72, R33 ;  /* 0x0000002148217221 */ /* 0x000fe20000010100 */
[----:B------:R-:W-:Y:S01]  /*0e80*/  PRMT R86, R69, 0x7632, R86 ;  /* 0x0000763245567816 */ /* 0x000fe20000000056 */
[----:B------:R-:W-:Y:S01]  /*0e90*/  FFMA.FTZ R34, R35, R84, R27 ;  /* 0x0000005423227223 */ /* 0x000fe2000001001b */
[----:B------:R-:W-:Y:S01]  /*0ea0*/  SHF.L.U32 R83, R83, 0x10, RZ ;  /* 0x0000001053537819 */ /* 0x000fe200000006ff */
[----:B------:R-:W0:Y:S01]  /*0eb0*/  MUFU.EX2 R28, R28 ;  /* 0x0000001c001c7308 */ /* 0x000e220000000800 */
[----:B------:R-:W-:Y:S01]  /*0ec0*/  SHF.L.U32 R86, R86, 0x10, RZ ;  /* 0x0000001056567819 */ /* 0x000fe200000006ff */
[----:B------:R-:W-:Y:S01]  /*0ed0*/  FMUL.FTZ R33, R20, R33 ;  /* 0x0000002114217220 */ /* 0x000fe20000410000 */
[----:B------:R-:W-:-:S03]  /*0ee0*/  FMUL.FTZ R30, R34, -1.4426950216293334961 ;  /* 0xbfb8aa3b221e7820 */ /* 0x000fc60000410000 */
[----:B------:R-:W-:Y:S02]  /*0ef0*/  FFMA.FTZ R36, R33, R83, R86 ;  /* 0x0000005321247223 */ /* 0x000fe40000010056 */
[----:B------:R-:W1:Y:S02]  /*0f00*/  MUFU.EX2 R38, R38 ;  /* 0x0000002600267308 */ /* 0x000e640000000800 */
[----:B------:R-:W-:-:S06]  /*0f10*/  FMUL.FTZ R41, R36, -1.4426950216293334961 ;  /* 0xbfb8aa3b24297820 */ /* 0x000fcc0000410000 */
[----:B------:R-:W2:Y:S01]  /*0f20*/  MUFU.EX2 R30, R30 ;  /* 0x0000001e001e7308 */ /* 0x000ea20000000800 */
[----:B0-----:R-:W-:-:S07]  /*0f30*/  FADD.FTZ R28, R28, 1 ;  /* 0x3f8000001c1c7421 */ /* 0x001fce0000010000 */
[----:B------:R-:W0:Y:S01]  /*0f40*/  MUFU.EX2 R43, R41 ;  /* 0x00000029002b7308 */ /* 0x000e220000000800 */
[----:B-1----:R-:W-:Y:S01]  /*0f50*/  FADD.FTZ R40, R38, 1 ;  /* 0x3f80000026287421 */ /* 0x002fe20000010000 */
[----:B------:R-:W-:Y:S02]  /*0f60*/  IADD3 R38, P1, R37, R22, RZ ;  /* 0x0000001625267210 */ /* 0x000fe40007f3e0ff */
[----:B------:R-:W-:-:S04]  /*0f70*/  SHF.L.U32 R37, R64, 0x10, RZ ;  /* 0x0000001040257819 */ /* 0x000fc800000006ff */
[----:B------:R1:W3:Y:S01]  /*0f80*/  MUFU.RCP R39, R28 ;  /* 0x0000001c00277308 */ /* 0x0002e20000001000 */
[----:B------:R-:W-:Y:S01]  /*0f90*/  IADD3 R22, P2, R25, R22, RZ ;  /* 0x0000001619167210 */ /* 0x000fe20007f5e0ff */
[----:B--2---:R-:W-:Y:S01]  /*0fa0*/  FADD.FTZ R30, R30, 1 ;  /* 0x3f8000001e1e7421 */ /* 0x004fe20000010000 */
[----:B------:R-:W-:Y:S01]  /*0fb0*/  FADD.FTZ R25, -R72, R37 ;  /* 0x0000002548197221 */ /* 0x000fe20000010100 */
[----:B------:R-:W-:-:S04]  /*0fc0*/  SHF.L.U32 R45, R65, 0x10, RZ ;  /* 0x00000010412d7819 */ /* 0x000fc800000006ff */
[----:B------:R2:W4:Y:S01]  /*0fd0*/  MUFU.RCP R41, R40 ;  /* 0x0000002800297308 */ /* 0x0005220000001000 */
[----:B-1----:R-:W-:Y:S01]  /*0fe0*/  PRMT R28, R64, 0x7632, R28 ;  /* 0x00007632401c7816 */ /* 0x002fe2000000001c */
[----:B0-----:R-:W-:Y:S01]  /*0ff0*/  FADD.FTZ R43, R43, 1 ;  /* 0x3f8000002b2b7421 */ /* 0x001fe20000010000 */
[----:B------:R-:W-:Y:S02]  /*1000*/  FMUL.FTZ R112, R20, R25 ;  /* 0x0000001914707220 */ /* 0x000fe40000410000 */
[----:B------:R-:W-:-:S03]  /*1010*/  SHF.L.U32 R25, R28, 0x10, RZ ;  /* 0x000000101c197819 */ /* 0x000fc600000006ff */
[----:B------:R-:W0:Y:S01]  /*1020*/  MUFU.RCP R37, R30 ;  /* 0x0000001e00257308 */ /* 0x000e220000001000 */
[----:B------:R-:W-:Y:S01]  /*1030*/  FADD.FTZ R45, -R72, R45 ;  /* 0x0000002d482d7221 */ /* 0x000fe20000010100 */
[----:B------:R-:W-:Y:S01]  /*1040*/  FFMA.FTZ R28, R116, R112, R31 ;  /* 0x00000070741c7223 */ /* 0x000fe2000001001f */
[----:B------:R-:W-:Y:S01]  /*1050*/  FADD.FTZ R73, -R72, R25 ;  /* 0x0000001948497221 */ /* 0x000fe20000010100 */
[----:B---3--:R-:W-:-:S04]  /*1060*/  FADD.FTZ R25, -R39, 1 ;  /* 0x3f80000027197421 */ /* 0x008fc80000010100 */
[----:B------:R-:W1:Y:S01]  /*1070*/  MUFU.RCP R43, R43 ;  /* 0x0000002b002b7308 */ /* 0x000e620000001000 */
[----:B------:R-:W-:Y:S01]  /*1080*/  FMUL.FTZ R110, R20, R45 ;  /* 0x0000002d146e7220 */ /* 0x000fe20000410000 */
[----:B------:R-:W-:Y:S01]  /*1090*/  FMUL.FTZ R45, R28, -1.4426950216293334961 ;  /* 0xbfb8aa3b1c2d7820 */ /* 0x000fe20000410000 */
[----:B--2---:R-:W-:Y:S01]  /*10a0*/  FFMA.FTZ R40, R32, R25, 1 ;  /* 0x3f80000020287423 */ /* 0x004fe20000010019 */
[----:B------:R-:W-:Y:S01]  /*10b0*/  PRMT R87, R65, 0x7632, R87 ;  /* 0x0000763241577816 */ /* 0x000fe20000000057 */
[----:B----4-:R-:W-:Y:S02]  /*10c0*/  FADD.FTZ R44, -R41, 1 ;  /* 0x3f800000292c7421 */ /* 0x010fe40000010100 */
[----:B------:R-:W-:Y:S01]  /*10d0*/  FMUL.FTZ R40, R39, R40 ;  /* 0x0000002827287220 */ /* 0x000fe20000410000 */
[----:B------:R1:W2:Y:S01]  /*10e0*/  MUFU.EX2 R47, R45 ;  /* 0x0000002d002f7308 */ /* 0x0002a20000000800 */
[----:B------:R-:W-:Y:S01]  /*10f0*/  SHF.L.U32 R87, R87, 0x10, RZ ;  /* 0x0000001057577819 */ /* 0x000fe200000006ff */
[----:B0-----:R-:W-:Y:S01]  /*1100*/  FADD.FTZ R39, -R37, 1 ;  /* 0x3f80000025277421 */ /* 0x001fe20000010100 */
[----:B------:R-:W-:-:S03]  /*1110*/  FFMA.FTZ R88, R23, R44, 1 ;  /* 0x3f80000017587423 */ /* 0x000fc6000001002c */
[----:B------:R-:W-:Y:S01]  /*1120*/  FFMA.FTZ R44, R34, R39, 1 ;  /* 0x3f800000222c7423 */ /* 0x000fe20000010027 */
[----:B------:R-:W-:Y:S01]  /*1130*/  FADD.FTZ R23, -R72, R87 ;  /* 0x0000005748177221 */ /* 0x000fe20000010100 */
[----:B-1----:R-:W-:Y:S02]  /*1140*/  FADD.FTZ R45, -R43, 1 ;  /* 0x3f8000002b2d7421 */ /* 0x002fe40000010100 */
[----:B------:R-:W-:Y:S01]  /*1150*/  FMUL.FTZ R44, R37, R44 ;  /* 0x0000002c252c7220 */ /* 0x000fe20000410000 */
[----:B------:R-:W-:Y:S01]  /*1160*/  FMUL.FTZ R23, R20, R23 ;  /* 0x0000001714177220 */ /* 0x000fe20000410000 */
[----:B------:R-:W-:Y:S01]  /*1170*/  SHF.L.U32 R115, R62, 0x10, RZ ;  /* 0x000000103e737819 */ /* 0x000fe200000006ff */
[----:B------:R-:W-:Y:S01]  /*1180*/  FFMA.FTZ R36, R36, R45, 1 ;  /* 0x3f80000024247423 */ /* 0x000fe2000001002d */
[----:B------:R-:W-:Y:S01]  /*1190*/  PRMT R37, R62, 0x7632, R37 ;  /* 0x000076323e257816 */ /* 0x000fe20000000025 */
[----:B------:R-:W-:Y:S02]  /*11a0*/  FFMA.FTZ R34, R83, R23, R86 ;  /* 0x0000001753227223 */ /* 0x000fe40000010056 */
[----:B------:R-:W-:Y:S01]  /*11b0*/  FMUL.FTZ R43, R43, R36 ;  /* 0x000000242b2b7220 */ /* 0x000fe20000410000 */
[----:B------:R-:W-:Y:S01]  /*11c0*/  SHF.L.U32 R37, R37, 0x10, RZ ;  /* 0x0000001025257819 */ /* 0x000fe200000006ff */
[----:B------:R-:W-:Y:S01]  /*11d0*/  FMUL.FTZ R115, R115, R40 ;  /* 0x0000002873737220 */ /* 0x000fe20000410000 */
[----:B--2---:R-:W-:Y:S01]  /*11e0*/  FADD.FTZ R36, R47, 1 ;  /* 0x3f8000002f247421 */ /* 0x004fe20000010000 */
[----:B------:R-:W-:Y:S01]  /*11f0*/  IADD3.X R47, R24, UR25, RZ, P0, !PT ;  /* 0x00000019182f7c10 */ /* 0x000fe200087fe4ff */
[----:B------:R-:W-:Y:S01]  /*1200*/  FMUL.FTZ R39, R34, -1.4426950216293334961 ;  /* 0xbfb8aa3b22277820 */ /* 0x000fe20000410000 */
[----:B------:R-:W-:Y:S01]  /*1210*/  FFMA.FTZ R30, R114, R110, R29 ;  /* 0x0000006e721e7223 */ /* 0x000fe2000001001d */
[----:B------:R-:W-:Y:S01]  /*1220*/  SHF.L.U32 R111, R63, 0x10, RZ ;  /* 0x000000103f6f7819 */ /* 0x000fe200000006ff */
[----:B------:R-:W-:Y:S01]  /*1230*/  FMUL.FTZ R37, R37, R44 ;  /* 0x0000002c25257220 */ /* 0x000fe20000410000 */
[----:B------:R-:W-:Y:S01]  /*1240*/  PRMT R40, R63, 0x7632, R40 ;  /* 0x000076323f287816 */ /* 0x000fe20000000028 */
[----:B------:R-:W-:Y:S01]  /*1250*/  FMUL.FTZ R24, R116, R115 ;  /* 0x0000007374187220 */ /* 0x000fe20000410000 */
[----:B------:R-:W-:Y:S01]  /*1260*/  FMUL.FTZ R88, R41, R88 ;  /* 0x0000005829587220 */ /* 0x000fe20000410000 */
[----:B------:R-:W-:Y:S01]  /*1270*/  FMUL.FTZ R25, R20, R73 ;  /* 0x0000004914197220 */ /* 0x000fe20000410000 */
[----:B------:R0:W-:Y:S01]  /*1280*/  MUFU.EX2 R41, R39 ;  /* 0x0000002700297308 */ /* 0x0001e20000000800 */
[----:B------:R-:W-:Y:S01]  /*1290*/  FMUL.FTZ R85, R30, -1.4426950216293334961 ;  /* 0xbfb8aa3b1e557820 */ /* 0x000fe20000410000 */
[----:B------:R-:W-:Y:S01]  /*12a0*/  SHF.L.U32 R40, R40, 0x10, RZ ;  /* 0x0000001028287819 */ /* 0x000fe200000006ff */
[----:B------:R-:W2:Y:S01]  /*12b0*/  LDG.E.64.CONSTANT R46, desc[UR18][R46.64] ;  /* 0x000000122e2e7981 */ /* 0x000ea2000c1e9b00 */
[----:B------:R-:W-:Y:S01]  /*12c0*/  FFMA.FTZ R24, R117, R24, RZ ;  /* 0x0000001875187223 */ /* 0x000fe200000100ff */
[----:B------:R-:W-:Y:S01]  /*12d0*/  FMUL.FTZ R111, R111, R88 ;  /* 0x000000586f6f7220 */ /* 0x000fe20000410000 */
[C---:B0-----:R-:W-:Y:S01]  /*12e0*/  FMUL.FTZ R39, R84.reuse, R37 ;  /* 0x0000002554277220 */ /* 0x041fe20000410000 */
[----:B------:R-:W-:Y:S01]  /*12f0*/  FFMA.FTZ R32, R84, R25, R27 ;  /* 0x0000001954207223 */ /* 0x000fe2000001001b */
[----:B------:R-:W-:-:S02]  /*1300*/  FMUL.FTZ R90, R40, R43 ;  /* 0x0000002b285a7220 */ /* 0x000fc40000410000 */
[----:B------:R-:W-:Y:S01]  /*1310*/  FFMA.FTZ R24, R35, R39, R24 ;  /* 0x0000002723187223 */ /* 0x000fe20000010018 */
[----:B------:R-:W-:Y:S01]  /*1320*/  FMUL.FTZ R39, R114, R111 ;  /* 0x0000006f72277220 */ /* 0x000fe20000410000 */
[----:B------:R-:W0:Y:S01]  /*1330*/  MUFU.EX2 R85, R85 ;  /* 0x0000005500557308 */ /* 0x000e220000000800 */
[----:B------:R-:W-:Y:S01]  /*1340*/  IADD3.X R43, RZ, R21, RZ, P1, !PT ;  /* 0x00000015ff2b7210 */ /* 0x000fe20000ffe4ff */
[----:B------:R-:W-:Y:S01]  /*1350*/  FMUL.FTZ R73, R32, -1.4426950216293334961 ;  /* 0xbfb8aa3b20497820 */ /* 0x000fe20000410000 */
[----:B------:R-:W-:Y:S02]  /*1360*/  FFMA.FTZ R88, R113, R39, R24 ;  /* 0x0000002771587223 */ /* 0x000fe40000010018 */
[C---:B------:R-:W-:Y:S02]  /*1370*/  SHF.L.U64.HI R24, R38.reuse, 0x1, R43 ;  /* 0x0000000126187819 */ /* 0x040fe4000001022b */
[----:B------:R-:W-:Y:S01]  /*1380*/  SHF.L.U32 R38, R38, 0x1, RZ ;  /* 0x0000000126267819 */ /* 0x000fe200000006ff */
[----:B------:R-:W1:Y:S03]  /*1390*/  MUFU.EX2 R73, R73 ;  /* 0x0000004900497308 */ /* 0x000e660000000800 */
[----:B------:R-:W-:-:S04]  /*13a0*/  IADD3 R44, P0, R38, UR14, RZ ;  /* 0x0000000e262c7c10 */ /* 0x000fc8000ff1e0ff */
[----:B------:R-:W-:Y:S01]  /*13b0*/  IADD3.X R45, R24, UR15, RZ, P0, !PT ;  /* 0x0000000f182d7c10 */ /* 0x000fe200087fe4ff */
[----:B0-----:R-:W-:Y:S01]  /*13c0*/  FADD.FTZ R85, R85, 1 ;  /* 0x3f80000055557421 */ /* 0x001fe20000010000 */
[----:B------:R-:W0:Y:S04]  /*13d0*/  MUFU.RCP R36, R36 ;  /* 0x0000002400247308 */ /* 0x000e280000001000 */
[----:B------:R-:W3:Y:S04]  /*13e0*/  LDG.E.64.CONSTANT R44, desc[UR18][R44.64] ;  /* 0x000000122c2c7981 */ /* 0x000ee8000c1e9b00 */
[----:B------:R-:W4:Y:S01]  /*13f0*/  MUFU.RCP R107, R85 ;  /* 0x00000055006b7308 */ /* 0x000f220000001000 */
[----:B-1----:R-:W-:Y:S01]  /*1400*/  FADD.FTZ R73, R73, 1 ;  /* 0x3f80000049497421 */ /* 0x002fe20000010000 */
[----:B------:R-:W-:Y:S01]  /*1410*/  FFMA.FTZ R78, R35, R37, R78 ;  /* 0x00000025234e7223 */ /* 0x000fe2000001004e */
[----:B------:R-:W-:Y:S01]  /*1420*/  FFMA.FTZ R35, R116, R115, RZ ;  /* 0x0000007374237223 */ /* 0x000fe200000100ff */
[----:B------:R-:W-:-:S03]  /*1430*/  FADD.FTZ R41, R41, 1 ;  /* 0x3f80000029297421 */ /* 0x000fc60000010000 */
[----:B------:R-:W-:Y:S01]  /*1440*/  FFMA.FTZ R35, R84, R37, R35 ;  /* 0x0000002554237223 */ /* 0x000fe20000010023 */
[----:B------:R-:W1:Y:S03]  /*1450*/  MUFU.RCP R73, R73 ;  /* 0x0000004900497308 */ /* 0x000e660000001000 */
[----:B------:R-:W-:Y:S01]  /*1460*/  FFMA.FTZ R40, R114, R111, R35 ;  /* 0x0000006f72287223 */ /* 0x000fe20000010023 */
[----:B0-----:R-:W-:Y:S01]  /*1470*/  FADD.FTZ R35, -R36, 1 ;  /* 0x3f80000024237421 */ /* 0x001fe20000010100 */
[----:B------:R-:W-:-:S03]  /*1480*/  IADD3 R42, P0, R42, UR24, RZ ;  /* 0x000000182a2a7c10 */ /* 0x000fc6000ff1e0ff */
[----:B------:R-:W0:Y:S01]  /*1490*/  MUFU.RCP R41, R41 ;  /* 0x0000002900297308 */ /* 0x000e220000001000 */
[----:B----4-:R-:W-:Y:S01]  /*14a0*/  FADD.FTZ R43, -R107, 1 ;  /* 0x3f8000006b2b7421 */ /* 0x010fe20000010100 */
[----:B------:R-:W-:Y:S01]  /*14b0*/  FFMA.FTZ R35, R28, R35, 1 ;  /* 0x3f8000001c237423 */ /* 0x000fe20000010023 */
[-C--:B------:R-:W-:Y:S02]  /*14c0*/  FMUL.FTZ R39, R83, R90.reuse ;  /* 0x0000005a53277220 */ /* 0x080fe40000410000 */
[----:B------:R-:W-:Y:S01]  /*14d0*/  FFMA.FTZ R28, R30, R43, 1 ;  /* 0x3f8000001e1c7423 */ /* 0x000fe2000001002b */
[----:B------:R-:W-:Y:S01]  /*14e0*/  IADD3.X R43, R26, UR25, RZ, P0, !PT ;  /* 0x000000191a2b7c10 */ /* 0x000fe200087fe4ff */
[C---:B------:R-:W-:Y:S01]  /*14f0*/  FFMA.FTZ R74, R33.reuse, R90, R74 ;  /* 0x0000005a214a7223 */ /* 0x040fe2000001004a */
[----:B------:R-:W-:Y:S01]  /*1500*/  FFMA.FTZ R39, R33, R39, R88 ;  /* 0x0000002721277223 */ /* 0x000fe20000010058 */
[----:B-1----:R-:W-:Y:S01]  /*1510*/  FADD.FTZ R33, -R73, 1 ;  /* 0x3f80000049217421 */ /* 0x002fe20000010100 */
[----:B------:R-:W-:Y:S01]  /*1520*/  FMUL.FTZ R109, R36, R35 ;  /* 0x00000023246d7220 */ /* 0x000fe20000410000 */
[----:B------:R-:W-:Y:S01]  /*1530*/  IADD3.X R21, RZ, R21, RZ, P2, !PT ;  /* 0x00000015ff157210 */ /* 0x000fe200017fe4ff */
[----:B------:R-:W4:Y:S01]  /*1540*/  LDG.E.64.CONSTANT R42, desc[UR18][R42.64] ;  /* 0x000000122a2a7981 */ /* 0x000f22000c1e9b00 */
[----:B------:R-:W-:Y:S01]  /*1550*/  SHF.L.U32 R35, R60, 0x10, RZ ;  /* 0x000000103c237819 */ /* 0x000fe200000006ff */
[----:B------:R-:W-:Y:S01]  /*1560*/  FFMA.FTZ R30, R32, R33, 1 ;  /* 0x3f800000201e7423 */ /* 0x000fe20000010021 */
[----:B------:R-:W-:Y:S01]  /*1570*/  SHF.L.U64.HI R21, R22, 0x1, R21 ;  /* 0x0000000116157819 */ /* 0x000fe20000010215 */
[----:B0-----:R-:W-:-:S02]  /*1580*/  FADD.FTZ R33, -R41, 1 ;  /* 0x3f80000029217421 */ /* 0x001fc40000010100 */
[----:B------:R-:W-:Y:S01]  /*1590*/  FADD.FTZ R35, -R72, R35 ;  /* 0x0000002348237221 */ /* 0x000fe20000010100 */
[----:B------:R-:W-:Y:S01]  /*15a0*/  SHF.L.U32 R22, R22, 0x1, RZ ;  /* 0x0000000116167819 */ /* 0x000fe200000006ff */
[----:B------:R-:W-:Y:S01]  /*15b0*/  FADD.FTZ R79, R37, R79 ;  /* 0x0000004f254f7221 */ /* 0x000fe20000010000 */
[----:B------:R-:W-:Y:S01]  /*15c0*/  FFMA.FTZ R37, R83, R90, R40 ;  /* 0x0000005a53257223 */ /* 0x000fe20000010028 */
[----:B------:R-:W-:Y:S01]  /*15d0*/  FFMA.FTZ R36, R34, R33, 1 ;  /* 0x3f80000022247423 */ /* 0x000fe20000010021 */
[----:B------:R-:W-:Y:S01]  /*15e0*/  FMUL.FTZ R30, R73, R30 ;  /* 0x0000001e491e7220 */ /* 0x000fe20000410000 */
[----:B------:R-:W-:Y:S01]  /*15f0*/  FMUL.FTZ R108, R20, R35 ;  /* 0x00000023146c7220 */ /* 0x000fe20000410000 */
[C---:B------:R-:W-:Y:S02]  /*1600*/  PRMT R73, R61.reuse, 0x7632, R73 ;  /* 0x000076323d497816 */ /* 0x040fe40000000049 */
[----:B------:R-:W-:Y:S01]  /*1610*/  IADD3 R40, P0, R22, UR14, RZ ;  /* 0x0000000e16287c10 */ /* 0x000fe2000ff1e0ff */
[----:B------:R-:W-:Y:S01]  /*1620*/  FADD.FTZ R75, R90, R75 ;  /* 0x0000004b5a4b7221 */ /* 0x000fe20000010000 */
[----:B------:R-:W-:Y:S01]  /*1630*/  SHF.L.U32 R33, R61, 0x10, RZ ;  /* 0x000000103d217819 */ /* 0x000fe200000006ff */
[----:B------:R-:W-:Y:S01]  /*1640*/  FMUL.FTZ R90, R41, R36 ;  /* 0x00000024295a7220 */ /* 0x000fe20000410000 */
[----:B------:R-:W-:Y:S01]  /*1650*/  PRMT R26, R60, 0x7632, R26 ;  /* 0x000076323c1a7816 */ /* 0x000fe2000000001a */
[----:B------:R-:W-:Y:S01]  /*1660*/  FFMA.FTZ R32, R116, R108, R31 ;  /* 0x0000006c74207223 */ /* 0x000fe2000001001f */
[----:B------:R-:W-:-:S02]  /*1670*/  SHF.L.U32 R73, R73, 0x10, RZ ;  /* 0x0000001049497819 */ /* 0x000fc400000006ff */
[----:B------:R-:W-:Y:S01]  /*1680*/  IADD3.X R41, R21, UR15, RZ, P0, !PT ;  /* 0x0000000f15297c10 */ /* 0x000fe200087fe4ff */
[----:B------:R-:W-:Y:S01]  /*1690*/  FADD.FTZ R35, -R72, R33 ;  /* 0x0000002148237221 */ /* 0x000fe20000010100 */
[----:B------:R-:W-:Y:S01]  /*16a0*/  SHF.L.U32 R33, R26, 0x10, RZ ;  /* 0x000000101a217819 */ /* 0x000fe200000006ff */
[----:B------:R-:W-:Y:S01]  /*16b0*/  FMUL.FTZ R26, R32, -1.4426950216293334961 ;  /* 0xbfb8aa3b201a7820 */ /* 0x000fe20000410000 */
[----:B------:R-:W-:Y:S02]  /*16c0*/  FADD.FTZ R73, -R72, R73 ;  /* 0x0000004948497221 */ /* 0x000fe40000010100 */
[----:B------:R-:W5:Y:S01]  /*16d0*/  LDG.E.64.CONSTANT R40, desc[UR18][R40.64] ;  /* 0x0000001228287981 */ /* 0x000f62000c1e9b00 */
[----:B------:R-:W-:Y:S01]  /*16e0*/  FMUL.FTZ R106, R20, R35 ;  /* 0x00000023146a7220 */ /* 0x000fe20000410000 */
[----:B------:R0:W1:Y:S01]  /*16f0*/  MUFU.EX2 R91, R26 ;  /* 0x0000001a005b7308 */ /* 0x0000620000000800 */
[----:B------:R-:W-:Y:S01]  /*1700*/  FADD.FTZ R35, -R72, R33 ;  /* 0x0000002148237221 */ /* 0x000fe20000010100 */
[----:B------:R-:W-:Y:S01]  /*1710*/  SHF.L.U32 R34, R58, 0x10, RZ ;  /* 0x000000103a227819 */ /* 0x000fe200000006ff */
[----:B------:R-:W-:Y:S01]  /*1720*/  FFMA.FTZ R33, R114, R106, R29 ;  /* 0x0000006a72217223 */ /* 0x000fe2000001001d */
[----:B------:R-:W-:Y:S01]  /*1730*/  FMUL.FTZ R107, R107, R28 ;  /* 0x0000001c6b6b7220 */ /* 0x000fe20000410000 */
[----:B0-----:R-:W-:Y:S01]  /*1740*/  FMUL.FTZ R26, R20, R73 ;  /* 0x00000049141a7220 */ /* 0x001fe20000410000 */
[----:B------:R-:W-:Y:S01]  /*1750*/  PRMT R73, R58, 0x7632, R73 ;  /* 0x000076323a497816 */ /* 0x000fe20000000049 */
[----:B------:R-:W-:-:S02]  /*1760*/  FMUL.FTZ R28, R20, R35 ;  /* 0x00000023141c7220 */ /* 0x000fc40000410000 */
[----:B------:R-:W-:Y:S01]  /*1770*/  FFMA.FTZ R36, R83, R26, R86 ;  /* 0x0000001a53247223 */ /* 0x000fe20000010056 */
[----:B------:R-:W-:Y:S01]  /*1780*/  FMUL.FTZ R87, R33, -1.4426950216293334961 ;  /* 0xbfb8aa3b21577820 */ /* 0x000fe20000410000 */
[----:B------:R-:W-:Y:S01]  /*1790*/  FMUL.FTZ R109, R34, R109 ;  /* 0x0000006d226d7220 */ /* 0x000fe20000410000 */
[----:B------:R-:W-:Y:S01]  /*17a0*/  SHF.L.U32 R73, R73, 0x10, RZ ;  /* 0x0000001049497819 */ /* 0x000fe200000006ff */
[----:B------:R-:W-:Y:S01]  /*17b0*/  FMUL.FTZ R34, R36, -1.4426950216293334961 ;  /* 0xbfb8aa3b24227820 */ /* 0x000fe20000410000 */
[----:B------:R-:W-:Y:S01]  /*17c0*/  FFMA.FTZ R35, R84, R28, R27 ;  /* 0x0000001c54237223 */ /* 0x000fe2000001001b */
[----:B------:R-:W-:Y:S01]  /*17d0*/  SHF.L.U32 R88, R59, 0x10, RZ ;  /* 0x000000103b587819 */ /* 0x000fe200000006ff */
[----:B------:R-:W0:Y:S01]  /*17e0*/  MUFU.EX2 R87, R87 ;  /* 0x0000005700577308 */ /* 0x000e220000000800 */
[----:B------:R-:W-:Y:S01]  /*17f0*/  FMUL.FTZ R89, R73, R30 ;  /* 0x0000001e49597220 */ /* 0x000fe20000410000 */
[----:B------:R-:W-:Y:S01]  /*1800*/  FMUL.FTZ R85, R35, -1.4426950216293334961 ;  /* 0xbfb8aa3b23557820 */ /* 0x000fe20000410000 */
[----:B------:R-:W-:Y:S01]  /*1810*/  FMUL.FTZ R30, R116, R109 ;  /* 0x0000006d741e7220 */ /* 0x000fe20000410000 */
[----:B------:R-:W-:Y:S01]  /*1820*/  FMUL.FTZ R107, R88, R107 ;  /* 0x0000006b586b7220 */ /* 0x000fe20000410000 */
[----:B-1----:R-:W-:-:S03]  /*1830*/  FADD.FTZ R93, R91, 1 ;  /* 0x3f8000005b5d7421 */ /* 0x002fc60000010000 */
[----:B------:R-:W1:Y:S01]  /*1840*/  MUFU.EX2 R34, R34 ;  /* 0x0000002200227308 */ /* 0x000e620000000800 */
[----:B------:R-:W-:Y:S01]  /*1850*/  FFMA.FTZ R88, R112, R30, R39 ;  /* 0x0000001e70587223 */ /* 0x000fe20000010027 */
[-C--:B------:R-:W-:Y:S01]  /*1860*/  FMUL.FTZ R91, R84, R89.reuse ;  /* 0x00000059545b7220 */ /* 0x080fe20000410000 */
[----:B------:R-:W-:Y:S01]  /*1870*/  PRMT R92, R59, 0x7632, R92 ;  /* 0x000076323b5c7816 */ /* 0x000fe2000000005c */
[C---:B------:R-:W-:Y:S02]  /*1880*/  FFMA.FTZ R39, R25.reuse, R89, R78 ;  /* 0x0000005919277223 */ /* 0x040fe4000001004e */
[----:B------:R-:W-:Y:S02]  /*1890*/  FFMA.FTZ R91, R25, R91, R88 ;  /* 0x0000005b195b7223 */ /* 0x000fe40000010058 */
[----:B------:R-:W1:Y:S01]  /*18a0*/  MUFU.EX2 R85, R85 ;  /* 0x0000005500557308 */ /* 0x000e620000000800 */
[----:B------:R-:W-:Y:S01]  /*18b0*/  FMUL.FTZ R25, R114, R107 ;  /* 0x0000006b72197220 */ /* 0x000fe20000410000 */
[----:B------:R-:W-:-:S03]  /*18c0*/  SHF.L.U32 R73, R92, 0x10, RZ ;  /* 0x000000105c497819 */ /* 0x000fc600000006ff */
[--C-:B------:R-:W-:Y:S01]  /*18d0*/  FFMA.FTZ R92, R110, R25, R91.reuse ;  /* 0x000000196e5c7223 */ /* 0x100fe2000001005b */
[C---:B------:R-:W-:Y:S01]  /*18e0*/  SHF.L.U32 R25, R56.reuse, 0x10, RZ ;  /* 0x0000001038197819 */ /* 0x040fe200000006ff */
[----:B------:R-:W-:Y:S01]  /*18f0*/  FMUL.FTZ R30, R73, R90 ;  /* 0x0000005a491e7220 */ /* 0x000fe20000410000 */
[----:B0-----:R-:W-:Y:S01]  /*1900*/  FADD.FTZ R87, R87, 1 ;  /* 0x3f80000057577421 */ /* 0x001fe20000010000 */
[----:B------:R0:W0:Y:S01]  /*1910*/  MUFU.RCP R73, R93 ;  /* 0x0000005d00497308 */ /* 0x0000220000001000 */
[----:B------:R-:W-:Y:S01]  /*1920*/  PRMT R91, R56, 0x7632, R91 ;  /* 0x00007632385b7816 */ /* 0x000fe2000000005b */
[----:B-1----:R-:W-:Y:S01]  /*1930*/  FADD.FTZ R90, R34, 1 ;  /* 0x3f800000225a7421 */ /* 0x002fe20000010000 */
[----:B------:R-:W-:Y:S01]  /*1940*/  FFMA.FTZ R37, R116, R109, R37 ;  /* 0x0000006d74257223 */ /* 0x000fe20000010025 */
[----:B------:R-:W-:Y:S01]  /*1950*/  FADD.FTZ R25, -R72, R25 ;  /* 0x0000001948197221 */ /* 0x000fe20000010100 */
[----:B------:R-:W-:Y:S02]  /*1960*/  SHF.L.U32 R91, R91, 0x10, RZ ;  /* 0x000000105b5b7819 */ /* 0x000fe400000006ff */
[----:B0-----:R-:W-:Y:S01]  /*1970*/  SHF.L.U32 R93, R57, 0x10, RZ ;  /* 0x00000010395d7819 */ /* 0x001fe200000006ff */
[----:B------:R0:W1:Y:S01]  /*1980*/  MUFU.RCP R88, R87 ;  /* 0x0000005700587308 */ /* 0x0000620000001000 */
[----:B------:R-:W-:Y:S01]  /*1990*/  FFMA.FTZ R37, R84, R89, R37 ;  /* 0x0000005954257223 */ /* 0x000fe20000010025 */
[----:B------:R-:W-:Y:S01]  /*19a0*/  FADD.FTZ R85, R85, 1 ;  /* 0x3f80000055557421 */ /* 0x000fe20000010000 */
[----:B------:R-:W-:Y:S01]  /*19b0*/  FMUL.FTZ R104, R20, R25 ;  /* 0x0000001914687220 */ /* 0x000fe20000410000 */
[C---:B------:R-:W-:Y:S01]  /*19c0*/  FADD.FTZ R93, -R72.reuse, R93 ;  /* 0x0000005d485d7221 */ /* 0x040fe20000010100 */
[----:B------:R-:W-:Y:S01]  /*19d0*/  FADD.FTZ R79, R79, R89 ;  /* 0x000000594f4f7221 */ /* 0x000fe20000010000 */
[----:B------:R-:W-:-:S02]  /*19e0*/  FADD.FTZ R25, -R72, R91 ;  /* 0x0000005b48197221 */ /* 0x000fc40000010100 */
[----:B------:R-:W1:Y:S01]  /*19f0*/  MUFU.RCP R90, R90 ;  /* 0x0000005a005a7308 */ /* 0x000e620000001000 */
[----:B------:R-:W-:Y:S01]  /*1a00*/  FFMA.FTZ R78, R116, R104, R31 ;  /* 0x00000068744e7223 */ /* 0x000fe2000001001f */
[----:B------:R-:W-:Y:S01]  /*1a10*/  FFMA.FTZ R34, R114, R107, R37 ;  /* 0x0000006b72227223 */ /* 0x000fe20000010025 */
[C---:B------:R-:W-:Y:S01]  /*1a20*/  FMUL.FTZ R102, R20.reuse, R93 ;  /* 0x0000005d14667220 */ /* 0x040fe20000410000 */
[----:B------:R-:W-:-:S04]  /*1a30*/  FMUL.FTZ R25, R20, R25 ;  /* 0x0000001914197220 */ /* 0x000fc80000410000 */
[----:B------:R1:W1:Y:S01]  /*1a40*/  MUFU.RCP R89, R85 ;  /* 0x0000005500597308 */ /* 0x0002620000001000 */
[----:B------:R-:W-:Y:S01]  /*1a50*/  PRMT R95, R57, 0x7632, R95 ;  /* 0x00007632395f7816 */ /* 0x000fe2000000005f */
[----:B------:R-:W-:Y:S01]  /*1a60*/  FMUL.FTZ R91, R78, -1.4426950216293334961 ;  /* 0xbfb8aa3b4e5b7820 */ /* 0x000fe20000410000 */
[-C--:B------:R-:W-:Y:S01]  /*1a70*/  FFMA.FTZ R37, R23, R30.reuse, R74 ;  /* 0x0000001e17257223 */ /* 0x080fe2000001004a */
[----:B------:R-:W-:Y:S01]  /*1a80*/  FADD.FTZ R75, R75, R30 ;  /* 0x0000001e4b4b7221 */ /* 0x000fe20000010000 */
[-C--:B0-----:R-:W-:Y:S01]  /*1a90*/  FMUL.FTZ R87, R83, R30.reuse ;  /* 0x0000001e53577220 */ /* 0x081fe20000410000 */
[----:B------:R-:W-:Y:S01]  /*1aa0*/  FADD.FTZ R93, -R73, 1 ;  /* 0x3f800000495d7421 */ /* 0x000fe20000010100 */
[----:B-1----:R-:W-:Y:S01]  /*1ab0*/  FFMA.FTZ R85, R83, R30, R34 ;  /* 0x0000001e53557223 */ /* 0x002fe20000010022 */
[----:B------:R-:W-:Y:S01]  /*1ac0*/  FFMA.FTZ R30, R114, R102, R29 ;  /* 0x00000066721e7223 */ /* 0x000fe2000001001d */
[----:B------:R-:W-:Y:S01]  /*1ad0*/  FFMA.FTZ R34, R84, R25, R27 ;  /* 0x0000001954227223 */ /* 0x000fe2000001001b */
[----:B------:R-:W-:Y:S01]  /*1ae0*/  SHF.L.U32 R95, R95, 0x10, RZ ;  /* 0x000000105f5f7819 */ /* 0x000fe200000006ff */
[----:B------:R-:W-:Y:S01]  /*1af0*/  FFMA.FTZ R87, R23, R87, R92 ;  /* 0x0000005717577223 */ /* 0x000fe2000001005c */
[----:B------:R-:W-:Y:S01]  /*1b00*/  FMUL.FTZ R74, R30, -1.4426950216293334961 ;  /* 0xbfb8aa3b1e4a7820 */ /* 0x000fe20000410000 */
[----:B------:R-:W0:Y:S01]  /*1b10*/  MUFU.EX2 R91, R91 ;  /* 0x0000005b005b7308 */ /* 0x000e220000000800 */
[----:B------:R-:W-:Y:S01]  /*1b20*/  FFMA.FTZ R92, R32, R93, 1 ;  /* 0x3f800000205c7423 */ /* 0x000fe2000001005d */
[----:B------:R-:W-:Y:S01]  /*1b30*/  FADD.FTZ R94, -R88, 1 ;  /* 0x3f800000585e7421 */ /* 0x000fe20000010100 */
[----:B------:R-:W-:Y:S01]  /*1b40*/  FMUL.FTZ R32, R34, -1.4426950216293334961 ;  /* 0xbfb8aa3b22207820 */ /* 0x000fe20000410000 */
[----:B------:R-:W-:Y:S01]  /*1b50*/  FADD.FTZ R23, -R72, R95 ;  /* 0x0000005f48177221 */ /* 0x000fe20000010100 */
[----:B------:R-:W-:Y:S01]  /*1b60*/  FADD.FTZ R95, -R90, 1 ;  /* 0x3f8000005a5f7421 */ /* 0x000fe20000010100 */
[----:B------:R-:W-:-:S02]  /*1b70*/  FFMA.FTZ R93, R33, R94, 1 ;  /* 0x3f800000215d7423 */ /* 0x000fc4000001005e */
[----:B------:R-:W1:Y:S01]  /*1b80*/  MUFU.EX2 R74, R74 ;  /* 0x0000004a004a7308 */ /* 0x000e620000000800 */
[----:B------:R-:W-:Y:S01]  /*1b90*/  FADD.FTZ R94, -R89, 1 ;  /* 0x3f800000595e7421 */ /* 0x000fe20000010100 */
[----:B------:R-:W-:Y:S01]  /*1ba0*/  FFMA.FTZ R95, R36, R95, 1 ;  /* 0x3f800000245f7423 */ /* 0x000fe2000001005f */
[----:B------:R-:W-:Y:S01]  /*1bb0*/  FMUL.FTZ R36, R88, R93 ;  /* 0x0000005d58247220 */ /* 0x000fe20000410000 */
[----:B------:R-:W-:Y:S01]  /*1bc0*/  FMUL.FTZ R23, R20, R23 ;  /* 0x0000001714177220 */ /* 0x000fe20000410000 */
[----:B------:R-:W-:-:S03]  /*1bd0*/  SHF.L.U32 R105, R54, 0x10, RZ ;  /* 0x0000001036697819 */ /* 0x000fc600000006ff */
[----:B------:R-:W1:Y:S01]  /*1be0*/  MUFU.EX2 R32, R32 ;  /* 0x0000002000207308 */ /* 0x000e620000000800 */
[----:B------:R-:W-:Y:S01]  /*1bf0*/  PRMT R88, R54, 0x7632, R88 ;  /* 0x0000763236587816 */ /* 0x000fe20000000058 */
[----:B------:R-:W-:Y:S01]  /*1c00*/  FMUL.FTZ R92, R73, R92 ;  /* 0x0000005c495c7220 */ /* 0x000fe20000410000 */
[----:B------:R-:W-:Y:S01]  /*1c10*/  FFMA.FTZ R94, R35, R94, 1 ;  /* 0x3f800000235e7423 */ /* 0x000fe2000001005e */
[----:B------:R-:W-:Y:S01]  /*1c20*/  SHF.L.U32 R103, R55, 0x10, RZ ;  /* 0x0000001037677819 */ /* 0x000fe200000006ff */
[----:B------:R-:W-:Y:S01]  /*1c30*/  FFMA.FTZ R33, R83, R23, R86 ;  /* 0x0000001753217223 */ /* 0x000fe20000010056 */
[----:B------:R-:W-:Y:S01]  /*1c40*/  SHF.L.U32 R88, R88, 0x10, RZ ;  /* 0x0000001058587819 */ /* 0x000fe200000006ff */
[----:B------:R-:W-:Y:S01]  /*1c50*/  FMUL.FTZ R89, R89, R94 ;  /* 0x0000005e59597220 */ /* 0x000fe20000410000 */
[----:B------:R-:W-:Y:S01]  /*1c60*/  FMUL.FTZ R105, R105, R92 ;  /* 0x0000005c69697220 */ /* 0x000fe20000410000 */
[----:B0-----:R-:W-:Y:S01]  /*1c70*/  FADD.FTZ R35, R91, 1 ;  /* 0x3f8000005b237421 */ /* 0x001fe20000010000 */
[----:B------:R-:W-:Y:S01]  /*1c80*/  FMUL.FTZ R73, R33, -1.4426950216293334961 ;  /* 0xbfb8aa3b21497820 */ /* 0x000fe20000410000 */
[----:B------:R-:W-:Y:S01]  /*1c90*/  FMUL.FTZ R103, R103, R36 ;  /* 0x0000002467677220 */ /* 0x000fe20000410000 */
[----:B------:R-:W-:Y:S01]  /*1ca0*/  FMUL.FTZ R36, R116, R105 ;  /* 0x0000006974247220 */ /* 0x000fe20000410000 */
[----:B------:R-:W-:Y:S01]  /*1cb0*/  FMUL.FTZ R89, R88, R89 ;  /* 0x0000005958597220 */ /* 0x000fe20000410000 */
[----:B-1----:R-:W-:Y:S01]  /*1cc0*/  FADD.FTZ R91, R74, 1 ;  /* 0x3f8000004a5b7421 */ /* 0x002fe20000010000 */
[----:B------:R-:W-:Y:S01]  /*1cd0*/  MUFU.RCP R35, R35 ;  /* 0x0000002300237308 */ /* 0x000fe20000001000 */
[----:B------:R-:W-:Y:S01]  /*1ce0*/  FFMA.FTZ R87, R108, R36, R87 ;  /* 0x000000246c577223 */ /* 0x000fe20000010057 */
[-C--:B------:R-:W-:Y:S01]  /*1cf0*/  FMUL.FTZ R74, R84, R89.reuse ;  /* 0x00000059544a7220 */ /* 0x080fe20000410000 */
[----:B------:R-:W-:Y:S01]  /*1d00*/  FADD.FTZ R92, R32, 1 ;  /* 0x3f800000205c7421 */ /* 0x000fe20000010000 */
[----:B------:R-:W-:Y:S01]  /*1d10*/  IADD3 R38, P0, R38, UR24, RZ ;  /* 0x0000001826267c10 */ /* 0x000fe2000ff1e0ff */
[----:B------:R-:W-:-:S03]  /*1d20*/  FFMA.FTZ R32, R28, R89, R39 ;  /* 0x000000591c207223 */ /* 0x000fc60000010027 */
[----:B------:R-:W0:Y:S01]  /*1d30*/  MUFU.EX2 R73, R73 ;  /* 0x0000004900497308 */ /* 0x000e220000000800 */
[----:B------:R-:W-:Y:S01]  /*1d40*/  FFMA.FTZ R87, R28, R74, R87 ;  /* 0x0000004a1c577223 */ /* 0x000fe20000010057 */
[----:B------:R-:W-:Y:S01]  /*1d50*/  FMUL.FTZ R95, R90, R95 ;  /* 0x0000005f5a5f7220 */ /* 0x000fe20000410000 */
[----:B------:R-:W-:Y:S02]  /*1d60*/  IADD3.X R39, R24, UR25, RZ, P0, !PT ;  /* 0x0000001918277c10 */ /* 0x000fe400087fe4ff */
[----:B------:R-:W-:-:S03]  /*1d70*/  PRMT R90, R55, 0x7632, R90 ;  /* 0x00007632375a7816 */ /* 0x000fc6000000005a */
[----:B------:R-:W1:Y:S01]  /*1d80*/  MUFU.RCP R28, R92 ;  /* 0x0000005c001c7308 */ /* 0x000e620000001000 */
[----:B------:R-:W-:Y:S01]  /*1d90*/  SHF.L.U32 R90, R90, 0x10, RZ ;  /* 0x000000105a5a7819 */ /* 0x000fe200000006ff */
[----:B------:R-:W5:Y:S06]  /*1da0*/  LDG.E.64.CONSTANT R38, desc[UR18][R38.64] ;  /* 0x0000001226267981 */ /* 0x000f6c000c1e9b00 */
[----:B------:R1:W1:Y:S01]  /*1db0*/  MUFU.RCP R36, R91 ;  /* 0x0000005b00247308 */ /* 0x0002620000001000 */
[----:B------:R-:W-:Y:S01]  /*1dc0*/  FMUL.FTZ R88, R90, R95 ;  /* 0x0000005f5a587220 */ /* 0x000fe20000410000 */
[----:B0-----:R-:W-:Y:S01]  /*1dd0*/  FADD.FTZ R93, R73, 1 ;  /* 0x3f800000495d7421 */ /* 0x001fe20000010000 */
[----:B------:R-:W-:Y:S01]  /*1de0*/  FMUL.FTZ R73, R114, R103 ;  /* 0x0000006772497220 */ /* 0x000fe20000410000 */
[----:B------:R-:W-:Y:S01]  /*1df0*/  FADD.FTZ R24, R79, R89 ;  /* 0x000000594f187221 */ /* 0x000fe20000010000 */
[----:B------:R-:W-:Y:S01]  /*1e00*/  FFMA.FTZ R74, R26, R88, R37 ;  /* 0x000000581a4a7223 */ /* 0x000fe20000010025 */
[----:B-1----:R-:W-:Y:S01]  /*1e10*/  FADD.FTZ R91, -R35, 1 ;  /* 0x3f800000235b7421 */ /* 0x002fe20000010100 */
[----:B------:R-:W-:Y:S01]  /*1e20*/  FADD.FTZ R37, -R28, 1 ;  /* 0x3f8000001c257421 */ /* 0x000fe20000010100 */
[----:B------:R-:W-:-:S02]  /*1e30*/  FFMA.FTZ R79, R106, R73, R87 ;  /* 0x000000496a4f7223 */ /* 0x000fc40000010057 */
[----:B------:R-:W-:Y:S01]  /*1e40*/  FFMA.FTZ R90, R78, R91, 1 ;  /* 0x3f8000004e5a7423 */ /* 0x000fe2000001005b */
[----:B------:R-:W-:-:S03]  /*1e50*/  FADD.FTZ R87, -R36, 1 ;  /* 0x3f80000024577421 */ /* 0x000fc60000010100 */
[----:B------:R-:W-:Y:S01]  /*1e60*/  FMUL.FTZ R101, R35, R90 ;  /* 0x0000005a23657220 */ /* 0x000fe20000410000 */
[----:B------:R-:W-:Y:S01]  /*1e70*/  FFMA.FTZ R35, R34, R37, 1 ;  /* 0x3f80000022237423 */ /* 0x000fe20000010025 */
[----:B------:R-:W-:Y:S01]  /*1e80*/  SHF.L.U32 R37, R53, 0x10, RZ ;  /* 0x0000001035257819 */ /* 0x000fe200000006ff */
[----:B------:R-:W-:-:S04]  /*1e90*/  FFMA.FTZ R87, R30, R87, 1 ;  /* 0x3f8000001e577423 */ /* 0x000fc80000010057 */
[----:B------:R-:W-:Y:S01]  /*1ea0*/  FMUL.FTZ R99, R36, R87 ;  /* 0x0000005724637220 */ /* 0x000fe20000410000 */
[----:B------:R-:W-:Y:S01]  /*1eb0*/  FADD.FTZ R37, -R72, R37 ;  /* 0x0000002548257221 */ /* 0x000fe20000010100 */
[----:B------:R-:W-:-:S03]  /*1ec0*/  IADD3 R36, P0, R22, UR24, RZ ;  /* 0x0000001816247c10 */ /* 0x000fc6000ff1e0ff */
[----:B------:R-:W-:Y:S01]  /*1ed0*/  FMUL.FTZ R98, R20, R37 ;  /* 0x0000002514627220 */ /* 0x000fe20000410000 */
[----:B------:R-:W-:Y:S01]  /*1ee0*/  IADD3.X R37, R21, UR25, RZ, P0, !PT ;  /* 0x0000001915257c10 */ /* 0x000fe200087fe4ff */
[----:B------:R-:W-:-:S05]  /*1ef0*/  FFMA.FTZ R85, R116, R105, R85 ;  /* 0x0000006974557223 */ /* 0x000fca0000010055 */
[----:B------:R-:W5:Y:S01]  /*1f00*/  LDG.E.64.CONSTANT R36, desc[UR18][R36.64] ;  /* 0x0000001224247981 */ /* 0x000f62000c1e9b00 */
[----:B------:R-:W-:Y:S02]  /*1f10*/  FFMA.FTZ R89, R84, R89, R85 ;  /* 0x0000005954597223 */ /* 0x000fe40000010055 */
[----:B------:R-:W0:Y:S02]  /*1f20*/  MUFU.RCP R85, R93 ;  /* 0x0000005d00557308 */ /* 0x000e240000001000 */
[----:B------:R-:W-:Y:S01]  /*1f30*/  FFMA.FTZ R78, R114, R103, R89 ;  /* 0x00000067724e7223 */ /* 0x000fe20000010059 */
[----:B------:R-:W-:Y:S01]  /*1f40*/  SHF.L.U32 R89, R52, 0x10, RZ ;  /* 0x0000001034597819 */ /* 0x000fe200000006ff */
[----:B------:R-:W-:-:S04]  /*1f50*/  FADD.FTZ R73, R75, R88 ;  /* 0x000000584b497221 */ /* 0x000fc80000010000 */
[----:B------:R-:W-:Y:S01]  /*1f60*/  FADD.FTZ R89, -R72, R89 ;  /* 0x0000005948597221 */ /* 0x000fe20000010100 */
[CC--:B------:R-:W-:Y:S01]  /*1f70*/  FFMA.FTZ R75, R83.reuse, R88.reuse, R78 ;  /* 0x00000058534b7223 */ /* 0x0c0fe2000001004e */
[----:B------:R-:W-:Y:S02]  /*1f80*/  FMUL.FTZ R88, R83, R88 ;  /* 0x0000005853587220 */ /* 0x000fe40000410000 */
[----:B------:R-:W-:Y:S02]  /*1f90*/  FMUL.FTZ R100, R20, R89 ;  /* 0x0000005914647220 */ /* 0x000fe40000410000 */
[----:B------:R-:W-:Y:S02]  /*1fa0*/  FFMA.FTZ R79, R26, R88, R79 ;  /* 0x000000581a4f7223 */ /* 0x000fe4000001004f */
[----:B------:R-:W-:Y:S01]  /*1fb0*/  FFMA.FTZ R78, R116, R100, R31 ;  /* 0x00000064744e7223 */ /* 0x000fe2000001001f */
[----:B0-----:R-:W-:Y:S01]  /*1fc0*/  FADD.FTZ R26, -R85, 1 ;  /* 0x3f800000551a7421 */ /* 0x001fe20000010100 */
[----:B------:R-:W-:-:S02]  /*1fd0*/  PRMT R30, R52, 0x7632, R30 ;  /* 0x00007632341e7816 */ /* 0x000fc4000000001e */
[----:B------:R-:W-:Y:S01]  /*1fe0*/  FMUL.FTZ R34, R78, -1.4426950216293334961 ;  /* 0xbfb8aa3b4e227820 */ /* 0x000fe20000410000 */
[----:B------:R-:W-:Y:S01]  /*1ff0*/  FFMA.FTZ R26, R33, R26, 1 ;  /* 0x3f800000211a7423 */ /* 0x000fe2000001001a */
[----:B------:R-:W-:-:S03]  /*2000*/  SHF.L.U32 R33, R30, 0x10, RZ ;  /* 0x000000101e217819 */ /* 0x000fc600000006ff */
[----:B------:R-:W-:Y:S01]  /*2010*/  FMUL.FTZ R89, R85, R26 ;  /* 0x0000001a55597220 */ /* 0x000fe20000410000 */
[----:B------:R-:W0:Y:S01]  /*2020*/  MUFU.EX2 R34, R34 ;  /* 0x0000002200227308 */ /* 0x000e220000000800 */
[----:B------:R-:W-:Y:S01]  /*2030*/  PRMT R85, R53, 0x7632, R85 ;  /* 0x0000763235557816 */ /* 0x000fe20000000055 */
[----:B------:R-:W-:Y:S01]  /*2040*/  FFMA.FTZ R26, R114, R98, R29 ;  /* 0x00000062721a7223 */ /* 0x000fe2000001001d */
[----:B------:R-:W-:Y:S01]  /*2050*/  FADD.FTZ R33, -R72, R33 ;  /* 0x0000002148217221 */ /* 0x000fe20000010100 */
[----:B------:R-:W-:Y:S01]  /*2060*/  FMUL.FTZ R35, R28, R35 ;  /* 0x000000231c237220 */ /* 0x000fe20000410000 */
[----:B------:R-:W-:Y:S01]  /*2070*/  SHF.L.U32 R85, R85, 0x10, RZ ;  /* 0x0000001055557819 */ /* 0x000fe200000006ff */
[----:B------:R-:W-:Y:S01]  /*2080*/  FMUL.FTZ R87, R26, -1.4426950216293334961 ;  /* 0xbfb8aa3b1a577820 */ /* 0x000fe20000410000 */
[----:B------:R-:W-:Y:S01]  /*2090*/  FMUL.FTZ R28, R20, R33 ;  /* 0x00000021141c7220 */ /* 0x000fe20000410000 */
[----:B------:R-:W-:Y:S02]  /*20a0*/  SHF.L.U32 R30, R50, 0x10, RZ ;  /* 0x00000010321e7819 */ /* 0x000fe400000006ff */
[----:B------:R-:W-:Y:S01]  /*20b0*/  FADD.FTZ R85, -R72, R85 ;  /* 0x0000005548557221 */ /* 0x000fe20000010100 */
[----:B------:R-:W-:Y:S01]  /*20c0*/  FFMA.FTZ R33, R84, R28, R27 ;  /* 0x0000001c54217223 */ /* 0x000fe2000001001b */
[----:B------:R-:W-:Y:S01]  /*20d0*/  PRMT R90, R50, 0x7632, R90 ;  /* 0x00007632325a7816 */ /* 0x000fe2000000005a */
[----:B------:R-:W1:Y:S01]  /*20e0*/  MUFU.EX2 R87, R87 ;  /* 0x0000005700577308 */ /* 0x000e620000000800 */
[----:B------:R-:W-:Y:S01]  /*20f0*/  FMUL.FTZ R101, R30, R101 ;  /* 0x000000651e657220 */ /* 0x000fe20000410000 */
[----:B------:R-:W-:Y:S01]  /*2100*/  FMUL.FTZ R30, R20, R85 ;  /* 0x00000055141e7220 */ /* 0x000fe20000410000 */
[----:B------:R-:W-:Y:S01]  /*2110*/  FMUL.FTZ R88, R33, -1.4426950216293334961 ;  /* 0xbfb8aa3b21587820 */ /* 0x000fe20000410000 */
[----:B------:R-:W-:Y:S01]  /*2120*/  SHF.L.U32 R90, R90, 0x10, RZ ;  /* 0x000000105a5a7819 */ /* 0x000fe200000006ff */
[----:B0-----:R-:W-:Y:S01]  /*2130*/  FADD.FTZ R85, R34, 1 ;  /* 0x3f80000022557421 */ /* 0x001fe20000010000 */
[----:B------:R-:W-:Y:S01]  /*2140*/  PRMT R94, R51, 0x7632, R94 ;  /* 0x00007632335e7816 */ /* 0x000fe2000000005e */
[----:B------:R-:W-:Y:S01]  /*2150*/  FFMA.FTZ R34, R83, R30, R86 ;  /* 0x0000001e53227223 */ /* 0x000fe20000010056 */
[----:B------:R-:W-:Y:S01]  /*2160*/  SHF.L.U32 R92, R51, 0x10, RZ ;  /* 0x00000010335c7819 */ /* 0x000fe200000006ff */
[----:B------:R-:W-:Y:S01]  /*2170*/  FMUL.FTZ R91, R116, R101 ;  /* 0x00000065745b7220 */ /* 0x000fe20000410000 */
[----:B------:R-:W-:Y:S01]  /*2180*/  SHF.L.U32 R94, R94, 0x10, RZ ;  /* 0x000000105e5e7819 */ /* 0x000fe200000006ff */
[----:B------:R-:W-:Y:S01]  /*2190*/  FMUL.FTZ R93, R90, R35 ;  /* 0x000000235a5d7220 */ /* 0x000fe20000410000 */
[----:B------:R-:W0:Y:S01]  /*21a0*/  MUFU.EX2 R88, R88 ;  /* 0x0000005800587308 */ /* 0x000e220000000800 */
[----:B------:R-:W-:Y:S01]  /*21b0*/  FMUL.FTZ R99, R92, R99 ;  /* 0x000000635c637220 */ /* 0x000fe20000410000 */
[----:B------:R-:W-:Y:S01]  /*21c0*/  FMUL.FTZ R95, R34, -1.4426950216293334961 ;  /* 0xbfb8aa3b225f7820 */ /* 0x000fe20000410000 */
[----:B------:R-:W-:Y:S01]  /*21d0*/  FFMA.FTZ R92, R104, R91, R79 ;  /* 0x0000005b685c7223 */ /* 0x000fe2000001004f */
[----:B------:R-:W-:Y:S01]  /*21e0*/  FMUL.FTZ R79, R84, R93 ;  /* 0x0000005d544f7220 */ /* 0x000fe20000410000 */
[----:B------:R-:W-:Y:S01]  /*21f0*/  FMUL.FTZ R90, R94, R89 ;  /* 0x000000595e5a7220 */ /* 0x000fe20000410000 */
[----:B------:R-:W-:Y:S01]  /*2200*/  FFMA.FTZ R75, R116, R101, R75 ;  /* 0x00000065744b7223 */ /* 0x000fe2000001004b */
[C---:B------:R-:W-:Y:S01]  /*2210*/  FFMA.FTZ R35, R25.reuse, R93, R32 ;  /* 0x0000005d19237223 */ /* 0x040fe20000010020 */
[----:B------:R-:W2:Y:S01]  /*2220*/  MUFU.EX2 R89, R95 ;  /* 0x0000005f00597308 */ /* 0x000ea20000000800 */
[----:B------:R-:W-:Y:S01]  /*2230*/  FMUL.FTZ R32, R114, R99 ;  /* 0x0000006372207220 */ /* 0x000fe20000410000 */
[----:B------:R-:W-:Y:S01]  /*2240*/  FFMA.FTZ R79, R25, R79, R92 ;  /* 0x0000004f194f7223 */ /* 0x000fe2000001005c */
[----:B-1----:R-:W-:Y:S01]  /*2250*/  FADD.FTZ R91, R87, 1 ;  /* 0x3f800000575b7421 */ /* 0x002fe20000010000 */
[----:B------:R-:W-:-:S04]  /*2260*/  FFMA.FTZ R25, R84, R93, R75 ;  /* 0x0000005d54197223 */ /* 0x000fc8000001004b */
[----:B------:R-:W1:Y:S01]  /*2270*/  MUFU.RCP R85, R85 ;  /* 0x0000005500557308 */ /* 0x000e620000001000 */
[----:B------:R-:W-:Y:S01]  /*2280*/  FADD.FTZ R75, R24, R93 ;  /* 0x0000005d184b7221 */ /* 0x000fe20000010000 */
[----:B------:R-:W-:Y:S01]  /*2290*/  FFMA.FTZ R92, R102, R32, R79 ;  /* 0x00000020665c7223 */ /* 0x000fe2000001004f */
[----:B------:R-:W-:Y:S01]  /*22a0*/  FFMA.FTZ R24, R114, R99, R25 ;  /* 0x0000006372187223 */ /* 0x000fe20000010019 */
[----:B------:R-:W-:-:S04]  /*22b0*/  FFMA.FTZ R25, R23, R90, R74 ;  /* 0x0000005a17197223 */ /* 0x000fc8000001004a */
[----:B------:R3:W4:Y:S01]  /*22c0*/  MUFU.RCP R32, R91 ;  /* 0x0000005b00207308 */ /* 0x0007220000001000 */
[-C--:B------:R-:W-:Y:S01]  /*22d0*/  FMUL.FTZ R87, R83, R90.reuse ;  /* 0x0000005a53577220 */ /* 0x080fe20000410000 */
[----:B------:R-:W-:Y:S01]  /*22e0*/  FADD.FTZ R74, R73, R90 ;  /* 0x0000005a494a7221 */ /* 0x000fe20000010000 */
[----:B------:R-:W-:Y:S01]  /*22f0*/  FFMA.FTZ R79, R83, R90, R24 ;  /* 0x0000005a534f7223 */ /* 0x000fe20000010018 */
[----:B0-----:R-:W-:Y:S01]  /*2300*/  FADD.FTZ R90, R88, 1 ;  /* 0x3f800000585a7421 */ /* 0x001fe20000010000 */
[----:B------:R-:W-:Y:S01]  /*2310*/  SHF.L.U32 R93, R48, 0x10, RZ ;  /* 0x00000010305d7819 */ /* 0x000fe200000006ff */
[----:B--2---:R-:W-:Y:S01]  /*2320*/  FADD.FTZ R88, R89, 1 ;  /* 0x3f80000059587421 */ /* 0x004fe20000010000 */
[----:B------:R-:W-:Y:S01]  /*2330*/  FFMA.FTZ R87, R23, R87, R92 ;  /* 0x0000005717577223 */ /* 0x000fe2000001005c */
[----:B------:R-:W-:Y:S01]  /*2340*/  SHF.L.U32 R23, R49, 0x10, RZ ;  /* 0x0000001031177819 */ /* 0x000fe200000006ff */
[----:B-1----:R-:W-:Y:S01]  /*2350*/  FADD.FTZ R73, -R85, 1 ;  /* 0x3f80000055497421 */ /* 0x002fe20000010100 */
[----:B------:R-:W-:Y:S01]  /*2360*/  FADD.FTZ R93, -R72, R93 ;  /* 0x0000005d485d7221 */ /* 0x000fe20000010100 */
[----:B------:R-:W0:Y:S01]  /*2370*/  MUFU.RCP R90, R90 ;  /* 0x0000005a005a7308 */ /* 0x000e220000001000 */
[----:B---3--:R-:W-:Y:S01]  /*2380*/  PRMT R91, R48, 0x7632, R91 ;  /* 0x00007632305b7816 */ /* 0x008fe2000000005b */
[----:B------:R-:W-:Y:S01]  /*2390*/  FFMA.FTZ R92, R78, R73, 1 ;  /* 0x3f8000004e5c7423 */ /* 0x000fe20000010049 */
[----:B------:R-:W-:Y:S01]  /*23a0*/  FMUL.FTZ R24, R20, R93 ;  /* 0x0000005d14187220 */ /* 0x000fe20000410000 */
[----:B------:R-:W-:Y:S01]  /*23b0*/  FADD.FTZ R93, -R72, R23 ;  /* 0x00000017485d7221 */ /* 0x000fe20000010100 */
[----:B------:R-:W-:Y:S01]  /*23c0*/  SHF.L.U32 R91, R91, 0x10, RZ ;  /* 0x000000105b5b7819 */ /* 0x000fe200000006ff */
[----:B----4-:R-:W-:-:S02]  /*23d0*/  FADD.FTZ R73, -R32, 1 ;  /* 0x3f80000020497421 */ /* 0x010fc40000010100 */
[----:B------:R-:W1:Y:S01]  /*23e0*/  MUFU.RCP R88, R88 ;  /* 0x0000005800587308 */ /* 0x000e620000001000 */
[----:B------:R-:W-:Y:S01]  /*23f0*/  FFMA.FTZ R23, R116, R24, R31 ;  /* 0x0000001874177223 */ /* 0x000fe2000001001f */
[----:B------:R-:W-:Y:S01]  /*2400*/  FFMA.FTZ R89, R26, R73, 1 ;  /* 0x3f8000001a597423 */ /* 0x000fe20000010049 */
[----:B------:R-:W-:Y:S01]  /*2410*/  FADD.FTZ R91, -R72, R91 ;  /* 0x0000005b485b7221 */ /* 0x000fe20000010100 */
[----:B------:R-:W-:Y:S01]  /*2420*/  PRMT R95, R49, 0x7632, R95 ;  /* 0x00007632315f7816 */ /* 0x000fe2000000005f */
[----:B------:R-:W-:Y:S01]  /*2430*/  FMUL.FTZ R26, R20, R93 ;  /* 0x0000005d141a7220 */ /* 0x000fe20000410000 */
[----:B------:R-:W-:Y:S01]  /*2440*/  FMUL.FTZ R73, R23, -1.4426950216293334961 ;  /* 0xbfb8aa3b17497820 */ /* 0x000fe20000410000 */
[----:B------:R-:W-:Y:S01]  /*2450*/  FMUL.FTZ R89, R32, R89 ;  /* 0x0000005920597220 */ /* 0x000fe20000410000 */
[----:B------:R-:W-:Y:S01]  /*2460*/  FMUL.FTZ R32, R20, R91 ;  /* 0x0000005b14207220 */ /* 0x000fe20000410000 */
[----:B------:R-:W-:Y:S01]  /*2470*/  SHF.L.U32 R95, R95, 0x10, RZ ;  /* 0x000000105f5f7819 */ /* 0x000fe200000006ff */
[----:B------:R-:W-:Y:S01]  /*2480*/  FFMA.FTZ R78, R114, R26, R29 ;  /* 0x0000001a724e7223 */ /* 0x000fe2000001001d */
[----:B0-----:R-:W-:Y:S01]  /*2490*/  FADD.FTZ R94, -R90, 1 ;  /* 0x3f8000005a5e7421 */ /* 0x001fe20000010100 */
[----:B------:R-:W0:Y:S01]  /*24a0*/  MUFU.EX2 R73, R73 ;  /* 0x0000004900497308 */ /* 0x000e220000000800 */
[----:B------:R-:W-:Y:S01]  /*24b0*/  FMUL.FTZ R92, R85, R92 ;  /* 0x0000005c555c7220 */ /* 0x000fe20000410000 */
[----:B------:R-:W-:Y:S01]  /*24c0*/  FFMA.FTZ R85, R84, R32, R27 ;  /* 0x0000002054557223 */ /* 0x000fe2000001001b */
[----:B------:R-:W-:Y:S01]  /*24d0*/  FMUL.FTZ R93, R78, -1.4426950216293334961 ;  /* 0xbfb8aa3b4e5d7820 */ /* 0x000fe20000410000 */
[----:B------:R-:W-:Y:S01]  /*24e0*/  FADD.FTZ R97, -R72, R95 ;  /* 0x0000005f48617221 */ /* 0x000fe20000010100 */
[----:B------:R-:W-:Y:S01]  /*24f0*/  FFMA.FTZ R91, R33, R94, 1 ;  /* 0x3f800000215b7423 */ /* 0x000fe2000001005e */
[----:B-1----:R-:W-:Y:S01]  /*2500*/  FADD.FTZ R95, -R88, 1 ;  /* 0x3f800000585f7421 */ /* 0x002fe20000010100 */
[----:B------:R-:W-:Y:S01]  /*2510*/  FMUL.FTZ R118, R85, -1.4426950216293334961 ;  /* 0xbfb8aa3b55767820 */ /* 0x000fe20000410000 */
[----:B------:R-:W-:Y:S01]  /*2520*/  FMUL.FTZ R33, R20, R97 ;  /* 0x0000006114217220 */ /* 0x000fe20000410000 */
[----:B------:R-:W1:Y:S01]  /*2530*/  MUFU.EX2 R93, R93 ;  /* 0x0000005d005d7308 */ /* 0x000e620000000800 */
[----:B------:R-:W-:Y:S01]  /*2540*/  FFMA.FTZ R95, R34, R95, 1 ;  /* 0x3f800000225f7423 */ /* 0x000fe2000001005f */
[----:B------:R-:W-:Y:S01]  /*2550*/  FMUL.FTZ R97, R90, R91 ;  /* 0x0000005b5a617220 */ /* 0x000fe20000410000 */
[----:B------:R-:W-:-:S02]  /*2560*/  PRMT R94, R47, 0x7632, R94 ;  /* 0x000076322f5e7816 */ /* 0x000fc4000000005e */
[----:B------:R-:W-:-:S03]  /*2570*/  FMUL.FTZ R119, R88, R95 ;  /* 0x0000005f58777220 */ /* 0x000fc60000410000 */
[----:B------:R1:W2:Y:S01]  /*2580*/  MUFU.EX2 R91, R118 ;  /* 0x00000076005b7308 */ /* 0x0002a20000000800 */
[C---:B------:R-:W-:Y:S01]  /*2590*/  SHF.L.U32 R95, R46.reuse, 0x10, RZ ;  /* 0x000000102e5f7819 */ /* 0x040fe200000006ff */
[----:B------:R-:W-:Y:S01]  /*25a0*/  FFMA.FTZ R34, R83, R33, R86 ;  /* 0x0000002153227223 */ /* 0x000fe20000010056 */
[----:B------:R-:W-:Y:S01]  /*25b0*/  PRMT R88, R46, 0x7632, R88 ;  /* 0x000076322e587816 */ /* 0x000fe20000000058 */
[----:B0-----:R-:W-:Y:S01]  /*25c0*/  FADD.FTZ R96, R73, 1 ;  /* 0x3f80000049607421 */ /* 0x001fe20000010000 */
[----:B------:R-:W-:Y:S01]  /*25d0*/  SHF.L.U32 R94, R94, 0x10, RZ ;  /* 0x000000105e5e7819 */ /* 0x000fe200000006ff */
[----:B------:R-:W-:Y:S01]  /*25e0*/  FMUL.FTZ R90, R34, -1.4426950216293334961 ;  /* 0xbfb8aa3b225a7820 */ /* 0x000fe20000410000 */
[----:B------:R-:W-:Y:S01]  /*25f0*/  FMUL.FTZ R73, R95, R92 ;  /* 0x0000005c5f497220 */ /* 0x000fe20000410000 */
[----:B------:R-:W-:Y:S02]  /*2600*/  SHF.L.U32 R88, R88, 0x10, RZ ;  /* 0x0000001058587819 */ /* 0x000fe400000006ff */
[----:B------:R-:W-:Y:S01]  /*2610*/  FMUL.FTZ R92, R94, R119 ;  /* 0x000000775e5c7220 */ /* 0x000fe20000410000 */
[----:B------:R-:W-:Y:S01]  /*2620*/  FMUL.FTZ R94, R116, R73 ;  /* 0x00000049745e7220 */ /* 0x000fe20000410000 */
[----:B------:R-:W0:Y:S01]  /*2630*/  MUFU.EX2 R90, R90 ;  /* 0x0000005a005a7308 */ /* 0x000e220000000800 */
[----:B------:R-:W-:Y:S01]  /*2640*/  FMUL.FTZ R95, R88, R97 ;  /* 0x00000061585f7220 */ /* 0x000fe20000410000 */
[----:B-1----:R-:W-:Y:S01]  /*2650*/  FADD.FTZ R118, R93, 1 ;  /* 0x3f8000005d767421 */ /* 0x002fe20000010000 */
[----:B------:R-:W-:Y:S01]  /*2660*/  FFMA.FTZ R97, R100, R94, R87 ;  /* 0x0000005e64617223 */ /* 0x000fe20000010057 */
[----:B------:R-:W-:Y:S01]  /*2670*/  FFMA.FTZ R93, R116, R73, R79 ;  /* 0x00000049745d7223 */ /* 0x000fe2000001004f */
[----:B--2---:R-:W-:Y:S01]  /*2680*/  FADD.FTZ R91, R91, 1 ;  /* 0x3f8000005b5b7421 */ /* 0x004fe20000010000 */
[----:B------:R-:W-:Y:S01]  /*2690*/  SHF.L.U32 R94, R47, 0x10, RZ ;  /* 0x000000102f5e7819 */ /* 0x000fe200000006ff */
[-C--:B------:R-:W-:Y:S01]  /*26a0*/  FFMA.FTZ R79, R28, R95.reuse, R35 ;  /* 0x0000005f1c4f7223 */ /* 0x080fe20000010023 */
[----:B------:R-:W1:Y:S01]  /*26b0*/  MUFU.RCP R88, R96 ;  /* 0x0000006000587308 */ /* 0x000e620000001000 */
[----:B------:R-:W-:Y:S01]  /*26c0*/  FADD.FTZ R75, R75, R95 ;  /* 0x0000005f4b4b7221 */ /* 0x000fe20000010000 */
[CC--:B------:R-:W-:Y:S01]  /*26d0*/  FFMA.FTZ R93, R84.reuse, R95.reuse, R93 ;  /* 0x0000005f545d7223 */ /* 0x0c0fe2000001005d */
[----:B------:R-:W-:Y:S01]  /*26e0*/  FMUL.FTZ R95, R84, R95 ;  /* 0x0000005f545f7220 */ /* 0x000fe20000410000 */
[----:B------:R-:W-:-:S04]  /*26f0*/  FMUL.FTZ R35, R94, R89 ;  /* 0x000000595e237220 */ /* 0x000fc80000410000 */
[----:B------:R-:W2:Y:S01]  /*2700*/  MUFU.RCP R87, R118 ;  /* 0x0000007600577308 */ /* 0x000ea20000001000 */
[----:B------:R-:W-:Y:S01]  /*2710*/  FFMA.FTZ R95, R28, R95, R97 ;  /* 0x0000005f1c5f7223 */ /* 0x000fe20000010061 */
[----:B------:R-:W-:Y:S01]  /*2720*/  FMUL.FTZ R28, R114, R35 ;  /* 0x00000023721c7220 */ /* 0x000fe20000410000 */
[----:B------:R-:W-:-:S05]  /*2730*/  SHF.L.U32 R89, R44, 0x10, RZ ;  /* 0x000000102c597819 */ /* 0x000fca00000006ff */
[----:B------:R-:W3:Y:S01]  /*2740*/  MUFU.RCP R91, R91 ;  /* 0x0000005b005b7308 */ /* 0x000ee20000001000 */
[----:B------:R-:W-:Y:S01]  /*2750*/  FFMA.FTZ R95, R98, R28, R95 ;  /* 0x0000001c625f7223 */ /* 0x000fe2000001005f */
[----:B0-----:R-:W-:Y:S01]  /*2760*/  FADD.FTZ R94, R90, 1 ;  /* 0x3f8000005a5e7421 */ /* 0x001fe20000010000 */
[----:B------:R-:W-:Y:S01]  /*2770*/  FFMA.FTZ R28, R114, R35, R93 ;  /* 0x00000023721c7223 */ /* 0x000fe2000001005d */
[----:B------:R-:W-:Y:S01]  /*2780*/  FADD.FTZ R97, -R72, R89 ;  /* 0x0000005948617221 */ /* 0x000fe20000010100 */
[CC--:B------:R-:W-:Y:S01]  /*2790*/  FMUL.FTZ R89, R83.reuse, R92.reuse ;  /* 0x0000005c53597220 */ /* 0x0c0fe20000410000 */
[-C--:B------:R-:W-:Y:S01]  /*27a0*/  FFMA.FTZ R90, R30, R92.reuse, R25 ;  /* 0x0000005c1e5a7223 */ /* 0x080fe20000010019 */
[----:B------:R-:W-:Y:S01]  /*27b0*/  FFMA.FTZ R93, R83, R92, R28 ;  /* 0x0000005c535d7223 */ /* 0x000fe2000001001c */
[----:B------:R-:W-:Y:S01]  /*27c0*/  FADD.FTZ R74, R74, R92 ;  /* 0x0000005c4a4a7221 */ /* 0x000fe20000010000 */
[----:B------:R-:W-:Y:S01]  /*27d0*/  FMUL.FTZ R28, R20, R97 ;  /* 0x00000061141c7220 */ /* 0x000fe20000410000 */
[----:B------:R-:W0:Y:S01]  /*27e0*/  MUFU.RCP R94, R94 ;  /* 0x0000005e005e7308 */ /* 0x000e220000001000 */
[----:B-1----:R-:W-:Y:S01]  /*27f0*/  FADD.FTZ R92, -R88, 1 ;  /* 0x3f800000585c7421 */ /* 0x002fe20000010100 */
[----:B------:R-:W-:Y:S01]  /*2800*/  FFMA.FTZ R95, R30, R89, R95 ;  /* 0x000000591e5f7223 */ /* 0x000fe2000001005f */
[----:B--2---:R-:W-:Y:S01]  /*2810*/  FADD.FTZ R25, -R87, 1 ;  /* 0x3f80000057197421 */ /* 0x004fe20000010100 */
[----:B------:R-:W-:Y:S01]  /*2820*/  FFMA.FTZ R89, R116, R28, R31 ;  /* 0x0000001c74597223 */ /* 0x000fe2000001001f */
[----:B------:R-:W-:Y:S01]  /*2830*/  FFMA.FTZ R23, R23, R92, 1 ;  /* 0x3f80000017177423 */ /* 0x000fe2000001005c */
[----:B---3--:R-:W-:Y:S01]  /*2840*/  FADD.FTZ R30, -R91, 1 ;  /* 0x3f8000005b1e7421 */ /* 0x008fe20000010100 */
[----:B------:R-:W-:-:S03]  /*2850*/  FFMA.FTZ R92, R78, R25, 1 ;  /* 0x3f8000004e5c7423 */ /* 0x000fc60000010019 */
[----:B------:R-:W-:Y:S01]  /*2860*/  FFMA.FTZ R78, R85, R30, 1 ;  /* 0x3f800000554e7423 */ /* 0x000fe2000001001e */
[----:B------:R-:W-:-:S06]  /*2870*/  FMUL.FTZ R30, R89, -1.4426950216293334961 ;  /* 0xbfb8aa3b591e7820 */ /* 0x000fcc0000410000 */
[----:B------:R-:W1:Y:S01]  /*2880*/  MUFU.EX2 R30, R30 ;  /* 0x0000001e001e7308 */ /* 0x000e620000000800 */
[----:B0-----:R-:W-:Y:S01]  /*2890*/  FADD.FTZ R25, -R94, 1 ;  /* 0x3f8000005e197421 */ /* 0x001fe20000010100 */
[----:B------:R-:W-:Y:S01]  /*28a0*/  FMUL.FTZ R88, R88, R23 ;  /* 0x0000001758587220 */ /* 0x000fe20000410000 */
[----:B------:R-:W-:Y:S01]  /*28b0*/  FMUL.FTZ R92, R87, R92 ;  /* 0x0000005c575c7220 */ /* 0x000fe20000410000 */
[----:B------:R-:W-:Y:S01]  /*28c0*/  SHF.L.U32 R23, R42, 0x10, RZ ;  /* 0x000000102a177819 */ /* 0x000fe200000006ff */
[----:B------:R-:W-:Y:S01]  /*28d0*/  FFMA.FTZ R87, R34, R25, 1 ;  /* 0x3f80000022577423 */ /* 0x000fe20000010019 */
[----:B------:R-:W-:Y:S02]  /*28e0*/  PRMT R34, R43, 0x7632, R34 ;  /* 0x000076322b227816 */ /* 0x000fe40000000022 */
[----:B------:R-:W-:Y:S01]  /*28f0*/  PRMT R85, R42, 0x7632, R85 ;  /* 0x000076322a557816 */ /* 0x000fe20000000055 */
[----:B------:R-:W-:Y:S01]  /*2900*/  FMUL.FTZ R23, R23, R88 ;  /* 0x0000005817177220 */ /* 0x000fe20000410000 */
[----:B------:R-:W-:Y:S01]  /*2910*/  SHF.L.U32 R25, R43, 0x10, RZ ;  /* 0x000000102b197819 */ /* 0x000fe200000006ff */
[----:B------:R-:W-:Y:S01]  /*2920*/  FMUL.FTZ R87, R94, R87 ;  /* 0x000000575e577220 */ /* 0x000fe20000410000 */
[----:B------:R-:W-:Y:S01]  /*2930*/  SHF.L.U32 R88, R34, 0x10, RZ ;  /* 0x0000001022587819 */ /* 0x000fe200000006ff */
[----:B------:R-:W-:Y:S01]  /*2940*/  FMUL.FTZ R78, R91, R78 ;  /* 0x0000004e5b4e7220 */ /* 0x000fe20000410000 */
[----:B------:R-:W-:Y:S01]  /*2950*/  SHF.L.U32 R85, R85, 0x10, RZ ;  /* 0x0000001055557819 */ /* 0x000fe200000006ff */
[----:B------:R-:W-:Y:S01]  /*2960*/  FMUL.FTZ R25, R25, R92 ;  /* 0x0000005c19197220 */ /* 0x000fe20000410000 */
[----:B-1----:R-:W-:Y:S01]  /*2970*/  FADD.FTZ R92, R30, 1 ;  /* 0x3f8000001e5c7421 */ /* 0x002fe20000010000 */
[----:B------:R-:W-:Y:S01]  /*2980*/  FMUL.FTZ R88, R88, R87 ;  /* 0x0000005758587220 */ /* 0x000fe20000410000 */
[----:B------:R-:W-:Y:S01]  /*2990*/  FMUL.FTZ R34, R116, R23 ;  /* 0x0000001774227220 */ /* 0x000fe20000410000 */
[----:B------:R-:W-:Y:S01]  /*29a0*/  FMUL.FTZ R85, R85, R78 ;  /* 0x0000004e55557220 */ /* 0x000fe20000410000 */
[----:B------:R-:W-:-:S02]  /*29b0*/  SHF.L.U32 R87, R45, 0x10, RZ ;  /* 0x000000102d577819 */ /* 0x000fc400000006ff */
[----:B------:R-:W-:Y:S01]  /*29c0*/  FFMA.FTZ R95, R24, R34, R95 ;  /* 0x00000022185f7223 */ /* 0x000fe2000001005f */
[----:B------:R-:W-:Y:S01]  /*29d0*/  FMUL.FTZ R30, R84, R85 ;  /* 0x00000055541e7220 */ /* 0x000fe20000410000 */
[----:B------:R-:W0:Y:S01]  /*29e0*/  MUFU.RCP R92, R92 ;  /* 0x0000005c005c7308 */ /* 0x000e220000001000 */
[----:B------:R-:W-:Y:S01]  /*29f0*/  FADD.FTZ R87, -R72, R87 ;  /* 0x0000005748577221 */ /* 0x000fe20000010100 */
[----:B-----5:R-:W-:Y:S01]  /*2a00*/  SHF.L.U32 R91, R40, 0x10, RZ ;  /* 0x00000010285b7819 */ /* 0x020fe200000006ff */
[----:B------:R-:W-:Y:S01]  /*2a10*/  FFMA.FTZ R95, R32, R30, R95 ;  /* 0x0000001e205f7223 */ /* 0x000fe2000001005f */
[----:B------:R-:W-:Y:S01]  /*2a20*/  PRMT R34, R44, 0x7632, R34 ;  /* 0x000076322c227816 */ /* 0x000fe20000000022 */
[----:B------:R-:W-:Y:S01]  /*2a30*/  FMUL.FTZ R30, R20, R87 ;  /* 0x00000057141e7220 */ /* 0x000fe20000410000 */
[----:B------:R-:W-:Y:S01]  /*2a40*/  FFMA.FTZ R93, R116, R23, R93 ;  /* 0x00000017745d7223 */ /* 0x000fe2000001005d */
[----:B------:R-:W-:Y:S01]  /*2a50*/  FADD.FTZ R97, -R72, R91 ;  /* 0x0000005b48617221 */ /* 0x000fe20000010100 */
[----:B------:R-:W-:Y:S01]  /*2a60*/  SHF.L.U32 R87, R34, 0x10, RZ ;  /* 0x0000001022577819 */ /* 0x000fe200000006ff */
[C---:B------:R-:W-:Y:S01]  /*2a70*/  FFMA.FTZ R91, R114.reuse, R30, R29 ;  /* 0x0000001e725b7223 */ /* 0x040fe2000001001d */
[----:B------:R-:W-:Y:S01]  /*2a80*/  FMUL.FTZ R34, R114, R25 ;  /* 0x0000001972227220 */ /* 0x000fe20000410000 */
[-C--:B------:R-:W-:Y:S01]  /*2a90*/  FFMA.FTZ R78, R32, R85.reuse, R79 ;  /* 0x00000055204e7223 */ /* 0x080fe2000001004f */
[----:B------:R-:W-:Y:S01]  /*2aa0*/  FADD.FTZ R79, R75, R85 ;  /* 0x000000554b4f7221 */ /* 0x000fe20000010000 */
[----:B------:R-:W-:Y:S01]  /*2ab0*/  FFMA.FTZ R75, R84, R85, R93 ;  /* 0x00000055544b7223 */ /* 0x000fe2000001005d */
[----:B------:R-:W-:Y:S01]  /*2ac0*/  FFMA.FTZ R34, R26, R34, R95 ;  /* 0x000000221a227223 */ /* 0x000fe2000001005f */
[----:B------:R-:W-:Y:S01]  /*2ad0*/  FMUL.FTZ R93, R91, -1.4426950216293334961 ;  /* 0xbfb8aa3b5b5d7820 */ /* 0x000fe20000410000 */
[----:B------:R-:W-:Y:S01]  /*2ae0*/  FADD.FTZ R95, -R72, R87 ;  /* 0x00000057485f7221 */ /* 0x000fe20000010100 */
[-C--:B------:R-:W-:Y:S01]  /*2af0*/  FMUL.FTZ R87, R83, R88.reuse ;  /* 0x0000005853577220 */ /* 0x080fe20000410000 */
[----:B0-----:R-:W-:Y:S01]  /*2b00*/  FADD.FTZ R94, -R92, 1 ;  /* 0x3f8000005c5e7421 */ /* 0x001fe20000010100 */
[----:B------:R-:W-:-:S02]  /*2b10*/  FFMA.FTZ R85, R33, R88, R90 ;  /* 0x0000005821557223 */ /* 0x000fc4000001005a */
[----:B------:R-:W0:Y:S01]  /*2b20*/  MUFU.EX2 R93, R93 ;  /* 0x0000005d005d7308 */ /* 0x000e220000000800 */
[----:B------:R-:W-:Y:S01]  /*2b30*/  FFMA.FTZ R33, R33, R87, R34 ;  /* 0x0000005721217223 */ /* 0x000fe20000010022 */
[----:B------:R-:W-:Y:S01]  /*2b40*/  FMUL.FTZ R87, R20, R95 ;  /* 0x0000005f14577220 */ /* 0x000fe20000410000 */
[----:B------:R-:W-:-:S03]  /*2b50*/  FFMA.FTZ R89, R89, R94, 1 ;  /* 0x3f80000059597423 */ /* 0x000fc6000001005e */
[----:B------:R-:W-:Y:S01]  /*2b60*/  FFMA.FTZ R94, R84, R87, R27 ;  /* 0x00000057545e7223 */ /* 0x000fe2000001001b */
[----:B------:R-:W-:Y:S01]  /*2b70*/  FMUL.FTZ R92, R92, R89 ;  /* 0x000000595c5c7220 */ /* 0x000fe20000410000 */
[----:B------:R-:W-:Y:S02]  /*2b80*/  PRMT R89, R45, 0x7632, R89 ;  /* 0x000076322d597816 */ /* 0x000fe40000000059 */
[----:B------:R-:W-:Y:S02]  /*2b90*/  FMUL.FTZ R118, R94, -1.4426950216293334961 ;  /* 0xbfb8aa3b5e767820 */ /* 0x000fe40000410000 */
[----:B------:R-:W-:Y:S01]  /*2ba0*/  SHF.L.U32 R89, R89, 0x10, RZ ;  /* 0x0000001059597819 */ /* 0x000fe200000006ff */
[----:B------:R-:W-:-:S03]  /*2bb0*/  FMUL.FTZ R32, R20, R97 ;  /* 0x0000006114207220 */ /* 0x000fc60000410000 */
[----:B------:R-:W1:Y:S01]  /*2bc0*/  MUFU.EX2 R118, R118 ;  /* 0x0000007600767308 */ /* 0x000e620000000800 */
[----:B------:R-:W-:Y:S01]  /*2bd0*/  FADD.FTZ R89, -R72, R89 ;  /* 0x0000005948597221 */ /* 0x000fe20000010100 */
[----:B0-----:R-:W-:Y:S01]  /*2be0*/  FADD.FTZ R119, R93, 1 ;  /* 0x3f8000005d777421 */ /* 0x001fe20000010000 */
[----:B------:R-:W-:Y:S02]  /*2bf0*/  SHF.L.U32 R97, R41, 0x10, RZ ;  /* 0x0000001029617819 */ /* 0x000fe400000006ff */
[----:B------:R-:W-:Y:S01]  /*2c00*/  FMUL.FTZ R90, R20, R89 ;  /* 0x00000059145a7220 */ /* 0x000fe20000410000 */
[----:B------:R-:W-:Y:S02]  /*2c10*/  PRMT R89, R40, 0x7632, R89 ;  /* 0x0000763228597816 */ /* 0x000fe40000000059 */
[----:B------:R-:W0:Y:S01]  /*2c20*/  MUFU.RCP R119, R119 ;  /* 0x0000007700777308 */ /* 0x000e220000001000 */
[----:B------:R-:W-:Y:S01]  /*2c30*/  FADD.FTZ R97, -R72, R97 ;  /* 0x0000006148617221 */ /* 0x000fe20000010100 */
[----:B------:R-:W-:Y:S01]  /*2c40*/  SHF.L.U32 R89, R89, 0x10, RZ ;  /* 0x0000001059597819 */ /* 0x000fe200000006ff */
[----:B------:R-:W-:-:S02]  /*2c50*/  FFMA.FTZ R96, R83, R90, R86 ;  /* 0x0000005a53607223 */ /* 0x000fc40000010056 */
[----:B------:R-:W-:Y:S02]  /*2c60*/  FMUL.FTZ R34, R20, R97 ;  /* 0x0000006114227220 */ /* 0x000fe40000410000 */
[----:B------:R-:W-:Y:S01]  /*2c70*/  FMUL.FTZ R97, R96, -1.4426950216293334961 ;  /* 0xbfb8aa3b60617820 */ /* 0x000fe20000410000 */
[----:B------:R-:W-:Y:S01]  /*2c80*/  FADD.FTZ R89, -R72, R89 ;  /* 0x0000005948597221 */ /* 0x000fe20000010100 */
[----:B-1----:R-:W-:Y:S01]  /*2c90*/  FADD.FTZ R120, R118, 1 ;  /* 0x3f80000076787421 */ /* 0x002fe20000010000 */
[----:B------:R-:W-:Y:S02]  /*2ca0*/  FFMA.FTZ R31, R116, R32, R31 ;  /* 0x00000020741f7223 */ /* 0x000fe4000001001f */
[----:B------:R-:W-:Y:S01]  /*2cb0*/  FMUL.FTZ R89, R20, R89 ;  /* 0x0000005914597220 */ /* 0x000fe20000410000 */
[----:B------:R-:W1:Y:S01]  /*2cc0*/  MUFU.EX2 R97, R97 ;  /* 0x0000006100617308 */ /* 0x000e620000000800 */
[----:B------:R-:W-:Y:S01]  /*2cd0*/  PRMT R121, R41, 0x7632, R121 ;  /* 0x0000763229797816 */ /* 0x000fe20000000079 */
[----:B------:R-:W-:Y:S01]  /*2ce0*/  FMUL.FTZ R95, R31, -1.4426950216293334961 ;  /* 0xbfb8aa3b1f5f7820 */ /* 0x000fe20000410000 */
[----:B------:R-:W-:Y:S01]  /*2cf0*/  FFMA.FTZ R27, R84, R89, R27 ;  /* 0x00000059541b7223 */ /* 0x000fe2000001001b */
[----:B0-----:R-:W-:Y:S01]  /*2d00*/  FADD.FTZ R122, -R119, 1 ;  /* 0x3f800000777a7421 */ /* 0x001fe20000010100 */
[----:B------:R-:W-:-:S03]  /*2d10*/  SHF.L.U32 R121, R121, 0x10, RZ ;  /* 0x0000001079797819 */ /* 0x000fc600000006ff */
[----:B------:R-:W0:Y:S01]  /*2d20*/  MUFU.RCP R120, R120 ;  /* 0x0000007800787308 */ /* 0x000e220000001000 */
[----:B------:R-:W-:Y:S01]  /*2d30*/  FMUL.FTZ R118, R27, -1.4426950216293334961 ;  /* 0xbfb8aa3b1b767820 */ /* 0x000fe20000410000 */
[----:B------:R-:W-:Y:S01]  /*2d40*/  FFMA.FTZ R122, R91, R122, 1 ;  /* 0x3f8000005b7a7423 */ /* 0x000fe2000001007a */
[----:B------:R-:W-:-:S05]  /*2d50*/  FADD.FTZ R91, -R72, R121 ;  /* 0x00000079485b7221 */ /* 0x000fca0000010100 */
[----:B------:R-:W2:Y:S01]  /*2d60*/  MUFU.EX2 R95, R95 ;  /* 0x0000005f005f7308 */ /* 0x000ea20000000800 */
[----:B------:R-:W-:Y:S01]  /*2d70*/  FMUL.FTZ R91, R20, R91 ;  /* 0x0000005b145b7220 */ /* 0x000fe20000410000 */
[----:B------:R-:W-:Y:S01]  /*2d80*/  FFMA.FTZ R29, R114, R34, R29 ;  /* 0x00000022721d7223 */ /* 0x000fe2000001001d */
[----:B-1----:R-:W-:-:S05]  /*2d90*/  FADD.FTZ R121, R97, 1 ;  /* 0x3f80000061797421 */ /* 0x002fca0000010000 */
[----:B------:R-:W1:Y:S01]  /*2da0*/  MUFU.EX2 R118, R118 ;  /* 0x0000007600767308 */ /* 0x000e620000000800 */
[----:B------:R-:W-:Y:S01]  /*2db0*/  FFMA.FTZ R97, R83, R91, R86 ;  /* 0x0000005b53617223 */ /* 0x000fe20000010056 */
[----:B------:R-:W-:Y:S01]  /*2dc0*/  FMUL.FTZ R93, R29, -1.4426950216293334961 ;  /* 0xbfb8aa3b1d5d7820 */ /* 0x000fe20000410000 */
[----:B0-----:R-:W-:Y:S01]  /*2dd0*/  FADD.FTZ R123, -R120, 1 ;  /* 0x3f800000787b7421 */ /* 0x001fe20000010100 */
[----:B------:R-:W-:Y:S01]  /*2de0*/  FMUL.FTZ R86, R119, R122 ;  /* 0x0000007a77567220 */ /* 0x000fe20000410000 */
[----:B------:R-:W-:Y:S02]  /*2df0*/  FMUL.FTZ R119, R97, -1.4426950216293334961 ;  /* 0xbfb8aa3b61777820 */ /* 0x000fe40000410000 */
[----:B------:R-:W-:Y:S01]  /*2e00*/  FFMA.FTZ R123, R94, R123, 1 ;  /* 0x3f8000005e7b7423 */ /* 0x000fe2000001007b */
[----:B------:R-:W0:Y:S01]  /*2e10*/  MUFU.EX2 R93, R93 ;  /* 0x0000005d005d7308 */ /* 0x000e220000000800 */
[----:B--2---:R-:W-:-:S07]  /*2e20*/  FADD.FTZ R94, R95, 1 ;  /* 0x3f8000005f5e7421 */ /* 0x004fce0000010000 */
[----:B------:R-:W2:Y:S01]  /*2e30*/  MUFU.EX2 R119, R119 ;  /* 0x0000007700777308 */ /* 0x000ea20000000800 */
[----:B-1----:R-:W-:Y:S01]  /*2e40*/  FADD.FTZ R118, R118, 1 ;  /* 0x3f80000076767421 */ /* 0x002fe20000010000 */
[----:B------:R-:W-:-:S06]  /*2e50*/  FMUL.FTZ R95, R120, R123 ;  /* 0x0000007b785f7220 */ /* 0x000fcc0000410000 */
[----:B------:R-:W1:Y:S01]  /*2e60*/  MUFU.RCP R121, R121 ;  /* 0x0000007900797308 */ /* 0x000e620000001000 */
[----:B------:R-:W-:-:S07]  /*2e70*/  PRMT R120, R38, 0x7632, R120 ;  /* 0x0000763226787816 */ /* 0x000fce0000000078 */
[----:B------:R-:W3:Y:S01]  /*2e80*/  MUFU.RCP R94, R94 ;  /* 0x0000005e005e7308 */ /* 0x000ee20000001000 */
[----:B------:R-:W-:-:S07]  /*2e90*/  IMAD.U32 R120, R120, 0x10000, RZ ;  /* 0x0001000078787824 */ /* 0x000fce00078e00ff */
[----:B------:R-:W4:Y:S01]  /*2ea0*/  MUFU.RCP R118, R118 ;  /* 0x0000007600767308 */ /* 0x000f220000001000 */
[----:B0-----:R-:W-:Y:S01]  /*2eb0*/  FADD.FTZ R93, R93, 1 ;  /* 0x3f8000005d5d7421 */ /* 0x001fe20000010000 */
[----:B--2---:R-:W-:Y:S01]  /*2ec0*/  FADD.FTZ R119, R119, 1 ;  /* 0x3f80000077777421 */ /* 0x004fe20000010000 */
[----:B------:R-:W-:Y:S01]  /*2ed0*/  FMUL.FTZ R95, R120, R95 ;  /* 0x0000005f785f7220 */ /* 0x000fe20000410000 */
[----:B-1----:R-:W-:-:S04]  /*2ee0*/  FADD.FTZ R123, -R121, 1 ;  /* 0x3f800000797b7421 */ /* 0x002fc80000010100 */
[----:B------:R-:W0:Y:S01]  /*2ef0*/  MUFU.RCP R93, R93 ;  /* 0x0000005d005d7308 */ /* 0x000e220000001000 */
[----:B---3--:R-:W-:Y:S01]  /*2f00*/  FADD.FTZ R120, -R94, 1 ;  /* 0x3f8000005e787421 */ /* 0x008fe20000010100 */
[----:B------:R-:W-:-:S03]  /*2f10*/  FFMA.FTZ R96, R96, R123, 1 ;  /* 0x3f80000060607423 */ /* 0x000fc6000001007b */
[----:B------:R-:W-:-:S03]  /*2f20*/  FFMA.FTZ R31, R31, R120, 1 ;  /* 0x3f8000001f1f7423 */ /* 0x000fc60000010078 */
[----:B------:R-:W1:Y:S01]  /*2f30*/  MUFU.RCP R119, R119 ;  /* 0x0000007700777308 */ /* 0x000e620000001000 */
[----:B----4-:R-:W-:Y:S01]  /*2f40*/  FADD.FTZ R120, -R118, 1 ;  /* 0x3f80000076787421 */ /* 0x010fe20000010100 */
[----:B------:R-:W-:-:S03]  /*2f50*/  FMUL.FTZ R96, R121, R96 ;  /* 0x0000006079607220 */ /* 0x000fc60000410000 */
[----:B------:R-:W-:Y:S01]  /*2f60*/  FFMA.FTZ R121, R27, R120, 1 ;  /* 0x3f8000001b797423 */ /* 0x000fe20000010078 */
[----:B------:R-:W-:Y:S01]  /*2f70*/  PRMT R27, R39, 0x7632, R27 ;  /* 0x00007632271b7816 */ /* 0x000fe2000000001b */
[----:B------:R-:W-:-:S03]  /*2f80*/  FMUL.FTZ R31, R94, R31 ;  /* 0x0000001f5e1f7220 */ /* 0x000fc60000410000 */
[----:B------:R-:W-:Y:S01]  /*2f90*/  SHF.L.U32 R27, R27, 0x10, RZ ;  /* 0x000000101b1b7819 */ /* 0x000fe200000006ff */
[----:B0-----:R-:W-:-:S04]  /*2fa0*/  FADD.FTZ R94, -R93, 1 ;  /* 0x3f8000005d5e7421 */ /* 0x001fc80000010100 */
[----:B------:R-:W-:Y:S01]  /*2fb0*/  FMUL.FTZ R96, R27, R96 ;  /* 0x000000601b607220 */ /* 0x000fe20000410000 */
[----:B------:R-:W-:Y:S01]  /*2fc0*/  PRMT R27, R36, 0x7632, R27 ;  /* 0x00007632241b7816 */ /* 0x000fe2000000001b */
[----:B-1----:R-:W-:Y:S01]  /*2fd0*/  FADD.FTZ R120, -R119, 1 ;  /* 0x3f80000077787421 */ /* 0x002fe20000010100 */
[----:B------:R-:W-:Y:S01]  /*2fe0*/  FFMA.FTZ R94, R29, R94, 1 ;  /* 0x3f8000001d5e7423 */ /* 0x000fe2000001005e */
[----:B------:R-:W-:Y:S01]  /*2ff0*/  PRMT R29, R37, 0x7632, R29 ;  /* 0x00007632251d7816 */ /* 0x000fe2000000001d */
[----:B------:R-:W-:Y:S01]  /*3000*/  FMUL.FTZ R118, R118, R121 ;  /* 0x0000007976767220 */ /* 0x000fe20000410000 */
[----:B------:R-:W-:Y:S01]  /*3010*/  FFMA.FTZ R120, R97, R120, 1 ;  /* 0x3f80000061787423 */ /* 0x000fe20000010078 */
[----:B------:R-:W-:Y:S01]  /*3020*/  SHF.L.U32 R27, R27, 0x10, RZ ;  /* 0x000000101b1b7819 */ /* 0x000fe200000006ff */
[----:B------:R-:W-:Y:S01]  /*3030*/  FMUL.FTZ R97, R93, R94 ;  /* 0x0000005e5d617220 */ /* 0x000fe20000410000 */
[----:B------:R-:W-:Y:S01]  /*3040*/  SHF.L.U32 R29, R29, 0x10, RZ ;  /* 0x000000101d1d7819 */ /* 0x000fe200000006ff */
[----:B------:R-:W-:-:S02]  /*3050*/  FMUL.FTZ R120, R119, R120 ;  /* 0x0000007877787220 */ /* 0x000fc40000410000 */
[----:B------:R-:W-:Y:S01]  /*3060*/  FMUL.FTZ R93, R27, R118 ;  /* 0x000000761b5d7220 */ /* 0x000fe20000410000 */
[----:B------:R-:W-:Y:S01]  /*3070*/  SHF.L.U32 R27, R38, 0x10, RZ ;  /* 0x00000010261b7819 */ /* 0x000fe200000006ff */
[----:B------:R-:W-:Y:S01]  /*3080*/  FMUL.FTZ R94, R29, R120 ;  /* 0x000000781d5e7220 */ /* 0x000fe20000410000 */
[----:B------:R-:W-:-:S03]  /*3090*/  SHF.L.U32 R29, R39, 0x10, RZ ;  /* 0x00000010271d7819 */ /* 0x000fc600000006ff */
[----:B------:R-:W-:Y:S02]  /*30a0*/  FMUL.FTZ R27, R27, R92 ;  /* 0x0000005c1b1b7220 */ /* 0x000fe40000410000 */
[----:B------:R-:W-:Y:S02]  /*30b0*/  FMUL.FTZ R29, R29, R86 ;  /* 0x000000561d1d7220 */ /* 0x000fe40000410000 */
[----:B------:R-:W-:-:S04]  /*30c0*/  FMUL.FTZ R86, R116, R27 ;  /* 0x0000001b74567220 */ /* 0x000fc80000410000 */
[----:B------:R-:W-:Y:S01]  /*30d0*/  FFMA.FTZ R92, R28, R86, R33 ;  /* 0x000000561c5c7223 */ /* 0x000fe20000010021 */
[----:B------:R-:W-:Y:S01]  /*30e0*/  FMUL.FTZ R33, R84, R95 ;  /* 0x0000005f54217220 */ /* 0x000fe20000410000 */
[----:B------:R-:W-:-:S03]  /*30f0*/  FFMA.FTZ R86, R114, R25, R75 ;  /* 0x0000001972567223 */ /* 0x000fc6000001004b */
[----:B------:R-:W-:Y:S01]  /*3100*/  FFMA.FTZ R75, R87, R33, R92 ;  /* 0x00000021574b7223 */ /* 0x000fe2000001005c */
[----:B------:R-:W-:Y:S01]  /*3110*/  FFMA.FTZ R33, R83, R88, R86 ;  /* 0x0000005853217223 */ /* 0x000fe20000010056 */
[----:B------:R-:W-:-:S03]  /*3120*/  SHF.L.U32 R92, R36, 0x10, RZ ;  /* 0x00000010245c7819 */ /* 0x000fc600000006ff */
[----:B------:R-:W-:Y:S01]  /*3130*/  FFMA.FTZ R33, R116, R27, R33 ;  /* 0x0000001b74217223 */ /* 0x000fe20000010021 */
[----:B------:R-:W-:Y:S01]  /*3140*/  FMUL.FTZ R86, R114, R29 ;  /* 0x0000001d72567220 */ /* 0x000fe20000410000 */
[----:B------:R-:W-:Y:S02]  /*3150*/  FMUL.FTZ R31, R92, R31 ;  /* 0x0000001f5c1f7220 */ /* 0x000fe40000410000 */
[----:B------:R-:W-:Y:S01]  /*3160*/  FFMA.FTZ R33, R84, R95, R33 ;  /* 0x0000005f54217223 */ /* 0x000fe20000010021 */
[----:B------:R-:W-:Y:S01]  /*3170*/  FFMA.FTZ R75, R30, R86, R75 ;  /* 0x000000561e4b7223 */ /* 0x000fe2000001004b */
[----:B------:R-:W-:Y:S02]  /*3180*/  FMUL.FTZ R92, R83, R96 ;  /* 0x00000060535c7220 */ /* 0x000fe40000410000 */
[----:B------:R-:W-:Y:S01]  /*3190*/  FFMA.FTZ R86, R114, R29, R33 ;  /* 0x0000001d72567223 */ /* 0x000fe20000010021 */
[----:B------:R-:W-:Y:S01]  /*31a0*/  SHF.L.U32 R118, R37, 0x10, RZ ;  /* 0x0000001025767819 */ /* 0x000fe200000006ff */
[----:B------:R-:W-:-:S02]  /*31b0*/  FFMA.FTZ R119, R90, R92, R75 ;  /* 0x0000005c5a777223 */ /* 0x000fc4000001004b */
[----:B------:R-:W-:Y:S01]  /*31c0*/  FFMA.FTZ R75, R83, R96, R86 ;  /* 0x00000060534b7223 */ /* 0x000fe20000010056 */
[----:B------:R-:W-:Y:S01]  /*31d0*/  FMUL.FTZ R86, R116, R31 ;  /* 0x0000001f74567220 */ /* 0x000fe20000410000 */
[----:B------:R-:W-:Y:S01]  /*31e0*/  FMUL.FTZ R33, R118, R97 ;  /* 0x0000006176217220 */ /* 0x000fe20000410000 */
[----:B------:R-:W-:Y:S01]  /*31f0*/  FMUL.FTZ R92, R84, R93 ;  /* 0x0000005d545c7220 */ /* 0x000fe20000410000 */
[----:B------:R-:W-:Y:S01]  /*3200*/  FFMA.FTZ R75, R116, R31, R75 ;  /* 0x0000001f744b7223 */ /* 0x000fe2000001004b */
[----:B------:R-:W-:-:S03]  /*3210*/  FFMA.FTZ R86, R32, R86, R119 ;  /* 0x0000005620567223 */ /* 0x000fc60000010077 */
[----:B------:R-:W-:Y:S01]  /*3220*/  FFMA.FTZ R75, R84, R93, R75 ;  /* 0x0000005d544b7223 */ /* 0x000fe2000001004b */
[----:B------:R-:W-:Y:S01]  /*3230*/  FFMA.FTZ R97, R89, R92, R86 ;  /* 0x0000005c59617223 */ /* 0x000fe20000010056 */
[----:B------:R-:W-:-:S04]  /*3240*/  FMUL.FTZ R84, R114, R33 ;  /* 0x0000002172547220 */ /* 0x000fc80000410000 */
[----:B------:R-:W-:Y:S01]  /*3250*/  FFMA.FTZ R86, R34, R84, R97 ;  /* 0x0000005422567223 */ /* 0x000fe20000010061 */
[----:B------:R-:W-:Y:S01]  /*3260*/  FFMA.FTZ R84, R114, R33, R75 ;  /* 0x0000002172547223 */ /* 0x000fe2000001004b */
[----:B------:R-:W-:Y:S01]  /*3270*/  FADD.FTZ R97, R74, R88 ;  /* 0x000000584a617221 */ /* 0x000fe20000010000 */
[----:B------:R-:W-:Y:S01]  /*3280*/  LOP3.LUT P1, RZ, R19, 0xfffffff1, RZ, 0xc0, !PT ;  /* 0xfffffff113ff7812 */ /* 0x000fe2000782c0ff */
[CC--:B------:R-:W-:Y:S01]  /*3290*/  FMUL.FTZ R75, R83.reuse, R94.reuse ;  /* 0x0000005e534b7220 */ /* 0x0c0fe20000410000 */
[----:B------:R-:W-:Y:S01]  /*32a0*/  FFMA.FTZ R74, R83, R94, R84 ;  /* 0x0000005e534a7223 */ /* 0x000fe20000010054 */
[----:B------:R-:W-:Y:S01]  /*32b0*/  FFMA.FTZ R83, R117, R115, R80 ;  /* 0x0000007375537223 */ /* 0x000fe20000010050 */
[----:B------:R-:W-:Y:S01]  /*32c0*/  UIADD3 UR15, UP0, UR12, 0x8, URZ ;  /* 0x000000080c0f7890 */ /* 0x000fe2000ff1e03f */
[----:B------:R-:W-:Y:S01]  /*32d0*/  FADD.FTZ R80, R115, R81 ;  /* 0x0000005173507221 */ /* 0x000fe20000010000 */
[----:B------:R-:W-:Y:S01]  /*32e0*/  FFMA.FTZ R81, R113, R111, R76 ;  /* 0x0000006f71517223 */ /* 0x000fe2000001004c */
[----:B------:R-:W-:Y:S01]  /*32f0*/  FADD.FTZ R76, R111, R77 ;  /* 0x0000004d6f4c7221 */ /* 0x000fe20000010000 */
[----:B------:R-:W-:Y:S01]  /*3300*/  UIADD3.X UR16, URZ, UR4, URZ, UP0, !UPT ;  /* 0x000000043f107290 */ /* 0x000fe200087fe43f */
[----:B------:R-:W-:Y:S01]  /*3310*/  FFMA.FTZ R83, R112, R109, R83 ;  /* 0x0000006d70537223 */ /* 0x000fe20000010053 */
[----:B------:R-:W-:Y:S01]  /*3320*/  UISETP.GE.U32.AND UP0, UPT, UR15, UR21, UPT ;  /* 0x000000150f00728c */ /* 0x000fe2000bf06070 */
[----:B------:R-:W-:Y:S01]  /*3330*/  FFMA.FTZ R81, R110, R107, R81 ;  /* 0x0000006b6e517223 */ /* 0x000fe20000010051 */
[----:B------:R-:W-:Y:S01]  /*3340*/  FADD.FTZ R80, R80, R109 ;  /* 0x0000006d50507221 */ /* 0x000fe20000010000 */
[----:B------:R-:W-:Y:S01]  /*3350*/  FADD.FTZ R76, R76, R107 ;  /* 0x0000006b4c4c7221 */ /* 0x000fe20000010000 */
[----:B------:R-:W-:Y:S01]  /*3360*/  UISETP.GE.AND.EX UP0, UPT, UR16, UR11, UPT, UP0 ;  /* 0x0000000b1000728c */ /* 0x000fe2000bf06300 */
[----:B------:R-:W-:Y:S01]  /*3370*/  FFMA.FTZ R81, R106, R103, R81 ;  /* 0x000000676a517223 */ /* 0x000fe20000010051 */
[----:B------:R-:W0:Y:S01]  /*3380*/  @!P1 LDC R118, c[0x0][0x10] ;  /* 0x00000400ff769b82 */ /* 0x000e220000000800 */
[----:B------:R-:W-:Y:S01]  /*3390*/  FFMA.FTZ R83, R108, R105, R83 ;  /* 0x000000696c537223 */ /* 0x000fe20000010053 */
[----:B------:R-:W-:Y:S01]  /*33a0*/  FADD.FTZ R80, R80, R105 ;  /* 0x0000006950507221 */ /* 0x000fe20000010000 */
[----:B------:R-:W-:Y:S01]  /*33b0*/  FADD.FTZ R76, R76, R103 ;  /* 0x000000674c4c7221 */ /* 0x000fe20000010000 */
[----:B------:R-:W-:-:S04]  /*33c0*/  FFMA.FTZ R81, R102, R99, R81 ;  /* 0x0000006366517223 */ /* 0x000fc80000010051 */
[----:B------:R-:W1:Y:S01]  /*33d0*/  @!P1 LDC.64 R120, c[0x0][0x260] ;  /* 0x00009800ff789b82 */ /* 0x000e620000000a00 */
[----:B------:R-:W-:Y:S01]  /*33e0*/  FFMA.FTZ R83, R104, R101, R83 ;  /* 0x0000006568537223 */ /* 0x000fe20000010053 */
[----:B------:R-:W-:Y:S01]  /*33f0*/  FADD.FTZ R80, R80, R101 ;  /* 0x0000006550507221 */ /* 0x000fe20000010000 */
[----:B------:R-:W-:Y:S01]  /*3400*/  FADD.FTZ R76, R76, R99 ;  /* 0x000000634c4c7221 */ /* 0x000fe20000010000 */
[----:B------:R-:W-:Y:S01]  /*3410*/  PLOP3.LUT P0, PT, PT, PT, UP0, 0x80, 0x0 ;  /* 0x000000000000781c */ /* 0x000fe20003f0f008 */
[----:B------:R-:W-:Y:S01]  /*3420*/  FFMA.FTZ R81, R98, R35, R81 ;  /* 0x0000002362517223 */ /* 0x000fe20000010051 */
        /* <DEDUP_REMOVED lines=8> */
[----:B------:R-:W-:Y:S01]  /*34b0*/  FADD.FTZ R76, R76, R25 ;  /* 0x000000194c4c7221 */ /* 0x000fe20000010000 */
[----:B------:R2:W-:Y:S01]  /*34c0*/  STS.64 [R82], R74 ;  /* 0x0000004a52007388 */ /* 0x0005e20000000a00 */
[----:B------:R-:W-:Y:S01]  /*34d0*/  FADD.FTZ R79, R84, R93 ;  /* 0x0000005d544f7221 */ /* 0x000fe20000010000 */
[----:B------:R-:W-:Y:S01]  /*34e0*/  FFMA.FTZ R77, R30, R29, R81 ;  /* 0x0000001d1e4d7223 */ /* 0x000fe20000010051 */
[----:B------:R-:W-:Y:S01]  /*34f0*/  FFMA.FTZ R78, R87, R95, R78 ;  /* 0x0000005f574e7223 */ /* 0x000fe2000001004e */
[----:B------:R-:W-:Y:S01]  /*3500*/  FFMA.FTZ R90, R90, R96, R85 ;  /* 0x000000605a5a7223 */ /* 0x000fe20000010055 */
[----:B------:R-:W-:Y:S01]  /*3510*/  FADD.FTZ R97, R97, R96 ;  /* 0x0000006061617221 */ /* 0x000fe20000010000 */
[----:B------:R-:W-:Y:S01]  /*3520*/  FFMA.FTZ R83, R28, R27, R83 ;  /* 0x0000001b1c537223 */ /* 0x000fe20000010053 */
[----:B------:R-:W-:Y:S01]  /*3530*/  FADD.FTZ R84, R76, R29 ;  /* 0x0000001d4c547221 */ /* 0x000fe20000010000 */
[----:B------:R-:W-:Y:S01]  /*3540*/  HFMA2.MMA R96, -RZ, RZ, 0, 0 ;  /* 0x00000000ff607435 */ /* 0x000fe200000001ff */
[----:B------:R-:W-:Y:S01]  /*3550*/  FFMA.FTZ R76, R34, R33, R77 ;  /* 0x00000021224c7223 */ /* 0x000fe2000001004d */
[----:B--2---:R-:W-:Y:S01]  /*3560*/  FADD.FTZ R82, R80, R27 ;  /* 0x0000001b50527221 */ /* 0x004fe20000010000 */
[----:B------:R-:W-:Y:S01]  /*3570*/  FFMA.FTZ R78, R89, R93, R78 ;  /* 0x0000005d594e7223 */ /* 0x000fe2000001004e */
[----:B------:R-:W-:Y:S01]  /*3580*/  FFMA.FTZ R74, R91, R94, R90 ;  /* 0x0000005e5b4a7223 */ /* 0x000fe2000001005a */
[----:B------:R-:W-:Y:S01]  /*3590*/  FADD.FTZ R75, R97, R94 ;  /* 0x0000005e614b7221 */ /* 0x000fe20000010000 */
[----:B------:R-:W-:Y:S01]  /*35a0*/  BAR.SYNC.DEFER_BLOCKING 0x0 ;  /* 0x0000000000007b1d */ /* 0x000fe20000010000 */
[----:B------:R-:W-:Y:S01]  /*35b0*/  ISETP.GT.U32.AND P2, PT, R19, 0xf, PT ;  /* 0x0000000f1300780c */ /* 0x000fe20003f44070 */
[----:B------:R-:W-:Y:S01]  /*35c0*/  FFMA.FTZ R80, R32, R31, R83 ;  /* 0x0000001f20507223 */ /* 0x000fe20000010053 */
[----:B------:R-:W-:Y:S01]  /*35d0*/  FADD.FTZ R81, R82, R31 ;  /* 0x0000001f52517221 */ /* 0x000fe20000010000 */
[----:B------:R-:W-:-:S02]  /*35e0*/  FADD.FTZ R77, R84, R33 ;  /* 0x00000021544d7221 */ /* 0x000fc40000010000 */
[----:B------:R-:W-:Y:S08]  /*35f0*/  @!P0 BRA `(.L_x_1372) ;  /* 0x0000000000848947 */ /* 0x000ff00003800000 */
[----:B------:R-:W-:Y:S01]  /*3600*/  IADD3 R86, R7, R8, RZ ;  /* 0x0000000807567210 */ /* 0x000fe20007ffe0ff */
[----:B------:R-:W2:Y:S01]  /*3610*/  LDC.64 R90, c[0x0][0x260] ;  /* 0x00009800ff5a7b82 */ /* 0x000ea20000000a00 */
[-C--:B------:R-:W-:Y:S01]  /*3620*/  LEA R82, R16, R18.reuse, 0x5 ;  /* 0x0000001210527211 */ /* 0x080fe200078e28ff */
[----:B------:R-:W-:Y:S01]  /*3630*/  UIMAD UR14, UR13, 0x780, UR17 ;  /* 0x000007800d0e78a4 */ /* 0x000fe2000f8e0211 */
[----:B------:R-:W-:Y:S01]  /*3640*/  LEA R87, R13, R18, 0x5 ;  /* 0x000000120d577211 */ /* 0x000fe200078e28ff */
[----:B------:R-:W-:Y:S01]  /*3650*/  STS.64 [R86], R80 ;  /* 0x0000005056007388 */ /* 0x000fe20000000a00 */
[-C--:B------:R-:W-:Y:S02]  /*3660*/  LEA R83, R12, R82.reuse, 0x3 ;  /* 0x000000520c537211 */ /* 0x080fe400078e18ff */
[----:B------:R-:W-:Y:S01]  /*3670*/  LEA R84, R11, R82, 0x3 ;  /* 0x000000520b547211 */ /* 0x000fe200078e18ff */
[----:B------:R-:W-:Y:S01]  /*3680*/  STS.64 [R5], R78 ;  /* 0x0000004e05007388 */ /* 0x000fe20000000a00 */
[----:B------:R-:W-:-:S02]  /*3690*/  LEA R94, R10, R87, 0x3 ;  /* 0x000000570a5e7211 */ /* 0x000fc400078e18ff */
[----:B------:R-:W-:Y:S01]  /*36a0*/  LEA R88, R9, R87, 0x3 ;  /* 0x0000005709587211 */ /* 0x000fe200078e18ff */
[----:B------:R-:W-:Y:S01]  /*36b0*/  STS.64 [R4], R76 ;  /* 0x0000004c04007388 */ /* 0x000fe20000000a00 */
[----:B------:R-:W-:-:S03]  /*36c0*/  IADD3 R93, R19, UR14, RZ ;  /* 0x0000000e135d7c10 */ /* 0x000fc6000fffe0ff */
[----:B------:R-:W-:Y:S01]  /*36d0*/  STS.64 [R6], R74 ;  /* 0x0000004a06007388 */ /* 0x000fe20000000a00 */
[----:B------:R-:W-:Y:S01]  /*36e0*/  SHF.L.U32 R93, R93, 0x1, RZ ;  /* 0x000000015d5d7819 */ /* 0x000fe200000006ff */
[----:B------:R-:W-:Y:S03]  /*36f0*/  BAR.SYNC.DEFER_BLOCKING 0x0 ;  /* 0x0000000000007b1d */ /* 0x000fe60000010000 */
[----:B------:R-:W-:-:S03]  /*3700*/  IADD3 R95, R93, 0x3c0, RZ ;  /* 0x000003c05d5f7810 */ /* 0x000fc60007ffe0ff */
[----:B------:R-:W3:Y:S04]  /*3710*/  LDS.64 R82, [R83] ;  /* 0x0000000053527984 */ /* 0x000ee80000000a00 */
[----:B------:R-:W4:Y:S04]  /*3720*/  LDS.64 R84, [R84+0x1e00] ;  /* 0x001e000054547984 */ /* 0x000f280000000a00 */
[----:B------:R-:W5:Y:S04]  /*3730*/  LDS.64 R86, [R94] ;  /* 0x000000005e567984 */ /* 0x000f680000000a00 */
[----:B------:R-:W0:Y:S01]  /*3740*/  LDS.64 R88, [R88+0x1e00] ;  /* 0x001e000058587984 */ /* 0x000e220000000a00 */
[----:B---3--:R-:W-:Y:S01]  /*3750*/  FADD.FTZ R92, RZ, R83 ;  /* 0x00000053ff5c7221 */ /* 0x008fe20000010000 */
[----:B------:R-:W-:-:S03]  /*3760*/  FADD.FTZ R83, RZ, R82 ;  /* 0x00000052ff537221 */ /* 0x000fc60000010000 */
[----:B----4-:R-:W-:Y:S01]  /*3770*/  FADD.FTZ R85, R92, R85 ;  /* 0x000000555c557221 */ /* 0x010fe20000010000 */
[----:B------:R-:W-:Y:S01]  /*3780*/  FADD.FTZ R84, R83, R84 ;  /* 0x0000005453547221 */ /* 0x000fe20000010000 */
[----:B--2---:R-:W-:-:S04]  /*3790*/  IMAD.WIDE.U32 R82, R93, 0x4, R90 ;  /* 0x000000045d527825 */ /* 0x004fc800078e005a */
[----:B-----5:R-:W-:Y:S01]  /*37a0*/  FADD.FTZ R92, RZ, R87 ;  /* 0x00000057ff5c7221 */ /* 0x020fe20000010000 */
[----:B------:R-:W-:Y:S01]  /*37b0*/  FADD.FTZ R87, RZ, R86 ;  /* 0x00000056ff577221 */ /* 0x000fe20000010000 */
[----:B------:R-:W-:Y:S01]  /*37c0*/  IMAD.WIDE.U32 R90, R95, 0x4, R90 ;  /* 0x000000045f5a7825 */ /* 0x000fe200078e005a */
[----:B------:R2:W-:Y:S03]  /*37d0*/  STG.E.64 desc[UR18][R82.64+0x4000], R84 ;  /* 0x0040005452007986 */ /* 0x0005e6000c101b12 */
[----:B0-----:R-:W-:Y:S01]  /*37e0*/  FADD.FTZ R89, R92, R89 ;  /* 0x000000595c597221 */ /* 0x001fe20000010000 */
[----:B------:R-:W-:-:S05]  /*37f0*/  FADD.FTZ R88, R87, R88 ;  /* 0x0000005857587221 */ /* 0x000fca0000010000 */
[----:B------:R2:W-:Y:S02]  /*3800*/  STG.E.64 desc[UR18][R90.64+0x4000], R88 ;  /* 0x004000585a007986 */ /* 0x0005e4000c101b12 */
.L_x_1372:
[----:B------:R-:W-:Y:S01]  /*3810*/  BSSY B0, `(.L_x_1373) ;  /* 0x0000117000007945 */ /* 0x000fe20003800000 */
[----:B------:R-:W-:-:S03]  /*3820*/  MOV R97, RZ ;  /* 0x000000ff00617202 */ /* 0x000fc60000000f00 */
[----:B------:R-:W-:Y:S05]  /*3830*/  @P2 BRA `(.L_x_1374) ;  /* 0x0000001000502947 */ /* 0x000fea0003800000 */
[----:B------:R-:W-:Y:S01]  /*3840*/  USHF.L.U32 UR14, UR12, 0x3, URZ ;  /* 0x000000030c0e7899 */ /* 0x000fe2000800063f */
[----:B--2---:R-:W-:Y:S02]  /*3850*/  MOV R82, 0x78 ;  /* 0x0000007800527802 */ /* 0x004fe40000000f00 */
[----:B------:R-:W-:Y:S01]  /*3860*/  SHF.L.U32 R96, R19, 0x3, RZ ;  /* 0x0000000313607819 */ /* 0x000fe200000006ff */
[----:B------:R-:W-:-:S03]  /*3870*/  ULOP3.LUT UR14, UR14, 0x8, URZ, 0xc0, !UPT ;  /* 0x000000080e0e7892 */ /* 0x000fc6000f8ec03f */
[----:B------:R-:W-:-:S03]  /*3880*/  LOP3.LUT R96, R96, 0x8, RZ, 0xc0, !PT ;  /* 0x0000000860607812 */ /* 0x000fc600078ec0ff */
[----:B------:R-:W-:-:S05]  /*3890*/  IADD3 R97, R17, UR14, RZ ;  /* 0x0000000e11617c10 */ /* 0x000fca000fffe0ff */
[----:B------:R-:W-:-:S05]  /*38a0*/  IMAD R97, R97, R82, -UR17 ;  /* 0x8000001161617e24 */ /* 0x000fca000f8e0252 */
[----:B------:R-:W-:Y:S02]  /*38b0*/  SHF.R.S32.HI R82, RZ, 0x1f, R97 ;  /* 0x0000001fff527819 */ /* 0x000fe40000011461 */
[C---:B------:R-:W-:Y:S02]  /*38c0*/  IADD3 R83, R97.reuse, 0x4, RZ ;  /* 0x0000000461537810 */ /* 0x040fe40007ffe0ff */
[----:B------:R-:W-:Y:S02]  /*38d0*/  IADD3 R85, R97, 0x8, RZ ;  /* 0x0000000861557810 */ /* 0x000fe40007ffe0ff */
[----:B------:R-:W-:Y:S02]  /*38e0*/  LEA.HI R82, R82, R97, RZ, 0x2 ;  /* 0x0000006152527211 */ /* 0x000fe400078f10ff */
[----:B------:R-:W-:Y:S02]  /*38f0*/  SHF.R.S32.HI R84, RZ, 0x1f, R83 ;  /* 0x0000001fff547819 */ /* 0x000fe40000011453 */
[----:B------:R-:W-:-:S02]  /*3900*/  SHF.R.S32.HI R86, RZ, 0x1f, R85 ;  /* 0x0000001fff567819 */ /* 0x000fc40000011455 */
[----:B------:R-:W-:Y:S02]  /*3910*/  IADD3 R87, R97, 0xc, RZ ;  /* 0x0000000c61577810 */ /* 0x000fe40007ffe0ff */
[----:B------:R-:W-:Y:S02]  /*3920*/  SHF.R.S32.HI R82, RZ, 0x2, R82 ;  /* 0x00000002ff527819 */ /* 0x000fe40000011452 */
[----:B------:R-:W-:Y:S02]  /*3930*/  LEA.HI R84, R84, R83, RZ, 0x2 ;  /* 0x0000005354547211 */ /* 0x000fe400078f10ff */
[----:B------:R-:W-:Y:S01]  /*3940*/  LEA.HI R86, R86, R85, RZ, 0x2 ;  /* 0x0000005556567211 */ /* 0x000fe200078f10ff */
[----:B------:R-:W-:Y:S01]  /*3950*/  IMAD R83, R82, 0x18, R15 ;  /* 0x0000001852537824 */ /* 0x000fe200078e020f */
[----:B------:R-:W-:Y:S02]  /*3960*/  SHF.R.S32.HI R88, RZ, 0x1f, R87 ;  /* 0x0000001fff587819 */ /* 0x000fe40000011457 */
[----:B------:R-:W-:-:S02]  /*3970*/  SHF.R.S32.HI R84, RZ, 0x2, R84 ;  /* 0x00000002ff547819 */ /* 0x000fc40000011454 */
[----:B------:R-:W-:Y:S02]  /*3980*/  LEA.HI R88, R88, R87, RZ, 0x2 ;  /* 0x0000005758587211 */ /* 0x000fe400078f10ff */
[----:B------:R-:W-:Y:S01]  /*3990*/  SHF.R.S32.HI R86, RZ, 0x2, R86 ;  /* 0x00000002ff567819 */ /* 0x000fe20000011456 */
[--C-:B------:R-:W-:Y:S01]  /*39a0*/  IMAD R85, R84, 0x18, R15.reuse ;  /* 0x0000001854557824 */ /* 0x100fe200078e020f */
[----:B------:R-:W-:Y:S02]  /*39b0*/  IADD3 R83, R83, R96, RZ ;  /* 0x0000006053537210 */ /* 0x000fe40007ffe0ff */
[----:B------:R-:W-:Y:S01]  /*39c0*/  SHF.R.S32.HI R88, RZ, 0x2, R88 ;  /* 0x00000002ff587819 */ /* 0x000fe20000011458 */
[--C-:B------:R-:W-:Y:S01]  /*39d0*/  IMAD R87, R86, 0x18, R15.reuse ;  /* 0x0000001856577824 */ /* 0x100fe200078e020f */
[----:B------:R-:W-:Y:S02]  /*39e0*/  IADD3 R90, R97, 0x10, RZ ;  /* 0x00000010615a7810 */ /* 0x000fe40007ffe0ff */
[----:B------:R-:W-:Y:S01]  /*39f0*/  IADD3 R85, R96, R85, RZ ;  /* 0x0000005560557210 */ /* 0x000fe20007ffe0ff */
[----:B------:R-:W2:Y:S01]  /*3a00*/  LDS.64 R82, [R83] ;  /* 0x0000000053527984 */ /* 0x000ea20000000a00 */
[----:B------:R-:W-:Y:S01]  /*3a10*/  IMAD R89, R88, 0x18, R15 ;  /* 0x0000001858597824 */ /* 0x000fe200078e020f */
[----:B------:R-:W-:-:S02]  /*3a20*/  SHF.R.S32.HI R91, RZ, 0x1f, R90 ;  /* 0x0000001fff5b7819 */ /* 0x000fc4000001145a */
[C---:B------:R-:W-:Y:S01]  /*3a30*/  IADD3 R87, R96.reuse, R87, RZ ;  /* 0x0000005760577210 */ /* 0x040fe20007ffe0ff */
[----:B------:R-:W3:Y:S01]  /*3a40*/  LDS.64 R84, [R85] ;  /* 0x0000000055547984 */ /* 0x000ee20000000a00 */
[----:B------:R-:W-:Y:S02]  /*3a50*/  LEA.HI R91, R91, R90, RZ, 0x2 ;  /* 0x0000005a5b5b7211 */ /* 0x000fe400078f10ff */
[----:B------:R-:W-:Y:S02]  /*3a60*/  IADD3 R89, R96, R89, RZ ;  /* 0x0000005960597210 */ /* 0x000fe40007ffe0ff */
[----:B------:R-:W-:Y:S01]  /*3a70*/  IADD3 R90, R97, 0x14, RZ ;  /* 0x00000014615a7810 */ /* 0x000fe20007ffe0ff */
[----:B------:R-:W4:Y:S03]  /*3a80*/  LDS.64 R86, [R87] ;  /* 0x0000000057567984 */ /* 0x000f260000000a00 */
[----:B------:R-:W-:Y:S01]  /*3a90*/  SHF.R.S32.HI R93, RZ, 0x1f, R90 ;  /* 0x0000001fff5d7819 */ /* 0x000fe2000001145a */
[----:B------:R-:W5:Y:S03]  /*3aa0*/  LDS.64 R88, [R89] ;  /* 0x0000000059587984 */ /* 0x000f660000000a00 */
[----:B------:R-:W-:-:S02]  /*3ab0*/  LEA.HI R93, R93, R90, RZ, 0x2 ;  /* 0x0000005a5d5d7211 */ /* 0x000fc400078f10ff */
[----:B------:R-:W-:Y:S02]  /*3ac0*/  SHF.R.S32.HI R90, RZ, 0x2, R91 ;  /* 0x00000002ff5a7819 */ /* 0x000fe4000001145b */
[----:B------:R-:W-:-:S03]  /*3ad0*/  SHF.R.S32.HI R92, RZ, 0x2, R93 ;  /* 0x00000002ff5c7819 */ /* 0x000fc6000001145d */
[--C-:B------:R-:W-:Y:S02]  /*3ae0*/  IMAD R91, R90, 0x18, R15.reuse ;  /* 0x000000185a5b7824 */ /* 0x100fe400078e020f */
[----:B------:R-:W-:-:S03]  /*3af0*/  IMAD R93, R92, 0x18, R15 ;  /* 0x000000185c5d7824 */ /* 0x000fc600078e020f */
[C---:B------:R-:W-:Y:S02]  /*3b00*/  IADD3 R91, R96.reuse, R91, RZ ;  /* 0x0000005b605b7210 */ /* 0x040fe40007ffe0ff */
[----:B------:R-:W-:-:S04]  /*3b10*/  IADD3 R94, R96, R93, RZ ;  /* 0x0000005d605e7210 */ /* 0x000fc80007ffe0ff */
[----:B------:R-:W0:Y:S01]  /*3b20*/  LDS.64 R90, [R91] ;  /* 0x000000005b5a7984 */ /* 0x000e220000000a00 */
[----:B--2---:R-:W-:Y:S01]  /*3b30*/  FADD.FTZ R93, RZ, R82 ;  /* 0x00000052ff5d7221 */ /* 0x004fe20000010000 */
[----:B------:R-:W-:Y:S02]  /*3b40*/  FADD.FTZ R92, RZ, R83 ;  /* 0x00000053ff5c7221 */ /* 0x000fe40000010000 */
[----:B------:R0:W2:Y:S01]  /*3b50*/  LDS.64 R82, [R94] ;  /* 0x000000005e527984 */ /* 0x0000a20000000a00 */
[----:B---3--:R-:W-:Y:S01]  /*3b60*/  FADD.FTZ R93, R93, R84 ;  /* 0x000000545d5d7221 */ /* 0x008fe20000010000 */
[----:B------:R-:W-:Y:S01]  /*3b70*/  IADD3 R84, R97, 0x18, RZ ;  /* 0x0000001861547810 */ /* 0x000fe20007ffe0ff */
[----:B------:R-:W-:-:S03]  /*3b80*/  FADD.FTZ R92, R92, R85 ;  /* 0x000000555c5c7221 */ /* 0x000fc60000010000 */
[----:B------:R-:W-:Y:S01]  /*3b90*/  SHF.R.S32.HI R85, RZ, 0x1f, R84 ;  /* 0x0000001fff557819 */ /* 0x000fe20000011454 */
[----:B----4-:R-:W-:Y:S01]  /*3ba0*/  FADD.FTZ R93, R93, R86 ;  /* 0x000000565d5d7221 */ /* 0x010fe20000010000 */
[----:B------:R-:W-:Y:S02]  /*3bb0*/  FADD.FTZ R92, R92, R87 ;  /* 0x000000575c5c7221 */ /* 0x000fe40000010000 */
[----:B------:R-:W-:Y:S01]  /*3bc0*/  LEA.HI R85, R85, R84, RZ, 0x2 ;  /* 0x0000005455557211 */ /* 0x000fe200078f10ff */
[----:B-----5:R-:W-:Y:S01]  /*3bd0*/  FADD.FTZ R87, R93, R88 ;  /* 0x000000585d577221 */ /* 0x020fe20000010000 */
[----:B------:R-:W-:Y:S01]  /*3be0*/  IADD3 R88, R97, 0x1c, RZ ;  /* 0x0000001c61587810 */ /* 0x000fe20007ffe0ff */
[----:B------:R-:W-:Y:S01]  /*3bf0*/  FADD.FTZ R92, R92, R89 ;  /* 0x000000595c5c7221 */ /* 0x000fe20000010000 */
[----:B------:R-:W-:Y:S02]  /*3c00*/  SHF.R.S32.HI R86, RZ, 0x2, R85 ;  /* 0x00000002ff567819 */ /* 0x000fe40000011455 */
[----:B------:R-:W-:-:S02]  /*3c10*/  SHF.R.S32.HI R89, RZ, 0x1f, R88 ;  /* 0x0000001fff597819 */ /* 0x000fc40000011458 */
[----:B------:R-:W-:Y:S02]  /*3c20*/  IADD3 R85, R97, 0x20, RZ ;  /* 0x0000002061557810 */ /* 0x000fe40007ffe0ff */
[----:B------:R-:W-:Y:S01]  /*3c30*/  LEA.HI R84, R89, R88, RZ, 0x2 ;  /* 0x0000005859547211 */ /* 0x000fe200078f10ff */
[----:B------:R-:W-:Y:S01]  /*3c40*/  IMAD R89, R86, 0x18, R15 ;  /* 0x0000001856597824 */ /* 0x000fe200078e020f */
[----:B------:R-:W-:Y:S02]  /*3c50*/  SHF.R.S32.HI R86, RZ, 0x1f, R85 ;  /* 0x0000001fff567819 */ /* 0x000fe40000011455 */
[----:B------:R-:W-:Y:S02]  /*3c60*/  SHF.R.S32.HI R84, RZ, 0x2, R84 ;  /* 0x00000002ff547819 */ /* 0x000fe40000011454 */
[----:B------:R-:W-:Y:S02]  /*3c70*/  IADD3 R89, R96, R89, RZ ;  /* 0x0000005960597210 */ /* 0x000fe40007ffe0ff */
[----:B------:R-:W-:-:S02]  /*3c80*/  LEA.HI R85, R86, R85, RZ, 0x2 ;  /* 0x0000005556557211 */ /* 0x000fc400078f10ff */
[----:B------:R-:W-:Y:S01]  /*3c90*/  IADD3 R86, R97, 0x24, RZ ;  /* 0x0000002461567810 */ /* 0x000fe20007ffe0ff */
[----:B0-----:R-:W-:Y:S01]  /*3ca0*/  FADD.FTZ R94, R92, R91 ;  /* 0x0000005b5c5e7221 */ /* 0x001fe20000010000 */
[----:B------:R-:W-:Y:S01]  /*3cb0*/  FADD.FTZ R87, R87, R90 ;  /* 0x0000005a57577221 */ /* 0x000fe20000010000 */
[----:B------:R-:W0:Y:S01]  /*3cc0*/  LDS.64 R92, [R89] ;  /* 0x00000000595c7984 */ /* 0x000e220000000a00 */
[----:B------:R-:W-:Y:S02]  /*3cd0*/  IADD3 R90, R97, 0x34, RZ ;  /* 0x00000034615a7810 */ /* 0x000fe40007ffe0ff */
[----:B------:R-:W-:Y:S01]  /*3ce0*/  SHF.R.S32.HI R122, RZ, 0x2, R85 ;  /* 0x00000002ff7a7819 */ /* 0x000fe20000011455 */
[----:B------:R-:W-:Y:S02]  /*3cf0*/  IMAD R85, R84, 0x18, R15 ;  /* 0x0000001854557824 */ /* 0x000fe400078e020f */
[----:B--2---:R-:W-:Y:S01]  /*3d00*/  FADD.FTZ R94, R94, R83 ;  /* 0x000000535e5e7221 */ /* 0x004fe20000010000 */
[----:B------:R-:W-:Y:S01]  /*3d10*/  FADD.FTZ R119, R87, R82 ;  /* 0x0000005257777221 */ /* 0x000fe20000010000 */
[----:B------:R-:W-:-:S02]  /*3d20*/  SHF.R.S32.HI R83, RZ, 0x1f, R86 ;  /* 0x0000001fff537819 */ /* 0x000fc40000011456 */
[C---:B------:R-:W-:Y:S02]  /*3d30*/  IADD3 R82, R97.reuse, 0x28, RZ ;  /* 0x0000002861527810 */ /* 0x040fe40007ffe0ff */
[----:B------:R-:W-:Y:S02]  /*3d40*/  IADD3 R87, R97, 0x2c, RZ ;  /* 0x0000002c61577810 */ /* 0x000fe40007ffe0ff */
[----:B------:R-:W-:Y:S02]  /*3d50*/  LEA.HI R86, R83, R86, RZ, 0x2 ;  /* 0x0000005653567211 */ /* 0x000fe400078f10ff */
[----:B------:R-:W-:Y:S02]  /*3d60*/  SHF.R.S32.HI R83, RZ, 0x1f, R82 ;  /* 0x0000001fff537819 */ /* 0x000fe40000011452 */
[----:B------:R-:W-:Y:S02]  /*3d70*/  SHF.R.S32.HI R88, RZ, 0x1f, R87 ;  /* 0x0000001fff587819 */ /* 0x000fe40000011457 */
[----:B------:R-:W-:-:S02]  /*3d80*/  LEA.HI R82, R83, R82, RZ, 0x2 ;  /* 0x0000005253527211 */ /* 0x000fc400078f10ff */
[----:B------:R-:W-:Y:S02]  /*3d90*/  LEA.HI R83, R88, R87, RZ, 0x2 ;  /* 0x0000005758537211 */ /* 0x000fe400078f10ff */
[----:B------:R-:W-:Y:S02]  /*3da0*/  IADD3 R88, R97, 0x30, RZ ;  /* 0x0000003061587810 */ /* 0x000fe40007ffe0ff */
[----:B------:R-:W-:Y:S02]  /*3db0*/  SHF.R.S32.HI R86, RZ, 0x2, R86 ;  /* 0x00000002ff567819 */ /* 0x000fe40000011456 */
[----:B------:R-:W-:Y:S02]  /*3dc0*/  SHF.R.S32.HI R87, RZ, 0x1f, R88 ;  /* 0x0000001fff577819 */ /* 0x000fe40000011458 */
[----:B------:R-:W-:Y:S01]  /*3dd0*/  IADD3 R91, R96, R85, RZ ;  /* 0x00000055605b7210 */ /* 0x000fe20007ffe0ff */
[----:B------:R-:W-:Y:S01]  /*3de0*/  IMAD R85, R86, 0x18, R15 ;  /* 0x0000001856557824 */ /* 0x000fe200078e020f */
[----:B------:R-:W-:-:S02]  /*3df0*/  LEA.HI R88, R87, R88, RZ, 0x2 ;  /* 0x0000005857587211 */ /* 0x000fc400078f10ff */
[----:B------:R-:W-:Y:S02]  /*3e00*/  SHF.R.S32.HI R87, RZ, 0x1f, R90 ;  /* 0x0000001fff577819 */ /* 0x000fe4000001145a */
[----:B------:R-:W-:Y:S02]  /*3e10*/  IADD3 R86, R96, R85, RZ ;  /* 0x0000005560567210 */ /* 0x000fe40007ffe0ff */
[----:B------:R-:W-:Y:S01]  /*3e20*/  LEA.HI R90, R87, R90, RZ, 0x2 ;  /* 0x0000005a575a7211 */ /* 0x000fe200078f10ff */
[----:B------:R-:W-:Y:S01]  /*3e30*/  IMAD R87, R122, 0x18, R15 ;  /* 0x000000187a577824 */ /* 0x000fe200078e020f */
[----:B------:R-:W-:Y:S01]  /*3e40*/  SHF.R.S32.HI R122, RZ, 0x2, R83 ;  /* 0x00000002ff7a7819 */ /* 0x000fe20000011453 */
[----:B0-----:R-:W-:Y:S01]  /*3e50*/  FADD.FTZ R119, R119, R92 ;  /* 0x0000005c77777221 */ /* 0x001fe20000010000 */
[----:B------:R-:W-:Y:S02]  /*3e60*/  SHF.R.S32.HI R92, RZ, 0x2, R82 ;  /* 0x00000002ff5c7819 */ /* 0x000fe40000011452 */
[----:B------:R-:W-:Y:S01]  /*3e70*/  IADD3 R84, R96, R87, RZ ;  /* 0x0000005760547210 */ /* 0x000fe20007ffe0ff */
[----:B------:R-:W0:Y:S01]  /*3e80*/  LDS.64 R82, [R91] ;  /* 0x000000005b527984 */ /* 0x000e220000000a00 */
[--C-:B------:R-:W-:Y:S01]  /*3e90*/  IMAD R95, R122, 0x18, R15.reuse ;  /* 0x000000187a5f7824 */ /* 0x100fe200078e020f */
[----:B------:R-:W-:Y:S01]  /*3ea0*/  SHF.R.S32.HI R122, RZ, 0x2, R90 ;  /* 0x00000002ff7a7819 */ /* 0x000fe2000001145a */
[--C-:B------:R-:W-:Y:S01]  /*3eb0*/  IMAD R87, R92, 0x18, R15.reuse ;  /* 0x000000185c577824 */ /* 0x100fe200078e020f */
[----:B------:R-:W-:Y:S01]  /*3ec0*/  SHF.R.S32.HI R92, RZ, 0x2, R88 ;  /* 0x00000002ff5c7819 */ /* 0x000fe20000011458 */
[----:B------:R-:W2:Y:S01]  /*3ed0*/  LDS.64 R84, [R84] ;  /* 0x0000000054547984 */ /* 0x000ea20000000a00 */
[----:B------:R-:W-:Y:S01]  /*3ee0*/  IADD3 R123, R96, R95, RZ ;  /* 0x0000005f607b7210 */ /* 0x000fe20007ffe0ff */
[--C-:B------:R-:W-:Y:S01]  /*3ef0*/  IMAD R125, R122, 0x18, R15.reuse ;  /* 0x000000187a7d7824 */ /* 0x100fe200078e020f */
[----:B------:R-:W-:Y:S01]  /*3f00*/  IADD3 R89, R96, R87, RZ ;  /* 0x0000005760597210 */ /* 0x000fe20007ffe0ff */
[----:B------:R-:W-:Y:S01]  /*3f10*/  IMAD R95, R92, 0x18, R15 ;  /* 0x000000185c5f7824 */ /* 0x000fe200078e020f */
[----:B------:R-:W3:Y:S01]  /*3f20*/  LDS.64 R86, [R86] ;  /* 0x0000000056567984 */ /* 0x000ee20000000a00 */
[----:B------:R-:W-:Y:S01]  /*3f30*/  FADD.FTZ R122, R94, R93 ;  /* 0x0000005d5e7a7221 */ /* 0x000fe20000010000 */
[----:B------:R-:W-:-:S02]  /*3f40*/  IADD3 R94, R96, R125, RZ ;  /* 0x0000007d605e7210 */ /* 0x000fc40007ffe0ff */
[----:B------:R-:W4:Y:S01]  /*3f50*/  LDS.64 R88, [R89] ;  /* 0x0000000059587984 */ /* 0x000f220000000a00 */
[----:B------:R-:W-:-:S03]  /*3f60*/  IADD3 R92, R96, R95, RZ ;  /* 0x0000005f605c7210 */ /* 0x000fc60007ffe0ff */
[----:B------:R-:W5:Y:S04]  /*3f70*/  LDS.64 R90, [R123] ;  /* 0x000000007b5a7984 */ /* 0x000f680000000a00 */
[----:B------:R-:W1:Y:S04]  /*3f80*/  LDS.64 R92, [R92] ;  /* 0x000000005c5c7984 */ /* 0x000e680000000a00 */
[----:B------:R-:W1:Y:S01]  /*3f90*/  LDS.64 R94, [R94] ;  /* 0x000000005e5e7984 */ /* 0x000e620000000a00 */
[----:B0-----:R-:W-:Y:S01]  /*3fa0*/  FADD.FTZ R119, R119, R82 ;  /* 0x0000005277777221 */ /* 0x001fe20000010000 */
[----:B------:R-:W-:Y:S01]  /*3fb0*/  FADD.FTZ R122, R122, R83 ;  /* 0x000000537a7a7221 */ /* 0x000fe20000010000 */
[----:B------:R-:W-:-:S02]  /*3fc0*/  IADD3 R83, R97, 0x38, RZ ;  /* 0x0000003861537810 */ /* 0x000fc40007ffe0ff */
[----:B--2---:R-:W-:Y:S01]  /*3fd0*/  FADD.FTZ R119, R119, R84 ;  /* 0x0000005477777221 */ /* 0x004fe20000010000 */
[----:B------:R-:W-:Y:S01]  /*3fe0*/  IADD3 R84, R97, 0x3c, RZ ;  /* 0x0000003c61547810 */ /* 0x000fe20007ffe0ff */
[----:B------:R-:W-:Y:S01]  /*3ff0*/  FADD.FTZ R122, R122, R85 ;  /* 0x000000557a7a7221 */ /* 0x000fe20000010000 */
[----:B------:R-:W-:Y:S01]  /*4000*/  SHF.R.S32.HI R82, RZ, 0x1f, R83 ;  /* 0x0000001fff527819 */ /* 0x000fe20000011453 */
[----:B---3--:R-:W-:Y:S01]  /*4010*/  FADD.FTZ R119, R119, R86 ;  /* 0x0000005677777221 */ /* 0x008fe20000010000 */
[----:B------:R-:W-:Y:S01]  /*4020*/  SHF.R.S32.HI R85, RZ, 0x1f, R84 ;  /* 0x0000001fff557819 */ /* 0x000fe20000011454 */
[----:B------:R-:W-:Y:S01]  /*4030*/  FADD.FTZ R122, R122, R87 ;  /* 0x000000577a7a7221 */ /* 0x000fe20000010000 */
[----:B------:R-:W-:Y:S01]  /*4040*/  IADD3 R86, R97, 0x40, RZ ;  /* 0x0000004061567810 */ /* 0x000fe20007ffe0ff */
[----:B----4-:R-:W-:Y:S01]  /*4050*/  FADD.FTZ R119, R119, R88 ;  /* 0x0000005877777221 */ /* 0x010fe20000010000 */
[----:B------:R-:W-:Y:S01]  /*4060*/  LEA.HI R83, R82, R83, RZ, 0x2 ;  /* 0x0000005352537211 */ /* 0x000fe200078f10ff */
[----:B------:R-:W-:Y:S01]  /*4070*/  FADD.FTZ R122, R122, R89 ;  /* 0x000000597a7a7221 */ /* 0x000fe20000010000 */
[----:B------:R-:W-:Y:S01]  /*4080*/  LEA.HI R82, R85, R84, RZ, 0x2 ;  /* 0x0000005455527211 */ /* 0x000fe200078f10ff */
[----:B-----5:R-:W-:Y:S01]  /*4090*/  FADD.FTZ R119, R119, R90 ;  /* 0x0000005a77777221 */ /* 0x020fe20000010000 */
[----:B------:R-:W-:Y:S01]  /*40a0*/  SHF.R.S32.HI R85, RZ, 0x1f, R86 ;  /* 0x0000001fff557819 */ /* 0x000fe20000011456 */
[----:B------:R-:W-:Y:S01]  /*40b0*/  FADD.FTZ R122, R122, R91 ;  /* 0x0000005b7a7a7221 */ /* 0x000fe20000010000 */
[----:B------:R-:W-:Y:S01]  /*40c0*/  IADD3 R87, R97, 0x44, RZ ;  /* 0x0000004461577810 */ /* 0x000fe20007ffe0ff */
[----:B-1----:R-:W-:Y:S01]  /*40d0*/  FADD.FTZ R119, R119, R92 ;  /* 0x0000005c77777221 */ /* 0x002fe20000010000 */
[----:B------:R-:W-:Y:S01]  /*40e0*/  IADD3 R88, R97, 0x48, RZ ;  /* 0x0000004861587810 */ /* 0x000fe20007ffe0ff */
[----:B------:R-:W-:Y:S01]  /*40f0*/  FADD.FTZ R122, R122, R93 ;  /* 0x0000005d7a7a7221 */ /* 0x000fe20000010000 */
[----:B------:R-:W-:Y:S01]  /*4100*/  LEA.HI R86, R85, R86, RZ, 0x2 ;  /* 0x0000005655567211 */ /* 0x000fe200078f10ff */
[----:B------:R-:W-:Y:S01]  /*4110*/  FADD.FTZ R119, R119, R94 ;  /* 0x0000005e77777221 */ /* 0x000fe20000010000 */
[----:B------:R-:W-:Y:S01]  /*4120*/  SHF.R.S32.HI R84, RZ, 0x1f, R87 ;  /* 0x0000001fff547819 */ /* 0x000fe20000011457 */
[----:B------:R-:W-:Y:S01]  /*4130*/  FADD.FTZ R94, R122, R95 ;  /* 0x0000005f7a5e7221 */ /* 0x000fe20000010000 */
[----:B------:R-:W-:-:S02]  /*4140*/  SHF.R.S32.HI R85, RZ, 0x1f, R88 ;  /* 0x0000001fff557819 */ /* 0x000fc40000011458 */
[----:B------:R-:W-:Y:S02]  /*4150*/  IADD3 R89, R97, 0x4c, RZ ;  /* 0x0000004c61597810 */ /* 0x000fe40007ffe0ff */
[----:B------:R-:W-:Y:S02]  /*4160*/  LEA.HI R87, R84, R87, RZ, 0x2 ;  /* 0x0000005754577211 */ /* 0x000fe400078f10ff */
[----:B------:R-:W-:Y:S02]  /*4170*/  LEA.HI R85, R85, R88, RZ, 0x2 ;  /* 0x0000005855557211 */ /* 0x000fe400078f10ff */
[----:B------:R-:W-:Y:S02]  /*4180*/  SHF.R.S32.HI R84, RZ, 0x2, R83 ;  /* 0x00000002ff547819 */ /* 0x000fe40000011453 */
[----:B------:R-:W-:Y:S02]  /*4190*/  SHF.R.S32.HI R88, RZ, 0x1f, R89 ;  /* 0x0000001fff587819 */ /* 0x000fe40000011459 */
[----:B------:R-:W-:-:S02]  /*41a0*/  SHF.R.S32.HI R82, RZ, 0x2, R82 ;  /* 0x00000002ff527819 */ /* 0x000fc40000011452 */
[----:B------:R-:W-:Y:S01]  /*41b0*/  LEA.HI R83, R88, R89, RZ, 0x2 ;  /* 0x0000005958537211 */ /* 0x000fe200078f10ff */
[--C-:B------:R-:W-:Y:S01]  /*41c0*/  IMAD R89, R84, 0x18, R15.reuse ;  /* 0x0000001854597824 */ /* 0x100fe200078e020f */
[----:B------:R-:W-:Y:S02]  /*41d0*/  IADD3 R90, R97, 0x50, RZ ;  /* 0x00000050615a7810 */ /* 0x000fe40007ffe0ff */
[----:B------:R-:W-:Y:S02]  /*41e0*/  SHF.R.S32.HI R86, RZ, 0x2, R86 ;  /* 0x00000002ff567819 */ /* 0x000fe40000011456 */
[----:B------:R-:W-:Y:S01]  /*41f0*/  IADD3 R92, R96, R89, RZ ;  /* 0x00000059605c7210 */ /* 0x000fe20007ffe0ff */
[----:B------:R-:W-:Y:S01]  /*4200*/  IMAD R89, R82, 0x18, R15 ;  /* 0x0000001852597824 */ /* 0x000fe200078e020f */
[----:B------:R-:W-:Y:S02]  /*4210*/  SHF.R.S32.HI R91, RZ, 0x1f, R90 ;  /* 0x0000001fff5b7819 */ /* 0x000fe4000001145a */
[----:B------:R-:W-:Y:S01]  /*4220*/  SHF.R.S32.HI R82, RZ, 0x2, R87 ;  /* 0x00000002ff527819 */ /* 0x000fe20000011457 */
[----:B------:R-:W-:Y:S01]  /*4230*/  IMAD R87, R86, 0x18, R15 ;  /* 0x0000001856577824 */ /* 0x000fe200078e020f */
[----:B------:R-:W-:Y:S01]  /*4240*/  LEA.HI R84, R91, R90, RZ, 0x2 ;  /* 0x0000005a5b547211 */ /* 0x000fe200078f10ff */
[----:B------:R-:W0:Y:S01]  /*4250*/  LDS.64 R92, [R92] ;  /* 0x000000005c5c7984 */ /* 0x000e220000000a00 */
[----:B------:R-:W-:-:S02]  /*4260*/  IADD3 R90, R96, R89, RZ ;  /* 0x00000059605a7210 */ /* 0x000fc40007ffe0ff */
[----:B------:R-:W-:Y:S02]  /*4270*/  SHF.R.S32.HI R86, RZ, 0x2, R85 ;  /* 0x00000002ff567819 */ /* 0x000fe40000011455 */
[----:B------:R-:W-:Y:S01]  /*4280*/  SHF.R.S32.HI R122, RZ, 0x2, R83 ;  /* 0x00000002ff7a7819 */ /* 0x000fe20000011453 */
[--C-:B------:R-:W-:Y:S01]  /*4290*/  IMAD R83, R82, 0x18, R15.reuse ;  /* 0x0000001852537824 */ /* 0x100fe200078e020f */
[----:B------:R-:W-:Y:S01]  /*42a0*/  IADD3 R88, R96, R87, RZ ;  /* 0x0000005760587210 */ /* 0x000fe20007ffe0ff */
[----:B------:R-:W1:Y:S01]  /*42b0*/  LDS.64 R90, [R90] ;  /* 0x000000005a5a7984 */ /* 0x000e620000000a00 */
[--C-:B------:R-:W-:Y:S02]  /*42c0*/  IMAD R85, R86, 0x18, R15.reuse ;  /* 0x0000001856557824 */ /* 0x100fe400078e020f */
[----:B------:R-:W-:Y:S01]  /*42d0*/  IADD3 R86, R96, R83, RZ ;  /* 0x0000005360567210 */ /* 0x000fe20007ffe0ff */
[----:B------:R-:W-:Y:S01]  /*42e0*/  IMAD R83, R122, 0x18, R15 ;  /* 0x000000187a537824 */ /* 0x000fe200078e020f */
[----:B------:R-:W2:Y:S01]  /*42f0*/  LDS.64 R88, [R88] ;  /* 0x0000000058587984 */ /* 0x000ea20000000a00 */
[----:B------:R-:W-:-:S02]  /*4300*/  IADD3 R82, R96, R85, RZ ;  /* 0x0000005560527210 */ /* 0x000fc40007ffe0ff */
[----:B------:R-:W-:Y:S01]  /*4310*/  SHF.R.S32.HI R122, RZ, 0x2, R84 ;  /* 0x00000002ff7a7819 */ /* 0x000fe20000011454 */
[----:B------:R-:W3:Y:S01]  /*4320*/  LDS.64 R86, [R86] ;  /* 0x0000000056567984 */ /* 0x000ee20000000a00 */
[----:B------:R-:W-:-:S03]  /*4330*/  IADD3 R85, R96, R83, RZ ;  /* 0x0000005360557210 */ /* 0x000fc60007ffe0ff */
[----:B------:R-:W4:Y:S01]  /*4340*/  LDS.64 R82, [R82] ;  /* 0x0000000052527984 */ /* 0x000f220000000a00 */
[----:B------:R-:W-:-:S03]  /*4350*/  IMAD R95, R122, 0x18, R15 ;  /* 0x000000187a5f7824 */ /* 0x000fc600078e020f */
[----:B------:R-:W5:Y:S02]  /*4360*/  LDS.64 R84, [R85] ;  /* 0x0000000055547984 */ /* 0x000f640000000a00 */
[----:B------:R-:W-:Y:S01]  /*4370*/  IADD3 R95, R96, R95, RZ ;  /* 0x0000005f605f7210 */ /* 0x000fe20007ffe0ff */
[----:B0-----:R-:W-:Y:S01]  /*4380*/  FADD.FTZ R119, R119, R92 ;  /* 0x0000005c77777221 */ /* 0x001fe20000010000 */
[----:B------:R-:W-:-:S03]  /*4390*/  FADD.FTZ R94, R94, R93 ;  /* 0x0000005d5e5e7221 */ /* 0x000fc60000010000 */
[----:B------:R-:W0:Y:S01]  /*43a0*/  LDS.64 R92, [R95] ;  /* 0x000000005f5c7984 */ /* 0x000e220000000a00 */
[----:B-1----:R-:W-:Y:S01]  /*43b0*/  FADD.FTZ R119, R119, R90 ;  /* 0x0000005a77777221 */ /* 0x002fe20000010000 */
[----:B------:R-:W-:Y:S01]  /*43c0*/  FADD.FTZ R94, R94, R91 ;  /* 0x0000005b5e5e7221 */ /* 0x000fe20000010000 */
[C---:B------:R-:W-:Y:S02]  /*43d0*/  IADD3 R90, R97.reuse, 0x68, RZ ;  /* 0x00000068615a7810 */ /* 0x040fe40007ffe0ff */
[----:B------:R-:W-:Y:S01]  /*43e0*/  IADD3 R91, R97, 0x6c, RZ ;  /* 0x0000006c615b7810 */ /* 0x000fe20007ffe0ff */
[----:B--2---:R-:W-:Y:S01]  /*43f0*/  FADD.FTZ R119, R119, R88 ;  /* 0x0000005877777221 */ /* 0x004fe20000010000 */
[----:B------:R-:W-:Y:S01]  /*4400*/  FADD.FTZ R94, R94, R89 ;  /* 0x000000595e5e7221 */ /* 0x000fe20000010000 */
[----:B------:R-:W-:Y:S02]  /*4410*/  IADD3 R88, R97, 0x5c, RZ ;  /* 0x0000005c61587810 */ /* 0x000fe40007ffe0ff */
[----:B---3--:R-:W-:Y:S01]  /*4420*/  FADD.FTZ R119, R119, R86 ;  /* 0x0000005677777221 */ /* 0x008fe20000010000 */
[----:B------:R-:W-:Y:S01]  /*4430*/  IADD3 R86, R97, 0x54, RZ ;  /* 0x0000005461567810 */ /* 0x000fe20007ffe0ff */
[----:B------:R-:W-:-:S02]  /*4440*/  FADD.FTZ R94, R94, R87 ;  /* 0x000000575e5e7221 */ /* 0x000fc40000010000 */
[----:B----4-:R-:W-:Y:S01]  /*4450*/  FADD.FTZ R119, R119, R82 ;  /* 0x0000005277777221 */ /* 0x010fe20000010000 */
[----:B------:R-:W-:Y:S01]  /*4460*/  SHF.R.S32.HI R87, RZ, 0x1f, R86 ;  /* 0x0000001fff577819 */ /* 0x000fe20000011456 */
[----:B------:R-:W-:Y:S01]  /*4470*/  FADD.FTZ R94, R94, R83 ;  /* 0x000000535e5e7221 */ /* 0x000fe20000010000 */
[----:B------:R-:W-:Y:S02]  /*4480*/  IADD3 R83, R97, 0x58, RZ ;  /* 0x0000005861537810 */ /* 0x000fe40007ffe0ff */
[----:B------:R-:W-:Y:S01]  /*4490*/  LEA.HI R82, R87, R86, RZ, 0x2 ;  /* 0x0000005657527211 */ /* 0x000fe200078f10ff */
[----:B-----5:R-:W-:Y:S01]  /*44a0*/  FADD.FTZ R87, R119, R84 ;  /* 0x0000005477577221 */ /* 0x020fe20000010000 */
[----:B------:R-:W-:Y:S01]  /*44b0*/  IADD3 R86, R97, 0x60, RZ ;  /* 0x0000006061567810 */ /* 0x000fe20007ffe0ff */
[----:B------:R-:W-:Y:S01]  /*44c0*/  FADD.FTZ R94, R94, R85 ;  /* 0x000000555e5e7221 */ /* 0x000fe20000010000 */
[----:B------:R-:W-:Y:S02]  /*44d0*/  SHF.R.S32.HI R84, RZ, 0x1f, R83 ;  /* 0x0000001fff547819 */ /* 0x000fe40000011453 */
[----:B------:R-:W-:-:S02]  /*44e0*/  SHF.R.S32.HI R89, RZ, 0x1f, R86 ;  /* 0x0000001fff597819 */ /* 0x000fc40000011456 */
[----:B------:R-:W-:Y:S02]  /*44f0*/  LEA.HI R83, R84, R83, RZ, 0x2 ;  /* 0x0000005354537211 */ /* 0x000fe400078f10ff */
[----:B------:R-:W-:Y:S02]  /*4500*/  LEA.HI R86, R89, R86, RZ, 0x2 ;  /* 0x0000005659567211 */ /* 0x000fe400078f10ff */
[----:B------:R-:W-:Y:S02]  /*4510*/  IADD3 R89, R97, 0x64, RZ ;  /* 0x0000006461597810 */ /* 0x000fe40007ffe0ff */
[----:B------:R-:W-:Y:S02]  /*4520*/  SHF.R.S32.HI R85, RZ, 0x1f, R88 ;  /* 0x0000001fff557819 */ /* 0x000fe40000011458 */
[----:B------:R-:W-:Y:S01]  /*4530*/  SHF.R.S32.HI R84, RZ, 0x1f, R89 ;  /* 0x0000001fff547819 */ /* 0x000fe20000011459 */
[----:B0-----:R-:W-:Y:S01]  /*4540*/  FADD.FTZ R87, R87, R92 ;  /* 0x0000005c57577221 */ /* 0x001fe20000010000 */
[----:B------:R-:W-:Y:S01]  /*4550*/  SHF.R.S32.HI R82, RZ, 0x2, R82 ;  /* 0x00000002ff527819 */ /* 0x000fe20000011452 */
[----:B------:R-:W-:Y:S01]  /*4560*/  FADD.FTZ R122, R94, R93 ;  /* 0x0000005d5e7a7221 */ /* 0x000fe20000010000 */
[----:B------:R-:W-:-:S02]  /*4570*/  LEA.HI R88, R85, R88, RZ, 0x2 ;  /* 0x0000005855587211 */ /* 0x000fc400078f10ff */
[----:B------:R-:W-:Y:S02]  /*4580*/  LEA.HI R89, R84, R89, RZ, 0x2 ;  /* 0x0000005954597211 */ /* 0x000fe400078f10ff */
[----:B------:R-:W-:Y:S02]  /*4590*/  SHF.R.S32.HI R85, RZ, 0x1f, R90 ;  /* 0x0000001fff557819 */ /* 0x000fe4000001145a */
[----:B------:R-:W-:Y:S01]  /*45a0*/  SHF.R.S32.HI R84, RZ, 0x2, R83 ;  /* 0x00000002ff547819 */ /* 0x000fe20000011453 */
[----:B------:R-:W-:Y:S01]  /*45b0*/  IMAD R83, R82, 0x18, R15 ;  /* 0x0000001852537824 */ /* 0x000fe200078e020f */
[----:B------:R-:W-:Y:S02]  /*45c0*/  LEA.HI R90, R85, R90, RZ, 0x2 ;  /* 0x0000005a555a7211 */ /* 0x000fe400078f10ff */
[----:B------:R-:W-:Y:S01]  /*45d0*/  SHF.R.S32.HI R82, RZ, 0x1f, R91 ;  /* 0x0000001fff527819 */ /* 0x000fe2000001145b */
[----:B------:R-:W-:Y:S01]  /*45e0*/  IMAD R85, R84, 0x18, R15 ;  /* 0x0000001854557824 */ /* 0x000fe200078e020f */
[----:B------:R-:W-:-:S02]  /*45f0*/  IADD3 R84, R96, R83, RZ ;  /* 0x0000005360547210 */ /* 0x000fc40007ffe0ff */
[----:B------:R-:W-:Y:S02]  /*4600*/  LEA.HI R91, R82, R91, RZ, 0x2 ;  /* 0x0000005b525b7211 */ /* 0x000fe400078f10ff */
[----:B------:R-:W-:Y:S02]  /*4610*/  IADD3 R82, R96, R85, RZ ;  /* 0x0000005560527210 */ /* 0x000fe40007ffe0ff */
[----:B------:R-:W0:Y:S01]  /*4620*/  LDS.64 R84, [R84] ;  /* 0x0000000054547984 */ /* 0x000e220000000a00 */
[C---:B------:R-:W-:Y:S02]  /*4630*/  IADD3 R92, R97.reuse, 0x70, RZ ;  /* 0x00000070615c7810 */ /* 0x040fe40007ffe0ff */
[----:B------:R-:W-:Y:S01]  /*4640*/  IADD3 R97, R97, 0x74, RZ ;  /* 0x0000007461617810 */ /* 0x000fe20007ffe0ff */
[----:B------:R-:W1:Y:S01]  /*4650*/  LDS.64 R82, [R82] ;  /* 0x0000000052527984 */ /* 0x000e620000000a00 */
[----:B------:R-:W-:Y:S02]  /*4660*/  SHF.R.S32.HI R93, RZ, 0x1f, R92 ;  /* 0x0000001fff5d7819 */ /* 0x000fe4000001145c */
[----:B------:R-:W-:-:S02]  /*4670*/  SHF.R.S32.HI R88, RZ, 0x2, R88 ;  /* 0x00000002ff587819 */ /* 0x000fc40000011458 */
[----:B------:R-:W-:Y:S02]  /*4680*/  LEA.HI R93, R93, R92, RZ, 0x2 ;  /* 0x0000005c5d5d7211 */ /* 0x000fe400078f10ff */
[----:B------:R-:W-:Y:S01]  /*4690*/  SHF.R.S32.HI R92, RZ, 0x1f, R97 ;  /* 0x0000001fff5c7819 */ /* 0x000fe20000011461 */
[----:B------:R-:W-:Y:S01]  /*46a0*/  IMAD R123, R88, 0x18, R15 ;  /* 0x00000018587b7824 */ /* 0x000fe200078e020f */
[----:B------:R-:W-:Y:S02]  /*46b0*/  SHF.R.S32.HI R86, RZ, 0x2, R86 ;  /* 0x00000002ff567819 */ /* 0x000fe40000011456 */
[----:B------:R-:W-:Y:S02]  /*46c0*/  LEA.HI R97, R92, R97, RZ, 0x2 ;  /* 0x000000615c617211 */ /* 0x000fe400078f10ff */
[----:B------:R-:W-:Y:S01]  /*46d0*/  SHF.R.S32.HI R92, RZ, 0x2, R89 ;  /* 0x00000002ff5c7819 */ /* 0x000fe20000011459 */
[----:B------:R-:W-:Y:S01]  /*46e0*/  IMAD R89, R86, 0x18, R15 ;  /* 0x0000001856597824 */ /* 0x000fe200078e020f */
[----:B------:R-:W-:-:S02]  /*46f0*/  SHF.R.S32.HI R90, RZ, 0x2, R90 ;  /* 0x00000002ff5a7819 */ /* 0x000fc4000001145a */
[----:B------:R-:W-:Y:S01]  /*4700*/  SHF.R.S32.HI R94, RZ, 0x2, R91 ;  /* 0x00000002ff5e7819 */ /* 0x000fe2000001145b */
[----:B------:R-:W-:Y:S01]  /*4710*/  IMAD R91, R92, 0x18, R15 ;  /* 0x000000185c5b7824 */ /* 0x000fe200078e020f */
[----:B------:R-:W-:Y:S01]  /*4720*/  SHF.R.S32.HI R124, RZ, 0x2, R93 ;  /* 0x00000002ff7c7819 */ /* 0x000fe2000001145d */
[----:B------:R-:W-:Y:S01]  /*4730*/  IMAD R93, R90, 0x18, R15 ;  /* 0x000000185a5d7824 */ /* 0x000fe200078e020f */
[----:B------:R-:W-:Y:S01]  /*4740*/  SHF.R.S32.HI R119, RZ, 0x2, R97 ;  /* 0x00000002ff777819 */ /* 0x000fe20000011461 */
[--C-:B------:R-:W-:Y:S01]  /*4750*/  IMAD R95, R94, 0x18, R15.reuse ;  /* 0x000000185e5f7824 */ /* 0x100fe200078e020f */
[----:B------:R-:W-:Y:S01]  /*4760*/  IADD3 R123, R96, R123, RZ ;  /* 0x0000007b607b7210 */ /* 0x000fe20007ffe0ff */
[--C-:B------:R-:W-:Y:S01]  /*4770*/  IMAD R97, R124, 0x18, R15.reuse ;  /* 0x000000187c617824 */ /* 0x100fe200078e020f */
[C---:B------:R-:W-:Y:S01]  /*4780*/  IADD3 R86, R96.reuse, R89, RZ ;  /* 0x0000005960567210 */ /* 0x040fe20007ffe0ff */
[----:B------:R-:W-:Y:S01]  /*4790*/  IMAD R119, R119, 0x18, R15 ;  /* 0x0000001877777824 */ /* 0x000fe200078e020f */
[----:B------:R-:W-:-:S02]  /*47a0*/  IADD3 R88, R96, R91, RZ ;  /* 0x0000005b60587210 */ /* 0x000fc40007ffe0ff */
[C---:B------:R-:W-:Y:S02]  /*47b0*/  IADD3 R90, R96.reuse, R93, RZ ;  /* 0x0000005d605a7210 */ /* 0x040fe40007ffe0ff */
[C---:B------:R-:W-:Y:S02]  /*47c0*/  IADD3 R92, R96.reuse, R95, RZ ;  /* 0x0000005f605c7210 */ /* 0x040fe40007ffe0ff */
[C---:B------:R-:W-:Y:S01]  /*47d0*/  IADD3 R94, R96.reuse, R97, RZ ;  /* 0x00000061605e7210 */ /* 0x040fe20007ffe0ff */
[----:B------:R-:W-:Y:S01]  /*47e0*/  LDS.64 R88, [R88] ;  /* 0x0000000058587984 */ /* 0x000fe20000000a00 */
[----:B------:R-:W-:Y:S01]  /*47f0*/  IADD3 R96, R96, R119, RZ ;  /* 0x0000007760607210 */ /* 0x000fe20007ffe0ff */
[----:B0-----:R-:W-:Y:S01]  /*4800*/  FADD.FTZ R87, R87, R84 ;  /* 0x0000005457577221 */ /* 0x001fe20000010000 */
[----:B------:R-:W-:Y:S01]  /*4810*/  FADD.FTZ R122, R122, R85 ;  /* 0x000000557a7a7221 */ /* 0x000fe20000010000 */
[----:B------:R-:W-:Y:S02]  /*4820*/  LDS.64 R90, [R90] ;  /* 0x000000005a5a7984 */ /* 0x000fe40000000a00 */
[----:B-1----:R-:W-:Y:S01]  /*4830*/  FADD.FTZ R119, R87, R82 ;  /* 0x0000005257777221 */ /* 0x002fe20000010000 */
[----:B------:R-:W-:Y:S01]  /*4840*/  FADD.FTZ R122, R122, R83 ;  /* 0x000000537a7a7221 */ /* 0x000fe20000010000 */
[----:B------:R-:W0:Y:S04]  /*4850*/  LDS.64 R84, [R123] ;  /* 0x000000007b547984 */ /* 0x000e280000000a00 */
[----:B------:R-:W1:Y:S04]  /*4860*/  LDS.64 R86, [R86] ;  /* 0x0000000056567984 */ /* 0x000e680000000a00 */
[----:B------:R-:W2:Y:S04]  /*4870*/  LDS.64 R92, [R92] ;  /* 0x000000005c5c7984 */ /* 0x000ea80000000a00 */
[----:B------:R-:W3:Y:S04]  /*4880*/  LDS.64 R94, [R94] ;  /* 0x000000005e5e7984 */ /* 0x000ee80000000a00 */
[----:B------:R-:W4:Y:S01]  /*4890*/  LDS.64 R96, [R96] ;  /* 0x0000000060607984 */ /* 0x000f220000000a00 */
[----:B0-----:R-:W-:Y:S01]  /*48a0*/  FADD.FTZ R119, R119, R84 ;  /* 0x0000005477777221 */ /* 0x001fe20000010000 */
[----:B------:R-:W-:-:S03]  /*48b0*/  FADD.FTZ R122, R122, R85 ;  /* 0x000000557a7a7221 */ /* 0x000fc60000010000 */
[----:B-1----:R-:W-:Y:S01]  /*48c0*/  FADD.FTZ R119, R119, R86 ;  /* 0x0000005677777221 */ /* 0x002fe20000010000 */
[----:B------:R-:W-:-:S03]  /*48d0*/  FADD.FTZ R122, R122, R87 ;  /* 0x000000577a7a7221 */ /* 0x000fc60000010000 */
[----:B------:R-:W-:Y:S01]  /*48e0*/  FADD.FTZ R119, R119, R88 ;  /* 0x0000005877777221 */ /* 0x000fe20000010000 */
[----:B------:R-:W-:-:S03]  /*48f0*/  FADD.FTZ R122, R122, R89 ;  /* 0x000000597a7a7221 */ /* 0x000fc60000010000 */
[----:B------:R-:W-:Y:S01]  /*4900*/  FADD.FTZ R119, R119, R90 ;  /* 0x0000005a77777221 */ /* 0x000fe20000010000 */
[----:B------:R-:W-:-:S03]  /*4910*/  FADD.FTZ R122, R122, R91 ;  /* 0x0000005b7a7a7221 */ /* 0x000fc60000010000 */
[----:B--2---:R-:W-:Y:S01]  /*4920*/  FADD.FTZ R119, R119, R92 ;  /* 0x0000005c77777221 */ /* 0x004fe20000010000 */
[----:B------:R-:W-:-:S03]  /*4930*/  FADD.FTZ R122, R122, R93 ;  /* 0x0000005d7a7a7221 */ /* 0x000fc60000010000 */
[----:B---3--:R-:W-:Y:S01]  /*4940*/  FADD.FTZ R119, R119, R94 ;  /* 0x0000005e77777221 */ /* 0x008fe20000010000 */
[----:B------:R-:W-:-:S03]  /*4950*/  FADD.FTZ R122, R122, R95 ;  /* 0x0000005f7a7a7221 */ /* 0x000fc60000010000 */
[----:B----4-:R-:W-:Y:S01]  /*4960*/  FADD.FTZ R96, R119, R96 ;  /* 0x0000006077607221 */ /* 0x010fe20000010000 */
[----:B------:R-:W-:-:S07]  /*4970*/  FADD.FTZ R97, R122, R97 ;  /* 0x000000617a617221 */ /* 0x000fce0000010000 */
.L_x_1374:
[----:B------:R-:W-:Y:S05]  /*4980*/  BSYNC B0 ;  /* 0x0000000000007941 */ /* 0x000fea0003800000 */
.L_x_1373:
[----:B--2---:R-:W2:Y:S01]  /*4990*/  SHFL.BFLY PT, R83, R96, 0x1, 0x1f ;  /* 0x0c201f0060537f89 */ /* 0x004ea200000e0000 */
[----:B------:R-:W-:Y:S01]  /*49a0*/  MOV R85, UR5 ;  /* 0x0000000500557c02 */ /* 0x000fe20008000f00 */
[----:B------:R-:W-:Y:S01]  /*49b0*/  UISETP.GE.U32.AND UP0, UPT, UR15, UR21, UPT ;  /* 0x000000150f00728c */ /* 0x000fe2000bf06070 */
[----:B------:R-:W-:Y:S01]  /*49c0*/  PRMT R67, R70, 0x7632, R67 ;  /* 0x0000763246437816 */ /* 0x000fe20000000043 */
[----:B------:R-:W3:Y:S01]  /*49d0*/  SHFL.BFLY PT, R84, R97, 0x1, 0x1f ;  /* 0x0c201f0061547f89 */ /* 0x000ee200000e0000 */
[----:B------:R-:W-:Y:S01]  /*49e0*/  PRMT R65, R71, 0x7632, R65 ;  /* 0x0000763247417816 */ /* 0x000fe20000000041 */
[----:B0-----:R-:W-:Y:S01]  /*49f0*/  @!P1 IMAD R85, R118, R85, UR10 ;  /* 0x0000000a76559e24 */ /* 0x001fe2000f8e0255 */
[----:B------:R-:W-:Y:S01]  /*4a00*/  UISETP.GE.AND.EX UP0, UPT, UR16, UR11, UPT, UP0 ;  /* 0x0000000b1000728c */ /* 0x000fe2000bf06300 */
[----:B------:R-:W-:Y:S02]  /*4a10*/  PRMT R70, R69, 0x7632, R70 ;  /* 0x0000763245467816 */ /* 0x000fe40000000046 */
[----:B------:R-:W-:-:S02]  /*4a20*/  PRMT R38, R67, 0x7632, R38 ;  /* 0x0000763243267816 */ /* 0x000fc40000000026 */
[----:B------:R-:W-:Y:S02]  /*4a30*/  @!P1 LEA R85, R85, R14, 0x7 ;  /* 0x0000000e55559211 */ /* 0x000fe400078e38ff */
[----:B------:R-:W-:Y:S02]  /*4a40*/  PRMT R61, R58, 0x7632, R61 ;  /* 0x000076323a3d7816 */ /* 0x000fe4000000003d */
[----:B------:R-:W-:Y:S02]  /*4a50*/  @!P1 SHF.L.U32 R85, R85, 0x1, RZ ;  /* 0x0000000155559819 */ /* 0x000fe400000006ff */
[----:B------:R-:W-:Y:S02]  /*4a60*/  PRMT R45, R42, 0x7632, R45 ;  /* 0x000076322a2d7816 */ /* 0x000fe4000000002d */
[----:B------:R-:W-:Y:S01]  /*4a70*/  PRMT R69, R56, 0x7632, R69 ;  /* 0x0000763238457816 */ /* 0x000fe20000000045 */
[----:B-1----:R-:W-:Y:S01]  /*4a80*/  @!P1 IMAD.WIDE.U32 R120, R85, 0x4, R120 ;  /* 0x0000000455789825 */ /* 0x002fe200078e0078 */
[----:B------:R-:W-:-:S03]  /*4a90*/  PRMT R56, R49, 0x7632, R56 ;  /* 0x0000763231387816 */ /* 0x000fc60000000038 */
[----:B--2---:R-:W-:Y:S01]  /*4aa0*/  FADD.FTZ R82, R83, R96 ;  /* 0x0000006053527221 */ /* 0x004fe20000010000 */
[----:B------:R-:W-:Y:S02]  /*4ab0*/  PRMT R58, R40, 0x7632, R58 ;  /* 0x00007632283a7816 */ /* 0x000fe4000000003a */
[----:B------:R-:W-:Y:S01]  /*4ac0*/  PRMT R49, R41, 0x7632, R49 ;  /* 0x0000763229317816 */ /* 0x000fe20000000031 */
[----:B---3--:R-:W-:Y:S01]  /*4ad0*/  FADD.FTZ R83, R84, R97 ;  /* 0x0000006154537221 */ /* 0x008fe20000010000 */
[----:B------:R-:W-:Y:S02]  /*4ae0*/  PRMT R84, R64, 0x7632, R84 ;  /* 0x0000763240547816 */ /* 0x000fe40000000054 */
[----:B------:R-:W-:Y:S02]  /*4af0*/  PRMT R64, R52, 0x7632, R64 ;  /* 0x0000763234407816 */ /* 0x000fe40000000040 */
[----:B------:R0:W-:Y:S01]  /*4b00*/  @!P1 STG.E.64 desc[UR18][R120.64], R82 ;  /* 0x0000005278009986 */ /* 0x0001e2000c101b12 */
[----:B------:R-:W-:-:S02]  /*4b10*/  PLOP3.LUT P1, PT, PT, PT, UP0, 0x80, 0x0 ;  /* 0x000000000000781c */ /* 0x000fc40003f2f008 */
[----:B------:R-:W-:Y:S02]  /*4b20*/  PRMT R52, R48, 0x7632, R52 ;  /* 0x0000763230347816 */ /* 0x000fe40000000034 */
[----:B------:R-:W-:Y:S02]  /*4b30*/  PRMT R48, R44, 0x7632, R48 ;  /* 0x000076322c307816 */ /* 0x000fe40000000030 */
[----:B------:R-:W-:Y:S02]  /*4b40*/  PRMT R68, R68, 0x7632, R68 ;  /* 0x0000763244447816 */ /* 0x000fe40000000044 */
[----:B------:R-:W-:Y:S02]  /*4b50*/  PRMT R66, R66, 0x7632, R66 ;  /* 0x0000763242427816 */ /* 0x000fe40000000042 */
[----:B------:R-:W-:Y:S02]  /*4b60*/  PRMT R62, R62, 0x7632, R62 ;  /* 0x000076323e3e7816 */ /* 0x000fe4000000003e */
[----:B------:R-:W-:-:S02]  /*4b70*/  PRMT R63, R63, 0x7632, R63 ;  /* 0x000076323f3f7816 */ /* 0x000fc4000000003f */
[----:B0-----:R-:W-:Y:S02]  /*4b80*/  PRMT R83, R60, 0x7632, R83 ;  /* 0x000076323c537816 */ /* 0x001fe40000000053 */
        /* <DEDUP_REMOVED lines=21> */
[----:B------:R-:W-:Y:S02]  /*4ce0*/  ISETP.NE.AND P1, PT, RZ, UR22, PT ;  /* 0x00000016ff007c0c */ /* 0x000fe4000bf25270 */
[----:B------:R-:W-:Y:S02]  /*4cf0*/  MOV R39, 0x7ffffff1 ;  /* 0x7ffffff100277802 */ /* 0x000fe40000000f00 */
[----:B------:R-:W-:Y:S02]  /*4d00*/  MOV R36, UR6 ;  /* 0x0000000600247c02 */ /* 0x000fe40008000f00 */
[----:B------:R-:W-:Y:S02]  /*4d10*/  SEL R39, R39, 0x1, !P1 ;  /* 0x0000000127277807 */ /* 0x000fe40004800000 */
[----:B------:R-:W-:Y:S01]  /*4d20*/  MOV R37, UR7 ;  /* 0x0000000700257c02 */ /* 0x000fe20008000f00 */
[----:B------:R-:W-:Y:S06]  /*4d30*/  MEMBAR.ALL.GPU ;  /* 0x0000000000007992 */ /* 0x000fec000000a000 */
[----:B------:R-:W-:-:S00]  /*4d40*/  ERRBAR ;  /* 0x00000000000079ab */ /* 0x000fc00000000000 */
[----:B------:R-:W-:Y:S06]  /*4d50*/  CGAERRBAR ;  /* 0x00000000000075ab */ /* 0x000fec0000000000 */
[----:B------:R0:W5:Y:S02]  /*4d60*/  ATOM.E.ADD.STRONG.GPU PT, R39, desc[UR18][R36.64], R39 ;  /* 0x000000272427798a */ /* 0x00016400081ee1d2 */
.L_x_1377:
[----:B0-----:R-:W-:Y:S01]  /*4d70*/  IMAD.U32 R36, RZ, RZ, UR6 ;  /* 0x00000006ff247e24 */ /* 0x001fe2000f8e00ff */
[----:B------:R-:W-:-:S05]  /*4d80*/  MOV R37, UR7 ;  /* 0x0000000700257c02 */ /* 0x000fca0008000f00 */
[----:B------:R-:W2:Y:S04]  /*4d90*/  LD.E.STRONG.GPU R36, desc[UR18][R36.64] ;  /* 0x0000001224247980 */ /* 0x000ea8000c10f900 */
[----:B--2---:R-:W-:Y:S01]  /*4da0*/  CCTL.IVALL ;  /* 0x00000000ff00798f */ /* 0x004fe20002000000 */
[----:B------:R-:W-:Y:S05]  /*4db0*/  YIELD ;  /* 0x0000000000007946 */ /* 0x000fea0003800000 */
[----:B-----5:R-:W-:-:S04]  /*4dc0*/  LOP3.LUT R82, R36, R39, RZ, 0x3c, !PT ;  /* 0x0000002724527212 */ /* 0x020fc800078e3cff */
[----:B------:R-:W-:-:S13]  /*4dd0*/  ISETP.GT.AND P1, PT, R82, -0x1, PT ;  /* 0xffffffff5200780c */ /* 0x000fda0003f24270 */
[----:B------:R-:W-:Y:S05]  /*4de0*/  @P1 BRA `(.L_x_1377) ;  /* 0xfffffffc00e01947 */ /* 0x000fea000383ffff */
.L_x_1376:
[----:B------:R-:W-:Y:S05]  /*4df0*/  WARPSYNC.ALL ;  /* 0x0000000000007948 */ /* 0x000fea0003800000 */
[----:B------:R-:W-:Y:S06]  /*4e00*/  BAR.SYNC.DEFER_BLOCKING 0x0 ;  /* 0x0000000000007b1d */ /* 0x000fec0000010000 */
[----:B------:R-:W-:Y:S05]  /*4e10*/  BRA `(.L_x_1378) ;  /* 0x0000000000507947 */ /* 0x000fea0003800000 */
.L_x_1375:
[----:B------:R-:W-:Y:S01]  /*4e20*/  BAR.SYNC.DEFER_BLOCKING 0x0 ;  /* 0x0000000000007b1d */ /* 0x000fe20000010000 */
[----:B------:R-:W-:-:S13]  /*4e30*/  ISETP.NE.AND P1, PT, R19, RZ, PT ;  /* 0x000000ff1300720c */ /* 0x000fda0003f25270 */
[----:B------:R-:W-:Y:S05]  /*4e40*/  @P1 BRA `(.L_x_1379) ;  /* 0x00000000003c1947 */ /* 0x000fea0003800000 */
[----:B------:R-:W-:Y:S02]  /*4e50*/  MOV R39, UR20 ;  /* 0x0000001400277c02 */ /* 0x000fe40008000f00 */
[----:B------:R-:W-:Y:S02]  /*4e60*/  MOV R36, UR8 ;  /* 0x0000000800247c02 */ /* 0x000fe40008000f00 */
[----:B------:R-:W-:Y:S01]  /*4e70*/  MOV R37, UR9 ;  /* 0x0000000900257c02 */ /* 0x000fe20008000f00 */
[----:B------:R-:W-:Y:S06]  /*4e80*/  MEMBAR.ALL.GPU ;  /* 0x0000000000007992 */ /* 0x000fec000000a000 */
[----:B------:R-:W-:-:S00]  /*4e90*/  ERRBAR ;  /* 0x00000000000079ab */ /* 0x000fc00000000000 */
[----:B------:R-:W-:Y:S06]  /*4ea0*/  CGAERRBAR ;  /* 0x00000000000075ab */ /* 0x000fec0000000000 */
[----:B------:R0:W5:Y:S02]  /*4eb0*/  ATOM.E.ADD.STRONG.GPU PT, R39, desc[UR18][R36.64], R39 ;  /* 0x000000272427798a */ /* 0x00016400081ee1d2 */
.L_x_1380:
        /* <DEDUP_REMOVED lines=8> */
.L_x_1379:
[----:B------:R-:W-:Y:S05]  /*4f40*/  WARPSYNC.ALL ;  /* 0x0000000000007948 */ /* 0x000fea0003800000 */
[----:B------:R-:W-:Y:S06]  /*4f50*/  BAR.SYNC.DEFER_BLOCKING 0x0 ;  /* 0x0000000000007b1d */ /* 0x000fec0000010000 */
.L_x_1378:
[----:B------:R-:W-:Y:S02]  /*4f60*/  ISETP.GT.U32.AND P1, PT, R19, 0x7f, PT ;  /* 0x0000007f1300780c */ /* 0x000fe40003f24070 */
[----:B------:R-:W-:-:S11]  /*4f70*/  MOV R82, UR5 ;  /* 0x0000000500527c02 */ /* 0x000fd60008000f00 */
[----:B------:R-:W0:Y:S01]  /*4f80*/  @!P1 LDC R39, c[0x0][0x10] ;  /* 0x00000400ff279b82 */ /* 0x000e220000000800 */
[----:B------:R-:W-:-:S07]  /*4f90*/  @!P1 LOP3.LUT R86, R19, 0xf, RZ, 0xc0, !PT ;  /* 0x0000000f13569812 */ /* 0x000fce00078ec0ff */
[----:B------:R-:W1:Y:S01]  /*4fa0*/  @!P1 LDC.64 R36, c[0x0][0x260] ;  /* 0x00009800ff249b82 */ /* 0x000e620000000a00 */
[----:B0-----:R-:W-:Y:S01]  /*4fb0*/  @!P1 IMAD R39, R39, R82, UR10 ;  /* 0x0000000a27279e24 */ /* 0x001fe2000f8e0252 */
[----:B------:R-:W-:-:S04]  /*4fc0*/  @!P1 LOP3.LUT R82, R19, 0x7ffffff0, RZ, 0xc0, !PT ;  /* 0x7ffffff013529812 */ /* 0x000fc800078ec0ff */
[----:B------:R-:W-:-:S04]  /*4fd0*/  @!P1 LEA R39, R39, R82, 0x7 ;  /* 0x0000005227279211 */ /* 0x000fc800078e38ff */
[----:B------:R-:W-:-:S04]  /*4fe0*/  @!P1 IADD3 R39, R39, R86, RZ ;  /* 0x0000005627279210 */ /* 0x000fc80007ffe0ff */
[----:B------:R-:W-:-:S05]  /*4ff0*/  @!P1 SHF.L.U32 R39, R39, 0x1, RZ ;  /* 0x0000000127279819 */ /* 0x000fca00000006ff */
[----:B-1----:R-:W-:-:S06]  /*5000*/  @!P1 IMAD.WIDE.U32 R36, R39, 0x4, R36 ;  /* 0x0000000427249825 */ /* 0x002fcc00078e0024 */
[----:B------:R-:W2:Y:S01]  /*5010*/  @!P1 LDG.E.64 R36, desc[UR18][R36.64] ;  /* 0x0000001224249981 */ /* 0x000ea2000c1e1b00 */
[----:B------:R-:W-:Y:S01]  /*5020*/  HFMA2.MMA R82, -RZ, RZ, 0, 0 ;  /* 0x00000000ff527435 */ /* 0x000fe200000001ff */
[----:B------:R-:W-:Y:S01]  /*5030*/  MOV R39, RZ ;  /* 0x000000ff00277202 */ /* 0x000fe20000000f00 */
[----:B------:R-:W0:Y:S01]  /*5040*/  S2UR UR17, SR_CgaCtaId ;  /* 0x00000000001179c3 */ /* 0x000e220000008800 */
[----:B------:R-:W-:Y:S01]  /*5050*/  SHF.L.U32 R91, R66, 0x10, RZ ;  /* 0x00000010425b7819 */ /* 0x000fe200000006ff */
[----:B------:R-:W-:Y:S01]  /*5060*/  UMOV UR14, 0x400 ;  /* 0x00000400000e7882 */ /* 0x000fe20000000000 */
[----:B------:R-:W-:Y:S01]  /*5070*/  SHF.L.U32 R67, R67, 0x10, RZ ;  /* 0x0000001043437819 */ /* 0x000fe200000006ff */
[----:B------:R-:W-:Y:S01]  /*5080*/  UIADD3 UR14, UR14, 0x5280, URZ ;  /* 0x000052800e0e7890 */ /* 0x000fe2000fffe03f */
[----:B------:R-:W-:Y:S01]  /*5090*/  SHF.L.U32 R65, R65, 0x10, RZ ;  /* 0x0000001041417819 */ /* 0x000fe200000006ff */
[----:B------:R-:W-:Y:S01]  /*50a0*/  FADD.FTZ R91, -R72, R91 ;  /* 0x0000005b485b7221 */ /* 0x000fe20000010100 */
[----:B------:R-:W-:Y:S01]  /*50b0*/  SHF.L.U32 R70, R70, 0x10, RZ ;  /* 0x0000001046467819 */ /* 0x000fe200000006ff */
[----:B------:R-:W-:Y:S01]  /*50c0*/  USHF.R.U64 UR24, UR12, 0x1, UR4 ;  /* 0x000000010c187899 */ /* 0x000fe20008001204 */
[----:B------:R-:W-:Y:S01]  /*50d0*/  SHF.L.U32 R93, R85, 0x10, RZ ;  /* 0x00000010555d7819 */ /* 0x000fe200000006ff */
[----:B------:R-:W-:Y:S01]  /*50e0*/  USHF.R.U32.HI UR4, URZ, 0x1, UR4 ;  /* 0x000000013f047899 */ /* 0x000fe20008011604 */
[----:B------:R-:W-:Y:S01]  /*50f0*/  SHF.L.U32 R83, R83, 0x10, RZ ;  /* 0x0000001053537819 */ /* 0x000fe200000006ff */
[----:B------:R-:W-:Y:S01]  /*5100*/  ULOP3.LUT UR5, UR5, 0x1, URZ, 0x3c, !UPT ;  /* 0x0000000105057892 */ /* 0x000fe2000f8e3c3f */
[----:B------:R-:W-:Y:S01]  /*5110*/  SHF.L.U32 R95, R71, 0x10, RZ ;  /* 0x00000010475f7819 */ /* 0x000fe200000006ff */
[C---:B------:R-:W-:Y:S01]  /*5120*/  FADD.FTZ R93, -R72.reuse, R93 ;  /* 0x0000005d485d7221 */ /* 0x040fe20000010100 */
[----:B------:R-:W-:Y:S01]  /*5130*/  SHF.L.U32 R69, R69, 0x10, RZ ;  /* 0x0000001045457819 */ /* 0x000fe200000006ff */
[C---:B------:R-:W-:Y:S01]  /*5140*/  FADD.FTZ R83, -R72.reuse, R83 ;  /* 0x0000005348537221 */ /* 0x040fe20000010100 */
[----:B------:R-:W-:Y:S01]  /*5150*/  SHF.L.U32 R57, R57, 0x10, RZ ;  /* 0x0000001039397819 */ /* 0x000fe200000006ff */
[----:B------:R-:W-:Y:S01]  /*5160*/  FADD.FTZ R95, -R72, R95 ;  /* 0x0000005f485f7221 */ /* 0x000fe20000010100 */
[----:B------:R-:W-:Y:S01]  /*5170*/  SHF.L.U32 R62, R62, 0x10, RZ ;  /* 0x000000103e3e7819 */ /* 0x000fe200000006ff */
[----:B------:R-:W-:Y:S01]  /*5180*/  FADD.FTZ R69, -R72, R69 ;  /* 0x0000004548457221 */ /* 0x000fe20000010100 */
[----:B------:R-:W-:Y:S01]  /*5190*/  UIMAD UR4, UR4, 0x78000, URZ ;  /* 0x00078000040478a4 */ /* 0x000fe2000f8e023f */
[----:B------:R-:W-:Y:S01]  /*51a0*/  FMUL.FTZ R92, R20, R95 ;  /* 0x0000005f145c7220 */ /* 0x000fe20000410000 */
[----:B------:R-:W-:Y:S01]  /*51b0*/  SHF.L.U32 R40, R40, 0x10, RZ ;  /* 0x0000001028287819 */ /* 0x000fe200000006ff */
[----:B0-----:R-:W-:Y:S01]  /*51c0*/  ULEA UR14, UR17, UR14, 0x18 ;  /* 0x0000000e110e7291 */ /* 0x001fe2000f8ec03f */
[----:B------:R-:W-:Y:S01]  /*51d0*/  SHF.L.U32 R54, R54, 0x10, RZ ;  /* 0x0000001036367819 */ /* 0x000fe200000006ff */
[----:B------:R-:W-:Y:S01]  /*51e0*/  ULOP3.LUT UR17, UR12, 0x1, URZ, 0xc0, !UPT ;  /* 0x000000010c117892 */ /* 0x000fe2000f8ec03f */
[----:B------:R-:W-:Y:S01]  /*51f0*/  FFMA.FTZ R96, R65, R92, R70 ;  /* 0x0000005c41607223 */ /* 0x000fe20000010046 */
[----:B------:R-:W-:-:S02]  /*5200*/  SHF.L.U32 R47, R47, 0x10, RZ ;  /* 0x000000102f2f7819 */ /* 0x000fc400000006ff */
[----:B------:R-:W-:Y:S01]  /*5210*/  UIMAD UR17, UR17, 0x3c0, URZ ;  /* 0x000003c0111178a4 */ /* 0x000fe2000f8e023f */
[----:B------:R-:W-:Y:S01]  /*5220*/  FMUL.FTZ R118, R96, -1.4426950216293334961 ;  /* 0xbfb8aa3b60767820 */ /* 0x000fe20000410000 */
[----:B------:R-:W-:-:S05]  /*5230*/  SHF.L.U32 R42, R42, 0x10, RZ ;  /* 0x000000102a2a7819 */ /* 0x000fca00000006ff */
[----:B------:R-:W0:Y:S02]  /*5240*/  MUFU.EX2 R118, R118 ;  /* 0x0000007600767308 */ /* 0x000e240000000800 */
[----:B0-----:R-:W-:-:S06]  /*5250*/  FADD.FTZ R118, R118, 1 ;  /* 0x3f80000076767421 */ /* 0x001fcc0000010000 */
[----:B------:R-:W-:Y:S01]  /*5260*/  MUFU.RCP R118, R118 ;  /* 0x0000007600767308 */ /* 0x000fe20000001000 */
        /* <DEDUP_REMOVED lines=8> */
[----:B------:R-:W-:Y:S01]  /*52f0*/  SHF.L.U32 R91, R84, 0x10, RZ ;  /* 0x00000010545b7819 */ /* 0x000fe200000006ff */
[----:B-1----:R-:W-:Y:S01]  /*5300*/  FADD.FTZ R86, R86, R39 ;  /* 0x0000002756567221 */ /* 0x002fe20000010000 */
[----:B------:R-:W0:Y:S01]  /*5310*/  SHFL.BFLY PT, R88, R87, 0x4, 0x1f ;  /* 0x0c801f0057587f89 */ /* 0x000e2200000e0000 */
[----:B------:R-:W-:-:S02]  /*5320*/  FMUL.FTZ R84, R20, R83 ;  /* 0x0000005314547220 */ /* 0x000fc40000410000 */
[----:B------:R-:W-:Y:S01]  /*5330*/  FADD.FTZ R91, -R72, R91 ;  /* 0x0000005b485b7221 */ /* 0x000fe20000010100 */
[----:B------:R-:W1:Y:S01]  /*5340*/  SHFL.BFLY PT, R89, R86, 0x4, 0x1f ;  /* 0x0c801f0056597f89 */ /* 0x000e6200000e0000 */
[----:B0-----:R-:W-:Y:S01]  /*5350*/  FADD.FTZ R88, R87, R88 ;  /* 0x0000005857587221 */ /* 0x001fe20000010000 */
[----:B------:R-:W-:Y:S01]  /*5360*/  SHF.L.U32 R87, R38, 0x10, RZ ;  /* 0x0000001026577819 */ /* 0x000fe200000006ff */
[----:B-1----:R-:W-:-:S03]  /*5370*/  FADD.FTZ R89, R86, R89 ;  /* 0x0000005956597221 */ /* 0x002fc60000010000 */
[----:B------:R-:W0:Y:S01]  /*5380*/  SHFL.BFLY PT, R37, R88, 0x2, 0x1f ;  /* 0x0c401f0058257f89 */ /* 0x000e2200000e0000 */
[----:B------:R-:W-:-:S03]  /*5390*/  @!P1 LOP3.LUT R86, R17, 0x7ffffff8, RZ, 0xc0, !PT ;  /* 0x7ffffff811569812 */ /* 0x000fc600078ec0ff */
[----:B------:R-:W1:Y:S01]  /*53a0*/  SHFL.BFLY PT, R36, R89, 0x2, 0x1f ;  /* 0x0c401f0059247f89 */ /* 0x000e6200000e0000 */
[----:B0-----:R-:W-:Y:S01]  /*53b0*/  FADD.FTZ R37, R88, R37 ;  /* 0x0000002558257221 */ /* 0x001fe20000010000 */
[----:B-1----:R-:W-:-:S04]  /*53c0*/  FADD.FTZ R36, R89, R36 ;  /* 0x0000002459247221 */ /* 0x002fc80000010000 */
[----:B------:R-:W0:Y:S01]  /*53d0*/  SHFL.BFLY PT, R90, R37, 0x1, 0x1f ;  /* 0x0c201f00255a7f89 */ /* 0x000e2200000e0000 */
[----:B------:R-:W-:Y:S01]  /*53e0*/  FADD.FTZ R89, -R72, R87 ;  /* 0x0000005748597221 */ /* 0x000fe20000010100 */
[----:B------:R-:W-:Y:S02]  /*53f0*/  FFMA.FTZ R87, R68, R67, R82 ;  /* 0x0000004344577223 */ /* 0x000fe40000010052 */
[----:B------:R-:W1:Y:S01]  /*5400*/  SHFL.BFLY PT, R39, R36, 0x1, 0x1f ;  /* 0x0c201f0024277f89 */ /* 0x000e6200000e0000 */
[----:B------:R-:W-:Y:S01]  /*5410*/  FMUL.FTZ R66, R20, R89 ;  /* 0x0000005914427220 */ /* 0x000fe20000410000 */
[----:B------:R-:W-:-:S03]  /*5420*/  FMUL.FTZ R88, R87, -1.4426950216293334961 ;  /* 0xbfb8aa3b57587820 */ /* 0x000fc60000410000 */
[----:B------:R-:W-:-:S03]  /*5430*/  FFMA.FTZ R121, R66, R65, R70 ;  /* 0x0000004142797223 */ /* 0x000fc60000010046 */
[----:B------:R-:W2:Y:S01]  /*5440*/  MUFU.EX2 R88, R88 ;  /* 0x0000005800587308 */ /* 0x000ea20000000800 */
[----:B------:R-:W-:-:S07]  /*5450*/  FMUL.FTZ R89, R121, -1.4426950216293334961 ;  /* 0xbfb8aa3b79597820 */ /* 0x000fce0000410000 */
[----:B------:R-:W3:Y:S01]  /*5460*/  MUFU.EX2 R89, R89 ;  /* 0x0000005900597308 */ /* 0x000ee20000000800 */
[----:B0-----:R-:W-:Y:S01]  /*5470*/  FADD.FTZ R90, R37, R90 ;  /* 0x0000005a255a7221 */ /* 0x001fe20000010000 */
[----:B-1----:R-:W-:Y:S01]  /*5480*/  FADD.FTZ R37, R36, R39 ;  /* 0x0000002724257221 */ /* 0x002fe20000010000 */
[----:B------:R-:W-:-:S04]  /*5490*/  IMAD.WIDE.U32 R38, R19, -0x77777777, RZ ;  /* 0x8888888913267825 */ /* 0x000fc800078e00ff */
[----:B------:R-:W-:Y:S01]  /*54a0*/  @!P1 FMUL.FTZ R36, R90, 3.2552085031056776643e-05 ;  /* 0x380888895a249820 */ /* 0x000fe20000410000 */
[----:B------:R-:W-:Y:S01]  /*54b0*/  @!P1 FMUL.FTZ R37, R37, 3.2552085031056776643e-05 ;  /* 0x3808888925259820 */ /* 0x000fe20000410000 */
[----:B------:R-:W-:Y:S01]  /*54c0*/  SHF.R.U32.HI R38, RZ, 0x7, R39 ;  /* 0x00000007ff267819 */ /* 0x000fe20000011627 */
[----:B--2---:R-:W-:Y:S01]  /*54d0*/  FADD.FTZ R39, R88, 1 ;  /* 0x3f80000058277421 */ /* 0x004fe20000010000 */
[----:B------:R-:W-:Y:S01]  /*54e0*/  FMUL.FTZ R88, R20, R91 ;  /* 0x0000005b14587220 */ /* 0x000fe20000410000 */
[----:B---3--:R-:W-:Y:S01]  /*54f0*/  FADD.FTZ R94, R89, 1 ;  /* 0x3f800000595e7421 */ /* 0x008fe20000010000 */
[----:B------:R0:W-:Y:S01]  /*5500*/  @!P1 STS.64 [R86+UR14], R36 ;  /* 0x0000002456009988 */ /* 0x0001e20008000a0e */
[----:B------:R1:W2:Y:S01]  /*5510*/  MUFU.RCP R85, R39 ;  /* 0x0000002700557308 */ /* 0x0002a20000001000 */
[----:B------:R-:W-:-:S07]  /*5520*/  FFMA.FTZ R91, R67, R88, R82 ;  /* 0x00000058435b7223 */ /* 0x000fce0000010052 */
[----:B------:R-:W3:Y:S01]  /*5530*/  MUFU.RCP R94, R94 ;  /* 0x0000005e005e7308 */ /* 0x000ee20000001000 */
[----:B-1----:R-:W-:Y:S01]  /*5540*/  FMUL.FTZ R39, R91, -1.4426950216293334961 ;  /* 0xbfb8aa3b5b277820 */ /* 0x002fe20000410000 */
[----:B0-----:R-:W-:Y:S02]  /*5550*/  IMAD R36, R38, -0xf0, R19 ;  /* 0xffffff1026247824 */ /* 0x001fe400078e0213 */
[----:B------:R-:W-:Y:S01]  /*5560*/  FMUL.FTZ R86, R20, R93 ;  /* 0x0000005d14567220 */ /* 0x000fe20000410000 */
[----:B------:R-:W-:Y:S01]  /*5570*/  MOV R93, UR24 ;  /* 0x00000018005d7c02 */ /* 0x000fe20008000f00 */
[----:B------:R-:W-:Y:S01]  /*5580*/  ULDC.64 UR24, c[0x0][0x210] ;  /* 0x0000840000187ab9 */ /* 0x000fe20000000a00 */
[----:B------:R-:W-:Y:S01]  /*5590*/  LEA R36, R36, UR17, 0x2 ;  /* 0x0000001124247c11 */ /* 0x000fe2000f8e10ff */
[----:B------:R-:W-:Y:S01]  /*55a0*/  FFMA.FTZ R89, R65, R86, R70 ;  /* 0x0000005641597223 */ /* 0x000fe20000010046 */
[----:B--2---:R-:W-:Y:S01]  /*55b0*/  FADD.FTZ R90, -R85, 1 ;  /* 0x3f800000555a7421 */ /* 0x004fe20000010100 */
[----:B------:R-:W0:Y:S01]  /*55c0*/  MUFU.EX2 R39, R39 ;  /* 0x0000002700277308 */ /* 0x000e220000000800 */
[--C-:B------:R-:W-:Y:S01]  /*55d0*/  SHF.R.S32.HI R37, RZ, 0x1f, R36.reuse ;  /* 0x0000001fff257819 */ /* 0x100fe20000011424 */
[----:B------:R-:W-:Y:S01]  /*55e0*/  FMUL.FTZ R71, R89, -1.4426950216293334961 ;  /* 0xbfb8aa3b59477820 */ /* 0x000fe20000410000 */
[----:B------:R-:W-:Y:S01]  /*55f0*/  FFMA.FTZ R90, R87, R90, 1 ;  /* 0x3f800000575a7423 */ /* 0x000fe2000001005a */
[----:B------:R-:W-:Y:S01]  /*5600*/  USHF.L.U32 UR17, UR22, 0x4, URZ ;  /* 0x0000000416117899 */ /* 0x000fe2000800063f */
[----:B------:R-:W-:-:S04]  /*5610*/  IMAD.WIDE.U32 R36, R93, 0x78000, R36 ;  /* 0x000780005d247825 */ /* 0x000fc800078e0024 */
[--C-:B------:R-:W-:Y:S01]  /*5620*/  FFMA.FTZ R93, R67, R84, R82.reuse ;  /* 0x00000054435d7223 */ /* 0x100fe20000010052 */
[----:B------:R-:W-:Y:S01]  /*5630*/  FMUL.FTZ R87, R85, R90 ;  /* 0x0000005a55577220 */ /* 0x000fe20000410000 */
[----:B------:R-:W1:Y:S01]  /*5640*/  MUFU.EX2 R71, R71 ;  /* 0x0000004700477308 */ /* 0x000e620000000800 */
[----:B---3--:R-:W-:Y:S01]  /*5650*/  FADD.FTZ R90, -R94, 1 ;  /* 0x3f8000005e5a7421 */ /* 0x008fe20000010100 */
[----:B------:R-:W-:Y:S01]  /*5660*/  FMUL.FTZ R120, R93, -1.4426950216293334961 ;  /* 0xbfb8aa3b5d787820 */ /* 0x000fe20000410000 */
[----:B------:R-:W-:Y:S01]  /*5670*/  ULOP3.LUT UR17, UR17, 0xf0, URZ, 0xc0, !UPT ;  /* 0x000000f011117892 */ /* 0x000fe2000f8ec03f */
[----:B------:R-:W-:Y:S01]  /*5680*/  FMUL.FTZ R87, R62, R87 ;  /* 0x000000573e577220 */ /* 0x000fe20000410000 */
[----:B------:R-:W-:Y:S01]  /*5690*/  FFMA.FTZ R121, R121, R90, 1 ;  /* 0x3f80000079797423 */ /* 0x000fe2000001005a */
[----:B------:R-:W-:Y:S01]  /*56a0*/  FMUL.FTZ R90, R20, R69 ;  /* 0x00000045145a7220 */ /* 0x000fe20000410000 */
[----:B------:R-:W-:Y:S01]  /*56b0*/  IADD3 R37, R37, UR4, RZ ;  /* 0x0000000425257c10 */ /* 0x000fe2000fffe0ff */
[----:B------:R-:W2:Y:S01]  /*56c0*/  MUFU.EX2 R120, R120 ;  /* 0x0000007800787308 */ /* 0x000ea20000000800 */
[----:B0-----:R-:W-:Y:S01]  /*56d0*/  FADD.FTZ R122, R39, 1 ;  /* 0x3f800000277a7421 */ /* 0x001fe20000010000 */
[----:B------:R-:W-:Y:S01]  /*56e0*/  FFMA.FTZ R95, R67, R90, R82 ;  /* 0x0000005a435f7223 */ /* 0x000fe20000010052 */
[----:B------:R-:W-:Y:S01]  /*56f0*/  IADD3 R69, R38, UR17, RZ ;  /* 0x0000001126457c10 */ /* 0x000fe2000fffe0ff */
[----:B------:R-:W-:Y:S01]  /*5700*/  USHF.L.U32 UR4, UR12, 0x3, URZ ;  /* 0x000000030c047899 */ /* 0x000fe2000800063f */
[----:B------:R-:W-:Y:S01]  /*5710*/  IADD3 R38, P1, R0, UR24, RZ ;  /* 0x0000001800267c10 */ /* 0x000fe2000ff3e0ff */
[----:B------:R-:W-:Y:S01]  /*5720*/  FMUL.FTZ R97, R95, -1.4426950216293334961 ;  /* 0xbfb8aa3b5f617820 */ /* 0x000fe20000410000 */
[----:B------:R-:W-:Y:S01]  /*5730*/  UMOV UR12, UR15 ;  /* 0x0000000f000c7c82 */ /* 0x000fe20008000000 */
[----:B------:R-:W0:Y:S01]  /*5740*/  MUFU.RCP R122, R122 ;  /* 0x0000007a007a7308 */ /* 0x000e220000001000 */
[----:B-1----:R-:W-:Y:S01]  /*5750*/  FADD.FTZ R119, R71, 1 ;  /* 0x3f80000047777421 */ /* 0x002fe20000010000 */
[----:B------:R-:W-:Y:S01]  /*5760*/  IADD3.X R39, R2, UR25, RZ, P1, !PT ;  /* 0x0000001902277c10 */ /* 0x000fe20008ffe4ff */
[----:B------:R-:W-:Y:S01]  /*5770*/  FMUL.FTZ R2, R94, R121 ;  /* 0x000000795e027220 */ /* 0x000fe20000410000 */
[----:B------:R-:W-:Y:S01]  /*5780*/  IMAD R69, R69, 0x780, RZ ;  /* 0x0000078045457824 */ /* 0x000fe200078e02ff */
[----:B------:R-:W-:-:S03]  /*5790*/  ULOP3.LUT UR4, UR4, 0x8, URZ, 0xc0, !UPT ;  /* 0x0000000804047892 */ /* 0x000fc6000f8ec03f */
[----:B------:R-:W1:Y:S01]  /*57a0*/  MUFU.EX2 R97, R97 ;  /* 0x0000006100617308 */ /* 0x000e620000000800 */
[----:B--2---:R-:W-:Y:S01]  /*57b0*/  FADD.FTZ R120, R120, 1 ;  /* 0x3f80000078787421 */ /* 0x004fe20000010000 */
[C---:B------:R-:W-:Y:S02]  /*57c0*/  IADD3 R0, R69.reuse, 0x4b00, RZ ;  /* 0x00004b0045007810 */ /* 0x040fe40007ffe0ff */
[C---:B------:R-:W-:Y:S02]  /*57d0*/  IADD3 R83, R69.reuse, 0x3c00, RZ ;  /* 0x00003c0045537810 */ /* 0x040fe40007ffe0ff */
[C---:B------:R-:W-:Y:S02]  /*57e0*/  IADD3 R125, R69.reuse, 0x5a00, RZ ;  /* 0x00005a00457d7810 */ /* 0x040fe40007ffe0ff */
[----:B------:R-:W2:Y:S01]  /*57f0*/  MUFU.RCP R119, R119 ;  /* 0x0000007700777308 */ /* 0x000ea20000001000 */
[----:B0-----:R-:W-:Y:S01]  /*5800*/  FADD.FTZ R94, -R122, 1 ;  /* 0x3f8000007a5e7421 */ /* 0x001fe20000010100 */
[----:B------:R-:W-:-:S02]  /*5810*/  IADD3 R71, R69, 0x2d00, RZ ;  /* 0x00002d0045477810 */ /* 0x000fc40007ffe0ff */
[----:B------:R-:W-:Y:S01]  /*5820*/  IADD3 R85, R69, 0xf00, RZ ;  /* 0x00000f0045557810 */ /* 0x000fe20007ffe0ff */
[----:B------:R-:W-:Y:S01]  /*5830*/  FFMA.FTZ R91, R91, R94, 1 ;  /* 0x3f8000005b5b7423 */ /* 0x000fe2000001005e */
[----:B------:R-:W-:Y:S02]  /*5840*/  IADD3 R123, R69, 0x1e00, RZ ;  /* 0x00001e00457b7810 */ /* 0x000fe40007ffe0ff */
[----:B------:R-:W0:Y:S01]  /*5850*/  MUFU.RCP R120, R120 ;  /* 0x0000007800787308 */ /* 0x000e220000001000 */
[----:B-1----:R-:W-:Y:S01]  /*5860*/  FADD.FTZ R97, R97, 1 ;  /* 0x3f80000061617421 */ /* 0x002fe20000010000 */
[-C--:B------:R-:W-:Y:S01]  /*5870*/  IADD3 R69, P2, R0, R36.reuse, RZ ;  /* 0x0000002400457210 */ /* 0x080fe20007f5e0ff */
[----:B------:R-:W-:Y:S01]  /*5880*/  FMUL.FTZ R91, R122, R91 ;  /* 0x0000005b7a5b7220 */ /* 0x000fe20000410000 */
[----:B------:R-:W-:Y:S01]  /*5890*/  BAR.SYNC.DEFER_BLOCKING 0x0 ;  /* 0x0000000000007b1d */ /* 0x000fe20000010000 */
[-C--:B------:R-:W-:Y:S02]  /*58a0*/  IADD3 R83, P3, R83, R36.reuse, RZ ;  /* 0x0000002453537210 */ /* 0x080fe40007f7e0ff */
[----:B------:R-:W-:Y:S01]  /*58b0*/  IADD3 R0, P1, R125, R36, RZ ;  /* 0x000000247d007210 */ /* 0x000fe20007f3e0ff */
[----:B--2---:R-:W-:-:S02]  /*58c0*/  FADD.FTZ R94, -R119, 1 ;  /* 0x3f800000775e7421 */ /* 0x004fc40000010100 */
[----:B------:R-:W1:Y:S01]  /*58d0*/  MUFU.RCP R97, R97 ;  /* 0x0000006100617308 */ /* 0x000e620000001000 */
[----:B------:R-:W-:Y:S01]  /*58e0*/  IADD3 R71, P4, R71, R36, RZ ;  /* 0x0000002447477210 */ /* 0x000fe20007f9e0ff */
[----:B------:R-:W-:Y:S01]  /*58f0*/  FFMA.FTZ R94, R89, R94, 1 ;  /* 0x3f800000595e7423 */ /* 0x000fe2000001005e */
[-C--:B------:R-:W-:Y:S02]  /*5900*/  IADD3 R85, P6, R85, R36.reuse, RZ ;  /* 0x0000002455557210 */ /* 0x080fe40007fde0ff */
[----:B------:R-:W-:Y:S01]  /*5910*/  IADD3 R36, P5, R123, R36, RZ ;  /* 0x000000247b247210 */ /* 0x000fe20007fbe0ff */
[----:B------:R-:W-:Y:S01]  /*5920*/  FMUL.FTZ R89, R119, R94 ;  /* 0x0000005e77597220 */ /* 0x000fe20000410000 */
[----:B0-----:R-:W-:Y:S01]  /*5930*/  FADD.FTZ R94, -R120, 1 ;  /* 0x3f800000785e7421 */ /* 0x001fe20000010100 */
[----:B------:R-:W-:Y:S01]  /*5940*/  FADD.FTZ R119, -R72, R57 ;  /* 0x0000003948777221 */ /* 0x000fe20000010100 */
[----:B------:R-:W-:Y:S01]  /*5950*/  FADD.FTZ R57, -R118, 1 ;  /* 0x3f80000076397421 */ /* 0x000fe20000010100 */
[----:B------:R-:W-:Y:S01]  /*5960*/  IADD3 R3, R3, -UR4, RZ ;  /* 0x8000000403037c10 */ /* 0x000fe2000fffe0ff */
[----:B------:R-:W-:Y:S01]  /*5970*/  FFMA.FTZ R93, R93, R94, 1 ;  /* 0x3f8000005d5d7423 */ /* 0x000fe2000001005e */
[----:B------:R-:W-:Y:S01]  /*5980*/  FMUL.FTZ R94, R20, R119 ;  /* 0x00000077145e7220 */ /* 0x000fe20000410000 */
[----:B------:R-:W-:Y:S01]  /*5990*/  SHF.L.U32 R119, R64, 0x10, RZ ;  /* 0x0000001040777819 */ /* 0x000fe200000006ff */
[----:B------:R-:W-:Y:S01]  /*59a0*/  FFMA.FTZ R57, R96, R57, 1 ;  /* 0x3f80000060397423 */ /* 0x000fe20000010039 */
[----:B------:R-:W-:Y:S01]  /*59b0*/  FMUL.FTZ R93, R120, R93 ;  /* 0x0000005d785d7220 */ /* 0x000fe20000410000 */
[----:B------:R-:W-:Y:S01]  /*59c0*/  FFMA.FTZ R121, R65, R94, R70 ;  /* 0x0000005e41797223 */ /* 0x000fe20000010046 */
[----:B-1----:R-:W-:Y:S01]  /*59d0*/  FADD.FTZ R96, -R97, 1 ;  /* 0x3f80000061607421 */ /* 0x002fe20000010100 */
[----:B------:R-:W-:Y:S01]  /*59e0*/  FADD.FTZ R119, -R72, R119 ;  /* 0x0000007748777221 */ /* 0x000fe20000010100 */
[----:B------:R-:W-:Y:S01]  /*59f0*/  FMUL.FTZ R57, R118, R57 ;  /* 0x0000003976397220 */ /* 0x000fe20000410000 */
[----:B------:R-:W-:Y:S01]  /*5a00*/  FMUL.FTZ R123, R121, -1.4426950216293334961 ;  /* 0xbfb8aa3b797b7820 */ /* 0x000fe20000410000 */
[----:B------:R-:W-:Y:S01]  /*5a10*/  FFMA.FTZ R64, R95, R96, 1 ;  /* 0x3f8000005f407423 */ /* 0x000fe20000010060 */
[----:B------:R-:W-:Y:S01]  /*5a20*/  FMUL.FTZ R96, R20, R119 ;  /* 0x0000007714607220 */ /* 0x000fe20000410000 */
[----:B------:R-:W-:Y:S01]  /*5a30*/  LEA R3, R3, UR14, 0x3 ;  /* 0x0000000e03037c11 */ /* 0x000fe2000f8e18ff */
[----:B------:R-:W-:Y:S01]  /*5a40*/  FMUL.FTZ R93, R54, R93 ;  /* 0x0000005d365d7220 */ /* 0x000fe20000410000 */
[----:B------:R-:W-:Y:S01]  /*5a50*/  FMUL.FTZ R64, R97, R64 ;  /* 0x0000004061407220 */ /* 0x000fe20000410000 */
[----:B------:R-:W0:Y:S01]  /*5a60*/  MUFU.EX2 R123, R123 ;  /* 0x0000007b007b7308 */ /* 0x000e220000000800 */
[----:B------:R-:W-:Y:S01]  /*5a70*/  FFMA.FTZ R119, R67, R96, R82 ;  /* 0x0000006043777223 */ /* 0x000fe20000010052 */
[----:B------:R-:W-:Y:S01]  /*5a80*/  SHF.L.U32 R97, R53, 0x10, RZ ;  /* 0x0000001035617819 */ /* 0x000fe200000006ff */
[----:B------:R-:W-:-:S02]  /*5a90*/  UMOV UR4, UR16 ;  /* 0x0000001000047c82 */ /* 0x000fc40008000000 */
[----:B------:R-:W-:Y:S02]  /*5aa0*/  FMUL.FTZ R124, R119, -1.4426950216293334961 ;  /* 0xbfb8aa3b777c7820 */ /* 0x000fe40000410000 */
[----:B------:R-:W-:-:S04]  /*5ab0*/  FADD.FTZ R97, -R72, R97 ;  /* 0x0000006148617221 */ /* 0x000fc80000010100 */
[----:B------:R-:W1:Y:S01]  /*5ac0*/  MUFU.EX2 R124, R124 ;  /* 0x0000007c007c7308 */ /* 0x000e620000000800 */
[----:B0-----:R-:W-:-:S07]  /*5ad0*/  FADD.FTZ R122, R123, 1 ;  /* 0x3f8000007b7a7421 */ /* 0x001fce0000010000 */
[----:B------:R-:W0:Y:S01]  /*5ae0*/  MUFU.RCP R122, R122 ;  /* 0x0000007a007a7308 */ /* 0x000e220000001000 */
[----:B-1----:R-:W-:-:S07]  /*5af0*/  FADD.FTZ R95, R124, 1 ;  /* 0x3f8000007c5f7421 */ /* 0x002fce0000010000 */
[----:B------:R-:W1:Y:S01]  /*5b00*/  MUFU.RCP R95, R95 ;  /* 0x0000005f005f7308 */ /* 0x000e620000001000 */
[----:B0-----:R-:W-:-:S04]  /*5b10*/  FADD.FTZ R118, -R122, 1 ;  /* 0x3f8000007a767421 */ /* 0x001fc80000010100 */
[----:B------:R-:W-:Y:S01]  /*5b20*/  FFMA.FTZ R53, R121, R118, 1 ;  /* 0x3f80000079357423 */ /* 0x000fe20000010076 */
[----:B------:R-:W-:Y:S01]  /*5b30*/  FMUL.FTZ R118, R20, R97 ;  /* 0x0000006114767220 */ /* 0x000fe20000410000 */
[----:B------:R-:W-:Y:S02]  /*5b40*/  SHF.L.U32 R97, R52, 0x10, RZ ;  /* 0x0000001034617819 */ /* 0x000fe400000006ff */
[----:B------:R-:W-:Y:S01]  /*5b50*/  FMUL.FTZ R53, R122, R53 ;  /* 0x000000357a357220 */ /* 0x000fe20000410000 */
[----:B------:R-:W-:Y:S01]  /*5b60*/  FFMA.FTZ R121, R65, R118, R70 ;  /* 0x0000007641797223 */ /* 0x000fe20000010046 */
[----:B-1----:R-:W-:Y:S01]  /*5b70*/  FADD.FTZ R120, -R95, 1 ;  /* 0x3f8000005f787421 */ /* 0x002fe20000010100 */
[----:B------:R-:W-:Y:S02]  /*5b80*/  FADD.FTZ R97, -R72, R97 ;  /* 0x0000006148617221 */ /* 0x000fe40000010100 */
[----:B------:R-:W-:Y:S01]  /*5b90*/  FMUL.FTZ R123, R121, -1.4426950216293334961 ;  /* 0xbfb8aa3b797b7820 */ /* 0x000fe20000410000 */
[----:B------:R-:W-:Y:S01]  /*5ba0*/  FFMA.FTZ R52, R119, R120, 1 ;  /* 0x3f80000077347423 */ /* 0x000fe20000010078 */
[----:B------:R-:W-:-:S04]  /*5bb0*/  FMUL.FTZ R120, R20, R97 ;  /* 0x0000006114787220 */ /* 0x000fc80000410000 */
[----:B------:R-:W0:Y:S01]  /*5bc0*/  MUFU.EX2 R123, R123 ;  /* 0x0000007b007b7308 */ /* 0x000e220000000800 */
[----:B------:R-:W-:Y:S01]  /*5bd0*/  FFMA.FTZ R119, R67, R120, R82 ;  /* 0x0000007843777223 */ /* 0x000fe20000010052 */
[----:B------:R-:W-:Y:S01]  /*5be0*/  FMUL.FTZ R52, R95, R52 ;  /* 0x000000345f347220 */ /* 0x000fe20000410000 */
[----:B------:R-:W-:Y:S02]  /*5bf0*/  SHF.L.U32 R95, R56, 0x10, RZ ;  /* 0x00000010385f7819 */ /* 0x000fe400000006ff */
[----:B------:R-:W-:-:S03]  /*5c00*/  FMUL.FTZ R125, R119, -1.4426950216293334961 ;  /* 0xbfb8aa3b777d7820 */ /* 0x000fc60000410000 */
[----:B------:R-:W-:-:S03]  /*5c10*/  FADD.FTZ R95, -R72, R95 ;  /* 0x0000005f485f7221 */ /* 0x000fc60000010100 */
[----:B------:R-:W1:Y:S01]  /*5c20*/  MUFU.EX2 R125, R125 ;  /* 0x0000007d007d7308 */ /* 0x000e620000000800 */
[----:B0-----:R-:W-:Y:S01]  /*5c30*/  FADD.FTZ R124, R123, 1 ;  /* 0x3f8000007b7c7421 */ /* 0x001fe20000010000 */
[----:B------:R-:W-:-:S06]  /*5c40*/  SHF.L.U32 R123, R48, 0x10, RZ ;  /* 0x00000010307b7819 */ /* 0x000fcc00000006ff */
[----:B------:R-:W0:Y:S01]  /*5c50*/  MUFU.RCP R122, R124 ;  /* 0x0000007c007a7308 */ /* 0x000e220000001000 */
[----:B------:R-:W-:Y:S01]  /*5c60*/  FADD.FTZ R123, -R72, R123 ;  /* 0x0000007b487b7221 */ /* 0x000fe20000010100 */
[----:B-1----:R-:W-:Y:S01]  /*5c70*/  FADD.FTZ R97, R125, 1 ;  /* 0x3f8000007d617421 */ /* 0x002fe20000010000 */
[----:B------:R-:W-:-:S05]  /*5c80*/  SHF.L.U32 R125, R60, 0x10, RZ ;  /* 0x000000103c7d7819 */ /* 0x000fca00000006ff */
[----:B------:R-:W1:Y:S01]  /*5c90*/  MUFU.RCP R97, R97 ;  /* 0x0000006100617308 */ /* 0x000e620000001000 */
[----:B------:R-:W-:Y:S01]  /*5ca0*/  FADD.FTZ R125, -R72, R125 ;  /* 0x0000007d487d7221 */ /* 0x000fe20000010100 */
[----:B0-----:R-:W-:-:S03]  /*5cb0*/  FADD.FTZ R56, -R122, 1 ;  /* 0x3f8000007a387421 */ /* 0x001fc60000010100 */
[----:B------:R-:W-:Y:S01]  /*5cc0*/  FMUL.FTZ R62, R20, R125 ;  /* 0x0000007d143e7220 */ /* 0x000fe20000410000 */
[----:B------:R-:W-:Y:S01]  /*5cd0*/  SHF.L.U32 R125, R49, 0x10, RZ ;  /* 0x00000010317d7819 */ /* 0x000fe200000006ff */
[----:B------:R-:W-:Y:S01]  /*5ce0*/  FFMA.FTZ R121, R121, R56, 1 ;  /* 0x3f80000079797423 */ /* 0x000fe20000010038 */
[----:B------:R-:W-:-:S03]  /*5cf0*/  SHF.L.U32 R49, R63, 0x10, RZ ;  /* 0x000000103f317819 */ /* 0x000fc600000006ff */
[----:B------:R-:W-:Y:S01]  /*5d00*/  FADD.FTZ R63, -R72, R125 ;  /* 0x0000007d483f7221 */ /* 0x000fe20000010100 */
[----:B------:R-:W-:Y:S01]  /*5d10*/  FMUL.FTZ R56, R122, R121 ;  /* 0x000000797a387220 */ /* 0x000fe20000410000 */
[----:B------:R-:W-:Y:S01]  /*5d20*/  FMUL.FTZ R122, R20, R95 ;  /* 0x0000005f147a7220 */ /* 0x000fe20000410000 */
[----:B------:R-:W-:Y:S02]  /*5d30*/  FMUL.FTZ R49, R49, R2 ;  /* 0x0000000231317220 */ /* 0x000fe40000410000 */
[----:B------:R-:W-:Y:S01]  /*5d40*/  FMUL.FTZ R47, R47, R56 ;  /* 0x000000382f2f7220 */ /* 0x000fe20000410000 */
[----:B-1----:R-:W-:-:S04]  /*5d50*/  FADD.FTZ R95, -R97, 1 ;  /* 0x3f800000615f7421 */ /* 0x002fc80000010100 */
[----:B------:R-:W-:Y:S01]  /*5d60*/  FFMA.FTZ R124, R119, R95, 1 ;  /* 0x3f800000777c7423 */ /* 0x000fe2000001005f */
[----:B------:R-:W-:-:S03]  /*5d70*/  FFMA.FTZ R95, R65, R122, R70 ;  /* 0x0000007a415f7223 */ /* 0x000fc60000010046 */
[----:B------:R-:W-:Y:S01]  /*5d80*/  FMUL.FTZ R48, R97, R124 ;  /* 0x0000007c61307220 */ /* 0x000fe20000410000 */
[----:B------:R-:W-:-:S06]  /*5d90*/  FMUL.FTZ R121, R95, -1.4426950216293334961 ;  /* 0xbfb8aa3b5f797820 */ /* 0x000fcc0000410000 */
[----:B------:R-:W0:Y:S02]  /*5da0*/  MUFU.EX2 R121, R121 ;  /* 0x0000007900797308 */ /* 0x000e240000000800 */
[----:B0-----:R-:W-:-:S06]  /*5db0*/  FADD.FTZ R119, R121, 1 ;  /* 0x3f80000079777421 */ /* 0x001fcc0000010000 */
[----:B------:R-:W0:Y:S02]  /*5dc0*/  MUFU.RCP R119, R119 ;  /* 0x0000007700777308 */ /* 0x000e240000001000 */
[----:B0-----:R-:W-:-:S04]  /*5dd0*/  FADD.FTZ R124, -R119, 1 ;  /* 0x3f800000777c7421 */ /* 0x001fc80000010100 */
[----:B------:R-:W-:Y:S01]  /*5de0*/  FFMA.FTZ R95, R95, R124, 1 ;  /* 0x3f8000005f5f7423 */ /* 0x000fe2000001007c */
[----:B------:R-:W-:-:S03]  /*5df0*/  FMUL.FTZ R124, R20, R123 ;  /* 0x0000007b147c7220 */ /* 0x000fc60000410000 */
[----:B------:R-:W-:Y:S01]  /*5e00*/  FMUL.FTZ R95, R119, R95 ;  /* 0x0000005f775f7220 */ /* 0x000fe20000410000 */
[----:B------:R-:W-:-:S04]  /*5e10*/  FFMA.FTZ R97, R67, R124, R82 ;  /* 0x0000007c43617223 */ /* 0x000fc80000010052 */
[----:B------:R-:W-:-:S06]  /*5e20*/  FMUL.FTZ R121, R97, -1.4426950216293334961 ;  /* 0xbfb8aa3b61797820 */ /* 0x000fcc0000410000 */
[----:B------:R-:W0:Y:S02]  /*5e30*/  MUFU.EX2 R121, R121 ;  /* 0x0000007900797308 */ /* 0x000e240000000800 */
[----:B0-----:R-:W-:-:S06]  /*5e40*/  FADD.FTZ R123, R121, 1 ;  /* 0x3f800000797b7421 */ /* 0x001fcc0000010000 */
[----:B------:R0:W1:Y:S02]  /*5e50*/  MUFU.RCP R119, R123 ;  /* 0x0000007b00777308 */ /* 0x0000640000001000 */
[----:B0-----:R-:W-:-:S05]  /*5e60*/  SHF.L.U32 R123, R58, 0x10, RZ ;  /* 0x000000103a7b7819 */ /* 0x001fca00000006ff */
[----:B------:R-:W-:Y:S01]  /*5e70*/  FADD.FTZ R123, -R72, R123 ;  /* 0x0000007b487b7221 */ /* 0x000fe20000010100 */
[C---:B------:R-:W-:Y:S01]  /*5e80*/  FMUL.FTZ R72, R20.reuse, R63 ;  /* 0x0000003f14487220 */ /* 0x040fe20000410000 */
[----:B-1----:R-:W-:Y:S02]  /*5e90*/  FADD.FTZ R60, -R119, 1 ;  /* 0x3f800000773c7421 */ /* 0x002fe40000010100 */
[----:B------:R-:W-:Y:S02]  /*5ea0*/  FMUL.FTZ R58, R20, R123 ;  /* 0x0000007b143a7220 */ /* 0x000fe40000410000 */
[----:B------:R-:W-:Y:S02]  /*5eb0*/  FFMA.FTZ R60, R97, R60, 1 ;  /* 0x3f800000613c7423 */ /* 0x000fe4000001003c */
[----:B------:R-:W-:Y:S02]  /*5ec0*/  FFMA.FTZ R82, R67, R58, R82 ;  /* 0x0000003a43527223 */ /* 0x000fe40000010052 */
[----:B------:R-:W-:Y:S01]  /*5ed0*/  FMUL.FTZ R60, R119, R60 ;  /* 0x0000003c773c7220 */ /* 0x000fe20000410000 */
[C-C-:B------:R-:W-:Y:S01]  /*5ee0*/  FFMA.FTZ R119, R65.reuse, R62, R70.reuse ;  /* 0x0000003e41777223 */ /* 0x140fe20000010046 */
[----:B------:R-:W-:-:S03]  /*5ef0*/  FFMA.FTZ R70, R65, R72, R70 ;  /* 0x0000004841467223 */ /* 0x000fc60000010046 */
[----:B------:R-:W-:Y:S01]  /*5f00*/  FMUL.FTZ R121, R119, -1.4426950216293334961 ;  /* 0xbfb8aa3b77797820 */ /* 0x000fe20000410000 */
[----:B------:R-:W-:-:S05]  /*5f10*/  FMUL.FTZ R123, R70, -1.4426950216293334961 ;  /* 0xbfb8aa3b467b7820 */ /* 0x000fca0000410000 */
[----:B------:R-:W0:Y:S08]  /*5f20*/  MUFU.EX2 R121, R121 ;  /* 0x0000007900797308 */ /* 0x000e300000000800 */
[----:B------:R-:W-:Y:S01]  /*5f30*/  MUFU.EX2 R123, R123 ;  /* 0x0000007b007b7308 */ /* 0x000fe20000000800 */
[----:B0-----:R-:W-:Y:S01]  /*5f40*/  FADD.FTZ R97, R121, 1 ;  /* 0x3f80000079617421 */ /* 0x001fe20000010000 */
[----:B------:R-:W-:-:S06]  /*5f50*/  FMUL.FTZ R121, R82, -1.4426950216293334961 ;  /* 0xbfb8aa3b52797820 */ /* 0x000fcc0000410000 */
[----:B------:R-:W0:Y:S08]  /*5f60*/  MUFU.RCP R97, R97 ;  /* 0x0000006100617308 */ /* 0x000e300000001000 */
[----:B------:R-:W1:Y:S01]  /*5f70*/  MUFU.EX2 R121, R121 ;  /* 0x0000007900797308 */ /* 0x000e620000000800 */
[----:B0-----:R-:W-:-:S04]  /*5f80*/  FADD.FTZ R2, -R97, 1 ;  /* 0x3f80000061027421 */ /* 0x001fc80000010100 */
[----:B------:R-:W-:Y:S01]  /*5f90*/  FFMA.FTZ R2, R119, R2, 1 ;  /* 0x3f80000077027423 */ /* 0x000fe20000010002 */
[----:B-1----:R-:W-:-:S03]  /*5fa0*/  FADD.FTZ R119, R121, 1 ;  /* 0x3f80000079777421 */ /* 0x002fc60000010000 */
[----:B------:R-:W-:Y:S01]  /*5fb0*/  FMUL.FTZ R63, R97, R2 ;  /* 0x00000002613f7220 */ /* 0x000fe20000410000 */
[----:B------:R-:W-:Y:S01]  /*5fc0*/  FADD.FTZ R97, R123, 1 ;  /* 0x3f8000007b617421 */ /* 0x000fe20000010000 */
[----:B------:R-:W-:Y:S02]  /*5fd0*/  SHF.L.U32 R2, R61, 0x10, RZ ;  /* 0x000000103d027819 */ /* 0x000fe400000006ff */
[----:B------:R-:W-:Y:S01]  /*5fe0*/  FMUL.FTZ R63, R42, R63 ;  /* 0x0000003f2a3f7220 */ /* 0x000fe20000410000 */
[----:B------:R-:W0:Y:S02]  /*5ff0*/  MUFU.RCP R119, R119 ;  /* 0x0000007700777308 */ /* 0x000e240000001000 */
[----:B------:R-:W-:Y:S02]  /*6000*/  FMUL.FTZ R91, R2, R91 ;  /* 0x0000005b025b7220 */ /* 0x000fe40000410000 */
[----:B------:R-:W1:Y:S04]  /*6010*/  LDS.64 R2, [R3] ;  /* 0x0000000003027984 */ /* 0x000e680000000a00 */
[----:B------:R-:W2:Y:S01]  /*6020*/  MUFU.RCP R97, R97 ;  /* 0x0000006100617308 */ /* 0x000ea20000001000 */
[----:B0-----:R-:W-:-:S04]  /*6030*/  FADD.FTZ R61, -R119, 1 ;  /* 0x3f800000773d7421 */ /* 0x001fc80000010100 */
[----:B------:R-:W-:Y:S01]  /*6040*/  FFMA.FTZ R82, R82, R61, 1 ;  /* 0x3f80000052527423 */ /* 0x000fe2000001003d */
[----:B--2---:R-:W-:-:S04]  /*6050*/  FADD.FTZ R61, -R97, 1 ;  /* 0x3f800000613d7421 */ /* 0x004fc80000010100 */
[----:B------:R-:W-:Y:S01]  /*6060*/  FFMA.FTZ R121, R70, R61, 1 ;  /* 0x3f80000046797423 */ /* 0x000fe2000001003d */
[----:B------:R-:W-:Y:S01]  /*6070*/  SHF.L.U32 R70, R59, 0x10, RZ ;  /* 0x000000103b467819 */ /* 0x000fe200000006ff */
[----:B------:R-:W-:Y:S02]  /*6080*/  FMUL.FTZ R61, R119, R82 ;  /* 0x00000052773d7220 */ /* 0x000fe40000410000 */
[----:B------:R-:W-:Y:S01]  /*6090*/  FMUL.FTZ R59, R97, R121 ;  /* 0x00000079613b7220 */ /* 0x000fe20000410000 */
[----:B------:R-:W-:Y:S01]  /*60a0*/  SHF.L.U32 R97, R45, 0x10, RZ ;  /* 0x000000102d617819 */ /* 0x000fe200000006ff */
[----:B------:R-:W-:Y:S01]  /*60b0*/  FMUL.FTZ R89, R70, R89 ;  /* 0x0000005946597220 */ /* 0x000fe20000410000 */
[----:B------:R-:W-:Y:S01]  /*60c0*/  SHF.L.U32 R70, R55, 0x10, RZ ;  /* 0x0000001037467819 */ /* 0x000fe200000006ff */
[----:B------:R-:W-:Y:S01]  /*60d0*/  FMUL.FTZ R59, R40, R59 ;  /* 0x0000003b283b7220 */ /* 0x000fe20000410000 */
[----:B------:R-:W-:Y:S02]  /*60e0*/  SHF.L.U32 R55, R50, 0x10, RZ ;  /* 0x0000001032377819 */ /* 0x000fe400000006ff */
[----:B------:R-:W-:Y:S01]  /*60f0*/  SHF.L.U32 R50, R51, 0x10, RZ ;  /* 0x0000001033327819 */ /* 0x000fe200000006ff */
[----:B------:R-:W-:Y:S01]  /*6100*/  FMUL.FTZ R57, R70, R57 ;  /* 0x0000003946397220 */ /* 0x000fe20000410000 */
[----:B------:R-:W-:Y:S01]  /*6110*/  SHF.L.U32 R51, R46, 0x10, RZ ;  /* 0x000000102e337819 */ /* 0x000fe200000006ff */
[----:B------:R-:W-:Y:S01]  /*6120*/  FMUL.FTZ R55, R55, R64 ;  /* 0x0000004037377220 */ /* 0x000fe20000410000 */
[----:B------:R-:W-:Y:S01]  /*6130*/  SHF.L.U32 R46, R43, 0x10, RZ ;  /* 0x000000102b2e7819 */ /* 0x000fe200000006ff */
[--C-:B-1----:R-:W-:Y:S01]  /*6140*/  FFMA.FTZ R40, R116, R115, -R2.reuse ;  /* 0x0000007374287223 */ /* 0x102fe20000010802 */
[----:B------:R-:W-:Y:S01]  /*6150*/  SHF.L.U32 R43, R44, 0x10, RZ ;  /* 0x000000102c2b7819 */ /* 0x000fe200000006ff */
[----:B------:R-:W-:Y:S01]  /*6160*/  FMUL.FTZ R45, R51, R52 ;  /* 0x00000034332d7220 */ /* 0x000fe20000410000 */
[----:B------:R-:W-:Y:S01]  /*6170*/  SHF.L.U32 R44, R41, 0x10, RZ ;  /* 0x00000010292c7819 */ /* 0x000fe200000006ff */
[----:B------:R-:W-:Y:S01]  /*6180*/  FMUL.FTZ R53, R50, R53 ;  /* 0x0000003532357220 */ /* 0x000fe20000410000 */
[----:B------:R-:W-:Y:S01]  /*6190*/  FMUL.FTZ R51, R97, R48 ;  /* 0x0000003061337220 */ /* 0x000fe20000410000 */
[----:B------:R-:W-:Y:S01]  /*61a0*/  FMUL.FTZ R95, R46, R95 ;  /* 0x0000005f2e5f7220 */ /* 0x000fe20000410000 */
[----:B------:R-:W-:Y:S01]  /*61b0*/  FMUL.FTZ R41, R43, R60 ;  /* 0x0000003c2b297220 */ /* 0x000fe20000410000 */
[----:B------:R-:W-:Y:S01]  /*61c0*/  FMUL.FTZ R61, R44, R61 ;  /* 0x0000003d2c3d7220 */ /* 0x000fe20000410000 */
[----:B------:R-:W-:Y:S01]  /*61d0*/  FFMA.FTZ R44, R67, R87, -R2 ;  /* 0x00000057432c7223 */ /* 0x000fe20000010802 */
[----:B------:R-:W-:Y:S01]  /*61e0*/  FFMA.FTZ R117, R117, -R3, R40 ;  /* 0x8000000375757223 */ /* 0x000fe20000010028 */
[--C-:B------:R-:W-:Y:S01]  /*61f0*/  FFMA.FTZ R46, R114, R111, -R2.reuse ;  /* 0x0000006f722e7223 */ /* 0x100fe20000010802 */
[----:B------:R-:W-:Y:S01]  /*6200*/  FFMA.FTZ R42, R67, R61, -R2 ;  /* 0x0000003d432a7223 */ /* 0x000fe20000010802 */
[----:B------:R-:W-:Y:S01]  /*6210*/  FFMA.FTZ R43, -R3, R68, R44 ;  /* 0x00000044032b7223 */ /* 0x000fe2000001012c */
        /* <DEDUP_REMOVED lines=28> */
[C---:B------:R-:W-:Y:S01]  /*63e0*/  FMUL.FTZ R117, R20.reuse, R117 ;  /* 0x0000007514757220 */ /* 0x040fe20000410000 */
[----:B------:R-:W-:Y:S01]  /*63f0*/  FMUL.FTZ R2, R20, R43 ;  /* 0x0000002b14027220 */ /* 0x000fe20000410000 */
[-C--:B------:R-:W-:Y:S01]  /*6400*/  FFMA.FTZ R113, R113, -R3.reuse, R46 ;  /* 0x8000000371717223 */ /* 0x080fe2000001002e */
[C---:B------:R-:W-:Y:S01]  /*6410*/  FFMA.FTZ R47, -R3.reuse, R66, R49 ;  /* 0x00000042032f7223 */ /* 0x040fe20000010131 */
[----:B------:R-:W-:Y:S01]  /*6420*/  FFMA.FTZ R109, R112, -R3, R109 ;  /* 0x80000003706d7223 */ /* 0x000fe2000001006d */
[C---:B------:R-:W-:Y:S01]  /*6430*/  FFMA.FTZ R91, -R3.reuse, R88, R91 ;  /* 0x00000058035b7223 */ /* 0x040fe2000001015b */
[----:B------:R-:W-:Y:S01]  /*6440*/  F2FP.BF16.F32.PACK_AB R117, R2, R117 ;  /* 0x000000750275723e */ /* 0x000fe200000010ff */
[C---:B------:R-:W-:Y:S01]  /*6450*/  FMUL.FTZ R113, R20.reuse, R113 ;  /* 0x0000007114717220 */ /* 0x040fe20000410000 */
[----:B------:R-:W-:Y:S01]  /*6460*/  FMUL.FTZ R2, R20, R47 ;  /* 0x0000002f14027220 */ /* 0x000fe20000410000 */
[-C--:B------:R-:W-:Y:S01]  /*6470*/  FFMA.FTZ R49, R110, -R3.reuse, R107 ;  /* 0x800000036e317223 */ /* 0x080fe2000001006b */
[C---:B------:R-:W-:Y:S01]  /*6480*/  FFMA.FTZ R89, -R3.reuse, R86, R89 ;  /* 0x0000005603597223 */ /* 0x040fe20000010159 */
[----:B------:R-:W-:Y:S01]  /*6490*/  FFMA.FTZ R23, R24, -R3, R23 ;  /* 0x8000000318177223 */ /* 0x000fe20000010017 */
[C---:B------:R-:W-:Y:S01]  /*64a0*/  FFMA.FTZ R45, -R3.reuse, R96, R45 ;  /* 0x00000060032d7223 */ /* 0x040fe2000001012d */
[----:B------:R-:W-:Y:S01]  /*64b0*/  F2FP.BF16.F32.PACK_AB R113, R2, R113 ;  /* 0x000000710271723e */ /* 0x000fe200000010ff */
[----:B------:R-:W-:Y:S01]  /*64c0*/  FFMA.FTZ R25, R26, -R3, R25 ;  /* 0x800000031a197223 */ /* 0x000fe20000010019 */
[----:B------:R-:W-:Y:S01]  /*64d0*/  IADD3.X R2, RZ, R37, RZ, P6, !PT ;  /* 0x00000025ff027210 */ /* 0x000fe200037fe4ff */
[-C--:B------:R-:W-:Y:S01]  /*64e0*/  FFMA.FTZ R43, R32, -R3.reuse, R31 ;  /* 0x80000003202b7223 */ /* 0x080fe2000001001f */
[-C--:B------:R-:W-:Y:S01]  /*64f0*/  FFMA.FTZ R105, R108, -R3.reuse, R105 ;  /* 0x800000036c697223 */ /* 0x080fe20000010069 */
[C---:B------:R-:W-:Y:S01]  /*6500*/  FFMA.FTZ R93, -R3.reuse, R84, R93 ;  /* 0x00000054035d7223 */ /* 0x040fe2000001015d */
[-C--:B------:R-:W-:Y:S01]  /*6510*/  FFMA.FTZ R103, R106, -R3.reuse, R103 ;  /* 0x800000036a677223 */ /* 0x080fe20000010067 */
[C---:B------:R-:W-:Y:S01]  /*6520*/  FFMA.FTZ R57, -R3.reuse, R92, R57 ;  /* 0x0000005c03397223 */ /* 0x040fe20000010139 */
[-C--:B------:R-:W-:Y:S01]  /*6530*/  FFMA.FTZ R101, R104, -R3.reuse, R101 ;  /* 0x8000000368657223 */ /* 0x080fe20000010065 */
[C---:B------:R-:W-:Y:S01]  /*6540*/  FFMA.FTZ R55, -R3.reuse, R90, R55 ;  /* 0x0000005a03377223 */ /* 0x040fe20000010137 */
[-C--:B------:R-:W-:Y:S01]  /*6550*/  FFMA.FTZ R99, R102, -R3.reuse, R99 ;  /* 0x8000000366637223 */ /* 0x080fe20000010063 */
[C---:B------:R-:W-:Y:S01]  /*6560*/  FFMA.FTZ R53, -R3.reuse, R94, R53 ;  /* 0x0000005e03357223 */ /* 0x040fe20000010135 */
[-C--:B------:R-:W-:Y:S01]  /*6570*/  FFMA.FTZ R73, R100, -R3.reuse, R73 ;  /* 0x8000000364497223 */ /* 0x080fe20000010049 */
[-C--:B------:R-:W-:Y:S01]  /*6580*/  FFMA.FTZ R35, R98, -R3.reuse, R35 ;  /* 0x8000000362237223 */ /* 0x080fe20000010023 */
[C---:B------:R-:W-:Y:S01]  /*6590*/  FFMA.FTZ R61, -R3.reuse, R118, R61 ;  /* 0x00000076033d7223 */ /* 0x040fe2000001013d */
[C---:B------:R-:W-:Y:S01]  /*65a0*/  FFMA.FTZ R51, -R3.reuse, R120, R51 ;  /* 0x0000007803337223 */ /* 0x040fe20000010133 */
[C---:B------:R-:W-:Y:S01]  /*65b0*/  FFMA.FTZ R95, -R3.reuse, R122, R95 ;  /* 0x0000007a035f7223 */ /* 0x040fe2000001015f */
[-C--:B------:R-:W-:Y:S01]  /*65c0*/  FFMA.FTZ R27, R28, -R3.reuse, R27 ;  /* 0x800000031c1b7223 */ /* 0x080fe2000001001b */
[C---:B------:R-:W-:Y:S01]  /*65d0*/  FFMA.FTZ R65, -R3.reuse, R124, R41 ;  /* 0x0000007c03417223 */ /* 0x040fe20000010129 */
[-C--:B------:R-:W-:Y:S01]  /*65e0*/  FFMA.FTZ R29, R30, -R3.reuse, R29 ;  /* 0x800000031e1d7223 */ /* 0x080fe2000001001d */
[C---:B------:R-:W-:Y:S01]  /*65f0*/  FFMA.FTZ R63, -R3.reuse, R62, R63 ;  /* 0x0000003e033f7223 */ /* 0x040fe2000001013f */
[C---:B------:R-:W-:Y:S01]  /*6600*/  FFMA.FTZ R67, -R3.reuse, R58, R42 ;  /* 0x0000003a03437223 */ /* 0x040fe2000001012a */
[----:B------:R-:W-:Y:S01]  /*6610*/  FFMA.FTZ R87, R34, -R3, R33 ;  /* 0x8000000322577223 */ /* 0x000fe20000010021 */
[----:B------:R-:W-:Y:S01]  /*6620*/  FFMA.FTZ R59, -R3, R72, R59 ;  /* 0x00000048033b7223 */ /* 0x000fe2000001013b */
[C---:B------:R-:W-:Y:S01]  /*6630*/  FMUL.FTZ R109, R20.reuse, R109 ;  /* 0x0000006d146d7220 */ /* 0x040fe20000410000 */
[C---:B------:R-:W-:Y:S01]  /*6640*/  FMUL.FTZ R24, R20.reuse, R91 ;  /* 0x0000005b14187220 */ /* 0x040fe20000410000 */
[C---:B------:R-:W-:Y:S01]  /*6650*/  FMUL.FTZ R49, R20.reuse, R49 ;  /* 0x0000003114317220 */ /* 0x040fe20000410000 */
[C---:B------:R-:W-:Y:S01]  /*6660*/  FMUL.FTZ R40, R20.reuse, R89 ;  /* 0x0000005914287220 */ /* 0x040fe20000410000 */
[C---:B------:R-:W-:Y:S01]  /*6670*/  SHF.L.U64.HI R3, R85.reuse, 0x1, R2 ;  /* 0x0000000155037819 */ /* 0x040fe20000010202 */
[C---:B------:R-:W-:Y:S01]  /*6680*/  FMUL.FTZ R32, R20.reuse, R23 ;  /* 0x0000001714207220 */ /* 0x040fe20000410000 */
[----:B------:R-:W-:Y:S01]  /*6690*/  SHF.L.U32 R2, R85, 0x1, RZ ;  /* 0x0000000155027819 */ /* 0x000fe200000006ff */
[C---:B------:R-:W-:Y:S01]  /*66a0*/  FMUL.FTZ R50, R20.reuse, R45 ;  /* 0x0000002d14327220 */ /* 0x040fe20000410000 */
[C---:B------:R-:W-:Y:S01]  /*66b0*/  FMUL.FTZ R33, R20.reuse, R25 ;  /* 0x0000001914217220 */ /* 0x040fe20000410000 */
[C---:B------:R-:W-:Y:S01]  /*66c0*/  FMUL.FTZ R23, R20.reuse, R43 ;  /* 0x0000002b14177220 */ /* 0x040fe20000410000 */
[----:B------:R-:W-:Y:S01]  /*66d0*/  PRMT R43, R117, 0x7632, R43 ;  /* 0x00007632752b7816 */ /* 0x000fe2000000002b */
[C---:B------:R-:W-:Y:S01]  /*66e0*/  FMUL.FTZ R105, R20.reuse, R105 ;  /* 0x0000006914697220 */ /* 0x040fe20000410000 */
[----:B------:R-:W-:Y:S01]  /*66f0*/  PRMT R45, R113, 0x7632, R45 ;  /* 0x00007632712d7816 */ /* 0x000fe2000000002d */
[C---:B------:R-:W-:Y:S01]  /*6700*/  FMUL.FTZ R42, R20.reuse, R93 ;  /* 0x0000005d142a7220 */ /* 0x040fe20000410000 */
[----:B------:R-:W-:Y:S01]  /*6710*/  IADD3.X R25, RZ, R37, RZ, P5, !PT ;  /* 0x00000025ff197210 */ /* 0x000fe20002ffe4ff */
[----:B------:R-:W-:Y:S01]  /*6720*/  FMUL.FTZ R103, R20, R103 ;  /* 0x0000006714677220 */ /* 0x000fe20000410000 */
[----:B------:R-:W-:Y:S01]  /*6730*/  IADD3 R2, P6, R2, UR24, RZ ;  /* 0x0000001802027c10 */ /* 0x000fe2000ffde0ff */
[----:B------:R-:W-:Y:S01]  /*6740*/  FMUL.FTZ R44, R20, R57 ;  /* 0x00000039142c7220 */ /* 0x000fe20000410000 */
[----:B------:R-:W-:Y:S01]  /*6750*/  F2FP.BF16.F32.PACK_AB R109, R24, R109 ;  /* 0x0000006d186d723e */ /* 0x000fe200000010ff */
[----:B------:R-:W-:Y:S01]  /*6760*/  STG.E.U16 desc[UR18][R38.64], R117 ;  /* 0x0000007526007986 */ /* 0x000fe2000c101512 */
[----:B------:R-:W-:Y:S01]  /*6770*/  F2FP.BF16.F32.PACK_AB R49, R40, R49 ;  /* 0x000000312831723e */ /* 0x000fe200000010ff */
[----:B------:R-:W-:Y:S01]  /*6780*/  FMUL.FTZ R101, R20, R101 ;  /* 0x0000006514657220 */ /* 0x000fe20000410000 */
[C---:B------:R-:W-:Y:S01]  /*6790*/  SHF.L.U64.HI R25, R36.reuse, 0x1, R25 ;  /* 0x0000000124197819 */ /* 0x040fe20000010219 */
[----:B------:R-:W-:Y:S01]  /*67a0*/  STG.E.U16 desc[UR18][R38.64+0x2], R43 ;  /* 0x0000022b26007986 */ /* 0x000fe2000c101512 */
[----:B------:R-:W-:Y:S01]  /*67b0*/  SHF.L.U32 R24, R36, 0x1, RZ ;  /* 0x0000000124187819 */ /* 0x000fe200000006ff */
[C---:B------:R-:W-:Y:S01]  /*67c0*/  FMUL.FTZ R46, R20.reuse, R55 ;  /* 0x00000037142e7220 */ /* 0x040fe20000410000 */
[----:B------:R-:W-:Y:S01]  /*67d0*/  IADD3.X R36, RZ, R37, RZ, P4, !PT ;  /* 0x00000025ff247210 */ /* 0x000fe200027fe4ff */
[----:B------:R-:W-:Y:S01]  /*67e0*/  STG.E.U16 desc[UR18][R38.64+0x4], R113 ;  /* 0x0000047126007986 */ /* 0x000fe2000c101512 */
[----:B------:R-:W-:Y:S01]  /*67f0*/  IADD3.X R3, R3, UR25, RZ, P6, !PT ;  /* 0x0000001903037c10 */ /* 0x000fe2000b7fe4ff */
[----:B------:R-:W-:Y:S01]  /*6800*/  FMUL.FTZ R99, R20, R99 ;  /* 0x0000006314637220 */ /* 0x000fe20000410000 */
[----:B------:R-:W-:Y:S01]  /*6810*/  IADD3 R24, P5, R24, UR24, RZ ;  /* 0x0000001818187c10 */ /* 0x000fe2000ffbe0ff */
[----:B------:R0:W-:Y:S01]  /*6820*/  STG.E.U16 desc[UR18][R38.64+0x6], R45 ;  /* 0x0000062d26007986 */ /* 0x0001e2000c101512 */
[----:B------:R-:W-:Y:S01]  /*6830*/  F2FP.BF16.F32.PACK_AB R105, R42, R105 ;  /* 0x000000692a69723e */ /* 0x000fe200000010ff */
[----:B------:R-:W-:Y:S01]  /*6840*/  FMUL.FTZ R48, R20, R53 ;  /* 0x0000003514307220 */ /* 0x000fe20000410000 */
[----:B------:R-:W-:Y:S01]  /*6850*/  F2FP.BF16.F32.PACK_AB R103, R44, R103 ;  /* 0x000000672c67723e */ /* 0x000fe200000010ff */
[----:B------:R-:W-:Y:S01]  /*6860*/  STG.E.U16 desc[UR18][R2.64], R109 ;  /* 0x0000006d02007986 */ /* 0x000fe2000c101512 */
[C---:B------:R-:W-:Y:S01]  /*6870*/  SHF.L.U64.HI R36, R71.reuse, 0x1, R36 ;  /* 0x0000000147247819 */ /* 0x040fe20000010224 */
[C---:B------:R-:W-:Y:S01]  /*6880*/  FMUL.FTZ R73, R20.reuse, R73 ;  /* 0x0000004914497220 */ /* 0x040fe20000410000 */
[----:B------:R-:W-:Y:S01]  /*6890*/  SHF.L.U32 R71, R71, 0x1, RZ ;  /* 0x0000000147477819 */ /* 0x000fe200000006ff */
[----:B------:R-:W-:Y:S01]  /*68a0*/  STG.E.U16 desc[UR18][R2.64+0x4], R49 ;  /* 0x0000043102007986 */ /* 0x000fe2000c101512 */
[----:B------:R-:W-:Y:S01]  /*68b0*/  IADD3.X R25, R25, UR25, RZ, P5, !PT ;  /* 0x0000001919197c10 */ /* 0x000fe2000affe4ff */
[C---:B------:R-:W-:Y:S01]  /*68c0*/  FMUL.FTZ R41, R20.reuse, R35 ;  /* 0x0000002314297220 */ /* 0x040fe20000410000 */
[----:B------:R-:W-:Y:S01]  /*68d0*/  PRMT R40, R103, 0x7632, R40 ;  /* 0x0000763267287816 */ /* 0x000fe20000000028 */
[C---:B------:R-:W-:Y:S01]  /*68e0*/  FMUL.FTZ R52, R20.reuse, R61 ;  /* 0x0000003d14347220 */ /* 0x040fe20000410000 */
[----:B0-----:R-:W-:Y:S01]  /*68f0*/  PRMT R39, R109, 0x7632, R39 ;  /* 0x000076326d277816 */ /* 0x001fe20000000027 */
[C---:B------:R-:W-:Y:S01]  /*6900*/  FMUL.FTZ R35, R20.reuse, R51 ;  /* 0x0000003314237220 */ /* 0x040fe20000410000 */
[----:B------:R-:W-:Y:S01]  /*6910*/  PRMT R38, R49, 0x7632, R38 ;  /* 0x0000763231267816 */ /* 0x000fe20000000026 */
[----:B------:R-:W-:Y:S01]  /*6920*/  FMUL.FTZ R34, R20, R95 ;  /* 0x0000005f14227220 */ /* 0x000fe20000410000 */
[----:B------:R-:W-:Y:S01]  /*6930*/  F2FP.BF16.F32.PACK_AB R101, R46, R101 ;  /* 0x000000652e65723e */ /* 0x000fe200000010ff */
[----:B------:R0:W-:Y:S01]  /*6940*/  STG.E.U16 desc[UR18][R2.64+0x2], R39 ;  /* 0x0000022702007986 */ /* 0x0001e2000c101512 */
[----:B------:R-:W-:Y:S01]  /*6950*/  F2FP.BF16.F32.PACK_AB R99, R48, R99 ;  /* 0x000000633063723e */ /* 0x000fe200000010ff */
[----:B------:R-:W-:Y:S01]  /*6960*/  FMUL.FTZ R30, R20, R27 ;  /* 0x0000001b141e7220 */ /* 0x000fe20000410000 */
[----:B------:R-:W-:Y:S01]  /*6970*/  F2FP.BF16.F32.PACK_AB R73, R50, R73 ;  /* 0x000000493249723e */ /* 0x000fe200000010ff */
[----:B------:R1:W-:Y:S01]  /*6980*/  STG.E.U16 desc[UR18][R2.64+0x6], R38 ;  /* 0x0000062602007986 */ /* 0x0003e2000c101512 */
[----:B------:R-:W-:Y:S01]  /*6990*/  F2FP.BF16.F32.PACK_AB R41, R52, R41 ;  /* 0x000000293429723e */ /* 0x000fe200000010ff */
[----:B------:R-:W-:Y:S01]  /*69a0*/  FMUL.FTZ R28, R20, R29 ;  /* 0x0000001d141c7220 */ /* 0x000fe20000410000 */
[----:B------:R-:W-:Y:S01]  /*69b0*/  F2FP.BF16.F32.PACK_AB R32, R35, R32 ;  /* 0x000000202320723e */ /* 0x000fe200000010ff */
[----:B------:R-:W-:Y:S01]  /*69c0*/  STG.E.U16 desc[UR18][R24.64], R105 ;  /* 0x0000006918007986 */ /* 0x000fe2000c101512 */
[----:B------:R-:W-:Y:S01]  /*69d0*/  F2FP.BF16.F32.PACK_AB R33, R34, R33 ;  /* 0x000000212221723e */ /* 0x000fe200000010ff */
[C---:B------:R-:W-:Y:S01]  /*69e0*/  FMUL.FTZ R31, R20.reuse, R65 ;  /* 0x00000041141f7220 */ /* 0x040fe20000410000 */
[C---:B------:R-:W-:Y:S01]  /*69f0*/  FMUL.FTZ R29, R20.reuse, R63 ;  /* 0x0000003f141d7220 */ /* 0x040fe20000410000 */
[----:B------:R-:W-:Y:S01]  /*6a00*/  STG.E.U16 desc[UR18][R24.64+0x4], R103 ;  /* 0x0000046718007986 */ /* 0x000fe2000c101512 */
[----:B0-----:R-:W-:Y:S01]  /*6a10*/  PRMT R39, R99, 0x7632, R39 ;  /* 0x0000763263277816 */ /* 0x001fe20000000027 */
[C---:B------:R-:W-:Y:S01]  /*6a20*/  FMUL.FTZ R26, R20.reuse, R67 ;  /* 0x00000043141a7220 */ /* 0x040fe20000410000 */
[C---:B------:R-:W-:Y:S01]  /*6a30*/  FMUL.FTZ R27, R20.reuse, R87 ;  /* 0x00000057141b7220 */ /* 0x040fe20000410000 */
[----:B-1----:R-:W-:Y:S01]  /*6a40*/  PRMT R3, R105, 0x7632, R3 ;  /* 0x0000763269037816 */ /* 0x002fe20000000003 */
[----:B------:R-:W-:Y:S01]  /*6a50*/  STG.E.U16 desc[UR18][R24.64+0x6], R40 ;  /* 0x0000062818007986 */ /* 0x000fe2000c101512 */
[----:B------:R-:W-:Y:S01]  /*6a60*/  IADD3.X R38, RZ, R37, RZ, P3, !PT ;  /* 0x00000025ff267210 */ /* 0x000fe20001ffe4ff */
[----:B------:R-:W-:Y:S01]  /*6a70*/  FMUL.FTZ R20, R20, R59 ;  /* 0x0000003b14147220 */ /* 0x000fe20000410000 */
[----:B------:R-:W-:Y:S01]  /*6a80*/  IADD3 R2, P3, R71, UR24, RZ ;  /* 0x0000001847027c10 */ /* 0x000fe2000ff7e0ff */
[----:B------:R0:W-:Y:S01]  /*6a90*/  STG.E.U16 desc[UR18][R24.64+0x2], R3 ;  /* 0x0000020318007986 */ /* 0x0001e2000c101512 */
[----:B------:R-:W-:-:S02]  /*6aa0*/  SHF.L.U64.HI R38, R83, 0x1, R38 ;  /* 0x0000000153267819 */ /* 0x000fc40000010226 */
[----:B------:R-:W-:Y:S02]  /*6ab0*/  SHF.L.U32 R83, R83, 0x1, RZ ;  /* 0x0000000153537819 */ /* 0x000fe400000006ff */
[----:B------:R-:W-:Y:S02]  /*6ac0*/  F2FP.BF16.F32.PACK_AB R30, R31, R30 ;  /* 0x0000001e1f1e723e */ /* 0x000fe400000010ff */
[----:B------:R-:W-:Y:S02]  /*6ad0*/  F2FP.BF16.F32.PACK_AB R28, R29, R28 ;  /* 0x0000001c1d1c723e */ /* 0x000fe400000010ff */
[----:B------:R-:W-:Y:S02]  /*6ae0*/  F2FP.BF16.F32.PACK_AB R26, R26, R23 ;  /* 0x000000171a1a723e */ /* 0x000fe400000010ff */
[----:B------:R-:W-:Y:S02]  /*6af0*/  F2FP.BF16.F32.PACK_AB R20, R20, R27 ;  /* 0x0000001b1414723e */ /* 0x000fe400000010ff */
[----:B0-----:R-:W-:-:S02]  /*6b00*/  IADD3.X R3, R36, UR25, RZ, P3, !PT ;  /* 0x0000001924037c10 */ /* 0x001fc40009ffe4ff */
[----:B------:R-:W-:Y:S02]  /*6b10*/  PRMT R25, R101, 0x7632, R25 ;  /* 0x0000763265197816 */ /* 0x000fe40000000019 */
[-C--:B------:R-:W-:Y:S01]  /*6b20*/  IADD3.X R36, RZ, R37.reuse, RZ, P2, !PT ;  /* 0x00000025ff247210 */ /* 0x080fe200017fe4ff */
[----:B------:R-:W-:Y:S01]  /*6b30*/  STG.E.U16 desc[UR18][R2.64], R101 ;  /* 0x0000006502007986 */ /* 0x000fe2000c101512 */
[----:B------:R-:W-:Y:S02]  /*6b40*/  IADD3 R24, P3, R83, UR24, RZ ;  /* 0x0000001853187c10 */ /* 0x000fe4000ff7e0ff */
[C---:B------:R-:W-:Y:S01]  /*6b50*/  SHF.L.U64.HI R36, R69.reuse, 0x1, R36 ;  /* 0x0000000145247819 */ /* 0x040fe20000010224 */
[----:B------:R0:W-:Y:S01]  /*6b60*/  STG.E.U16 desc[UR18][R2.64+0x2], R25 ;  /* 0x0000021902007986 */ /* 0x0001e2000c101512 */
[----:B------:R-:W-:Y:S02]  /*6b70*/  SHF.L.U32 R69, R69, 0x1, RZ ;  /* 0x0000000145457819 */ /* 0x000fe400000006ff */
[----:B------:R-:W-:Y:S01]  /*6b80*/  IADD3.X R37, RZ, R37, RZ, P1, !PT ;  /* 0x00000025ff257210 */ /* 0x000fe20000ffe4ff */
[----:B------:R-:W-:Y:S01]  /*6b90*/  STG.E.U16 desc[UR18][R2.64+0x4], R99 ;  /* 0x0000046302007986 */ /* 0x000fe2000c101512 */
[----:B------:R-:W-:-:S02]  /*6ba0*/  PRMT R29, R28, 0x7632, R29 ;  /* 0x000076321c1d7816 */ /* 0x000fc4000000001d */
[C---:B------:R-:W-:Y:S01]  /*6bb0*/  SHF.L.U64.HI R37, R0.reuse, 0x1, R37 ;  /* 0x0000000100257819 */ /* 0x040fe20000010225 */
[----:B------:R1:W-:Y:S01]  /*6bc0*/  STG.E.U16 desc[UR18][R2.64+0x6], R39 ;  /* 0x0000062702007986 */ /* 0x0003e2000c101512 */
[----:B------:R-:W-:Y:S02]  /*6bd0*/  SHF.L.U32 R0, R0, 0x1, RZ ;  /* 0x0000000100007819 */ /* 0x000fe400000006ff */
[----:B0-----:R-:W-:Y:S02]  /*6be0*/  IADD3.X R25, R38, UR25, RZ, P3, !PT ;  /* 0x0000001926197c10 */ /* 0x001fe40009ffe4ff */
[----:B------:R-:W-:-:S03]  /*6bf0*/  PRMT R38, R41, 0x7632, R38 ;  /* 0x0000763229267816 */ /* 0x000fc60000000026 */
[----:B------:R-:W-:Y:S01]  /*6c00*/  STG.E.U16 desc[UR18][R24.64], R73 ;  /* 0x0000004918007986 */ /* 0x000fe2000c101512 */
[----:B-1----:R-:W-:-:S03]  /*6c10*/  PRMT R3, R73, 0x7632, R3 ;  /* 0x0000763249037816 */ /* 0x002fc60000000003 */
[----:B------:R-:W-:Y:S01]  /*6c20*/  STG.E.U16 desc[UR18][R24.64+0x4], R41 ;  /* 0x0000042918007986 */ /* 0x000fe2000c101512 */
[----:B------:R-:W-:-:S03]  /*6c30*/  IADD3 R2, P2, R69, UR24, RZ ;  /* 0x0000001845027c10 */ /* 0x000fc6000ff5e0ff */
[----:B------:R0:W-:Y:S04]  /*6c40*/  STG.E.U16 desc[UR18][R24.64+0x2], R3 ;  /* 0x0000020318007986 */ /* 0x0001e8000c101512 */
[----:B------:R1:W-:Y:S01]  /*6c50*/  STG.E.U16 desc[UR18][R24.64+0x6], R38 ;  /* 0x0000062618007986 */ /* 0x0003e2000c101512 */
[----:B0-----:R-:W-:Y:S02]  /*6c60*/  IADD3.X R3, R36, UR25, RZ, P2, !PT ;  /* 0x0000001924037c10 */ /* 0x001fe400097fe4ff */
[----:B-1----:R-:W-:-:S03]  /*6c70*/  PRMT R25, R32, 0x7632, R25 ;  /* 0x0000763220197816 */ /* 0x002fc60000000019 */
[----:B------:R-:W-:Y:S01]  /*6c80*/  STG.E.U16 desc[UR18][R2.64], R32 ;  /* 0x0000002002007986 */ /* 0x000fe2000c101512 */
[----:B------:R-:W-:Y:S02]  /*6c90*/  IADD3 R24, P1, R0, UR24, RZ ;  /* 0x0000001800187c10 */ /* 0x000fe4000ff3e0ff */
[----:B------:R-:W-:Y:S01]  /*6ca0*/  PRMT R0, R33, 0x7632, R0 ;  /* 0x0000763221007816 */ /* 0x000fe20000000000 */
[----:B------:R0:W-:Y:S04]  /*6cb0*/  STG.E.U16 desc[UR18][R2.64+0x2], R25 ;  /* 0x0000021902007986 */ /* 0x0001e8000c101512 */
[----:B------:R-:W-:Y:S04]  /*6cc0*/  STG.E.U16 desc[UR18][R2.64+0x4], R33 ;  /* 0x0000042102007986 */ /* 0x000fe8000c101512 */
[----:B------:R1:W-:Y:S01]  /*6cd0*/  STG.E.U16 desc[UR18][R2.64+0x6], R0 ;  /* 0x0000060002007986 */ /* 0x0003e2000c101512 */
[----:B0-----:R-:W-:-:S02]  /*6ce0*/  IADD3.X R25, R37, UR25, RZ, P1, !PT ;  /* 0x0000001925197c10 */ /* 0x001fc40008ffe4ff */
[----:B------:R-:W-:-:S03]  /*6cf0*/  IADD3 R22, P1, R22, UR24, RZ ;  /* 0x0000001816167c10 */ /* 0x000fc6000ff3e0ff */
[----:B------:R2:W-:Y:S01]  /*6d00*/  STG.E.U16 desc[UR18][R24.64], R30 ;  /* 0x0000001e18007986 */ /* 0x0005e2000c101512 */
[----:B------:R-:W-:Y:S02]  /*6d10*/  IADD3.X R23, R21, UR25, RZ, P1, !PT ;  /* 0x0000001915177c10 */ /* 0x000fe40008ffe4ff */
[----:B-1----:R-:W-:Y:S01]  /*6d20*/  PRMT R3, R30, 0x7632, R3 ;  /* 0x000076321e037816 */ /* 0x002fe20000000003 */
[----:B------:R2:W-:Y:S01]  /*6d30*/  STG.E.U16 desc[UR18][R24.64+0x4], R28 ;  /* 0x0000041c18007986 */ /* 0x0005e2000c101512 */
[----:B------:R-:W-:Y:S02]  /*6d40*/  PRMT R0, R26, 0x7632, R0 ;  /* 0x000076321a007816 */ /* 0x000fe40000000000 */
[----:B------:R-:W-:Y:S01]  /*6d50*/  PRMT R2, R20, 0x7632, R2 ;  /* 0x0000763214027816 */ /* 0x000fe20000000002 */
[----:B------:R2:W-:Y:S04]  /*6d60*/  STG.E.U16 desc[UR18][R24.64+0x2], R3 ;  /* 0x0000020318007986 */ /* 0x0005e8000c101512 */
[----:B------:R2:W-:Y:S04]  /*6d70*/  STG.E.U16 desc[UR18][R24.64+0x6], R29 ;  /* 0x0000061d18007986 */ /* 0x0005e8000c101512 */
[----:B------:R2:W-:Y:S04]  /*6d80*/  STG.E.U16 desc[UR18][R22.64], R26 ;  /* 0x0000001a16007986 */ /* 0x0005e8000c101512 */
[----:B------:R2:W-:Y:S04]  /*6d90*/  STG.E.U16 desc[UR18][R22.64+0x2], R0 ;  /* 0x0000020016007986 */ /* 0x0005e8000c101512 */
[----:B------:R2:W-:Y:S04]  /*6da0*/  STG.E.U16 desc[UR18][R22.64+0x4], R20 ;  /* 0x0000041416007986 */ /* 0x0005e8000c101512 */
[----:B------:R2:W-:Y:S01]  /*6db0*/  STG.E.U16 desc[UR18][R22.64+0x6], R2 ;  /* 0x0000060216007986 */ /* 0x0005e2000c101512 */
[----:B------:R-:W-:Y:S05]  /*6dc0*/  @!P0 BRA `(.L_x_1381) ;  /* 0xffffff9800308947 */ /* 0x000fea000383ffff */
.L_x_1371:
        /* <DEDUP_REMOVED lines=38> */
[----:B------:R-:W-:Y:S01]  /*7030*/  IMAD.WIDE.U32 R10, P0, R3, -0x77777778, R8 ;  /* 0x88888888030a7825 */ /* 0x000fe20007800008 */
[----:B------:R-:W-:Y:S02]  /*7040*/  VIMNMX.U32 R13, R6, 0x20, !PT ;  /* 0x00000020060d7848 */ /* 0x000fe40007fe0000 */
[----:B------:R-:W-:Y:S01]  /*7050*/  LEA R7, R7, R12, 0x2 ;  /* 0x0000000c07077211 */ /* 0x000fe200078e10ff */
[----:B------:R-:W-:Y:S01]  /*7060*/  IMAD.WIDE.U32 R8, R3, -0x77777777, RZ ;  /* 0x8888888903087825 */ /* 0x000fe200078e00ff */
[----:B------:R-:W-:Y:S02]  /*7070*/  IADD3.X R17, RZ, RZ, RZ, P0, !PT ;  /* 0x000000ffff117210 */ /* 0x000fe400007fe4ff */
[----:B------:R-:W-:-:S02]  /*7080*/  MOV R16, R11 ;  /* 0x0000000b00107202 */ /* 0x000fc40000000f00 */
[----:B------:R-:W-:Y:S02]  /*7090*/  IADD3 RZ, P1, R9, R10, RZ ;  /* 0x0000000a09ff7210 */ /* 0x000fe40007f3e0ff */
[----:B------:R-:W-:Y:S02]  /*70a0*/  IADD3 R8, R13, R14, RZ ;  /* 0x0000000e0d087210 */ /* 0x000fe40007ffe0ff */
[----:B------:R-:W-:Y:S01]  /*70b0*/  SHF.L.U32 R12, R0, 0x7, RZ ;  /* 0x00000007000c7819 */ /* 0x000fe200000006ff */
[----:B------:R-:W-:Y:S01]  /*70c0*/  IMAD.WIDE.U32.X R16, R4, -0x77777778, R16, P1 ;  /* 0x8888888804107825 */ /* 0x000fe200008e0410 */
[----:B------:R-:W-:Y:S02]  /*70d0*/  SHF.L.U32 R13, R0, 0x1, RZ ;  /* 0x00000001000d7819 */ /* 0x000fe400000006ff */
[----:B------:R-:W-:Y:S01]  /*70e0*/  ISETP.LT.U32.AND P0, PT, R20, 0x4, PT ;  /* 0x000000041400780c */ /* 0x000fe20003f01070 */
[----:B------:R-:W-:Y:S01]  /*70f0*/  IMAD.WIDE.U32 R14, R8, -0x77777777, RZ ;  /* 0x88888889080e7825 */ /* 0x000fe200078e00ff */
[----:B------:R-:W-:-:S02]  /*7100*/  LOP3.LUT R12, R12, 0x780, RZ, 0xc0, !PT ;  /* 0x000007800c0c7812 */ /* 0x000fc400078ec0ff */
[----:B------:R-:W-:Y:S02]  /*7110*/  LOP3.LUT R10, R13, 0x1e, RZ, 0xc0, !PT ;  /* 0x0000001e0d0a7812 */ /* 0x000fe400078ec0ff */
[----:B------:R-:W-:Y:S02]  /*7120*/  ISETP.LT.AND.EX P0, PT, R21, RZ, PT, P0 ;  /* 0x000000ff1500720c */ /* 0x000fe40003f01300 */
[----:B------:R-:W-:Y:S02]  /*7130*/  IADD3 R9, R5, 0x3c, RZ ;  /* 0x0000003c05097810 */ /* 0x000fe40007ffe0ff */
[----:B------:R-:W-:Y:S02]  /*7140*/  SHF.R.U64 R24, R16, 0x3, R17 ;  /* 0x0000000310187819 */ /* 0x000fe40000001211 */
[----:B------:R-:W-:Y:S02]  /*7150*/  IADD3 R18, R12, UR6, RZ ;  /* 0x000000060c127c10 */ /* 0x000fe4000fffe0ff */
[----:B------:R-:W-:-:S02]  /*7160*/  LOP3.LUT R13, R6, R10, RZ, 0x3c, !PT ;  /* 0x0000000a060d7212 */ /* 0x000fc400078e3cff */
[----:B------:R-:W-:Y:S02]  /*7170*/  SEL R23, R20, 0x4, P0 ;  /* 0x0000000414177807 */ /* 0x000fe40000000000 */
[----:B------:R-:W-:Y:S02]  /*7180*/  SEL R26, R21, RZ, P0 ;  /* 0x000000ff151a7207 */ /* 0x000fe40000000000 */
[-C--:B------:R-:W-:Y:S02]  /*7190*/  LOP3.LUT R11, R5, R10.reuse, RZ, 0x3c, !PT ;  /* 0x0000000a050b7212 */ /* 0x080fe400078e3cff */
[----:B------:R-:W-:Y:S02]  /*71a0*/  LOP3.LUT R19, R9, R10, RZ, 0x3c, !PT ;  /* 0x0000000a09137212 */ /* 0x000fe400078e3cff */
[----:B------:R-:W-:Y:S02]  /*71b0*/  IADD3 R16, P0, R2, 0xf, RZ ;  /* 0x0000000f02107810 */ /* 0x000fe40007f1e0ff */
[----:B------:R-:W-:-:S02]  /*71c0*/  LEA.HI R22, R15, 0x1, RZ, 0x1c ;  /* 0x000000010f167811 */ /* 0x000fc400078fe0ff */
[C---:B------:R-:W-:Y:S02]  /*71d0*/  IADD3 R17, P1, R2.reuse, 0x1e, RZ ;  /* 0x0000001e02117810 */ /* 0x040fe40007f3e0ff */
[----:B------:R-:W-:Y:S02]  /*71e0*/  IADD3 R49, P2, R2, 0x2d, RZ ;  /* 0x0000002d02317810 */ /* 0x000fe40007f5e0ff */
[----:B------:R-:W-:Y:S02]  /*71f0*/  IADD3 R24, R24, 0x1, RZ ;  /* 0x0000000118187810 */ /* 0x000fe40007ffe0ff */
[-C--:B------:R-:W-:Y:S02]  /*7200*/  LEA R12, R13, R18.reuse, 0x2 ;  /* 0x000000120d0c7211 */ /* 0x080fe400078e10ff */
[-C--:B------:R-:W-:Y:S02]  /*7210*/  LEA R11, R11, R18.reuse, 0x2 ;  /* 0x000000120b0b7211 */ /* 0x080fe400078e10ff */
[----:B------:R-:W-:Y:S01]  /*7220*/  LEA R13, R19, R18, 0x2 ;  /* 0x00000012130d7211 */ /* 0x000fe200078e10ff */
[----:B------:R-:W-:Y:S01]  /*7230*/  IMAD.X R19, RZ, RZ, RZ, P0 ;  /* 0x000000ffff137224 */ /* 0x000fe200000e06ff */
        /* <DEDUP_REMOVED lines=10> */
.L_x_1398:
        /* <DEDUP_REMOVED lines=8> */
[----:B------:R-:W-:Y:S02]  /*7360*/  ISETP.GE.U32.AND P0, PT, R3, 0x2d, PT ;  /* 0x0000002d0300780c */ /* 0x000fe40003f06070 */
[----:B------:R-:W-:Y:S02]  /*7370*/  ISETP.NE.AND.EX P1, PT, RZ, RZ, PT, P1 ;  /* 0x000000ffff00720c */ /* 0x000fe40003f25310 */
[----:B------:R-:W-:Y:S02]  /*7380*/  IADD3 R26, P2, R15, R14, RZ ;  /* 0x0000000e0f1a7210 */ /* 0x000fe40007f5e0ff */
[----:B------:R-:W-:Y:S02]  /*7390*/  ISETP.GE.U32.AND.EX P0, PT, R4, RZ, PT, P0 ;  /* 0x000000ff0400720c */ /* 0x000fe40003f06100 */
[----:B------:R-:W-:-:S02]  /*73a0*/  MOV R52, RZ ;  /* 0x000000ff00347202 */ /* 0x000fc40000000f00 */
[----:B------:R-:W-:Y:S02]  /*73b0*/  MOV R48, R2 ;  /* 0x0000000200307202 */ /* 0x000fe40000000f00 */
        /* <DEDUP_REMOVED lines=28> */
.L_x_1385:
[----:B------:R-:W-:Y:S05]  /*7580*/  BSYNC B1 ;  /* 0x0000000000017941 */ /* 0x000fea0003800000 */
.L_x_1384:
        /* <DEDUP_REMOVED lines=18> */
.L_x_1388:
        /* <DEDUP_REMOVED lines=55> */
.L_x_1387:
[----:B------:R-:W-:Y:S05]  /*7a20*/  BSYNC B1 ;  /* 0x0000000000017941 */ /* 0x000fea0003800000 */
.L_x_1386:
        /* <DEDUP_REMOVED lines=35> */
.L_x_1390:
[----:B------:R-:W-:Y:S05]  /*7c60*/  BSYNC B1 ;  /* 0x0000000000017941 */ /* 0x000fea0003800000 */
.L_x_1389:
        /* <DEDUP_REMOVED lines=15> */
.L_x_1383:
[----:B------:R-:W-:Y:S05]  /*7d60*/  BSYNC B0 ;  /* 0x0000000000007941 */ /* 0x000fea0003800000 */
.L_x_1382:
        /* <DEDUP_REMOVED lines=15> */
[----:B0-----:R-:W-:Y:S02]  /*7e60*/  MOV R25, 0xffff ;  /* 0x0000ffff00197802 */ /* 0x001fe40000000f00 */
[----:B------:R-:W-:Y:S02]  /*7e70*/  MOV R30, 0xffff ;  /* 0x0000ffff001e7802 */ /* 0x000fe40000000f00 */
[----:B------:R-:W-:Y:S01]  /*7e80*/  MOV R32, 0xffff ;  /* 0x0000ffff00207802 */ /* 0x000fe20000000f00 */
[----:B--2---:R-:W0:Y:S01]  /*7e90*/  SHFL.BFLY PT, R29, R26, 0x8, 0x101f ;  /* 0x0d101f001a1d7f89 */ /* 0x004e2200000e0000 */
[----:B------:R-:W-:Y:S02]  /*7ea0*/  MOV R31, 0xffff ;  /* 0x0000ffff001f7802 */ /* 0x000fe40000000f00 */
[----:B------:R-:W-:Y:S01]  /*7eb0*/  MOV R39, 0xffff ;  /* 0x0000ffff00277802 */ /* 0x000fe20000000f00 */
        /* <DEDUP_REMOVED lines=15> */
.L_x_1407:
        /* <DEDUP_REMOVED lines=20> */
[----:B---3--:R-:W-:Y:S02]  /*80f0*/  MOV R30, 0xffff ;  /* 0x0000ffff001e7802 */ /* 0x008fe40000000f00 */
        /* <DEDUP_REMOVED lines=20> */
.L_x_1417:
        /* <DEDUP_REMOVED lines=14> */
[----:B--2---:R-:W-:Y:S02]  /*8320*/  MOV R30, 0xffff ;  /* 0x0000ffff001e7802 */ /* 0x004fe40000000f00 */
[----:B------:R-:W-:Y:S02]  /*8330*/  MOV R32, 0xffff ;  /* 0x0000ffff00207802 */ /* 0x000fe40000000f00 */
[----:B------:R-:W-:Y:S01]  /*8340*/  MOV R25, 0xffff ;  /* 0x0000ffff00197802 */ /* 0x000fe20000000f00 */
[----:B0-----:R-:W0:Y:S01]  /*8350*/  SHFL.BFLY PT, R36, R33, 0x8, 0x101f ;  /* 0x0d101f0021247f89 */ /* 0x001e2200000e0000 */
[----:B------:R-:W-:Y:S02]  /*8360*/  MOV R31, 0xffff ;  /* 0x0000ffff001f7802 */ /* 0x000fe40000000f00 */
[----:B------:R-:W-:Y:S01]  /*8370*/  MOV R34, 0xffff ;  /* 0x0000ffff00227802 */ /* 0x000fe20000000f00 */
        /* <DEDUP_REMOVED lines=15> */
.L_x_1427:
[----:B----4-:R-:W-:Y:S01]  /*8470*/  FADD.FTZ R30, R42, R32 ;  /* 0x000000202a1e7221 */ /* 0x010fe20000010000 */
[----:B------:R-:W-:Y:S02]  /*8480*/  @!P2 F2FP.BF16.F32.PACK_AB R25, RZ, R33 ;  /* 0x00000021ff19a23e */ /* 0x000fe400000010ff */
[----:B------:R-:W-:Y:S02]  /*8490*/  MOV R33, R18 ;  /* 0x0000001200217202 */ /* 0x000fe40000000f00 */
[----:B------:R-:W-:Y:S01]  /*84a0*/  @!P2 F2FP.BF16.F32.PACK_AB R30, RZ, R30 ;  /* 0x0000001eff1ea23e */ /* 0x000fe200000010ff */
[----:B------:R4:W-:Y:S04]  /*84b0*/  @!P2 STG.E.U16 desc[UR18][R26.64+0x78], R25 ;  /* 0x000078191a00a986 */ /* 0x0009e8000c101512 */
[----:B------:R4:W-:Y:S02]  /*84c0*/  @!P2 STG.E.U16 desc[UR18][R28.64+0x78], R30 ;  /* 0x0000781e1c00a986 */ /* 0x0009e4000c101512 */
.L_x_1393:
[----:B------:R-:W-:Y:S05]  /*84d0*/  BSYNC B0 ;  /* 0x0000000000007941 */ /* 0x000fea0003800000 */
.L_x_1392:
        /* <DEDUP_REMOVED lines=11> */
[----:B------:R-:W-:Y:S02]  /*8590*/  @P0 IADD3 R35, R33, 0x1e, RZ ;  /* 0x0000001e21230810 */ /* 0x000fe40007ffe0ff */
[----:B------:R-:W-:Y:S02]  /*85a0*/  CS2R R44, SRZ ;  /* 0x00000000002c7805 */ /* 0x000fe4000001ff00 */
[----:B------:R-:W-:Y:S02]  /*85b0*/  @P0 LEA R36, R47, UR6, 0x7 ;  /* 0x000000062f240c11 */ /* 0x000fe4000f8e38ff */
[----:B------:R-:W-:Y:S02]  /*85c0*/  @P0 LOP3.LUT R35, R35, R10, RZ, 0x3c, !PT ;  /* 0x0000000a23230212 */ /* 0x000fe400078e3cff */
[----:B------:R-:W-:Y:S02]  /*85d0*/  @P0 IADD3 R29, R33, 0x3c, RZ ;  /* 0x0000003c211d0810 */ /* 0x000fe40007ffe0ff */
[----:B------:R-:W-:-:S02]  /*85e0*/  @P0 LEA R35, R35, R36, 0x2 ;  /* 0x0000002423230211 */ /* 0x000fc400078e10ff */
[----:B------:R-:W-:Y:S02]  /*85f0*/  @P0 LEA R28, R47, UR6, 0x7 ;  /* 0x000000062f1c0c11 */ /* 0x000fe4000f8e38ff */
[----:B------:R-:W-:Y:S01]  /*8600*/  @P0 LOP3.LUT R29, R29, R10, RZ, 0x3c, !PT ;  /* 0x0000000a1d1d0212 */ /* 0x000fe200078e3cff */
[----:B------:R-:W4:Y:S01]  /*8610*/  @P0 LDS R38, [R35+0x780] ;  /* 0x0007800023260984 */ /* 0x000f220000000800 */
[----:B------:R-:W-:Y:S02]  /*8620*/  @P0 IADD3 R39, R33, 0x5a, RZ ;  /* 0x0000005a21270810 */ /* 0x000fe40007ffe0ff */
[----:B------:R-:W-:Y:S01]  /*8630*/  @P0 LEA R29, R29, R28, 0x2 ;  /* 0x0000001c1d1d0211 */ /* 0x000fe200078e10ff */
[----:B------:R5:W1:Y:S01]  /*8640*/  @P0 LDS R37, [R35] ;  /* 0x0000000023250984 */ /* 0x000a620000000800 */
[----:B------:R-:W-:Y:S02]  /*8650*/  @P0 LOP3.LUT R39, R39, R10, RZ, 0x3c, !PT ;  /* 0x0000000a27270212 */ /* 0x000fe400078e3cff */
[----:B------:R-:W-:Y:S01]  /*8660*/  MOV R32, 0xffff ;  /* 0x0000ffff00207802 */ /* 0x000fe20000000f00 */
[----:B------:R-:W-:Y:S01]  /*8670*/  @P0 LDS R48, [R29+0x780] ;  /* 0x000780001d300984 */ /* 0x000fe20000000800 */
[----:B------:R-:W-:Y:S01]  /*8680*/  @P0 LEA R28, R39, R28, 0x2 ;  /* 0x0000001c271c0211 */ /* 0x000fe200078e10ff */
[----:B------:R-:W-:Y:S01]  /*8690*/  HFMA2.MMA R39, -RZ, RZ, 0, 0 ;  /* 0x00000000ff277435 */ /* 0x000fe200000001ff */
[----:B0-----:R-:W-:Y:S01]  /*86a0*/  MOV R25, 0xffff ;  /* 0x0000ffff00197802 */ /* 0x001fe20000000f00 */
[----:B------:R-:W-:Y:S01]  /*86b0*/  @P0 LDS R46, [R29] ;  /* 0x000000001d2e0984 */ /* 0x000fe20000000800 */
[----:B------:R-:W-:-:S02]  /*86c0*/  MOV R40, RZ ;  /* 0x000000ff00287202 */ /* 0x000fc40000000f00 */
[----:B------:R-:W-:Y:S01]  /*86d0*/  MOV R31, 0xffff ;  /* 0x0000ffff001f7802 */ /* 0x000fe20000000f00 */
[----:B------:R-:W-:Y:S01]  /*86e0*/  @P0 LDS R52, [R28] ;  /* 0x000000001c340984 */ /* 0x000fe20000000800 */
[----:B------:R-:W-:Y:S02]  /*86f0*/  MOV R30, 0xffff ;  /* 0x0000ffff001e7802 */ /* 0x000fe40000000f00 */
[----:B------:R-:W-:Y:S01]  /*8700*/  MOV R34, 0xffff ;  /* 0x0000ffff00227802 */ /* 0x000fe20000000f00 */
[----:B---3--:R-:W0:Y:S01]  /*8710*/  SHFL.BFLY PT, R32, R27, 0x8, 0x101f ;  /* 0x0d101f001b207f89 */ /* 0x008e2200000e0000 */
[----:B-----5:R-:W-:Y:S02]  /*8720*/  MOV R35, 0xffff ;  /* 0x0000ffff00237802 */ /* 0x020fe40000000f00 */
[----:B------:R-:W-:Y:S01]  /*8730*/  MOV R36, 0xffff ;  /* 0x0000ffff00247802 */ /* 0x000fe20000000f00 */
[----:B------:R0:W-:Y:S01]  /*8740*/  @P0 LDS R54, [R28+0x780] ;  /* 0x000780001c360984 */ /* 0x0001e20000000800 */
[----:B------:R-:W-:-:S02]  /*8750*/  MOV R50, RZ ;  /* 0x000000ff00327202 */ /* 0x000fc40000000f00 */
[----:B------:R-:W-:Y:S01]  /*8760*/  MOV R43, 0xffff ;  /* 0x0000ffff002b7802 */ /* 0x000fe20000000f00 */
[----:B--2---:R-:W2:Y:S01]  /*8770*/  SHFL.BFLY PT, R29, R26, 0x8, 0x101f ;  /* 0x0d101f001a1d7f89 */ /* 0x004ea200000e0000 */
[----:B----4-:R-:W-:Y:S02]  /*8780*/  @P0 MOV R40, R38 ;  /* 0x0000002600280202 */ /* 0x010fe40000000f00 */
[----:B------:R-:W-:Y:S02]  /*8790*/  MOV R38, 0xffff ;  /* 0x0000ffff00267802 */ /* 0x000fe40000000f00 */
[----:B-1----:R-:W-:Y:S01]  /*87a0*/  @P0 MOV R39, R37 ;  /* 0x0000002500270202 */ /* 0x002fe20000000f00 */
[----:B------:R-:W1:Y:S01]  /*87b0*/  SHFL.BFLY PT, R41, R40, 0x8, 0x101f ;  /* 0x0d101f0028297f89 */ /* 0x000e6200000e0000 */
[----:B0-----:R-:W-:Y:S01]  /*87c0*/  FADD.FTZ R28, R32, R27 ;  /* 0x0000001b201c7221 */ /* 0x001fe20000010000 */
[----:B------:R-:W-:Y:S02]  /*87d0*/  MOV R37, 0xffff ;  /* 0x0000ffff00257802 */ /* 0x000fe40000000f00 */
[----:B------:R-:W-:Y:S01]  /*87e0*/  @P0 MOV R45, R48 ;  /* 0x00000030002d0202 */ /* 0x000fe20000000f00 */
[----:B------:R-:W0:Y:S01]  /*87f0*/  SHFL.BFLY PT, R42, R39, 0x8, 0x101f ;  /* 0x0d101f00272a7f89 */ /* 0x000e2200000e0000 */
[----:B------:R-:W-:Y:S01]  /*8800*/  HFMA2.MMA R48, -RZ, RZ, 0, 0 ;  /* 0x00000000ff307435 */ /* 0x000fe200000001ff */
[----:B------:R-:W-:Y:S01]  /*8810*/  @P0 MOV R44, R46 ;  /* 0x0000002e002c0202 */ /* 0x000fe20000000f00 */
[----:B--2---:R-:W-:Y:S01]  /*8820*/  FADD.FTZ R29, R29, R26 ;  /* 0x0000001a1d1d7221 */ /* 0x004fe20000010000 */
[----:B------:R-:W2:Y:S03]  /*8830*/  SHFL.BFLY PT, R46, R45, 0x8, 0x101f ;  /* 0x0d101f002d2e7f89 */ /* 0x000ea600000e0000 */
[----:B------:R-:W-:Y:S01]  /*8840*/  @P0 MOV R48, R52 ;  /* 0x0000003400300202 */ /* 0x000fe20000000f00 */
[----:B------:R-:W3:Y:S04]  /*8850*/  SHFL.BFLY PT, R51, R44, 0x8, 0x101f ;  /* 0x0d101f002c337f89 */ /* 0x000ee800000e0000 */
[----:B------:R-:W4:Y:S01]  /*8860*/  SHFL.BFLY PT, R32, R28, 0x4, 0x101f ;  /* 0x0c901f001c207f89 */ /* 0x000f2200000e0000 */
[----:B------:R-:W-:-:S03]  /*8870*/  @P0 MOV R50, R54 ;  /* 0x0000003600320202 */ /* 0x000fc60000000f00 */
        /* <DEDUP_REMOVED lines=8> */
[----:B---3--:R-:W-:-:S03]  /*8900*/  FADD.FTZ R51, R51, R44 ;  /* 0x0000002c33337221 */ /* 0x008fc60000010000 */
[----:B------:R-:W3:Y:S01]  /*8910*/  SHFL.BFLY PT, R45, R46, 0x4, 0x101f ;  /* 0x0c901f002e2d7f89 */ /* 0x000ee200000e0000 */
[----:B----4-:R-:W-:-:S03]  /*8920*/  FADD.FTZ R27, R28, R32 ;  /* 0x000000201c1b7221 */ /* 0x010fc60000010000 */
[----:B------:R-:W4:Y:S01]  /*8930*/  SHFL.BFLY PT, R44, R51, 0x4, 0x101f ;  /* 0x0c901f00332c7f89 */ /* 0x000f2200000e0000 */
[----:B------:R-:W-:Y:S01]  /*8940*/  MOV R32, 0xffff ;  /* 0x0000ffff00207802 */ /* 0x000fe20000000f00 */
[----:B-----5:R-:W-:Y:S02]  /*8950*/  FADD.FTZ R26, R29, R26 ;  /* 0x0000001a1d1a7221 */ /* 0x020fe40000010000 */
[----:B------:R-:W5:Y:S01]  /*8960*/  SHFL.BFLY PT, R57, R50, 0x8, 0x101f ;  /* 0x0d101f0032397f89 */ /* 0x000f6200000e0000 */
[----:B------:R-:W-:Y:S02]  /*8970*/  MOV R29, 0xffff ;  /* 0x0000ffff001d7802 */ /* 0x000fe40000000f00 */
[----:B------:R-:W-:Y:S01]  /*8980*/  MOV R28, 0xffff ;  /* 0x0000ffff001c7802 */ /* 0x000fe20000000f00 */
[----:B------:R-:W5:Y:S01]  /*8990*/  SHFL.BFLY PT, R32, R27, 0x2, 0x101f ;  /* 0x0c501f001b207f89 */ /* 0x000f6200000e0000 */
[----:B-1----:R-:W-:Y:S01]  /*89a0*/  FADD.FTZ R55, R55, R48 ;  /* 0x0000003037377221 */ /* 0x002fe20000010000 */
[----:B------:R-:W-:Y:S01]  /*89b0*/  MOV R48, 0xffff ;  /* 0x0000ffff00307802 */ /* 0x000fe20000000f00 */
[----:B0-----:R-:W-:Y:S01]  /*89c0*/  FADD.FTZ R40, R41, R40 ;  /* 0x0000002829287221 */ /* 0x001fe20000010000 */
[----:B------:R-:W0:Y:S01]  /*89d0*/  SHFL.BFLY PT, R29, R26, 0x2, 0x101f ;  /* 0x0c501f001a1d7f89 */ /* 0x000e2200000e0000 */
[----:B--2---:R-:W-:-:S03]  /*89e0*/  FADD.FTZ R39, R42, R39 ;  /* 0x000000272a277221 */ /* 0x004fc60000010000 */
[----:B------:R-:W1:Y:S01]  /*89f0*/  SHFL.BFLY PT, R43, R40, 0x2, 0x101f ;  /* 0x0c501f00282b7f89 */ /* 0x000e6200000e0000 */
[----:B------:R-:W-:Y:S01]  /*8a00*/  MOV R42, 0xffff ;  /* 0x0000ffff002a7802 */ /* 0x000fe20000000f00 */
[----:B---3--:R-:W-:Y:S01]  /*8a10*/  FADD.FTZ R45, R46, R45 ;  /* 0x0000002d2e2d7221 */ /* 0x008fe20000010000 */
[----:B------:R-:W-:Y:S01]  /*8a20*/  MOV R46, 0xffff ;  /* 0x0000ffff002e7802 */ /* 0x000fe20000000f00 */
[----:B------:R-:W2:Y:S01]  /*8a30*/  SHFL.BFLY PT, R28, R39, 0x2, 0x101f ;  /* 0x0c501f00271c7f89 */ /* 0x000ea200000e0000 */
[----:B----4-:R-:W-:-:S03]  /*8a40*/  FADD.FTZ R44, R51, R44 ;  /* 0x0000002c332c7221 */ /* 0x010fc60000010000 */
[----:B------:R-:W3:Y:S01]  /*8a50*/  SHFL.BFLY PT, R48, R55, 0x4, 0x101f ;  /* 0x0c901f0037307f89 */ /* 0x000ee200000e0000 */
[----:B------:R-:W-:Y:S01]  /*8a60*/  IADD3 R25, R33, R14, RZ ;  /* 0x0000000e21197210 */ /* 0x000fe20007ffe0ff */
[----:B-----5:R-:W-:Y:S01]  /*8a70*/  FADD.FTZ R57, R57, R50 ;  /* 0x0000003239397221 */ /* 0x020fe20000010000 */
[----:B------:R-:W-:Y:S01]  /*8a80*/  MOV R50, 0xffff ;  /* 0x0000ffff00327802 */ /* 0x000fe20000000f00 */
[----:B------:R-:W4:Y:S01]  /*8a90*/  SHFL.BFLY PT, R51, R44, 0x2, 0x101f ;  /* 0x0c501f002c337f89 */ /* 0x000f2200000e0000 */
[----:B------:R-:W-:-:S03]  /*8aa0*/  FADD.FTZ R36, R27, R32 ;  /* 0x000000201b247221 */ /* 0x000fc60000010000 */
[----:B------:R-:W5:Y:S01]  /*8ab0*/  SHFL.BFLY PT, R46, R45, 0x2, 0x101f ;  /* 0x0c501f002d2e7f89 */ /* 0x000f6200000e0000 */
[----:B0-----:R-:W-:-:S03]  /*8ac0*/  FADD.FTZ R35, R26, R29 ;  /* 0x0000001d1a237221 */ /* 0x001fc60000010000 */
[----:B------:R-:W0:Y:S01]  /*8ad0*/  SHFL.BFLY PT, R50, R57, 0x4, 0x101f ;  /* 0x0c901f0039327f89 */ /* 0x000e2200000e0000 */
[----:B------:R-:W0:Y:S01]  /*8ae0*/  LDC.64 R26, c[0x0][0x218] ;  /* 0x00008600ff1a7b82 */ /* 0x000e220000000a00 */
[----:B-1----:R-:W-:Y:S02]  /*8af0*/  FADD.FTZ R43, R40, R43 ;  /* 0x0000002b282b7221 */ /* 0x002fe40000010000 */
[----:B------:R-:W1:Y:S01]  /*8b00*/  SHFL.BFLY PT, R37, R36, 0x1, 0x101f ;  /* 0x0c301f0024257f89 */ /* 0x000e6200000e0000 */
[----:B------:R-:W-:Y:S01]  /*8b10*/  MOV R40, 0xffff ;  /* 0x0000ffff00287802 */ /* 0x000fe20000000f00 */
[----:B--2---:R-:W-:Y:S02]  /*8b20*/  FADD.FTZ R41, R39, R28 ;  /* 0x0000001c27297221 */ /* 0x004fe40000010000 */
[----:B------:R-:W2:Y:S01]  /*8b30*/  SHFL.BFLY PT, R38, R35, 0x1, 0x101f ;  /* 0x0c301f0023267f89 */ /* 0x000ea200000e0000 */
[----:B------:R-:W-:Y:S01]  /*8b40*/  MOV R39, 0xffff ;  /* 0x0000ffff00277802 */ /* 0x000fe20000000f00 */
[----:B------:R-:W2:Y:S01]  /*8b50*/  LDC.64 R28, c[0x0][0x220] ;  /* 0x00008800ff1c7b82 */ /* 0x000ea20000000a00 */
[----:B---3--:R-:W-:Y:S01]  /*8b60*/  FADD.FTZ R48, R55, R48 ;  /* 0x0000003037307221 */ /* 0x008fe20000010000 */
[----:B------:R-:W3:Y:S01]  /*8b70*/  SHFL.BFLY PT, R40, R41, 0x1, 0x101f ;  /* 0x0c301f0029287f89 */ /* 0x000ee200000e0000 */
[----:B------:R-:W-:Y:S01]  /*8b80*/  MOV R55, 0xffff ;  /* 0x0000ffff00377802 */ /* 0x000fe20000000f00 */
[----:B----4-:R-:W-:Y:S01]  /*8b90*/  FADD.FTZ R51, R44, R51 ;  /* 0x000000332c337221 */ /* 0x010fe20000010000 */
[----:B------:R-:W-:Y:S01]  /*8ba0*/  MOV R44, 0xffff ;  /* 0x0000ffff002c7802 */ /* 0x000fe20000000f00 */
[----:B------:R-:W4:Y:S01]  /*8bb0*/  SHFL.BFLY PT, R42, R43, 0x1, 0x101f ;  /* 0x0c301f002b2a7f89 */ /* 0x000f2200000e0000 */
[----:B-----5:R-:W-:Y:S01]  /*8bc0*/  FADD.FTZ R45, R45, R46 ;  /* 0x0000002e2d2d7221 */ /* 0x020fe20000010000 */
[----:B------:R-:W-:-:S02]  /*8bd0*/  IMAD.MOV.U32 R46, RZ, RZ, 0xffff ;  /* 0x0000ffffff2e7424 */ /* 0x000fc400078e00ff */
[----:B------:R-:W5:Y:S01]  /*8be0*/  SHFL.BFLY PT, R39, R48, 0x2, 0x101f ;  /* 0x0c501f0030277f89 */ /* 0x000f6200000e0000 */
[----:B0-----:R-:W-:Y:S01]  /*8bf0*/  FADD.FTZ R50, R57, R50 ;  /* 0x0000003239327221 */ /* 0x001fe20000010000 */
[----:B------:R-:W-:Y:S02]  /*8c00*/  IMAD.WIDE R26, R25, 0x2, R26 ;  /* 0x00000002191a7825 */ /* 0x000fe400078e021a */
[----:B------:R-:W0:Y:S02]  /*8c10*/  SHFL.BFLY PT, R44, R51, 0x1, 0x101f ;  /* 0x0c301f00332c7f89 */ /* 0x000e2400000e0000 */
[----:B-1----:R-:W-:Y:S02]  /*8c20*/  FADD.FTZ R36, R36, R37 ;  /* 0x0000002524247221 */ /* 0x002fe40000010000 */
[----:B------:R-:W1:Y:S01]  /*8c30*/  SHFL.BFLY PT, R46, R45, 0x1, 0x101f ;  /* 0x0c301f002d2e7f89 */ /* 0x000e6200000e0000 */
[----:B--2---:R-:W-:-:S03]  /*8c40*/  FADD.FTZ R35, R35, R38 ;  /* 0x0000002623237221 */ /* 0x004fc60000010000 */
[----:B------:R-:W2:Y:S01]  /*8c50*/  SHFL.BFLY PT, R55, R50, 0x2, 0x101f ;  /* 0x0c501f0032377f89 */ /* 0x000ea200000e0000 */
[----:B------:R-:W-:Y:S01]  /*8c60*/  @!P0 F2FP.BF16.F32.PACK_AB R33, RZ, R36 ;  /* 0x00000024ff21823e */ /* 0x000fe200000010ff */
[----:B------:R-:W-:-:S04]  /*8c70*/  IMAD.WIDE R28, R25, 0x2, R28 ;  /* 0x00000002191c7825 */ /* 0x000fc800078e021c */
[----:B---3--:R-:W-:Y:S01]  /*8c80*/  FADD.FTZ R40, R41, R40 ;  /* 0x0000002829287221 */ /* 0x008fe20000010000 */
[----:B------:R-:W-:Y:S02]  /*8c90*/  @!P0 F2FP.BF16.F32.PACK_AB R32, RZ, R35 ;  /* 0x00000023ff20823e */ /* 0x000fe400000010ff */
[----:B------:R-:W-:Y:S01]  /*8ca0*/  PRMT R34, R33, 0x7610, R34 ;  /* 0x0000761021227816 */ /* 0x000fe20000000022 */
[----:B----4-:R-:W-:Y:S01]  /*8cb0*/  FADD.FTZ R30, R43, R42 ;  /* 0x0000002a2b1e7221 */ /* 0x010fe20000010000 */
[----:B------:R-:W-:Y:S01]  /*8cc0*/  @!P0 F2FP.BF16.F32.PACK_AB R25, RZ, R40 ;  /* 0x00000028ff19823e */ /* 0x000fe200000010ff */
[----:B------:R-:W-:Y:S01]  /*8cd0*/  @!P0 STG.E.U16 desc[UR18][R26.64], R32 ;  /* 0x000000201a008986 */ /* 0x000fe2000c101512 */
[----:B------:R-:W-:Y:S01]  /*8ce0*/  MOV R36, 0xffff ;  /* 0x0000ffff00247802 */ /* 0x000fe20000000f00 */
[----:B-----5:R-:W-:Y:S01]  /*8cf0*/  FADD.FTZ R39, R48, R39 ;  /* 0x0000002730277221 */ /* 0x020fe20000010000 */
[----:B------:R-:W-:Y:S01]  /*8d00*/  @!P0 F2FP.BF16.F32.PACK_AB R30, RZ, R30 ;  /* 0x0000001eff1e823e */ /* 0x000fe200000010ff */
[----:B------:R3:W-:Y:S01]  /*8d10*/  @!P0 STG.E.U16 desc[UR18][R28.64], R34 ;  /* 0x000000221c008986 */ /* 0x0007e2000c101512 */
[----:B0-----:R-:W-:-:S03]  /*8d20*/  FADD.FTZ R31, R51, R44 ;  /* 0x0000002c331f7221 */ /* 0x001fc60000010000 */
[----:B------:R-:W0:Y:S01]  /*8d30*/  SHFL.BFLY PT, R36, R39, 0x1, 0x101f ;  /* 0x0c301f0027247f89 */ /* 0x000e2200000e0000 */
[----:B-1----:R-:W-:Y:S01]  /*8d40*/  FADD.FTZ R33, R45, R46 ;  /* 0x0000002e2d217221 */ /* 0x002fe20000010000 */
        /* <DEDUP_REMOVED lines=8> */
[----:B0-----:R-:W-:-:S03]  /*8dd0*/  FADD.FTZ R36, R39, R36 ;  /* 0x0000002427247221 */ /* 0x001fc60000010000 */
[----:B------:R1:W0:Y:S04]  /*8de0*/  SHFL.BFLY PT, R32, R50, 0x1, 0x101f ;  /* 0x0c301f0032207f89 */ /* 0x00022800000e0000 */
[----:B------:R1:W-:Y:S02]  /*8df0*/  @!P0 STG.E.U16 desc[UR18][R28.64+0x78], R33 ;  /* 0x000078211c008986 */ /* 0x0003e4000c101512 */
.L_x_1461:
[----:B01----:R-:W-:Y:S01]  /*8e00*/  FADD.FTZ R30, R50, R32 ;  /* 0x00000020321e7221 */ /* 0x003fe20000010000 */
[----:B------:R-:W-:-:S04]  /*8e10*/  @!P0 F2FP.BF16.F32.PACK_AB R25, RZ, R36 ;  /* 0x00000024ff19823e */ /* 0x000fc800000010ff */
[----:B------:R-:W-:Y:S01]  /*8e20*/  @!P0 F2FP.BF16.F32.PACK_AB R30, RZ, R30 ;  /* 0x0000001eff1e823e */ /* 0x000fe200000010ff */
[----:B------:R0:W-:Y:S04]  /*8e30*/  @!P0 STG.E.U16 desc[UR18][R26.64+0xb4], R25 ;  /* 0x0000b4191a008986 */ /* 0x0001e8000c101512 */
[----:B------:R0:W-:Y:S02]  /*8e40*/  @!P0 STG.E.U16 desc[UR18][R28.64+0xb4], R30 ;  /* 0x0000b41e1c008986 */ /* 0x0001e4000c101512 */
.L_x_1391:
[----:B------:R-:W-:Y:S05]  /*8e50*/  WARPSYNC.ALL ;  /* 0x0000000000007948 */ /* 0x000fea0003800000 */
[----:B------:R-:W-:Y:S01]  /*8e60*/  IADD3 R14, R14, 0x800, RZ ;  /* 0x000008000e0e7810 */ /* 0x000fe20007ffe0ff */
[----:B------:R-:W-:Y:S03]  /*8e70*/  BAR.SYNC.DEFER_BLOCKING 0x0 ;  /* 0x0000000000007b1d */ /* 0x000fe60000010000 */
[----:B------:R-:W-:-:S13]  /*8e80*/  ISETP.GE.AND P0, PT, R14, UR16, PT ;  /* 0x000000100e007c0c */ /* 0x000fda000bf06270 */
[----:B------:R-:W-:Y:S05]  /*8e90*/  @!P0 BRA `(.L_x_1398) ;  /* 0xffffffe400108947 */ /* 0x000fea000383ffff */
[----:B------:R-:W-:Y:S05]  /*8ea0*/  EXIT ;  /* 0x000000000000794d */ /* 0x000fea0003800000 */
.L_x_1394:
[----:B------:R-:W-:Y:S01]  /*8eb0*/  HFMA2.MMA R31, -RZ, RZ, 0, 4.76837158203125e-07 ;  /* 0x00000008ff1f7435 */ /* 0x000fe200000001ff */
[----:B--2---:R-:W-:Y:S02]  /*8ec0*/  MOV R34, R26 ;  /* 0x0000001a00227202 */ /* 0x004fe40000000f00 */
[----:B------:R-:W-:Y:S02]  /*8ed0*/  MOV R30, 0x101f ;  /* 0x0000101f001e7802 */ /* 0x000fe40000000f00 */
[----:B0-----:R-:W-:-:S07]  /*8ee0*/  MOV R25, 0xffff ;  /* 0x0000ffff00197802 */ /* 0x001fce0000000f00 */
[----:B-1-3--:R-:W-:Y:S05]  /*8ef0*/  WARPSYNC.COLLECTIVE R25, `(.L_x_1399) ;  /* 0x0000000019087348 */ /* 0x00afea0003c00000 */
[----:B------:R0:W2:Y:S02]  /*8f00*/  SHFL.BFLY P3, R32, R34, R31, R30 ;  /* 0x0c00001f22207389 */ /* 0x0000a4000006001e */
[----:B0123--:R-:W-:Y:S01]  /*8f10*/  ENDCOLLECTIVE ;  /* 0x000000000000791b */ /* 0x00ffe20003800000 */
.L_x_1399:
[----:B------:R-:W-:Y:S02]  /*8f20*/  MOV R34, R27 ;  /* 0x0000001b00227202 */ /* 0x000fe40000000f00 */
[----:B------:R-:W-:-:S07]  /*8f30*/  MOV R29, R32 ;  /* 0x00000020001d7202 */ /* 0x000fce0000000f00 */
[----:B------:R-:W-:Y:S05]  /*8f40*/  WARPSYNC.COLLECTIVE R25, `(.L_x_1400) ;  /* 0x0000000019087348 */ /* 0x000fea0003c00000 */
[----:B------:R0:W1:Y:S02]  /*8f50*/  SHFL.BFLY P3, R32, R34, R31, R30 ;  /* 0x0c00001f22207389 */ /* 0x000064000006001e */
[----:B01----:R-:W-:Y:S01]  /*8f60*/  ENDCOLLECTIVE ;  /* 0x000000000000791b */ /* 0x003fe20003800000 */
.L_x_1400:
[----:B------:R-:W-:Y:S01]  /*8f70*/  FADD.FTZ R29, R29, R26 ;  /* 0x0000001a1d1d7221 */ /* 0x000fe20000010000 */
[----:B------:R-:W-:-:S04]  /*8f80*/  HFMA2.MMA R31, -RZ, RZ, 0, 2.384185791015625e-07 ;  /* 0x00000004ff1f7435 */ /* 0x000fc800000001ff */
[----:B------:R-:W-:Y:S02]  /*8f90*/  MOV R34, R29 ;  /* 0x0000001d00227202 */ /* 0x000fe40000000f00 */
[----:B------:R-:W-:-:S07]  /*8fa0*/  MOV R28, R32 ;  /* 0x00000020001c7202 */ /* 0x000fce0000000f00 */
[----:B------:R-:W-:Y:S05]  /*8fb0*/  WARPSYNC.COLLECTIVE R25, `(.L_x_1401) ;  /* 0x0000000019087348 */ /* 0x000fea0003c00000 */
[----:B------:R0:W1:Y:S02]  /*8fc0*/  SHFL.BFLY P3, R32, R34, R31, R30 ;  /* 0x0c00001f22207389 */ /* 0x000064000006001e */
[----:B01----:R-:W-:Y:S01]  /*8fd0*/  ENDCOLLECTIVE ;  /* 0x000000000000791b */ /* 0x003fe20003800000 */
.L_x_1401:
[----:B------:R-:W-:-:S05]  /*8fe0*/  FADD.FTZ R28, R28, R27 ;  /* 0x0000001b1c1c7221 */ /* 0x000fca0000010000 */
[----:B------:R-:W-:Y:S02]  /*8ff0*/  MOV R34, R28 ;  /* 0x0000001c00227202 */ /* 0x000fe40000000f00 */
[----:B------:R-:W-:-:S07]  /*9000*/  MOV R36, R32 ;  /* 0x0000002000247202 */ /* 0x000fce0000000f00 */
[----:B------:R-:W-:Y:S05]  /*9010*/  WARPSYNC.COLLECTIVE R25, `(.L_x_1402) ;  /* 0x0000000019087348 */ /* 0x000fea0003c00000 */
[----:B------:R0:W1:Y:S02]  /*9020*/  SHFL.BFLY P3, R32, R34, R31, R30 ;  /* 0x0c00001f22207389 */ /* 0x000064000006001e */
[----:B01----:R-:W-:Y:S01]  /*9030*/  ENDCOLLECTIVE ;  /* 0x000000000000791b */ /* 0x003fe20003800000 */
.L_x_1402:
[----:B------:R-:W-:Y:S01]  /*9040*/  FADD.FTZ R36, R29, R36 ;  /* 0x000000241d247221 */ /* 0x000fe20000010000 */
[----:B------:R-:W-:-:S04]  /*9050*/  HFMA2.MMA R31, -RZ, RZ, 0, 1.1920928955078125e-07 ;  /* 0x00000002ff1f7435 */ /* 0x000fc800000001ff */
[----:B------:R-:W-:Y:S02]  /*9060*/  MOV R34, R36 ;  /* 0x0000002400227202 */ /* 0x000fe40000000f00 */
[----:B------:R-:W-:-:S07]  /*9070*/  MOV R33, R32 ;  /* 0x0000002000217202 */ /* 0x000fce0000000f00 */
[----:B------:R-:W-:Y:S05]  /*9080*/  WARPSYNC.COLLECTIVE R25, `(.L_x_1403) ;  /* 0x0000000019087348 */ /* 0x000fea0003c00000 */
[----:B------:R0:W1:Y:S02]  /*9090*/  SHFL.BFLY P3, R32, R34, R31, R30 ;  /* 0x0c00001f22207389 */ /* 0x000064000006001e */
[----:B01----:R-:W-:Y:S01]  /*90a0*/  ENDCOLLECTIVE ;  /* 0x000000000000791b */ /* 0x003fe20003800000 */
.L_x_1403:
[----:B------:R-:W-:-:S05]  /*90b0*/  FADD.FTZ R33, R28, R33 ;  /* 0x000000211c217221 */ /* 0x000fca0000010000 */
[----:B------:R-:W-:Y:S02]  /*90c0*/  MOV R34, R33 ;  /* 0x0000002100227202 */ /* 0x000fe40000000f00 */
[----:B------:R-:W-:-:S07]  /*90d0*/  MOV R35, R32 ;  /* 0x0000002000237202 */ /* 0x000fce0000000f00 */
[----:B------:R-:W-:Y:S05]  /*90e0*/  WARPSYNC.COLLECTIVE R25, `(.L_x_1404) ;  /* 0x0000000019087348 */ /* 0x000fea0003c00000 */
[----:B------:R0:W1:Y:S02]  /*90f0*/  SHFL.BFLY P3, R32, R34, R31, R30 ;  /* 0x0c00001f22207389 */ /* 0x000064000006001e */
[----:B01----:R-:W-:Y:S01]  /*9100*/  ENDCOLLECTIVE ;  /* 0x000000000000791b */ /* 0x003fe20003800000 */
.L_x_1404:
[----:B------:R-:W-:Y:S01]  /*9110*/  FADD.FTZ R35, R36, R35 ;  /* 0x0000002324237221 */ /* 0x000fe20000010000 */
[----:B------:R-:W-:-:S04]  /*9120*/  HFMA2.MMA R31, -RZ, RZ, 0, 5.9604644775390625e-08 ;  /* 0x00000001ff1f7435 */ /* 0x000fc800000001ff */
[----:B------:R-:W-:Y:S02]  /*9130*/  MOV R34, R35 ;  /* 0x0000002300227202 */ /* 0x000fe40000000f00 */
[----:B------:R-:W-:-:S07]  /*9140*/  MOV R26, R32 ;  /* 0x00000020001a7202 */ /* 0x000fce0000000f00 */
[----:B------:R-:W-:Y:S05]  /*9150*/  WARPSYNC.COLLECTIVE R25, `(.L_x_1405) ;  /* 0x0000000019087348 */ /* 0x000fea0003c00000 */
[----:B------:R0:W1:Y:S02]  /*9160*/  SHFL.BFLY P3, R32, R34, R31, R30 ;  /* 0x0c00001f22207389 */ /* 0x000064000006001e */
[----:B01----:R-:W-:Y:S01]  /*9170*/  ENDCOLLECTIVE ;  /* 0x000000000000791b */ /* 0x003fe20003800000 */
.L_x_1405:
[----:B------:R-:W-:-:S05]  /*9180*/  FADD.FTZ R37, R33, R26 ;  /* 0x0000001a21257221 */ /* 0x000fca0000010000 */
[----:B------:R-:W-:Y:S02]  /*9190*/  MOV R34, R37 ;  /* 0x0000002500227202 */ /* 0x000fe40000000f00 */
[----:B------:R-:W-:-:S07]  /*91a0*/  MOV R38, R32 ;  /* 0x0000002000267202 */ /* 0x000fce0000000f00 */
[----:B------:R-:W-:Y:S05]  /*91b0*/  WARPSYNC.COLLECTIVE R25, `(.L_x_1406) ;  /* 0x0000000019087348 */ /* 0x000fea0003c00000 */
[----:B------:R0:W1:Y:S02]  /*91c0*/  SHFL.BFLY P3, R32, R34, R31, R30 ;  /* 0x0c00001f22207389 */ /* 0x000064000006001e */
[----:B01----:R-:W-:Y:S01]  /*91d0*/  ENDCOLLECTIVE ;  /* 0x000000000000791b */ /* 0x003fe20003800000 */
.L_x_1406:
[----:B------:R-:W-:Y:S01]  /*91e0*/  FADD.FTZ R38, R35, R38 ;  /* 0x0000002623267221 */ /* 0x000fe20000010000 */
[----:B------:R-:W-:Y:S06]  /*91f0*/  BRA `(.L_x_1407) ;  /* 0xffffffec006c7947 */ /* 0x000fec000383ffff */
.L_x_1395:
        /* <DEDUP_REMOVED lines=8> */
.L_x_1409:
[----:B------:R-:W-:Y:S05]  /*9280*/  BSYNC B1 ;  /* 0x0000000000017941 */ /* 0x000fea0003800000 */
.L_x_1408:
[----:B------:R-:W-:Y:S01]  /*9290*/  HFMA2.MMA R31, -RZ, RZ, 0, 4.76837158203125e-07 ;  /* 0x00000008ff1f7435 */ /* 0x000fe200000001ff */
[----:B------:R-:W-:Y:S02]  /*92a0*/  MOV R34, R35 ;  /* 0x0000002300227202 */ /* 0x000fe40000000f00 */
[----:B------:R-:W-:Y:S02]  /*92b0*/  MOV R30, 0x101f ;  /* 0x0000101f001e7802 */ /* 0x000fe40000000f00 */
[----:B------:R-:W-:Y:S02]  /*92c0*/  MOV R25, 0xffff ;  /* 0x0000ffff00197802 */ /* 0x000fe40000000f00 */
[----:B------:R-:W-:-:S07]  /*92d0*/  MOV R36, R32 ;  /* 0x0000002000247202 */ /* 0x000fce0000000f00 */
[----:B------:R-:W-:Y:S05]  /*92e0*/  WARPSYNC.COLLECTIVE R25, `(.L_x_1410) ;  /* 0x0000000019087348 */ /* 0x000fea0003c00000 */
[----:B------:R0:W1:Y:S02]  /*92f0*/  SHFL.BFLY P3, R32, R34, R31, R30 ;  /* 0x0c00001f22207389 */ /* 0x000064000006001e */
[----:B01----:R-:W-:Y:S01]  /*9300*/  ENDCOLLECTIVE ;  /* 0x000000000000791b */ /* 0x003fe20003800000 */
.L_x_1410:
[----:B------:R-:W-:Y:S01]  /*9310*/  FADD.FTZ R36, R36, R33 ;  /* 0x0000002124247221 */ /* 0x000fe20000010000 */
[----:B------:R-:W-:-:S04]  /*9320*/  HFMA2.MMA R31, -RZ, RZ, 0, 2.384185791015625e-07 ;  /* 0x00000004ff1f7435 */ /* 0x000fc800000001ff */
[----:B------:R-:W-:Y:S02]  /*9330*/  MOV R34, R36 ;  /* 0x0000002400227202 */ /* 0x000fe40000000f00 */
[----:B------:R-:W-:-:S07]  /*9340*/  MOV R38, R32 ;  /* 0x0000002000267202 */ /* 0x000fce0000000f00 */
[----:B------:R-:W-:Y:S05]  /*9350*/  WARPSYNC.COLLECTIVE R25, `(.L_x_1411) ;  /* 0x0000000019087348 */ /* 0x000fea0003c00000 */
[----:B------:R0:W1:Y:S02]  /*9360*/  SHFL.BFLY P3, R32, R34, R31, R30 ;  /* 0x0c00001f22207389 */ /* 0x000064000006001e */
[----:B01----:R-:W-:Y:S01]  /*9370*/  ENDCOLLECTIVE ;  /* 0x000000000000791b */ /* 0x003fe20003800000 */
.L_x_1411:
[----:B------:R-:W-:-:S05]  /*9380*/  FADD.FTZ R38, R38, R35 ;  /* 0x0000002326267221 */ /* 0x000fca0000010000 */
[----:B------:R-:W-:Y:S02]  /*9390*/  MOV R34, R38 ;  /* 0x0000002600227202 */ /* 0x000fe40000000f00 */
[----:B------:R-:W-:-:S07]  /*93a0*/  MOV R37, R32 ;  /* 0x0000002000257202 */ /* 0x000fce0000000f00 */
[----:B------:R-:W-:Y:S05]  /*93b0*/  WARPSYNC.COLLECTIVE R25, `(.L_x_1412) ;  /* 0x0000000019087348 */ /* 0x000fea0003c00000 */
[----:B------:R0:W1:Y:S02]  /*93c0*/  SHFL.BFLY P3, R32, R34, R31, R30 ;  /* 0x0c00001f22207389 */ /* 0x000064000006001e */
[----:B01----:R-:W-:Y:S01]  /*93d0*/  ENDCOLLECTIVE ;  /* 0x000000000000791b */ /* 0x003fe20003800000 */
.L_x_1412:
[----:B------:R-:W-:Y:S01]  /*93e0*/  FADD.FTZ R37, R36, R37 ;  /* 0x0000002524257221 */ /* 0x000fe20000010000 */
[----:B------:R-:W-:-:S04]  /*93f0*/  HFMA2.MMA R31, -RZ, RZ, 0, 1.1920928955078125e-07 ;  /* 0x00000002ff1f7435 */ /* 0x000fc800000001ff */
[----:B------:R-:W-:Y:S02]  /*9400*/  MOV R34, R37 ;  /* 0x0000002500227202 */ /* 0x000fe40000000f00 */
[----:B------:R-:W-:-:S07]  /*9410*/  MOV R39, R32 ;  /* 0x0000002000277202 */ /* 0x000fce0000000f00 */
[----:B------:R-:W-:Y:S05]  /*9420*/  WARPSYNC.COLLECTIVE R25, `(.L_x_1413) ;  /* 0x0000000019087348 */ /* 0x000fea0003c00000 */
[----:B------:R0:W1:Y:S02]  /*9430*/  SHFL.BFLY P3, R32, R34, R31, R30 ;  /* 0x0c00001f22207389 */ /* 0x000064000006001e */
[----:B01----:R-:W-:Y:S01]  /*9440*/  ENDCOLLECTIVE ;  /* 0x000000000000791b */ /* 0x003fe20003800000 */
.L_x_1413:
[----:B------:R-:W-:-:S05]  /*9450*/  FADD.FTZ R39, R38, R39 ;  /* 0x0000002726277221 */ /* 0x000fca0000010000 */
[----:B------:R-:W-:Y:S02]  /*9460*/  MOV R34, R39 ;  /* 0x0000002700227202 */ /* 0x000fe40000000f00 */
[----:B------:R-:W-:-:S07]  /*9470*/  MOV R40, R32 ;  /* 0x0000002000287202 */ /* 0x000fce0000000f00 */
[----:B------:R-:W-:Y:S05]  /*9480*/  WARPSYNC.COLLECTIVE R25, `(.L_x_1414) ;  /* 0x0000000019087348 */ /* 0x000fea0003c00000 */
[----:B------:R0:W1:Y:S02]  /*9490*/  SHFL.BFLY P3, R32, R34, R31, R30 ;  /* 0x0c00001f22207389 */ /* 0x000064000006001e */
[----:B01----:R-:W-:Y:S01]  /*94a0*/  ENDCOLLECTIVE ;  /* 0x000000000000791b */ /* 0x003fe20003800000 */
.L_x_1414:
[----:B------:R-:W-:Y:S01]  /*94b0*/  FADD.FTZ R40, R37, R40 ;  /* 0x0000002825287221 */ /* 0x000fe20000010000 */
[----:B------:R-:W-:-:S04]  /*94c0*/  HFMA2.MMA R31, -RZ, RZ, 0, 5.9604644775390625e-08 ;  /* 0x00000001ff1f7435 */ /* 0x000fc800000001ff */
[----:B------:R-:W-:Y:S02]  /*94d0*/  MOV R34, R40 ;  /* 0x0000002800227202 */ /* 0x000fe40000000f00 */
[----:B------:R-:W-:-:S07]  /*94e0*/  MOV R42, R32 ;  /* 0x00000020002a7202 */ /* 0x000fce0000000f00 */
[----:B------:R-:W-:Y:S05]  /*94f0*/  WARPSYNC.COLLECTIVE R25, `(.L_x_1415) ;  /* 0x0000000019087348 */ /* 0x000fea0003c00000 */
[----:B------:R0:W1:Y:S02]  /*9500*/  SHFL.BFLY P3, R32, R34, R31, R30 ;  /* 0x0c00001f22207389 */ /* 0x000064000006001e */
[----:B01----:R-:W-:Y:S01]  /*9510*/  ENDCOLLECTIVE ;  /* 0x000000000000791b */ /* 0x003fe20003800000 */
.L_x_1415:
[----:B------:R-:W-:-:S05]  /*9520*/  FADD.FTZ R42, R39, R42 ;  /* 0x0000002a272a7221 */ /* 0x000fca0000010000 */
[----:B------:R-:W-:Y:S02]  /*9530*/  MOV R34, R42 ;  /* 0x0000002a00227202 */ /* 0x000fe40000000f00 */
[----:B------:R-:W-:-:S07]  /*9540*/  MOV R33, R32 ;  /* 0x0000002000217202 */ /* 0x000fce0000000f00 */
[----:B------:R-:W-:Y:S05]  /*9550*/  WARPSYNC.COLLECTIVE R25, `(.L_x_1416) ;  /* 0x0000000019087348 */ /* 0x000fea0003c00000 */
[----:B------:R0:W1:Y:S02]  /*9560*/  SHFL.BFLY P3, R32, R34, R31, R30 ;  /* 0x0c00001f22207389 */ /* 0x000064000006001e */
[----:B01----:R-:W-:Y:S01]  /*9570*/  ENDCOLLECTIVE ;  /* 0x000000000000791b */ /* 0x003fe20003800000 */
.L_x_1416:
[----:B------:R-:W-:Y:S01]  /*9580*/  FADD.FTZ R33, R40, R33 ;  /* 0x0000002128217221 */ /* 0x000fe20000010000 */
[----:B------:R-:W-:Y:S06]  /*9590*/  BRA `(.L_x_1417) ;  /* 0xffffffec00287947 */ /* 0x000fec000383ffff */
.L_x_1396:
        /* <DEDUP_REMOVED lines=8> */
.L_x_1419:
[----:B------:R-:W-:Y:S05]  /*9620*/  BSYNC B1 ;  /* 0x0000000000017941 */ /* 0x000fea0003800000 */
.L_x_1418:
        /* <DEDUP_REMOVED lines=8> */
.L_x_1420:
[----:B------:R-:W-:Y:S01]  /*96b0*/  FADD.FTZ R36, R36, R33 ;  /* 0x0000002124247221 */ /* 0x000fe20000010000 */
[----:B------:R-:W-:-:S04]  /*96c0*/  HFMA2.MMA R31, -RZ, RZ, 0, 2.384185791015625e-07 ;  /* 0x00000004ff1f7435 */ /* 0x000fc800000001ff */
[----:B------:R-:W-:Y:S02]  /*96d0*/  MOV R34, R36 ;  /* 0x0000002400227202 */ /* 0x000fe40000000f00 */
[----:B------:R-:W-:-:S07]  /*96e0*/  MOV R38, R32 ;  /* 0x0000002000267202 */ /* 0x000fce0000000f00 */
[----:B------:R-:W-:Y:S05]  /*96f0*/  WARPSYNC.COLLECTIVE R25, `(.L_x_1421) ;  /* 0x0000000019087348 */ /* 0x000fea0003c00000 */
[----:B------:R0:W1:Y:S02]  /*9700*/  SHFL.BFLY P3, R32, R34, R31, R30 ;  /* 0x0c00001f22207389 */ /* 0x000064000006001e */
[----:B01----:R-:W-:Y:S01]  /*9710*/  ENDCOLLECTIVE ;  /* 0x000000000000791b */ /* 0x003fe20003800000 */
.L_x_1421:
[----:B------:R-:W-:-:S05]  /*9720*/  FADD.FTZ R38, R38, R35 ;  /* 0x0000002326267221 */ /* 0x000fca0000010000 */
[----:B------:R-:W-:Y:S02]  /*9730*/  MOV R34, R38 ;  /* 0x0000002600227202 */ /* 0x000fe40000000f00 */
[----:B------:R-:W-:-:S07]  /*9740*/  MOV R37, R32 ;  /* 0x0000002000257202 */ /* 0x000fce0000000f00 */
[----:B------:R-:W-:Y:S05]  /*9750*/  WARPSYNC.COLLECTIVE R25, `(.L_x_1422) ;  /* 0x0000000019087348 */ /* 0x000fea0003c00000 */
[----:B------:R0:W1:Y:S02]  /*9760*/  SHFL.BFLY P3, R32, R34, R31, R30 ;  /* 0x0c00001f22207389 */ /* 0x000064000006001e */
[----:B01----:R-:W-:Y:S01]  /*9770*/  ENDCOLLECTIVE ;  /* 0x000000000000791b */ /* 0x003fe20003800000 */
.L_x_1422:
[----:B------:R-:W-:Y:S01]  /*9780*/  FADD.FTZ R37, R36, R37 ;  /* 0x0000002524257221 */ /* 0x000fe20000010000 */
[----:B------:R-:W-:-:S04]  /*9790*/  HFMA2.MMA R31, -RZ, RZ, 0, 1.1920928955078125e-07 ;  /* 0x00000002ff1f7435 */ /* 0x000fc800000001ff */
[----:B------:R-:W-:Y:S02]  /*97a0*/  MOV R34, R37 ;  /* 0x0000002500227202 */ /* 0x000fe40000000f00 */
[----:B------:R-:W-:-:S07]  /*97b0*/  MOV R39, R32 ;  /* 0x0000002000277202 */ /* 0x000fce0000000f00 */
[----:B------:R-:W-:Y:S05]  /*97c0*/  WARPSYNC.COLLECTIVE R25, `(.L_x_1423) ;  /* 0x0000000019087348 */ /* 0x000fea0003c00000 */
[----:B------:R0:W1:Y:S02]  /*97d0*/  SHFL.BFLY P3, R32, R34, R31, R30 ;  /* 0x0c00001f22207389 */ /* 0x000064000006001e */
[----:B01----:R-:W-:Y:S01]  /*97e0*/  ENDCOLLECTIVE ;  /* 0x000000000000791b */ /* 0x003fe20003800000 */
.L_x_1423:
[----:B------:R-:W-:-:S05]  /*97f0*/  FADD.FTZ R39, R38, R39 ;  /* 0x0000002726277221 */ /* 0x000fca0000010000 */
[----:B------:R-:W-:Y:S02]  /*9800*/  MOV R34, R39 ;  /* 0x0000002700227202 */ /* 0x000fe40000000f00 */
[----:B------:R-:W-:-:S07]  /*9810*/  MOV R40, R32 ;  /* 0x0000002000287202 */ /* 0x000fce0000000f00 */
[----:B------:R-:W-:Y:S05]  /*9820*/  WARPSYNC.COLLECTIVE R25, `(.L_x_1424) ;  /* 0x0000000019087348 */ /* 0x000fea0003c00000 */
[----:B------:R0:W1:Y:S02]  /*9830*/  SHFL.BFLY P3, R32, R34, R31, R30 ;  /* 0x0c00001f22207389 */ /* 0x000064000006001e */
[----:B01----:R-:W-:Y:S01]  /*9840*/  ENDCOLLECTIVE ;  /* 0x000000000000791b */ /* 0x003fe20003800000 */
.L_x_1424:
[----:B------:R-:W-:Y:S01]  /*9850*/  FADD.FTZ R40, R37, R40 ;  /* 0x0000002825287221 */ /* 0x000fe20000010000 */
[----:B------:R-:W-:-:S04]  /*9860*/  HFMA2.MMA R31, -RZ, RZ, 0, 5.9604644775390625e-08 ;  /* 0x00000001ff1f7435 */ /* 0x000fc800000001ff */
[----:B------:R-:W-:Y:S02]  /*9870*/  MOV R34, R40 ;  /* 0x0000002800227202 */ /* 0x000fe40000000f00 */
[----:B------:R-:W-:-:S07]  /*9880*/  MOV R42, R32 ;  /* 0x00000020002a7202 */ /* 0x000fce0000000f00 */
[----:B------:R-:W-:Y:S05]  /*9890*/  WARPSYNC.COLLECTIVE R25, `(.L_x_1425) ;  /* 0x0000000019087348 */ /* 0x000fea0003c00000 */
[----:B------:R0:W1:Y:S02]  /*98a0*/  SHFL.BFLY P3, R32, R34, R31, R30 ;  /* 0x0c00001f22207389 */ /* 0x000064000006001e */
[----:B01----:R-:W-:Y:S01]  /*98b0*/  ENDCOLLECTIVE ;  /* 0x000000000000791b */ /* 0x003fe20003800000 */
.L_x_1425:
[----:B------:R-:W-:-:S05]  /*98c0*/  FADD.FTZ R42, R39, R42 ;  /* 0x0000002a272a7221 */ /* 0x000fca0000010000 */
[----:B------:R-:W-:Y:S02]  /*98d0*/  MOV R34, R42 ;  /* 0x0000002a00227202 */ /* 0x000fe40000000f00 */
[----:B------:R-:W-:-:S07]  /*98e0*/  MOV R33, R32 ;  /* 0x0000002000217202 */ /* 0x000fce0000000f00 */
[----:B------:R-:W-:Y:S05]  /*98f0*/  WARPSYNC.COLLECTIVE R25, `(.L_x_1426) ;  /* 0x0000000019087348 */ /* 0x000fea0003c00000 */
[----:B------:R0:W1:Y:S02]  /*9900*/  SHFL.BFLY P3, R32, R34, R31, R30 ;  /* 0x0c00001f22207389 */ /* 0x000064000006001e */
[----:B01----:R-:W-:Y:S01]  /*9910*/  ENDCOLLECTIVE ;  /* 0x000000000000791b */ /* 0x003fe20003800000 */
.L_x_1426:
[----:B------:R-:W-:Y:S01]  /*9920*/  FADD.FTZ R33, R40, R33 ;  /* 0x0000002128217221 */ /* 0x000fe20000010000 */
[----:B------:R-:W-:Y:S06]  /*9930*/  BRA `(.L_x_1427) ;  /* 0xffffffe800cc7947 */ /* 0x000fec000383ffff */
.L_x_1397:
        /* <DEDUP_REMOVED lines=8> */
.L_x_1429:
[----:B------:R-:W-:Y:S05]  /*99c0*/  BSYNC B0 ;  /* 0x0000000000007941 */ /* 0x000fea0003800000 */
.L_x_1428:
[----:B------:R-:W-:Y:S01]  /*99d0*/  HFMA2.MMA R31, -RZ, RZ, 0, 4.76837158203125e-07 ;  /* 0x00000008ff1f7435 */ /* 0x000fe200000001ff */
[----:B------:R-:W-:Y:S01]  /*99e0*/  MOV R34, R27 ;  /* 0x0000001b00227202 */ /* 0x000fe20000000f00 */
[----:B------:R-:W-:Y:S01]  /*99f0*/  HFMA2.MMA R39, -RZ, RZ, 0, 0 ;  /* 0x00000000ff277435 */ /* 0x000fe200000001ff */
[----:B------:R-:W-:Y:S02]  /*9a00*/  MOV R30, 0x101f ;  /* 0x0000101f001e7802 */ /* 0x000fe40000000f00 */
[----:B------:R-:W-:Y:S02]  /*9a10*/  CS2R R44, SRZ ;  /* 0x00000000002c7805 */ /* 0x000fe4000001ff00 */
[----:B------:R-:W-:Y:S01]  /*9a20*/  MOV R25, 0xffff ;  /* 0x0000ffff00197802 */ /* 0x000fe20000000f00 */
[----:B------:R-:W-:Y:S01]  /*9a30*/  HFMA2.MMA R50, -RZ, RZ, 0, 0 ;  /* 0x00000000ff327435 */ /* 0x000fe200000001ff */
[----:B------:R-:W-:Y:S02]  /*9a40*/  MOV R29, R32 ;  /* 0x00000020001d7202 */ /* 0x000fe40000000f00 */
[----:B------:R-:W-:-:S08]  /*9a50*/  @P0 IADD3 R35, R33, 0x1e, RZ ;  /* 0x0000001e21230810 */ /* 0x000fd00007ffe0ff */
[----:B------:R-:W-:Y:S05]  /*9a60*/  WARPSYNC.COLLECTIVE R25, `(.L_x_1430) ;  /* 0x0000000019087348 */ /* 0x000fea0003c00000 */
[----:B------:R0:W1:Y:S02]  /*9a70*/  SHFL.BFLY P3, R32, R34, R31, R30 ;  /* 0x0c00001f22207389 */ /* 0x000064000006001e */
[----:B01----:R-:W-:Y:S01]  /*9a80*/  ENDCOLLECTIVE ;  /* 0x000000000000791b */ /* 0x003fe20003800000 */
.L_x_1430:
[----:B------:R-:W-:Y:S01]  /*9a90*/  @P0 LEA R36, R47, UR6, 0x7 ;  /* 0x000000062f240c11 */ /* 0x000fe2000f8e38ff */
[----:B------:R-:W-:Y:S01]  /*9aa0*/  FADD.FTZ R29, R29, R26 ;  /* 0x0000001a1d1d7221 */ /* 0x000fe20000010000 */
[----:B------:R-:W-:Y:S02]  /*9ab0*/  @P0 LOP3.LUT R35, R35, R10, RZ, 0x3c, !PT ;  /* 0x0000000a23230212 */ /* 0x000fe400078e3cff */
[----:B------:R-:W-:Y:S02]  /*9ac0*/  MOV R40, RZ ;  /* 0x000000ff00287202 */ /* 0x000fe40000000f00 */
        /* <DEDUP_REMOVED lines=9> */
.L_x_1431:
[----:B------:R-:W-:Y:S01]  /*9b60*/  IMAD.MOV.U32 R34, RZ, RZ, R28 ;  /* 0x000000ffff227224 */ /* 0x000fe200078e001c */
[----:B------:R-:W-:-:S07]  /*9b70*/  MOV R26, R32 ;  /* 0x00000020001a7202 */ /* 0x000fce0000000f00 */
[----:B------:R-:W-:Y:S05]  /*9b80*/  WARPSYNC.COLLECTIVE R25, `(.L_x_1432) ;  /* 0x0000000019087348 */ /* 0x000fea0003c00000 */
[----:B------:R0:W1:Y:S02]  /*9b90*/  SHFL.BFLY P3, R32, R34, R31, R30 ;  /* 0x0c00001f22207389 */ /* 0x000064000006001e */
[----:B01----:R-:W-:Y:S01]  /*9ba0*/  ENDCOLLECTIVE ;  /* 0x000000000000791b */ /* 0x003fe20003800000 */
.L_x_1432:
[----:B------:R-:W-:Y:S01]  /*9bb0*/  @P0 MOV R40, R38 ;  /* 0x0000002600280202 */ /* 0x000fe20000000f00 */
[----:B------:R-:W-:Y:S01]  /*9bc0*/  FADD.FTZ R26, R29, R26 ;  /* 0x0000001a1d1a7221 */ /* 0x000fe20000010000 */
[----:B------:R-:W-:Y:S01]  /*9bd0*/  @P0 MOV R39, R37 ;  /* 0x0000002500270202 */ /* 0x000fe20000000f00 */
[----:B------:R-:W-:-:S03]  /*9be0*/  HFMA2.MMA R31, -RZ, RZ, 0, 1.1920928955078125e-07 ;  /* 0x00000002ff1f7435 */ /* 0x000fc600000001ff */
[----:B------:R-:W-:Y:S01]  /*9bf0*/  MOV R34, R26 ;  /* 0x0000001a00227202 */ /* 0x000fe20000000f00 */
[----:B------:R-:W-:Y:S01]  /*9c00*/  FADD.FTZ R27, R28, R32 ;  /* 0x000000201c1b7221 */ /* 0x000fe20000010000 */
[----:B------:R-:W-:-:S07]  /*9c10*/  @P0 LEA R28, R47, UR6, 0x7 ;  /* 0x000000062f1c0c11 */ /* 0x000fce000f8e38ff */
[----:B------:R-:W-:Y:S05]  /*9c20*/  WARPSYNC.COLLECTIVE R25, `(.L_x_1433) ;  /* 0x0000000019087348 */ /* 0x000fea0003c00000 */
[----:B------:R0:W1:Y:S02]  /*9c30*/  SHFL.BFLY P3, R32, R34, R31, R30 ;  /* 0x0c00001f22207389 */ /* 0x000064000006001e */
[----:B01----:R-:W-:Y:S01]  /*9c40*/  ENDCOLLECTIVE ;  /* 0x000000000000791b */ /* 0x003fe20003800000 */
.L_x_1433:
[----:B------:R-:W-:Y:S02]  /*9c50*/  MOV R34, R27 ;  /* 0x0000001b00227202 */ /* 0x000fe40000000f00 */
[----:B------:R-:W-:-:S07]  /*9c60*/  MOV R29, R32 ;  /* 0x00000020001d7202 */ /* 0x000fce0000000f00 */
[----:B------:R-:W-:Y:S05]  /*9c70*/  WARPSYNC.COLLECTIVE R25, `(.L_x_1434) ;  /* 0x0000000019087348 */ /* 0x000fea0003c00000 */
[----:B------:R0:W1:Y:S02]  /*9c80*/  SHFL.BFLY P3, R32, R34, R31, R30 ;  /* 0x0c00001f22207389 */ /* 0x000064000006001e */
[----:B01----:R-:W-:Y:S01]  /*9c90*/  ENDCOLLECTIVE ;  /* 0x000000000000791b */ /* 0x003fe20003800000 */
.L_x_1434:
        /* <DEDUP_REMOVED lines=12> */
.L_x_1435:
[----:B------:R-:W0:Y:S01]  /*9d60*/  LDC.64 R26, c[0x0][0x218] ;  /* 0x00008600ff1a7b82 */ /* 0x000e220000000a00 */
[----:B------:R-:W-:Y:S02]  /*9d70*/  MOV R34, R36 ;  /* 0x0000002400227202 */ /* 0x000fe40000000f00 */
[----:B------:R-:W-:-:S07]  /*9d80*/  MOV R38, R32 ;  /* 0x0000002000267202 */ /* 0x000fce0000000f00 */
[----:B0-----:R-:W-:Y:S05]  /*9d90*/  WARPSYNC.COLLECTIVE R25, `(.L_x_1436) ;  /* 0x0000000019087348 */ /* 0x001fea0003c00000 */
[----:B------:R1:W2:Y:S02]  /*9da0*/  SHFL.BFLY P3, R32, R34, R31, R30 ;  /* 0x0c00001f22207389 */ /* 0x0002a4000006001e */
[----:B012---:R-:W-:Y:S01]  /*9db0*/  ENDCOLLECTIVE ;  /* 0x000000000000791b */ /* 0x007fe20003800000 */
.L_x_1436:
[----:B------:R-:W-:Y:S01]  /*9dc0*/  FADD.FTZ R35, R35, R38 ;  /* 0x0000002623237221 */ /* 0x000fe20000010000 */
[----:B------:R-:W-:Y:S02]  /*9dd0*/  @P0 MOV R44, R46 ;  /* 0x0000002e002c0202 */ /* 0x000fe40000000f00 */
[----:B------:R-:W-:Y:S01]  /*9de0*/  @P0 MOV R45, R48 ;  /* 0x00000030002d0202 */ /* 0x000fe20000000f00 */
[----:B------:R-:W-:Y:S02]  /*9df0*/  HFMA2.MMA R48, -RZ, RZ, 0, 0 ;  /* 0x00000000ff307435 */ /* 0x000fe400000001ff */
[----:B------:R-:W-:Y:S01]  /*9e00*/  HFMA2.MMA R31, -RZ, RZ, 0, 4.76837158203125e-07 ;  /* 0x00000008ff1f7435 */ /* 0x000fe200000001ff */
[----:B------:R-:W-:Y:S02]  /*9e10*/  MOV R34, R39 ;  /* 0x0000002700227202 */ /* 0x000fe40000000f00 */
[----:B------:R-:W-:-:S08]  /*9e20*/  MOV R37, R32 ;  /* 0x0000002000257202 */ /* 0x000fd00000000f00 */
[----:B------:R-:W-:Y:S05]  /*9e30*/  WARPSYNC.COLLECTIVE R25, `(.L_x_1437) ;  /* 0x0000000019087348 */ /* 0x000fea0003c00000 */
[----:B------:R0:W1:Y:S02]  /*9e40*/  SHFL.BFLY P3, R32, R34, R31, R30 ;  /* 0x0c00001f22207389 */ /* 0x000064000006001e */
[----:B01----:R-:W-:Y:S01]  /*9e50*/  ENDCOLLECTIVE ;  /* 0x000000000000791b */ /* 0x003fe20003800000 */
.L_x_1437:
        /* <DEDUP_REMOVED lines=8> */
.L_x_1438:
[----:B------:R-:W-:Y:S01]  /*9ee0*/  FADD.FTZ R42, R42, R39 ;  /* 0x000000272a2a7221 */ /* 0x000fe20000010000 */
[----:B------:R-:W-:-:S04]  /*9ef0*/  HFMA2.MMA R31, -RZ, RZ, 0, 2.384185791015625e-07 ;  /* 0x00000004ff1f7435 */ /* 0x000fc800000001ff */
[----:B------:R-:W-:Y:S02]  /*9f00*/  MOV R34, R42 ;  /* 0x0000002a00227202 */ /* 0x000fe40000000f00 */
[----:B------:R-:W-:-:S07]  /*9f10*/  MOV R41, R32 ;  /* 0x0000002000297202 */ /* 0x000fce0000000f00 */
[----:B------:R-:W-:Y:S05]  /*9f20*/  WARPSYNC.COLLECTIVE R25, `(.L_x_1439) ;  /* 0x0000000019087348 */ /* 0x000fea0003c00000 */
[----:B------:R0:W1:Y:S02]  /*9f30*/  SHFL.BFLY P3, R32, R34, R31, R30 ;  /* 0x0c00001f22207389 */ /* 0x000064000006001e */
[----:B01----:R-:W-:Y:S01]  /*9f40*/  ENDCOLLECTIVE ;  /* 0x000000000000791b */ /* 0x003fe20003800000 */
.L_x_1439:
[----:B------:R-:W-:-:S05]  /*9f50*/  FADD.FTZ R41, R41, R40 ;  /* 0x0000002829297221 */ /* 0x000fca0000010000 */
[----:B------:R-:W-:Y:S02]  /*9f60*/  MOV R34, R41 ;  /* 0x0000002900227202 */ /* 0x000fe40000000f00 */
[----:B------:R-:W-:-:S07]  /*9f70*/  MOV R39, R32 ;  /* 0x0000002000277202 */ /* 0x000fce0000000f00 */
[----:B------:R-:W-:Y:S05]  /*9f80*/  WARPSYNC.COLLECTIVE R25, `(.L_x_1440) ;  /* 0x0000000019087348 */ /* 0x000fea0003c00000 */
[----:B------:R0:W1:Y:S02]  /*9f90*/  SHFL.BFLY P3, R32, R34, R31, R30 ;  /* 0x0c00001f22207389 */ /* 0x000064000006001e */
[----:B01----:R-:W-:Y:S01]  /*9fa0*/  ENDCOLLECTIVE ;  /* 0x000000000000791b */ /* 0x003fe20003800000 */
.L_x_1440:
[----:B------:R-:W-:Y:S01]  /*9fb0*/  FADD.FTZ R39, R42, R39 ;  /* 0x000000272a277221 */ /* 0x000fe20000010000 */
[----:B------:R-:W-:-:S04]  /*9fc0*/  HFMA2.MMA R31, -RZ, RZ, 0, 1.1920928955078125e-07 ;  /* 0x00000002ff1f7435 */ /* 0x000fc800000001ff */
[----:B------:R-:W-:Y:S02]  /*9fd0*/  MOV R34, R39 ;  /* 0x0000002700227202 */ /* 0x000fe40000000f00 */
[----:B------:R-:W-:-:S07]  /*9fe0*/  MOV R40, R32 ;  /* 0x0000002000287202 */ /* 0x000fce0000000f00 */
[----:B------:R-:W-:Y:S05]  /*9ff0*/  WARPSYNC.COLLECTIVE R25, `(.L_x_1441) ;  /* 0x0000000019087348 */ /* 0x000fea0003c00000 */
[----:B------:R0:W1:Y:S02]  /*a000*/  SHFL.BFLY P3, R32, R34, R31, R30 ;  /* 0x0c00001f22207389 */ /* 0x000064000006001e */
[----:B01----:R-:W-:Y:S01]  /*a010*/  ENDCOLLECTIVE ;  /* 0x000000000000791b */ /* 0x003fe20003800000 */
.L_x_1441:
[----:B------:R-:W-:-:S05]  /*a020*/  FADD.FTZ R40, R41, R40 ;  /* 0x0000002829287221 */ /* 0x000fca0000010000 */
[----:B------:R-:W-:Y:S02]  /*a030*/  MOV R34, R40 ;  /* 0x0000002800227202 */ /* 0x000fe40000000f00 */
[----:B------:R-:W-:-:S07]  /*a040*/  MOV R28, R32 ;  /* 0x00000020001c7202 */ /* 0x000fce0000000f00 */
[----:B------:R-:W-:Y:S05]  /*a050*/  WARPSYNC.COLLECTIVE R25, `(.L_x_1442) ;  /* 0x0000000019087348 */ /* 0x000fea0003c00000 */
[----:B------:R0:W1:Y:S02]  /*a060*/  SHFL.BFLY P3, R32, R34, R31, R30 ;  /* 0x0c00001f22207389 */ /* 0x000064000006001e */
[----:B01----:R-:W-:Y:S01]  /*a070*/  ENDCOLLECTIVE ;  /* 0x000000000000791b */ /* 0x003fe20003800000 */
.L_x_1442:
        /* <DEDUP_REMOVED lines=13> */
.L_x_1443:
[----:B------:R-:W-:Y:S01]  /*a150*/  FADD.FTZ R43, R40, R43 ;  /* 0x0000002b282b7221 */ /* 0x000fe20000010000 */
[----:B------:R-:W0:Y:S04]  /*a160*/  LDC.64 R28, c[0x0][0x220] ;  /* 0x00008800ff1c7b82 */ /* 0x000e280000000a00 */
[----:B------:R-:W-:Y:S02]  /*a170*/  MOV R34, R43 ;  /* 0x0000002b00227202 */ /* 0x000fe40000000f00 */
[----:B------:R-:W-:-:S07]  /*a180*/  MOV R40, R32 ;  /* 0x0000002000287202 */ /* 0x000fce0000000f00 */
[----:B0-----:R-:W-:Y:S05]  /*a190*/  WARPSYNC.COLLECTIVE R25, `(.L_x_1444) ;  /* 0x0000000019087348 */ /* 0x001fea0003c00000 */
[----:B------:R1:W2:Y:S02]  /*a1a0*/  SHFL.BFLY P3, R32, R34, R31, R30 ;  /* 0x0c00001f22207389 */ /* 0x0002a4000006001e */
[----:B012---:R-:W-:Y:S01]  /*a1b0*/  ENDCOLLECTIVE ;  /* 0x000000000000791b */ /* 0x007fe20003800000 */
.L_x_1444:
[----:B------:R-:W-:-:S04]  /*a1c0*/  IMAD.WIDE R28, R37, 0x2, R28 ;  /* 0x00000002251c7825 */ /* 0x000fc800078e021c */
[----:B------:R-:W-:Y:S01]  /*a1d0*/  FADD.FTZ R40, R41, R40 ;  /* 0x0000002829287221 */ /* 0x000fe20000010000 */
[----:B------:R-:W-:Y:S02]  /*a1e0*/  @P0 MOV R48, R52 ;  /* 0x0000003400300202 */ /* 0x000fe40000000f00 */
[----:B------:R-:W-:Y:S02]  /*a1f0*/  @P0 MOV R50, R54 ;  /* 0x0000003600320202 */ /* 0x000fe40000000f00 */
[----:B------:R-:W-:Y:S01]  /*a200*/  ISETP.NE.AND P0, PT, R47, RZ, PT ;  /* 0x000000ff2f00720c */ /* 0x000fe20003f05270 */
[----:B------:R-:W-:Y:S01]  /*a210*/  HFMA2.MMA R31, -RZ, RZ, 0, 4.76837158203125e-07 ;  /* 0x00000008ff1f7435 */ /* 0x000fe200000001ff */
[----:B------:R-:W-:Y:S02]  /*a220*/  MOV R34, R44 ;  /* 0x0000002c00227202 */ /* 0x000fe40000000f00 */
[----:B------:R-:W-:-:S09]  /*a230*/  MOV R42, R32 ;  /* 0x00000020002a7202 */ /* 0x000fd20000000f00 */
[----:B------:R-:W-:Y:S05]  /*a240*/  WARPSYNC.COLLECTIVE R25, `(.L_x_1445) ;  /* 0x0000000019087348 */ /* 0x000fea0003c00000 */
[----:B------:R0:W1:Y:S02]  /*a250*/  SHFL.BFLY P3, R32, R34, R31, R30 ;  /* 0x0c00001f22207389 */ /* 0x000064000006001e */
[----:B01----:R-:W-:Y:S01]  /*a260*/  ENDCOLLECTIVE ;  /* 0x000000000000791b */ /* 0x003fe20003800000 */
.L_x_1445:
[----:B------:R-:W-:Y:S01]  /*a270*/  @!P0 F2FP.BF16.F32.PACK_AB R33, RZ, R36 ;  /* 0x00000024ff21823e */ /* 0x000fe200000010ff */
[----:B------:R-:W-:Y:S01]  /*a280*/  FADD.FTZ R42, R43, R42 ;  /* 0x0000002a2b2a7221 */ /* 0x000fe20000010000 */
[----:B------:R-:W-:Y:S02]  /*a290*/  MOV R34, R45 ;  /* 0x0000002d00227202 */ /* 0x000fe40000000f00 */
[----:B------:R-:W-:-:S07]  /*a2a0*/  MOV R51, R32 ;  /* 0x0000002000337202 */ /* 0x000fce0000000f00 */
[----:B------:R-:W-:Y:S05]  /*a2b0*/  WARPSYNC.COLLECTIVE R25, `(.L_x_1446) ;  /* 0x0000000019087348 */ /* 0x000fea0003c00000 */
[----:B------:R0:W1:Y:S02]  /*a2c0*/  SHFL.BFLY P3, R32, R34, R31, R30 ;  /* 0x0c00001f22207389 */ /* 0x000064000006001e */
[----:B01----:R-:W-:Y:S01]  /*a2d0*/  ENDCOLLECTIVE ;  /* 0x000000000000791b */ /* 0x003fe20003800000 */
.L_x_1446:
[----:B------:R-:W-:Y:S01]  /*a2e0*/  FADD.FTZ R51, R51, R44 ;  /* 0x0000002c33337221 */ /* 0x000fe20000010000 */
[----:B------:R-:W-:-:S04]  /*a2f0*/  HFMA2.MMA R31, -RZ, RZ, 0, 2.384185791015625e-07 ;  /* 0x00000004ff1f7435 */ /* 0x000fc800000001ff */
[----:B------:R-:W-:Y:S02]  /*a300*/  MOV R34, R51 ;  /* 0x0000003300227202 */ /* 0x000fe40000000f00 */
[----:B------:R-:W-:-:S07]  /*a310*/  MOV R46, R32 ;  /* 0x00000020002e7202 */ /* 0x000fce0000000f00 */
[----:B------:R-:W-:Y:S05]  /*a320*/  WARPSYNC.COLLECTIVE R25, `(.L_x_1447) ;  /* 0x0000000019087348 */ /* 0x000fea0003c00000 */
[----:B------:R0:W1:Y:S02]  /*a330*/  SHFL.BFLY P3, R32, R34, R31, R30 ;  /* 0x0c00001f22207389 */ /* 0x000064000006001e */
[----:B01----:R-:W-:Y:S01]  /*a340*/  ENDCOLLECTIVE ;  /* 0x000000000000791b */ /* 0x003fe20003800000 */
.L_x_1447:
[----:B------:R-:W-:-:S05]  /*a350*/  FADD.FTZ R46, R46, R45 ;  /* 0x0000002d2e2e7221 */ /* 0x000fca0000010000 */
[----:B------:R-:W-:Y:S02]  /*a360*/  MOV R34, R46 ;  /* 0x0000002e00227202 */ /* 0x000fe40000000f00 */
[----:B------:R-:W-:-:S07]  /*a370*/  MOV R44, R32 ;  /* 0x00000020002c7202 */ /* 0x000fce0000000f00 */
[----:B------:R-:W-:Y:S05]  /*a380*/  WARPSYNC.COLLECTIVE R25, `(.L_x_1448) ;  /* 0x0000000019087348 */ /* 0x000fea0003c00000 */
[----:B------:R0:W1:Y:S02]  /*a390*/  SHFL.BFLY P3, R32, R34, R31, R30 ;  /* 0x0c00001f22207389 */ /* 0x000064000006001e */
[----:B01----:R-:W-:Y:S01]  /*a3a0*/  ENDCOLLECTIVE ;  /* 0x000000000000791b */ /* 0x003fe20003800000 */
.L_x_1448:
[----:B------:R-:W-:Y:S01]  /*a3b0*/  FADD.FTZ R44, R51, R44 ;  /* 0x0000002c332c7221 */ /* 0x000fe20000010000 */
[----:B------:R-:W-:-:S04]  /*a3c0*/  HFMA2.MMA R31, -RZ, RZ, 0, 1.1920928955078125e-07 ;  /* 0x00000002ff1f7435 */ /* 0x000fc800000001ff */
[----:B------:R-:W-:Y:S02]  /*a3d0*/  MOV R34, R44 ;  /* 0x0000002c00227202 */ /* 0x000fe40000000f00 */
[----:B------:R-:W-:-:S07]  /*a3e0*/  MOV R45, R32 ;  /* 0x00000020002d7202 */ /* 0x000fce0000000f00 */
[----:B------:R-:W-:Y:S05]  /*a3f0*/  WARPSYNC.COLLECTIVE R25, `(.L_x_1449) ;  /* 0x0000000019087348 */ /* 0x000fea0003c00000 */
[----:B------:R0:W1:Y:S02]  /*a400*/  SHFL.BFLY P3, R32, R34, R31, R30 ;  /* 0x0c00001f22207389 */ /* 0x000064000006001e */
[----:B01----:R-:W-:Y:S01]  /*a410*/  ENDCOLLECTIVE ;  /* 0x000000000000791b */ /* 0x003fe20003800000 */
.L_x_1449:
[----:B------:R-:W-:-:S05]  /*a420*/  FADD.FTZ R45, R46, R45 ;  /* 0x0000002d2e2d7221 */ /* 0x000fca0000010000 */
[----:B------:R-:W-:Y:S02]  /*a430*/  MOV R34, R45 ;  /* 0x0000002d00227202 */ /* 0x000fe40000000f00 */
[----:B------:R-:W-:-:S07]  /*a440*/  MOV R51, R32 ;  /* 0x0000002000337202 */ /* 0x000fce0000000f00 */
[----:B------:R-:W-:Y:S05]  /*a450*/  WARPSYNC.COLLECTIVE R25, `(.L_x_1450) ;  /* 0x0000000019087348 */ /* 0x000fea0003c00000 */
[----:B------:R0:W1:Y:S02]  /*a460*/  SHFL.BFLY P3, R32, R34, R31, R30 ;  /* 0x0c00001f22207389 */ /* 0x000064000006001e */
[----:B01----:R-:W-:Y:S01]  /*a470*/  ENDCOLLECTIVE ;  /* 0x000000000000791b */ /* 0x003fe20003800000 */
.L_x_1450:
[----:B------:R-:W-:Y:S01]  /*a480*/  FADD.FTZ R51, R44, R51 ;  /* 0x000000332c337221 */ /* 0x000fe20000010000 */
[----:B------:R-:W-:-:S04]  /*a490*/  HFMA2.MMA R31, -RZ, RZ, 0, 5.9604644775390625e-08 ;  /* 0x00000001ff1f7435 */ /* 0x000fc800000001ff */
[----:B------:R-:W-:Y:S02]  /*a4a0*/  MOV R34, R51 ;  /* 0x0000003300227202 */ /* 0x000fe40000000f00 */
[----:B------:R-:W-:-:S07]  /*a4b0*/  MOV R46, R32 ;  /* 0x00000020002e7202 */ /* 0x000fce0000000f00 */
[----:B------:R-:W-:Y:S05]  /*a4c0*/  WARPSYNC.COLLECTIVE R25, `(.L_x_1451) ;  /* 0x0000000019087348 */ /* 0x000fea0003c00000 */
[----:B------:R0:W1:Y:S02]  /*a4d0*/  SHFL.BFLY P3, R32, R34, R31, R30 ;  /* 0x0c00001f22207389 */ /* 0x000064000006001e */
[----:B01----:R-:W-:Y:S01]  /*a4e0*/  ENDCOLLECTIVE ;  /* 0x000000000000791b */ /* 0x003fe20003800000 */
.L_x_1451:
[----:B------:R-:W-:-:S05]  /*a4f0*/  FADD.FTZ R45, R45, R46 ;  /* 0x0000002e2d2d7221 */ /* 0x000fca0000010000 */
[----:B------:R-:W-:Y:S02]  /*a500*/  MOV R34, R45 ;  /* 0x0000002d00227202 */ /* 0x000fe40000000f00 */
[----:B------:R-:W-:-:S07]  /*a510*/  MOV R44, R32 ;  /* 0x00000020002c7202 */ /* 0x000fce0000000f00 */
[----:B------:R-:W-:Y:S05]  /*a520*/  WARPSYNC.COLLECTIVE R25, `(.L_x_1452) ;  /* 0x0000000019087348 */ /* 0x000fea0003c00000 */
[----:B------:R0:W1:Y:S02]  /*a530*/  SHFL.BFLY P3, R32, R34, R31, R30 ;  /* 0x0c00001f22207389 */ /* 0x000064000006001e */
[----:B01----:R-:W-:Y:S01]  /*a540*/  ENDCOLLECTIVE ;  /* 0x000000000000791b */ /* 0x003fe20003800000 */
.L_x_1452:
[----:B------:R-:W-:Y:S01]  /*a550*/  HFMA2.MMA R31, -RZ, RZ, 0, 4.76837158203125e-07 ;  /* 0x00000008ff1f7435 */ /* 0x000fe200000001ff */
[----:B------:R-:W-:Y:S02]  /*a560*/  MOV R34, R48 ;  /* 0x0000003000227202 */ /* 0x000fe40000000f00 */
[----:B------:R-:W-:-:S08]  /*a570*/  MOV R46, R32 ;  /* 0x00000020002e7202 */ /* 0x000fd00000000f00 */
[----:B------:R-:W-:Y:S05]  /*a580*/  WARPSYNC.COLLECTIVE R25, `(.L_x_1453) ;  /* 0x0000000019087348 */ /* 0x000fea0003c00000 */
[----:B------:R0:W1:Y:S02]  /*a590*/  SHFL.BFLY P3, R32, R34, R31, R30 ;  /* 0x0c00001f22207389 */ /* 0x000064000006001e */
[----:B01----:R-:W-:Y:S01]  /*a5a0*/  ENDCOLLECTIVE ;  /* 0x000000000000791b */ /* 0x003fe20003800000 */
.L_x_1453:
[----:B------:R-:W-:Y:S02]  /*a5b0*/  MOV R34, R50 ;  /* 0x0000003200227202 */ /* 0x000fe40000000f00 */
[----:B------:R-:W-:-:S07]  /*a5c0*/  MOV R55, R32 ;  /* 0x0000002000377202 */ /* 0x000fce0000000f00 */
[----:B------:R-:W-:Y:S05]  /*a5d0*/  WARPSYNC.COLLECTIVE R25, `(.L_x_1454) ;  /* 0x0000000019087348 */ /* 0x000fea0003c00000 */
[----:B------:R0:W1:Y:S02]  /*a5e0*/  SHFL.BFLY P3, R32, R34, R31, R30 ;  /* 0x0c00001f22207389 */ /* 0x000064000006001e */
[----:B01----:R-:W-:Y:S01]  /*a5f0*/  ENDCOLLECTIVE ;  /* 0x000000000000791b */ /* 0x003fe20003800000 */
.L_x_1454:
[----:B------:R-:W-:Y:S01]  /*a600*/  FADD.FTZ R55, R55, R48 ;  /* 0x0000003037377221 */ /* 0x000fe20000010000 */
[----:B------:R-:W-:-:S04]  /*a610*/  HFMA2.MMA R31, -RZ, RZ, 0, 2.384185791015625e-07 ;  /* 0x00000004ff1f7435 */ /* 0x000fc800000001ff */
[----:B------:R-:W-:Y:S02]  /*a620*/  MOV R34, R55 ;  /* 0x0000003700227202 */ /* 0x000fe40000000f00 */
[----:B------:R-:W-:-:S07]  /*a630*/  MOV R57, R32 ;  /* 0x0000002000397202 */ /* 0x000fce0000000f00 */
[----:B------:R-:W-:Y:S05]  /*a640*/  WARPSYNC.COLLECTIVE R25, `(.L_x_1455) ;  /* 0x0000000019087348 */ /* 0x000fea0003c00000 */
[----:B------:R0:W1:Y:S02]  /*a650*/  SHFL.BFLY P3, R32, R34, R31, R30 ;  /* 0x0c00001f22207389 */ /* 0x000064000006001e */
[----:B01----:R-:W-:Y:S01]  /*a660*/  ENDCOLLECTIVE ;  /* 0x000000000000791b */ /* 0x003fe20003800000 */
.L_x_1455:
[----:B------:R-:W-:-:S05]  /*a670*/  FADD.FTZ R57, R57, R50 ;  /* 0x0000003239397221 */ /* 0x000fca0000010000 */
[----:B------:R-:W-:Y:S02]  /*a680*/  MOV R34, R57 ;  /* 0x0000003900227202 */ /* 0x000fe40000000f00 */
[----:B------:R-:W-:-:S07]  /*a690*/  MOV R48, R32 ;  /* 0x0000002000307202 */ /* 0x000fce0000000f00 */
[----:B------:R-:W-:Y:S05]  /*a6a0*/  WARPSYNC.COLLECTIVE R25, `(.L_x_1456) ;  /* 0x0000000019087348 */ /* 0x000fea0003c00000 */
[----:B------:R0:W1:Y:S02]  /*a6b0*/  SHFL.BFLY P3, R32, R34, R31, R30 ;  /* 0x0c00001f22207389 */ /* 0x000064000006001e */
[----:B01----:R-:W-:Y:S01]  /*a6c0*/  ENDCOLLECTIVE ;  /* 0x000000000000791b */ /* 0x003fe20003800000 */
.L_x_1456:
[----:B------:R-:W-:Y:S01]  /*a6d0*/  FADD.FTZ R48, R55, R48 ;  /* 0x0000003037307221 */ /* 0x000fe20000010000 */
[----:B------:R-:W-:-:S04]  /*a6e0*/  HFMA2.MMA R31, -RZ, RZ, 0, 1.1920928955078125e-07 ;  /* 0x00000002ff1f7435 */ /* 0x000fc800000001ff */
[----:B------:R-:W-:Y:S02]  /*a6f0*/  MOV R34, R48 ;  /* 0x0000003000227202 */ /* 0x000fe40000000f00 */
[----:B------:R-:W-:-:S07]  /*a700*/  MOV R50, R32 ;  /* 0x0000002000327202 */ /* 0x000fce0000000f00 */
[----:B------:R-:W-:Y:S05]  /*a710*/  WARPSYNC.COLLECTIVE R25, `(.L_x_1457) ;  /* 0x0000000019087348 */ /* 0x000fea0003c00000 */
[----:B------:R0:W1:Y:S02]  /*a720*/  SHFL.BFLY P3, R32, R34, R31, R30 ;  /* 0x0c00001f22207389 */ /* 0x000064000006001e */
[----:B01----:R-:W-:Y:S01]  /*a730*/  ENDCOLLECTIVE ;  /* 0x000000000000791b */ /* 0x003fe20003800000 */
.L_x_1457:
[----:B------:R-:W-:-:S05]  /*a740*/  FADD.FTZ R50, R57, R50 ;  /* 0x0000003239327221 */ /* 0x000fca0000010000 */
[----:B------:R-:W-:Y:S02]  /*a750*/  MOV R34, R50 ;  /* 0x0000003200227202 */ /* 0x000fe40000000f00 */
[----:B------:R-:W-:-:S07]  /*a760*/  MOV R39, R32 ;  /* 0x0000002000277202 */ /* 0x000fce0000000f00 */
[----:B------:R-:W-:Y:S05]  /*a770*/  WARPSYNC.COLLECTIVE R25, `(.L_x_1458) ;  /* 0x0000000019087348 */ /* 0x000fea0003c00000 */
[----:B------:R0:W1:Y:S02]  /*a780*/  SHFL.BFLY P3, R32, R34, R31, R30 ;  /* 0x0c00001f22207389 */ /* 0x000064000006001e */
[----:B01----:R-:W-:Y:S01]  /*a790*/  ENDCOLLECTIVE ;  /* 0x000000000000791b */ /* 0x003fe20003800000 */
.L_x_1458:
        /* <DEDUP_REMOVED lines=12> */
[----:B------:R-:W-:Y:S01]  /*a860*/  MOV R34, R39 ;  /* 0x0000002700227202 */ /* 0x000fe20000000f00 */
[----:B------:R0:W-:Y:S01]  /*a870*/  @!P0 STG.E.U16 desc[UR18][R26.64], R32 ;  /* 0x000000201a008986 */ /* 0x0001e2000c101512 */
[----:B------:R-:W-:Y:S02]  /*a880*/  MOV R30, 0x101f ;  /* 0x0000101f001e7802 */ /* 0x000fe40000000f00 */
[----:B------:R-:W-:Y:S02]  /*a890*/  MOV R25, 0xffff ;  /* 0x0000ffff00197802 */ /* 0x000fe40000000f00 */
[----:B------:R-:W-:Y:S01]  /*a8a0*/  PRMT R35, R33, 0x7610, R35 ;  /* 0x0000761021237816 */ /* 0x000fe20000000023 */
[----:B------:R-:W-:-:S07]  /*a8b0*/  FADD.FTZ R33, R45, R46 ;  /* 0x0000002e2d217221 */ /* 0x000fce0000010000 */
[----:B0-----:R-:W-:Y:S05]  /*a8c0*/  WARPSYNC.COLLECTIVE R25, `(.L_x_1459) ;  /* 0x0000000019087348 */ /* 0x001fea0003c00000 */
[----:B0-----:R0:W1:Y:S02]  /*a8d0*/  SHFL.BFLY P3, R32, R34, R31, R30 ;  /* 0x0c00001f22207389 */ /* 0x001064000006001e */
[----:B01----:R-:W-:Y:S01]  /*a8e0*/  ENDCOLLECTIVE ;  /* 0x000000000000791b */ /* 0x003fe20003800000 */
.L_x_1459:
        /* <DEDUP_REMOVED lines=11> */
.L_x_1460:
[----:B------:R-:W-:Y:S01]  /*a9a0*/  FADD.FTZ R36, R39, R36 ;  /* 0x0000002427247221 */ /* 0x000fe20000010000 */
[----:B------:R-:W-:Y:S06]  /*a9b0*/  BRA `(.L_x_1461) ;  /* 0xffffffe400107947 */ /* 0x000fec000383ffff */
.L_x_1462:
        /* <DEDUP_REMOVED lines=12> */
.L_x_3918:


//--------------------- .text._ZN13group_norm_v218gn_bwd_cuda_kernelI13__nv_bfloat16Li480ELi1ELi16ELi120ELi256ELb1ELb1ELi32ELi960ELi960ELi4ELb1ELi18ELb0ELb0ELNS_15WgradSyncMethodE3ENS_16CompileConditionILi900EEEEEvPT_S6_S6_PKS5_S8_S8_S8_PKfflPfPj --------------------------
	.section	.text._ZN13group_norm_v218gn_bwd_cuda_kernelI13__nv_bfloat16Li480ELi1ELi16ELi120ELi256ELb1ELb1ELi32ELi960ELi960ELi4ELb1ELi18ELb0ELb0ELNS_15WgradSyncMethodE3ENS_16CompileConditionILi900EEEEEvPT_S6_S6_PKS5_S8_S8_S8_PKfflPfPj,"ax",@progbits
	.align	128
        .global         _ZN13group_norm_v218gn_bwd_cuda_kernelI13__nv_bfloat16Li480ELi1ELi16ELi120ELi256ELb1ELb1ELi32ELi960ELi960ELi4ELb1ELi18ELb0ELb0ELNS_15WgradSyncMethodE3ENS_16CompileConditionILi900EEEEEvPT_S6_S6_PKS5_S8_S8_S8_PKfflPfPj
        .type           _ZN13group_norm_v218gn_bwd_cuda_kernelI13__nv_bfloat16Li480ELi1ELi16ELi120ELi256ELb1ELb1ELi32ELi960ELi960ELi4ELb1ELi18ELb0ELb0ELNS_15WgradSyncMethodE3ENS_16CompileConditionILi900EEEEEvPT_S6_S6_PKS5_S8_S8_S8_PKfflPfPj,@function
        .size           _ZN13group_norm_v218gn_bwd_cuda_kernelI13__nv_bfloat16Li480ELi1ELi16ELi120ELi256ELb1ELb1ELi32ELi960ELi960ELi4ELb1ELi18ELb0ELb0ELNS_15WgradSyncMethodE3ENS_16CompileConditionILi900EEEEEvPT_S6_S6_PKS5_S8_S8_S8_PKfflPfPj,(.L_x_3919 - _ZN13group_norm_v218gn_bwd_cuda_kernelI13__nv_bfloat16Li480ELi1ELi16ELi120ELi256ELb1ELb1ELi32ELi960ELi960ELi4ELb1ELi18ELb0ELb0ELNS_15WgradSyncMethodE3ENS_16CompileConditionILi900EEEEEvPT_S6_S6_PKS5_S8_S8_S8_PKfflPfPj)
        .other          _ZN13group_norm_v218gn_bwd_cuda_kernelI13__nv_bfloat16Li480ELi1ELi16ELi120ELi256ELb1ELb1ELi32ELi960ELi960ELi4ELb1ELi18ELb0ELb0ELNS_15WgradSyncMethodE3ENS_16CompileConditionILi900EEEEEvPT_S6_S6_PKS5_S8_S8_S8_PKfflPfPj,@"STO_CUDA_ENTRY STV_DEFAULT"
_ZN13group_norm_v218gn_bwd_cuda_kernelI13__nv_bfloat16Li480ELi1ELi16ELi120ELi256ELb1ELb1ELi32ELi960ELi960ELi4ELb1ELi18ELb0ELb0ELNS_15WgradSyncMethodE3ENS_16CompileConditionILi900EEEEEvPT_S6_S6_PKS5_S8_S8_S8_PKfflPfPj:
.text._ZN13group_norm_v218gn_bwd_cuda_kernelI13__nv_bfloat16Li480ELi1ELi16ELi120ELi256ELb1ELb1ELi32ELi960ELi960ELi4ELb1ELi18ELb0ELb0ELNS_15WgradSyncMethodE3ENS_16CompileConditionILi900EEEEEvPT_S6_S6_PKS5_S8_S8_S8_PKfflPfPj:
        /* <DEDUP_REMOVED lines=31> */
.L_x_1465:
[----:B------:R-:W2:Y:S04]  /*01f0*/  LD.E.STRONG.GPU R0, desc[UR18][R2.64] ;  /* 0x0000001202007980 */ /* 0x000ea8000c10f900 */
[----:B--2---:R-:W-:Y:S01]  /*0200*/  CCTL.IVALL ;  /* 0x00000000ff00798f */ /* 0x004fe20002000000 */
[----:B------:R-:W-:Y:S05]  /*0210*/  YIELD ;  /* 0x0000000000007946 */ /* 0x000fea0003800000 */
[----:B-----5:R-:W-:-:S04]  /*0220*/  LOP3.LUT R0, R0, R5, RZ, 0x3c, !PT ;  /* 0x0000000500007212 */ /* 0x020fc800078e3cff */
[----:B------:R-:W-:-:S13]  /*0230*/  ISETP.GT.AND P0, PT, R0, -0x1, PT ;  /* 0xffffffff0000780c */ /* 0x000fda0003f04270 */
[----:B------:R-:W-:Y:S05]  /*0240*/  @P0 BRA `(.L_x_1465) ;  /* 0xfffffffc00e80947 */ /* 0x000fea000383ffff */
.L_x_1464:
[----:B------:R-:W-:Y:S05]  /*0250*/  WARPSYNC.ALL ;  /* 0x0000000000007948 */ /* 0x000fea0003800000 */
[----:B------:R-:W-:Y:S06]  /*0260*/  BAR.SYNC.DEFER_BLOCKING 0x0 ;  /* 0x0000000000007b1d */ /* 0x000fec0000010000 */
[----:B------:R-:W-:Y:S05]  /*0270*/  BRA `(.L_x_1466) ;  /* 0x000000bc00607947 */ /* 0x000fea0003800000 */
.L_x_1463:
        /* <DEDUP_REMOVED lines=10> */
[----:B------:R-:W-:-:S02]  /*0320*/  UIADD3 UR13, UR12, 0x3c00, URZ ;  /* 0x00003c000c0d7890 */ /* 0x000fc4000fffe03f */
[----:B------:R-:W-:Y:S01]  /*0330*/  USHF.R.U32.HI UR15, URZ, 0x1, UR10 ;  /* 0x000000013f0f7899 */ /* 0x000fe2000801160a */
[----:B------:R-:W-:Y:S01]  /*0340*/  ULDC.64 UR6, c[0x0][0x268] ;  /* 0x00009a0000067ab9 */ /* 0x000fe20000000a00 */
[----:B------:R-:W-:Y:S01]  /*0350*/  UMOV UR16, 0x7fffffb9 ;  /* 0x7fffffb900107882 */ /* 0x000fe20000000000 */
[----:B------:R-:W-:Y:S02]  /*0360*/  ULEA UR6, UP0, UR10, UR6, 0x2 ;  /* 0x000000060a067291 */ /* 0x000fe4000f80103f */
[----:B------:R-:W-:Y:S02]  /*0370*/  USHF.L.U32 UR17, UR15, 0x3, URZ ;  /* 0x000000030f117899 */ /* 0x000fe4000800063f */
[----:B------:R-:W-:Y:S02]  /*0380*/  UIADD3 UR15, -UR15, URZ, URZ ;  /* 0x0000003f0f0f7290 */ /* 0x000fe4000fffe13f */
[----:B------:R-:W-:Y:S02]  /*0390*/  ULEA.HI.X UR7, UR10, UR7, UR5, 0x2, UP0 ;  /* 0x000000070a077291 */ /* 0x000fe400080f1405 */
[----:B------:R-:W-:-:S02]  /*03a0*/  UISETP.NE.AND UP0, UPT, UR23, UR15, UPT ;  /* 0x0000000f1700728c */ /* 0x000fc4000bf05270 */
[----:B-1----:R-:W-:Y:S02]  /*03b0*/  ULEA UR12, UR14, UR12, 0x18 ;  /* 0x0000000c0e0c7291 */ /* 0x002fe4000f8ec03f */
[----:B------:R-:W-:Y:S02]  /*03c0*/  ULEA UR13, UR14, UR13, 0x18 ;  /* 0x0000000d0e0d7291 */ /* 0x000fe4000f8ec03f */
[----:B------:R-:W-:Y:S01]  /*03d0*/  ULOP3.LUT UR17, UR17, 0xfffffff8, UR4, 0xe2, !UPT ;  /* 0xfffffff811117892 */ /* 0x000fe2000f8ee204 */
[----:B0-----:R-:W-:Y:S01]  /*03e0*/  IADD3 R5, R11, 0x1e0, RZ ;  /* 0x000001e00b057810 */ /* 0x001fe20007ffe0ff */
[----:B------:R-:W-:Y:S01]  /*03f0*/  USEL UR21, UR16, 0x1, !UP0 ;  /* 0x0000000110157887 */ /* 0x000fe2000c000000 */
[----:B------:R-:W-:Y:S01]  /*0400*/  SHF.R.S32.HI R0, RZ, 0x1f, R11 ;  /* 0x0000001fff007819 */ /* 0x000fe2000001140b */
[----:B------:R-:W-:Y:S01]  /*0410*/  UMOV UR14, UR10 ;  /* 0x0000000a000e7c82 */ /* 0x000fe20008000000 */
[----:B------:R-:W-:Y:S01]  /*0420*/  SHF.R.S32.HI R6, RZ, 0x1f, R5 ;  /* 0x0000001fff067819 */ /* 0x000fe20000011405 */
[----:B------:R-:W-:Y:S01]  /*0430*/  UMOV UR4, URZ ;  /* 0x0000003f00047c82 */ /* 0x000fe20008000000 */
[----:B------:R-:W-:-:S02]  /*0440*/  LEA.HI R2, R0, R11, RZ, 0x2 ;  /* 0x0000000b00027211 */ /* 0x000fc400078f10ff */
[----:B------:R-:W-:Y:S02]  /*0450*/  SHF.R.U32.HI R9, RZ, 0x1, R11 ;  /* 0x00000001ff097819 */ /* 0x000fe4000001160b */
[----:B------:R-:W-:Y:S02]  /*0460*/  LEA.HI R4, R6, R5, RZ, 0x2 ;  /* 0x0000000506047211 */ /* 0x000fe400078f10ff */
[----:B------:R-:W-:Y:S02]  /*0470*/  SHF.R.S32.HI R3, RZ, 0x2, R2 ;  /* 0x00000002ff037819 */ /* 0x000fe40000011402 */
[----:B------:R-:W-:Y:S02]  /*0480*/  SHF.L.U32 R9, R9, 0x3, RZ ;  /* 0x0000000309097819 */ /* 0x000fe400000006ff */
[----:B------:R-:W-:Y:S02]  /*0490*/  SHF.R.S32.HI R7, RZ, 0x2, R4 ;  /* 0x00000002ff077819 */ /* 0x000fe40000011404 */
[----:B------:R-:W-:-:S02]  /*04a0*/  IADD3 R3, R3, 0xf0, RZ ;  /* 0x000000f003037810 */ /* 0x000fc40007ffe0ff */
[----:B------:R-:W-:Y:S01]  /*04b0*/  LOP3.LUT R9, R9, 0xfffffff8, R8, 0xe2, !PT ;  /* 0xfffffff809097812 */ /* 0x000fe200078ee208 */
[----:B------:R0:W-:Y:S01]  /*04c0*/  STL [R1+0xfc], R7 ;  /* 0x0000fc0701007387 */ /* 0x0001e20000100800 */
[----:B------:R-:W-:Y:S02]  /*04d0*/  LOP3.LUT R8, R4, 0xfffffffc, RZ, 0xc0, !PT ;  /* 0xfffffffc04087812 */ /* 0x000fe400078ec0ff */
[----:B------:R-:W-:Y:S01]  /*04e0*/  SHF.R.S32.HI R4, RZ, 0x1f, R3 ;  /* 0x0000001fff047819 */ /* 0x000fe20000011403 */
[----:B------:R-:W-:Y:S01]  /*04f0*/  STL [R1+0x118], R9 ;  /* 0x0001180901007387 */ /* 0x000fe20000100800 */
[----:B------:R-:W-:Y:S02]  /*0500*/  LEA.HI R0, R0, R11, RZ, 0x4 ;  /* 0x0000000b00007211 */ /* 0x000fe400078f20ff */
[----:B------:R-:W-:Y:S02]  /*0510*/  LOP3.LUT R2, R2, 0xfffffffc, RZ, 0xc0, !PT ;  /* 0xfffffffc02027812 */ /* 0x000fe400078ec0ff */
[----:B------:R-:W-:-:S02]  /*0520*/  LEA.HI R4, R4, R3, RZ, 0x2 ;  /* 0x0000000304047211 */ /* 0x000fc400078f10ff */
[----:B0-----:R-:W-:Y:S02]  /*0530*/  IADD3 R7, R7, 0xf0, RZ ;  /* 0x000000f007077810 */ /* 0x001fe40007ffe0ff */
[----:B------:R-:W-:Y:S02]  /*0540*/  LEA.HI R6, R6, R5, RZ, 0x4 ;  /* 0x0000000506067211 */ /* 0x000fe400078f20ff */
[----:B------:R-:W-:Y:S02]  /*0550*/  SHF.R.S32.HI R10, RZ, 0x1f, R7 ;  /* 0x0000001fff0a7819 */ /* 0x000fe40000011407 */
[----:B------:R-:W-:Y:S02]  /*0560*/  IADD3 R8, R5, -R8, RZ ;  /* 0x8000000805087210 */ /* 0x000fe40007ffe0ff */
[----:B------:R-:W-:Y:S02]  /*0570*/  SHF.R.U32.HI R3, RZ, 0x4, R0 ;  /* 0x00000004ff037819 */ /* 0x000fe40000011600 */
[----:B------:R-:W-:-:S02]  /*0580*/  IADD3 R2, -R2, R11, RZ ;  /* 0x0000000b02027210 */ /* 0x000fc40007ffe1ff */
[----:B------:R-:W-:Y:S02]  /*0590*/  SHF.R.U32.HI R5, RZ, 0x2, R4 ;  /* 0x00000002ff057819 */ /* 0x000fe40000011604 */
[----:B------:R-:W-:Y:S02]  /*05a0*/  LEA.HI R10, R10, R7, RZ, 0x2 ;  /* 0x000000070a0a7211 */ /* 0x000fe400078f10ff */
[C---:B------:R-:W-:Y:S02]  /*05b0*/  LOP3.LUT R4, R2.reuse, 0x3, R3, 0x78, !PT ;  /* 0x0000000302047812 */ /* 0x040fe400078e7803 */
[----:B------:R-:W-:Y:S02]  /*05c0*/  LOP3.LUT R0, R2, 0x3, R5, 0x78, !PT ;  /* 0x0000000302007812 */ /* 0x000fe400078e7805 */
[----:B------:R-:W-:Y:S01]  /*05d0*/  SHF.R.U32.HI R7, RZ, 0x4, R6 ;  /* 0x00000004ff077819 */ /* 0x000fe20000011606 */
[----:B------:R0:W-:Y:S01]  /*05e0*/  STL [R1+0x10c], R4 ;  /* 0x00010c0401007387 */ /* 0x0001e20000100800 */
[----:B------:R-:W-:-:S02]  /*05f0*/  SHF.R.U32.HI R3, RZ, 0x2, R10 ;  /* 0x00000002ff037819 */ /* 0x000fc4000001160a */
[C---:B------:R-:W-:Y:S01]  /*0600*/  LOP3.LUT R2, R8.reuse, 0x3, R7, 0x78, !PT ;  /* 0x0000000308027812 */ /* 0x040fe200078e7807 */
[----:B------:R1:W-:Y:S04]  /*0610*/  STL [R1+0x108], R0 ;  /* 0x0001080001007387 */ /* 0x0003e80000100800 */
[----:B------:R-:W-:Y:S01]  /*0620*/  STL [R1+0x104], R2 ;  /* 0x0001040201007387 */ /* 0x000fe20000100800 */
[----:B0-----:R-:W-:Y:S02]  /*0630*/  LEA R4, R11, UR12, 0x5 ;  /* 0x0000000c0b047c11 */ /* 0x001fe4000f8e28ff */
[----:B-1----:R-:W-:-:S05]  /*0640*/  LOP3.LUT R0, R8, 0x3, R3, 0x78, !PT ;  /* 0x0000000308007812 */ /* 0x002fca00078e7803 */
[----:B------:R0:W-:Y:S04]  /*0650*/  STL [R1+0x100], R0 ;  /* 0x0001000001007387 */ /* 0x0001e80000100800 */
[----:B------:R1:W-:Y:S04]  /*0660*/  STL [R1+0x74], RZ ;  /* 0x000074ff01007387 */ /* 0x0003e80000100800 */
[----:B------:R1:W-:Y:S01]  /*0670*/  STL [R1+0x6c], RZ ;  /* 0x00006cff01007387 */ /* 0x0003e20000100800 */
[----:B0-----:R-:W-:-:S03]  /*0680*/  SHF.L.U32 R0, R11, 0x1, RZ ;  /* 0x000000010b007819 */ /* 0x001fc600000006ff */
[----:B------:R1:W-:Y:S01]  /*0690*/  STL [R1+0x70], RZ ;  /* 0x000070ff01007387 */ /* 0x0003e20000100800 */
[C---:B------:R-:W-:Y:S02]  /*06a0*/  LOP3.LUT R2, R0.reuse, 0x18, RZ, 0xc0, !PT ;  /* 0x0000001800027812 */ /* 0x040fe400078ec0ff */
[----:B------:R-:W-:Y:S01]  /*06b0*/  LOP3.LUT R3, R0, 0x18, RZ, 0xc, !PT ;  /* 0x0000001800037812 */ /* 0x000fe200078e0cff */
[----:B------:R1:W-:Y:S01]  /*06c0*/  STL [R1+0x68], RZ ;  /* 0x000068ff01007387 */ /* 0x0003e20000100800 */
[C---:B------:R-:W-:Y:S02]  /*06d0*/  LOP3.LUT R0, R2.reuse, 0x8, RZ, 0x3c, !PT ;  /* 0x0000000802007812 */ /* 0x040fe400078e3cff */
[----:B------:R-:W-:Y:S02]  /*06e0*/  LOP3.LUT R2, R2, 0x10, RZ, 0x3c, !PT ;  /* 0x0000001002027812 */ /* 0x000fe400078e3cff */
[C---:B------:R-:W-:Y:S02]  /*06f0*/  IADD3 R5, R4.reuse, R3, RZ ;  /* 0x0000000304057210 */ /* 0x040fe40007ffe0ff */
[----:B------:R-:W-:-:S02]  /*0700*/  IADD3 R3, R4, R0, RZ ;  /* 0x0000000004037210 */ /* 0x000fc40007ffe0ff */
[----:B------:R-:W-:-:S03]  /*0710*/  IADD3 R0, R4, R2, RZ ;  /* 0x0000000204007210 */ /* 0x000fc60007ffe0ff */
[----:B------:R1:W-:Y:S04]  /*0720*/  STL [R1+0x114], R3 ;  /* 0x0001140301007387 */ /* 0x0003e80000100800 */
[----:B------:R1:W-:Y:S02]  /*0730*/  STL [R1+0x110], R0 ;  /* 0x0001100001007387 */ /* 0x0003e40000100800 */
.L_x_1476:
[----:B-12---:R-:W0:Y:S01]  /*0740*/  S2R R0, SR_TID.X ;  /* 0x0000000000007919 */ /* 0x006e220000002100 */
[----:B------:R-:W-:Y:S01]  /*0750*/  ULOP3.LUT UR15, UR10, 0x1, URZ, 0xc0, !UPT ;  /* 0x000000010a0f7892 */ /* 0x000fe2000f8ec03f */
[----:B------:R-:W1:Y:S01]  /*0760*/  LDC.64 R28, c[0x0][0x238] ;  /* 0x00008e00ff1c7b82 */ /* 0x000e620000000a00 */
[----:B------:R-:W-:Y:S02]  /*0770*/  USHF.R.U64 UR25, UR10, 0x1, UR5 ;  /* 0x000000010a197899 */ /* 0x000fe40008001205 */
[----:B------:R-:W-:Y:S02]  /*0780*/  UIMAD UR20, UR15, 0x3c0, URZ ;  /* 0x000003c00f1478a4 */ /* 0x000fe4000f8e023f */
[----:B------:R-:W-:Y:S02]  /*0790*/  USHF.R.U32.HI UR15, URZ, 0x1, UR5 ;  /* 0x000000013f0f7899 */ /* 0x000fe40008011605 */
[----:B------:R-:W-:Y:S01]  /*07a0*/  USHF.L.U32 UR16, UR23, 0x5, URZ ;  /* 0x0000000517107899 */ /* 0x000fe2000800063f */
[----:B------:R-:W2:Y:S01]  /*07b0*/  LDC.64 R6, c[0x0][0x240] ;  /* 0x00009000ff067b82 */ /* 0x000ea20000000a00 */
[----:B------:R-:W-:Y:S01]  /*07c0*/  ULDC.64 UR26, c[0x0][0x248] ;  /* 0x00009200001a7ab9 */ /* 0x000fe20000000a00 */
[----:B------:R-:W-:Y:S01]  /*07d0*/  ULDC.64 UR28, c[0x0][0x228] ;  /* 0x00008a00001c7ab9 */ /* 0x000fe20000000a00 */
[----:B------:R-:W-:Y:S01]  /*07e0*/  ULOP3.LUT UR16, UR16, 0xe0, URZ, 0xc0, !UPT ;  /* 0x000000e010107892 */ /* 0x000fe2000f8ec03f */
[----:B0-----:R-:W-:-:S05]  /*07f0*/  IMAD.WIDE.U32 R2, R0, -0x77777777, RZ ;  /* 0x8888888900027825 */ /* 0x001fca00078e00ff */
[----:B------:R-:W-:-:S05]  /*0800*/  SHF.R.U32.HI R8, RZ, 0x7, R3 ;  /* 0x00000007ff087819 */ /* 0x000fca0000011603 */
[----:B------:R-:W-:-:S05]  /*0810*/  IMAD R9, R8, -0xf0, R0 ;  /* 0xffffff1008097824 */ /* 0x000fca00078e0200 */
[----:B------:R-:W-:-:S04]  /*0820*/  LEA R30, R9, UR20, 0x2 ;  /* 0x00000014091e7c11 */ /* 0x000fc8000f8e10ff */
[----:B------:R-:W-:Y:S01]  /*0830*/  SHF.R.S32.HI R31, RZ, 0x1f, R30 ;  /* 0x0000001fff1f7819 */ /* 0x000fe2000001141e */
[C---:B------:R-:W-:Y:S01]  /*0840*/  IMAD.WIDE.U32 R2, R30.reuse, -0x77777777, RZ ;  /* 0x888888891e027825 */ /* 0x040fe200078e00ff */
[----:B------:R-:W-:Y:S01]  /*0850*/  MOV R2, UR15 ;  /* 0x0000000f00027c02 */ /* 0x000fe20008000f00 */
[----:B------:R-:W-:Y:S02]  /*0860*/  UIMAD UR15, UR15, 0x78000, URZ ;  /* 0x000780000f0f78a4 */ /* 0x000fe4000f8e023f */
[----:B-1----:R-:W-:Y:S01]  /*0870*/  IMAD.WIDE R28, R30, 0x2, R28 ;  /* 0x000000021e1c7825 */ /* 0x002fe200078e021c */
[----:B------:R-:W-:Y:S02]  /*0880*/  SHF.R.U32.HI R0, RZ, 0x6, R3 ;  /* 0x00000006ff007819 */ /* 0x000fe40000011603 */
[----:B------:R-:W-:-:S03]  /*0890*/  MOV R3, UR25 ;  /* 0x0000001900037c02 */ /* 0x000fc60008000f00 */
[----:B------:R0:W-:Y:S02]  /*08a0*/  STL [R1+0xf8], R0 ;  /* 0x0000f80001007387 */ /* 0x0001e40000100800 */
[C---:B------:R-:W-:Y:S02]  /*08b0*/  IMAD.WIDE.U32 R4, R3.reuse, 0x78000, R30 ;  /* 0x0007800003047825 */ /* 0x040fe400078e001e */
[----:B------:R-:W3:Y:S02]  /*08c0*/  LDG.E.64.CONSTANT R28, desc[UR18][R28.64] ;  /* 0x000000121c1c7981 */ /* 0x000ee4000c1e9b00 */
[----:B--2---:R-:W-:Y:S01]  /*08d0*/  IMAD.WIDE R30, R30, 0x2, R6 ;  /* 0x000000021e1e7825 */ /* 0x004fe200078e0206 */
[----:B0-----:R-:W-:Y:S02]  /*08e0*/  LEA R0, P0, R3, R0, 0x4 ;  /* 0x0000000003007211 */ /* 0x001fe400078020ff */
[----:B------:R-:W-:-:S03]  /*08f0*/  IADD3 R16, R5, UR15, RZ ;  /* 0x0000000f05107c10 */ /* 0x000fc6000fffe0ff */
[----:B------:R-:W2:Y:S01]  /*0900*/  LDG.E.64.CONSTANT R30, desc[UR18][R30.64] ;  /* 0x000000121e1e7981 */ /* 0x000ea2000c1e9b00 */
[----:B------:R-:W-:Y:S01]  /*0910*/  LEA.HI.X R3, R3, RZ, R2, 0x4, P0 ;  /* 0x000000ff03037211 */ /* 0x000fe200000f2402 */
[----:B------:R-:W-:Y:S01]  /*0920*/  ULDC UR15, c[0x0][0x250] ;  /* 0x00009400000f7ab9 */ /* 0x000fe20000000800 */
[----:B------:R-:W-:Y:S02]  /*0930*/  IADD3 R2, R8, UR16, RZ ;  /* 0x0000001008027c10 */ /* 0x000fe4000fffe0ff */
[----:B------:R-:W-:-:S03]  /*0940*/  LEA R32, P0, R0, UR26, 0x3 ;  /* 0x0000001a00207c11 */ /* 0x000fc6000f8018ff */
[----:B------:R-:W-:Y:S01]  /*0950*/  IMAD R15, R2, 0x780, RZ ;  /* 0x00000780020f7824 */ /* 0x000fe200078e02ff */
[----:B------:R-:W-:Y:S01]  /*0960*/  LEA.HI.X R33, R0, UR27, R3, 0x3, P0 ;  /* 0x0000001b00217c11 */ /* 0x000fe200080f1c03 */
[----:B------:R-:W-:-:S03]  /*0970*/  ULDC.64 UR26, c[0x0][0x230] ;  /* 0x00008c00001a7ab9 */ /* 0x000fc60000000a00 */
[----:B------:R-:W-:Y:S02]  /*0980*/  IADD3 R0, P0, R15, R4, RZ ;  /* 0x000000040f007210 */ /* 0x000fe40007f1e0ff */
[----:B------:R-:W4:Y:S02]  /*0990*/  LDG.E.64.CONSTANT R32, desc[UR18][R32.64] ;  /* 0x0000001220207981 */ /* 0x000f24000c1e9b00 */
[----:B------:R-:W-:Y:S02]  /*09a0*/  IADD3.X R3, RZ, R16, RZ, P0, !PT ;  /* 0x00000010ff037210 */ /* 0x000fe400007fe4ff */
[C---:B------:R-:W-:Y:S02]  /*09b0*/  SHF.L.U32 R13, R0.reuse, 0x1, RZ ;  /* 0x00000001000d7819 */ /* 0x040fe400000006ff */
[----:B------:R-:W-:Y:S02]  /*09c0*/  SHF.L.U64.HI R12, R0, 0x1, R3 ;  /* 0x00000001000c7819 */ /* 0x000fe40000010203 */
[----:B------:R-:W-:-:S04]  /*09d0*/  IADD3 R34, P0, R13, UR26, RZ ;  /* 0x0000001a0d227c10 */ /* 0x000fc8000ff1e0ff */
[----:B------:R-:W-:-:S06]  /*09e0*/  IADD3.X R35, R12, UR27, RZ, P0, !PT ;  /* 0x0000001b0c237c10 */ /* 0x000fcc00087fe4ff */
[----:B------:R-:W2:Y:S01]  /*09f0*/  LDG.E.64.CONSTANT R34, desc[UR18][R34.64] ;  /* 0x0000001222227981 */ /* 0x000ea2000c1e9b00 */
[----:B------:R-:W-:-:S04]  /*0a00*/  IADD3 R3, R15, 0xf00, RZ ;  /* 0x00000f000f037810 */ /* 0x000fc80007ffe0ff */
[----:B------:R-:W-:-:S04]  /*0a10*/  IADD3 R3, P0, R3, R4, RZ ;  /* 0x0000000403037210 */ /* 0x000fc80007f1e0ff */
[----:B------:R-:W-:Y:S02]  /*0a20*/  IADD3.X R0, RZ, R16, RZ, P0, !PT ;  /* 0x00000010ff007210 */ /* 0x000fe400007fe4ff */
[C---:B------:R-:W-:Y:S02]  /*0a30*/  SHF.L.U32 R11, R3.reuse, 0x1, RZ ;  /* 0x00000001030b7819 */ /* 0x040fe400000006ff */
[----:B------:R-:W-:Y:S02]  /*0a40*/  SHF.L.U64.HI R10, R3, 0x1, R0 ;  /* 0x00000001030a7819 */ /* 0x000fe40000010200 */
[----:B------:R-:W-:-:S04]  /*0a50*/  IADD3 R36, P0, R11, UR26, RZ ;  /* 0x0000001a0b247c10 */ /* 0x000fc8000ff1e0ff */
[----:B------:R-:W-:-:S06]  /*0a60*/  IADD3.X R37, R10, UR27, RZ, P0, !PT ;  /* 0x0000001b0a257c10 */ /* 0x000fcc00087fe4ff */
[----:B------:R-:W2:Y:S01]  /*0a70*/  LDG.E.64.CONSTANT R36, desc[UR18][R36.64] ;  /* 0x0000001224247981 */ /* 0x000ea2000c1e9b00 */
        /* <DEDUP_REMOVED lines=8> */
[----:B------:R-:W-:Y:S02]  /*0b00*/  IADD3 R40, P0, R7, UR26, RZ ;  /* 0x0000001a07287c10 */ /* 0x000fe4000ff1e0ff */
[----:B------:R-:W-:Y:S02]  /*0b10*/  IADD3 R3, R15, 0x2d00, RZ ;  /* 0x00002d000f037810 */ /* 0x000fe40007ffe0ff */
[----:B------:R-:W-:-:S02]  /*0b20*/  IADD3.X R41, R2, UR27, RZ, P0, !PT ;  /* 0x0000001b02297c10 */ /* 0x000fc400087fe4ff */
[----:B------:R-:W-:-:S04]  /*0b30*/  IADD3 R3, P0, R3, R4, RZ ;  /* 0x0000000403037210 */ /* 0x000fc80007f1e0ff */
[----:B------:R-:W-:Y:S01]  /*0b40*/  IADD3.X R0, RZ, R16, RZ, P0, !PT ;  /* 0x00000010ff007210 */ /* 0x000fe200007fe4ff */
[----:B------:R-:W2:Y:S01]  /*0b50*/  LDG.E.64.CONSTANT R40, desc[UR18][R40.64] ;  /* 0x0000001228287981 */ /* 0x000ea2000c1e9b00 */
        /* <DEDUP_REMOVED lines=8> */
[----:B------:R-:W-:-:S04]  /*0be0*/  IADD3 R46, P0, R7, UR28, RZ ;  /* 0x0000001c072e7c10 */ /* 0x000fc8000ff1e0ff */
[----:B------:R-:W-:-:S06]  /*0bf0*/  IADD3.X R47, R2, UR29, RZ, P0, !PT ;  /* 0x0000001d022f7c10 */ /* 0x000fcc00087fe4ff */
[----:B------:R-:W2:Y:S01]  /*0c00*/  LDG.E.64.CONSTANT R46, desc[UR18][R46.64] ;  /* 0x000000122e2e7981 */ /* 0x000ea2000c1e9b00 */
[----:B------:R-:W-:-:S03]  /*0c10*/  IADD3 R3, R15, 0x3c00, RZ ;  /* 0x00003c000f037810 */ /* 0x000fc60007ffe0ff */
[----:B------:R-:W-:Y:S01]  /*0c20*/  STL [R1+0xcc], R13 ;  /* 0x0000cc0d01007387 */ /* 0x000fe20000100800 */
[----:B------:R-:W-:-:S03]  /*0c30*/  HFMA2.MMA R0, -RZ, RZ, 0, 1.430511474609375e-06 ;  /* 0x00000018ff007435 */ /* 0x000fc600000001ff */
[----:B------:R-:W-:Y:S04]  /*0c40*/  STL [R1+0xf4], R12 ;  /* 0x0000f40c01007387 */ /* 0x000fe80000100800 */
[----:B------:R-:W-:Y:S04]  /*0c50*/  STL [R1+0xec], R11 ;  /* 0x0000ec0b01007387 */ /* 0x000fe80000100800 */
[----:B------:R0:W-:Y:S01]  /*0c60*/  STL [R1+0xf0], R10 ;  /* 0x0000f00a01007387 */ /* 0x0001e20000100800 */
[----:B------:R-:W-:Y:S01]  /*0c70*/  IMAD R9, R9, R0, UR13 ;  /* 0x0000000d09097e24 */ /* 0x000fe2000f8e0200 */
[----:B0-----:R-:W-:-:S04]  /*0c80*/  IADD3 R10, P0, R3, R4, RZ ;  /* 0x00000004030a7210 */ /* 0x001fc80007f1e0ff */
[----:B------:R-:W-:Y:S02]  /*0c90*/  IADD3.X R49, RZ, R16, RZ, P0, !PT ;  /* 0x00000010ff317210 */ /* 0x000fe400007fe4ff */
[C---:B------:R-:W-:Y:S02]  /*0ca0*/  SHF.L.U32 R61, R10.reuse, 0x1, RZ ;  /* 0x000000010a3d7819 */ /* 0x040fe400000006ff */
[----:B------:R-:W-:Y:S02]  /*0cb0*/  IADD3 R11, R15, 0x4b00, RZ ;  /* 0x00004b000f0b7810 */ /* 0x000fe40007ffe0ff */
[----:B------:R-:W-:Y:S02]  /*0cc0*/  SHF.L.U64.HI R63, R10, 0x1, R49 ;  /* 0x000000010a3f7819 */ /* 0x000fe40000010231 */
[----:B------:R-:W-:Y:S02]  /*0cd0*/  IADD3 R48, P0, R61, UR26, RZ ;  /* 0x0000001a3d307c10 */ /* 0x000fe4000ff1e0ff */
[----:B------:R-:W-:-:S02]  /*0ce0*/  IADD3 R11, P1, R11, R4, RZ ;  /* 0x000000040b0b7210 */ /* 0x000fc40007f3e0ff */
[----:B------:R-:W-:Y:S02]  /*0cf0*/  IADD3.X R49, R63, UR27, RZ, P0, !PT ;  /* 0x0000001b3f317c10 */ /* 0x000fe400087fe4ff */
[----:B------:R-:W-:Y:S02]  /*0d00*/  LEA R121, R8, R9, 0x3 ;  /* 0x0000000908797211 */ /* 0x000fe400078e18ff */
[----:B------:R-:W-:Y:S02]  /*0d10*/  IADD3.X R8, RZ, R16, RZ, P1, !PT ;  /* 0x00000010ff087210 */ /* 0x000fe40000ffe4ff */
[----:B------:R-:W-:Y:S01]  /*0d20*/  SHF.L.U32 R60, R11, 0x1, RZ ;  /* 0x000000010b3c7819 */ /* 0x000fe200000006ff */
[----:B------:R-:W2:Y:S01]  /*0d30*/  LDG.E.64.CONSTANT R48, desc[UR18][R48.64] ;  /* 0x0000001230307981 */ /* 0x000ea2000c1e9b00 */
[----:B------:R-:W-:Y:S02]  /*0d40*/  IADD3 R51, R15, 0x7800, RZ ;  /* 0x000078000f337810 */ /* 0x000fe40007ffe0ff */
[----:B------:R-:W-:-:S02]  /*0d50*/  SHF.L.U64.HI R62, R11, 0x1, R8 ;  /* 0x000000010b3e7819 */ /* 0x000fc40000010208 */
[----:B------:R-:W-:Y:S02]  /*0d60*/  IADD3 R50, P3, R60, UR26, RZ ;  /* 0x0000001a3c327c10 */ /* 0x000fe4000ff7e0ff */
[----:B------:R-:W-:Y:S02]  /*0d70*/  IADD3 R12, P1, R51, R4, RZ ;  /* 0x00000004330c7210 */ /* 0x000fe40007f3e0ff */
[----:B------:R-:W-:-:S06]  /*0d80*/  IADD3.X R51, R62, UR27, RZ, P3, !PT ;  /* 0x0000001b3e337c10 */ /* 0x000fcc0009ffe4ff */
[----:B------:R-:W2:Y:S01]  /*0d90*/  LDG.E.64.CONSTANT R50, desc[UR18][R50.64] ;  /* 0x0000001232327981 */ /* 0x000ea2000c1e9b00 */
[----:B------:R-:W-:-:S03]  /*0da0*/  IADD3 R13, R15, 0x5a00, RZ ;  /* 0x00005a000f0d7810 */ /* 0x000fc60007ffe0ff */
[----:B------:R-:W-:Y:S04]  /*0db0*/  STL [R1+0xe4], R7 ;  /* 0x0000e40701007387 */ /* 0x000fe80000100800 */
[----:B------:R-:W-:Y:S01]  /*0dc0*/  STL [R1+0xe8], R2 ;  /* 0x0000e80201007387 */ /* 0x000fe20000100800 */
[----:B------:R-:W-:Y:S02]  /*0dd0*/  IADD3 R17, R15, 0x6900, RZ ;  /* 0x000069000f117810 */ /* 0x000fe40007ffe0ff */
[-C--:B------:R-:W-:Y:S02]  /*0de0*/  IADD3 R58, P2, R13, R4.reuse, RZ ;  /* 0x000000040d3a7210 */ /* 0x080fe40007f5e0ff */
[----:B------:R-:W-:Y:S02]  /*0df0*/  IADD3 R14, P5, R17, R4, RZ ;  /* 0x00000004110e7210 */ /* 0x000fe40007fbe0ff */
[----:B------:R-:W-:-:S02]  /*0e00*/  IADD3 R55, R15, 0x9600, RZ ;  /* 0x000096000f377810 */ /* 0x000fc40007ffe0ff */
[C---:B------:R-:W-:Y:S01]  /*0e10*/  IADD3 R19, R15.reuse, 0xa500, RZ ;  /* 0x0000a5000f137810 */ /* 0x040fe20007ffe0ff */
[----:B------:R0:W-:Y:S01]  /*0e20*/  STL [R1+0xdc], R52 ;  /* 0x0000dc3401007387 */ /* 0x0001e20000100800 */
[----:B------:R-:W-:-:S03]  /*0e30*/  IADD3 R53, R15, 0x8700, RZ ;  /* 0x000087000f357810 */ /* 0x000fc60007ffe0ff */
[----:B------:R-:W-:Y:S01]  /*0e40*/  STL [R1+0xe0], R66 ;  /* 0x0000e04201007387 */ /* 0x000fe20000100800 */
[----:B0-----:R-:W-:Y:S02]  /*0e50*/  IADD3 R52, P6, R52, UR28, RZ ;  /* 0x0000001c34347c10 */ /* 0x001fe4000ffde0ff */
[C---:B------:R-:W-:Y:S02]  /*0e60*/  IADD3 R7, R15.reuse, 0xb400, RZ ;  /* 0x0000b4000f077810 */ /* 0x040fe40007ffe0ff */
[C---:B------:R-:W-:Y:S02]  /*0e70*/  IADD3 R9, R15.reuse, 0xc300, RZ ;  /* 0x0000c3000f097810 */ /* 0x040fe40007ffe0ff */
[C---:B------:R-:W-:Y:S02]  /*0e80*/  IADD3 R5, R15.reuse, 0xd200, RZ ;  /* 0x0000d2000f057810 */ /* 0x040fe40007ffe0ff */
[----:B------:R-:W-:Y:S02]  /*0e90*/  IADD3 R15, R15, 0xe100, RZ ;  /* 0x0000e1000f0f7810 */ /* 0x000fe40007ffe0ff */
[----:B---3--:R-:W-:Y:S01]  /*0ea0*/  SHF.L.U32 R0, R28, 0x10, RZ ;  /* 0x000000101c007819 */ /* 0x008fe200000006ff */
[----:B----4-:R-:W-:-:S06]  /*0eb0*/  FADD.FTZ R3, R33, UR15 ;  /* 0x0000000f21037e21 */ /* 0x010fcc0008010000 */
[----:B------:R-:W0:Y:S01]  /*0ec0*/  MUFU.RSQ R3, R3 ;  /* 0x0000000300037308 */ /* 0x000e220000001400 */
[----:B--2---:R-:W-:-:S05]  /*0ed0*/  SHF.L.U32 R11, R34, 0x10, RZ ;  /* 0x00000010220b7819 */ /* 0x004fca00000006ff */
[----:B------:R-:W-:Y:S01]  /*0ee0*/  FADD.FTZ R8, -R32, R11 ;  /* 0x0000000b20087221 */ /* 0x000fe20000010100 */
[----:B------:R-:W-:Y:S02]  /*0ef0*/  SHF.L.U32 R11, R35, 0x10, RZ ;  /* 0x00000010230b7819 */ /* 0x000fe400000006ff */
[----:B------:R-:W-:-:S03]  /*0f00*/  SHF.L.U32 R21, R30, 0x10, RZ ;  /* 0x000000101e157819 */ /* 0x000fc600000006ff */
[----:B------:R-:W-:Y:S01]  /*0f10*/  FADD.FTZ R18, -R32, R11 ;  /* 0x0000000b20127221 */ /* 0x000fe20000010100 */
[----:B------:R-:W-:Y:S01]  /*0f20*/  PRMT R10, R34, 0x7632, R10 ;  /* 0x00007632220a7816 */ /* 0x000fe2000000000a */
[----:B0-----:R-:W-:Y:S01]  /*0f30*/  FMUL.FTZ R78, R3, R8 ;  /* 0x00000008034e7220 */ /* 0x001fe20000410000 */
[----:B------:R-:W-:Y:S01]  /*0f40*/  SHF.L.U32 R2, R29, 0x10, RZ ;  /* 0x000000101d027819 */ /* 0x000fe200000006ff */
[----:B------:R-:W-:Y:S01]  /*0f50*/  FMUL.FTZ R77, R3, R18 ;  /* 0x00000012034d7220 */ /* 0x000fe20000410000 */
[----:B------:R-:W-:Y:S01]  /*0f60*/  SHF.L.U32 R20, R31, 0x10, RZ ;  /* 0x000000101f147819 */ /* 0x000fe200000006ff */
[----:B------:R-:W-:Y:S01]  /*0f70*/  FFMA.FTZ R8, R78, R0, R21 ;  /* 0x000000004e087223 */ /* 0x000fe20000010015 */
[----:B------:R-:W-:Y:S02]  /*0f80*/  SHF.L.U32 R11, R10, 0x10, RZ ;  /* 0x000000100a0b7819 */ /* 0x000fe400000006ff */
[----:B------:R-:W-:Y:S01]  /*0f90*/  PRMT R10, R35, 0x7632, R10 ;  /* 0x00007632230a7816 */ /* 0x000fe2000000000a */
[----:B------:R-:W-:Y:S01]  /*0fa0*/  FFMA.FTZ R13, R77, R2, R20 ;  /* 0x000000024d0d7223 */ /* 0x000fe20000010014 */
[----:B------:R-:W-:Y:S01]  /*0fb0*/  FMUL.FTZ R17, R8, -1.4426950216293334961 ;  /* 0xbfb8aa3b08117820 */ /* 0x000fe20000410000 */
[----:B------:R-:W-:-:S02]  /*0fc0*/  PRMT R23, R28, 0x7632, R23 ;  /* 0x000076321c177816 */ /* 0x000fc40000000017 */
[----:B------:R-:W-:Y:S01]  /*0fd0*/  SHF.L.U32 R33, R10, 0x10, RZ ;  /* 0x000000100a217819 */ /* 0x000fe200000006ff */
[----:B------:R-:W-:Y:S01]  /*0fe0*/  FMUL.FTZ R57, R13, -1.4426950216293334961 ;  /* 0xbfb8aa3b0d397820 */ /* 0x000fe20000410000 */
[----:B------:R-:W-:Y:S01]  /*0ff0*/  PRMT R22, R30, 0x7632, R22 ;  /* 0x000076321e167816 */ /* 0x000fe20000000016 */
[C---:B------:R-:W-:Y:S01]  /*1000*/  FADD.FTZ R18, -R32.reuse, R11 ;  /* 0x0000000b20127221 */ /* 0x040fe20000010100 */
[----:B------:R-:W-:Y:S01]  /*1010*/  PRMT R6, R29, 0x7632, R6 ;  /* 0x000076321d067816 */ /* 0x000fe20000000006 */
[----:B------:R0:W1:Y:S01]  /*1020*/  MUFU.EX2 R54, R17 ;  /* 0x0000001100367308 */ /* 0x0000620000000800 */
[----:B------:R-:W-:Y:S01]  /*1030*/  PRMT R98, R31, 0x7632, R98 ;  /* 0x000076321f627816 */ /* 0x000fe20000000062 */
[----:B------:R-:W-:Y:S01]  /*1040*/  FADD.FTZ R10, -R32, R33 ;  /* 0x00000021200a7221 */ /* 0x000fe20000010100 */
[----:B------:R-:W-:Y:S01]  /*1050*/  SHF.L.U32 R23, R23, 0x10, RZ ;  /* 0x0000001017177819 */ /* 0x000fe200000006ff */
[----:B------:R-:W-:Y:S01]  /*1060*/  FMUL.FTZ R65, R3, R18 ;  /* 0x0000001203417220 */ /* 0x000fe20000410000 */
[----:B------:R-:W-:-:S02]  /*1070*/  SHF.L.U32 R22, R22, 0x10, RZ ;  /* 0x0000001016167819 */ /* 0x000fc400000006ff */
[----:B------:R-:W-:Y:S01]  /*1080*/  SHF.L.U32 R33, R6, 0x10, RZ ;  /* 0x0000001006217819 */ /* 0x000fe200000006ff */
[----:B------:R-:W2:Y:S01]  /*1090*/  MUFU.EX2 R57, R57 ;  /* 0x0000003900397308 */ /* 0x000ea20000000800 */
[----:B------:R-:W-:Y:S01]  /*10a0*/  SHF.L.U32 R98, R98, 0x10, RZ ;  /* 0x0000001062627819 */ /* 0x000fe200000006ff */
[----:B0-----:R-:W-:Y:S01]  /*10b0*/  FMUL.FTZ R17, R3, R10 ;  /* 0x0000000a03117220 */ /* 0x001fe20000410000 */
[----:B------:R-:W-:Y:S01]  /*10c0*/  FFMA.FTZ R18, R65, R23, R22 ;  /* 0x0000001741127223 */ /* 0x000fe20000010016 */
[-C--:B------:R-:W-:Y:S02]  /*10d0*/  IADD3 R10, P4, R55, R4.reuse, RZ ;  /* 0x00000004370a7210 */ /* 0x080fe40007f9e0ff */
[----:B------:R-:W-:Y:S01]  /*10e0*/  FFMA.FTZ R64, R17, R33, R98 ;  /* 0x0000002111407223 */ /* 0x000fe20000010062 */
[----:B------:R-:W-:Y:S01]  /*10f0*/  FMUL.FTZ R56, R18, -1.4426950216293334961 ;  /* 0xbfb8aa3b12387820 */ /* 0x000fe20000410000 */
[----:B------:R-:W-:Y:S01]  /*1100*/  IADD3 R6, P3, R19, R4, RZ ;  /* 0x0000000413067210 */ /* 0x000fe20007f7e0ff */
[----:B------:R0:W-:Y:S01]  /*1110*/  STL [R1+0x120], R28 ;  /* 0x0001201c01007387 */ /* 0x0001e20000100800 */
[----:B------:R-:W-:Y:S01]  /*1120*/  IADD3.X R55, RZ, R16, RZ, P2, !PT ;  /* 0x00000010ff377210 */ /* 0x000fe200017fe4ff */
[----:B------:R-:W-:Y:S01]  /*1130*/  FMUL.FTZ R19, R64, -1.4426950216293334961 ;  /* 0xbfb8aa3b40137820 */ /* 0x000fe20000410000 */
[----:B------:R3:W4:Y:S01]  /*1140*/  MUFU.EX2 R59, R56 ;  /* 0x00000038003b7308 */ /* 0x0007220000000800 */
[----:B------:R3:W-:Y:S01]  /*1150*/  STL [R1+0x124], R29 ;  /* 0x0001241d01007387 */ /* 0x0007e20000100800 */
[----:B------:R-:W-:Y:S01]  /*1160*/  IADD3 R11, P0, R53, R4, RZ ;  /* 0x00000004350b7210 */ /* 0x000fe20007f1e0ff */
[----:B-1----:R-:W-:Y:S01]  /*1170*/  FADD.FTZ R69, R54, 1 ;  /* 0x3f80000036457421 */ /* 0x002fe20000010000 */
[----:B------:R-:W-:Y:S01]  /*1180*/  IADD3.X R53, R66, UR29, RZ, P6, !PT ;  /* 0x0000001d42357c10 */ /* 0x000fe2000b7fe4ff */
[----:B------:R1:W-:Y:S01]  /*1190*/  STL [R1+0x128], R30 ;  /* 0x0001281e01007387 */ /* 0x0003e20000100800 */
[----:B0-----:R-:W-:-:S02]  /*11a0*/  SHF.L.U64.HI R28, R58, 0x1, R55 ;  /* 0x000000013a1c7819 */ /* 0x001fc40000010237 */
[----:B------:R0:W0:Y:S01]  /*11b0*/  MUFU.EX2 R66, R19 ;  /* 0x0000001300427308 */ /* 0x0000220000000800 */
[----:B------:R-:W-:Y:S01]  /*11c0*/  STL [R1+0x12c], R31 ;  /* 0x00012c1f01007387 */ /* 0x000fe20000100800 */
[----:B------:R-:W-:Y:S02]  /*11d0*/  IADD3.X R55, RZ, R16, RZ, P5, !PT ;  /* 0x00000010ff377210 */ /* 0x000fe40002ffe4ff */
[----:B------:R-:W-:Y:S01]  /*11e0*/  IADD3 R54, P5, R61, UR28, RZ ;  /* 0x0000001c3d367c10 */ /* 0x000fe2000ffbe0ff */
[----:B------:R-:W-:Y:S01]  /*11f0*/  STL [R1+0xd8], R63 ;  /* 0x0000d83f01007387 */ /* 0x000fe20000100800 */
[----:B---3--:R-:W-:Y:S01]  /*1200*/  SHF.L.U32 R29, R58, 0x1, RZ ;  /* 0x000000013a1d7819 */ /* 0x008fe200000006ff */
[----:B--2---:R-:W-:Y:S02]  /*1210*/  FADD.FTZ R67, R57, 1 ;  /* 0x3f80000039437421 */ /* 0x004fe40000010000 */
[----:B------:R-:W-:Y:S01]  /*1220*/  STL [R1+0xd4], R61 ;  /* 0x0000d43d01007387 */ /* 0x000fe20000100800 */
[----:B-1----:R-:W-:-:S03]  /*1230*/  SHF.L.U64.HI R30, R14, 0x1, R55 ;  /* 0x000000010e1e7819 */ /* 0x002fc60000010237 */
[----:B------:R-:W-:Y:S01]  /*1240*/  STL [R1+0xd0], R62 ;  /* 0x0000d03e01007387 */ /* 0x000fe20000100800 */
[----:B------:R-:W-:-:S03]  /*1250*/  IADD3.X R55, R63, UR29, RZ, P5, !PT ;  /* 0x0000001d3f377c10 */ /* 0x000fc6000affe4ff */
[----:B------:R1:W-:Y:S01]  /*1260*/  STL [R1+0xc8], R60 ;  /* 0x0000c83c01007387 */ /* 0x0003e20000100800 */
[----:B------:R-:W-:-:S03]  /*1270*/  IADD3 R56, P5, R29, UR26, RZ ;  /* 0x0000001a1d387c10 */ /* 0x000fc6000ffbe0ff */
[----:B------:R-:W-:Y:S04]  /*1280*/  STL [R1+0x130], R34 ;  /* 0x0001302201007387 */ /* 0x000fe80000100800 */
[----:B------:R-:W-:Y:S01]  /*1290*/  STL [R1+0x28], R78 ;  /* 0x0000284e01007387 */ /* 0x000fe20000100800 */
[----:B-1----:R-:W-:-:S03]  /*12a0*/  IADD3 R60, P6, R60, UR28, RZ ;  /* 0x0000001c3c3c7c10 */ /* 0x002fc6000ffde0ff */
[----:B------:R1:W-:Y:S01]  /*12b0*/  STL [R1+0x134], R35 ;  /* 0x0001342301007387 */ /* 0x0003e20000100800 */
[----:B------:R-:W2:Y:S01]  /*12c0*/  MUFU.RCP R69, R69 ;  /* 0x0000004500457308 */ /* 0x000ea20000001000 */
[----:B------:R-:W-:Y:S02]  /*12d0*/  IADD3.X R61, R62, UR29, RZ, P6, !PT ;  /* 0x0000001d3e3d7c10 */ /* 0x000fe4000b7fe4ff */
[----:B------:R-:W-:Y:S01]  /*12e0*/  IADD3.X R57, R28, UR27, RZ, P5, !PT ;  /* 0x0000001b1c397c10 */ /* 0x000fe2000affe4ff */
[----:B----4-:R-:W-:Y:S01]  /*12f0*/  FADD.FTZ R68, R59, 1 ;  /* 0x3f8000003b447421 */ /* 0x010fe20000010000 */
[----:B------:R-:W-:Y:S01]  /*1300*/  IADD3 R62, P6, R29, UR28, RZ ;  /* 0x0000001c1d3e7c10 */ /* 0x000fe2000ffde0ff */
[----:B------:R-:W3:Y:S01]  /*1310*/  LDG.E.64.CONSTANT R52, desc[UR18][R52.64] ;  /* 0x0000001234347981 */ /* 0x000ee2000c1e9b00 */
[----:B-1----:R-:W-:Y:S01]  /*1320*/  SHF.L.U32 R35, R14, 0x1, RZ ;  /* 0x000000010e237819 */ /* 0x002fe200000006ff */
[----:B------:R-:W1:Y:S01]  /*1330*/  MUFU.RCP R67, R67 ;  /* 0x0000004300437308 */ /* 0x000e620000001000 */
[----:B0-----:R-:W-:-:S02]  /*1340*/  IADD3.X R19, RZ, R16, RZ, P1, !PT ;  /* 0x00000010ff137210 */ /* 0x001fc40000ffe4ff */
[----:B------:R-:W-:Y:S02]  /*1350*/  IADD3 R7, P2, R7, R4, RZ ;  /* 0x0000000407077210 */ /* 0x000fe40007f5e0ff */
[----:B------:R-:W-:Y:S02]  /*1360*/  SHF.L.U32 R71, R36, 0x10, RZ ;  /* 0x0000001024477819 */ /* 0x000fe400000006ff */
[----:B------:R-:W-:Y:S01]  /*1370*/  SHF.L.U32 R73, R37, 0x10, RZ ;  /* 0x0000001025497819 */ /* 0x000fe200000006ff */
[----:B------:R-:W-:Y:S01]  /*1380*/  STL [R1+0x24], R77 ;  /* 0x0000244d01007387 */ /* 0x000fe20000100800 */
[----:B------:R-:W-:Y:S02]  /*1390*/  IADD3 R58, P5, R35, UR26, RZ ;  /* 0x0000001a233a7c10 */ /* 0x000fe4000ffbe0ff */
[----:B------:R-:W-:Y:S01]  /*13a0*/  IADD3.X R63, R28, UR29, RZ, P6, !PT ;  /* 0x0000001d1c3f7c10 */ /* 0x000fe2000b7fe4ff */
[----:B------:R-:W4:Y:S01]  /*13b0*/  LDG.E.64.CONSTANT R54, desc[UR18][R54.64] ;  /* 0x0000001236367981 */ /* 0x000f22000c1e9b00 */
[----:B------:R-:W-:-:S02]  /*13c0*/  IADD3.X R59, R30, UR27, RZ, P5, !PT ;  /* 0x0000001b1e3b7c10 */ /* 0x000fc4000affe4ff */
[-C--:B------:R-:W-:Y:S01]  /*13d0*/  IADD3 R9, P6, R9, R4.reuse, RZ ;  /* 0x0000000409097210 */ /* 0x080fe20007fde0ff */
[----:B------:R-:W4:Y:S01]  /*13e0*/  LDG.E.64.CONSTANT R56, desc[UR18][R56.64] ;  /* 0x0000001238387981 */ /* 0x000f22000c1e9b00 */
[-C--:B------:R-:W-:Y:S02]  /*13f0*/  IADD3 R90, P5, R5, R4.reuse, RZ ;  /* 0x00000004055a7210 */ /* 0x080fe40007fbe0ff */
[----:B------:R-:W-:Y:S01]  /*1400*/  IADD3 R15, P1, R15, R4, RZ ;  /* 0x000000040f0f7210 */ /* 0x000fe20007f3e0ff */
[----:B------:R-:W-:Y:S01]  /*1410*/  FADD.FTZ R4, R66, 1 ;  /* 0x3f80000042047421 */ /* 0x000fe20000010000 */
[----:B------:R-:W-:Y:S01]  /*1420*/  PRMT R5, R36, 0x7632, R5 ;  /* 0x0000763224057816 */ /* 0x000fe20000000005 */
[----:B------:R-:W0:Y:S01]  /*1430*/  MUFU.RCP R68, R68 ;  /* 0x0000004400447308 */ /* 0x000e220000001000 */
[C---:B------:R-:W-:Y:S01]  /*1440*/  FADD.FTZ R14, -R32.reuse, R71 ;  /* 0x00000047200e7221 */ /* 0x040fe20000010100 */
[----:B------:R-:W-:Y:S01]  /*1450*/  FADD.FTZ R70, -R32, R73 ;  /* 0x0000004920467221 */ /* 0x000fe20000010100 */
[----:B------:R-:W-:Y:S01]  /*1460*/  SHF.L.U32 R71, R5, 0x10, RZ ;  /* 0x0000001005477819 */ /* 0x000fe200000006ff */
[----:B--2---:R-:W-:Y:S01]  /*1470*/  FADD.FTZ R5, -R69, 1 ;  /* 0x3f80000045057421 */ /* 0x004fe20000010100 */
[----:B-1----:R-:W-:Y:S01]  /*1480*/  FADD.FTZ R66, -R67, 1 ;  /* 0x3f80000043427421 */ /* 0x002fe20000010100 */
[----:B------:R1:W-:Y:S02]  /*1490*/  STL [R1+0xc4], R28 ;  /* 0x0000c41c01007387 */ /* 0x0003e40000100800 */
[----:B------:R-:W2:Y:S01]  /*14a0*/  MUFU.RCP R4, R4 ;  /* 0x0000000400047308 */ /* 0x000ea20000001000 */
[C---:B------:R-:W-:Y:S01]  /*14b0*/  FMUL.FTZ R34, R3.reuse, R14 ;  /* 0x0000000e03227220 */ /* 0x040fe20000410000 */
[----:B------:R-:W-:Y:S01]  /*14c0*/  FMUL.FTZ R31, R3, R70 ;  /* 0x00000046031f7220 */ /* 0x000fe20000410000 */
[----:B------:R-:W-:Y:S01]  /*14d0*/  FFMA.FTZ R8, R8, R5, 1 ;  /* 0x3f80000008087423 */ /* 0x000fe20000010005 */
[----:B------:R-:W-:Y:S01]  /*14e0*/  FFMA.FTZ R72, R13, R66, 1 ;  /* 0x3f8000000d487423 */ /* 0x000fe20000010042 */
[----:B------:R-:W-:Y:S01]  /*14f0*/  FFMA.FTZ R14, R0, R34, R21 ;  /* 0x00000022000e7223 */ /* 0x000fe20000010015 */
[----:B------:R-:W-:Y:S01]  /*1500*/  FFMA.FTZ R66, R2, R31, R20 ;  /* 0x0000001f02427223 */ /* 0x000fe20000010014 */
[----:B------:R-:W-:Y:S01]  /*1510*/  FMUL.FTZ R70, R69, R8 ;  /* 0x0000000845467220 */ /* 0x000fe20000410000 */
[----:B------:R-:W-:Y:S01]  /*1520*/  SHF.L.U32 R80, R44, 0x10, RZ ;  /* 0x000000102c507819 */ /* 0x000fe200000006ff */
[----:B------:R-:W-:Y:S01]  /*1530*/  FMUL.FTZ R74, R14, -1.4426950216293334961 ;  /* 0xbfb8aa3b0e4a7820 */ /* 0x000fe20000410000 */
[----:B------:R-:W-:Y:S01]  /*1540*/  FMUL.FTZ R8, R66, -1.4426950216293334961 ;  /* 0xbfb8aa3b42087820 */ /* 0x000fe20000410000 */
[----:B0-----:R-:W-:Y:S01]  /*1550*/  FADD.FTZ R69, -R68, 1 ;  /* 0x3f80000044457421 */ /* 0x001fe20000010100 */
[----:B------:R-:W-:Y:S01]  /*1560*/  PRMT R79, R44, 0x7632, R79 ;  /* 0x000076322c4f7816 */ /* 0x000fe2000000004f */
[----:B------:R-:W0:Y:S01]  /*1570*/  MUFU.EX2 R13, R74 ;  /* 0x0000004a000d7308 */ /* 0x000e220000000800 */
[----:B------:R-:W-:Y:S01]  /*1580*/  FADD.FTZ R76, -R32, R71 ;  /* 0x00000047204c7221 */ /* 0x000fe20000010100 */
[----:B------:R-:W-:Y:S01]  /*1590*/  SHF.L.U32 R110, R46, 0x10, RZ ;  /* 0x000000102e6e7819 */ /* 0x000fe200000006ff */
[----:B------:R-:W4:Y:S01]  /*15a0*/  LDG.E.64.CONSTANT R60, desc[UR18][R60.64] ;  /* 0x000000123c3c7981 */ /* 0x000f22000c1e9b00 */
[----:B--2---:R-:W-:Y:S01]  /*15b0*/  FADD.FTZ R73, -R4, 1 ;  /* 0x3f80000004497421 */ /* 0x004fe20000010100 */
[----:B------:R-:W-:Y:S01]  /*15c0*/  FFMA.FTZ R71, R18, R69, 1 ;  /* 0x3f80000012477423 */ /* 0x000fe20000010045 */
[----:B------:R-:W-:Y:S01]  /*15d0*/  SHF.L.U32 R109, R47, 0x10, RZ ;  /* 0x000000102f6d7819 */ /* 0x000fe200000006ff */
[----:B------:R-:W2:Y:S01]  /*15e0*/  LDG.E.64.CONSTANT R58, desc[UR18][R58.64] ;  /* 0x000000123a3a7981 */ /* 0x000ea2000c1e9b00 */
[----:B------:R-:W1:Y:S01]  /*15f0*/  MUFU.EX2 R8, R8 ;  /* 0x0000000800087308 */ /* 0x000e620000000800 */
[----:B------:R-:W-:Y:S01]  /*1600*/  FFMA.FTZ R73, R64, R73, 1 ;  /* 0x3f80000040497423 */ /* 0x000fe20000010049 */
[----:B------:R-:W-:Y:S01]  /*1610*/  SHF.L.U32 R69, R38, 0x10, RZ ;  /* 0x0000001026457819 */ /* 0x000fe200000006ff */
[----:B------:R-:W-:Y:S01]  /*1620*/  FMUL.FTZ R5, R3, R76 ;  /* 0x0000004c03057220 */ /* 0x000fe20000410000 */
[----:B------:R-:W2:Y:S01]  /*1630*/  LDG.E.64.CONSTANT R62, desc[UR18][R62.64] ;  /* 0x000000123e3e7981 */ /* 0x000ea2000c1e9b00 */
[----:B------:R-:W-:-:S02]  /*1640*/  FMUL.FTZ R64, R4, R73 ;  /* 0x0000004904407220 */ /* 0x000fc40000410000 */
[----:B------:R-:W-:Y:S01]  /*1650*/  FFMA.FTZ R18, R23, R5, R22 ;  /* 0x0000000517127223 */ /* 0x000fe20000010016 */
[----:B------:R-:W-:Y:S01]  /*1660*/  FMUL.FTZ R4, R69, R70 ;  /* 0x0000004645047220 */ /* 0x000fe20000410000 */
[----:B------:R-:W-:Y:S01]  /*1670*/  PRMT R70, R37, 0x7632, R70 ;  /* 0x0000763225467816 */ /* 0x000fe20000000046 */
[----:B------:R-:W-:Y:S01]  /*1680*/  FMUL.FTZ R113, R67, R72 ;  /* 0x0000004843717220 */ /* 0x000fe20000410000 */
[----:B------:R-:W-:Y:S01]  /*1690*/  FMUL.FTZ R67, R18, -1.4426950216293334961 ;  /* 0xbfb8aa3b12437820 */ /* 0x000fe20000410000 */
[----:B------:R-:W-:Y:S01]  /*16a0*/  FMUL.FTZ R68, R68, R71 ;  /* 0x0000004744447220 */ /* 0x000fe20000410000 */
[----:B------:R-:W-:Y:S01]  /*16b0*/  SHF.L.U32 R71, R70, 0x10, RZ ;  /* 0x0000001046477819 */ /* 0x000fe200000006ff */
[----:B0-----:R-:W-:Y:S01]  /*16c0*/  FADD.FTZ R112, R13, 1 ;  /* 0x3f8000000d707421 */ /* 0x001fe20000010000 */
[----:B------:R-:W-:Y:S01]  /*16d0*/  PRMT R13, R39, 0x7632, R13 ;  /* 0x00007632270d7816 */ /* 0x000fe2000000000d */
[----:B-1----:R-:W-:Y:S01]  /*16e0*/  FADD.FTZ R111, R8, 1 ;  /* 0x3f800000086f7421 */ /* 0x002fe20000010000 */
[----:B------:R-:W0:Y:S01]  /*16f0*/  MUFU.EX2 R67, R67 ;  /* 0x0000004300437308 */ /* 0x000e220000000800 */
[----:B------:R-:W-:Y:S01]  /*1700*/  FADD.FTZ R8, -R32, R71 ;  /* 0x0000004720087221 */ /* 0x000fe20000010100 */
[----:B------:R-:W-:-:S02]  /*1710*/  PRMT R69, R38, 0x7632, R69 ;  /* 0x0000763226457816 */ /* 0x000fc40000000045 */
[----:B------:R-:W-:Y:S01]  /*1720*/  SHF.L.U32 R13, R13, 0x10, RZ ;  /* 0x000000100d0d7819 */ /* 0x000fe200000006ff */
[----:B------:R-:W-:Y:S01]  /*1730*/  FMUL.FTZ R8, R3, R8 ;  /* 0x0000000803087220 */ /* 0x000fe20000410000 */
[----:B------:R-:W-:-:S03]  /*1740*/  SHF.L.U32 R69, R69, 0x10, RZ ;  /* 0x0000001045457819 */ /* 0x000fc600000006ff */
[----:B------:R-:W-:Y:S01]  /*1750*/  FMUL.FTZ R64, R13, R64 ;  /* 0x000000400d407220 */ /* 0x000fe20000410000 */
[----:B------:R-:W-:Y:S01]  /*1760*/  FFMA.FTZ R13, R33, R8, R98 ;  /* 0x00000008210d7223 */ /* 0x000fe20000010062 */
[----:B------:R-:W-:Y:S01]  /*1770*/  FMUL.FTZ R68, R69, R68 ;  /* 0x0000004445447220 */ /* 0x000fe20000410000 */
[----:B------:R-:W-:Y:S01]  /*1780*/  SHF.L.U32 R72, R39, 0x10, RZ ;  /* 0x0000001027487819 */ /* 0x000fe200000006ff */
[----:B------:R-:W1:Y:S01]  /*1790*/  MUFU.RCP R112, R112 ;  /* 0x0000007000707308 */ /* 0x000e620000001000 */
[----:B------:R-:W-:Y:S01]  /*17a0*/  FMUL.FTZ R71, R13, -1.4426950216293334961 ;  /* 0xbfb8aa3b0d477820 */ /* 0x000fe20000410000 */
[----:B------:R-:W-:Y:S01]  /*17b0*/  FMUL.FTZ R69, R0, R4 ;  /* 0x0000000400457220 */ /* 0x000fe20000410000 */
[----:B------:R-:W-:Y:S01]  /*17c0*/  FADD.FTZ R101, R68, R25 ;  /* 0x0000001944657221 */ /* 0x000fe20000010000 */
[----:B0-----:R-:W-:Y:S01]  /*17d0*/  FADD.FTZ R75, R67, 1 ;  /* 0x3f800000434b7421 */ /* 0x001fe20000010000 */
[----:B------:R-:W-:Y:S01]  /*17e0*/  FMUL.FTZ R113, R72, R113 ;  /* 0x0000007148717220 */ /* 0x000fe20000410000 */
[----:B------:R-:W-:-:S02]  /*17f0*/  FFMA.FTZ R74, R78, R69, RZ ;  /* 0x000000454e4a7223 */ /* 0x000fc400000100ff */
[----:B------:R-:W0:Y:S01]  /*1800*/  MUFU.EX2 R25, R71 ;  /* 0x0000004700197308 */ /* 0x000e220000000800 */
[----:B------:R-:W-:Y:S01]  /*1810*/  FMUL.FTZ R67, R23, R68 ;  /* 0x0000004417437220 */ /* 0x000fe20000410000 */
[----:B------:R-:W-:Y:S01]  /*1820*/  FFMA.FTZ R72, R0, R4, RZ ;  /* 0x0000000400487223 */ /* 0x000fe200000100ff */
[CC--:B------:R-:W-:Y:S02]  /*1830*/  FFMA.FTZ R70, R65.reuse, R68.reuse, R24 ;  /* 0x0000004441467223 */ /* 0x0c0fe40000010018 */
[----:B------:R-:W-:Y:S01]  /*1840*/  FFMA.FTZ R67, R65, R67, R74 ;  /* 0x0000004341437223 */ /* 0x000fe2000001004a */
[----:B------:R-:W-:Y:S02]  /*1850*/  FFMA.FTZ R65, R23, R68, R72 ;  /* 0x0000004417417223 */ /* 0x000fe40000010048 */
[----:B------:R-:W0:Y:S01]  /*1860*/  MUFU.RCP R111, R111 ;  /* 0x0000006f006f7308 */ /* 0x000e220000001000 */
[CC--:B------:R-:W-:Y:S01]  /*1870*/  FMUL.FTZ R24, R2.reuse, R113.reuse ;  /* 0x0000007102187220 */ /* 0x0c0fe20000410000 */
[----:B------:R-:W-:Y:S01]  /*1880*/  FFMA.FTZ R68, R2, R113, R65 ;  /* 0x0000007102447223 */ /* 0x000fe20000010041 */
[----:B------:R-:W-:-:S02]  /*1890*/  FMUL.FTZ R65, R33, R64 ;  /* 0x0000004021417220 */ /* 0x000fc40000410000 */
[----:B------:R-:W-:Y:S01]  /*18a0*/  FFMA.FTZ R72, R77, R24, R67 ;  /* 0x000000184d487223 */ /* 0x000fe20000010043 */
[-C--:B------:R-:W-:Y:S02]  /*18b0*/  FFMA.FTZ R24, R17, R64.reuse, R26 ;  /* 0x0000004011187223 */ /* 0x080fe4000001001a */
[----:B------:R-:W0:Y:S01]  /*18c0*/  MUFU.RCP R75, R75 ;  /* 0x0000004b004b7308 */ /* 0x000e220000001000 */
[----:B------:R-:W-:Y:S01]  /*18d0*/  FADD.FTZ R26, R64, R27 ;  /* 0x0000001b401a7221 */ /* 0x000fe20000010000 */
[----:B------:R-:W-:Y:S01]  /*18e0*/  SHF.L.U32 R73, R40, 0x10, RZ ;  /* 0x0000001028497819 */ /* 0x000fe200000006ff */
[----:B-1----:R-:W-:Y:S01]  /*18f0*/  FADD.FTZ R67, -R112, 1 ;  /* 0x3f80000070437421 */ /* 0x002fe20000010100 */
[----:B------:R-:W-:Y:S01]  /*1900*/  FFMA.FTZ R27, R33, R64, R68 ;  /* 0x00000040211b7223 */ /* 0x000fe20000010044 */
[----:B------:R-:W-:Y:S01]  /*1910*/  FFMA.FTZ R64, R17, R65, R72 ;  /* 0x0000004111407223 */ /* 0x000fe20000010048 */
[----:B0-----:R-:W-:Y:S01]  /*1920*/  FADD.FTZ R72, R25, 1 ;  /* 0x3f80000019487421 */ /* 0x001fe20000010000 */
[----:B------:R-:W-:Y:S01]  /*1930*/  STL [R1+0xc0], R29 ;  /* 0x0000c01d01007387 */ /* 0x000fe20000100800 */
[----:B------:R-:W-:Y:S01]  /*1940*/  FFMA.FTZ R67, R14, R67, 1 ;  /* 0x3f8000000e437423 */ /* 0x000fe20000010043 */
[----:B------:R-:W-:Y:S01]  /*1950*/  FADD.FTZ R14, -R32, R73 ;  /* 0x00000049200e7221 */ /* 0x000fe20000010100 */
[----:B------:R-:W-:Y:S01]  /*1960*/  SHF.L.U32 R65, R41, 0x10, RZ ;  /* 0x0000001029417819 */ /* 0x000fe200000006ff */
[----:B------:R-:W-:Y:S01]  /*1970*/  STL [R1+0xbc], R30 ;  /* 0x0000bc1e01007387 */ /* 0x000fe20000100800 */
[----:B------:R-:W-:-:S03]  /*1980*/  FADD.FTZ R69, -R111, 1 ;  /* 0x3f8000006f457421 */ /* 0x000fc60000010100 */
[----:B------:R-:W-:Y:S01]  /*1990*/  STL [R1+0xb8], R35 ;  /* 0x0000b82301007387 */ /* 0x000fe20000100800 */
[----:B------:R-:W-:Y:S01]  /*19a0*/  FMUL.FTZ R112, R112, R67 ;  /* 0x0000004370707220 */ /* 0x000fe20000410000 */
[----:B------:R-:W-:Y:S02]  /*19b0*/  FMUL.FTZ R28, R3, R14 ;  /* 0x0000000e031c7220 */ /* 0x000fe40000410000 */
[----:B------:R-:W-:Y:S01]  /*19c0*/  STL [R1+0x138], R36 ;  /* 0x0001382401007387 */ /* 0x000fe20000100800 */
[----:B------:R-:W0:Y:S01]  /*19d0*/  MUFU.RCP R72, R72 ;  /* 0x0000004800487308 */ /* 0x000e220000001000 */
[----:B------:R-:W-:Y:S02]  /*19e0*/  FADD.FTZ R14, -R32, R65 ;  /* 0x00000041200e7221 */ /* 0x000fe40000010100 */
[----:B------:R-:W-:Y:S01]  /*19f0*/  STL [R1+0x50], R34 ;  /* 0x0000502201007387 */ /* 0x000fe20000100800 */
[----:B------:R-:W-:-:S03]  /*1a00*/  SHF.L.U32 R67, R42, 0x10, RZ ;  /* 0x000000102a437819 */ /* 0x000fc600000006ff */
[----:B------:R-:W-:Y:S01]  /*1a10*/  STL [R1+0x58], R31 ;  /* 0x0000581f01007387 */ /* 0x000fe20000100800 */
[----:B------:R-:W-:-:S03]  /*1a20*/  FFMA.FTZ R66, R66, R69, 1 ;  /* 0x3f80000042427423 */ /* 0x000fc60000010045 */
[----:B------:R-:W-:Y:S01]  /*1a30*/  STL [R1+0x13c], R38 ;  /* 0x00013c2601007387 */ /* 0x000fe20000100800 */
[----:B------:R-:W-:-:S03]  /*1a40*/  FADD.FTZ R17, -R75, 1 ;  /* 0x3f8000004b117421 */ /* 0x000fc60000010100 */
[----:B------:R-:W-:Y:S01]  /*1a50*/  STL [R1+0x140], R37 ;  /* 0x0001402501007387 */ /* 0x000fe20000100800 */
[----:B------:R-:W-:Y:S01]  /*1a60*/  FFMA.FTZ R65, R0, R28, R21 ;  /* 0x0000001c00417223 */ /* 0x000fe20000010015 */
[----:B------:R-:W-:Y:S02]  /*1a70*/  PRMT R69, R41, 0x7632, R69 ;  /* 0x0000763229457816 */ /* 0x000fe40000000045 */
[----:B------:R-:W-:Y:S04]  /*1a80*/  STL [R1+0x144], R39 ;  /* 0x0001442701007387 */ /* 0x000fe80000100800 */
[----:B------:R1:W-:Y:S01]  /*1a90*/  STL [R1+0x16c], R4 ;  /* 0x00016c0401007387 */ /* 0x0003e20000100800 */
[----:B------:R-:W-:Y:S01]  /*1aa0*/  PRMT R25, R40, 0x7632, R25 ;  /* 0x0000763228197816 */ /* 0x000fe20000000019 */
[----:B------:R-:W-:Y:S01]  /*1ab0*/  FFMA.FTZ R17, R18, R17, 1 ;  /* 0x3f80000012117423 */ /* 0x000fe20000010011 */
[----:B------:R-:W-:Y:S01]  /*1ac0*/  FMUL.FTZ R111, R111, R66 ;  /* 0x000000426f6f7220 */ /* 0x000fe20000410000 */
[----:B------:R-:W-:Y:S01]  /*1ad0*/  FMUL.FTZ R71, R65, -1.4426950216293334961 ;  /* 0xbfb8aa3b41477820 */ /* 0x000fe20000410000 */
[----:B------:R-:W-:Y:S01]  /*1ae0*/  SHF.L.U32 R69, R69, 0x10, RZ ;  /* 0x0000001045457819 */ /* 0x000fe200000006ff */
[----:B-1----:R-:W-:Y:S01]  /*1af0*/  FMUL.FTZ R4, R3, R14 ;  /* 0x0000000e03047220 */ /* 0x002fe20000410000 */
[----:B------:R-:W-:Y:S01]  /*1b00*/  FADD.FTZ R14, -R32, R67 ;  /* 0x00000043200e7221 */ /* 0x000fe20000010100 */
[----:B------:R-:W-:-:S02]  /*1b10*/  SHF.L.U32 R67, R43, 0x10, RZ ;  /* 0x000000102b437819 */ /* 0x000fc400000006ff */
[----:B------:R-:W-:Y:S01]  /*1b20*/  FFMA.FTZ R66, R2, R4, R20 ;  /* 0x0000000402427223 */ /* 0x000fe20000010014 */
[----:B------:R-:W-:Y:S01]  /*1b30*/  SHF.L.U32 R25, R25, 0x10, RZ ;  /* 0x0000001019197819 */ /* 0x000fe200000006ff */
[----:B------:R-:W-:Y:S01]  /*1b40*/  FMUL.FTZ R75, R75, R17 ;  /* 0x000000114b4b7220 */ /* 0x000fe20000410000 */
[----:B------:R-:W-:Y:S01]  /*1b50*/  FADD.FTZ R18, -R32, R67 ;  /* 0x0000004320127221 */ /* 0x000fe20000010100 */
[----:B------:R-:W-:Y:S01]  /*1b60*/  FMUL.FTZ R74, R66, -1.4426950216293334961 ;  /* 0xbfb8aa3b424a7820 */ /* 0x000fe20000410000 */
[C---:B------:R-:W-:Y:S01]  /*1b70*/  FADD.FTZ R17, -R32.reuse, R69 ;  /* 0x0000004520117221 */ /* 0x040fe20000010100 */
[----:B------:R-:W1:Y:S01]  /*1b80*/  MUFU.EX2 R71, R71 ;  /* 0x0000004700477308 */ /* 0x000e620000000800 */
[C---:B------:R-:W-:Y:S01]  /*1b90*/  FMUL.FTZ R36, R3.reuse, R18 ;  /* 0x0000001203247220 */ /* 0x040fe20000410000 */
[----:B------:R-:W-:Y:S01]  /*1ba0*/  FADD.FTZ R18, -R32, R25 ;  /* 0x0000001920127221 */ /* 0x000fe20000010100 */
[----:B0-----:R-:W-:Y:S01]  /*1bb0*/  FADD.FTZ R76, -R72, 1 ;  /* 0x3f800000484c7421 */ /* 0x001fe20000010100 */
[----:B------:R-:W-:-:S02]  /*1bc0*/  FMUL.FTZ R17, R3, R17 ;  /* 0x0000001103117220 */ /* 0x000fc40000410000 */
[----:B------:R-:W-:Y:S01]  /*1bd0*/  FMUL.FTZ R18, R3, R18 ;  /* 0x0000001203127220 */ /* 0x000fe20000410000 */
[----:B------:R-:W-:Y:S01]  /*1be0*/  FFMA.FTZ R13, R13, R76, 1 ;  /* 0x3f8000000d0d7423 */ /* 0x000fe2000001004c */
[----:B------:R-:W0:Y:S01]  /*1bf0*/  MUFU.EX2 R74, R74 ;  /* 0x0000004a004a7308 */ /* 0x000e220000000800 */
[----:B------:R-:W-:Y:S01]  /*1c00*/  FFMA.FTZ R73, R33, R17, R98 ;  /* 0x0000001121497223 */ /* 0x000fe20000010062 */
[----:B------:R-:W-:Y:S01]  /*1c10*/  SHF.L.U32 R77, R45, 0x10, RZ ;  /* 0x000000102d4d7819 */ /* 0x000fe200000006ff */
[----:B------:R-:W-:Y:S01]  /*1c20*/  FFMA.FTZ R69, R23, R18, R22 ;  /* 0x0000001217457223 */ /* 0x000fe20000010016 */
[----:B------:R-:W-:Y:S01]  /*1c30*/  FMUL.FTZ R72, R72, R13 ;  /* 0x0000000d48487220 */ /* 0x000fe20000410000 */
[----:B------:R-:W-:Y:S01]  /*1c40*/  PRMT R76, R45, 0x7632, R76 ;  /* 0x000076322d4c7816 */ /* 0x000fe2000000004c */
[----:B------:R-:W-:Y:S01]  /*1c50*/  FMUL.FTZ R13, R73, -1.4426950216293334961 ;  /* 0xbfb8aa3b490d7820 */ /* 0x000fe20000410000 */
[----:B------:R-:W-:Y:S01]  /*1c60*/  FMUL.FTZ R112, R80, R112 ;  /* 0x0000007050707220 */ /* 0x000fe20000410000 */
[----:B------:R-:W-:Y:S01]  /*1c70*/  SHF.L.U32 R79, R79, 0x10, RZ ;  /* 0x000000104f4f7819 */ /* 0x000fe200000006ff */
[----:B------:R-:W-:Y:S01]  /*1c80*/  FMUL.FTZ R78, R69, -1.4426950216293334961 ;  /* 0xbfb8aa3b454e7820 */ /* 0x000fe20000410000 */
[----:B------:R-:W-:Y:S01]  /*1c90*/  FMUL.FTZ R111, R77, R111 ;  /* 0x0000006f4d6f7220 */ /* 0x000fe20000410000 */
[----:B------:R-:W-:Y:S01]  /*1ca0*/  SHF.L.U32 R76, R76, 0x10, RZ ;  /* 0x000000104c4c7819 */ /* 0x000fe200000006ff */
[----:B------:R-:W-:Y:S01]  /*1cb0*/  FMUL.FTZ R77, R0, R112 ;  /* 0x00000070004d7220 */ /* 0x000fe20000410000 */
[----:B------:R-:W-:Y:S01]  /*1cc0*/  FMUL.FTZ R75, R79, R75 ;  /* 0x0000004b4f4b7220 */ /* 0x000fe20000410000 */
[----:B------:R-:W0:Y:S01]  /*1cd0*/  MUFU.EX2 R13, R13 ;  /* 0x0000000d000d7308 */ /* 0x000e220000000800 */
[----:B-1----:R-:W-:Y:S01]  /*1ce0*/  FADD.FTZ R79, R71, 1 ;  /* 0x3f800000474f7421 */ /* 0x002fe20000010000 */
[----:B------:R-:W-:Y:S01]  /*1cf0*/  FFMA.FTZ R64, R34, R77, R64 ;  /* 0x0000004d22407223 */ /* 0x000fe20000010040 */
[----:B------:R-:W-:Y:S01]  /*1d00*/  FMUL.FTZ R71, R76, R72 ;  /* 0x000000484c477220 */ /* 0x000fe20000410000 */
[----:B------:R-:W-:-:S04]  /*1d10*/  PRMT R77, R42, 0x7632, R77 ;  /* 0x000076322a4d7816 */ /* 0x000fc8000000004d */
[----:B------:R-:W1:Y:S01]  /*1d20*/  MUFU.EX2 R78, R78 ;  /* 0x0000004e004e7308 */ /* 0x000e620000000800 */
[----:B------:R-:W-:Y:S01]  /*1d30*/  PRMT R76, R43, 0x7632, R76 ;  /* 0x000076322b4c7816 */ /* 0x000fe2000000004c */
[----:B------:R-:W-:-:S06]  /*1d40*/  FMUL.FTZ R29, R3, R14 ;  /* 0x0000000e031d7220 */ /* 0x000fcc0000410000 */
[----:B------:R0:W-:Y:S01]  /*1d50*/  MUFU.RCP R72, R79 ;  /* 0x0000004f00487308 */ /* 0x0001e20000001000 */
[----:B------:R-:W-:Y:S01]  /*1d60*/  SHF.L.U32 R76, R76, 0x10, RZ ;  /* 0x000000104c4c7819 */ /* 0x000fe200000006ff */
[----:B------:R-:W-:Y:S01]  /*1d70*/  FFMA.FTZ R14, R0, R29, R21 ;  /* 0x0000001d000e7223 */ /* 0x000fe20000010015 */
[----:B0-----:R-:W-:Y:S01]  /*1d80*/  FADD.FTZ R79, R74, 1 ;  /* 0x3f8000004a4f7421 */ /* 0x001fe20000010000 */
[----:B------:R-:W-:-:S04]  /*1d90*/  SHF.L.U32 R74, R77, 0x10, RZ ;  /* 0x000000104d4a7819 */ /* 0x000fc800000006ff */
[----:B------:R0:W1:Y:S01]  /*1da0*/  MUFU.RCP R77, R79 ;  /* 0x0000004f004d7308 */ /* 0x0000620000001000 */
[----:B------:R-:W-:Y:S01]  /*1db0*/  FMUL.FTZ R68, R14, -1.4426950216293334961 ;  /* 0xbfb8aa3b0e447820 */ /* 0x000fe20000410000 */
[----:B0-----:R-:W-:Y:S01]  /*1dc0*/  FFMA.FTZ R79, R0, R112, R27 ;  /* 0x00000070004f7223 */ /* 0x001fe2000001001b */
[----:B------:R-:W-:-:S04]  /*1dd0*/  FMUL.FTZ R27, R23, R75 ;  /* 0x0000004b171b7220 */ /* 0x000fc80000410000 */
[----:B------:R-:W-:Y:S01]  /*1de0*/  FFMA.FTZ R27, R5, R27, R64 ;  /* 0x0000001b051b7223 */ /* 0x000fe20000010040 */
[----:B------:R-:W-:Y:S01]  /*1df0*/  FADD.FTZ R64, -R32, R76 ;  /* 0x0000004c20407221 */ /* 0x000fe20000010100 */
[----:B------:R-:W-:Y:S01]  /*1e00*/  FADD.FTZ R76, R13, 1 ;  /* 0x3f8000000d4c7421 */ /* 0x000fe20000010000 */
[----:B-1----:R-:W-:Y:S01]  /*1e10*/  FADD.FTZ R78, R78, 1 ;  /* 0x3f8000004e4e7421 */ /* 0x002fe20000010000 */
[----:B------:R-:W-:Y:S01]  /*1e20*/  FFMA.FTZ R25, R2, R36, R20 ;  /* 0x0000002402197223 */ /* 0x000fe20000010014 */
[-C--:B------:R-:W-:Y:S01]  /*1e30*/  FFMA.FTZ R70, R5, R75.reuse, R70 ;  /* 0x0000004b05467223 */ /* 0x080fe20000010046 */
[----:B------:R-:W-:Y:S01]  /*1e40*/  FADD.FTZ R101, R101, R75 ;  /* 0x0000004b65657221 */ /* 0x000fe20000010000 */
[----:B------:R-:W0:Y:S01]  /*1e50*/  MUFU.EX2 R68, R68 ;  /* 0x0000004400447308 */ /* 0x000e220000000800 */
[----:B------:R-:W-:Y:S01]  /*1e60*/  FFMA.FTZ R75, R23, R75, R79 ;  /* 0x0000004b174b7223 */ /* 0x000fe2000001004f */
[----:B------:R-:W-:Y:S01]  /*1e70*/  FADD.FTZ R5, -R32, R74 ;  /* 0x0000004a20057221 */ /* 0x000fe20000010100 */
[----:B------:R-:W-:-:S02]  /*1e80*/  FMUL.FTZ R67, R25, -1.4426950216293334961 ;  /* 0xbfb8aa3b19437820 */ /* 0x000fc40000410000 */
[----:B------:R-:W-:-:S03]  /*1e90*/  FFMA.FTZ R75, R2, R111, R75 ;  /* 0x0000006f024b7223 */ /* 0x000fc6000001004b */
[----:B------:R-:W1:Y:S01]  /*1ea0*/  MUFU.RCP R76, R76 ;  /* 0x0000004c004c7308 */ /* 0x000e620000001000 */
[C---:B------:R-:W-:Y:S01]  /*1eb0*/  FMUL.FTZ R5, R3.reuse, R5 ;  /* 0x0000000503057220 */ /* 0x040fe20000410000 */
[----:B------:R-:W-:-:S06]  /*1ec0*/  FMUL.FTZ R13, R3, R64 ;  /* 0x00000040030d7220 */ /* 0x000fcc0000410000 */
[----:B------:R0:W1:Y:S01]  /*1ed0*/  MUFU.RCP R74, R78 ;  /* 0x0000004e004a7308 */ /* 0x0000620000001000 */
[----:B------:R-:W-:Y:S01]  /*1ee0*/  FFMA.FTZ R64, R23, R5, R22 ;  /* 0x0000000517407223 */ /* 0x000fe20000010016 */
[-C--:B------:R-:W-:Y:S01]  /*1ef0*/  FFMA.FTZ R24, R8, R71.reuse, R24 ;  /* 0x0000004708187223 */ /* 0x080fe20000010018 */
[----:B------:R-:W-:Y:S01]  /*1f00*/  FADD.FTZ R26, R26, R71 ;  /* 0x000000471a1a7221 */ /* 0x000fe20000010000 */
[CC--:B------:R-:W-:Y:S01]  /*1f10*/  FFMA.FTZ R75, R33.reuse, R71.reuse, R75 ;  /* 0x00000047214b7223 */ /* 0x0c0fe2000001004b */
[----:B------:R-:W-:Y:S01]  /*1f20*/  FMUL.FTZ R71, R33, R71 ;  /* 0x0000004721477220 */ /* 0x000fe20000410000 */
[----:B0-----:R-:W-:Y:S02]  /*1f30*/  FMUL.FTZ R78, R2, R111 ;  /* 0x0000006f024e7220 */ /* 0x001fe40000410000 */
[----:B------:R-:W0:Y:S02]  /*1f40*/  MUFU.EX2 R67, R67 ;  /* 0x0000004300437308 */ /* 0x000e240000000800 */
[----:B------:R-:W-:Y:S01]  /*1f50*/  FFMA.FTZ R78, R31, R78, R27 ;  /* 0x0000004e1f4e7223 */ /* 0x000fe2000001001b */
[----:B------:R-:W-:Y:S01]  /*1f60*/  FFMA.FTZ R27, R33, R13, R98 ;  /* 0x0000000d211b7223 */ /* 0x000fe20000010062 */
[----:B------:R-:W-:Y:S01]  /*1f70*/  FMUL.FTZ R79, R64, -1.4426950216293334961 ;  /* 0xbfb8aa3b404f7820 */ /* 0x000fe20000410000 */
[----:B------:R-:W-:Y:S01]  /*1f80*/  FADD.FTZ R81, -R77, 1 ;  /* 0x3f8000004d517421 */ /* 0x000fe20000010100 */
[----:B------:R-:W-:Y:S01]  /*1f90*/  FFMA.FTZ R78, R8, R71, R78 ;  /* 0x00000047084e7223 */ /* 0x000fe2000001004e */
[----:B------:R-:W-:Y:S01]  /*1fa0*/  FADD.FTZ R80, -R72, 1 ;  /* 0x3f80000048507421 */ /* 0x000fe20000010100 */
[----:B------:R-:W-:Y:S01]  /*1fb0*/  FMUL.FTZ R8, R27, -1.4426950216293334961 ;  /* 0xbfb8aa3b1b087820 */ /* 0x000fe20000410000 */
[----:B------:R-:W-:Y:S01]  /*1fc0*/  FFMA.FTZ R81, R66, R81, 1 ;  /* 0x3f80000042517423 */ /* 0x000fe20000010051 */
[----:B------:R-:W-:Y:S01]  /*1fd0*/  FADD.FTZ R68, R68, 1 ;  /* 0x3f80000044447421 */ /* 0x000fe20000010000 */
[----:B------:R-:W3:Y:S01]  /*1fe0*/  MUFU.EX2 R79, R79 ;  /* 0x0000004f004f7308 */ /* 0x000ee20000000800 */
[----:B------:R-:W-:Y:S01]  /*1ff0*/  FFMA.FTZ R80, R65, R80, 1 ;  /* 0x3f80000041507423 */ /* 0x000fe20000010050 */
[----:B-1----:R-:W-:Y:S01]  /*2000*/  FADD.FTZ R66, -R76, 1 ;  /* 0x3f8000004c427421 */ /* 0x002fe20000010100 */
[----:B------:R-:W-:-:S02]  /*2010*/  FADD.FTZ R65, -R74, 1 ;  /* 0x3f8000004a417421 */ /* 0x000fc40000010100 */
[----:B------:R-:W-:Y:S01]  /*2020*/  FMUL.FTZ R80, R72, R80 ;  /* 0x0000005048507220 */ /* 0x000fe20000410000 */
[----:B------:R-:W-:Y:S02]  /*2030*/  FFMA.FTZ R66, R73, R66, 1 ;  /* 0x3f80000049427423 */ /* 0x000fe40000010042 */
[----:B------:R-:W1:Y:S01]  /*2040*/  MUFU.EX2 R8, R8 ;  /* 0x0000000800087308 */ /* 0x000e620000000800 */
[----:B------:R-:W-:Y:S01]  /*2050*/  FFMA.FTZ R65, R69, R65, 1 ;  /* 0x3f80000045417423 */ /* 0x000fe20000010041 */
[----:B------:R-:W-:Y:S01]  /*2060*/  FMUL.FTZ R76, R76, R66 ;  /* 0x000000424c4c7220 */ /* 0x000fe20000410000 */
[----:B0-----:R-:W-:-:S05]  /*2070*/  FADD.FTZ R67, R67, 1 ;  /* 0x3f80000043437421 */ /* 0x001fca0000010000 */
[----:B------:R0:W1:Y:S01]  /*2080*/  MUFU.RCP R108, R68 ;  /* 0x00000044006c7308 */ /* 0x0000620000001000 */
[----:B------:R-:W-:Y:S01]  /*2090*/  FMUL.FTZ R65, R74, R65 ;  /* 0x000000414a417220 */ /* 0x000fe20000410000 */
[----:B------:R-:W-:Y:S01]  /*20a0*/  FMUL.FTZ R110, R110, R80 ;  /* 0x000000506e6e7220 */ /* 0x000fe20000410000 */
[----:B------:R-:W-:Y:S02]  /*20b0*/  PRMT R66, R47, 0x7632, R66 ;  /* 0x000076322f427816 */ /* 0x000fe40000000042 */
[----:B0-----:R-:W-:-:S04]  /*20c0*/  PRMT R68, R46, 0x7632, R68 ;  /* 0x000076322e447816 */ /* 0x001fc80000000044 */
[----:B------:R-:W-:Y:S01]  /*20d0*/  SHF.L.U32 R68, R68, 0x10, RZ ;  /* 0x0000001044447819 */ /* 0x000fe200000006ff */
[----:B------:R0:W4:Y:S01]  /*20e0*/  MUFU.RCP R107, R67 ;  /* 0x00000043006b7308 */ /* 0x0001220000001000 */
[----:B------:R-:W-:-:S03]  /*20f0*/  SHF.L.U32 R66, R66, 0x10, RZ ;  /* 0x0000001042427819 */ /* 0x000fc600000006ff */
[----:B------:R-:W-:Y:S01]  /*2100*/  FMUL.FTZ R65, R68, R65 ;  /* 0x0000004144417220 */ /* 0x000fe20000410000 */
[----:B---3--:R-:W-:Y:S01]  /*2110*/  FADD.FTZ R74, R79, 1 ;  /* 0x3f8000004f4a7421 */ /* 0x008fe20000010000 */
[----:B0-----:R-:W-:Y:S02]  /*2120*/  FMUL.FTZ R67, R0, R110 ;  /* 0x0000006e00437220 */ /* 0x001fe40000410000 */
[----:B------:R-:W-:Y:S01]  /*2130*/  FMUL.FTZ R68, R23, R65 ;  /* 0x0000004117447220 */ /* 0x000fe20000410000 */
[----:B------:R-:W-:Y:S01]  /*2140*/  FMUL.FTZ R76, R66, R76 ;  /* 0x0000004c424c7220 */ /* 0x000fe20000410000 */
[----:B------:R-:W-:Y:S01]  /*2150*/  FFMA.FTZ R67, R28, R67, R78 ;  /* 0x000000431c437223 */ /* 0x000fe2000001004e */
[----:B-1----:R-:W-:Y:S01]  /*2160*/  FADD.FTZ R66, R8, 1 ;  /* 0x3f80000008427421 */ /* 0x002fe20000010000 */
[C---:B------:R-:W-:Y:S01]  /*2170*/  FFMA.FTZ R8, R18.reuse, R65, R70 ;  /* 0x0000004112087223 */ /* 0x040fe20000010046 */
[----:B------:R-:W-:Y:S01]  /*2180*/  FMUL.FTZ R81, R77, R81 ;  /* 0x000000514d517220 */ /* 0x000fe20000410000 */
[----:B------:R-:W-:Y:S01]  /*2190*/  FFMA.FTZ R67, R18, R68, R67 ;  /* 0x0000004412437223 */ /* 0x000fe20000010043 */
[----:B------:R-:W-:Y:S01]  /*21a0*/  FFMA.FTZ R18, R0, R110, R75 ;  /* 0x0000006e00127223 */ /* 0x000fe2000001004b */
[----:B------:R-:W0:Y:S01]  /*21b0*/  MUFU.RCP R74, R74 ;  /* 0x0000004a004a7308 */ /* 0x000e220000001000 */
[----:B------:R-:W-:-:S07]  /*21c0*/  FMUL.FTZ R109, R109, R81 ;  /* 0x000000516d6d7220 */ /* 0x000fce0000410000 */
[----:B------:R1:W3:Y:S01]  /*21d0*/  MUFU.RCP R75, R66 ;  /* 0x00000042004b7308 */ /* 0x0002e20000001000 */
[----:B------:R-:W-:Y:S01]  /*21e0*/  FFMA.FTZ R18, R23, R65, R18 ;  /* 0x0000004117127223 */ /* 0x000fe20000010012 */
[----:B------:R-:W-:Y:S01]  /*21f0*/  FADD.FTZ R101, R101, R65 ;  /* 0x0000004165657221 */ /* 0x000fe20000010000 */
[----:B------:R-:W-:Y:S01]  /*2200*/  FADD.FTZ R65, -R108, 1 ;  /* 0x3f8000006c417421 */ /* 0x000fe20000010100 */
[----:B-1----:R-:W-:-:S04]  /*2210*/  FMUL.FTZ R66, R2, R109 ;  /* 0x0000006d02427220 */ /* 0x002fc80000410000 */
[----:B------:R-:W-:Y:S01]  /*2220*/  FFMA.FTZ R66, R4, R66, R67 ;  /* 0x0000004204427223 */ /* 0x000fe20000010043 */
[-C--:B------:R-:W-:Y:S01]  /*2230*/  FMUL.FTZ R67, R33, R76.reuse ;  /* 0x0000004c21437220 */ /* 0x080fe20000410000 */
[----:B------:R-:W-:Y:S01]  /*2240*/  FFMA.FTZ R24, R17, R76, R24 ;  /* 0x0000004c11187223 */ /* 0x000fe20000010018 */
[----:B----4-:R-:W-:Y:S01]  /*2250*/  FADD.FTZ R68, -R107, 1 ;  /* 0x3f8000006b447421 */ /* 0x010fe20000010100 */
[----:B------:R-:W-:Y:S01]  /*2260*/  FFMA.FTZ R65, R14, R65, 1 ;  /* 0x3f8000000e417423 */ /* 0x000fe20000010041 */
[----:B------:R-:W-:Y:S01]  /*2270*/  FFMA.FTZ R17, R17, R67, R66 ;  /* 0x0000004311117223 */ /* 0x000fe20000010042 */
[----:B------:R-:W-:Y:S01]  /*2280*/  STL [R1+0x170], R113 ;  /* 0x0001707101007387 */ /* 0x000fe20000100800 */
[----:B0-----:R-:W-:Y:S01]  /*2290*/  FADD.FTZ R67, -R74, 1 ;  /* 0x3f8000004a437421 */ /* 0x001fe20000010100 */
[----:B---3--:R-:W-:Y:S02]  /*22a0*/  FADD.FTZ R14, -R75, 1 ;  /* 0x3f8000004b0e7421 */ /* 0x008fe40000010100 */
[----:B------:R0:W-:Y:S01]  /*22b0*/  STL [R1+0x60], R28 ;  /* 0x0000601c01007387 */ /* 0x0001e20000100800 */
[----:B------:R-:W-:Y:S01]  /*22c0*/  FFMA.FTZ R68, R25, R68, 1 ;  /* 0x3f80000019447423 */ /* 0x000fe20000010044 */
[----:B------:R-:W-:-:S02]  /*22d0*/  FFMA.FTZ R25, R64, R67, 1 ;  /* 0x3f80000040197423 */ /* 0x000fc40000010043 */
[----:B------:R-:W-:Y:S01]  /*22e0*/  STL [R1+0x148], R40 ;  /* 0x0001482801007387 */ /* 0x000fe20000100800 */
[----:B------:R-:W-:Y:S01]  /*22f0*/  FFMA.FTZ R14, R27, R14, 1 ;  /* 0x3f8000001b0e7423 */ /* 0x000fe2000001000e */
[----:B------:R-:W-:Y:S02]  /*2300*/  IADD3.X R64, RZ, R16, RZ, P0, !PT ;  /* 0x00000010ff407210 */ /* 0x000fe400007fe4ff */
[----:B------:R1:W-:Y:S01]  /*2310*/  STL [R1+0x5c], R4 ;  /* 0x00005c0401007387 */ /* 0x0003e20000100800 */
[----:B------:R-:W-:-:S03]  /*2320*/  SHF.L.U32 R27, R48, 0x10, RZ ;  /* 0x00000010301b7819 */ /* 0x000fc600000006ff */
[----:B------:R-:W-:Y:S04]  /*2330*/  STL [R1+0x54], R29 ;  /* 0x0000541d01007387 */ /* 0x000fe80000100800 */
[----:B------:R-:W-:Y:S01]  /*2340*/  STL [R1+0x14c], R41 ;  /* 0x00014c2901007387 */ /* 0x000fe20000100800 */
[----:B0-----:R-:W-:-:S03]  /*2350*/  SHF.L.U32 R28, R12, 0x1, RZ ;  /* 0x000000010c1c7819 */ /* 0x001fc600000006ff */
[----:B------:R-:W-:Y:S01]  /*2360*/  STL [R1+0x4c], R36 ;  /* 0x00004c2401007387 */ /* 0x000fe20000100800 */
[----:B-1----:R-:W-:-:S03]  /*2370*/  SHF.L.U64.HI R4, R12, 0x1, R19 ;  /* 0x000000010c047819 */ /* 0x002fc60000010213 */
[----:B------:R-:W-:Y:S01]  /*2380*/  STL [R1+0x150], R44 ;  /* 0x0001502c01007387 */ /* 0x000fe20000100800 */
[C---:B------:R-:W-:Y:S01]  /*2390*/  SHF.L.U64.HI R31, R11.reuse, 0x1, R64 ;  /* 0x000000010b1f7819 */ /* 0x040fe20000010240 */
[----:B------:R-:W-:Y:S01]  /*23a0*/  FADD.FTZ R12, -R32, R27 ;  /* 0x0000001b200c7221 */ /* 0x000fe20000010100 */
[----:B------:R-:W-:Y:S01]  /*23b0*/  SHF.L.U32 R34, R11, 0x1, RZ ;  /* 0x000000010b227819 */ /* 0x000fe200000006ff */
[----:B------:R-:W-:Y:S01]  /*23c0*/  STL [R1+0x154], R45 ;  /* 0x0001542d01007387 */ /* 0x000fe20000100800 */
[----:B------:R-:W-:-:S03]  /*23d0*/  SHF.L.U32 R11, R49, 0x10, RZ ;  /* 0x00000010310b7819 */ /* 0x000fc600000006ff */
[----:B------:R-:W-:Y:S04]  /*23e0*/  STL [R1+0x158], R42 ;  /* 0x0001582a01007387 */ /* 0x000fe80000100800 */
[----:B------:R-:W-:Y:S04]  /*23f0*/  STL [R1+0x15c], R43 ;  /* 0x00015c2b01007387 */ /* 0x000fe80000100800 */
[----:B------:R-:W-:Y:S04]  /*2400*/  STL [R1+0x168], R112 ;  /* 0x0001687001007387 */ /* 0x000fe80000100800 */
[----:B------:R-:W-:Y:S04]  /*2410*/  STL [R1+0x174], R111 ;  /* 0x0001746f01007387 */ /* 0x000fe80000100800 */
[----:B------:R0:W-:Y:S02]  /*2420*/  STL [R1+0x160], R46 ;  /* 0x0001602e01007387 */ /* 0x0001e40000100800 */
[C---:B0-----:R-:W-:Y:S01]  /*2430*/  FMUL.FTZ R46, R3.reuse, R12 ;  /* 0x0000000c032e7220 */ /* 0x041fe20000410000 */
[----:B------:R-:W-:Y:S01]  /*2440*/  FADD.FTZ R12, -R32, R11 ;  /* 0x0000000b200c7221 */ /* 0x000fe20000010100 */
[----:B------:R-:W-:Y:S01]  /*2450*/  SHF.L.U32 R11, R50, 0x10, RZ ;  /* 0x00000010320b7819 */ /* 0x000fe200000006ff */
[----:B------:R0:W-:Y:S04]  /*2460*/  STL [R1+0x164], R47 ;  /* 0x0001642f01007387 */ /* 0x0001e80000100800 */
[----:B------:R-:W-:Y:S01]  /*2470*/  FADD.FTZ R11, -R32, R11 ;  /* 0x0000000b200b7221 */ /* 0x000fe20000010100 */
[----:B------:R-:W-:Y:S01]  /*2480*/  STL [R1+0x178], R110 ;  /* 0x0001786e01007387 */ /* 0x000fe20000100800 */
[----:B------:R-:W-:-:S03]  /*2490*/  FMUL.FTZ R43, R3, R12 ;  /* 0x0000000c032b7220 */ /* 0x000fc60000410000 */
[----:B------:R-:W-:Y:S01]  /*24a0*/  STL [R1+0x17c], R109 ;  /* 0x00017c6d01007387 */ /* 0x000fe20000100800 */
[----:B------:R-:W-:-:S03]  /*24b0*/  FMUL.FTZ R42, R3, R11 ;  /* 0x0000000b032a7220 */ /* 0x000fc60000410000 */
[----:B------:R-:W-:Y:S04]  /*24c0*/  STL [R1+0xb4], R4 ;  /* 0x0000b40401007387 */ /* 0x000fe80000100800 */
[----:B------:R1:W-:Y:S04]  /*24d0*/  STL [R1+0xb0], R28 ;  /* 0x0000b01c01007387 */ /* 0x0003e80000100800 */
[----:B------:R-:W-:Y:S04]  /*24e0*/  STL [R1+0xac], R31 ;  /* 0x0000ac1f01007387 */ /* 0x000fe80000100800 */
[----:B------:R-:W-:Y:S04]  /*24f0*/  STL [R1+0xa8], R34 ;  /* 0x0000a82201007387 */ /* 0x000fe80000100800 */
[----:B------:R-:W-:Y:S04]  /*2500*/  STL [R1+0x48], R46 ;  /* 0x0000482e01007387 */ /* 0x000fe80000100800 */
[----:B------:R-:W-:Y:S04]  /*2510*/  STL [R1+0x44], R43 ;  /* 0x0000442b01007387 */ /* 0x000fe80000100800 */
[----:B------:R-:W-:Y:S04]  /*2520*/  STL [R1+0x40], R42 ;  /* 0x0000402a01007387 */ /* 0x000fe80000100800 */
[----:B0-----:R-:W3:Y:S01]  /*2530*/  LDL R47, [R1+0x4c] ;  /* 0x00004c00012f7983 */ /* 0x001ee20000100800 */
[----:B------:R-:W-:Y:S01]  /*2540*/  IADD3 R64, P0, R28, UR26, RZ ;  /* 0x0000001a1c407c10 */ /* 0x000fe2000ff1e0ff */
[----:B------:R-:W-:Y:S01]  /*2550*/  FMUL.FTZ R108, R108, R65 ;  /* 0x000000416c6c7220 */ /* 0x000fe20000410000 */
[----:B------:R-:W-:-:S02]  /*2560*/  PRMT R89, R48, 0x7632, R89 ;  /* 0x0000763230597816 */ /* 0x000fc40000000059 */
[----:B------:R-:W-:Y:S02]  /*2570*/  IADD3.X R65, R4, UR27, RZ, P0, !PT ;  /* 0x0000001b04417c10 */ /* 0x000fe400087fe4ff */
[----:B------:R-:W-:Y:S01]  /*2580*/  SHF.L.U32 R89, R89, 0x10, RZ ;  /* 0x0000001059597819 */ /* 0x000fe200000006ff */
[C---:B------:R-:W-:Y:S01]  /*2590*/  FFMA.FTZ R18, R2.reuse, R109, R18 ;  /* 0x0000006d02127223 */ /* 0x040fe20000010012 */
[----:B------:R-:W-:Y:S02]  /*25a0*/  FFMA.FTZ R70, R2, R43, R20 ;  /* 0x0000002b02467223 */ /* 0x000fe40000010014 */
[----:B------:R-:W4:Y:S01]  /*25b0*/  LDG.E.64.CONSTANT R64, desc[UR18][R64.64] ;  /* 0x0000001240407981 */ /* 0x000f22000c1e9b00 */
[----:B------:R-:W-:Y:S01]  /*25c0*/  FADD.FTZ R89, -R32, R89 ;  /* 0x0000005920597221 */ /* 0x000fe20000010100 */
[----:B------:R-:W-:Y:S01]  /*25d0*/  FADD.FTZ R26, R26, R76 ;  /* 0x0000004c1a1a7221 */ /* 0x000fe20000010000 */
[----:B------:R-:W-:Y:S01]  /*25e0*/  FFMA.FTZ R18, R33, R76, R18 ;  /* 0x0000004c21127223 */ /* 0x000fe20000010012 */
[----:B------:R-:W-:Y:S01]  /*25f0*/  FMUL.FTZ R107, R107, R68 ;  /* 0x000000446b6b7220 */ /* 0x000fe20000410000 */
[----:B------:R-:W-:Y:S01]  /*2600*/  FMUL.FTZ R89, R3, R89 ;  /* 0x0000005903597220 */ /* 0x000fe20000410000 */
[----:B------:R-:W-:Y:S01]  /*2610*/  FMUL.FTZ R76, R70, -1.4426950216293334961 ;  /* 0xbfb8aa3b464c7820 */ /* 0x000fe20000410000 */
[----:B------:R-:W-:-:S02]  /*2620*/  SHF.L.U32 R68, R52, 0x10, RZ ;  /* 0x0000001034447819 */ /* 0x000fc400000006ff */
[----:B------:R-:W-:Y:S01]  /*2630*/  IADD3 R66, P0, R34, UR26, RZ ;  /* 0x0000001a22427c10 */ /* 0x000fe2000ff1e0ff */
[----:B------:R-:W-:Y:S02]  /*2640*/  FFMA.FTZ R72, R23, R89, R22 ;  /* 0x0000005917487223 */ /* 0x000fe40000010016 */
[----:B------:R-:W0:Y:S01]  /*2650*/  MUFU.EX2 R76, R76 ;  /* 0x0000004c004c7308 */ /* 0x000e220000000800 */
[----:B------:R-:W-:Y:S01]  /*2660*/  IADD3.X R67, R31, UR27, RZ, P0, !PT ;  /* 0x0000001b1f437c10 */ /* 0x000fe200087fe4ff */
[----:B------:R-:W-:Y:S01]  /*2670*/  FMUL.FTZ R108, R68, R108 ;  /* 0x0000006c446c7220 */ /* 0x000fe20000410000 */
[----:B------:R-:W-:Y:S01]  /*2680*/  FMUL.FTZ R19, R72, -1.4426950216293334961 ;  /* 0xbfb8aa3b48137820 */ /* 0x000fe20000410000 */
[----:B------:R-:W-:-:S03]  /*2690*/  IADD3 R68, P0, R35, UR28, RZ ;  /* 0x0000001c23447c10 */ /* 0x000fc6000ff1e0ff */
[----:B------:R-:W4:Y:S01]  /*26a0*/  LDG.E.64.CONSTANT R66, desc[UR18][R66.64] ;  /* 0x0000001242427981 */ /* 0x000f22000c1e9b00 */
[----:B------:R-:W-:Y:S01]  /*26b0*/  IADD3.X R69, R30, UR29, RZ, P0, !PT ;  /* 0x0000001d1e457c10 */ /* 0x000fe200087fe4ff */
[----:B------:R-:W2:Y:S01]  /*26c0*/  MUFU.EX2 R19, R19 ;  /* 0x0000001300137308 */ /* 0x000ea20000000800 */
[----:B------:R-:W-:Y:S01]  /*26d0*/  FMUL.FTZ R77, R0, R108 ;  /* 0x0000006c004d7220 */ /* 0x000fe20000410000 */
[----:B------:R-:W-:-:S03]  /*26e0*/  PRMT R80, R52, 0x7632, R80 ;  /* 0x0000763234507816 */ /* 0x000fc60000000050 */
[----:B------:R-:W4:Y:S01]  /*26f0*/  LDG.E.64.CONSTANT R68, desc[UR18][R68.64] ;  /* 0x0000001244447981 */ /* 0x000f22000c1e9b00 */
[----:B------:R-:W-:Y:S01]  /*2700*/  FFMA.FTZ R17, R29, R77, R17 ;  /* 0x0000004d1d117223 */ /* 0x000fe20000010011 */
[----:B------:R-:W-:Y:S01]  /*2710*/  SHF.L.U32 R80, R80, 0x10, RZ ;  /* 0x0000001050507819 */ /* 0x000fe200000006ff */
[----:B0-----:R-:W-:Y:S01]  /*2720*/  FADD.FTZ R77, R76, 1 ;  /* 0x3f8000004c4d7421 */ /* 0x001fe20000010000 */
[----:B------:R-:W-:Y:S01]  /*2730*/  FMUL.FTZ R74, R74, R25 ;  /* 0x000000194a4a7220 */ /* 0x000fe20000410000 */
[----:B------:R-:W-:Y:S01]  /*2740*/  PRMT R12, R49, 0x7632, R12 ;  /* 0x00007632310c7816 */ /* 0x000fe2000000000c */
[--C-:B------:R-:W-:Y:S01]  /*2750*/  FFMA.FTZ R25, R0, R46, R21.reuse ;  /* 0x0000002e00197223 */ /* 0x100fe20000010015 */
[----:B------:R-:W-:Y:S01]  /*2760*/  SHF.L.U32 R76, R51, 0x10, RZ ;  /* 0x00000010334c7819 */ /* 0x000fe200000006ff */
[----:B------:R-:W-:Y:S01]  /*2770*/  FMUL.FTZ R74, R80, R74 ;  /* 0x0000004a504a7220 */ /* 0x000fe20000410000 */
[----:B------:R-:W-:Y:S01]  /*2780*/  SHF.L.U32 R12, R12, 0x10, RZ ;  /* 0x000000100c0c7819 */ /* 0x000fe200000006ff */
[C---:B------:R-:W-:Y:S01]  /*2790*/  FFMA.FTZ R18, R0.reuse, R108, R18 ;  /* 0x0000006c00127223 */ /* 0x040fe20000010012 */
[----:B------:R-:W0:Y:S01]  /*27a0*/  MUFU.RCP R77, R77 ;  /* 0x0000004d004d7308 */ /* 0x000e220000001000 */
[----:B--2---:R-:W-:Y:S01]  /*27b0*/  FADD.FTZ R80, R19, 1 ;  /* 0x3f80000013507421 */ /* 0x004fe20000010000 */
[----:B------:R-:W-:Y:S01]  /*27c0*/  FMUL.FTZ R27, R25, -1.4426950216293334961 ;  /* 0xbfb8aa3b191b7820 */ /* 0x000fe20000410000 */
[----:B------:R-:W-:Y:S01]  /*27d0*/  FFMA.FTZ R11, R0, R42, R21 ;  /* 0x0000002a000b7223 */ /* 0x000fe20000010015 */
[----:B------:R-:W-:Y:S01]  /*27e0*/  FFMA.FTZ R19, R23, R74, R18 ;  /* 0x0000004a17137223 */ /* 0x000fe20000010012 */
[C---:B------:R-:W-:Y:S01]  /*27f0*/  FADD.FTZ R12, -R32.reuse, R12 ;  /* 0x0000000c200c7221 */ /* 0x040fe20000010100 */
[----:B------:R-:W-:-:S02]  /*2800*/  FADD.FTZ R18, -R32, R76 ;  /* 0x0000004c20127221 */ /* 0x000fc40000010100 */
[----:B------:R-:W2:Y:S01]  /*2810*/  MUFU.RCP R76, R80 ;  /* 0x00000050004c7308 */ /* 0x000ea20000001000 */
[----:B------:R-:W-:Y:S01]  /*2820*/  FMUL.FTZ R71, R11, -1.4426950216293334961 ;  /* 0xbfb8aa3b0b477820 */ /* 0x000fe20000410000 */
[----:B------:R-:W-:Y:S01]  /*2830*/  FMUL.FTZ R12, R3, R12 ;  /* 0x0000000c030c7220 */ /* 0x000fe20000410000 */
[----:B------:R-:W-:Y:S01]  /*2840*/  FMUL.FTZ R75, R75, R14 ;  /* 0x0000000e4b4b7220 */ /* 0x000fe20000410000 */
[----:B------:R-:W-:-:S04]  /*2850*/  SHF.L.U32 R14, R53, 0x10, RZ ;  /* 0x00000010350e7819 */ /* 0x000fc800000006ff */
[----:B------:R-:W1:Y:S01]  /*2860*/  MUFU.EX2 R27, R27 ;  /* 0x0000001b001b7308 */ /* 0x000e620000000800 */
[----:B------:R-:W-:Y:S01]  /*2870*/  FFMA.FTZ R73, R33, R12, R98 ;  /* 0x0000000c21497223 */ /* 0x000fe20000010062 */
[----:B------:R-:W-:Y:S01]  /*2880*/  FMUL.FTZ R107, R14, R107 ;  /* 0x0000006b0e6b7220 */ /* 0x000fe20000410000 */
[----:B0-----:R-:W-:Y:S02]  /*2890*/  FADD.FTZ R83, -R77, 1 ;  /* 0x3f8000004d537421 */ /* 0x001fe40000010100 */
[----:B------:R-:W-:-:S03]  /*28a0*/  FMUL.FTZ R14, R73, -1.4426950216293334961 ;  /* 0xbfb8aa3b490e7820 */ /* 0x000fc60000410000 */
[----:B------:R-:W0:Y:S01]  /*28b0*/  MUFU.EX2 R71, R71 ;  /* 0x0000004700477308 */ /* 0x000e220000000800 */
[----:B------:R-:W-:Y:S01]  /*28c0*/  PRMT R79, R53, 0x7632, R79 ;  /* 0x00007632354f7816 */ /* 0x000fe2000000004f */
[----:B------:R-:W-:Y:S01]  /*28d0*/  FFMA.FTZ R83, R70, R83, 1 ;  /* 0x3f80000046537423 */ /* 0x000fe20000010053 */
[----:B--2---:R-:W-:Y:S02]  /*28e0*/  FADD.FTZ R70, -R76, 1 ;  /* 0x3f8000004c467421 */ /* 0x004fe40000010100 */
[----:B------:R-:W-:-:S03]  /*28f0*/  SHF.L.U32 R79, R79, 0x10, RZ ;  /* 0x000000104f4f7819 */ /* 0x000fc600000006ff */
[----:B------:R-:W2:Y:S01]  /*2900*/  MUFU.EX2 R14, R14 ;  /* 0x0000000e000e7308 */ /* 0x000ea20000000800 */
[----:B-1----:R-:W-:Y:S01]  /*2910*/  FADD.FTZ R78, R27, 1 ;  /* 0x3f8000001b4e7421 */ /* 0x002fe20000010000 */
[----:B------:R-:W-:Y:S01]  /*2920*/  FFMA.FTZ R70, R72, R70, 1 ;  /* 0x3f80000048467423 */ /* 0x000fe20000010046 */
[----:B------:R-:W-:-:S03]  /*2930*/  FMUL.FTZ R27, R79, R75 ;  /* 0x0000004b4f1b7220 */ /* 0x000fc60000410000 */
[----:B------:R-:W-:Y:S01]  /*2940*/  FMUL.FTZ R76, R76, R70 ;  /* 0x000000464c4c7220 */ /* 0x000fe20000410000 */
[----:B------:R-:W-:Y:S01]  /*2950*/  IADD3 R70, P0, R28, UR28, RZ ;  /* 0x0000001c1c467c10 */ /* 0x000fe2000ff1e0ff */
[----:B------:R1:W2:Y:S01]  /*2960*/  MUFU.RCP R75, R78 ;  /* 0x0000004e004b7308 */ /* 0x0002a20000001000 */
[----:B0-----:R-:W-:Y:S01]  /*2970*/  FADD.FTZ R71, R71, 1 ;  /* 0x3f80000047477421 */ /* 0x001fe20000010000 */
[----:B------:R-:W-:Y:S01]  /*2980*/  PRMT R79, R51, 0x7632, R79 ;  /* 0x00007632334f7816 */ /* 0x000fe2000000004f */
[-C--:B------:R-:W-:Y:S01]  /*2990*/  FFMA.FTZ R8, R5, R74.reuse, R8 ;  /* 0x0000004a05087223 */ /* 0x080fe20000010008 */
[----:B------:R-:W-:Y:S01]  /*29a0*/  FADD.FTZ R101, R101, R74 ;  /* 0x0000004a65657221 */ /* 0x000fe20000010000 */
[----:B------:R-:W-:Y:S01]  /*29b0*/  FMUL.FTZ R74, R23, R74 ;  /* 0x0000004a174a7220 */ /* 0x000fe20000410000 */
[----:B-1----:R-:W-:Y:S02]  /*29c0*/  PRMT R78, R50, 0x7632, R78 ;  /* 0x00007632324e7816 */ /* 0x002fe4000000004e */
[----:B------:R0:W-:Y:S01]  /*29d0*/  MUFU.RCP R104, R71 ;  /* 0x0000004700687308 */ /* 0x0001e20000001000 */
[----:B------:R-:W-:-:S02]  /*29e0*/  SHF.L.U32 R79, R79, 0x10, RZ ;  /* 0x000000104f4f7819 */ /* 0x000fc400000006ff */
[----:B------:R-:W-:Y:S01]  /*29f0*/  SHF.L.U32 R78, R78, 0x10, RZ ;  /* 0x000000104e4e7819 */ /* 0x000fe200000006ff */
[----:B------:R-:W-:Y:S01]  /*2a00*/  FMUL.FTZ R45, R3, R18 ;  /* 0x00000012032d7220 */ /* 0x000fe20000410000 */
[----:B------:R-:W-:Y:S01]  /*2a10*/  FFMA.FTZ R17, R5, R74, R17 ;  /* 0x0000004a05117223 */ /* 0x000fe20000010011 */
[----:B0-----:R-:W-:Y:S01]  /*2a20*/  IADD3.X R71, R4, UR29, RZ, P0, !PT ;  /* 0x0000001d04477c10 */ /* 0x001fe200087fe4ff */
[----:B--2---:R-:W-:Y:S01]  /*2a30*/  FADD.FTZ R14, R14, 1 ;  /* 0x3f8000000e0e7421 */ /* 0x004fe20000010000 */
[----:B------:R-:W-:Y:S01]  /*2a40*/  FADD.FTZ R5, -R32, R78 ;  /* 0x0000004e20057221 */ /* 0x000fe20000010100 */
[----:B------:R-:W-:Y:S01]  /*2a50*/  FFMA.FTZ R18, R2, R45, R20 ;  /* 0x0000002d02127223 */ /* 0x000fe20000010014 */
[----:B------:R-:W-:Y:S02]  /*2a60*/  FADD.FTZ R82, -R32, R79 ;  /* 0x0000004f20527221 */ /* 0x000fe40000010100 */
[----:B------:R-:W2:Y:S01]  /*2a70*/  LDG.E.64.CONSTANT R70, desc[UR18][R70.64] ;  /* 0x0000001246467981 */ /* 0x000ea2000c1e9b00 */
[----:B------:R-:W0:Y:S01]  /*2a80*/  MUFU.RCP R78, R14 ;  /* 0x0000000e004e7308 */ /* 0x000e220000001000 */
[----:B------:R-:W-:Y:S01]  /*2a90*/  FMUL.FTZ R79, R2, R107 ;  /* 0x0000006b024f7220 */ /* 0x000fe20000410000 */
[----:B------:R-:W-:Y:S01]  /*2aa0*/  FMUL.FTZ R5, R3, R5 ;  /* 0x0000000503057220 */ /* 0x000fe20000410000 */
[----:B------:R-:W-:Y:S01]  /*2ab0*/  FMUL.FTZ R74, R18, -1.4426950216293334961 ;  /* 0xbfb8aa3b124a7820 */ /* 0x000fe20000410000 */
[----:B------:R-:W-:Y:S01]  /*2ac0*/  FFMA.FTZ R19, R2, R107, R19 ;  /* 0x0000006b02137223 */ /* 0x000fe20000010013 */
[----:B------:R-:W-:-:S04]  /*2ad0*/  FADD.FTZ R81, -R75, 1 ;  /* 0x3f8000004b517421 */ /* 0x000fc80000010100 */
[----:B------:R-:W1:Y:S01]  /*2ae0*/  MUFU.EX2 R74, R74 ;  /* 0x0000004a004a7308 */ /* 0x000e620000000800 */
[-C--:B------:R-:W-:Y:S01]  /*2af0*/  FFMA.FTZ R24, R13, R27.reuse, R24 ;  /* 0x0000001b0d187223 */ /* 0x080fe20000010018 */
[----:B------:R-:W-:Y:S01]  /*2b00*/  FADD.FTZ R26, R26, R27 ;  /* 0x0000001b1a1a7221 */ /* 0x000fe20000010000 */
[CC--:B------:R-:W-:Y:S01]  /*2b10*/  FFMA.FTZ R19, R33.reuse, R27.reuse, R19 ;  /* 0x0000001b21137223 */ /* 0x0c0fe20000010013 */
[----:B------:R-:W-:Y:S01]  /*2b20*/  FMUL.FTZ R84, R33, R27 ;  /* 0x0000001b21547220 */ /* 0x000fe20000410000 */
[----:B------:R-:W-:Y:S01]  /*2b30*/  FFMA.FTZ R81, R25, R81, 1 ;  /* 0x3f80000019517423 */ /* 0x000fe20000010051 */
[----:B------:R-:W-:-:S03]  /*2b40*/  FMUL.FTZ R82, R3, R82 ;  /* 0x0000005203527220 */ /* 0x000fc60000410000 */
[----:B------:R-:W-:Y:S01]  /*2b50*/  FMUL.FTZ R81, R75, R81 ;  /* 0x000000514b517220 */ /* 0x000fe20000410000 */
[----:B0-----:R-:W-:Y:S01]  /*2b60*/  FADD.FTZ R75, -R78, 1 ;  /* 0x3f8000004e4b7421 */ /* 0x001fe20000010100 */
[----:B------:R-:W-:Y:S01]  /*2b70*/  SHF.L.U32 R106, R54, 0x10, RZ ;  /* 0x00000010366a7819 */ /* 0x000fe200000006ff */
[----:B------:R-:W-:Y:S02]  /*2b80*/  FFMA.FTZ R14, R33, R82, R98 ;  /* 0x00000052210e7223 */ /* 0x000fe40000010062 */
[----:B------:R-:W-:Y:S02]  /*2b90*/  FFMA.FTZ R75, R73, R75, 1 ;  /* 0x3f800000494b7423 */ /* 0x000fe4000001004b */
[----:B------:R-:W-:Y:S01]  /*2ba0*/  FMUL.FTZ R106, R106, R81 ;  /* 0x000000516a6a7220 */ /* 0x000fe20000410000 */
[----:B-1----:R-:W-:Y:S01]  /*2bb0*/  FADD.FTZ R74, R74, 1 ;  /* 0x3f8000004a4a7421 */ /* 0x002fe20000010000 */
[----:B------:R-:W-:Y:S01]  /*2bc0*/  FMUL.FTZ R78, R78, R75 ;  /* 0x0000004b4e4e7220 */ /* 0x000fe20000410000 */
[----:B------:R-:W-:Y:S01]  /*2bd0*/  PRMT R75, R54, 0x7632, R75 ;  /* 0x00007632364b7816 */ /* 0x000fe2000000004b */
[----:B------:R-:W-:Y:S01]  /*2be0*/  FMUL.FTZ R25, R14, -1.4426950216293334961 ;  /* 0xbfb8aa3b0e197820 */ /* 0x000fe20000410000 */
[----:B------:R-:W-:Y:S01]  /*2bf0*/  MUFU.RCP R103, R74 ;  /* 0x0000004a00677308 */ /* 0x000fe20000001000 */
[----:B------:R-:W-:Y:S01]  /*2c00*/  FMUL.FTZ R72, R0, R106 ;  /* 0x0000006a00487220 */ /* 0x000fe20000410000 */
[----:B------:R-:W-:Y:S01]  /*2c10*/  SHF.L.U32 R75, R75, 0x10, RZ ;  /* 0x000000104b4b7819 */ /* 0x000fe200000006ff */
[----:B------:R-:W-:Y:S01]  /*2c20*/  FMUL.FTZ R83, R77, R83 ;  /* 0x000000534d537220 */ /* 0x000fe20000410000 */
[----:B------:R-:W-:-:S04]  /*2c30*/  SHF.L.U32 R105, R55, 0x10, RZ ;  /* 0x0000001037697819 */ /* 0x000fc800000006ff */
[----:B------:R-:W0:Y:S01]  /*2c40*/  MUFU.EX2 R25, R25 ;  /* 0x0000001900197308 */ /* 0x000e220000000800 */
[----:B------:R-:W-:Y:S01]  /*2c50*/  FFMA.FTZ R19, R0, R106, R19 ;  /* 0x0000006a00137223 */ /* 0x000fe20000010013 */
[----:B------:R-:W-:Y:S01]  /*2c60*/  FMUL.FTZ R105, R105, R83 ;  /* 0x0000005369697220 */ /* 0x000fe20000410000 */
[----:B------:R-:W-:Y:S02]  /*2c70*/  PRMT R73, R55, 0x7632, R73 ;  /* 0x0000763237497816 */ /* 0x000fe40000000049 */
[----:B------:R-:W-:Y:S02]  /*2c80*/  SHF.L.U32 R28, R10, 0x1, RZ ;  /* 0x000000010a1c7819 */ /* 0x000fe400000006ff */
[----:B------:R-:W-:Y:S01]  /*2c90*/  SHF.L.U32 R73, R73, 0x10, RZ ;  /* 0x0000001049497819 */ /* 0x000fe200000006ff */
[----:B0-----:R-:W-:-:S04]  /*2ca0*/  FADD.FTZ R25, R25, 1 ;  /* 0x3f80000019197421 */ /* 0x001fc80000010000 */
[----:B------:R-:W-:Y:S01]  /*2cb0*/  FMUL.FTZ R78, R73, R78 ;  /* 0x0000004e494e7220 */ /* 0x000fe20000410000 */
[----:B------:R-:W-:-:S03]  /*2cc0*/  SHF.L.U32 R30, R6, 0x1, RZ ;  /* 0x00000001061e7819 */ /* 0x000fc600000006ff */
[----:B------:R-:W-:Y:S01]  /*2cd0*/  FFMA.FTZ R24, R12, R78, R24 ;  /* 0x0000004e0c187223 */ /* 0x000fe20000010018 */
[----:B------:R-:W-:Y:S01]  /*2ce0*/  FADD.FTZ R26, R26, R78 ;  /* 0x0000004e1a1a7221 */ /* 0x000fe20000010000 */
[----:B------:R-:W-:Y:S02]  /*2cf0*/  SHF.L.U32 R83, R60, 0x10, RZ ;  /* 0x000000103c537819 */ /* 0x000fe400000006ff */
[----:B------:R-:W-:-:S04]  /*2d00*/  PRMT R85, R61, 0x7632, R85 ;  /* 0x000076323d557816 */ /* 0x000fc80000000055 */
[----:B------:R-:W-:Y:S01]  /*2d10*/  SHF.L.U32 R85, R85, 0x10, RZ ;  /* 0x0000001055557819 */ /* 0x000fe200000006ff */
[----:B---3--:R-:W-:Y:S01]  /*2d20*/  FFMA.FTZ R79, R47, R79, R17 ;  /* 0x0000004f2f4f7223 */ /* 0x008fe20000010011 */
[----:B------:R-:W-:-:S04]  /*2d30*/  FFMA.FTZ R17, R23, R5, R22 ;  /* 0x0000000517117223 */ /* 0x000fc80000010016 */
[----:B------:R-:W-:-:S04]  /*2d40*/  FMUL.FTZ R80, R17, -1.4426950216293334961 ;  /* 0xbfb8aa3b11507820 */ /* 0x000fc80000410000 */
[----:B------:R-:W0:Y:S01]  /*2d50*/  MUFU.EX2 R27, R80 ;  /* 0x00000050001b7308 */ /* 0x000e220000000800 */
[----:B------:R-:W-:-:S04]  /*2d60*/  FFMA.FTZ R13, R13, R84, R79 ;  /* 0x000000540d0d7223 */ /* 0x000fc8000001004f */
[----:B------:R-:W-:Y:S01]  /*2d70*/  FFMA.FTZ R72, R46, R72, R13 ;  /* 0x000000482e487223 */ /* 0x000fe2000001000d */
[----:B0-----:R-:W-:Y:S01]  /*2d80*/  FADD.FTZ R74, R27, 1 ;  /* 0x3f8000001b4a7421 */ /* 0x001fe20000010000 */
[----:B------:R-:W-:-:S03]  /*2d90*/  FMUL.FTZ R27, R75, R76 ;  /* 0x0000004c4b1b7220 */ /* 0x000fc60000410000 */
[----:B------:R0:W1:Y:S01]  /*2da0*/  MUFU.RCP R13, R74 ;  /* 0x0000004a000d7308 */ /* 0x0000620000001000 */
[CC--:B------:R-:W-:Y:S01]  /*2db0*/  FFMA.FTZ R19, R23.reuse, R27.reuse, R19 ;  /* 0x0000001b17137223 */ /* 0x0c0fe20000010013 */
[----:B0-----:R-:W-:-:S04]  /*2dc0*/  FMUL.FTZ R74, R23, R27 ;  /* 0x0000001b174a7220 */ /* 0x001fc80000410000 */
[C---:B------:R-:W-:Y:S01]  /*2dd0*/  FFMA.FTZ R72, R89.reuse, R74, R72 ;  /* 0x0000004a59487223 */ /* 0x040fe20000010048 */
[----:B------:R-:W-:Y:S01]  /*2de0*/  FFMA.FTZ R89, R89, R27, R8 ;  /* 0x0000001b59597223 */ /* 0x000fe20000010008 */
[----:B------:R-:W-:Y:S01]  /*2df0*/  FFMA.FTZ R8, R2, R105, R19 ;  /* 0x0000006902087223 */ /* 0x000fe20000010013 */
[----:B------:R-:W-:Y:S01]  /*2e00*/  FADD.FTZ R19, -R104, 1 ;  /* 0x3f80000068137421 */ /* 0x000fe20000010100 */
[----:B------:R-:W-:-:S03]  /*2e10*/  FADD.FTZ R101, R101, R27 ;  /* 0x0000001b65657221 */ /* 0x000fc60000010000 */
[----:B------:R-:W-:Y:S01]  /*2e20*/  FFMA.FTZ R19, R11, R19, 1 ;  /* 0x3f8000000b137423 */ /* 0x000fe20000010013 */
[----:B-1----:R-:W-:Y:S01]  /*2e30*/  FADD.FTZ R11, -R13, 1 ;  /* 0x3f8000000d0b7421 */ /* 0x002fe20000010100 */
[----:B------:R0:W1:Y:S01]  /*2e40*/  MUFU.RCP R80, R25 ;  /* 0x0000001900507308 */ /* 0x0000620000001000 */
[----:B------:R-:W-:Y:S02]  /*2e50*/  FADD.FTZ R27, -R103, 1 ;  /* 0x3f800000671b7421 */ /* 0x000fe40000010100 */
[----:B------:R-:W-:Y:S01]  /*2e60*/  FFMA.FTZ R17, R17, R11, 1 ;  /* 0x3f80000011117423 */ /* 0x000fe2000001000b */
[-C--:B------:R-:W-:Y:S01]  /*2e70*/  IADD3.X R11, RZ, R16.reuse, RZ, P4, !PT ;  /* 0x00000010ff0b7210 */ /* 0x080fe200027fe4ff */
[----:B------:R-:W-:Y:S01]  /*2e80*/  FFMA.FTZ R27, R18, R27, 1 ;  /* 0x3f800000121b7423 */ /* 0x000fe2000001001b */
[----:B0-----:R-:W-:Y:S01]  /*2e90*/  FMUL.FTZ R25, R2, R105 ;  /* 0x0000006902197220 */ /* 0x001fe20000410000 */
[----:B------:R-:W-:Y:S02]  /*2ea0*/  IADD3.X R18, RZ, R16, RZ, P3, !PT ;  /* 0x00000010ff127210 */ /* 0x000fe40001ffe4ff */
[----:B------:R-:W-:Y:S01]  /*2eb0*/  SHF.L.U64.HI R4, R10, 0x1, R11 ;  /* 0x000000010a047819 */ /* 0x000fe2000001020b */
[----:B------:R-:W-:Y:S01]  /*2ec0*/  FFMA.FTZ R25, R43, R25, R72 ;  /* 0x000000192b197223 */ /* 0x000fe20000010048 */
[----:B------:R-:W-:-:S04]  /*2ed0*/  IADD3 R72, P3, R28, UR26, RZ ;  /* 0x0000001a1c487c10 */ /* 0x000fc8000ff7e0ff */
[----:B------:R-:W-:Y:S02]  /*2ee0*/  IADD3.X R73, R4, UR27, RZ, P3, !PT ;  /* 0x0000001b04497c10 */ /* 0x000fe40009ffe4ff */
[----:B------:R-:W-:Y:S02]  /*2ef0*/  SHF.L.U64.HI R29, R6, 0x1, R18 ;  /* 0x00000001061d7819 */ /* 0x000fe40000010212 */
[----:B------:R-:W-:Y:S02]  /*2f00*/  IADD3 R76, P4, R30, UR26, RZ ;  /* 0x0000001a1e4c7c10 */ /* 0x000fe4000ff9e0ff */
[----:B------:R-:W3:Y:S02]  /*2f10*/  LDG.E.64.CONSTANT R72, desc[UR18][R72.64] ;  /* 0x0000001248487981 */ /* 0x000ee4000c1e9b00 */
[----:B------:R-:W-:Y:S02]  /*2f20*/  IADD3.X R77, R29, UR27, RZ, P4, !PT ;  /* 0x0000001b1d4d7c10 */ /* 0x000fe4000a7fe4ff */
[----:B------:R-:W-:-:S02]  /*2f30*/  IADD3 R74, P0, R34, UR28, RZ ;  /* 0x0000001c224a7c10 */ /* 0x000fc4000ff1e0ff */
[----:B------:R-:W-:Y:S01]  /*2f40*/  SHF.L.U32 R11, R57, 0x10, RZ ;  /* 0x00000010390b7819 */ /* 0x000fe200000006ff */
[----:B------:R-:W-:Y:S01]  /*2f50*/  FMUL.FTZ R103, R103, R27 ;  /* 0x0000001b67677220 */ /* 0x000fe20000410000 */
[----:B------:R-:W3:Y:S01]  /*2f60*/  LDG.E.64.CONSTANT R76, desc[UR18][R76.64] ;  /* 0x000000124c4c7981 */ /* 0x000ee2000c1e9b00 */
[----:B------:R-:W-:Y:S02]  /*2f70*/  SHF.L.U32 R6, R56, 0x10, RZ ;  /* 0x0000001038067819 */ /* 0x000fe400000006ff */
[----:B------:R-:W-:Y:S01]  /*2f80*/  IADD3.X R75, R31, UR29, RZ, P0, !PT ;  /* 0x0000001d1f4b7c10 */ /* 0x000fe200087fe4ff */
[----:B------:R-:W-:Y:S01]  /*2f90*/  FADD.FTZ R11, -R32, R11 ;  /* 0x0000000b200b7221 */ /* 0x000fe20000010100 */
[----:B------:R-:W-:Y:S01]  /*2fa0*/  PRMT R27, R56, 0x7632, R27 ;  /* 0x00007632381b7816 */ /* 0x000fe2000000001b */
[----:B------:R-:W-:Y:S02]  /*2fb0*/  FADD.FTZ R6, -R32, R6 ;  /* 0x0000000620067221 */ /* 0x000fe40000010100 */
[----:B------:R-:W-:Y:S01]  /*2fc0*/  FMUL.FTZ R41, R3, R11 ;  /* 0x0000000b03297220 */ /* 0x000fe20000410000 */
[----:B------:R-:W-:Y:S01]  /*2fd0*/  SHF.L.U32 R27, R27, 0x10, RZ ;  /* 0x000000101b1b7819 */ /* 0x000fe200000006ff */
[----:B------:R-:W3:Y:S01]  /*2fe0*/  LDG.E.64.CONSTANT R74, desc[UR18][R74.64] ;  /* 0x000000124a4a7981 */ /* 0x000ee2000c1e9b00 */
[----:B------:R-:W-:Y:S01]  /*2ff0*/  FMUL.FTZ R104, R104, R19 ;  /* 0x0000001368687220 */ /* 0x000fe20000410000 */
[----:B------:R-:W-:Y:S01]  /*3000*/  PRMT R11, R57, 0x7632, R11 ;  /* 0x00007632390b7816 */ /* 0x000fe2000000000b */
[----:B-1----:R-:W-:Y:S01]  /*3010*/  FADD.FTZ R19, -R80, 1 ;  /* 0x3f80000050137421 */ /* 0x002fe20000010100 */
[----:B------:R-:W-:Y:S01]  /*3020*/  FMUL.FTZ R44, R3, R6 ;  /* 0x00000006032c7220 */ /* 0x000fe20000410000 */
[----:B------:R-:W-:Y:S01]  /*3030*/  FFMA.FTZ R81, R2, R41, R20 ;  /* 0x0000002902517223 */ /* 0x000fe20000010014 */
[----:B------:R-:W-:Y:S01]  /*3040*/  FADD.FTZ R27, -R32, R27 ;  /* 0x0000001b201b7221 */ /* 0x000fe20000010100 */
[CC--:B------:R-:W-:Y:S01]  /*3050*/  FFMA.FTZ R8, R33.reuse, R78.reuse, R8 ;  /* 0x0000004e21087223 */ /* 0x0c0fe20000010008 */
[----:B------:R-:W-:Y:S01]  /*3060*/  FMUL.FTZ R78, R33, R78 ;  /* 0x0000004e214e7220 */ /* 0x000fe20000410000 */
[----:B------:R-:W-:Y:S01]  /*3070*/  SHF.L.U32 R11, R11, 0x10, RZ ;  /* 0x000000100b0b7819 */ /* 0x000fe200000006ff */
[----:B------:R-:W-:Y:S01]  /*3080*/  FFMA.FTZ R14, R14, R19, 1 ;  /* 0x3f8000000e0e7423 */ /* 0x000fe20000010013 */
[----:B------:R-:W-:Y:S01]  /*3090*/  FFMA.FTZ R10, R0, R44, R21 ;  /* 0x0000002c000a7223 */ /* 0x000fe20000010015 */
[----:B------:R-:W-:Y:S01]  /*30a0*/  FMUL.FTZ R19, R81, -1.4426950216293334961 ;  /* 0xbfb8aa3b51137820 */ /* 0x000fe20000410000 */
[----:B------:R-:W-:Y:S01]  /*30b0*/  FMUL.FTZ R27, R3, R27 ;  /* 0x0000001b031b7220 */ /* 0x000fe20000410000 */
[----:B------:R-:W-:Y:S01]  /*30c0*/  FFMA.FTZ R12, R12, R78, R25 ;  /* 0x0000004e0c0c7223 */ /* 0x000fe20000010019 */
[----:B------:R-:W-:Y:S01]  /*30d0*/  FMUL.FTZ R25, R10, -1.4426950216293334961 ;  /* 0xbfb8aa3b0a197820 */ /* 0x000fe20000410000 */
[----:B------:R-:W-:Y:S01]  /*30e0*/  FADD.FTZ R11, -R32, R11 ;  /* 0x0000000b200b7221 */ /* 0x000fe20000010100 */
[----:B------:R-:W-:Y:S01]  /*30f0*/  FFMA.FTZ R78, R23, R27, R22 ;  /* 0x0000001b174e7223 */ /* 0x000fe20000010016 */
[----:B------:R-:W-:Y:S01]  /*3100*/  PRMT R79, R60, 0x7632, R79 ;  /* 0x000076323c4f7816 */ /* 0x000fe2000000004f */
[----:B------:R-:W0:Y:S01]  /*3110*/  MUFU.EX2 R19, R19 ;  /* 0x0000001300137308 */ /* 0x000e220000000800 */
[----:B------:R-:W-:Y:S01]  /*3120*/  FMUL.FTZ R11, R3, R11 ;  /* 0x0000000b030b7220 */ /* 0x000fe20000410000 */
[----:B------:R-:W-:Y:S01]  /*3130*/  FMUL.FTZ R18, R78, -1.4426950216293334961 ;  /* 0xbfb8aa3b4e127820 */ /* 0x000fe20000410000 */
[----:B------:R-:W-:Y:S01]  /*3140*/  SHF.L.U32 R79, R79, 0x10, RZ ;  /* 0x000000104f4f7819 */ /* 0x000fe200000006ff */
[----:B------:R-:W-:Y:S01]  /*3150*/  FMUL.FTZ R13, R13, R17 ;  /* 0x000000110d0d7220 */ /* 0x000fe20000410000 */
[----:B------:R-:W-:Y:S01]  /*3160*/  FMUL.FTZ R104, R83, R104 ;  /* 0x0000006853687220 */ /* 0x000fe20000410000 */
[----:B------:R-:W-:-:S02]  /*3170*/  FFMA.FTZ R84, R33, R11, R98 ;  /* 0x0000000b21547223 */ /* 0x000fc40000010062 */
[----:B------:R-:W1:Y:S01]  /*3180*/  MUFU.EX2 R25, R25 ;  /* 0x0000001900197308 */ /* 0x000e620000000800 */
[----:B------:R-:W-:Y:S01]  /*3190*/  SHF.L.U32 R83, R61, 0x10, RZ ;  /* 0x000000103d537819 */ /* 0x000fe200000006ff */
[----:B------:R-:W-:Y:S01]  /*31a0*/  FMUL.FTZ R79, R79, R13 ;  /* 0x0000000d4f4f7220 */ /* 0x000fe20000410000 */
[----:B------:R-:W-:Y:S01]  /*31b0*/  FMUL.FTZ R80, R80, R14 ;  /* 0x0000000e50507220 */ /* 0x000fe20000410000 */
[----:B------:R-:W-:Y:S01]  /*31c0*/  FMUL.FTZ R13, R0, R104 ;  /* 0x00000068000d7220 */ /* 0x000fe20000410000 */
[----:B------:R-:W-:-:S03]  /*31d0*/  FMUL.FTZ R14, R84, -1.4426950216293334961 ;  /* 0xbfb8aa3b540e7820 */ /* 0x000fc60000410000 */
[----:B------:R-:W4:Y:S01]  /*31e0*/  MUFU.EX2 R18, R18 ;  /* 0x0000001200127308 */ /* 0x000f220000000800 */
[----:B------:R-:W-:Y:S01]  /*31f0*/  FMUL.FTZ R103, R83, R103 ;  /* 0x0000006753677220 */ /* 0x000fe20000410000 */
[----:B------:R-:W-:Y:S01]  /*3200*/  FFMA.FTZ R12, R42, R13, R12 ;  /* 0x0000000d2a0c7223 */ /* 0x000fe2000001000c */
[-C--:B------:R-:W-:Y:S01]  /*3210*/  FMUL.FTZ R83, R23, R79.reuse ;  /* 0x0000004f17537220 */ /* 0x080fe20000410000 */
[----:B------:R-:W-:-:S03]  /*3220*/  FFMA.FTZ R89, R5, R79, R89 ;  /* 0x0000004f05597223 */ /* 0x000fc60000010059 */
[----:B------:R-:W-:Y:S01]  /*3230*/  FFMA.FTZ R12, R5, R83, R12 ;  /* 0x00000053050c7223 */ /* 0x000fe2000001000c */
[----:B------:R-:W2:Y:S01]  /*3240*/  MUFU.EX2 R14, R14 ;  /* 0x0000000e000e7308 */ /* 0x000ea20000000800 */
[----:B0-----:R-:W-:Y:S01]  /*3250*/  FADD.FTZ R5, R19, 1 ;  /* 0x3f80000013057421 */ /* 0x001fe20000010000 */
[----:B------:R-:W-:Y:S01]  /*3260*/  SHF.L.U32 R19, R59, 0x10, RZ ;  /* 0x000000103b137819 */ /* 0x000fe200000006ff */
[----:B-1----:R-:W-:Y:S01]  /*3270*/  FADD.FTZ R25, R25, 1 ;  /* 0x3f80000019197421 */ /* 0x002fe20000010000 */
[----:B------:R-:W-:Y:S01]  /*3280*/  FMUL.FTZ R13, R85, R80 ;  /* 0x00000050550d7220 */ /* 0x000fe20000410000 */
[----:B------:R-:W-:Y:S02]  /*3290*/  FFMA.FTZ R80, R0, R104, R8 ;  /* 0x0000006800507223 */ /* 0x000fe40000010008 */
[----:B------:R-:W-:Y:S01]  /*32a0*/  FADD.FTZ R19, -R32, R19 ;  /* 0x0000001320137221 */ /* 0x000fe20000010100 */
[----:B------:R4:W-:Y:S01]  /*32b0*/  MUFU.RCP R102, R25 ;  /* 0x0000001900667308 */ /* 0x0009e20000001000 */
[----:B------:R-:W-:Y:S01]  /*32c0*/  FFMA.FTZ R80, R23, R79, R80 ;  /* 0x0000004f17507223 */ /* 0x000fe20000010050 */
[--C-:B------:R-:W-:Y:S01]  /*32d0*/  FADD.FTZ R101, R101, R79.reuse ;  /* 0x0000004f65657221 */ /* 0x100fe20000010000 */
[----:B------:R-:W-:Y:S01]  /*32e0*/  FMUL.FTZ R39, R3, R19 ;  /* 0x0000001303277220 */ /* 0x000fe20000410000 */
[----:B------:R-:W-:Y:S01]  /*32f0*/  PRMT R79, R58, 0x7632, R79 ;  /* 0x000076323a4f7816 */ /* 0x000fe2000000004f */
[----:B----4-:R-:W-:Y:S01]  /*3300*/  FADD.FTZ R25, R18, 1 ;  /* 0x3f80000012197421 */ /* 0x010fe20000010000 */
[----:B------:R-:W-:-:S03]  /*3310*/  FFMA.FTZ R80, R2, R103, R80 ;  /* 0x0000006702507223 */ /* 0x000fc60000010050 */
[----:B------:R0:W1:Y:S01]  /*3320*/  MUFU.RCP R19, R25 ;  /* 0x0000001900137308 */ /* 0x0000620000001000 */
[----:B--2---:R-:W-:Y:S01]  /*3330*/  FADD.FTZ R14, R14, 1 ;  /* 0x3f8000000e0e7421 */ /* 0x004fe20000010000 */
[----:B------:R-:W-:Y:S01]  /*3340*/  FMUL.FTZ R8, R2, R103 ;  /* 0x0000006702087220 */ /* 0x000fe20000410000 */
[----:B------:R-:W-:Y:S01]  /*3350*/  SHF.L.U32 R18, R79, 0x10, RZ ;  /* 0x000000104f127819 */ /* 0x000fe200000006ff */
[-C--:B------:R-:W-:Y:S01]  /*3360*/  FFMA.FTZ R24, R82, R13.reuse, R24 ;  /* 0x0000000d52187223 */ /* 0x080fe20000010018 */
[----:B------:R-:W-:Y:S01]  /*3370*/  SHF.L.U32 R6, R58, 0x10, RZ ;  /* 0x000000103a067819 */ /* 0x000fe200000006ff */
[----:B------:R-:W-:Y:S01]  /*3380*/  FADD.FTZ R26, R26, R13 ;  /* 0x0000000d1a1a7221 */ /* 0x000fe20000010000 */
[CC--:B------:R-:W-:Y:S01]  /*3390*/  FFMA.FTZ R80, R33.reuse, R13.reuse, R80 ;  /* 0x0000000d21507223 */ /* 0x0c0fe20000010050 */
[----:B------:R-:W2:Y:S01]  /*33a0*/  MUFU.RCP R5, R5 ;  /* 0x0000000500057308 */ /* 0x000ea20000001000 */
[----:B------:R-:W-:Y:S01]  /*33b0*/  FMUL.FTZ R79, R33, R13 ;  /* 0x0000000d214f7220 */ /* 0x000fe20000410000 */
[----:B------:R-:W-:Y:S01]  /*33c0*/  FFMA.FTZ R12, R45, R8, R12 ;  /* 0x000000082d0c7223 */ /* 0x000fe2000001000c */
[----:B------:R-:W-:Y:S01]  /*33d0*/  PRMT R8, R59, 0x7632, R8 ;  /* 0x000076323b087816 */ /* 0x000fe20000000008 */
[----:B------:R-:W-:-:S04]  /*33e0*/  FADD.FTZ R6, -R32, R6 ;  /* 0x0000000620067221 */ /* 0x000fc80000010100 */
[----:B------:R-:W4:Y:S01]  /*33f0*/  MUFU.RCP R13, R14 ;  /* 0x0000000e000d7308 */ /* 0x000f220000001000 */
[----:B------:R-:W-:Y:S01]  /*3400*/  SHF.L.U32 R8, R8, 0x10, RZ ;  /* 0x0000001008087819 */ /* 0x000fe200000006ff */
[----:B------:R-:W-:Y:S01]  /*3410*/  FMUL.FTZ R40, R3, R6 ;  /* 0x0000000603287220 */ /* 0x000fe20000410000 */
[----:B0-----:R-:W-:Y:S01]  /*3420*/  FADD.FTZ R25, -R32, R18 ;  /* 0x0000001220197221 */ /* 0x001fe20000010100 */
[----:B-1----:R-:W-:Y:S01]  /*3430*/  FADD.FTZ R83, -R19, 1 ;  /* 0x3f80000013537421 */ /* 0x002fe20000010100 */
[----:B------:R-:W-:Y:S01]  /*3440*/  FFMA.FTZ R82, R82, R79, R12 ;  /* 0x0000004f52527223 */ /* 0x000fe2000001000c */
[----:B------:R-:W-:Y:S01]  /*3450*/  FFMA.FTZ R6, R0, R40, R21 ;  /* 0x0000002800067223 */ /* 0x000fe20000010015 */
[----:B------:R-:W-:Y:S01]  /*3460*/  FADD.FTZ R92, -R32, R8 ;  /* 0x00000008205c7221 */ /* 0x000fe20000010100 */
[----:B------:R-:W-:Y:S01]  /*3470*/  FADD.FTZ R79, -R102, 1 ;  /* 0x3f800000664f7421 */ /* 0x000fe20000010100 */
[----:B------:R-:W-:Y:S01]  /*3480*/  FMUL.FTZ R8, R3, R25 ;  /* 0x0000001903087220 */ /* 0x000fe20000410000 */
[----:B------:R-:W-:Y:S01]  /*3490*/  FFMA.FTZ R78, R78, R83, 1 ;  /* 0x3f8000004e4e7423 */ /* 0x000fe20000010053 */
[----:B--2---:R-:W-:Y:S01]  /*34a0*/  FADD.FTZ R25, -R5, 1 ;  /* 0x3f80000005197421 */ /* 0x004fe20000010100 */
[----:B------:R-:W-:Y:S01]  /*34b0*/  FMUL.FTZ R17, R6, -1.4426950216293334961 ;  /* 0xbfb8aa3b06117820 */ /* 0x000fe20000410000 */
[----:B------:R-:W-:Y:S01]  /*34c0*/  FFMA.FTZ R10, R10, R79, 1 ;  /* 0x3f8000000a0a7423 */ /* 0x000fe2000001004f */
[----:B------:R-:W-:Y:S01]  /*34d0*/  FFMA.FTZ R12, R23, R8, R22 ;  /* 0x00000008170c7223 */ /* 0x000fe20000010016 */
[----:B------:R-:W-:Y:S01]  /*34e0*/  FMUL.FTZ R19, R19, R78 ;  /* 0x0000004e13137220 */ /* 0x000fe20000410000 */
[----:B----4-:R-:W-:Y:S01]  /*34f0*/  FADD.FTZ R79, -R13, 1 ;  /* 0x3f8000000d4f7421 */ /* 0x010fe20000010100 */
[----:B------:R-:W-:Y:S01]  /*3500*/  FFMA.FTZ R81, R81, R25, 1 ;  /* 0x3f80000051517423 */ /* 0x000fe20000010019 */
[----:B------:R-:W-:Y:S01]  /*3510*/  PRMT R78, R62, 0x7632, R78 ;  /* 0x000076323e4e7816 */ /* 0x000fe2000000004e */
[----:B------:R-:W-:Y:S01]  /*3520*/  FMUL.FTZ R102, R102, R10 ;  /* 0x0000000a66667220 */ /* 0x000fe20000410000 */
[----:B------:R-:W-:Y:S01]  /*3530*/  SHF.L.U32 R83, R62, 0x10, RZ ;  /* 0x000000103e537819 */ /* 0x000fe200000006ff */
[----:B------:R-:W-:Y:S01]  /*3540*/  FMUL.FTZ R25, R12, -1.4426950216293334961 ;  /* 0xbfb8aa3b0c197820 */ /* 0x000fe20000410000 */
[----:B------:R-:W-:Y:S01]  /*3550*/  FFMA.FTZ R84, R84, R79, 1 ;  /* 0x3f80000054547423 */ /* 0x000fe2000001004f */
[----:B------:R-:W0:Y:S01]  /*3560*/  MUFU.EX2 R17, R17 ;  /* 0x0000001100117308 */ /* 0x000e220000000800 */
[----:B------:R-:W-:Y:S01]  /*3570*/  SHF.L.U32 R79, R63, 0x10, RZ ;  /* 0x000000103f4f7819 */ /* 0x000fe200000006ff */
[----:B------:R-:W-:Y:S01]  /*3580*/  FMUL.FTZ R5, R5, R81 ;  /* 0x0000005105057220 */ /* 0x000fe20000410000 */
[----:B------:R-:W-:Y:S01]  /*3590*/  SHF.L.U32 R78, R78, 0x10, RZ ;  /* 0x000000104e4e7819 */ /* 0x000fe200000006ff */
[----:B------:R-:W-:-:S02]  /*35a0*/  FMUL.FTZ R102, R83, R102 ;  /* 0x0000006653667220 */ /* 0x000fc40000410000 */
[----:B------:R-:W-:Y:S02]  /*35b0*/  FMUL.FTZ R5, R79, R5 ;  /* 0x000000054f057220 */ /* 0x000fe40000410000 */
[----:B------:R-:W1:Y:S01]  /*35c0*/  MUFU.EX2 R25, R25 ;  /* 0x0000001900197308 */ /* 0x000e620000000800 */
[----:B------:R-:W-:Y:S01]  /*35d0*/  FMUL.FTZ R19, R78, R19 ;  /* 0x000000134e137220 */ /* 0x000fe20000410000 */
[----:B------:R-:W-:Y:S01]  /*35e0*/  FMUL.FTZ R79, R0, R102 ;  /* 0x00000066004f7220 */ /* 0x000fe20000410000 */
[----:B------:R-:W-:Y:S01]  /*35f0*/  IADD3 R78, P0, R28, UR28, RZ ;  /* 0x0000001c1c4e7c10 */ /* 0x000fe2000ff1e0ff */
[----:B------:R-:W-:Y:S02]  /*3600*/  FFMA.FTZ R18, R2, R39, R20 ;  /* 0x0000002702127223 */ /* 0x000fe40000010014 */
[----:B------:R-:W-:Y:S01]  /*3610*/  FFMA.FTZ R82, R44, R79, R82 ;  /* 0x0000004f2c527223 */ /* 0x000fe20000010052 */
[----:B------:R-:W-:Y:S01]  /*3620*/  IADD3.X R79, R4, UR29, RZ, P0, !PT ;  /* 0x0000001d044f7c10 */ /* 0x000fe200087fe4ff */
[----:B------:R-:W-:Y:S01]  /*3630*/  FMUL.FTZ R14, R18, -1.4426950216293334961 ;  /* 0xbfb8aa3b120e7820 */ /* 0x000fe20000410000 */
[----:B0-----:R-:W-:Y:S01]  /*3640*/  FADD.FTZ R17, R17, 1 ;  /* 0x3f80000011117421 */ /* 0x001fe20000010000 */
[----:B------:R-:W-:-:S03]  /*3650*/  FMUL.FTZ R92, R3, R92 ;  /* 0x0000005c035c7220 */ /* 0x000fc60000410000 */
[----:B------:R-:W2:Y:S01]  /*3660*/  LDG.E.64.CONSTANT R78, desc[UR18][R78.64] ;  /* 0x000000124e4e7981 */ /* 0x000ea2000c1e9b00 */
[----:B------:R-:W0:Y:S01]  /*3670*/  MUFU.EX2 R14, R14 ;  /* 0x0000000e000e7308 */ /* 0x000e220000000800 */
[----:B------:R-:W-:Y:S01]  /*3680*/  FFMA.FTZ R10, R33, R92, R98 ;  /* 0x0000005c210a7223 */ /* 0x000fe20000010062 */
[----:B-1----:R-:W-:Y:S01]  /*3690*/  FADD.FTZ R25, R25, 1 ;  /* 0x3f80000019197421 */ /* 0x002fe20000010000 */
[----:B------:R-:W-:Y:S02]  /*36a0*/  FMUL.FTZ R13, R13, R84 ;  /* 0x000000540d0d7220 */ /* 0x000fe40000410000 */
[----:B------:R-:W-:-:S03]  /*36b0*/  FMUL.FTZ R81, R10, -1.4426950216293334961 ;  /* 0xbfb8aa3b0a517820 */ /* 0x000fc60000410000 */
[----:B------:R-:W1:Y:S01]  /*36c0*/  MUFU.RCP R17, R17 ;  /* 0x0000001100117308 */ /* 0x000e620000001000 */
[----:B------:R-:W-:Y:S01]  /*36d0*/  PRMT R84, R63, 0x7632, R84 ;  /* 0x000076323f547816 */ /* 0x000fe20000000054 */
[-C--:B------:R-:W-:Y:S01]  /*36e0*/  FMUL.FTZ R83, R23, R19.reuse ;  /* 0x0000001317537220 */ /* 0x080fe20000410000 */
[----:B------:R-:W-:Y:S02]  /*36f0*/  FFMA.FTZ R89, R27, R19, R89 ;  /* 0x000000131b597223 */ /* 0x000fe40000010059 */
[----:B------:R-:W-:-:S03]  /*3700*/  SHF.L.U32 R84, R84, 0x10, RZ ;  /* 0x0000001054547819 */ /* 0x000fc600000006ff */
[----:B------:R-:W4:Y:S01]  /*3710*/  MUFU.RCP R25, R25 ;  /* 0x0000001900197308 */ /* 0x000f220000001000 */
[----:B------:R-:W-:Y:S01]  /*3720*/  FFMA.FTZ R27, R27, R83, R82 ;  /* 0x000000531b1b7223 */ /* 0x000fe20000010052 */
[----:B------:R-:W-:Y:S01]  /*3730*/  FFMA.FTZ R82, R0, R102, R80 ;  /* 0x0000006600527223 */ /* 0x000fe20000010050 */
[----:B------:R-:W-:Y:S01]  /*3740*/  FMUL.FTZ R80, R2, R5 ;  /* 0x0000000502507220 */ /* 0x000fe20000410000 */
[----:B------:R-:W-:-:S04]  /*3750*/  FMUL.FTZ R13, R84, R13 ;  /* 0x0000000d540d7220 */ /* 0x000fc80000410000 */
[----:B------:R-:W4:Y:S01]  /*3760*/  MUFU.EX2 R81, R81 ;  /* 0x0000005100517308 */ /* 0x000f220000000800 */
[----:B0-----:R-:W-:Y:S01]  /*3770*/  FADD.FTZ R14, R14, 1 ;  /* 0x3f8000000e0e7421 */ /* 0x001fe20000010000 */
[----:B------:R-:W-:Y:S01]  /*3780*/  FADD.FTZ R101, R101, R19 ;  /* 0x0000001365657221 */ /* 0x000fe20000010000 */
[----:B------:R-:W-:Y:S01]  /*3790*/  FFMA.FTZ R82, R23, R19, R82 ;  /* 0x0000001317527223 */ /* 0x000fe20000010052 */
[----:B------:R-:W-:Y:S01]  /*37a0*/  FFMA.FTZ R27, R41, R80, R27 ;  /* 0x00000050291b7223 */ /* 0x000fe2000001001b */
[----:B-1----:R-:W-:Y:S01]  /*37b0*/  FADD.FTZ R19, -R17, 1 ;  /* 0x3f80000011137421 */ /* 0x002fe20000010100 */
[-C--:B------:R-:W-:Y:S01]  /*37c0*/  FMUL.FTZ R80, R33, R13.reuse ;  /* 0x0000000d21507220 */ /* 0x080fe20000410000 */
[----:B------:R-:W-:Y:S01]  /*37d0*/  STL [R1+0x3c], R45 ;  /* 0x00003c2d01007387 */ /* 0x000fe20000100800 */
[C---:B------:R-:W-:Y:S01]  /*37e0*/  FFMA.FTZ R24, R11.reuse, R13, R24 ;  /* 0x0000000d0b187223 */ /* 0x040fe20000010018 */
[----:B------:R-:W-:Y:S01]  /*37f0*/  FFMA.FTZ R82, R2, R5, R82 ;  /* 0x0000000502527223 */ /* 0x000fe20000010052 */
[----:B------:R-:W-:Y:S01]  /*3800*/  FFMA.FTZ R11, R11, R80, R27 ;  /* 0x000000500b0b7223 */ /* 0x000fe2000001001b */
[----:B------:R0:W-:Y:S01]  /*3810*/  STL [R1+0xa4], R4 ;  /* 0x0000a40401007387 */ /* 0x0001e20000100800 */
[----:B------:R-:W-:Y:S01]  /*3820*/  FFMA.FTZ R6, R6, R19, 1 ;  /* 0x3f80000006067423 */ /* 0x000fe20000010013 */
[----:B------:R-:W1:Y:S01]  /*3830*/  MUFU.RCP R14, R14 ;  /* 0x0000000e000e7308 */ /* 0x000e620000001000 */
[----:B----4-:R-:W-:Y:S01]  /*3840*/  FADD.FTZ R80, -R25, 1 ;  /* 0x3f80000019507421 */ /* 0x010fe20000010100 */
[----:B------:R4:W-:Y:S01]  /*3850*/  STL [R1+0xa0], R28 ;  /* 0x0000a01c01007387 */ /* 0x0009e20000100800 */
[----:B------:R-:W-:Y:S01]  /*3860*/  IADD3.X R19, RZ, R16, RZ, P2, !PT ;  /* 0x00000010ff137210 */ /* 0x000fe200017fe4ff */
[----:B------:R-:W-:Y:S01]  /*3870*/  FADD.FTZ R26, R26, R13 ;  /* 0x0000000d1a1a7221 */ /* 0x000fe20000010000 */
[----:B------:R-:W-:Y:S01]  /*3880*/  FFMA.FTZ R13, R33, R13, R82 ;  /* 0x0000000d210d7223 */ /* 0x000fe20000010052 */
[----:B------:R-:W-:Y:S01]  /*3890*/  FADD.FTZ R81, R81, 1 ;  /* 0x3f80000051517421 */ /* 0x000fe20000010000 */
[----:B------:R-:W-:Y:S01]  /*38a0*/  FFMA.FTZ R12, R12, R80, 1 ;  /* 0x3f8000000c0c7423 */ /* 0x000fe20000010050 */
[----:B0-----:R-:W-:-:S02]  /*38b0*/  SHF.L.U64.HI R4, R7, 0x1, R19 ;  /* 0x0000000107047819 */ /* 0x001fc40000010213 */
[----:B----4-:R-:W-:Y:S02]  /*38c0*/  SHF.L.U32 R28, R7, 0x1, RZ ;  /* 0x00000001071c7819 */ /* 0x010fe400000006ff */
[----:B------:R-:W-:Y:S02]  /*38d0*/  IADD3 R80, P0, R30, UR28, RZ ;  /* 0x0000001c1e507c10 */ /* 0x000fe4000ff1e0ff */
[----:B------:R-:W-:Y:S01]  /*38e0*/  IADD3 R82, P2, R28, UR26, RZ ;  /* 0x0000001a1c527c10 */ /* 0x000fe2000ff5e0ff */
[----:B------:R0:W4:Y:S03]  /*38f0*/  MUFU.RCP R88, R81 ;  /* 0x0000005100587308 */ /* 0x0001260000001000 */
[----:B------:R-:W-:Y:S02]  /*3900*/  IADD3.X R83, R4, UR27, RZ, P2, !PT ;  /* 0x0000001b04537c10 */ /* 0x000fe400097fe4ff */
[----:B0-----:R-:W-:-:S04]  /*3910*/  IADD3.X R81, R29, UR29, RZ, P0, !PT ;  /* 0x0000001d1d517c10 */ /* 0x001fc800087fe4ff */
[----:B------:R-:W2:Y:S01]  /*3920*/  LDG.E.64.CONSTANT R82, desc[UR18][R82.64] ;  /* 0x0000001252527981 */ /* 0x000ea2000c1e9b00 */
[----:B-1----:R-:W-:-:S03]  /*3930*/  FADD.FTZ R27, -R14, 1 ;  /* 0x3f8000000e1b7421 */ /* 0x002fc60000010100 */
[----:B------:R-:W2:Y:S01]  /*3940*/  LDG.E.64.CONSTANT R80, desc[UR18][R80.64] ;  /* 0x0000001250507981 */ /* 0x000ea2000c1e9b00 */
[----:B------:R-:W-:Y:S01]  /*3950*/  FMUL.FTZ R6, R17, R6 ;  /* 0x0000000611067220 */ /* 0x000fe20000410000 */
[----:B------:R-:W-:Y:S01]  /*3960*/  FFMA.FTZ R18, R18, R27, 1 ;  /* 0x3f80000012127423 */ /* 0x000fe2000001001b */
[----:B------:R-:W-:-:S03]  /*3970*/  SHF.L.U32 R17, R64, 0x10, RZ ;  /* 0x0000001040117819 */ /* 0x000fc600000006ff */
[----:B------:R-:W-:Y:S02]  /*3980*/  FMUL.FTZ R7, R14, R18 ;  /* 0x000000120e077220 */ /* 0x000fe40000410000 */
[----:B------:R-:W-:Y:S01]  /*3990*/  FADD.FTZ R14, -R32, R17 ;  /* 0x00000011200e7221 */ /* 0x000fe20000010100 */
[----:B------:R-:W-:Y:S01]  /*39a0*/  SHF.L.U32 R17, R65, 0x10, RZ ;  /* 0x0000001041117819 */ /* 0x000fe200000006ff */
[----:B----4-:R-:W-:Y:S01]  /*39b0*/  FADD.FTZ R18, -R88, 1 ;  /* 0x3f80000058127421 */ /* 0x010fe20000010100 */
[----:B------:R-:W-:Y:S01]  /*39c0*/  PRMT R93, R64, 0x7632, R93 ;  /* 0x00007632405d7816 */ /* 0x000fe2000000005d */
[----:B------:R-:W-:Y:S02]  /*39d0*/  FMUL.FTZ R37, R3, R14 ;  /* 0x0000000e03257220 */ /* 0x000fe40000410000 */
[----:B------:R-:W-:Y:S01]  /*39e0*/  FFMA.FTZ R10, R10, R18, 1 ;  /* 0x3f8000000a0a7423 */ /* 0x000fe20000010012 */
[----:B------:R-:W-:Y:S01]  /*39f0*/  FADD.FTZ R17, -R32, R17 ;  /* 0x0000001120117221 */ /* 0x000fe20000010100 */
[----:B------:R-:W-:-:S02]  /*3a00*/  SHF.L.U32 R93, R93, 0x10, RZ ;  /* 0x000000105d5d7819 */ /* 0x000fc400000006ff */
[----:B------:R-:W-:Y:S01]  /*3a10*/  PRMT R18, R65, 0x7632, R18 ;  /* 0x0000763241127816 */ /* 0x000fe20000000012 */
[----:B------:R-:W-:Y:S01]  /*3a20*/  FFMA.FTZ R85, R0, R37, R21 ;  /* 0x0000002500557223 */ /* 0x000fe20000010015 */
[----:B------:R-:W-:Y:S01]  /*3a30*/  FMUL.FTZ R38, R3, R17 ;  /* 0x0000001103267220 */ /* 0x000fe20000410000 */
[----:B------:R-:W-:Y:S01]  /*3a40*/  FADD.FTZ R93, -R32, R93 ;  /* 0x0000005d205d7221 */ /* 0x000fe20000010100 */
[----:B------:R-:W-:Y:S01]  /*3a50*/  SHF.L.U32 R18, R18, 0x10, RZ ;  /* 0x0000001012127819 */ /* 0x000fe200000006ff */
[----:B------:R-:W-:Y:S01]  /*3a60*/  FMUL.FTZ R84, R85, -1.4426950216293334961 ;  /* 0xbfb8aa3b55547820 */ /* 0x000fe20000410000 */
[----:B------:R-:W-:Y:S01]  /*3a70*/  SHF.L.U32 R14, R66, 0x10, RZ ;  /* 0x00000010420e7819 */ /* 0x000fe200000006ff */
[----:B------:R-:W-:Y:S01]  /*3a80*/  FFMA.FTZ R27, R2, R38, R20 ;  /* 0x00000026021b7223 */ /* 0x000fe20000010014 */
[----:B------:R-:W-:Y:S01]  /*3a90*/  FMUL.FTZ R93, R3, R93 ;  /* 0x0000005d035d7220 */ /* 0x000fe20000410000 */
[----:B------:R-:W-:Y:S01]  /*3aa0*/  FADD.FTZ R18, -R32, R18 ;  /* 0x0000001220127221 */ /* 0x000fe20000010100 */
[----:B------:R-:W-:Y:S01]  /*3ab0*/  FMUL.FTZ R88, R88, R10 ;  /* 0x0000000a58587220 */ /* 0x000fe20000410000 */
[----:B------:R-:W-:Y:S01]  /*3ac0*/  FMUL.FTZ R19, R27, -1.4426950216293334961 ;  /* 0xbfb8aa3b1b137820 */ /* 0x000fe20000410000 */
[----:B------:R-:W-:Y:S01]  /*3ad0*/  SHF.L.U32 R86, R68, 0x10, RZ ;  /* 0x0000001044567819 */ /* 0x000fe200000006ff */
[----:B------:R-:W-:Y:S01]  /*3ae0*/  FADD.FTZ R14, -R32, R14 ;  /* 0x0000000e200e7221 */ /* 0x000fe20000010100 */
[----:B------:R-:W-:Y:S01]  /*3af0*/  PRMT R10, R68, 0x7632, R10 ;  /* 0x00007632440a7816 */ /* 0x000fe2000000000a */
[----:B------:R-:W0:Y:S01]  /*3b00*/  MUFU.EX2 R84, R84 ;  /* 0x0000005400547308 */ /* 0x000e220000000800 */
[----:B------:R-:W-:Y:S01]  /*3b10*/  FFMA.FTZ R87, R23, R93, R22 ;  /* 0x0000005d17577223 */ /* 0x000fe20000010016 */
[C---:B------:R-:W-:Y:S01]  /*3b20*/  FMUL.FTZ R18, R3.reuse, R18 ;  /* 0x0000001203127220 */ /* 0x040fe20000410000 */
[----:B------:R-:W-:Y:S01]  /*3b30*/  SHF.L.U32 R10, R10, 0x10, RZ ;  /* 0x000000100a0a7819 */ /* 0x000fe200000006ff */
[----:B------:R-:W-:Y:S01]  /*3b40*/  FMUL.FTZ R36, R3, R14 ;  /* 0x0000000e03247220 */ /* 0x000fe20000410000 */
[----:B------:R-:W-:Y:S01]  /*3b50*/  FMUL.FTZ R25, R25, R12 ;  /* 0x0000000c19197220 */ /* 0x000fe20000410000 */
[----:B------:R-:W-:Y:S01]  /*3b60*/  FMUL.FTZ R6, R86, R6 ;  /* 0x0000000656067220 */ /* 0x000fe20000410000 */
[----:B------:R-:W-:Y:S01]  /*3b70*/  FMUL.FTZ R14, R87, -1.4426950216293334961 ;  /* 0xbfb8aa3b570e7820 */ /* 0x000fe20000410000 */
[----:B------:R-:W-:Y:S01]  /*3b80*/  MUFU.EX2 R19, R19 ;  /* 0x0000001300137308 */ /* 0x000fe20000000800 */
[----:B------:R-:W-:Y:S01]  /*3b90*/  FFMA.FTZ R86, R33, R18, R98 ;  /* 0x0000001221567223 */ /* 0x000fe20000010062 */
[----:B------:R-:W-:Y:S01]  /*3ba0*/  FMUL.FTZ R25, R10, R25 ;  /* 0x000000190a197220 */ /* 0x000fe20000410000 */
[----:B------:R-:W-:-:S02]  /*3bb0*/  SHF.L.U32 R95, R69, 0x10, RZ ;  /* 0x00000010455f7819 */ /* 0x000fc400000006ff */
[----:B------:R-:W-:Y:S01]  /*3bc0*/  FMUL.FTZ R10, R86, -1.4426950216293334961 ;  /* 0xbfb8aa3b560a7820 */ /* 0x000fe20000410000 */
[----:B------:R-:W-:Y:S01]  /*3bd0*/  PRMT R91, R69, 0x7632, R91 ;  /* 0x00007632455b7816 */ /* 0x000fe2000000005b */
[----:B------:R-:W-:Y:S01]  /*3be0*/  FMUL.FTZ R94, R0, R6 ;  /* 0x00000006005e7220 */ /* 0x000fe20000410000 */
[----:B------:R-:W1:Y:S01]  /*3bf0*/  MUFU.EX2 R14, R14 ;  /* 0x0000000e000e7308 */ /* 0x000e620000000800 */
[----:B------:R-:W-:Y:S01]  /*3c00*/  FMUL.FTZ R7, R95, R7 ;  /* 0x000000075f077220 */ /* 0x000fe20000410000 */
[----:B------:R-:W-:Y:S01]  /*3c10*/  SHF.L.U32 R91, R91, 0x10, RZ ;  /* 0x000000105b5b7819 */ /* 0x000fe200000006ff */
[----:B------:R-:W-:Y:S01]  /*3c20*/  FFMA.FTZ R94, R40, R94, R11 ;  /* 0x0000005e285e7223 */ /* 0x000fe2000001000b */
[----:B------:R-:W-:Y:S01]  /*3c30*/  FMUL.FTZ R95, R23, R25 ;  /* 0x00000019175f7220 */ /* 0x000fe20000410000 */
[----:B0-----:R-:W-:-:S03]  /*3c40*/  FADD.FTZ R84, R84, 1 ;  /* 0x3f80000054547421 */ /* 0x001fc60000010000 */
[----:B------:R-:W0:Y:S01]  /*3c50*/  MUFU.EX2 R10, R10 ;  /* 0x0000000a000a7308 */ /* 0x000e220000000800 */
[----:B------:R-:W-:Y:S01]  /*3c60*/  FMUL.FTZ R11, R91, R88 ;  /* 0x000000585b0b7220 */ /* 0x000fe20000410000 */
[C---:B------:R-:W-:Y:S01]  /*3c70*/  FFMA.FTZ R89, R8.reuse, R25, R89 ;  /* 0x0000001908597223 */ /* 0x040fe20000010059 */
[----:B------:R-:W-:Y:S01]  /*3c80*/  FFMA.FTZ R94, R8, R95, R94 ;  /* 0x0000005f085e7223 */ /* 0x000fe2000001005e */
[----:B------:R-:W-:Y:S01]  /*3c90*/  FFMA.FTZ R91, R0, R6, R13 ;  /* 0x00000006005b7223 */ /* 0x000fe2000001000d */
[----:B------:R-:W-:-:S03]  /*3ca0*/  FMUL.FTZ R13, R2, R7 ;  /* 0x00000007020d7220 */ /* 0x000fc60000410000 */
[----:B------:R4:W-:Y:S01]  /*3cb0*/  MUFU.RCP R8, R84 ;  /* 0x0000005400087308 */ /* 0x0009e20000001000 */
[----:B------:R-:W-:Y:S01]  /*3cc0*/  FFMA.FTZ R13, R39, R13, R94 ;  /* 0x0000000d270d7223 */ /* 0x000fe2000001005e */
[----:B-1----:R-:W-:Y:S01]  /*3cd0*/  FADD.FTZ R14, R14, 1 ;  /* 0x3f8000000e0e7421 */ /* 0x002fe20000010000 */
[----:B----4-:R-:W-:Y:S01]  /*3ce0*/  FADD.FTZ R84, R19, 1 ;  /* 0x3f80000013547421 */ /* 0x010fe20000010000 */
[----:B------:R-:W-:-:S04]  /*3cf0*/  FFMA.FTZ R91, R23, R25, R91 ;  /* 0x00000019175b7223 */ /* 0x000fc8000001005b */
[----:B------:R-:W1:Y:S01]  /*3d00*/  MUFU.RCP R94, R84 ;  /* 0x00000054005e7308 */ /* 0x000e620000001000 */
[----:B0-----:R-:W-:Y:S01]  /*3d10*/  FADD.FTZ R97, R10, 1 ;  /* 0x3f8000000a617421 */ /* 0x001fe20000010000 */
[----:B------:R-:W-:Y:S01]  /*3d20*/  FFMA.FTZ R91, R2, R7, R91 ;  /* 0x00000007025b7223 */ /* 0x000fe2000001005b */
[----:B------:R-:W-:-:S05]  /*3d30*/  FFMA.FTZ R24, R92, R11, R24 ;  /* 0x0000000b5c187223 */ /* 0x000fca0000010018 */
[----:B------:R-:W0:Y:S01]  /*3d40*/  MUFU.RCP R84, R14 ;  /* 0x0000000e00547308 */ /* 0x000e220000001000 */
[----:B------:R-:W-:Y:S01]  /*3d50*/  FADD.FTZ R26, R26, R11 ;  /* 0x0000000b1a1a7221 */ /* 0x000fe20000010000 */
[CC--:B------:R-:W-:Y:S01]  /*3d60*/  FFMA.FTZ R91, R33.reuse, R11.reuse, R91 ;  /* 0x0000000b215b7223 */ /* 0x0c0fe2000001005b */
[----:B------:R-:W-:-:S05]  /*3d70*/  FMUL.FTZ R11, R33, R11 ;  /* 0x0000000b210b7220 */ /* 0x000fca0000410000 */
[----:B------:R-:W4:Y:S01]  /*3d80*/  MUFU.RCP R97, R97 ;  /* 0x0000006100617308 */ /* 0x000f220000001000 */
[----:B------:R-:W-:Y:S01]  /*3d90*/  FFMA.FTZ R92, R92, R11, R13 ;  /* 0x0000000b5c5c7223 */ /* 0x000fe2000001000d */
[----:B-1----:R-:W-:Y:S01]  /*3da0*/  FADD.FTZ R13, -R94, 1 ;  /* 0x3f8000005e0d7421 */ /* 0x002fe20000010100 */
[----:B------:R-:W-:-:S03]  /*3db0*/  FADD.FTZ R10, -R8, 1 ;  /* 0x3f800000080a7421 */ /* 0x000fc60000010100 */
[----:B------:R-:W-:Y:S01]  /*3dc0*/  FFMA.FTZ R27, R27, R13, 1 ;  /* 0x3f8000001b1b7423 */ /* 0x000fe2000001000d */
[----:B------:R-:W-:Y:S01]  /*3dd0*/  FFMA.FTZ R85, R85, R10, 1 ;  /* 0x3f80000055557423 */ /* 0x000fe2000001000a */
[----:B0-----:R-:W-:Y:S02]  /*3de0*/  FADD.FTZ R13, -R84, 1 ;  /* 0x3f800000540d7421 */ /* 0x001fe40000010100 */
[----:B------:R-:W-:Y:S01]  /*3df0*/  FMUL.FTZ R94, R94, R27 ;  /* 0x0000001b5e5e7220 */ /* 0x000fe20000410000 */
[----:B------:R-:W-:Y:S02]  /*3e00*/  PRMT R99, R67, 0x7632, R99 ;  /* 0x0000763243637816 */ /* 0x000fe40000000063 */
[----:B------:R-:W-:Y:S01]  /*3e10*/  PRMT R27, R70, 0x7632, R27 ;  /* 0x00007632461b7816 */ /* 0x000fe2000000001b */
[----:B------:R-:W-:Y:S01]  /*3e20*/  FFMA.FTZ R87, R87, R13, 1 ;  /* 0x3f80000057577423 */ /* 0x000fe2000001000d */
[----:B------:R-:W-:Y:S01]  /*3e30*/  FMUL.FTZ R8, R8, R85 ;  /* 0x0000005508087220 */ /* 0x000fe20000410000 */
[----:B------:R-:W-:Y:S01]  /*3e40*/  SHF.L.U32 R99, R99, 0x10, RZ ;  /* 0x0000001063637819 */ /* 0x000fe200000006ff */
[----:B----4-:R-:W-:Y:S01]  /*3e50*/  FADD.FTZ R85, -R97, 1 ;  /* 0x3f80000061557421 */ /* 0x010fe20000010100 */
[----:B------:R-:W-:Y:S01]  /*3e60*/  SHF.L.U32 R27, R27, 0x10, RZ ;  /* 0x000000101b1b7819 */ /* 0x000fe200000006ff */
[----:B------:R-:W-:Y:S01]  /*3e70*/  FMUL.FTZ R84, R84, R87 ;  /* 0x0000005754547220 */ /* 0x000fe20000410000 */
[----:B------:R-:W-:Y:S01]  /*3e80*/  FFMA.FTZ R17, R0, R36, R21 ;  /* 0x0000002400117223 */ /* 0x000fe20000010015 */
[----:B------:R-:W-:Y:S01]  /*3e90*/  FFMA.FTZ R86, R86, R85, 1 ;  /* 0x3f80000056567423 */ /* 0x000fe20000010055 */
[----:B------:R-:W-:Y:S01]  /*3ea0*/  SHF.L.U32 R85, R70, 0x10, RZ ;  /* 0x0000001046557819 */ /* 0x000fe200000006ff */
[----:B------:R-:W-:Y:S01]  /*3eb0*/  FADD.FTZ R99, -R32, R99 ;  /* 0x0000006320637221 */ /* 0x000fe20000010100 */
[----:B------:R-:W-:Y:S01]  /*3ec0*/  FMUL.FTZ R27, R27, R84 ;  /* 0x000000541b1b7220 */ /* 0x000fe20000410000 */
[----:B------:R-:W-:Y:S01]  /*3ed0*/  IADD3 R84, P0, R28, UR28, RZ ;  /* 0x0000001c1c547c10 */ /* 0x000fe2000ff1e0ff */
[----:B------:R-:W-:Y:S01]  /*3ee0*/  FMUL.FTZ R12, R17, -1.4426950216293334961 ;  /* 0xbfb8aa3b110c7820 */ /* 0x000fe20000410000 */
[--C-:B------:R-:W-:Y:S01]  /*3ef0*/  FADD.FTZ R101, R101, R25.reuse ;  /* 0x0000001965657221 */ /* 0x100fe20000010000 */
[----:B------:R-:W-:Y:S01]  /*3f00*/  SHF.L.U32 R19, R67, 0x10, RZ ;  /* 0x0000001043137819 */ /* 0x000fe200000006ff */
[----:B------:R-:W-:Y:S01]  /*3f10*/  FMUL.FTZ R99, R3, R99 ;  /* 0x0000006303637220 */ /* 0x000fe20000410000 */
[----:B------:R-:W-:Y:S01]  /*3f20*/  PRMT R25, R66, 0x7632, R25 ;  /* 0x0000763242197816 */ /* 0x000fe20000000019 */
[----:B------:R-:W-:Y:S01]  /*3f30*/  FMUL.FTZ R8, R85, R8 ;  /* 0x0000000855087220 */ /* 0x000fe20000410000 */
[----:B------:R-:W-:Y:S01]  /*3f40*/  IADD3.X R85, R4, UR29, RZ, P0, !PT ;  /* 0x0000001d04557c10 */ /* 0x000fe200087fe4ff */
[C---:B------:R-:W-:Y:S01]  /*3f50*/  FADD.FTZ R19, -R32.reuse, R19 ;  /* 0x0000001320137221 */ /* 0x040fe20000010100 */
[----:B------:R-:W-:Y:S01]  /*3f60*/  SHF.L.U32 R25, R25, 0x10, RZ ;  /* 0x0000001019197819 */ /* 0x000fe200000006ff */
[----:B------:R-:W-:Y:S01]  /*3f70*/  FFMA.FTZ R13, R33, R99, R98 ;  /* 0x00000063210d7223 */ /* 0x000fe20000010062 */
[----:B------:R-:W0:Y:S01]  /*3f80*/  MUFU.EX2 R12, R12 ;  /* 0x0000000c000c7308 */ /* 0x000e220000000800 */
[----:B------:R-:W-:Y:S01]  /*3f90*/  FMUL.FTZ R35, R3, R19 ;  /* 0x0000001303237220 */ /* 0x000fe20000410000 */
[----:B------:R-:W4:Y:S01]  /*3fa0*/  LDG.E.64.CONSTANT R84, desc[UR18][R84.64] ;  /* 0x0000001254547981 */ /* 0x000f22000c1e9b00 */
[----:B------:R-:W-:Y:S01]  /*3fb0*/  FMUL.FTZ R88, R13, -1.4426950216293334961 ;  /* 0xbfb8aa3b0d587820 */ /* 0x000fe20000410000 */
[----:B------:R-:W-:Y:S01]  /*3fc0*/  FADD.FTZ R25, -R32, R25 ;  /* 0x0000001920197221 */ /* 0x000fe20000010100 */
[----:B------:R-:W-:-:S03]  /*3fd0*/  FFMA.FTZ R14, R2, R35, R20 ;  /* 0x00000023020e7223 */ /* 0x000fc60000010014 */
[----:B------:R-:W-:Y:S01]  /*3fe0*/  FMUL.FTZ R25, R3, R25 ;  /* 0x0000001903197220 */ /* 0x000fe20000410000 */
[----:B------:R-:W1:Y:S01]  /*3ff0*/  MUFU.EX2 R88, R88 ;  /* 0x0000005800587308 */ /* 0x000e620000000800 */
[----:B------:R-:W-:Y:S01]  /*4000*/  STL [R1+0x9c], R29 ;  /* 0x00009c1d01007387 */ /* 0x000fe20000100800 */
[----:B------:R-:W-:Y:S01]  /*4010*/  FMUL.FTZ R10, R14, -1.4426950216293334961 ;  /* 0xbfb8aa3b0e0a7820 */ /* 0x000fe20000410000 */
[----:B------:R-:W-:Y:S02]  /*4020*/  FFMA.FTZ R11, R23, R25, R22 ;  /* 0x00000019170b7223 */ /* 0x000fe40000010016 */
[----:B------:R-:W-:Y:S04]  /*4030*/  STL [R1+0x98], R30 ;  /* 0x0000981e01007387 */ /* 0x000fe80000100800 */
[----:B------:R-:W-:Y:S01]  /*4040*/  STL [R1+0x38], R44 ;  /* 0x0000382c01007387 */ /* 0x000fe20000100800 */
[----:B------:R-:W-:-:S03]  /*4050*/  FMUL.FTZ R19, R11, -1.4426950216293334961 ;  /* 0xbfb8aa3b0b137820 */ /* 0x000fc60000410000 */
[----:B------:R-:W-:Y:S01]  /*4060*/  STL [R1+0x34], R41 ;  /* 0x0000342901007387 */ /* 0x000fe20000100800 */
[----:B------:R-:W3:Y:S01]  /*4070*/  MUFU.EX2 R10, R10 ;  /* 0x0000000a000a7308 */ /* 0x000ee20000000800 */
[----:B------:R-:W-:Y:S02]  /*4080*/  FMUL.FTZ R97, R97, R86 ;  /* 0x0000005661617220 */ /* 0x000fe40000410000 */
[----:B------:R-:W-:Y:S01]  /*4090*/  STL [R1+0x30], R40 ;  /* 0x0000302801007387 */ /* 0x000fe20000100800 */
[----:B0-----:R-:W-:Y:S01]  /*40a0*/  FADD.FTZ R12, R12, 1 ;  /* 0x3f8000000c0c7421 */ /* 0x001fe20000010000 */
[----:B------:R-:W-:Y:S02]  /*40b0*/  IADD3.X R86, RZ, R16, RZ, P6, !PT ;  /* 0x00000010ff567210 */ /* 0x000fe400037fe4ff */
[----:B------:R-:W-:Y:S04]  /*40c0*/  STL [R1+0x2c], R39 ;  /* 0x00002c2701007387 */ /* 0x000fe80000100800 */
[----:B------:R0:W-:Y:S04]  /*40d0*/  STL [R1+0x94], R4 ;  /* 0x0000940401007387 */ /* 0x0001e80000100800 */
[----:B------:R1:W-:Y:S01]  /*40e0*/  STL [R1+0x90], R28 ;  /* 0x0000901c01007387 */ /* 0x0003e20000100800 */
[----:B------:R-:W3:Y:S01]  /*40f0*/  MUFU.EX2 R19, R19 ;  /* 0x0000001300137308 */ /* 0x000ee20000000800 */
[----:B------:R-:W-:Y:S01]  /*4100*/  FMUL.FTZ R87, R0, R8 ;  /* 0x0000000800577220 */ /* 0x000fe20000410000 */
[----:B0-----:R-:W-:-:S02]  /*4110*/  SHF.L.U64.HI R4, R9, 0x1, R86 ;  /* 0x0000000109047819 */ /* 0x001fc40000010256 */
[----:B-1----:R-:W-:-:S04]  /*4120*/  SHF.L.U32 R28, R9, 0x1, RZ ;  /* 0x00000001091c7819 */ /* 0x002fc800000006ff */
[----:B------:R-:W0:Y:S01]  /*4130*/  MUFU.RCP R12, R12 ;  /* 0x0000000c000c7308 */ /* 0x000e220000001000 */
[----:B------:R-:W-:Y:S01]  /*4140*/  IADD3 R86, P0, R28, UR26, RZ ;  /* 0x0000001a1c567c10 */ /* 0x000fe2000ff1e0ff */
[----:B------:R-:W-:Y:S01]  /*4150*/  FFMA.FTZ R92, R37, R87, R92 ;  /* 0x00000057255c7223 */ /* 0x000fe2000001005c */
[----:B------:R-:W-:Y:S02]  /*4160*/  FADD.FTZ R88, R88, 1 ;  /* 0x3f80000058587421 */ /* 0x000fe40000010000 */
[----:B------:R-:W-:Y:S01]  /*4170*/  IADD3.X R87, R4, UR27, RZ, P0, !PT ;  /* 0x0000001b04577c10 */ /* 0x000fe200087fe4ff */
[----:B---3--:R-:W-:Y:S01]  /*4180*/  FADD.FTZ R10, R10, 1 ;  /* 0x3f8000000a0a7421 */ /* 0x008fe20000010000 */
[----:B------:R-:W-:Y:S02]  /*4190*/  FMUL.FTZ R95, R23, R27 ;  /* 0x0000001b175f7220 */ /* 0x000fe40000410000 */
[----:B------:R-:W1:Y:S02]  /*41a0*/  MUFU.RCP R88, R88 ;  /* 0x0000005800587308 */ /* 0x000e640000001000 */
[----:B------:R-:W3:Y:S01]  /*41b0*/  LDG.E.64.CONSTANT R86, desc[UR18][R86.64] ;  /* 0x0000001256567981 */ /* 0x000ee2000c1e9b00 */
[----:B------:R-:W-:Y:S01]  /*41c0*/  FFMA.FTZ R92, R93, R95, R92 ;  /* 0x0000005f5d5c7223 */ /* 0x000fe2000001005c */
[----:B------:R-:W-:Y:S01]  /*41d0*/  FADD.FTZ R19, R19, 1 ;  /* 0x3f80000013137421 */ /* 0x000fe20000010000 */
[----:B------:R-:W-:Y:S01]  /*41e0*/  FFMA.FTZ R93, R93, R27, R89 ;  /* 0x0000001b5d5d7223 */ /* 0x000fe20000010059 */
[----:B0-----:R-:W-:-:S02]  /*41f0*/  FADD.FTZ R89, -R12, 1 ;  /* 0x3f8000000c597421 */ /* 0x001fc40000010100 */
[----:B------:R-:W0:Y:S02]  /*4200*/  MUFU.RCP R10, R10 ;  /* 0x0000000a000a7308 */ /* 0x000e240000001000 */
[----:B------:R-:W-:-:S06]  /*4210*/  FFMA.FTZ R89, R17, R89, 1 ;  /* 0x3f80000011597423 */ /* 0x000fcc0000010059 */
[----:B------:R-:W0:Y:S01]  /*4220*/  MUFU.RCP R19, R19 ;  /* 0x0000001300137308 */ /* 0x000e220000001000 */
[----:B------:R-:W-:Y:S01]  /*4230*/  FMUL.FTZ R89, R12, R89 ;  /* 0x000000590c597220 */ /* 0x000fe20000410000 */
[----:B-1----:R-:W-:Y:S01]  /*4240*/  FADD.FTZ R12, -R88, 1 ;  /* 0x3f800000580c7421 */ /* 0x002fe20000010100 */
[----:B------:R-:W-:-:S03]  /*4250*/  FFMA.FTZ R91, R0, R8, R91 ;  /* 0x00000008005b7223 */ /* 0x000fc6000001005b */
[----:B------:R-:W-:Y:S01]  /*4260*/  FFMA.FTZ R13, R13, R12, 1 ;  /* 0x3f8000000d0d7423 */ /* 0x000fe2000001000c */
[----:B------:R-:W-:Y:S01]  /*4270*/  SHF.L.U32 R12, R73, 0x10, RZ ;  /* 0x00000010490c7819 */ /* 0x000fe200000006ff */
[----:B------:R-:W-:Y:S01]  /*4280*/  FADD.FTZ R101, R101, R27 ;  /* 0x0000001b65657221 */ /* 0x000fe20000010000 */
[----:B------:R-:W-:Y:S01]  /*4290*/  FFMA.FTZ R91, R23, R27, R91 ;  /* 0x0000001b175b7223 */ /* 0x000fe2000001005b */
[----:B0-----:R-:W-:Y:S01]  /*42a0*/  FADD.FTZ R27, -R10, 1 ;  /* 0x3f8000000a1b7421 */ /* 0x001fe20000010100 */
[C---:B------:R-:W-:Y:S01]  /*42b0*/  SHF.L.U32 R9, R71.reuse, 0x10, RZ ;  /* 0x0000001047097819 */ /* 0x040fe200000006ff */
[----:B------:R-:W-:Y:S01]  /*42c0*/  FMUL.FTZ R88, R88, R13 ;  /* 0x0000000d58587220 */ /* 0x000fe20000410000 */
[----:B------:R-:W-:Y:S01]  /*42d0*/  FADD.FTZ R13, -R32, R12 ;  /* 0x0000000c200d7221 */ /* 0x000fe20000010100 */
[----:B------:R-:W-:Y:S01]  /*42e0*/  PRMT R96, R71, 0x7632, R96 ;  /* 0x0000763247607816 */ /* 0x000fe20000000060 */
[----:B------:R-:W-:Y:S01]  /*42f0*/  FFMA.FTZ R27, R14, R27, 1 ;  /* 0x3f8000000e1b7423 */ /* 0x000fe2000001001b */
[----:B------:R-:W-:Y:S01]  /*4300*/  SHF.L.U32 R17, R72, 0x10, RZ ;  /* 0x0000001048117819 */ /* 0x000fe200000006ff */
[----:B------:R-:W-:Y:S01]  /*4310*/  FADD.FTZ R14, -R19, 1 ;  /* 0x3f800000130e7421 */ /* 0x000fe20000010100 */
[----:B------:R-:W-:Y:S01]  /*4320*/  SHF.L.U32 R12, R76, 0x10, RZ ;  /* 0x000000104c0c7819 */ /* 0x000fe200000006ff */
[----:B------:R-:W-:Y:S01]  /*4330*/  FMUL.FTZ R9, R9, R94 ;  /* 0x0000005e09097220 */ /* 0x000fe20000410000 */
[----:B------:R-:W-:Y:S01]  /*4340*/  FMUL.FTZ R31, R3, R13 ;  /* 0x0000000d031f7220 */ /* 0x000fe20000410000 */
[----:B------:R-:W-:Y:S01]  /*4350*/  SHF.L.U32 R96, R96, 0x10, RZ ;  /* 0x0000001060607819 */ /* 0x000fe200000006ff */
[----:B------:R-:W-:Y:S01]  /*4360*/  FFMA.FTZ R14, R11, R14, 1 ;  /* 0x3f8000000b0e7423 */ /* 0x000fe2000001000e */
[C---:B------:R-:W-:Y:S01]  /*4370*/  FADD.FTZ R17, -R32.reuse, R17 ;  /* 0x0000001120117221 */ /* 0x040fe20000010100 */
[----:B------:R-:W-:Y:S01]  /*4380*/  FADD.FTZ R12, -R32, R12 ;  /* 0x0000000c200c7221 */ /* 0x000fe20000010100 */
[----:B------:R-:W-:Y:S01]  /*4390*/  FMUL.FTZ R94, R2, R9 ;  /* 0x00000009025e7220 */ /* 0x000fe20000410000 */
[----:B------:R-:W-:Y:S01]  /*43a0*/  FMUL.FTZ R11, R10, R27 ;  /* 0x0000001b0a0b7220 */ /* 0x000fe20000410000 */
[----:B------:R-:W-:Y:S01]  /*43b0*/  FFMA.FTZ R13, R2, R31, R20 ;  /* 0x0000001f020d7223 */ /* 0x000fe20000010014 */
[----:B------:R-:W-:Y:S01]  /*43c0*/  SHF.L.U32 R10, R74, 0x10, RZ ;  /* 0x000000104a0a7819 */ /* 0x000fe200000006ff */
[----:B------:R-:W-:Y:S01]  /*43d0*/  FMUL.FTZ R97, R96, R97 ;  /* 0x0000006160617220 */ /* 0x000fe20000410000 */
[C---:B------:R-:W-:Y:S01]  /*43e0*/  FMUL.FTZ R34, R3.reuse, R17 ;  /* 0x0000001103227220 */ /* 0x040fe20000410000 */
[----:B------:R-:W-:Y:S01]  /*43f0*/  FMUL.FTZ R30, R3, R12 ;  /* 0x0000000c031e7220 */ /* 0x000fe20000410000 */
[----:B------:R-:W-:Y:S01]  /*4400*/  FFMA.FTZ R92, R38, R94, R92 ;  /* 0x0000005e265c7223 */ /* 0x000fe2000001005c */
[----:B------:R-:W-:Y:S01]  /*4410*/  SHF.L.U32 R17, R75, 0x10, RZ ;  /* 0x000000104b117819 */ /* 0x000fe200000006ff */
[----:B------:R-:W-:Y:S01]  /*4420*/  FMUL.FTZ R12, R13, -1.4426950216293334961 ;  /* 0xbfb8aa3b0d0c7820 */ /* 0x000fe20000410000 */
[----:B------:R-:W-:Y:S01]  /*4430*/  FFMA.FTZ R94, R2, R9, R91 ;  /* 0x00000009025e7223 */ /* 0x000fe2000001005b */
[----:B------:R-:W-:Y:S01]  /*4440*/  FMUL.FTZ R91, R33, R97 ;  /* 0x00000061215b7220 */ /* 0x000fe20000410000 */
[----:B------:R-:W-:Y:S01]  /*4450*/  FMUL.FTZ R10, R10, R89 ;  /* 0x000000590a0a7220 */ /* 0x000fe20000410000 */
[----:B------:R-:W-:Y:S01]  /*4460*/  FMUL.FTZ R19, R19, R14 ;  /* 0x0000000e13137220 */ /* 0x000fe20000410000 */
[----:B------:R-:W-:Y:S01]  /*4470*/  PRMT R14, R74, 0x7632, R14 ;  /* 0x000076324a0e7816 */ /* 0x000fe2000000000e */
[C---:B------:R-:W-:Y:S01]  /*4480*/  FFMA.FTZ R24, R18.reuse, R97, R24 ;  /* 0x0000006112187223 */ /* 0x040fe20000010018 */
[----:B------:R-:W-:Y:S01]  /*4490*/  FMUL.FTZ R11, R17, R11 ;  /* 0x0000000b110b7220 */ /* 0x000fe20000410000 */
[----:B------:R-:W-:Y:S01]  /*44a0*/  FFMA.FTZ R18, R18, R91, R92 ;  /* 0x0000005b12127223 */ /* 0x000fe2000001005c */
[----:B------:R-:W0:Y:S01]  /*44b0*/  MUFU.EX2 R12, R12 ;  /* 0x0000000c000c7308 */ /* 0x000e220000000800 */
[----:B------:R-:W-:Y:S01]  /*44c0*/  FMUL.FTZ R17, R0, R10 ;  /* 0x0000000a00117220 */ /* 0x000fe20000410000 */
[----:B------:R-:W-:Y:S01]  /*44d0*/  FADD.FTZ R26, R26, R97 ;  /* 0x000000611a1a7221 */ /* 0x000fe20000010000 */
[----:B------:R-:W-:Y:S01]  /*44e0*/  SHF.L.U32 R14, R14, 0x10, RZ ;  /* 0x000000100e0e7819 */ /* 0x000fe200000006ff */
[----:B------:R-:W-:Y:S01]  /*44f0*/  FFMA.FTZ R97, R33, R97, R94 ;  /* 0x0000006121617223 */ /* 0x000fe2000001005e */
[----:B------:R-:W-:Y:S01]  /*4500*/  FFMA.FTZ R18, R36, R17, R18 ;  /* 0x0000001124127223 */ /* 0x000fe20000010012 */
[----:B------:R-:W-:Y:S01]  /*4510*/  PRMT R17, R73, 0x7632, R17 ;  /* 0x0000763249117816 */ /* 0x000fe20000000011 */
[----:B------:R-:W-:Y:S01]  /*4520*/  FFMA.FTZ R27, R0, R34, R21 ;  /* 0x00000022001b7223 */ /* 0x000fe20000010015 */
[----:B------:R-:W-:Y:S01]  /*4530*/  FMUL.FTZ R19, R14, R19 ;  /* 0x000000130e137220 */ /* 0x000fe20000410000 */
[----:B------:R-:W-:Y:S01]  /*4540*/  FFMA.FTZ R97, R0, R10, R97 ;  /* 0x0000000a00617223 */ /* 0x000fe20000010061 */
[----:B------:R-:W-:-:S02]  /*4550*/  PRMT R96, R72, 0x7632, R96 ;  /* 0x0000763248607816 */ /* 0x000fc40000000060 */
[----:B------:R-:W-:Y:S02]  /*4560*/  PRMT R89, R75, 0x7632, R89 ;  /* 0x000076324b597816 */ /* 0x000fe40000000059 */
[----:B------:R-:W-:Y:S01]  /*4570*/  SHF.L.U32 R17, R17, 0x10, RZ ;  /* 0x0000001011117819 */ /* 0x000fe200000006ff */
[----:B------:R-:W-:Y:S01]  /*4580*/  FMUL.FTZ R117, R27, -1.4426950216293334961 ;  /* 0xbfb8aa3b1b757820 */ /* 0x000fe20000410000 */
[-C--:B------:R-:W-:Y:S01]  /*4590*/  FFMA.FTZ R93, R25, R19.reuse, R93 ;  /* 0x00000013195d7223 */ /* 0x080fe2000001005d */
[----:B------:R-:W-:Y:S01]  /*45a0*/  FADD.FTZ R101, R101, R19 ;  /* 0x0000001365657221 */ /* 0x000fe20000010000 */
[CC--:B------:R-:W-:Y:S01]  /*45b0*/  FFMA.FTZ R97, R23.reuse, R19.reuse, R97 ;  /* 0x0000001317617223 */ /* 0x0c0fe20000010061 */
[----:B------:R-:W-:Y:S01]  /*45c0*/  SHF.L.U32 R96, R96, 0x10, RZ ;  /* 0x0000001060607819 */ /* 0x000fe200000006ff */
[----:B------:R-:W-:Y:S01]  /*45d0*/  FMUL.FTZ R19, R23, R19 ;  /* 0x0000001317137220 */ /* 0x000fe20000410000 */
[----:B------:R-:W-:Y:S01]  /*45e0*/  SHF.L.U32 R89, R89, 0x10, RZ ;  /* 0x0000001059597819 */ /* 0x000fe200000006ff */
[C---:B------:R-:W-:Y:S01]  /*45f0*/  FADD.FTZ R17, -R32.reuse, R17 ;  /* 0x0000001120117221 */ /* 0x040fe20000010100 */
[----:B------:R-:W1:Y:S01]  /*4600*/  MUFU.EX2 R117, R117 ;  /* 0x0000007500757308 */ /* 0x000e620000000800 */
[----:B------:R-:W-:Y:S01]  /*4610*/  FFMA.FTZ R25, R25, R19, R18 ;  /* 0x0000001319197223 */ /* 0x000fe20000010012 */
[----:B------:R-:W-:Y:S01]  /*4620*/  FADD.FTZ R96, -R32, R96 ;  /* 0x0000006020607221 */ /* 0x000fe20000010100 */
[----:B0-----:R-:W-:Y:S01]  /*4630*/  FADD.FTZ R19, R12, 1 ;  /* 0x3f8000000c137421 */ /* 0x001fe20000010000 */
[----:B------:R-:W-:Y:S01]  /*4640*/  FMUL.FTZ R88, R89, R88 ;  /* 0x0000005859587220 */ /* 0x000fe20000410000 */
[C---:B------:R-:W-:Y:S01]  /*4650*/  FMUL.FTZ R17, R3.reuse, R17 ;  /* 0x0000001103117220 */ /* 0x040fe20000410000 */
[CC--:B------:R-:W-:Y:S01]  /*4660*/  FFMA.FTZ R97, R2.reuse, R11.reuse, R97 ;  /* 0x0000000b02617223 */ /* 0x0c0fe20000010061 */
[----:B------:R-:W-:Y:S01]  /*4670*/  FMUL.FTZ R18, R2, R11 ;  /* 0x0000000b02127220 */ /* 0x000fe20000410000 */
[----:B------:R-:W-:Y:S01]  /*4680*/  FMUL.FTZ R96, R3, R96 ;  /* 0x0000006003607220 */ /* 0x000fe20000410000 */
[----:B------:R-:W-:Y:S01]  /*4690*/  FFMA.FTZ R94, R33, R17, R98 ;  /* 0x00000011215e7223 */ /* 0x000fe20000010062 */
[-C--:B------:R-:W-:Y:S01]  /*46a0*/  FFMA.FTZ R24, R99, R88.reuse, R24 ;  /* 0x0000005863187223 */ /* 0x080fe20000010018 */
[----:B------:R-:W-:Y:S01]  /*46b0*/  FADD.FTZ R26, R26, R88 ;  /* 0x000000581a1a7221 */ /* 0x000fe20000010000 */
[----:B------:R-:W-:Y:S01]  /*46c0*/  FFMA.FTZ R97, R33, R88, R97 ;  /* 0x0000005821617223 */ /* 0x000fe20000010061 */
[----:B------:R-:W0:Y:S01]  /*46d0*/  MUFU.RCP R19, R19 ;  /* 0x0000001300137308 */ /* 0x000e220000001000 */
[----:B------:R-:W-:Y:S01]  /*46e0*/  FFMA.FTZ R25, R35, R18, R25 ;  /* 0x0000001223197223 */ /* 0x000fe20000010019 */
[----:B------:R-:W-:Y:S01]  /*46f0*/  FMUL.FTZ R88, R33, R88 ;  /* 0x0000005821587220 */ /* 0x000fe20000410000 */
[----:B------:R-:W-:Y:S01]  /*4700*/  FFMA.FTZ R118, R23, R96, R22 ;  /* 0x0000006017767223 */ /* 0x000fe20000010016 */
[----:B------:R-:W-:-:S02]  /*4710*/  FMUL.FTZ R91, R94, -1.4426950216293334961 ;  /* 0xbfb8aa3b5e5b7820 */ /* 0x000fc40000410000 */
[----:B------:R-:W-:Y:S01]  /*4720*/  FFMA.FTZ R99, R99, R88, R25 ;  /* 0x0000005863637223 */ /* 0x000fe20000010019 */
[----:B------:R-:W-:Y:S01]  /*4730*/  IADD3 R88, P0, R28, UR28, RZ ;  /* 0x0000001c1c587c10 */ /* 0x000fe2000ff1e0ff */
[----:B------:R-:W-:Y:S02]  /*4740*/  FMUL.FTZ R95, R118, -1.4426950216293334961 ;  /* 0xbfb8aa3b765f7820 */ /* 0x000fe40000410000 */
[----:B------:R-:W2:Y:S01]  /*4750*/  MUFU.EX2 R91, R91 ;  /* 0x0000005b005b7308 */ /* 0x000ea20000000800 */
[----:B------:R-:W-:Y:S01]  /*4760*/  IADD3.X R89, R4, UR29, RZ, P0, !PT ;  /* 0x0000001d04597c10 */ /* 0x000fe200087fe4ff */
[----:B-1----:R-:W-:-:S05]  /*4770*/  FADD.FTZ R117, R117, 1 ;  /* 0x3f80000075757421 */ /* 0x002fca0000010000 */
[----:B------:R-:W3:Y:S01]  /*4780*/  LDG.E.64.CONSTANT R88, desc[UR18][R88.64] ;  /* 0x0000001258587981 */ /* 0x000ee2000c1e9b00 */
[----:B------:R-:W1:Y:S01]  /*4790*/  MUFU.EX2 R95, R95 ;  /* 0x0000005f005f7308 */ /* 0x000e620000000800 */
[----:B0-----:R-:W-:Y:S01]  /*47a0*/  FADD.FTZ R25, -R19, 1 ;  /* 0x3f80000013197421 */ /* 0x001fe20000010100 */
[----:B------:R-:W-:-:S06]  /*47b0*/  PRMT R92, R76, 0x7632, R92 ;  /* 0x000076324c5c7816 */ /* 0x000fcc000000005c */
[----:B------:R-:W0:Y:S01]  /*47c0*/  MUFU.RCP R117, R117 ;  /* 0x0000007500757308 */ /* 0x000e220000001000 */
[----:B------:R-:W-:Y:S01]  /*47d0*/  FFMA.FTZ R13, R13, R25, 1 ;  /* 0x3f8000000d0d7423 */ /* 0x000fe20000010019 */
[----:B------:R-:W-:Y:S02]  /*47e0*/  IADD3.X R25, RZ, R16, RZ, P5, !PT ;  /* 0x00000010ff197210 */ /* 0x000fe40002ffe4ff */
[C---:B------:R-:W-:Y:S02]  /*47f0*/  SHF.L.U32 R122, R90.reuse, 0x1, RZ ;  /* 0x000000015a7a7819 */ /* 0x040fe400000006ff */
[----:B------:R-:W-:Y:S01]  /*4800*/  SHF.L.U32 R12, R77, 0x10, RZ ;  /* 0x000000104d0c7819 */ /* 0x000fe200000006ff */
[----:B--2---:R-:W-:Y:S01]  /*4810*/  FADD.FTZ R91, R91, 1 ;  /* 0x3f8000005b5b7421 */ /* 0x004fe20000010000 */
[----:B------:R-:W-:Y:S02]  /*4820*/  SHF.L.U64.HI R113, R90, 0x1, R25 ;  /* 0x000000015a717819 */ /* 0x000fe40000010219 */
[----:B------:R-:W-:-:S02]  /*4830*/  SHF.L.U32 R92, R92, 0x10, RZ ;  /* 0x000000105c5c7819 */ /* 0x000fc400000006ff */
[----:B------:R-:W-:Y:S01]  /*4840*/  IADD3 R90, P0, R122, UR26, RZ ;  /* 0x0000001a7a5a7c10 */ /* 0x000fe2000ff1e0ff */
[C---:B------:R-:W-:Y:S01]  /*4850*/  FADD.FTZ R12, -R32.reuse, R12 ;  /* 0x0000000c200c7221 */ /* 0x040fe20000010100 */
[----:B-1----:R-:W-:Y:S01]  /*4860*/  FADD.FTZ R95, R95, 1 ;  /* 0x3f8000005f5f7421 */ /* 0x002fe20000010000 */
[----:B------:R-:W-:Y:S01]  /*4870*/  PRMT R100, R77, 0x7632, R100 ;  /* 0x000076324d647816 */ /* 0x000fe20000000064 */
[----:B------:R1:W-:Y:S01]  /*4880*/  MUFU.RCP R116, R91 ;  /* 0x0000005b00747308 */ /* 0x0003e20000001000 */
[----:B------:R-:W-:Y:S01]  /*4890*/  FADD.FTZ R92, -R32, R92 ;  /* 0x0000005c205c7221 */ /* 0x000fe20000010100 */
[----:B------:R-:W-:Y:S01]  /*48a0*/  FMUL.FTZ R29, R3, R12 ;  /* 0x0000000c031d7220 */ /* 0x000fe20000410000 */
[----:B0-----:R-:W-:Y:S01]  /*48b0*/  FADD.FTZ R12, -R117, 1 ;  /* 0x3f800000750c7421 */ /* 0x001fe20000010100 */
[----:B------:R-:W-:Y:S01]  /*48c0*/  SHF.L.U32 R100, R100, 0x10, RZ ;  /* 0x0000001064647819 */ /* 0x000fe200000006ff */
[----:B------:R-:W-:Y:S01]  /*48d0*/  FFMA.FTZ R14, R0, R30, R21 ;  /* 0x0000001e000e7223 */ /* 0x000fe20000010015 */
[----:B-1----:R-:W-:-:S02]  /*48e0*/  IADD3.X R91, R113, UR27, RZ, P0, !PT ;  /* 0x0000001b715b7c10 */ /* 0x002fc400087fe4ff */
[----:B------:R-:W0:Y:S01]  /*48f0*/  MUFU.RCP R95, R95 ;  /* 0x0000005f005f7308 */ /* 0x000e220000001000 */
[----:B------:R-:W-:Y:S01]  /*4900*/  FMUL.FTZ R92, R3, R92 ;  /* 0x0000005c035c7220 */ /* 0x000fe20000410000 */
[----:B------:R-:W-:Y:S01]  /*4910*/  FFMA.FTZ R27, R27, R12, 1 ;  /* 0x3f8000001b1b7423 */ /* 0x000fe2000001000c */
[----:B------:R-:W-:Y:S01]  /*4920*/  FMUL.FTZ R115, R14, -1.4426950216293334961 ;  /* 0xbfb8aa3b0e737820 */ /* 0x000fe20000410000 */
[----:B------:R-:W2:Y:S01]  /*4930*/  LDG.E.64.CONSTANT R90, desc[UR18][R90.64] ;  /* 0x000000125a5a7981 */ /* 0x000ea2000c1e9b00 */
[----:B------:R-:W-:Y:S01]  /*4940*/  FADD.FTZ R100, -R32, R100 ;  /* 0x0000006420647221 */ /* 0x000fe20000010100 */
[----:B------:R-:W-:Y:S01]  /*4950*/  FFMA.FTZ R18, R2, R29, R20 ;  /* 0x0000001d02127223 */ /* 0x000fe20000010014 */
[----:B------:R-:W-:Y:S01]  /*4960*/  FFMA.FTZ R25, R23, R92, R22 ;  /* 0x0000005c17197223 */ /* 0x000fe20000010016 */
[----:B------:R-:W-:Y:S01]  /*4970*/  FMUL.FTZ R117, R117, R27 ;  /* 0x0000001b75757220 */ /* 0x000fe20000410000 */
[----:B------:R-:W-:Y:S01]  /*4980*/  FMUL.FTZ R27, R3, R100 ;  /* 0x00000064031b7220 */ /* 0x000fe20000410000 */
[----:B------:R-:W-:Y:S01]  /*4990*/  FMUL.FTZ R12, R18, -1.4426950216293334961 ;  /* 0xbfb8aa3b120c7820 */ /* 0x000fe20000410000 */
[----:B------:R-:W-:Y:S01]  /*49a0*/  FMUL.FTZ R114, R25, -1.4426950216293334961 ;  /* 0xbfb8aa3b19727820 */ /* 0x000fe20000410000 */
[----:B------:R-:W1:Y:S01]  /*49b0*/  MUFU.EX2 R115, R115 ;  /* 0x0000007300737308 */ /* 0x000e620000000800 */
[----:B------:R-:W-:Y:S01]  /*49c0*/  FMUL.FTZ R13, R19, R13 ;  /* 0x0000000d130d7220 */ /* 0x000fe20000410000 */
[----:B------:R-:W-:Y:S01]  /*49d0*/  FFMA.FTZ R19, R33, R27, R98 ;  /* 0x0000001b21137223 */ /* 0x000fe20000010062 */
[----:B0-----:R-:W-:-:S03]  /*49e0*/  FADD.FTZ R119, -R95, 1 ;  /* 0x3f8000005f777421 */ /* 0x001fc60000010100 */
[----:B------:R-:W-:Y:S02]  /*49f0*/  FMUL.FTZ R100, R19, -1.4426950216293334961 ;  /* 0xbfb8aa3b13647820 */ /* 0x000fe40000410000 */
[----:B------:R-:W0:Y:S01]  /*4a00*/  MUFU.EX2 R12, R12 ;  /* 0x0000000c000c7308 */ /* 0x000e220000000800 */
[----:B------:R-:W-:Y:S01]  /*4a10*/  FFMA.FTZ R118, R118, R119, 1 ;  /* 0x3f80000076767423 */ /* 0x000fe20000010077 */
[----:B------:R-:W-:-:S06]  /*4a20*/  FADD.FTZ R120, -R116, 1 ;  /* 0x3f80000074787421 */ /* 0x000fcc0000010100 */
[----:B------:R-:W0:Y:S01]  /*4a30*/  MUFU.EX2 R114, R114 ;  /* 0x0000007200727308 */ /* 0x000e220000000800 */
[----:B------:R-:W-:Y:S01]  /*4a40*/  PRMT R119, R78, 0x7632, R119 ;  /* 0x000076324e777816 */ /* 0x000fe20000000077 */
[----:B------:R-:W-:Y:S01]  /*4a50*/  FFMA.FTZ R120, R94, R120, 1 ;  /* 0x3f8000005e787423 */ /* 0x000fe20000010078 */
[----:B------:R-:W-:-:S05]  /*4a60*/  FMUL.FTZ R118, R95, R118 ;  /* 0x000000765f767220 */ /* 0x000fca0000410000 */
[----:B------:R-:W0:Y:S01]  /*4a70*/  MUFU.EX2 R100, R100 ;  /* 0x0000006400647308 */ /* 0x000e220000000800 */
[----:B------:R-:W-:Y:S01]  /*4a80*/  SHF.L.U32 R94, R119, 0x10, RZ ;  /* 0x00000010775e7819 */ /* 0x000fe200000006ff */
[----:B-1----:R-:W-:Y:S01]  /*4a90*/  FADD.FTZ R95, R115, 1 ;  /* 0x3f800000735f7421 */ /* 0x002fe20000010000 */
[----:B------:R-:W-:Y:S01]  /*4aa0*/  SHF.L.U32 R115, R78, 0x10, RZ ;  /* 0x000000104e737819 */ /* 0x000fe200000006ff */
[----:B0-----:R-:W-:Y:S02]  /*4ab0*/  FADD.FTZ R119, R12, 1 ;  /* 0x3f8000000c777421 */ /* 0x001fe40000010000 */
[----:B------:R-:W-:Y:S02]  /*4ac0*/  FMUL.FTZ R118, R94, R118 ;  /* 0x000000765e767220 */ /* 0x000fe40000410000 */
[----:B------:R-:W-:Y:S01]  /*4ad0*/  FMUL.FTZ R12, R115, R117 ;  /* 0x00000075730c7220 */ /* 0x000fe20000410000 */
[----:B------:R-:W-:Y:S01]  /*4ae0*/  FADD.FTZ R94, R114, 1 ;  /* 0x3f800000725e7421 */ /* 0x000fe20000010000 */
[----:B------:R0:W-:Y:S01]  /*4af0*/  MUFU.RCP R117, R119 ;  /* 0x0000007700757308 */ /* 0x0001e20000001000 */
[----:B------:R-:W-:Y:S01]  /*4b00*/  SHF.L.U32 R115, R79, 0x10, RZ ;  /* 0x000000104f737819 */ /* 0x000fe200000006ff */
[----:B------:R-:W-:Y:S01]  /*4b10*/  FMUL.FTZ R114, R0, R12 ;  /* 0x0000000c00727220 */ /* 0x000fe20000410000 */
[----:B------:R-:W-:Y:S01]  /*4b20*/  FMUL.FTZ R116, R116, R120 ;  /* 0x0000007874747220 */ /* 0x000fe20000410000 */
[----:B------:R-:W-:-:S04]  /*4b30*/  FADD.FTZ R100, R100, 1 ;  /* 0x3f80000064647421 */ /* 0x000fc80000010000 */
[----:B------:R-:W1:Y:S01]  /*4b40*/  MUFU.RCP R95, R95 ;  /* 0x0000005f005f7308 */ /* 0x000e620000001000 */
[----:B0-----:R-:W-:Y:S01]  /*4b50*/  PRMT R119, R79, 0x7632, R119 ;  /* 0x000076324f777816 */ /* 0x001fe20000000077 */
[----:B------:R-:W-:Y:S01]  /*4b60*/  FMUL.FTZ R13, R115, R13 ;  /* 0x0000000d730d7220 */ /* 0x000fe20000410000 */
[----:B------:R-:W-:Y:S01]  /*4b70*/  FFMA.FTZ R99, R34, R114, R99 ;  /* 0x0000007222637223 */ /* 0x000fe20000010063 */
[----:B------:R-:W-:Y:S01]  /*4b80*/  FMUL.FTZ R114, R23, R118 ;  /* 0x0000007617727220 */ /* 0x000fe20000410000 */
[----:B------:R-:W-:-:S03]  /*4b90*/  SHF.L.U32 R119, R119, 0x10, RZ ;  /* 0x0000001077777819 */ /* 0x000fc600000006ff */
[----:B------:R-:W0:Y:S01]  /*4ba0*/  MUFU.RCP R94, R94 ;  /* 0x0000005e005e7308 */ /* 0x000e220000001000 */
[----:B------:R-:W-:Y:S01]  /*4bb0*/  FFMA.FTZ R115, R0, R12, R97 ;  /* 0x0000000c00737223 */ /* 0x000fe20000010061 */
[----:B------:R-:W-:Y:S01]  /*4bc0*/  FMUL.FTZ R116, R119, R116 ;  /* 0x0000007477747220 */ /* 0x000fe20000410000 */
[----:B------:R-:W-:-:S05]  /*4bd0*/  FFMA.FTZ R99, R96, R114, R99 ;  /* 0x0000007260637223 */ /* 0x000fca0000010063 */
[----:B------:R1:W4:Y:S01]  /*4be0*/  MUFU.RCP R97, R100 ;  /* 0x0000006400617308 */ /* 0x0003220000001000 */
[----:B------:R-:W-:Y:S01]  /*4bf0*/  FFMA.FTZ R93, R96, R118, R93 ;  /* 0x00000076605d7223 */ /* 0x000fe2000001005d */
[----:B------:R-:W-:Y:S01]  /*4c00*/  FMUL.FTZ R96, R33, R116 ;  /* 0x0000007421607220 */ /* 0x000fe20000410000 */
[----:B-1----:R-:W-:-:S04]  /*4c10*/  FMUL.FTZ R100, R2, R13 ;  /* 0x0000000d02647220 */ /* 0x002fc80000410000 */
[----:B------:R-:W-:Y:S01]  /*4c20*/  FFMA.FTZ R99, R31, R100, R99 ;  /* 0x000000641f637223 */ /* 0x000fe20000010063 */
[----:B------:R-:W-:Y:S01]  /*4c30*/  FFMA.FTZ R24, R17, R116, R24 ;  /* 0x0000007411187223 */ /* 0x000fe20000010018 */
[----:B------:R-:W-:Y:S01]  /*4c40*/  FFMA.FTZ R115, R23, R118, R115 ;  /* 0x0000007617737223 */ /* 0x000fe20000010073 */
[----:B------:R-:W-:Y:S01]  /*4c50*/  FADD.FTZ R100, -R95, 1 ;  /* 0x3f8000005f647421 */ /* 0x000fe20000010100 */
[----:B------:R-:W-:Y:S01]  /*4c60*/  FFMA.FTZ R99, R17, R96, R99 ;  /* 0x0000006011637223 */ /* 0x000fe20000010063 */
[----:B0-----:R-:W-:Y:S01]  /*4c70*/  FADD.FTZ R17, -R94, 1 ;  /* 0x3f8000005e117421 */ /* 0x001fe20000010100 */
[----:B------:R-:W-:Y:S01]  /*4c80*/  FFMA.FTZ R114, R2, R13, R115 ;  /* 0x0000000d02727223 */ /* 0x000fe20000010073 */
[----:B------:R-:W-:Y:S01]  /*4c90*/  FFMA.FTZ R100, R14, R100, 1 ;  /* 0x3f8000000e647423 */ /* 0x000fe20000010064 */
[----:B------:R-:W-:Y:S01]  /*4ca0*/  FADD.FTZ R115, -R117, 1 ;  /* 0x3f80000075737421 */ /* 0x000fe20000010100 */
[----:B------:R-:W-:Y:S01]  /*4cb0*/  FFMA.FTZ R17, R25, R17, 1 ;  /* 0x3f80000019117423 */ /* 0x000fe20000010011 */
[----:B----4-:R-:W-:-:S02]  /*4cc0*/  FADD.FTZ R14, -R97, 1 ;  /* 0x3f800000610e7421 */ /* 0x010fc40000010100 */
[----:B------:R-:W-:Y:S01]  /*4cd0*/  FFMA.FTZ R115, R18, R115, 1 ;  /* 0x3f80000012737423 */ /* 0x000fe20000010073 */
[----:B------:R-:W-:Y:S01]  /*4ce0*/  FMUL.FTZ R96, R94, R17 ;  /* 0x000000115e607220 */ /* 0x000fe20000410000 */
[----:B------:R-:W-:Y:S01]  /*4cf0*/  FFMA.FTZ R14, R19, R14, 1 ;  /* 0x3f800000130e7423 */ /* 0x000fe2000001000e */
[----:B------:R-:W-:Y:S01]  /*4d00*/  SHF.L.U32 R17, R82, 0x10, RZ ;  /* 0x0000001052117819 */ /* 0x000fe200000006ff */
[----:B------:R-:W-:Y:S01]  /*4d10*/  FMUL.FTZ R100, R95, R100 ;  /* 0x000000645f647220 */ /* 0x000fe20000410000 */
[C---:B------:R-:W-:Y:S02]  /*4d20*/  PRMT R18, R80.reuse, 0x7632, R18 ;  /* 0x0000763250127816 */ /* 0x040fe40000000012 */
[----:B------:R-:W-:Y:S01]  /*4d30*/  SHF.L.U32 R19, R80, 0x10, RZ ;  /* 0x0000001050137819 */ /* 0x000fe200000006ff */
[----:B------:R-:W-:Y:S01]  /*4d40*/  STL [R1+0x20], R37 ;  /* 0x0000202501007387 */ /* 0x000fe20000100800 */
[----:B------:R-:W-:Y:S01]  /*4d50*/  SHF.L.U32 R18, R18, 0x10, RZ ;  /* 0x0000001012127819 */ /* 0x000fe200000006ff */
[----:B------:R-:W-:Y:S01]  /*4d60*/  FMUL.FTZ R25, R97, R14 ;  /* 0x0000000e61197220 */ /* 0x000fe20000410000 */
[----:B------:R-:W-:Y:S01]  /*4d70*/  FADD.FTZ R17, -R32, R17 ;  /* 0x0000001120117221 */ /* 0x000fe20000010100 */
[----:B------:R-:W-:Y:S01]  /*4d80*/  STL [R1+0x1c], R38 ;  /* 0x00001c2601007387 */ /* 0x000fe20000100800 */
[----:B------:R-:W-:-:S03]  /*4d90*/  FMUL.FTZ R14, R19, R100 ;  /* 0x00000064130e7220 */ /* 0x000fc60000410000 */
[----:B------:R-:W-:Y:S04]  /*4da0*/  STL [R1+0x18], R36 ;  /* 0x0000182401007387 */ /* 0x000fe80000100800 */
[----:B------:R-:W-:Y:S01]  /*4db0*/  STL [R1+0x14], R35 ;  /* 0x0000142301007387 */ /* 0x000fe20000100800 */
[----:B------:R-:W-:-:S03]  /*4dc0*/  FMUL.FTZ R96, R18, R96 ;  /* 0x0000006012607220 */ /* 0x000fc60000410000 */
[----:B------:R-:W-:Y:S04]  /*4dd0*/  STL [R1+0x8c], R4 ;  /* 0x00008c0401007387 */ /* 0x000fe80000100800 */
[----:B------:R0:W-:Y:S01]  /*4de0*/  STL [R1+0x88], R28 ;  /* 0x0000881c01007387 */ /* 0x0001e20000100800 */
[----:B------:R-:W-:Y:S01]  /*4df0*/  FADD.FTZ R101, R101, R118 ;  /* 0x0000007665657221 */ /* 0x000fe20000010000 */
[----:B------:R-:W-:Y:S01]  /*4e00*/  SHF.L.U32 R118, R83, 0x10, RZ ;  /* 0x0000001053767819 */ /* 0x000fe200000006ff */
[----:B------:R-:W-:Y:S01]  /*4e10*/  FMUL.FTZ R100, R23, R96 ;  /* 0x0000006017647220 */ /* 0x000fe20000410000 */
[----:B------:R-:W-:Y:S01]  /*4e20*/  IADD3.X R16, RZ, R16, RZ, P1, !PT ;  /* 0x00000010ff107210 */ /* 0x000fe20000ffe4ff */
[----:B0-----:R-:W-:Y:S01]  /*4e30*/  FMUL.FTZ R28, R3, R17 ;  /* 0x00000011031c7220 */ /* 0x001fe20000410000 */
[----:B------:R-:W-:Y:S01]  /*4e40*/  FMUL.FTZ R17, R0, R14 ;  /* 0x0000000e00117220 */ /* 0x000fe20000410000 */
[----:B------:R-:W-:-:S03]  /*4e50*/  SHF.L.U32 R112, R15, 0x1, RZ ;  /* 0x000000010f707819 */ /* 0x000fc600000006ff */
[----:B------:R-:W-:Y:S01]  /*4e60*/  FFMA.FTZ R99, R30, R17, R99 ;  /* 0x000000111e637223 */ /* 0x000fe20000010063 */
[----:B------:R-:W-:Y:S01]  /*4e70*/  PRMT R94, R81, 0x7632, R94 ;  /* 0x00007632515e7816 */ /* 0x000fe2000000005e */
[----:B------:R-:W-:Y:S01]  /*4e80*/  FADD.FTZ R118, -R32, R118 ;  /* 0x0000007620767221 */ /* 0x000fe20000010100 */
[----:B------:R-:W-:Y:S01]  /*4e90*/  PRMT R18, R83, 0x7632, R18 ;  /* 0x0000763253127816 */ /* 0x000fe20000000012 */
[C---:B------:R-:W-:Y:S01]  /*4ea0*/  FFMA.FTZ R99, R92.reuse, R100, R99 ;  /* 0x000000645c637223 */ /* 0x040fe20000010063 */
[----:B------:R-:W-:Y:S01]  /*4eb0*/  FFMA.FTZ R4, R92, R96, R93 ;  /* 0x000000605c047223 */ /* 0x000fe2000001005d */
[----:B------:R-:W-:Y:S01]  /*4ec0*/  FFMA.FTZ R95, R0, R28, R21 ;  /* 0x0000001c005f7223 */ /* 0x000fe20000010015 */
[----:B------:R-:W-:Y:S02]  /*4ed0*/  SHF.L.U64.HI R111, R15, 0x1, R16 ;  /* 0x000000010f6f7819 */ /* 0x000fe40000010210 */
[----:B------:R-:W-:Y:S02]  /*4ee0*/  IADD3 R92, P0, R112, UR26, RZ ;  /* 0x0000001a705c7c10 */ /* 0x000fe4000ff1e0ff */
[----:B------:R-:W-:Y:S01]  /*4ef0*/  SHF.L.U32 R94, R94, 0x10, RZ ;  /* 0x000000105e5e7819 */ /* 0x000fe200000006ff */
[----:B------:R-:W-:Y:S01]  /*4f00*/  FMUL.FTZ R118, R3, R118 ;  /* 0x0000007603767220 */ /* 0x000fe20000410000 */
[----:B------:R-:W-:Y:S01]  /*4f10*/  SHF.L.U32 R18, R18, 0x10, RZ ;  /* 0x0000001012127819 */ /* 0x000fe200000006ff */
[----:B------:R-:W-:Y:S01]  /*4f20*/  FMUL.FTZ R97, R95, -1.4426950216293334961 ;  /* 0xbfb8aa3b5f617820 */ /* 0x000fe20000410000 */
[----:B------:R-:W-:Y:S01]  /*4f30*/  IADD3.X R93, R111, UR27, RZ, P0, !PT ;  /* 0x0000001b6f5d7c10 */ /* 0x000fe200087fe4ff */
[----:B------:R-:W-:Y:S01]  /*4f40*/  FMUL.FTZ R25, R94, R25 ;  /* 0x000000195e197220 */ /* 0x000fe20000410000 */
[----:B------:R-:W-:Y:S01]  /*4f50*/  FFMA.FTZ R94, R2, R118, R20 ;  /* 0x00000076025e7223 */ /* 0x000fe20000010014 */
[----:B------:R-:W-:Y:S01]  /*4f60*/  FADD.FTZ R18, -R32, R18 ;  /* 0x0000001220127221 */ /* 0x000fe20000010100 */
[----:B------:R-:W-:Y:S01]  /*4f70*/  FADD.FTZ R26, R26, R116 ;  /* 0x000000741a1a7221 */ /* 0x000fe20000010000 */
[----:B------:R-:W-:Y:S01]  /*4f80*/  FFMA.FTZ R114, R33, R116, R114 ;  /* 0x0000007421727223 */ /* 0x000fe20000010072 */
[----:B------:R-:W0:Y:S01]  /*4f90*/  MUFU.EX2 R97, R97 ;  /* 0x0000006100617308 */ /* 0x000e220000000800 */
[----:B------:R-:W4:Y:S01]  /*4fa0*/  LDG.E.64.CONSTANT R92, desc[UR18][R92.64] ;  /* 0x000000125c5c7981 */ /* 0x000f22000c1e9b00 */
[----:B------:R-:W-:Y:S01]  /*4fb0*/  FMUL.FTZ R116, R94, -1.4426950216293334961 ;  /* 0xbfb8aa3b5e747820 */ /* 0x000fe20000410000 */
[----:B------:R-:W-:Y:S01]  /*4fc0*/  FMUL.FTZ R18, R3, R18 ;  /* 0x0000001203127220 */ /* 0x000fe20000410000 */
[----:B------:R-:W-:-:S03]  /*4fd0*/  FMUL.FTZ R117, R117, R115 ;  /* 0x0000007375757220 */ /* 0x000fc60000410000 */
[----:B------:R-:W-:Y:S01]  /*4fe0*/  FFMA.FTZ R16, R33, R18, R98 ;  /* 0x0000001221107223 */ /* 0x000fe20000010062 */
[----:B------:R-:W1:Y:S03]  /*4ff0*/  MUFU.EX2 R116, R116 ;  /* 0x0000007400747308 */ /* 0x000e660000000800 */
[----:B------:R-:W-:Y:S01]  /*5000*/  FMUL.FTZ R115, R16, -1.4426950216293334961 ;  /* 0xbfb8aa3b10737820 */ /* 0x000fe20000410000 */
[----:B------:R-:W-:Y:S02]  /*5010*/  SHF.L.U32 R15, R81, 0x10, RZ ;  /* 0x00000010510f7819 */ /* 0x000fe400000006ff */
[----:B------:R-:W-:-:S03]  /*5020*/  PRMT R19, R82, 0x7632, R19 ;  /* 0x0000763252137816 */ /* 0x000fc60000000013 */
[----:B------:R-:W1:Y:S01]  /*5030*/  MUFU.EX2 R115, R115 ;  /* 0x0000007300737308 */ /* 0x000e620000000800 */
[----:B0-----:R-:W-:Y:S01]  /*5040*/  FADD.FTZ R97, R97, 1 ;  /* 0x3f80000061617421 */ /* 0x001fe20000010000 */
[----:B------:R-:W-:Y:S01]  /*5050*/  FMUL.FTZ R15, R15, R117 ;  /* 0x000000750f0f7220 */ /* 0x000fe20000410000 */
[----:B------:R-:W-:-:S03]  /*5060*/  SHF.L.U32 R19, R19, 0x10, RZ ;  /* 0x0000001013137819 */ /* 0x000fc600000006ff */
[----:B------:R-:W-:Y:S02]  /*5070*/  FMUL.FTZ R117, R2, R15 ;  /* 0x0000000f02757220 */ /* 0x000fe40000410000 */
[----:B------:R-:W0:Y:S01]  /*5080*/  MUFU.RCP R97, R97 ;  /* 0x0000006100617308 */ /* 0x000e220000001000 */
[----:B-1----:R-:W-:Y:S01]  /*5090*/  FADD.FTZ R116, R116, 1 ;  /* 0x3f80000074747421 */ /* 0x002fe20000010000 */
[----:B------:R-:W-:Y:S01]  /*50a0*/  FADD.FTZ R19, -R32, R19 ;  /* 0x0000001320137221 */ /* 0x000fe20000010100 */
[----:B------:R-:W-:Y:S01]  /*50b0*/  FFMA.FTZ R117, R29, R117, R99 ;  /* 0x000000751d757223 */ /* 0x000fe20000010063 */
[----:B------:R-:W-:-:S04]  /*50c0*/  FFMA.FTZ R114, R0, R14, R114 ;  /* 0x0000000e00727223 */ /* 0x000fc80000010072 */
[----:B------:R-:W1:Y:S01]  /*50d0*/  MUFU.RCP R99, R116 ;  /* 0x0000007400637308 */ /* 0x000e620000001000 */
[----:B------:R-:W-:Y:S01]  /*50e0*/  FMUL.FTZ R19, R3, R19 ;  /* 0x0000001303137220 */ /* 0x000fe20000410000 */
[----:B------:R-:W-:Y:S01]  /*50f0*/  FADD.FTZ R115, R115, 1 ;  /* 0x3f80000073737421 */ /* 0x000fe20000010000 */
[----:B------:R-:W-:Y:S01]  /*5100*/  FADD.FTZ R109, R101, R96 ;  /* 0x00000060656d7221 */ /* 0x000fe20000010000 */
[C---:B------:R-:W-:Y:S01]  /*5110*/  FFMA.FTZ R114, R23.reuse, R96, R114 ;  /* 0x0000006017727223 */ /* 0x040fe20000010072 */
[----:B------:R-:W-:-:S03]  /*5120*/  FFMA.FTZ R17, R23, R19, R22 ;  /* 0x0000001317117223 */ /* 0x000fc60000010016 */
[----:B------:R-:W1:Y:S01]  /*5130*/  MUFU.RCP R96, R115 ;  /* 0x0000007300607308 */ /* 0x000e620000001000 */
[----:B------:R-:W-:Y:S01]  /*5140*/  FMUL.FTZ R100, R17, -1.4426950216293334961 ;  /* 0xbfb8aa3b11647820 */ /* 0x000fe20000410000 */
[----:B0-----:R-:W-:-:S04]  /*5150*/  FADD.FTZ R101, -R97, 1 ;  /* 0x3f80000061657421 */ /* 0x001fc80000010100 */
[----:B------:R-:W-:Y:S02]  /*5160*/  FFMA.FTZ R95, R95, R101, 1 ;  /* 0x3f8000005f5f7423 */ /* 0x000fe40000010065 */
[----:B------:R-:W0:Y:S01]  /*5170*/  MUFU.EX2 R100, R100 ;  /* 0x0000006400647308 */ /* 0x000e220000000800 */
[----:B-1----:R-:W-:Y:S01]  /*5180*/  FADD.FTZ R101, -R99, 1 ;  /* 0x3f80000063657421 */ /* 0x002fe20000010100 */
[----:B------:R-:W-:-:S03]  /*5190*/  FMUL.FTZ R97, R97, R95 ;  /* 0x0000005f61617220 */ /* 0x000fc60000410000 */
[----:B------:R-:W-:-:S04]  /*51a0*/  FFMA.FTZ R94, R94, R101, 1 ;  /* 0x3f8000005e5e7423 */ /* 0x000fc80000010065 */
[----:B------:R-:W-:Y:S01]  /*51b0*/  FMUL.FTZ R99, R99, R94 ;  /* 0x0000005e63637220 */ /* 0x000fe20000410000 */
[----:B------:R-:W-:Y:S01]  /*51c0*/  FADD.FTZ R95, -R96, 1 ;  /* 0x3f800000605f7421 */ /* 0x000fe20000010100 */
[----:B------:R-:W-:-:S03]  /*51d0*/  IADD3 R94, P0, R122, UR28, RZ ;  /* 0x0000001c7a5e7c10 */ /* 0x000fc6000ff1e0ff */
[----:B------:R-:W-:Y:S01]  /*51e0*/  FFMA.FTZ R101, R16, R95, 1 ;  /* 0x3f80000010657423 */ /* 0x000fe2000001005f */
[----:B------:R-:W-:Y:S01]  /*51f0*/  IADD3.X R95, R113, UR29, RZ, P0, !PT ;  /* 0x0000001d715f7c10 */ /* 0x000fe200087fe4ff */
[----:B------:R-:W-:Y:S01]  /*5200*/  FMUL.FTZ R119, R33, R25 ;  /* 0x0000001921777220 */ /* 0x000fe20000410000 */
[----:B0-----:R-:W-:-:S03]  /*5210*/  FADD.FTZ R116, R100, 1 ;  /* 0x3f80000064747421 */ /* 0x001fc60000010000 */
[C---:B------:R-:W-:Y:S01]  /*5220*/  FFMA.FTZ R100, R27.reuse, R119, R117 ;  /* 0x000000771b647223 */ /* 0x040fe20000010075 */
[----:B------:R-:W4:Y:S01]  /*5230*/  LDG.E.64.CONSTANT R94, desc[UR18][R94.64] ;  /* 0x000000125e5e7981 */ /* 0x000f22000c1e9b00 */
[----:B------:R-:W-:Y:S02]  /*5240*/  FFMA.FTZ R27, R27, R25, R24 ;  /* 0x000000191b1b7223 */ /* 0x000fe40000010018 */
[----:B------:R-:W0:Y:S01]  /*5250*/  MUFU.RCP R24, R116 ;  /* 0x0000007400187308 */ /* 0x000e220000001000 */
[----:B------:R-:W-:Y:S01]  /*5260*/  SHF.L.U32 R16, R84, 0x10, RZ ;  /* 0x0000001054107819 */ /* 0x000fe200000006ff */
[----:B------:R-:W-:Y:S01]  /*5270*/  FMUL.FTZ R101, R96, R101 ;  /* 0x0000006560657220 */ /* 0x000fe20000410000 */
[----:B------:R-:W-:Y:S01]  /*5280*/  IADD3 R96, P0, R112, UR28, RZ ;  /* 0x0000001c70607c10 */ /* 0x000fe2000ff1e0ff */
[----:B------:R-:W-:Y:S02]  /*5290*/  FFMA.FTZ R114, R2, R15, R114 ;  /* 0x0000000f02727223 */ /* 0x000fe40000010072 */
[----:B------:R-:W-:Y:S01]  /*52a0*/  FMUL.FTZ R16, R16, R97 ;  /* 0x0000006110107220 */ /* 0x000fe20000410000 */
[----:B------:R-:W-:Y:S01]  /*52b0*/  IADD3.X R97, R111, UR29, RZ, P0, !PT ;  /* 0x0000001d6f617c10 */ /* 0x000fe200087fe4ff */
[----:B------:R-:W-:Y:S01]  /*52c0*/  FADD.FTZ R26, R26, R25 ;  /* 0x000000191a1a7221 */ /* 0x000fe20000010000 */
[----:B------:R-:W-:-:S04]  /*52d0*/  FFMA.FTZ R110, R33, R25, R114 ;  /* 0x00000019216e7223 */ /* 0x000fc80000010072 */
[----:B------:R-:W4:Y:S01]  /*52e0*/  LDG.E.64.CONSTANT R96, desc[UR18][R96.64] ;  /* 0x0000001260607981 */ /* 0x000f22000c1e9b00 */
[----:B0-----:R-:W-:-:S04]  /*52f0*/  FADD.FTZ R25, -R24, 1 ;  /* 0x3f80000018197421 */ /* 0x001fc80000010100 */
[----:B------:R-:W-:-:S04]  /*5300*/  FFMA.FTZ R25, R17, R25, 1 ;  /* 0x3f80000011197423 */ /* 0x000fc80000010019 */
[----:B------:R-:W-:Y:S01]  /*5310*/  FMUL.FTZ R114, R24, R25 ;  /* 0x0000001918727220 */ /* 0x000fe20000410000 */
[----:B------:R-:W-:Y:S02]  /*5320*/  PRMT R25, R84, 0x7632, R25 ;  /* 0x0000763254197816 */ /* 0x000fe40000000019 */
[----:B------:R-:W-:Y:S02]  /*5330*/  PRMT R24, R85, 0x7632, R24 ;  /* 0x0000763255187816 */ /* 0x000fe40000000018 */
[----:B------:R-:W-:Y:S02]  /*5340*/  SHF.L.U32 R25, R25, 0x10, RZ ;  /* 0x0000001019197819 */ /* 0x000fe400000006ff */
[----:B------:R-:W-:-:S03]  /*5350*/  SHF.L.U32 R24, R24, 0x10, RZ ;  /* 0x0000001018187819 */ /* 0x000fc600000006ff */
[----:B------:R-:W-:Y:S01]  /*5360*/  FMUL.FTZ R114, R25, R114 ;  /* 0x0000007219727220 */ /* 0x000fe20000410000 */
[----:B------:R-:W-:Y:S01]  /*5370*/  FMUL.FTZ R25, R0, R16 ;  /* 0x0000001000197220 */ /* 0x000fe20000410000 */
[----:B------:R-:W-:Y:S01]  /*5380*/  FMUL.FTZ R101, R24, R101 ;  /* 0x0000006518657220 */ /* 0x000fe20000410000 */
[----:B---3--:R-:W-:Y:S02]  /*5390*/  SHF.L.U32 R24, R86, 0x10, RZ ;  /* 0x0000001056187819 */ /* 0x008fe400000006ff */
[----:B------:R-:W-:Y:S01]  /*53a0*/  FFMA.FTZ R100, R28, R25, R100 ;  /* 0x000000191c647223 */ /* 0x000fe20000010064 */
[----:B------:R-:W-:Y:S02]  /*53b0*/  SHF.L.U32 R25, R87, 0x10, RZ ;  /* 0x0000001057197819 */ /* 0x000fe400000006ff */
[--C-:B------:R-:W-:Y:S01]  /*53c0*/  FADD.FTZ R117, -R32, R24.reuse ;  /* 0x0000001820757221 */ /* 0x100fe20000010100 */
[----:B------:R-:W-:Y:S02]  /*53d0*/  PRMT R24, R86, 0x7632, R24 ;  /* 0x0000763256187816 */ /* 0x000fe40000000018 */
[----:B------:R-:W-:-:S02]  /*53e0*/  FADD.FTZ R25, -R32, R25 ;  /* 0x0000001920197221 */ /* 0x000fc40000010100 */
[----:B------:R-:W-:Y:S02]  /*53f0*/  SHF.L.U32 R24, R24, 0x10, RZ ;  /* 0x0000001018187819 */ /* 0x000fe400000006ff */
[----:B------:R-:W-:Y:S01]  /*5400*/  FMUL.FTZ R116, R3, R25 ;  /* 0x0000001903747220 */ /* 0x000fe20000410000 */
[----:B------:R-:W-:Y:S02]  /*5410*/  SHF.L.U32 R17, R85, 0x10, RZ ;  /* 0x0000001055117819 */ /* 0x000fe400000006ff */
[----:B------:R-:W-:Y:S01]  /*5420*/  PRMT R25, R87, 0x7632, R25 ;  /* 0x0000763257197816 */ /* 0x000fe20000000019 */
[----:B------:R-:W-:Y:S01]  /*5430*/  FMUL.FTZ R117, R3, R117 ;  /* 0x0000007503757220 */ /* 0x000fe20000410000 */
[----:B------:R-:W-:Y:S01]  /*5440*/  FADD.FTZ R24, -R32, R24 ;  /* 0x0000001820187221 */ /* 0x000fe20000010100 */
[----:B------:R-:W-:Y:S01]  /*5450*/  STL [R1+0x10], R34 ;  /* 0x0000102201007387 */ /* 0x000fe20000100800 */
[----:B------:R-:W-:Y:S01]  /*5460*/  SHF.L.U32 R25, R25, 0x10, RZ ;  /* 0x0000001019197819 */ /* 0x000fe200000006ff */
[----:B------:R-:W-:Y:S01]  /*5470*/  FMUL.FTZ R17, R17, R99 ;  /* 0x0000006311117220 */ /* 0x000fe20000410000 */
[----:B------:R-:W-:Y:S01]  /*5480*/  FFMA.FTZ R99, R0, R117, R21 ;  /* 0x0000007500637223 */ /* 0x000fe20000010015 */
[----:B------:R-:W-:Y:S01]  /*5490*/  STL [R1+0xc], R31 ;  /* 0x00000c1f01007387 */ /* 0x000fe20000100800 */
[----:B------:R-:W-:Y:S01]  /*54a0*/  FMUL.FTZ R24, R3, R24 ;  /* 0x0000001803187220 */ /* 0x000fe20000410000 */
[----:B------:R-:W-:-:S02]  /*54b0*/  FADD.FTZ R25, -R32, R25 ;  /* 0x0000001920197221 */ /* 0x000fc40000010100 */
[----:B------:R-:W-:Y:S01]  /*54c0*/  STL [R1+0x8], R30 ;  /* 0x0000081e01007387 */ /* 0x000fe20000100800 */
[----:B------:R-:W-:-:S03]  /*54d0*/  FMUL.FTZ R125, R99, -1.4426950216293334961 ;  /* 0xbfb8aa3b637d7820 */ /* 0x000fc60000410000 */
[----:B------:R-:W-:Y:S04]  /*54e0*/  STL [R1+0x4], R29 ;  /* 0x0000041d01007387 */ /* 0x000fe80000100800 */
[----:B------:R-:W-:Y:S01]  /*54f0*/  STL [R1+0x84], R113 ;  /* 0x0000847101007387 */ /* 0x000fe20000100800 */
[----:B------:R-:W-:-:S03]  /*5500*/  FMUL.FTZ R25, R3, R25 ;  /* 0x0000001903197220 */ /* 0x000fc60000410000 */
[----:B------:R0:W-:Y:S01]  /*5510*/  STL [R1+0x80], R122 ;  /* 0x0000807a01007387 */ /* 0x0001e20000100800 */
[----:B------:R-:W1:Y:S01]  /*5520*/  MUFU.EX2 R125, R125 ;  /* 0x0000007d007d7308 */ /* 0x000e620000000800 */
[----:B------:R-:W-:Y:S01]  /*5530*/  FFMA.FTZ R115, R33, R25, R98 ;  /* 0x0000001921737223 */ /* 0x000fe20000010062 */
[----:B0-----:R-:W-:-:S04]  /*5540*/  FFMA.FTZ R122, R23, R24, R22 ;  /* 0x00000018177a7223 */ /* 0x001fc80000010016 */
[----:B------:R-:W-:Y:S01]  /*5550*/  FMUL.FTZ R123, R122, -1.4426950216293334961 ;  /* 0xbfb8aa3b7a7b7820 */ /* 0x000fe20000410000 */
[----:B------:R-:W-:Y:S01]  /*5560*/  MOV R113, R121 ;  /* 0x0000007900717202 */ /* 0x000fe20000000f00 */
[----:B------:R-:W-:Y:S01]  /*5570*/  FFMA.FTZ R121, R2, R116, R20 ;  /* 0x0000007402797223 */ /* 0x000fe20000010014 */
[----:B------:R-:W-:-:S03]  /*5580*/  FMUL.FTZ R120, R115, -1.4426950216293334961 ;  /* 0xbfb8aa3b73787820 */ /* 0x000fc60000410000 */
[----:B------:R-:W0:Y:S01]  /*5590*/  MUFU.EX2 R123, R123 ;  /* 0x0000007b007b7308 */ /* 0x000e220000000800 */
[----:B------:R-:W-:Y:S01]  /*55a0*/  FMUL.FTZ R119, R121, -1.4426950216293334961 ;  /* 0xbfb8aa3b79777820 */ /* 0x000fe20000410000 */
[----:B------:R-:W-:Y:S01]  /*55b0*/  FMUL.FTZ R124, R23, R114 ;  /* 0x00000072177c7220 */ /* 0x000fe20000410000 */
[----:B------:R-:W-:Y:S05]  /*55c0*/  STL [R1], R28 ;  /* 0x0000001c01007387 */ /* 0x000fea0000100800 */
[----:B------:R-:W3:Y:S01]  /*55d0*/  MUFU.EX2 R120, R120 ;  /* 0x0000007800787308 */ /* 0x000ee20000000800 */
[----:B------:R-:W-:Y:S01]  /*55e0*/  STL [R1+0x7c], R111 ;  /* 0x00007c6f01007387 */ /* 0x000fe20000100800 */
[----:B------:R-:W-:Y:S01]  /*55f0*/  FFMA.FTZ R100, R19, R124, R100 ;  /* 0x0000007c13647223 */ /* 0x000fe20000010064 */
[----:B-1----:R-:W-:-:S02]  /*5600*/  FADD.FTZ R125, R125, 1 ;  /* 0x3f8000007d7d7421 */ /* 0x002fc40000010000 */
[----:B------:R1:W-:Y:S03]  /*5610*/  STL [R1+0x78], R112 ;  /* 0x0000787001007387 */ /* 0x0003e60000100800 */
[----:B------:R-:W2:Y:S01]  /*5620*/  MUFU.EX2 R119, R119 ;  /* 0x0000007700777308 */ /* 0x000ea20000000800 */
[----:B-1----:R-:W-:Y:S01]  /*5630*/  FFMA.FTZ R112, R19, R114, R4 ;  /* 0x0000007213707223 */ /* 0x002fe20000010004 */
[----:B------:R-:W-:-:S06]  /*5640*/  FMUL.FTZ R19, R2, R17 ;  /* 0x0000001102137220 */ /* 0x000fcc0000410000 */
[----:B------:R-:W1:Y:S01]  /*5650*/  MUFU.RCP R125, R125 ;  /* 0x0000007d007d7308 */ /* 0x000e620000001000 */
[----:B------:R-:W-:Y:S01]  /*5660*/  FFMA.FTZ R100, R118, R19, R100 ;  /* 0x0000001376647223 */ /* 0x000fe20000010064 */
[----:B0-----:R-:W-:Y:S01]  /*5670*/  FADD.FTZ R19, R123, 1 ;  /* 0x3f8000007b137421 */ /* 0x001fe20000010000 */
[----:B---3--:R-:W-:Y:S01]  /*5680*/  FADD.FTZ R120, R120, 1 ;  /* 0x3f80000078787421 */ /* 0x008fe20000010000 */
[-C--:B------:R-:W-:Y:S01]  /*5690*/  FMUL.FTZ R123, R33, R101.reuse ;  /* 0x00000065217b7220 */ /* 0x080fe20000410000 */
[----:B------:R-:W-:-:S03]  /*56a0*/  FFMA.FTZ R4, R18, R101, R27 ;  /* 0x0000006512047223 */ /* 0x000fc6000001001b */
[----:B------:R-:W0:Y:S01]  /*56b0*/  MUFU.RCP R19, R19 ;  /* 0x0000001300137308 */ /* 0x000e220000001000 */
[----:B--2---:R-:W-:Y:S01]  /*56c0*/  FADD.FTZ R27, R119, 1 ;  /* 0x3f800000771b7421 */ /* 0x004fe20000010000 */
[----:B------:R-:W-:Y:S01]  /*56d0*/  FFMA.FTZ R100, R18, R123, R100 ;  /* 0x0000007b12647223 */ /* 0x000fe20000010064 */
[----:B------:R-:W-:-:S05]  /*56e0*/  FFMA.FTZ R18, R0, R16, R110 ;  /* 0x0000001000127223 */ /* 0x000fca000001006e */
[----:B------:R-:W2:Y:S01]  /*56f0*/  MUFU.RCP R120, R120 ;  /* 0x0000007800787308 */ /* 0x000ea20000001000 */
[----:B------:R-:W-:Y:S01]  /*5700*/  FADD.FTZ R109, R109, R114 ;  /* 0x000000726d6d7221 */ /* 0x000fe20000010000 */
[----:B------:R-:W-:Y:S01]  /*5710*/  FFMA.FTZ R18, R23, R114, R18 ;  /* 0x0000007217127223 */ /* 0x000fe20000010012 */
[----:B-1----:R-:W-:-:S05]  /*5720*/  FADD.FTZ R114, -R125, 1 ;  /* 0x3f8000007d727421 */ /* 0x002fca0000010100 */
[----:B------:R-:W1:Y:S01]  /*5730*/  MUFU.RCP R27, R27 ;  /* 0x0000001b001b7308 */ /* 0x000e620000001000 */
[----:B------:R-:W-:Y:S01]  /*5740*/  FFMA.FTZ R99, R99, R114, 1 ;  /* 0x3f80000063637423 */ /* 0x000fe20000010072 */
[----:B0-----:R-:W-:-:S04]  /*5750*/  FADD.FTZ R114, -R19, 1 ;  /* 0x3f80000013727421 */ /* 0x001fc80000010100 */
[----:B------:R-:W-:Y:S01]  /*5760*/  FFMA.FTZ R122, R122, R114, 1 ;  /* 0x3f8000007a7a7423 */ /* 0x000fe20000010072 */
[----:B------:R-:W-:Y:S01]  /*5770*/  FADD.FTZ R111, R26, R101 ;  /* 0x000000651a6f7221 */ /* 0x000fe20000010000 */
[----:B--2---:R-:W-:Y:S02]  /*5780*/  FADD.FTZ R114, -R120, 1 ;  /* 0x3f80000078727421 */ /* 0x004fe40000010100 */
[----:B------:R-:W-:Y:S01]  /*5790*/  FMUL.FTZ R119, R19, R122 ;  /* 0x0000007a13777220 */ /* 0x000fe20000410000 */
[----:B------:R-:W-:Y:S01]  /*57a0*/  PRMT R26, R89, 0x7632, R26 ;  /* 0x00007632591a7816 */ /* 0x000fe2000000001a */
[----:B------:R-:W-:Y:S01]  /*57b0*/  FFMA.FTZ R114, R115, R114, 1 ;  /* 0x3f80000073727423 */ /* 0x000fe20000010072 */
[----:B-1----:R-:W-:Y:S02]  /*57c0*/  FADD.FTZ R19, -R27, 1 ;  /* 0x3f8000001b137421 */ /* 0x002fe40000010100 */
[----:B------:R-:W-:Y:S01]  /*57d0*/  SHF.L.U32 R26, R26, 0x10, RZ ;  /* 0x000000101a1a7819 */ /* 0x000fe200000006ff */
[----:B------:R-:W-:Y:S01]  /*57e0*/  FMUL.FTZ R114, R120, R114 ;  /* 0x0000007278727220 */ /* 0x000fe20000410000 */
[----:B------:R-:W-:Y:S01]  /*57f0*/  FFMA.FTZ R19, R121, R19, 1 ;  /* 0x3f80000079137423 */ /* 0x000fe20000010013 */
[----:B------:R-:W-:-:S03]  /*5800*/  FFMA.FTZ R18, R2, R17, R18 ;  /* 0x0000001102127223 */ /* 0x000fc60000010012 */
[----:B------:R-:W-:Y:S01]  /*5810*/  FMUL.FTZ R19, R27, R19 ;  /* 0x000000131b137220 */ /* 0x000fe20000410000 */
[----:B------:R-:W-:Y:S01]  /*5820*/  FMUL.FTZ R27, R26, R114 ;  /* 0x000000721a1b7220 */ /* 0x000fe20000410000 */
[----:B------:R-:W-:Y:S01]  /*5830*/  FFMA.FTZ R101, R33, R101, R18 ;  /* 0x0000006521657223 */ /* 0x000fe20000010012 */
[----:B------:R-:W-:Y:S01]  /*5840*/  SHF.L.U32 R26, R88, 0x10, RZ ;  /* 0x00000010581a7819 */ /* 0x000fe200000006ff */
[----:B------:R-:W-:-:S04]  /*5850*/  FMUL.FTZ R18, R125, R99 ;  /* 0x000000637d127220 */ /* 0x000fc80000410000 */
[----:B------:R-:W-:Y:S01]  /*5860*/  FMUL.FTZ R18, R26, R18 ;  /* 0x000000121a127220 */ /* 0x000fe20000410000 */
[----:B------:R-:W-:-:S05]  /*5870*/  SHF.L.U32 R26, R89, 0x10, RZ ;  /* 0x00000010591a7819 */ /* 0x000fca00000006ff */
[----:B------:R-:W-:Y:S01]  /*5880*/  FMUL.FTZ R19, R26, R19 ;  /* 0x000000131a137220 */ /* 0x000fe20000410000 */
[----:B------:R-:W-:Y:S02]  /*5890*/  SHF.L.U32 R26, R90, 0x10, RZ ;  /* 0x000000105a1a7819 */ /* 0x000fe400000006ff */
[----:B------:R-:W-:-:S03]  /*58a0*/  SHF.L.U32 R114, R91, 0x10, RZ ;  /* 0x000000105b727819 */ /* 0x000fc600000006ff */
[----:B------:R-:W-:Y:S01]  /*58b0*/  FADD.FTZ R26, -R32, R26 ;  /* 0x0000001a201a7221 */ /* 0x000fe20000010100 */
[----:B------:R-:W-:-:S03]  /*58c0*/  PRMT R123, R90, 0x7632, R123 ;  /* 0x000076325a7b7816 */ /* 0x000fc6000000007b */
[----:B------:R-:W-:Y:S01]  /*58d0*/  FMUL.FTZ R115, R3, R26 ;  /* 0x0000001a03737220 */ /* 0x000fe20000410000 */
[----:B------:R-:W-:Y:S01]  /*58e0*/  FADD.FTZ R114, -R32, R114 ;  /* 0x0000007220727221 */ /* 0x000fe20000010100 */
[----:B------:R-:W-:Y:S02]  /*58f0*/  SHF.L.U32 R123, R123, 0x10, RZ ;  /* 0x000000107b7b7819 */ /* 0x000fe400000006ff */
[C---:B------:R-:W-:Y:S01]  /*5900*/  FFMA.FTZ R125, R0.reuse, R115, R21 ;  /* 0x00000073007d7223 */ /* 0x040fe20000010015 */
[----:B------:R-:W-:Y:S01]  /*5910*/  FMUL.FTZ R114, R3, R114 ;  /* 0x0000007203727220 */ /* 0x000fe20000410000 */
[----:B------:R-:W-:Y:S02]  /*5920*/  FMUL.FTZ R120, R0, R18 ;  /* 0x0000001200787220 */ /* 0x000fe40000410000 */
[----:B------:R-:W-:Y:S01]  /*5930*/  FMUL.FTZ R124, R125, -1.4426950216293334961 ;  /* 0xbfb8aa3b7d7c7820 */ /* 0x000fe20000410000 */
[----:B------:R-:W-:Y:S01]  /*5940*/  FADD.FTZ R123, -R32, R123 ;  /* 0x0000007b207b7221 */ /* 0x000fe20000010100 */
[----:B------:R-:W-:Y:S01]  /*5950*/  FFMA.FTZ R26, R2, R114, R20 ;  /* 0x00000072021a7223 */ /* 0x000fe20000010014 */
[----:B------:R-:W-:Y:S01]  /*5960*/  PRMT R99, R88, 0x7632, R99 ;  /* 0x0000763258637816 */ /* 0x000fe20000000063 */
[----:B------:R-:W-:Y:S01]  /*5970*/  FFMA.FTZ R120, R117, R120, R100 ;  /* 0x0000007875787223 */ /* 0x000fe20000010064 */
[----:B------:R-:W-:Y:S01]  /*5980*/  FMUL.FTZ R123, R3, R123 ;  /* 0x0000007b037b7220 */ /* 0x000fe20000410000 */
[----:B------:R-:W0:Y:S01]  /*5990*/  MUFU.EX2 R124, R124 ;  /* 0x0000007c007c7308 */ /* 0x000e220000000800 */
[----:B------:R-:W-:Y:S01]  /*59a0*/  FMUL.FTZ R100, R26, -1.4426950216293334961 ;  /* 0xbfb8aa3b1a647820 */ /* 0x000fe20000410000 */
[----:B------:R-:W-:Y:S01]  /*59b0*/  SHF.L.U32 R99, R99, 0x10, RZ ;  /* 0x0000001063637819 */ /* 0x000fe200000006ff */
[----:B------:R-:W-:-:S04]  /*59c0*/  FFMA.FTZ R121, R23, R123, R22 ;  /* 0x0000007b17797223 */ /* 0x000fc80000010016 */
[----:B------:R-:W-:Y:S01]  /*59d0*/  FMUL.FTZ R119, R99, R119 ;  /* 0x0000007763777220 */ /* 0x000fe20000410000 */
[----:B------:R-:W1:Y:S01]  /*59e0*/  MUFU.EX2 R100, R100 ;  /* 0x0000006400647308 */ /* 0x000e620000000800 */
[----:B------:R-:W-:Y:S02]  /*59f0*/  FMUL.FTZ R99, R121, -1.4426950216293334961 ;  /* 0xbfb8aa3b79637820 */ /* 0x000fe40000410000 */
[----:B------:R-:W-:-:S05]  /*5a00*/  FMUL.FTZ R122, R23, R119 ;  /* 0x00000077177a7220 */ /* 0x000fca0000410000 */
[----:B------:R-:W2:Y:S01]  /*5a10*/  MUFU.EX2 R99, R99 ;  /* 0x0000006300637308 */ /* 0x000ea20000000800 */
[----:B0-----:R-:W-:Y:S01]  /*5a20*/  FADD.FTZ R124, R124, 1 ;  /* 0x3f8000007c7c7421 */ /* 0x001fe20000010000 */
[C---:B------:R-:W-:Y:S01]  /*5a30*/  FFMA.FTZ R120, R24.reuse, R122, R120 ;  /* 0x0000007a18787223 */ /* 0x040fe20000010078 */
[----:B------:R-:W-:Y:S01]  /*5a40*/  FFMA.FTZ R112, R24, R119, R112 ;  /* 0x0000007718707223 */ /* 0x000fe20000010070 */
[----:B------:R-:W-:-:S04]  /*5a50*/  FMUL.FTZ R24, R2, R19 ;  /* 0x0000001302187220 */ /* 0x000fc80000410000 */
[----:B------:R-:W0:Y:S01]  /*5a60*/  MUFU.RCP R124, R124 ;  /* 0x0000007c007c7308 */ /* 0x000e220000001000 */
[----:B-1----:R-:W-:Y:S01]  /*5a70*/  FADD.FTZ R100, R100, 1 ;  /* 0x3f80000064647421 */ /* 0x002fe20000010000 */
[----:B------:R-:W-:-:S06]  /*5a80*/  FFMA.FTZ R24, R116, R24, R120 ;  /* 0x0000001874187223 */ /* 0x000fcc0000010078 */
[----:B------:R1:W3:Y:S01]  /*5a90*/  MUFU.RCP R120, R100 ;  /* 0x0000006400787308 */ /* 0x0002e20000001000 */
[----:B--2---:R-:W-:Y:S01]  /*5aa0*/  FADD.FTZ R99, R99, 1 ;  /* 0x3f80000063637421 */ /* 0x004fe20000010000 */
[-C--:B------:R-:W-:Y:S01]  /*5ab0*/  FFMA.FTZ R4, R25, R27.reuse, R4 ;  /* 0x0000001b19047223 */ /* 0x080fe20000010004 */
[----:B-1----:R-:W-:-:S04]  /*5ac0*/  FMUL.FTZ R100, R33, R27 ;  /* 0x0000001b21647220 */ /* 0x002fc80000410000 */
[----:B------:R-:W-:Y:S01]  /*5ad0*/  FFMA.FTZ R24, R25, R100, R24 ;  /* 0x0000006419187223 */ /* 0x000fe20000010018 */
[----:B------:R-:W-:Y:S01]  /*5ae0*/  PRMT R25, R91, 0x7632, R25 ;  /* 0x000076325b197816 */ /* 0x000fe20000000019 */
[----:B------:R0:W1:Y:S03]  /*5af0*/  MUFU.RCP R100, R99 ;  /* 0x0000006300647308 */ /* 0x0000660000001000 */
[----:B------:R-:W-:Y:S01]  /*5b00*/  SHF.L.U32 R25, R25, 0x10, RZ ;  /* 0x0000001019197819 */ /* 0x000fe200000006ff */
[----:B0-----:R-:W-:-:S04]  /*5b10*/  FADD.FTZ R99, -R124, 1 ;  /* 0x3f8000007c637421 */ /* 0x001fc80000010100 */
[----:B------:R-:W-:Y:S01]  /*5b20*/  FFMA.FTZ R125, R125, R99, 1 ;  /* 0x3f8000007d7d7423 */ /* 0x000fe20000010063 */
[----:B------:R-:W-:Y:S01]  /*5b30*/  FADD.FTZ R99, -R32, R25 ;  /* 0x0000001920637221 */ /* 0x000fe20000010100 */
[----:B---3--:R-:W-:-:S04]  /*5b40*/  FADD.FTZ R25, -R120, 1 ;  /* 0x3f80000078197421 */ /* 0x008fc80000010100 */
[----:B------:R-:W-:Y:S01]  /*5b50*/  FFMA.FTZ R25, R26, R25, 1 ;  /* 0x3f8000001a197423 */ /* 0x000fe20000010019 */
[----:B------:R-:W-:Y:S01]  /*5b60*/  FMUL.FTZ R26, R3, R99 ;  /* 0x00000063031a7220 */ /* 0x000fe20000410000 */
[----:B-1----:R-:W-:-:S04]  /*5b70*/  FADD.FTZ R99, -R100, 1 ;  /* 0x3f80000064637421 */ /* 0x002fc80000010100 */
[----:B------:R-:W-:Y:S01]  /*5b80*/  FFMA.FTZ R121, R121, R99, 1 ;  /* 0x3f80000079797423 */ /* 0x000fe20000010063 */
[----:B------:R-:W-:Y:S01]  /*5b90*/  FFMA.FTZ R99, R33, R26, R98 ;  /* 0x0000001a21637223 */ /* 0x000fe20000010062 */
[----:B------:R-:W-:-:S03]  /*5ba0*/  FFMA.FTZ R101, R0, R18, R101 ;  /* 0x0000001200657223 */ /* 0x000fc60000010065 */
[----:B------:R-:W-:Y:S01]  /*5bb0*/  FMUL.FTZ R122, R99, -1.4426950216293334961 ;  /* 0xbfb8aa3b637a7820 */ /* 0x000fe20000410000 */
[----:B------:R-:W-:Y:S01]  /*5bc0*/  MOV R110, R113 ;  /* 0x00000071006e7202 */ /* 0x000fe20000000f00 */
[----:B------:R-:W-:Y:S01]  /*5bd0*/  FADD.FTZ R113, R109, R119 ;  /* 0x000000776d717221 */ /* 0x000fe20000010000 */
[--C-:B------:R-:W-:Y:S01]  /*5be0*/  FFMA.FTZ R109, R23, R119, R101.reuse ;  /* 0x00000077176d7223 */ /* 0x100fe20000010065 */
[----:B----4-:R-:W-:Y:S02]  /*5bf0*/  PRMT R101, R92, 0x7632, R101 ;  /* 0x000076325c657816 */ /* 0x010fe40000000065 */
[----:B------:R-:W0:Y:S02]  /*5c00*/  MUFU.EX2 R122, R122 ;  /* 0x0000007a007a7308 */ /* 0x000e240000000800 */
[----:B------:R-:W-:Y:S01]  /*5c10*/  SHF.L.U32 R101, R101, 0x10, RZ ;  /* 0x0000001065657819 */ /* 0x000fe200000006ff */
[----:B------:R-:W-:Y:S01]  /*5c20*/  FMUL.FTZ R25, R120, R25 ;  /* 0x0000001978197220 */ /* 0x000fe20000410000 */
[----:B------:R-:W-:-:S03]  /*5c30*/  SHF.L.U32 R120, R92, 0x10, RZ ;  /* 0x000000105c787819 */ /* 0x000fc600000006ff */
[----:B------:R-:W-:Y:S01]  /*5c40*/  FADD.FTZ R101, -R32, R101 ;  /* 0x0000006520657221 */ /* 0x000fe20000010100 */
[----:B------:R-:W-:-:S03]  /*5c50*/  FMUL.FTZ R121, R100, R121 ;  /* 0x0000007964797220 */ /* 0x000fc60000410000 */
[----:B------:R-:W-:Y:S01]  /*5c60*/  FMUL.FTZ R101, R3, R101 ;  /* 0x0000006503657220 */ /* 0x000fe20000410000 */
[----:B------:R-:W-:-:S03]  /*5c70*/  FADD.FTZ R120, -R32, R120 ;  /* 0x0000007820787221 */ /* 0x000fc60000010100 */
[----:B------:R-:W-:Y:S01]  /*5c80*/  FFMA.FTZ R22, R23, R101, R22 ;  /* 0x0000006517167223 */ /* 0x000fe20000010016 */
[----:B0-----:R-:W-:Y:S01]  /*5c90*/  FADD.FTZ R100, R122, 1 ;  /* 0x3f8000007a647421 */ /* 0x001fe20000010000 */
[----:B------:R-:W-:Y:S01]  /*5ca0*/  FMUL.FTZ R124, R124, R125 ;  /* 0x0000007d7c7c7220 */ /* 0x000fe20000410000 */
[----:B------:R-:W-:Y:S01]  /*5cb0*/  FMUL.FTZ R120, R3, R120 ;  /* 0x0000007803787220 */ /* 0x000fe20000410000 */
[----:B------:R-:W-:-:S03]  /*5cc0*/  FMUL.FTZ R125, R22, -1.4426950216293334961 ;  /* 0xbfb8aa3b167d7820 */ /* 0x000fc60000410000 */
[----:B------:R-:W0:Y:S01]  /*5cd0*/  MUFU.RCP R100, R100 ;  /* 0x0000006400647308 */ /* 0x000e220000001000 */
[----:B------:R-:W-:-:S04]  /*5ce0*/  FFMA.FTZ R21, R0, R120, R21 ;  /* 0x0000007800157223 */ /* 0x000fc80000010015 */
[----:B------:R-:W-:-:S03]  /*5cf0*/  FMUL.FTZ R122, R21, -1.4426950216293334961 ;  /* 0xbfb8aa3b157a7820 */ /* 0x000fc60000410000 */
[----:B------:R-:W1:Y:S08]  /*5d00*/  MUFU.EX2 R125, R125 ;  /* 0x0000007d007d7308 */ /* 0x000e700000000800 */
[----:B------:R-:W2:Y:S01]  /*5d10*/  MUFU.EX2 R122, R122 ;  /* 0x0000007a007a7308 */ /* 0x000ea20000000800 */
[----:B0-----:R-:W-:-:S04]  /*5d20*/  FADD.FTZ R119, -R100, 1 ;  /* 0x3f80000064777421 */ /* 0x001fc80000010100 */
[----:B------:R-:W-:Y:S01]  /*5d30*/  FFMA.FTZ R119, R99, R119, 1 ;  /* 0x3f80000063777423 */ /* 0x000fe20000010077 */
[----:B-1----:R-:W-:-:S03]  /*5d40*/  FADD.FTZ R125, R125, 1 ;  /* 0x3f8000007d7d7421 */ /* 0x002fc60000010000 */
[----:B------:R-:W-:Y:S02]  /*5d50*/  FMUL.FTZ R119, R100, R119 ;  /* 0x0000007764777220 */ /* 0x000fe40000410000 */
[----:B------:R-:W0:Y:S01]  /*5d60*/  MUFU.RCP R100, R125 ;  /* 0x0000007d00647308 */ /* 0x000e220000001000 */
[----:B--2---:R-:W-:-:S07]  /*5d70*/  FADD.FTZ R99, R122, 1 ;  /* 0x3f8000007a637421 */ /* 0x004fce0000010000 */
[----:B------:R-:W1:Y:S01]  /*5d80*/  MUFU.RCP R99, R99 ;  /* 0x0000006300637308 */ /* 0x000e620000001000 */
[----:B------:R-:W-:Y:S01]  /*5d90*/  PRMT R122, R94, 0x7632, R122 ;  /* 0x000076325e7a7816 */ /* 0x000fe2000000007a */
[----:B0-----:R-:W-:-:S03]  /*5da0*/  FADD.FTZ R125, -R100, 1 ;  /* 0x3f800000647d7421 */ /* 0x001fc60000010100 */
[----:B------:R-:W-:Y:S01]  /*5db0*/  SHF.L.U32 R122, R122, 0x10, RZ ;  /* 0x000000107a7a7819 */ /* 0x000fe200000006ff */
[----:B------:R-:W-:Y:S01]  /*5dc0*/  FFMA.FTZ R125, R22, R125, 1 ;  /* 0x3f800000167d7423 */ /* 0x000fe2000001007d */
[----:B------:R-:W-:-:S03]  /*5dd0*/  PRMT R22, R95, 0x7632, R22 ;  /* 0x000076325f167816 */ /* 0x000fc60000000016 */
[----:B------:R-:W-:Y:S01]  /*5de0*/  FMUL.FTZ R121, R122, R121 ;  /* 0x000000797a797220 */ /* 0x000fe20000410000 */
[----:B------:R-:W-:Y:S01]  /*5df0*/  SHF.L.U32 R22, R22, 0x10, RZ ;  /* 0x0000001016167819 */ /* 0x000fe200000006ff */
[----:B-1----:R-:W-:-:S04]  /*5e00*/  FADD.FTZ R122, -R99, 1 ;  /* 0x3f800000637a7421 */ /* 0x002fc80000010100 */
[----:B------:R-:W-:Y:S01]  /*5e10*/  FFMA.FTZ R21, R21, R122, 1 ;  /* 0x3f80000015157423 */ /* 0x000fe2000001007a */
[----:B------:R-:W-:Y:S01]  /*5e20*/  FMUL.FTZ R122, R22, R119 ;  /* 0x00000077167a7220 */ /* 0x000fe20000410000 */
[----:B------:R-:W-:Y:S02]  /*5e30*/  MOV R119, R109 ;  /* 0x0000006d00777202 */ /* 0x000fe40000000f00 */
[----:B------:R-:W-:Y:S01]  /*5e40*/  FMUL.FTZ R22, R99, R21 ;  /* 0x0000001563167220 */ /* 0x000fe20000410000 */
[----:B------:R-:W-:Y:S01]  /*5e50*/  FMUL.FTZ R99, R100, R125 ;  /* 0x0000007d64637220 */ /* 0x000fe20000410000 */
[----:B------:R-:W-:Y:S01]  /*5e60*/  MOV R125, R119 ;  /* 0x00000077007d7202 */ /* 0x000fe20000000f00 */
[----:B------:R-:W2:Y:S01]  /*5e70*/  LDL.LU R109, [R1+0x17c] ;  /* 0x00017c00016d7983 */ /* 0x000ea20000300800 */
[----:B------:R-:W-:Y:S02]  /*5e80*/  SHF.L.U32 R119, R93, 0x10, RZ ;  /* 0x000000105d777819 */ /* 0x000fe400000006ff */
[----:B------:R-:W-:-:S03]  /*5e90*/  PRMT R21, R96, 0x7632, R21 ;  /* 0x0000763260157816 */ /* 0x000fc60000000015 */
[----:B------:R-:W-:Y:S01]  /*5ea0*/  FADD.FTZ R119, -R32, R119 ;  /* 0x0000007720777221 */ /* 0x000fe20000010100 */
[----:B------:R-:W-:-:S03]  /*5eb0*/  SHF.L.U32 R21, R21, 0x10, RZ ;  /* 0x0000001015157819 */ /* 0x000fc600000006ff */
[----:B------:R-:W-:Y:S02]  /*5ec0*/  FMUL.FTZ R119, R3, R119 ;  /* 0x0000007703777220 */ /* 0x000fe40000410000 */
[----:B------:R-:W-:Y:S01]  /*5ed0*/  FMUL.FTZ R99, R21, R99 ;  /* 0x0000006315637220 */ /* 0x000fe20000410000 */
[----:B------:R-:W-:Y:S01]  /*5ee0*/  SHF.L.U32 R21, R94, 0x10, RZ ;  /* 0x000000105e157819 */ /* 0x000fe200000006ff */
[----:B------:R-:W-:-:S04]  /*5ef0*/  FFMA.FTZ R100, R2, R119, R20 ;  /* 0x0000007702647223 */ /* 0x000fc80000010014 */
[----:B------:R-:W-:Y:S01]  /*5f00*/  FMUL.FTZ R20, R21, R124 ;  /* 0x0000007c15147220 */ /* 0x000fe20000410000 */
[----:B------:R-:W-:Y:S01]  /*5f10*/  FMUL.FTZ R124, R100, -1.4426950216293334961 ;  /* 0xbfb8aa3b647c7820 */ /* 0x000fe20000410000 */
[----:B------:R-:W-:-:S05]  /*5f20*/  SHF.L.U32 R21, R95, 0x10, RZ ;  /* 0x000000105f157819 */ /* 0x000fca00000006ff */
[----:B------:R-:W0:Y:S01]  /*5f30*/  MUFU.EX2 R124, R124 ;  /* 0x0000007c007c7308 */ /* 0x000e220000000800 */
[----:B------:R-:W-:Y:S01]  /*5f40*/  FMUL.FTZ R21, R21, R25 ;  /* 0x0000001915157220 */ /* 0x000fe20000410000 */
[----:B------:R-:W-:-:S04]  /*5f50*/  FMUL.FTZ R25, R0, R20 ;  /* 0x0000001400197220 */ /* 0x000fc80000410000 */
[----:B------:R-:W-:Y:S01]  /*5f60*/  FFMA.FTZ R24, R115, R25, R24 ;  /* 0x0000001973187223 */ /* 0x000fe20000010018 */
[----:B------:R-:W-:-:S04]  /*5f70*/  FMUL.FTZ R25, R23, R121 ;  /* 0x0000007917197220 */ /* 0x000fc80000410000 */
[----:B------:R-:W-:Y:S01]  /*5f80*/  FFMA.FTZ R24, R123, R25, R24 ;  /* 0x000000197b187223 */ /* 0x000fe20000010018 */
[----:B0-----:R-:W-:Y:S01]  /*5f90*/  FADD.FTZ R25, R124, 1 ;  /* 0x3f8000007c197421 */ /* 0x001fe20000010000 */
[----:B------:R-:W-:-:S04]  /*5fa0*/  FMUL.FTZ R124, R2, R21 ;  /* 0x00000015027c7220 */ /* 0x000fc80000410000 */
[----:B------:R-:W-:Y:S01]  /*5fb0*/  FFMA.FTZ R24, R114, R124, R24 ;  /* 0x0000007c72187223 */ /* 0x000fe20000010018 */
[----:B------:R-:W0:Y:S01]  /*5fc0*/  MUFU.RCP R25, R25 ;  /* 0x0000001900197308 */ /* 0x000e220000001000 */
[----:B------:R-:W-:-:S05]  /*5fd0*/  SHF.L.U32 R124, R96, 0x10, RZ ;  /* 0x00000010607c7819 */ /* 0x000fca00000006ff */
[----:B------:R-:W-:Y:S01]  /*5fe0*/  FMUL.FTZ R22, R124, R22 ;  /* 0x000000167c167220 */ /* 0x000fe20000410000 */
[----:B------:R-:W-:-:S04]  /*5ff0*/  FMUL.FTZ R124, R33, R122 ;  /* 0x0000007a217c7220 */ /* 0x000fc80000410000 */
[----:B------:R-:W-:Y:S01]  /*6000*/  FFMA.FTZ R24, R26, R124, R24 ;  /* 0x0000007c1a187223 */ /* 0x000fe20000010018 */
[----:B------:R-:W-:-:S04]  /*6010*/  FMUL.FTZ R124, R0, R22 ;  /* 0x00000016007c7220 */ /* 0x000fc80000410000 */
[----:B------:R-:W-:Y:S01]  /*6020*/  FFMA.FTZ R24, R120, R124, R24 ;  /* 0x0000007c78187223 */ /* 0x000fe20000010018 */
[----:B0-----:R-:W-:-:S04]  /*6030*/  FADD.FTZ R124, -R25, 1 ;  /* 0x3f800000197c7421 */ /* 0x001fc80000010100 */
[----:B------:R-:W-:Y:S01]  /*6040*/  FFMA.FTZ R124, R100, R124, 1 ;  /* 0x3f800000647c7423 */ /* 0x000fe2000001007c */
[----:B------:R-:W-:-:S04]  /*6050*/  PRMT R100, R93, 0x7632, R100 ;  /* 0x000076325d647816 */ /* 0x000fc80000000064 */
[----:B------:R-:W-:-:S05]  /*6060*/  SHF.L.U32 R100, R100, 0x10, RZ ;  /* 0x0000001064647819 */ /* 0x000fca00000006ff */
[----:B------:R-:W-:-:S04]  /*6070*/  FADD.FTZ R100, -R32, R100 ;  /* 0x0000006420647221 */ /* 0x000fc80000010100 */
[----:B------:R-:W-:Y:S01]  /*6080*/  FMUL.FTZ R100, R3, R100 ;  /* 0x0000006403647220 */ /* 0x000fe20000410000 */
[----:B------:R-:W-:-:S03]  /*6090*/  FMUL.FTZ R25, R25, R124 ;  /* 0x0000007c19197220 */ /* 0x000fc60000410000 */
[----:B------:R-:W-:-:S04]  /*60a0*/  FFMA.FTZ R98, R33, R100, R98 ;  /* 0x0000006421627223 */ /* 0x000fc80000010062 */
[----:B------:R-:W-:-:S06]  /*60b0*/  FMUL.FTZ R124, R98, -1.4426950216293334961 ;  /* 0xbfb8aa3b627c7820 */ /* 0x000fcc0000410000 */
[----:B------:R-:W0:Y:S01]  /*60c0*/  MUFU.EX2 R124, R124 ;  /* 0x0000007c007c7308 */ /* 0x000e220000000800 */
[----:B------:R-:W-:-:S04]  /*60d0*/  FFMA.FTZ R125, R2, R19, R125 ;  /* 0x00000013027d7223 */ /* 0x000fc8000001007d */
[----:B------:R-:W-:-:S04]  /*60e0*/  FFMA.FTZ R125, R33, R27, R125 ;  /* 0x0000001b217d7223 */ /* 0x000fc8000001007d */
[----:B------:R-:W-:-:S04]  /*60f0*/  FFMA.FTZ R125, R0, R20, R125 ;  /* 0x00000014007d7223 */ /* 0x000fc8000001007d */
[----:B------:R-:W-:Y:S01]  /*6100*/  FFMA.FTZ R125, R23, R121, R125 ;  /* 0x00000079177d7223 */ /* 0x000fe2000001007d */
[----:B0-----:R-:W-:-:S03]  /*6110*/  FADD.FTZ R124, R124, 1 ;  /* 0x3f8000007c7c7421 */ /* 0x001fc60000010000 */
[----:B------:R-:W-:-:S03]  /*6120*/  FFMA.FTZ R125, R2, R21, R125 ;  /* 0x00000015027d7223 */ /* 0x000fc6000001007d */
[----:B------:R-:W0:Y:S01]  /*6130*/  MUFU.RCP R124, R124 ;  /* 0x0000007c007c7308 */ /* 0x000e220000001000 */
[----:B------:R-:W-:-:S04]  /*6140*/  FFMA.FTZ R125, R33, R122, R125 ;  /* 0x0000007a217d7223 */ /* 0x000fc8000001007d */
[----:B------:R-:W-:-:S04]  /*6150*/  FFMA.FTZ R125, R0, R22, R125 ;  /* 0x00000016007d7223 */ /* 0x000fc8000001007d */
[CC--:B------:R-:W-:Y:S01]  /*6160*/  FFMA.FTZ R125, R23.reuse, R99.reuse, R125 ;  /* 0x00000063177d7223 */ /* 0x0c0fe2000001007d */
[----:B------:R-:W-:-:S04]  /*6170*/  FMUL.FTZ R23, R23, R99 ;  /* 0x0000006317177220 */ /* 0x000fc80000410000 */
[----:B------:R-:W-:Y:S01]  /*6180*/  FFMA.FTZ R24, R101, R23, R24 ;  /* 0x0000001765187223 */ /* 0x000fe20000010018 */
[----:B0-----:R-:W-:-:S04]  /*6190*/  FADD.FTZ R23, -R124, 1 ;  /* 0x3f8000007c177421 */ /* 0x001fc80000010100 */
[----:B------:R-:W-:Y:S01]  /*61a0*/  FFMA.FTZ R98, R98, R23, 1 ;  /* 0x3f80000062627423 */ /* 0x000fe20000010017 */
[----:B------:R-:W-:-:S03]  /*61b0*/  SHF.L.U32 R23, R97, 0x10, RZ ;  /* 0x0000001061177819 */ /* 0x000fc600000006ff */
[----:B------:R-:W-:Y:S01]  /*61c0*/  FMUL.FTZ R98, R124, R98 ;  /* 0x000000627c627220 */ /* 0x000fe20000410000 */
[----:B------:R-:W-:Y:S01]  /*61d0*/  PRMT R124, R97, 0x7632, R124 ;  /* 0x00007632617c7816 */ /* 0x000fe2000000007c */
[----:B------:R-:W-:-:S03]  /*61e0*/  FMUL.FTZ R23, R23, R25 ;  /* 0x0000001917177220 */ /* 0x000fc60000410000 */
[----:B------:R-:W-:Y:S01]  /*61f0*/  SHF.L.U32 R124, R124, 0x10, RZ ;  /* 0x000000107c7c7819 */ /* 0x000fe200000006ff */
[----:B------:R-:W-:-:S04]  /*6200*/  FMUL.FTZ R25, R2, R23 ;  /* 0x0000001702197220 */ /* 0x000fc80000410000 */
[----:B------:R-:W-:Y:S01]  /*6210*/  FMUL.FTZ R98, R124, R98 ;  /* 0x000000627c627220 */ /* 0x000fe20000410000 */
[----:B------:R-:W-:Y:S01]  /*6220*/  FFMA.FTZ R25, R119, R25, R24 ;  /* 0x0000001977197223 */ /* 0x000fe20000010018 */
[----:B------:R-:W-:Y:S02]  /*6230*/  FFMA.FTZ R24, R2, R23, R125 ;  /* 0x0000001702187223 */ /* 0x000fe4000001007d */
[CC--:B------:R-:W-:Y:S01]  /*6240*/  FMUL.FTZ R124, R33.reuse, R98.reuse ;  /* 0x00000062217c7220 */ /* 0x0c0fe20000410000 */
[----:B------:R-:W3:Y:S01]  /*6250*/  LDL R125, [R1+0x54] ;  /* 0x00005400017d7983 */ /* 0x000ee20000100800 */
[----:B------:R-:W-:Y:S02]  /*6260*/  FFMA.FTZ R24, R33, R98, R24 ;  /* 0x0000006221187223 */ /* 0x000fe40000010018 */
[----:B------:R-:W-:Y:S01]  /*6270*/  FFMA.FTZ R25, R100, R124, R25 ;  /* 0x0000007c64197223 */ /* 0x000fe20000010019 */
[----:B------:R-:W4:Y:S01]  /*6280*/  LDL R33, [R1+0x28] ;  /* 0x0000280001217983 */ /* 0x000f220000100800 */
[----:B------:R-:W-:-:S03]  /*6290*/  FADD.FTZ R27, R111, R27 ;  /* 0x0000001b6f1b7221 */ /* 0x000fc60000010000 */
[----:B------:R-:W2:Y:S04]  /*62a0*/  LDL R124, [R1+0x5c] ;  /* 0x00005c00017c7983 */ /* 0x000ea80000100800 */
[----:B------:R0:W-:Y:S01]  /*62b0*/  STS.64 [R110], R24 ;  /* 0x000000186e007388 */ /* 0x0001e20000000a00 */
[----:B------:R-:W-:Y:S01]  /*62c0*/  FFMA.FTZ R26, R26, R122, R4 ;  /* 0x0000007a1a1a7223 */ /* 0x000fe20000010004 */
[----:B------:R-:W-:Y:S02]  /*62d0*/  FADD.FTZ R27, R27, R122 ;  /* 0x0000007a1b1b7221 */ /* 0x000fe40000010000 */
[----:B0-----:R-:W3:Y:S01]  /*62e0*/  LDL.LU R110, [R1+0x178] ;  /* 0x00017800016e7983 */ /* 0x001ee20000300800 */
[----:B------:R-:W-:Y:S01]  /*62f0*/  FFMA.FTZ R24, R123, R121, R112 ;  /* 0x000000797b187223 */ /* 0x000fe20000010070 */
[----:B------:R-:W-:-:S02]  /*6300*/  FADD.FTZ R25, R113, R121 ;  /* 0x0000007971197221 */ /* 0x000fc40000010000 */
[----:B------:R-:W2:Y:S04]  /*6310*/  LDL.LU R111, [R1+0x174] ;  /* 0x00017400016f7983 */ /* 0x000ea80000300800 */
[----:B------:R-:W4:Y:S04]  /*6320*/  LDL.LU R112, [R1+0x68] ;  /* 0x0000680001707983 */ /* 0x000f280000300800 */
[----:B------:R-:W3:Y:S01]  /*6330*/  LDL R123, [R1+0x60] ;  /* 0x00006000017b7983 */ /* 0x000ee20000100800 */
[----:B------:R-:W-:-:S03]  /*6340*/  FFMA.FTZ R24, R101, R99, R24 ;  /* 0x0000006365187223 */ /* 0x000fc60000010018 */
[----:B------:R-:W4:Y:S01]  /*6350*/  LDL.LU R113, [R1+0x170] ;  /* 0x0001700001717983 */ /* 0x000f220000300800 */
[----:B------:R-:W-:-:S03]  /*6360*/  FADD.FTZ R25, R25, R99 ;  /* 0x0000006319197221 */ /* 0x000fc60000010000 */
[----:B------:R-:W2:Y:S01]  /*6370*/  LDL.LU R121, [R1+0x74] ;  /* 0x0000740001797983 */ /* 0x000ea20000300800 */
[----:B------:R-:W-:-:S03]  /*6380*/  FFMA.FTZ R26, R100, R98, R26 ;  /* 0x00000062641a7223 */ /* 0x000fc6000001001a */
[----:B------:R-:W3:Y:S04]  /*6390*/  LDL.LU R4, [R1+0x16c] ;  /* 0x00016c0001047983 */ /* 0x000ee80000300800 */
[----:B------:R-:W2:Y:S04]  /*63a0*/  LDL R122, [R1+0x58] ;  /* 0x00005800017a7983 */ /* 0x000ea80000100800 */
[----:B------:R-:W2:Y:S04]  /*63b0*/  LDL.LU R101, [R1+0x6c] ;  /* 0x00006c0001657983 */ /* 0x000ea80000300800 */
[----:B------:R-:W3:Y:S04]  /*63c0*/  LDL.LU R99, [R1+0x70] ;  /* 0x0000700001637983 */ /* 0x000ee80000300800 */
[----:B------:R-:W4:Y:S01]  /*63d0*/  LDL R100, [R1+0x24] ;  /* 0x0000240001647983 */ /* 0x000f220000100800 */
[----:B------:R-:W-:Y:S01]  /*63e0*/  FADD.FTZ R27, R27, R98 ;  /* 0x000000621b1b7221 */ /* 0x000fe20000010000 */
[----:B------:R-:W-:Y:S01]  /*63f0*/  UIADD3 UR15, UP0, UR10, 0x12, URZ ;  /* 0x000000120a0f7890 */ /* 0x000fe2000ff1e03f */
[----:B------:R-:W-:Y:S01]  /*6400*/  BAR.SYNC.DEFER_BLOCKING 0x0 ;  /* 0x0000000000007b1d */ /* 0x000fe20000010000 */
[----:B----4-:R-:W-:-:S05]  /*6410*/  FFMA.FTZ R100, R100, R113, R112 ;  /* 0x0000007164647223 */ /* 0x010fca0000010070 */
[----:B------:R-:W4:Y:S04]  /*6420*/  LDL.LU R112, [R1+0x168] ;  /* 0x0001680001707983 */ /* 0x000f280000300800 */
[----:B------:R-:W4:Y:S01]  /*6430*/  LDL R98, [R1+0x50] ;  /* 0x0000500001627983 */ /* 0x000f220000100800 */
[----:B---3--:R-:W-:Y:S01]  /*6440*/  FFMA.FTZ R33, R33, R4, R99 ;  /* 0x0000000421217223 */ /* 0x008fe20000010063 */
[----:B--2---:R-:W-:Y:S01]  /*6450*/  FADD.FTZ R99, R4, R121 ;  /* 0x0000007904637221 */ /* 0x004fe20000010000 */
[----:B------:R-:W-:Y:S01]  /*6460*/  FADD.FTZ R101, R113, R101 ;  /* 0x0000006571657221 */ /* 0x000fe20000010000 */
[----:B------:R-:W-:-:S03]  /*6470*/  FFMA.FTZ R100, R122, R111, R100 ;  /* 0x0000006f7a647223 */ /* 0x000fc60000010064 */
[----:B------:R-:W-:Y:S01]  /*6480*/  FADD.FTZ R101, R101, R111 ;  /* 0x0000006f65657221 */ /* 0x000fe20000010000 */
[----:B------:R-:W-:-:S03]  /*6490*/  FFMA.FTZ R100, R124, R109, R100 ;  /* 0x0000006d7c647223 */ /* 0x000fc60000010064 */
[----:B------:R-:W-:Y:S01]  /*64a0*/  FADD.FTZ R101, R101, R109 ;  /* 0x0000006d65657221 */ /* 0x000fe20000010000 */
[----:B------:R-:W-:Y:S02]  /*64b0*/  FFMA.FTZ R100, R47, R107, R100 ;  /* 0x0000006b2f647223 */ /* 0x000fe40000010064 */
[----:B------:R0:W5:Y:S01]  /*64c0*/  LDL.LU R47, [R1+0x164] ;  /* 0x00016400012f7983 */ /* 0x0001620000300800 */
[----:B------:R-:W-:Y:S01]  /*64d0*/  FADD.FTZ R101, R101, R107 ;  /* 0x0000006b65657221 */ /* 0x000fe20000010000 */
[----:B------:R-:W-:-:S03]  /*64e0*/  FFMA.FTZ R100, R43, R105, R100 ;  /* 0x000000692b647223 */ /* 0x000fc60000010064 */
        /* <DEDUP_REMOVED lines=17> */
[----:B------:R-:W-:Y:S01]  /*6600*/  FFMA.FTZ R100, R116, R19, R100 ;  /* 0x0000001374647223 */ /* 0x000fe20000010064 */
[----:B------:R-:W1:Y:S02]  /*6610*/  S2R R121, SR_TID.X ;  /* 0x0000000000797919 */ /* 0x000e640000002100 */
[----:B------:R-:W-:Y:S01]  /*6620*/  FADD.FTZ R101, R101, R19 ;  /* 0x0000001365657221 */ /* 0x000fe20000010000 */
[----:B------:R-:W-:-:S03]  /*6630*/  FFMA.FTZ R100, R114, R21, R100 ;  /* 0x0000001572647223 */ /* 0x000fc60000010064 */
[----:B------:R-:W-:Y:S01]  /*6640*/  FADD.FTZ R101, R101, R21 ;  /* 0x0000001565657221 */ /* 0x000fe20000010000 */
[----:B------:R-:W-:Y:S01]  /*6650*/  UIADD3.X UR16, URZ, UR5, URZ, UP0, !UPT ;  /* 0x000000053f107290 */ /* 0x000fe200087fe43f */
[----:B------:R-:W-:Y:S01]  /*6660*/  FFMA.FTZ R124, R119, R23, R100 ;  /* 0x00000017777c7223 */ /* 0x000fe20000010064 */
[----:B------:R-:W-:-:S04]  /*6670*/  UISETP.GE.U32.AND UP0, UPT, UR15, UR22, UPT ;  /* 0x000000160f00728c */ /* 0x000fc8000bf06070 */
[----:B------:R-:W-:-:S06]  /*6680*/  UISETP.GE.AND.EX UP0, UPT, UR16, UR11, UPT, UP0 ;  /* 0x0000000b1000728c */ /* 0x000fcc000bf06300 */
[----:B------:R-:W-:Y:S02]  /*6690*/  PLOP3.LUT P0, PT, PT, PT, UP0, 0x80, 0x0 ;  /* 0x000000000000781c */ /* 0x000fe40003f0f008 */
[C---:B-1----:R-:W-:Y:S02]  /*66a0*/  ISETP.GT.U32.AND P2, PT, R121.reuse, 0xf, PT ;  /* 0x0000000f7900780c */ /* 0x042fe40003f44070 */
[----:B------:R-:W-:Y:S01]  /*66b0*/  LOP3.LUT P1, RZ, R121, 0xfffffff1, RZ, 0xc0, !PT ;  /* 0xfffffff179ff7812 */ /* 0x000fe2000782c0ff */
[----:B----4-:R-:W-:Y:S01]  /*66c0*/  FADD.FTZ R99, R99, R112 ;  /* 0x0000007063637221 */ /* 0x010fe20000010000 */
        /* <DEDUP_REMOVED lines=8> */
[----:B------:R0:W5:Y:S01]  /*6750*/  LDL.LU R46, [R1+0x160] ;  /* 0x00016000012e7983 */ /* 0x0001620000300800 */
[----:B------:R-:W-:Y:S02]  /*6760*/  FFMA.FTZ R33, R42, R104, R33 ;  /* 0x000000682a217223 */ /* 0x000fe40000010021 */
[----:B------:R-:W-:Y:S01]  /*6770*/  FADD.FTZ R99, R99, R102 ;  /* 0x0000006663637221 */ /* 0x000fe20000010000 */
[----:B------:R0:W5:Y:S01]  /*6780*/  LDL.LU R43, [R1+0x15c] ;  /* 0x00015c00012b7983 */ /* 0x0001620000300800 */
[----:B------:R-:W-:Y:S02]  /*6790*/  FFMA.FTZ R33, R44, R102, R33 ;  /* 0x000000662c217223 */ /* 0x000fe40000010021 */
[----:B------:R-:W-:Y:S01]  /*67a0*/  FADD.FTZ R99, R99, R6 ;  /* 0x0000000663637221 */ /* 0x000fe20000010000 */
[----:B------:R0:W5:Y:S01]  /*67b0*/  LDL.LU R42, [R1+0x158] ;  /* 0x00015800012a7983 */ /* 0x0001620000300800 */
[----:B------:R-:W-:-:S02]  /*67c0*/  FFMA.FTZ R33, R40, R6, R33 ;  /* 0x0000000628217223 */ /* 0x000fc40000010021 */
        /* <DEDUP_REMOVED lines=20> */
[----:B------:R-:W-:-:S03]  /*6910*/  FFMA.FTZ R33, R115, R20, R33 ;  /* 0x0000001473217223 */ /* 0x000fc60000010021 */
[----:B------:R0:W5:Y:S01]  /*6920*/  LDL.LU R36, [R1+0x138] ;  /* 0x0001380001247983 */ /* 0x0001620000300800 */
[----:B------:R-:W-:Y:S01]  /*6930*/  FADD.FTZ R98, R99, R22 ;  /* 0x0000001663627221 */ /* 0x000fe20000010000 */
[----:B------:R-:W-:Y:S02]  /*6940*/  FFMA.FTZ R123, R120, R22, R33 ;  /* 0x00000016787b7223 */ /* 0x000fe40000010021 */
[----:B------:R0:W5:Y:S01]  /*6950*/  LDL.LU R35, [R1+0x134] ;  /* 0x0001340001237983 */ /* 0x0001620000300800 */
[----:B------:R-:W-:-:S03]  /*6960*/  FADD.FTZ R125, R101, R23 ;  /* 0x00000017657d7221 */ /* 0x000fc60000010000 */
[----:B------:R0:W5:Y:S04]  /*6970*/  LDL.LU R34, [R1+0x130] ;  /* 0x0001300001227983 */ /* 0x0001680000300800 */
[----:B------:R0:W5:Y:S04]  /*6980*/  LDL.LU R31, [R1+0x12c] ;  /* 0x00012c00011f7983 */ /* 0x0001680000300800 */
[----:B------:R0:W5:Y:S04]  /*6990*/  LDL.LU R30, [R1+0x128] ;  /* 0x00012800011e7983 */ /* 0x0001680000300800 */
[----:B------:R0:W5:Y:S04]  /*69a0*/  LDL.LU R29, [R1+0x124] ;  /* 0x00012400011d7983 */ /* 0x0001680000300800 */
[----:B------:R0:W5:Y:S04]  /*69b0*/  LDL.LU R28, [R1+0x120] ;  /* 0x00012000011c7983 */ /* 0x0001680000300800 */
[----:B------:R0:W-:Y:S04]  /*69c0*/  STL [R1+0x70], R123 ;  /* 0x0000707b01007387 */ /* 0x0001e80000100800 */
[----:B------:R0:W-:Y:S04]  /*69d0*/  STL [R1+0x74], R98 ;  /* 0x0000746201007387 */ /* 0x0001e80000100800 */
[----:B------:R0:W-:Y:S01]  /*69e0*/  STL.64 [R1+0x68], R124 ;  /* 0x0000687c01007387 */ /* 0x0001e20000100a00 */
[----:B------:R-:W-:Y:S05]  /*69f0*/  @!P0 BRA `(.L_x_1467) ;  /* 0x0000000000dc8947 */ /* 0x000fea0003800000 */
[----:B------:R-:W1:Y:S01]  /*6a00*/  S2R R122, SR_TID.X ;  /* 0x00000000007a7919 */ /* 0x000e620000002100 */
[----:B------:R2:W-:Y:S04]  /*6a10*/  STL.64 [R1+0x120], R2 ;  /* 0x0001200201007387 */ /* 0x0005e80000100a00 */
[----:B------:R-:W3:Y:S04]  /*6a20*/  LDL R101, [R1+0x114] ;  /* 0x0001140001657983 */ /* 0x000ee80000100800 */
[----:B------:R-:W4:Y:S01]  /*6a30*/  LDL R99, [R1+0x110] ;  /* 0x0001100001637983 */ /* 0x000f220000100800 */
[----:B--2---:R-:W-:-:S02]  /*6a40*/  MOV R2, R123 ;  /* 0x0000007b00027202 */ /* 0x004fc40000000f00 */
[----:B------:R-:W-:Y:S02]  /*6a50*/  MOV R3, R98 ;  /* 0x0000006200037202 */ /* 0x000fe40000000f00 */
[----:B0-----:R-:W2:Y:S01]  /*6a60*/  LDL R98, [R1+0x10c] ;  /* 0x00010c0001627983 */ /* 0x001ea20000100800 */
[C---:B-1----:R-:W-:Y:S02]  /*6a70*/  SHF.L.U32 R33, R122.reuse, 0x1, RZ ;  /* 0x000000017a217819 */ /* 0x042fe400000006ff */
[----:B------:R-:W-:Y:S02]  /*6a80*/  LEA R123, R122, UR12, 0x5 ;  /* 0x0000000c7a7b7c11 */ /* 0x000fe4000f8e28ff */
[----:B------:R-:W-:-:S04]  /*6a90*/  LOP3.LUT R33, R33, 0x18, RZ, 0xc0, !PT ;  /* 0x0000001821217812 */ /* 0x000fc800078ec0ff */
[----:B------:R-:W-:-:S05]  /*6aa0*/  IADD3 R33, R123, R33, RZ ;  /* 0x000000217b217210 */ /* 0x000fca0007ffe0ff */
[----:B------:R0:W-:Y:S04]  /*6ab0*/  STS.64 [R33], R2 ;  /* 0x0000000221007388 */ /* 0x0001e80000000a00 */
[----:B0-----:R1:W5:Y:S04]  /*6ac0*/  LDL.LU.64 R2, [R1+0x120] ;  /* 0x0001200001027983 */ /* 0x0013680000300a00 */
[----:B------:R-:W2:Y:S01]  /*6ad0*/  LDL R33, [R1+0x108] ;  /* 0x0001080001217983 */ /* 0x000ea20000100800 */
[----:B------:R-:W-:-:S04]  /*6ae0*/  SHF.R.S32.HI R123, RZ, 0x1f, R122 ;  /* 0x0000001fff7b7819 */ /* 0x000fc8000001147a */
[----:B------:R-:W-:-:S04]  /*6af0*/  LEA.HI R123, R123, R122, RZ, 0x2 ;  /* 0x0000007a7b7b7211 */ /* 0x000fc800078f10ff */
[----:B------:R-:W-:-:S04]  /*6b00*/  SHF.R.S32.HI R123, RZ, 0x2, R123 ;  /* 0x00000002ff7b7819 */ /* 0x000fc8000001147b */
[----:B------:R-:W-:Y:S02]  /*6b10*/  LEA R100, R123, UR12, 0x5 ;  /* 0x0000000c7b647c11 */ /* 0x000fe4000f8e28ff */
[C---:B------:R-:W-:Y:S02]  /*6b20*/  SHF.L.U32 R123, R122.reuse, 0x1, RZ ;  /* 0x000000017a7b7819 */ /* 0x040fe400000006ff */
[----:B------:R-:W-:Y:S02]  /*6b30*/  LEA R122, R122, UR12, 0x5 ;  /* 0x0000000c7a7a7c11 */ /* 0x000fe4000f8e28ff */
[----:B------:R-:W-:-:S04]  /*6b40*/  LOP3.LUT R123, R123, 0x18, RZ, 0xc, !PT ;  /* 0x000000187b7b7812 */ /* 0x000fc800078e0cff */
[----:B------:R-:W-:Y:S01]  /*6b50*/  IADD3 R122, R122, R123, RZ ;  /* 0x0000007b7a7a7210 */ /* 0x000fe20007ffe0ff */
[----:B------:R-:W-:Y:S01]  /*6b60*/  UIMAD UR5, UR17, 0x780, UR20 ;  /* 0x00000780110578a4 */ /* 0x000fe2000f8e0214 */
[----:B---3--:R-:W-:Y:S04]  /*6b70*/  STS.64 [R101], R24 ;  /* 0x0000001865007388 */ /* 0x008fe80000000a00 */
[----:B----4-:R0:W-:Y:S04]  /*6b80*/  STS.64 [R99], R124 ;  /* 0x0000007c63007388 */ /* 0x0101e80000000a00 */
[----:B------:R-:W-:Y:S01]  /*6b90*/  STS.64 [R122], R26 ;  /* 0x0000001a7a007388 */ /* 0x000fe20000000a00 */
[-C--:B--2---:R-:W-:Y:S01]  /*6ba0*/  LEA R98, R98, R100.reuse, 0x3 ;  /* 0x0000006462627211 */ /* 0x084fe200078e18ff */
[----:B------:R-:W-:Y:S08]  /*6bb0*/  BAR.SYNC.DEFER_BLOCKING 0x0 ;  /* 0x0000000000007b1d */ /* 0x000ff00000010000 */
[----:B0-----:R-:W0:Y:S01]  /*6bc0*/  LDC.64 R124, c[0x0][0x260] ;  /* 0x00009800ff7c7b82 */ /* 0x001e220000000a00 */
[----:B------:R-:W2:Y:S01]  /*6bd0*/  LDS.64 R98, [R98] ;  /* 0x0000000062627984 */ /* 0x000ea20000000a00 */
[----:B------:R-:W-:-:S06]  /*6be0*/  LEA R100, R33, R100, 0x3 ;  /* 0x0000006421647211 */ /* 0x000fcc00078e18ff */
[----:B------:R-:W3:Y:S01]  /*6bf0*/  LDS.64 R100, [R100+0x1e00] ;  /* 0x001e000064647984 */ /* 0x000ee20000000a00 */
[----:B------:R-:W-:-:S04]  /*6c00*/  IADD3 R33, R121, UR5, RZ ;  /* 0x0000000579217c10 */ /* 0x000fc8000fffe0ff */
[----:B------:R-:W-:Y:S01]  /*6c10*/  SHF.L.U32 R33, R33, 0x1, RZ ;  /* 0x0000000121217819 */ /* 0x000fe200000006ff */
        /* <DEDUP_REMOVED lines=9> */
[----:B------:R-:W-:-:S05]  /*6cb0*/  IADD3 R122, R33, 0x3c0, RZ ;  /* 0x000003c0217a7810 */ /* 0x000fca0007ffe0ff */
        /* <DEDUP_REMOVED lines=10> */
[----:B------:R1:W-:Y:S02]  /*6d60*/  STG.E.64 desc[UR18][R122.64+0x4800], R100 ;  /* 0x004800647a007986 */ /* 0x0003e4000c101b12 */
.L_x_1467:
[----:B0-----:R-:W0:Y:S01]  /*6d70*/  S2R R124, SR_TID.X ;  /* 0x00000000007c7919 */ /* 0x001e220000002100 */
[----:B------:R-:W-:Y:S01]  /*6d80*/  BSSY B0, `(.L_x_1468) ;  /* 0x0000136000007945 */ /* 0x000fe20003800000 */
[----:B------:R-:W-:-:S03]  /*6d90*/  CS2R R98, SRZ ;  /* 0x0000000000627805 */ /* 0x000fc6000001ff00 */
[----:B------:R-:W-:Y:S05]  /*6da0*/  @P2 BRA `(.L_x_1469) ;  /* 0x0000001000cc2947 */ /* 0x000fea0003800000 */
[----:B------:R-:W-:Y:S01]  /*6db0*/  USHF.L.U32 UR5, UR10, 0x3, URZ ;  /* 0x000000030a057899 */ /* 0x000fe2000800063f */
[----:B------:R-:W-:Y:S01]  /*6dc0*/  HFMA2.MMA R98, -RZ, RZ, 0, 7.152557373046875e-06 ;  /* 0x00000078ff627435 */ /* 0x000fe200000001ff */
[----:B------:R-:W-:Y:S02]  /*6dd0*/  SHF.R.U32.HI R33, RZ, 0x1, R121 ;  /* 0x00000001ff217819 */ /* 0x000fe40000011679 */
[----:B------:R-:W-:Y:S01]  /*6de0*/  ULOP3.LUT UR5, UR5, 0x8, URZ, 0xc0, !UPT ;  /* 0x0000000805057892 */ /* 0x000fe2000f8ec03f */
[----:B------:R-:W-:Y:S02]  /*6df0*/  MOV R99, 0x18 ;  /* 0x0000001800637802 */ /* 0x000fe40000000f00 */
[----:B0-----:R-:W-:-:S03]  /*6e00*/  SHF.L.U32 R121, R124, 0x3, RZ ;  /* 0x000000037c797819 */ /* 0x001fc600000006ff */
[----:B------:R-:W-:Y:S02]  /*6e10*/  IADD3 R33, R33, UR5, RZ ;  /* 0x0000000521217c10 */ /* 0x000fe4000fffe0ff */
[----:B------:R-:W-:-:S03]  /*6e20*/  LOP3.LUT R121, R121, 0x8, RZ, 0xc0, !PT ;  /* 0x0000000879797812 */ /* 0x000fc600078ec0ff */
[----:B------:R-:W-:-:S05]  /*6e30*/  IMAD R33, R33, R98, -UR20 ;  /* 0x8000001421217e24 */ /* 0x000fca000f8e0262 */
[----:B------:R-:W-:-:S04]  /*6e40*/  SHF.R.S32.HI R98, RZ, 0x1f, R33 ;  /* 0x0000001fff627819 */ /* 0x000fc80000011421 */
[----:B------:R-:W-:-:S04]  /*6e50*/  LEA.HI R98, R98, R33, RZ, 0x2 ;  /* 0x0000002162627211 */ /* 0x000fc800078f10ff */
[----:B------:R-:W-:-:S05]  /*6e60*/  SHF.R.S32.HI R98, RZ, 0x2, R98 ;  /* 0x00000002ff627819 */ /* 0x000fca0000011462 */
[----:B------:R-:W-:Y:S01]  /*6e70*/  IMAD R98, R98, R99, UR13 ;  /* 0x0000000d62627e24 */ /* 0x000fe2000f8e0263 */
[----:B------:R-:W-:-:S04]  /*6e80*/  IADD3 R99, R33, 0x4, RZ ;  /* 0x0000000421637810 */ /* 0x000fc80007ffe0ff */
[----:B-1----:R-:W-:Y:S02]  /*6e90*/  SHF.R.S32.HI R100, RZ, 0x1f, R99 ;  /* 0x0000001fff647819 */ /* 0x002fe40000011463 */
[----:B------:R-:W-:Y:S02]  /*6ea0*/  IADD3 R98, R98, R121, RZ ;  /* 0x0000007962627210 */ /* 0x000fe40007ffe0ff */
[----:B------:R-:W-:Y:S01]  /*6eb0*/  LEA.HI R100, R100, R99, RZ, 0x2 ;  /* 0x0000006364647211 */ /* 0x000fe200078f10ff */
[----:B------:R-:W-:-:S03]  /*6ec0*/  HFMA2.MMA R99, -RZ, RZ, 0, 1.430511474609375e-06 ;  /* 0x00000018ff637435 */ /* 0x000fc600000001ff */
[----:B------:R-:W-:-:S07]  /*6ed0*/  SHF.R.S32.HI R100, RZ, 0x2, R100 ;  /* 0x00000002ff647819 */ /* 0x000fce0000011464 */
[----:B------:R-:W-:Y:S02]  /*6ee0*/  IMAD R100, R100, R99, UR13 ;  /* 0x0000000d64647e24 */ /* 0x000fe4000f8e0263 */
[----:B------:R-:W0:Y:S03]  /*6ef0*/  LDS.64 R98, [R98] ;  /* 0x0000000062627984 */ /* 0x000e260000000a00 */
[----:B------:R-:W-:-:S06]  /*6f00*/  IADD3 R100, R121, R100, RZ ;  /* 0x0000006479647210 */ /* 0x000fcc0007ffe0ff */
        /* <DEDUP_REMOVED lines=285> */
.L_x_1469:
[----:B------:R-:W-:Y:S05]  /*80e0*/  BSYNC B0 ;  /* 0x0000000000007941 */ /* 0x000fea0003800000 */
.L_x_1468:
[----:B------:R-:W2:Y:S01]  /*80f0*/  LDL R125, [R1+0x118] ;  /* 0x00011800017d7983 */ /* 0x000ea20000100800 */
[----:B-1----:R-:W1:Y:S01]  /*8100*/  @!P1 LDC R122, c[0x0][0x10] ;  /* 0x00000400ff7a9b82 */ /* 0x002e620000000800 */
[----:B------:R-:W-:Y:S01]  /*8110*/  MOV R123, UR4 ;  /* 0x00000004007b7c02 */ /* 0x000fe20008000f00 */
[----:B------:R-:W-:Y:S01]  /*8120*/  UISETP.GE.U32.AND UP0, UPT, UR15, UR22, UPT ;  /* 0x000000160f00728c */ /* 0x000fe2000bf06070 */
[----:B------:R-:W3:Y:S01]  /*8130*/  SHFL.BFLY PT, R121, R98, 0x1, 0x1f ;  /* 0x0c201f0062797f89 */ /* 0x000ee200000e0000 */
[----:B-----5:R-:W-:Y:S02]  /*8140*/  PRMT R30, R28, 0x7632, R30 ;  /* 0x000076321c1e7816 */ /* 0x020fe4000000001e */
[----:B------:R-:W-:Y:S01]  /*8150*/  UISETP.GE.AND.EX UP0, UPT, UR16, UR11, UPT, UP0 ;  /* 0x0000000b1000728c */ /* 0x000fe2000bf06300 */
[----:B------:R-:W4:Y:S01]  /*8160*/  SHFL.BFLY PT, R33, R99, 0x1, 0x1f ;  /* 0x0c201f0063217f89 */ /* 0x000f2200000e0000 */
[----:B------:R-:W0:Y:S01]  /*8170*/  @!P1 LDC.64 R100, c[0x0][0x260] ;  /* 0x00009800ff649b82 */ /* 0x000e220000000a00 */
[----:B------:R-:W-:-:S02]  /*8180*/  PRMT R95, R29, 0x7632, R95 ;  /* 0x000076321d5f7816 */ /* 0x000fc4000000005f */
[----:B------:R-:W-:Y:S02]  /*8190*/  PRMT R31, R31, 0x7632, R31 ;  /* 0x000076321f1f7816 */ /* 0x000fe4000000001f */
[----:B------:R-:W-:Y:S02]  /*81a0*/  PRMT R34, R34, 0x7632, R34 ;  /* 0x0000763222227816 */ /* 0x000fe40000000022 */
[----:B------:R-:W-:Y:S02]  /*81b0*/  PRMT R35, R35, 0x7632, R35 ;  /* 0x0000763223237816 */ /* 0x000fe40000000023 */
[----:B------:R-:W-:Y:S02]  /*81c0*/  PRMT R38, R38, 0x7632, R38 ;  /* 0x0000763226267816 */ /* 0x000fe40000000026 */
[----:B------:R-:W-:Y:S02]  /*81d0*/  PRMT R39, R39, 0x7632, R39 ;  /* 0x0000763227277816 */ /* 0x000fe40000000027 */
[----:B------:R-:W-:-:S02]  /*81e0*/  PRMT R36, R36, 0x7632, R36 ;  /* 0x0000763224247816 */ /* 0x000fc40000000024 */
[----:B------:R-:W-:Y:S01]  /*81f0*/  PRMT R37, R37, 0x7632, R37 ;  /* 0x0000763225257816 */ /* 0x000fe20000000025 */
[----:B-1----:R-:W-:Y:S01]  /*8200*/  @!P1 IMAD R122, R122, R123, UR14 ;  /* 0x0000000e7a7a9e24 */ /* 0x002fe2000f8e027b */
[----:B------:R-:W-:Y:S01]  /*8210*/  PRMT R44, R44, 0x7632, R44 ;  /* 0x000076322c2c7816 */ /* 0x000fe2000000002c */
[----:B---3--:R-:W-:Y:S01]  /*8220*/  FADD.FTZ R98, R121, R98 ;  /* 0x0000006279627221 */ /* 0x008fe20000010000 */
[----:B------:R-:W-:Y:S02]  /*8230*/  PRMT R45, R45, 0x7632, R45 ;  /* 0x000076322d2d7816 */ /* 0x000fe4000000002d */
[----:B------:R-:W-:Y:S01]  /*8240*/  PRMT R40, R40, 0x7632, R40 ;  /* 0x0000763228287816 */ /* 0x000fe20000000028 */
[----:B----4-:R-:W-:Y:S01]  /*8250*/  FADD.FTZ R99, R33, R99 ;  /* 0x0000006321637221 */ /* 0x010fe20000010000 */
        /* <DEDUP_REMOVED lines=53> */
[----:B--2---:R-:W-:-:S04]  /*85b0*/  @!P1 LEA R122, R122, R125, 0x6 ;  /* 0x0000007d7a7a9211 */ /* 0x004fc800078e30ff */
[----:B------:R-:W-:-:S05]  /*85c0*/  @!P1 SHF.L.U32 R122, R122, 0x1, RZ ;  /* 0x000000017a7a9819 */ /* 0x000fca00000006ff */
[----:B0-----:R-:W-:-:S05]  /*85d0*/  @!P1 IMAD.WIDE.U32 R100, R122, 0x4, R100 ;  /* 0x000000047a649825 */ /* 0x001fca00078e0064 */
[----:B------:R0:W-:Y:S01]  /*85e0*/  @!P1 STG.E.64 desc[UR18][R100.64], R98 ;  /* 0x0000006264009986 */ /* 0x0001e2000c101b12 */
[----:B------:R-:W-:Y:S02]  /*85f0*/  PLOP3.LUT P1, PT, PT, PT, UP0, 0x80, 0x0 ;  /* 0x000000000000781c */ /* 0x000fe40003f2f008 */
[----:B0-----:R-:W-:Y:S02]  /*8600*/  PRMT R99, R95, 0x7632, R99 ;  /* 0x000076325f637816 */ /* 0x001fe40000000063 */
[----:B------:R-:W-:Y:S02]  /*8610*/  PRMT R101, R96, 0x7632, R101 ;  /* 0x0000763260657816 */ /* 0x000fe40000000065 */
[----:B------:R-:W-:-:S07]  /*8620*/  PRMT R100, R97, 0x7632, R100 ;  /* 0x0000763261647816 */ /* 0x000fce0000000064 */
[----:B------:R-:W-:Y:S05]  /*8630*/  @P1 BRA `(.L_x_1470) ;  /* 0x00000000005c1947 */ /* 0x000fea0003800000 */
        /* <DEDUP_REMOVED lines=12> */
.L_x_1472:
        /* <DEDUP_REMOVED lines=8> */
.L_x_1471:
[----:B------:R-:W-:Y:S05]  /*8780*/  WARPSYNC.ALL ;  /* 0x0000000000007948 */ /* 0x000fea0003800000 */
[----:B------:R-:W-:Y:S06]  /*8790*/  BAR.SYNC.DEFER_BLOCKING 0x0 ;  /* 0x0000000000007b1d */ /* 0x000fec0000010000 */
[----:B------:R-:W-:Y:S05]  /*87a0*/  BRA `(.L_x_1473) ;  /* 0x0000000000547947 */ /* 0x000fea0003800000 */
.L_x_1470:
[----:B------:R-:W0:Y:S01]  /*87b0*/  S2R R28, SR_TID.X ;  /* 0x00000000001c7919 */ /* 0x000e220000002100 */
[----:B------:R-:W-:Y:S01]  /*87c0*/  BAR.SYNC.DEFER_BLOCKING 0x0 ;  /* 0x0000000000007b1d */ /* 0x000fe20000010000 */
[----:B0-----:R-:W-:-:S13]  /*87d0*/  ISETP.NE.AND P1, PT, R28, RZ, PT ;  /* 0x000000ff1c00720c */ /* 0x001fda0003f25270 */
        /* <DEDUP_REMOVED lines=8> */
.L_x_1475:
        /* <DEDUP_REMOVED lines=8> */
.L_x_1474:
[----:B------:R-:W-:Y:S05]  /*88e0*/  WARPSYNC.ALL ;  /* 0x0000000000007948 */ /* 0x000fea0003800000 */
[----:B------:R-:W-:Y:S06]  /*88f0*/  BAR.SYNC.DEFER_BLOCKING 0x0 ;  /* 0x0000000000007b1d */ /* 0x000fec0000010000 */
.L_x_1473:
[----:B------:R-:W0:Y:S01]  /*8900*/  S2R R98, SR_TID.X ;  /* 0x0000000000627919 */ /* 0x000e220000002100 */
[----:B------:R-:W2:Y:S01]  /*8910*/  LDL.LU R121, [R1+0xf8] ;  /* 0x0000f80001797983 */ /* 0x000ea20000300800 */
[----:B------:R-:W1:Y:S01]  /*8920*/  S2UR UR20, SR_CgaCtaId ;  /* 0x00000000001479c3 */ /* 0x000e620000008800 */
[----:B------:R-:W-:Y:S02]  /*8930*/  SHF.L.U32 R34, R34, 0x10, RZ ;  /* 0x0000001022227819 */ /* 0x000fe400000006ff */
[----:B------:R-:W-:Y:S01]  /*8940*/  SHF.L.U32 R30, R30, 0x10, RZ ;  /* 0x000000101e1e7819 */ /* 0x000fe200000006ff */
[----:B------:R-:W3:Y:S01]  /*8950*/  LDL.LU R97, [R1+0x28] ;  /* 0x0000280001617983 */ /* 0x000ee20000300800 */
[----:B------:R-:W-:Y:S01]  /*8960*/  SHF.L.U32 R33, R33, 0x10, RZ ;  /* 0x0000001021217819 */ /* 0x000fe200000006ff */
[----:B------:R-:W-:Y:S01]  /*8970*/  USHF.L.U32 UR10, UR10, 0x3, URZ ;  /* 0x000000030a0a7899 */ /* 0x000fe2000800063f */
[----:B------:R-:W-:Y:S01]  /*8980*/  SHF.L.U32 R38, R38, 0x10, RZ ;  /* 0x0000001026267819 */ /* 0x000fe200000006ff */
[----:B------:R-:W-:Y:S01]  /*8990*/  ULDC.64 UR26, c[0x0][0x210] ;  /* 0x00008400001a7ab9 */ /* 0x000fe20000000a00 */
[----:B0-----:R-:W-:-:S13]  /*89a0*/  ISETP.GT.U32.AND P1, PT, R98, 0x3f, PT ;  /* 0x0000003f6200780c */ /* 0x001fda0003f24070 */
[----:B------:R-:W-:Y:S01]  /*89b0*/  VOTEU.ALL UP0, P1 ;  /* 0x00000000003f7886 */ /* 0x000fe20000800000 */
[C---:B------:R-:W-:Y:S02]  /*89c0*/  @!P1 LOP3.LUT R28, R98.reuse, 0x7ffffff8, RZ, 0xc0, !PT ;  /* 0x7ffffff8621c9812 */ /* 0x040fe400078ec0ff */
[----:B------:R-:W-:Y:S02]  /*89d0*/  @!P1 LOP3.LUT R96, R98, 0x7, RZ, 0xc0, !PT ;  /* 0x0000000762609812 */ /* 0x000fe400078ec0ff */
[----:B------:R-:W-:Y:S02]  /*89e0*/  @!UP0 ULDC UR5, c[0x0][0x10] ;  /* 0x0000040000058ab9 */ /* 0x000fe40000000800 */
[----:B------:R-:W-:-:S06]  /*89f0*/  @!UP0 UIMAD UR5, UR5, UR4, UR14 ;  /* 0x00000004050582a4 */ /* 0x000fcc000f8e020e */
[----:B------:R-:W-:-:S04]  /*8a00*/  MOV R29, UR5 ;  /* 0x00000005001d7c02 */ /* 0x000fc80008000f00 */
[----:B------:R-:W-:-:S04]  /*8a10*/  @!P1 LEA R28, R29, R28, 0x6 ;  /* 0x0000001c1d1c9211 */ /* 0x000fc800078e30ff */
[----:B------:R-:W-:Y:S02]  /*8a20*/  @!P1 IADD3 R96, R28, R96, RZ ;  /* 0x000000601c609210 */ /* 0x000fe40007ffe0ff */
[----:B------:R-:W0:Y:S02]  /*8a30*/  @!P1 LDC.64 R28, c[0x0][0x260] ;  /* 0x00009800ff1c9b82 */ /* 0x000e240000000a00 */
[----:B------:R-:W-:-:S05]  /*8a40*/  @!P1 SHF.L.U32 R96, R96, 0x1, RZ ;  /* 0x0000000160609819 */ /* 0x000fca00000006ff */
[----:B0-----:R-:W-:-:S06]  /*8a50*/  @!P1 IMAD.WIDE.U32 R28, R96, 0x4, R28 ;  /* 0x00000004601c9825 */ /* 0x001fcc00078e001c */
[----:B------:R-:W4:Y:S01]  /*8a60*/  @!P1 LDG.E.64 R28, desc[UR18][R28.64] ;  /* 0x000000121c1c9981 */ /* 0x000f22000c1e1b00 */
[----:B------:R-:W-:Y:S01]  /*8a70*/  HFMA2.MMA R96, -RZ, RZ, 0, 0 ;  /* 0x00000000ff607435 */ /* 0x000fe200000001ff */
[----:B------:R-:W-:Y:S02]  /*8a80*/  UMOV UR5, 0x400 ;  /* 0x0000040000057882 */ /* 0x000fe40000000000 */
[----:B------:R-:W-:Y:S01]  /*8a90*/  UIADD3 UR5, UR5, 0x5280, URZ ;  /* 0x0000528005057890 */ /* 0x000fe2000fffe03f */
[----:B------:R-:W-:-:S03]  /*8aa0*/  FADD.FTZ R34, -R32, R34 ;  /* 0x0000002220227221 */ /* 0x000fc60000010100 */
[----:B-1----:R-:W-:Y:S01]  /*8ab0*/  ULEA UR5, UR20, UR5, 0x18 ;  /* 0x0000000514057291 */ /* 0x002fe2000f8ec03f */
[----:B----4-:R-:W-:Y:S01]  /*8ac0*/  @!P1 FADD.FTZ R96, RZ, R28 ;  /* 0x0000001cff609221 */ /* 0x010fe20000010000 */
[----:B------:R-:W-:Y:S01]  /*8ad0*/  MOV R28, RZ ;  /* 0x000000ff001c7202 */ /* 0x000fe20000000f00 */
[----:B------:R-:W-:Y:S01]  /*8ae0*/  @!P1 FADD.FTZ R28, RZ, R29 ;  /* 0x0000001dff1c9221 */ /* 0x000fe20000010000 */
[----:B------:R-:W-:Y:S02]  /*8af0*/  LOP3.LUT P1, RZ, R98, 0xffffffc7, RZ, 0xc0, !PT ;  /* 0xffffffc762ff7812 */ /* 0x000fe4000782c0ff */
        /* <DEDUP_REMOVED lines=12> */
[----:B------:R-:W-:Y:S01]  /*8bc0*/  @!P1 FMUL.FTZ R28, R96, 3.2552085031056776643e-05 ;  /* 0x38088889601c9820 */ /* 0x000fe20000410000 */
[----:B------:R-:W-:Y:S02]  /*8bd0*/  @!P1 LOP3.LUT R96, R98, 0xfffffff8, RZ, 0xc0, !PT ;  /* 0xfffffff862609812 */ /* 0x000fe400078ec0ff */
[----:B------:R-:W4:Y:S01]  /*8be0*/  LDL.LU R98, [R1+0x24] ;  /* 0x0000240001627983 */ /* 0x000f220000300800 */
[----:B------:R-:W-:Y:S01]  /*8bf0*/  @!P1 FMUL.FTZ R29, R29, 3.2552085031056776643e-05 ;  /* 0x380888891d1d9820 */ /* 0x000fe20000410000 */
[----:B------:R-:W-:Y:S01]  /*8c00*/  FMUL.FTZ R34, R3, R34 ;  /* 0x0000002203227220 */ /* 0x000fe20000410000 */
[----:B------:R-:W-:Y:S01]  /*8c10*/  ULOP3.LUT UR10, UR10, 0x8, URZ, 0xc0, !UPT ;  /* 0x000000080a0a7892 */ /* 0x000fe2000f8ec03f */
[----:B------:R-:W-:Y:S01]  /*8c20*/  SHF.L.U32 R35, R35, 0x10, RZ ;  /* 0x0000001023237819 */ /* 0x000fe200000006ff */
[----:B------:R-:W5:Y:S04]  /*8c30*/  LDL.LU R125, [R1+0x60] ;  /* 0x00006000017d7983 */ /* 0x000f680000300800 */
[----:B------:R0:W-:Y:S01]  /*8c40*/  @!P1 STS.64 [R96+UR5], R28 ;  /* 0x0000001c60009988 */ /* 0x0001e20008000a05 */
[----:B------:R-:W-:Y:S01]  /*8c50*/  FADD.FTZ R35, -R32, R35 ;  /* 0x0000002320237221 */ /* 0x000fe20000010100 */
[----:B------:R-:W-:-:S02]  /*8c60*/  SHF.L.U32 R95, R95, 0x10, RZ ;  /* 0x000000105f5f7819 */ /* 0x000fc400000006ff */
[----:B------:R-:W-:Y:S01]  /*8c70*/  SHF.L.U32 R31, R31, 0x10, RZ ;  /* 0x000000101f1f7819 */ /* 0x000fe200000006ff */
[----:B------:R-:W5:Y:S01]  /*8c80*/  LDL.LU R124, [R1+0x5c] ;  /* 0x00005c00017c7983 */ /* 0x000f620000300800 */
[----:B0-----:R-:W-:Y:S01]  /*8c90*/  FFMA.FTZ R28, R34, R30, R33 ;  /* 0x0000001e221c7223 */ /* 0x001fe20000010021 */
[----:B------:R-:W-:Y:S01]  /*8ca0*/  FMUL.FTZ R35, R3, R35 ;  /* 0x0000002303237220 */ /* 0x000fe20000410000 */
[----:B------:R-:W-:Y:S01]  /*8cb0*/  SHF.L.U32 R36, R36, 0x10, RZ ;  /* 0x0000001024247819 */ /* 0x000fe200000006ff */
[----:B------:R-:W5:Y:S01]  /*8cc0*/  LDL.LU R123, [R1+0x54] ;  /* 0x00005400017b7983 */ /* 0x000f620000300800 */
[----:B------:R-:W-:-:S03]  /*8cd0*/  FMUL.FTZ R29, R28, -1.4426950216293334961 ;  /* 0xbfb8aa3b1c1d7820 */ /* 0x000fc60000410000 */
[----:B------:R-:W-:Y:S01]  /*8ce0*/  FADD.FTZ R36, -R32, R36 ;  /* 0x0000002420247221 */ /* 0x000fe20000010100 */
[----:B------:R-:W-:Y:S01]  /*8cf0*/  SHF.L.U32 R37, R37, 0x10, RZ ;  /* 0x0000001025257819 */ /* 0x000fe200000006ff */
[----:B------:R-:W5:Y:S01]  /*8d00*/  LDL.LU R122, [R1+0x4c] ;  /* 0x00004c00017a7983 */ /* 0x000f620000300800 */
[----:B------:R-:W0:Y:S02]  /*8d10*/  MUFU.EX2 R29, R29 ;  /* 0x0000001d001d7308 */ /* 0x000e240000000800 */
[----:B0-----:R-:W-:-:S06]  /*8d20*/  FADD.FTZ R29, R29, 1 ;  /* 0x3f8000001d1d7421 */ /* 0x001fcc0000010000 */
[----:B------:R-:W0:Y:S02]  /*8d30*/  MUFU.RCP R29, R29 ;  /* 0x0000001d001d7308 */ /* 0x000e240000001000 */
[----:B0-----:R-:W-:-:S04]  /*8d40*/  FADD.FTZ R96, -R29, 1 ;  /* 0x3f8000001d607421 */ /* 0x001fc80000010100 */
[----:B------:R-:W-:Y:S01]  /*8d50*/  FFMA.FTZ R96, R28, R96, 1 ;  /* 0x3f8000001c607423 */ /* 0x000fe20000010060 */
[----:B--2---:R-:W-:Y:S01]  /*8d60*/  IADD3 R28, R121, -UR10, RZ ;  /* 0x8000000a791c7c10 */ /* 0x004fe2000fffe0ff */
[----:B------:R-:W-:Y:S01]  /*8d70*/  FMUL.FTZ R36, R3, R36 ;  /* 0x0000002403247220 */ /* 0x000fe20000410000 */
[----:B------:R-:W-:Y:S01]  /*8d80*/  SHF.L.U32 R39, R39, 0x10, RZ ;  /* 0x0000001027277819 */ /* 0x000fe200000006ff */
[----:B------:R-:W-:Y:S01]  /*8d90*/  FMUL.FTZ R29, R29, R96 ;  /* 0x000000601d1d7220 */ /* 0x000fe20000410000 */
[----:B------:R-:W-:Y:S01]  /*8da0*/  LEA R28, R28, UR5, 0x3 ;  /* 0x000000051c1c7c11 */ /* 0x000fe2000f8e18ff */
[----:B------:R-:W-:Y:S01]  /*8db0*/  FADD.FTZ R37, -R32, R37 ;  /* 0x0000002520257221 */ /* 0x000fe20000010100 */
[----:B------:R-:W-:Y:S01]  /*8dc0*/  SHF.L.U32 R44, R44, 0x10, RZ ;  /* 0x000000102c2c7819 */ /* 0x000fe200000006ff */
[----:B------:R-:W-:Y:S01]  /*8dd0*/  FMUL.FTZ R38, R38, R29 ;  /* 0x0000001d26267220 */ /* 0x000fe20000410000 */
[----:B------:R-:W-:Y:S01]  /*8de0*/  BAR.SYNC.DEFER_BLOCKING 0x0 ;  /* 0x0000000000007b1d */ /* 0x000fe20000010000 */
[----:B------:R-:W-:-:S02]  /*8df0*/  SHF.L.U32 R40, R40, 0x10, RZ ;  /* 0x0000001028287819 */ /* 0x000fc400000006ff */
[----:B------:R-:W-:Y:S02]  /*8e00*/  SHF.L.U32 R45, R45, 0x10, RZ ;  /* 0x000000102d2d7819 */ /* 0x000fe400000006ff */
[----:B------:R-:W-:Y:S02]  /*8e10*/  SHF.L.U32 R41, R41, 0x10, RZ ;  /* 0x0000001029297819 */ /* 0x000fe400000006ff */
[----:B------:R-:W-:Y:S01]  /*8e20*/  SHF.L.U32 R46, R46, 0x10, RZ ;  /* 0x000000102e2e7819 */ /* 0x000fe200000006ff */
[----:B------:R-:W2:Y:S04]  /*8e30*/  LDL.LU R121, [R1+0x48] ;  /* 0x0000480001797983 */ /* 0x000ea80000300800 */
[----:B------:R-:W0:Y:S02]  /*8e40*/  LDS.64 R28, [R28] ;  /* 0x000000001c1c7984 */ /* 0x000e240000000a00 */
[----:B0-----:R-:W-:-:S04]  /*8e50*/  FFMA.FTZ R38, R30, R38, -R28 ;  /* 0x000000261e267223 */ /* 0x001fc8000001081c */
[----:B------:R-:W-:Y:S01]  /*8e60*/  FFMA.FTZ R34, -R29, R34, R38 ;  /* 0x000000221d227223 */ /* 0x000fe20000010126 */
[----:B------:R-:W-:-:S04]  /*8e70*/  FFMA.FTZ R38, R35, R95, R31 ;  /* 0x0000005f23267223 */ /* 0x000fc8000001001f */
[----:B------:R-:W-:-:S06]  /*8e80*/  FMUL.FTZ R96, R38, -1.4426950216293334961 ;  /* 0xbfb8aa3b26607820 */ /* 0x000fcc0000410000 */
[----:B------:R-:W0:Y:S01]  /*8e90*/  MUFU.EX2 R96, R96 ;  /* 0x0000006000607308 */ /* 0x000e220000000800 */
[----:B------:R-:W-:Y:S01]  /*8ea0*/  FFMA.FTZ R4, R0, R4, -R28 ;  /* 0x0000000400047223 */ /* 0x000fe2000001081c */
[----:B0-----:R-:W-:-:S06]  /*8eb0*/  FADD.FTZ R96, R96, 1 ;  /* 0x3f80000060607421 */ /* 0x001fcc0000010000 */
[----:B------:R-:W0:Y:S01]  /*8ec0*/  MUFU.RCP R96, R96 ;  /* 0x0000006000607308 */ /* 0x000e220000001000 */
[----:B---3--:R-:W-:Y:S01]  /*8ed0*/  FFMA.FTZ R4, R97, -R29, R4 ;  /* 0x8000001d61047223 */ /* 0x008fe20000010004 */
[----:B------:R-:W-:Y:S01]  /*8ee0*/  FFMA.FTZ R97, R2, R113, -R28 ;  /* 0x0000007102617223 */ /* 0x000fe2000001081c */
[----:B------:R-:W-:Y:S01]  /*8ef0*/  FMUL.FTZ R37, R3, R37 ;  /* 0x0000002503257220 */ /* 0x000fe20000410000 */
[C---:B------:R-:W-:Y:S01]  /*8f00*/  FADD.FTZ R40, -R32.reuse, R40 ;  /* 0x0000002820287221 */ /* 0x040fe20000010100 */
[----:B------:R-:W-:Y:S01]  /*8f10*/  FADD.FTZ R41, -R32, R41 ;  /* 0x0000002920297221 */ /* 0x000fe20000010100 */
[----:B------:R-:W-:Y:S01]  /*8f20*/  SHF.L.U32 R42, R42, 0x10, RZ ;  /* 0x000000102a2a7819 */ /* 0x000fe200000006ff */
[----:B------:R-:W3:Y:S01]  /*8f30*/  LDL.LU R113, [R1+0x44] ;  /* 0x0000440001717983 */ /* 0x000ee20000300800 */
[----:B----4-:R-:W-:Y:S01]  /*8f40*/  FFMA.FTZ R97, R98, -R29, R97 ;  /* 0x8000001d62617223 */ /* 0x010fe20000010061 */
        /* <DEDUP_REMOVED lines=20> */
[----:B------:R-:W-:-:S04]  /*9090*/  FMUL.FTZ R38, R3, R40 ;  /* 0x0000002803267220 */ /* 0x000fc80000410000 */
[----:B------:R-:W-:Y:S01]  /*90a0*/  FFMA.FTZ R40, R30, R38, R33 ;  /* 0x000000261e287223 */ /* 0x000fe20000010021 */
[----:B------:R-:W-:-:S03]  /*90b0*/  FMUL.FTZ R96, R96, R98 ;  /* 0x0000006260607220 */ /* 0x000fc60000410000 */
        /* <DEDUP_REMOVED lines=15> */
[----:B------:R-:W-:Y:S01]  /*91b0*/  FADD.FTZ R42, -R32, R42 ;  /* 0x0000002a202a7221 */ /* 0x000fe20000010100 */
        /* <DEDUP_REMOVED lines=9> */
[----:B------:R-:W-:Y:S02]  /*9250*/  SHF.L.U32 R47, R47, 0x10, RZ ;  /* 0x000000102f2f7819 */ /* 0x000fe400000006ff */
[----:B------:R-:W-:-:S03]  /*9260*/  SHF.L.U32 R43, R43, 0x10, RZ ;  /* 0x000000102b2b7819 */ /* 0x000fc600000006ff */
[----:B------:R-:W-:Y:S02]  /*9270*/  FMUL.FTZ R47, R47, R96 ;  /* 0x000000602f2f7220 */ /* 0x000fe40000410000 */
        /* <DEDUP_REMOVED lines=293> */
[----:B------:R-:W0:Y:S01]  /*a4d0*/  MUFU.EX2 R96, R96 ;  /* 0x0000006000607308 */ /* 0x000e220000000800 */
[----:B------:R-:W-:Y:S02]  /*a4e0*/  SHF.L.U32 R92, R92, 0x10, RZ ;  /* 0x000000105c5c7819 */ /* 0x000fe400000006ff */
[----:B------:R-:W-:-:S03]  /*a4f0*/  SHF.L.U32 R93, R93, 0x10, RZ ;  /* 0x000000105d5d7819 */ /* 0x000fc600000006ff */
[----:B------:R-:W-:Y:S01]  /*a500*/  FADD.FTZ R92, -R32, R92 ;  /* 0x0000005c205c7221 */ /* 0x000fe20000010100 */
[----:B0-----:R-:W-:Y:S01]  /*a510*/  FADD.FTZ R96, R96, 1 ;  /* 0x3f80000060607421 */ /* 0x001fe20000010000 */
[----:B------:R-:W-:-:S05]  /*a520*/  FADD.FTZ R32, -R32, R93 ;  /* 0x0000005d20207221 */ /* 0x000fca0000010100 */
[----:B------:R-:W0:Y:S01]  /*a530*/  MUFU.RCP R96, R96 ;  /* 0x0000006000607308 */ /* 0x000e220000001000 */
[C---:B------:R-:W-:Y:S01]  /*a540*/  FMUL.FTZ R32, R3.reuse, R32 ;  /* 0x0000002003207220 */ /* 0x040fe20000410000 */
[----:B------:R-:W-:Y:S01]  /*a550*/  SHF.L.U32 R94, R94, 0x10, RZ ;  /* 0x000000105e5e7819 */ /* 0x000fe200000006ff */
[----:B------:R-:W-:Y:S02]  /*a560*/  FMUL.FTZ R92, R3, R92 ;  /* 0x0000005c035c7220 */ /* 0x000fe40000410000 */
[----:B------:R-:W-:Y:S02]  /*a570*/  FFMA.FTZ R31, R95, R32, R31 ;  /* 0x000000205f1f7223 */ /* 0x000fe4000001001f */
[----:B------:R-:W-:Y:S01]  /*a580*/  FMUL.FTZ R98, R94, R98 ;  /* 0x000000625e627220 */ /* 0x000fe20000410000 */
[----:B------:R-:W-:Y:S01]  /*a590*/  FFMA.FTZ R33, R30, R92, R33 ;  /* 0x0000005c1e217223 */ /* 0x000fe20000010021 */
[----:B------:R-:W-:Y:S01]  /*a5a0*/  FMUL.FTZ R93, R31, -1.4426950216293334961 ;  /* 0xbfb8aa3b1f5d7820 */ /* 0x000fe20000410000 */
[----:B0-----:R-:W-:-:S05]  /*a5b0*/  FADD.FTZ R94, -R96, 1 ;  /* 0x3f800000605e7421 */ /* 0x001fca0000010100 */
[----:B------:R-:W0:Y:S01]  /*a5c0*/  MUFU.EX2 R93, R93 ;  /* 0x0000005d005d7308 */ /* 0x000e220000000800 */
[----:B------:R-:W-:Y:S01]  /*a5d0*/  FFMA.FTZ R91, R91, R94, 1 ;  /* 0x3f8000005b5b7423 */ /* 0x000fe2000001005e */
[----:B------:R-:W-:-:S06]  /*a5e0*/  FMUL.FTZ R94, R33, -1.4426950216293334961 ;  /* 0xbfb8aa3b215e7820 */ /* 0x000fcc0000410000 */
[----:B------:R-:W1:Y:S01]  /*a5f0*/  MUFU.EX2 R94, R94 ;  /* 0x0000005e005e7308 */ /* 0x000e620000000800 */
[----:B0-----:R-:W-:-:S07]  /*a600*/  FADD.FTZ R93, R93, 1 ;  /* 0x3f8000005d5d7421 */ /* 0x001fce0000010000 */
[----:B------:R-:W0:Y:S01]  /*a610*/  MUFU.RCP R93, R93 ;  /* 0x0000005d005d7308 */ /* 0x000e220000001000 */
[----:B-1----:R-:W-:-:S07]  /*a620*/  FADD.FTZ R94, R94, 1 ;  /* 0x3f8000005e5e7421 */ /* 0x002fce0000010000 */
[----:B------:R-:W1:Y:S01]  /*a630*/  MUFU.RCP R94, R94 ;  /* 0x0000005e005e7308 */ /* 0x000e620000001000 */
[----:B------:R-:W-:Y:S01]  /*a640*/  FMUL.FTZ R91, R96, R91 ;  /* 0x0000005b605b7220 */ /* 0x000fe20000410000 */
[----:B0-----:R-:W-:-:S04]  /*a650*/  FADD.FTZ R96, -R93, 1 ;  /* 0x3f8000005d607421 */ /* 0x001fc80000010100 */
[----:B------:R-:W-:Y:S01]  /*a660*/  FFMA.FTZ R96, R31, R96, 1 ;  /* 0x3f8000001f607423 */ /* 0x000fe20000010060 */
[----:B-1----:R-:W-:-:S03]  /*a670*/  FADD.FTZ R31, -R94, 1 ;  /* 0x3f8000005e1f7421 */ /* 0x002fc60000010100 */
[----:B------:R-:W-:Y:S01]  /*a680*/  FMUL.FTZ R96, R93, R96 ;  /* 0x000000605d607220 */ /* 0x000fe20000410000 */
[----:B------:R-:W-:Y:S01]  /*a690*/  SHF.L.U32 R93, R100, 0x10, RZ ;  /* 0x00000010645d7819 */ /* 0x000fe200000006ff */
[----:B------:R-:W-:Y:S01]  /*a6a0*/  FFMA.FTZ R31, R33, R31, 1 ;  /* 0x3f800000211f7423 */ /* 0x000fe2000001001f */
[----:B------:R-:W-:Y:S02]  /*a6b0*/  SHF.L.U32 R33, R99, 0x10, RZ ;  /* 0x0000001063217819 */ /* 0x000fe400000006ff */
[----:B------:R-:W4:Y:S04]  /*a6c0*/  LDL.LU R99, [R1+0x58] ;  /* 0x0000580001637983 */ /* 0x000f280000300800 */
[----:B------:R-:W5:Y:S01]  /*a6d0*/  LDL.LU R100, [R1+0x50] ;  /* 0x0000500001647983 */ /* 0x000f620000300800 */
[--C-:B------:R-:W-:Y:S01]  /*a6e0*/  FFMA.FTZ R112, R0, R112, -R28.reuse ;  /* 0x0000007000707223 */ /* 0x100fe2000001081c */
[--C-:B------:R-:W-:Y:S01]  /*a6f0*/  FFMA.FTZ R111, R2, R111, -R28.reuse ;  /* 0x0000006f026f7223 */ /* 0x100fe2000001081c */
[----:B------:R-:W-:Y:S01]  /*a700*/  FMUL.FTZ R31, R94, R31 ;  /* 0x0000001f5e1f7220 */ /* 0x000fe20000410000 */
[----:B------:R-:W-:Y:S01]  /*a710*/  SHF.L.U32 R94, R101, 0x10, RZ ;  /* 0x00000010655e7819 */ /* 0x000fe200000006ff */
[----:B------:R-:W-:Y:S01]  /*a720*/  FMUL.FTZ R33, R33, R91 ;  /* 0x0000005b21217220 */ /* 0x000fe20000410000 */
[----:B------:R-:W-:Y:S01]  /*a730*/  FMUL.FTZ R93, R93, R96 ;  /* 0x000000605d5d7220 */ /* 0x000fe20000410000 */
        /* <DEDUP_REMOVED lines=18> */
[----:B------:R-:W-:Y:S01]  /*a860*/  FMUL.FTZ R31, R94, R31 ;  /* 0x0000001f5e1f7220 */ /* 0x000fe20000410000 */
        /* <DEDUP_REMOVED lines=12> */
[C---:B------:R-:W-:Y:S01]  /*a930*/  FFMA.FTZ R20, R0.reuse, R20, -R28 ;  /* 0x0000001400147223 */ /* 0x040fe2000001081c */
[C---:B------:R-:W-:Y:S01]  /*a940*/  FFMA.FTZ R46, -R29.reuse, R38, R46 ;  /* 0x000000261d2e7223 */ /* 0x040fe2000001012e */
        /* <DEDUP_REMOVED lines=29> */
[C---:B------:R-:W-:Y:S01]  /*ab20*/  FFMA.FTZ R45, -R29.reuse, R37, R45 ;  /* 0x000000251d2d7223 */ /* 0x040fe2000001012d */
[C---:B------:R-:W-:Y:S01]  /*ab30*/  FFMA.FTZ R44, -R29.reuse, R36, R44 ;  /* 0x000000241d2c7223 */ /* 0x040fe2000001012c */
[----:B------:R-:W-:Y:S01]  /*ab40*/  FFMA.FTZ R39, -R29, R35, R39 ;  /* 0x000000231d277223 */ /* 0x000fe20000010127 */
[-C--:B----4-:R-:W-:Y:S01]  /*ab50*/  FFMA.FTZ R111, R99, -R29.reuse, R111 ;  /* 0x8000001d636f7223 */ /* 0x090fe2000001006f */
[----:B-----5:R-:W-:-:S02]  /*ab60*/  FFMA.FTZ R112, R100, -R29, R112 ;  /* 0x8000001d64707223 */ /* 0x020fc40000010070 */
[----:B------:R-:W4:Y:S04]  /*ab70*/  LDL.LU R100, [R1+0x3c] ;  /* 0x00003c0001647983 */ /* 0x000f280000300800 */
[----:B------:R-:W5:Y:S04]  /*ab80*/  LDL.LU R99, [R1+0x38] ;  /* 0x0000380001637983 */ /* 0x000f680000300800 */
[----:B------:R-:W5:Y:S04]  /*ab90*/  LDL.LU R96, [R1+0x34] ;  /* 0x0000340001607983 */ /* 0x000f680000300800 */
[----:B------:R-:W5:Y:S04]  /*aba0*/  LDL.LU R95, [R1+0x30] ;  /* 0x00003000015f7983 */ /* 0x000f680000300800 */
[----:B------:R-:W5:Y:S04]  /*abb0*/  LDL.LU R94, [R1+0x2c] ;  /* 0x00002c00015e7983 */ /* 0x000f680000300800 */
[----:B------:R-:W2:Y:S04]  /*abc0*/  LDL.LU R91, [R1+0x20] ;  /* 0x00002000015b7983 */ /* 0x000ea80000300800 */
[----:B------:R-:W3:Y:S04]  /*abd0*/  LDL.LU R38, [R1+0x1c] ;  /* 0x00001c0001267983 */ /* 0x000ee80000300800 */
[----:B------:R-:W4:Y:S04]  /*abe0*/  LDL.LU R22, [R1+0x18] ;  /* 0x0000180001167983 */ /* 0x000f280000300800 */
[----:B------:R-:W5:Y:S04]  /*abf0*/  LDL.LU R23, [R1+0x14] ;  /* 0x0000140001177983 */ /* 0x000f680000300800 */
[----:B------:R-:W2:Y:S04]  /*ac00*/  LDL.LU R30, [R1+0x10] ;  /* 0x00001000011e7983 */ /* 0x000ea80000300800 */
[----:B------:R-:W5:Y:S04]  /*ac10*/  LDL.LU R37, [R1+0xc] ;  /* 0x00000c0001257983 */ /* 0x000f680000300800 */
[----:B------:R-:W5:Y:S04]  /*ac20*/  LDL.LU R36, [R1+0x8] ;  /* 0x0000080001247983 */ /* 0x000f680000300800 */
[----:B------:R-:W5:Y:S04]  /*ac30*/  LDL.LU R35, [R1+0x4] ;  /* 0x0000040001237983 */ /* 0x000f680000300800 */
[----:B------:R-:W5:Y:S01]  /*ac40*/  LDL.LU R28, [R1] ;  /* 0x00000000011c7983 */ /* 0x000f620000300800 */
[----:B------:R-:W-:Y:S01]  /*ac50*/  FMUL.FTZ R39, R3, R39 ;  /* 0x0000002703277220 */ /* 0x000fe20000410000 */
[----:B----4-:R-:W-:-:S02]  /*ac60*/  FFMA.FTZ R22, R22, -R29, R10 ;  /* 0x8000001d16167223 */ /* 0x010fc4000001000a */
[----:B------:R-:W4:Y:S01]  /*ac70*/  LDL.LU R10, [R1+0xcc] ;  /* 0x0000cc00010a7983 */ /* 0x000f220000300800 */
[-C--:B---3--:R-:W-:Y:S01]  /*ac80*/  FFMA.FTZ R9, R38, -R29.reuse, R9 ;  /* 0x8000001d26097223 */ /* 0x088fe20000010009 */
[-C--:B--2---:R-:W-:Y:S02]  /*ac90*/  FFMA.FTZ R12, R30, -R29.reuse, R12 ;  /* 0x8000001d1e0c7223 */ /* 0x084fe4000001000c */
[----:B------:R-:W2:Y:S01]  /*aca0*/  LDL.LU R30, [R1+0xf4] ;  /* 0x0000f400011e7983 */ /* 0x000ea20000300800 */
[----:B-----5:R-:W-:Y:S01]  /*acb0*/  FFMA.FTZ R16, R28, -R29, R16 ;  /* 0x8000001d1c107223 */ /* 0x020fe20000010010 */
[----:B------:R-:W-:-:S05]  /*acc0*/  FMUL.FTZ R28, R3, R97 ;  /* 0x00000061031c7220 */ /* 0x000fca0000410000 */
[----:B------:R-:W-:Y:S02]  /*acd0*/  F2FP.BF16.F32.PACK_AB R28, R39, R28 ;  /* 0x0000001c271c723e */ /* 0x000fe400000010ff */
[----:B------:R-:W3:Y:S01]  /*ace0*/  LDL.LU R39, [R1+0xec] ;  /* 0x0000ec0001277983 */ /* 0x000ee20000300800 */
[----:B------:R-:W-:-:S03]  /*acf0*/  FFMA.FTZ R13, R37, -R29, R13 ;  /* 0x8000001d250d7223 */ /* 0x000fc6000001000d */
[----:B------:R-:W5:Y:S01]  /*ad00*/  LDL.LU R38, [R1+0xf0] ;  /* 0x0000f00001267983 */ /* 0x000f620000300800 */
[----:B------:R-:W-:-:S03]  /*ad10*/  FFMA.FTZ R14, R36, -R29, R14 ;  /* 0x8000001d240e7223 */ /* 0x000fc6000001000e */
[----:B------:R-:W5:Y:S01]  /*ad20*/  LDL.LU R37, [R1+0xe4] ;  /* 0x0000e40001257983 */ /* 0x000f620000300800 */
[----:B------:R-:W-:-:S03]  /*ad30*/  FFMA.FTZ R15, R35, -R29, R15 ;  /* 0x8000001d230f7223 */ /* 0x000fc6000001000f */
[----:B------:R-:W5:Y:S04]  /*ad40*/  LDL.LU R36, [R1+0xe8] ;  /* 0x0000e80001247983 */ /* 0x000f680000300800 */
[----:B------:R-:W5:Y:S01]  /*ad50*/  LDL.LU R35, [R1+0xdc] ;  /* 0x0000dc0001237983 */ /* 0x000f620000300800 */
[C---:B------:R-:W-:Y:S01]  /*ad60*/  FMUL.FTZ R4, R3.reuse, R4 ;  /* 0x0000000403047220 */ /* 0x040fe20000410000 */
[----:B------:R-:W-:Y:S01]  /*ad70*/  FMUL.FTZ R34, R3, R34 ;  /* 0x0000002203227220 */ /* 0x000fe20000410000 */
[-C--:B------:R-:W-:Y:S01]  /*ad80*/  FFMA.FTZ R2, R119, -R29.reuse, R2 ;  /* 0x8000001d77027223 */ /* 0x080fe20000010002 */
[-C--:B------:R-:W-:Y:S01]  /*ad90*/  FFMA.FTZ R8, R91, -R29.reuse, R8 ;  /* 0x8000001d5b087223 */ /* 0x080fe20000010008 */
[-C--:B------:R-:W-:Y:S01]  /*ada0*/  FFMA.FTZ R23, R23, -R29.reuse, R11 ;  /* 0x8000001d17177223 */ /* 0x080fe2000001000b */
[----:B------:R-:W-:Y:S01]  /*adb0*/  FFMA.FTZ R93, -R29, R32, R93 ;  /* 0x000000201d5d7223 */ /* 0x000fe2000001015d */
[----:B------:R-:W-:Y:S01]  /*adc0*/  F2FP.BF16.F32.PACK_AB R4, R34, R4 ;  /* 0x000000042204723e */ /* 0x000fe200000010ff */
[-C--:B------:R-:W-:Y:S01]  /*add0*/  FFMA.FTZ R110, R125, -R29.reuse, R110 ;  /* 0x8000001d7d6e7223 */ /* 0x080fe2000001006e */
[-C--:B------:R-:W-:Y:S01]  /*ade0*/  FFMA.FTZ R109, R124, -R29.reuse, R109 ;  /* 0x8000001d7c6d7223 */ /* 0x080fe2000001006d */
[----:B------:R-:W-:Y:S01]  /*adf0*/  FFMA.FTZ R47, -R29, R40, R47 ;  /* 0x000000281d2f7223 */ /* 0x000fe2000001012f */
[----:B------:R-:W-:Y:S01]  /*ae00*/  FFMA.FTZ R108, R123, -R29, R108 ;  /* 0x8000001d7b6c7223 */ /* 0x000fe2000001006c */
[C---:B------:R-:W-:Y:S01]  /*ae10*/  FFMA.FTZ R52, -R29.reuse, R41, R52 ;  /* 0x000000291d347223 */ /* 0x040fe20000010134 */
[-C--:B------:R-:W-:Y:S01]  /*ae20*/  FFMA.FTZ R107, R122, -R29.reuse, R107 ;  /* 0x8000001d7a6b7223 */ /* 0x080fe2000001006b */
[----:B------:R-:W-:Y:S01]  /*ae30*/  FFMA.FTZ R53, -R29, R42, R53 ;  /* 0x0000002a1d357223 */ /* 0x000fe20000010135 */
[----:B------:R-:W-:Y:S01]  /*ae40*/  FFMA.FTZ R106, R121, -R29, R106 ;  /* 0x8000001d796a7223 */ /* 0x000fe2000001006a */
[----:B------:R-:W-:Y:S01]  /*ae50*/  FFMA.FTZ R54, -R29, R43, R54 ;  /* 0x0000002b1d367223 */ /* 0x000fe20000010136 */
        /* <DEDUP_REMOVED lines=34> */
[----:B------:R-:W-:Y:S01]  /*b080*/  FFMA.FTZ R31, -R29, R92, R31 ;  /* 0x0000005c1d1f7223 */ /* 0x000fe2000001011f */
[C---:B------:R-:W-:Y:S01]  /*b090*/  FMUL.FTZ R32, R3.reuse, R2 ;  /* 0x0000000203207220 */ /* 0x040fe20000410000 */
[C---:B------:R-:W-:Y:S01]  /*b0a0*/  FMUL.FTZ R112, R3.reuse, R112 ;  /* 0x0000007003707220 */ /* 0x040fe20000410000 */
[C---:B------:R-:W-:Y:S01]  /*b0b0*/  FMUL.FTZ R44, R3.reuse, R44 ;  /* 0x0000002c032c7220 */ /* 0x040fe20000410000 */
[C---:B------:R-:W-:Y:S01]  /*b0c0*/  FMUL.FTZ R111, R3.reuse, R111 ;  /* 0x0000006f036f7220 */ /* 0x040fe20000410000 */
[C---:B------:R-:W-:Y:S01]  /*b0d0*/  FMUL.FTZ R45, R3.reuse, R45 ;  /* 0x0000002d032d7220 */ /* 0x040fe20000410000 */
[C---:B------:R-:W-:Y:S01]  /*b0e0*/  FMUL.FTZ R29, R3.reuse, R8 ;  /* 0x00000008031d7220 */ /* 0x040fe20000410000 */
[----:B------:R-:W-:Y:S01]  /*b0f0*/  PRMT R8, R4, 0x7632, R8 ;  /* 0x0000763204087816 */ /* 0x000fe20000000008 */
        /* <DEDUP_REMOVED lines=54> */
[----:B------:R-:W-:Y:S02]  /*b460*/  F2FP.BF16.F32.PACK_AB R45, R45, R111 ;  /* 0x0000006f2d2d723e */ /* 0x000fe400000010ff */
[----:B------:R-:W-:Y:S02]  /*b470*/  PRMT R34, R44, 0x7632, R34 ;  /* 0x000076322c227816 */ /* 0x000fe40000000022 */
[----:B----4-:R-:W-:-:S04]  /*b480*/  IADD3 R10, P1, R10, UR26, RZ ;  /* 0x0000001a0a0a7c10 */ /* 0x010fc8000ff3e0ff */
[----:B--2---:R-:W-:Y:S01]  /*b490*/  IADD3.X R11, R30, UR27, RZ, P1, !PT ;  /* 0x0000001b1e0b7c10 */ /* 0x004fe20008ffe4ff */
[----:B------:R-:W-:Y:S01]  /*b4a0*/  FMUL.FTZ R30, R3, R9 ;  /* 0x00000009031e7220 */ /* 0x000fe20000410000 */
[----:B------:R-:W-:-:S03]  /*b4b0*/  PRMT R9, R28, 0x7632, R9 ;  /* 0x000076321c097816 */ /* 0x000fc60000000009 */
[----:B------:R0:W-:Y:S04]  /*b4c0*/  STG.E.U16 desc[UR18][R10.64+0x2], R8 ;  /* 0x000002080a007986 */ /* 0x0001e8000c101512 */
[----:B------:R1:W-:Y:S01]  /*b4d0*/  STG.E.U16 desc[UR18][R10.64], R4 ;  /* 0x000000040a007986 */ /* 0x0003e2000c101512 */
[----:B---3--:R-:W-:-:S03]  /*b4e0*/  IADD3 R2, P1, R39, UR26, RZ ;  /* 0x0000001a27027c10 */ /* 0x008fc6000ff3e0ff */
[----:B------:R-:W2:Y:S01]  /*b4f0*/  LDL.LU R39, [R1+0xe0] ;  /* 0x0000e00001277983 */ /* 0x000ea20000300800 */
[----:B-----5:R-:W-:-:S03]  /*b500*/  IADD3.X R3, R38, UR27, RZ, P1, !PT ;  /* 0x0000001b26037c10 */ /* 0x020fc60008ffe4ff */
[----:B------:R-:W3:Y:S01]  /*b510*/  LDL.LU R38, [R1+0xd4] ;  /* 0x0000d40001267983 */ /* 0x000ee20000300800 */
[----:B0-----:R-:W-:-:S03]  /*b520*/  IADD3 R8, P1, R37, UR26, RZ ;  /* 0x0000001a25087c10 */ /* 0x001fc6000ff3e0ff */
[----:B------:R-:W4:Y:S01]  /*b530*/  LDL.LU R37, [R1+0xd8] ;  /* 0x0000d80001257983 */ /* 0x000f220000300800 */
[----:B-1----:R-:W-:-:S03]  /*b540*/  PRMT R4, R45, 0x7632, R4 ;  /* 0x000076322d047816 */ /* 0x002fc60000000004 */
[----:B------:R0:W-:Y:S04]  /*b550*/  STG.E.U16 desc[UR18][R10.64+0x6], R9 ;  /* 0x000006090a007986 */ /* 0x0001e8000c101512 */
[----:B------:R-:W-:Y:S04]  /*b560*/  STG.E.U16 desc[UR18][R10.64+0x4], R28 ;  /* 0x0000041c0a007986 */ /* 0x000fe8000c101512 */
[----:B------:R-:W-:Y:S01]  /*b570*/  STG.E.U16 desc[UR18][R2.64], R44 ;  /* 0x0000002c02007986 */ /* 0x000fe2000c101512 */
[----:B0-----:R-:W-:-:S03]  /*b580*/  IADD3.X R9, R36, UR27, RZ, P1, !PT ;  /* 0x0000001b24097c10 */ /* 0x001fc60008ffe4ff */
[----:B------:R-:W5:Y:S04]  /*b590*/  LDL.LU R36, [R1+0xc8] ;  /* 0x0000c80001247983 */ /* 0x000f680000300800 */
[----:B------:R-:W-:Y:S04]  /*b5a0*/  STG.E.U16 desc[UR18][R2.64+0x2], R34 ;  /* 0x0000022202007986 */ /* 0x000fe8000c101512 */
[----:B------:R-:W-:Y:S04]  /*b5b0*/  STG.E.U16 desc[UR18][R2.64+0x4], R45 ;  /* 0x0000042d02007986 */ /* 0x000fe8000c101512 */
[----:B------:R0:W-:Y:S02]  /*b5c0*/  STG.E.U16 desc[UR18][R2.64+0x6], R4 ;  /* 0x0000060402007986 */ /* 0x0001e4000c101512 */
[----:B0-----:R-:W-:-:S02]  /*b5d0*/  IADD3 R2, P1, R35, UR26, RZ ;  /* 0x0000001a23027c10 */ /* 0x001fc4000ff3e0ff */
[----:B------:R-:W5:Y:S04]  /*b5e0*/  LDL.LU R35, [R1+0xd0] ;  /* 0x0000d00001237983 */ /* 0x000f680000300800 */
[----:B------:R-:W5:Y:S01]  /*b5f0*/  LDL.LU R34, [R1+0xc0] ;  /* 0x0000c00001227983 */ /* 0x000f620000300800 */
[----:B------:R-:W-:Y:S02]  /*b600*/  F2FP.BF16.F32.PACK_AB R46, R46, R110 ;  /* 0x0000006e2e2e723e */ /* 0x000fe400000010ff */
[----:B------:R-:W-:Y:S02]  /*b610*/  F2FP.BF16.F32.PACK_AB R47, R47, R109 ;  /* 0x0000006d2f2f723e */ /* 0x000fe400000010ff */
[----:B------:R-:W-:Y:S02]  /*b620*/  PRMT R11, R46, 0x7632, R11 ;  /* 0x000076322e0b7816 */ /* 0x000fe4000000000b */
[----:B------:R-:W-:Y:S01]  /*b630*/  PRMT R10, R47, 0x7632, R10 ;  /* 0x000076322f0a7816 */ /* 0x000fe2000000000a */
[----:B------:R-:W-:Y:S01]  /*b640*/  STG.E.U16 desc[UR18][R8.64], R46 ;  /* 0x0000002e08007986 */ /* 0x000fe2000c101512 */
[----:B------:R-:W-:-:S02]  /*b650*/  F2FP.BF16.F32.PACK_AB R52, R52, R108 ;  /* 0x0000006c3434723e */ /* 0x000fc400000010ff */
[----:B------:R-:W-:Y:S01]  /*b660*/  F2FP.BF16.F32.PACK_AB R53, R53, R107 ;  /* 0x0000006b3535723e */ /* 0x000fe200000010ff */
[----:B------:R0:W-:Y:S01]  /*b670*/  STG.E.U16 desc[UR18][R8.64+0x2], R11 ;  /* 0x0000020b08007986 */ /* 0x0001e2000c101512 */
[----:B------:R-:W-:-:S03]  /*b680*/  PRMT R28, R52, 0x7632, R28 ;  /* 0x00007632341c7816 */ /* 0x000fc6000000001c */
[----:B------:R-:W-:Y:S01]  /*b690*/  STG.E.U16 desc[UR18][R8.64+0x4], R47 ;  /* 0x0000042f08007986 */ /* 0x000fe2000c101512 */
[----:B------:R-:W-:-:S03]  /*b6a0*/  PRMT R4, R53, 0x7632, R4 ;  /* 0x0000763235047816 */ /* 0x000fc60000000004 */
[----:B------:R1:W-:Y:S01]  /*b6b0*/  STG.E.U16 desc[UR18][R8.64+0x6], R10 ;  /* 0x0000060a08007986 */ /* 0x0003e2000c101512 */
[----:B------:R-:W-:Y:S02]  /*b6c0*/  F2FP.BF16.F32.PACK_AB R54, R54, R106 ;  /* 0x0000006a3636723e */ /* 0x000fe400000010ff */
[----:B------:R-:W-:Y:S02]  /*b6d0*/  F2FP.BF16.F32.PACK_AB R55, R55, R105 ;  /* 0x000000693737723e */ /* 0x000fe400000010ff */
[----:B------:R-:W-:Y:S02]  /*b6e0*/  F2FP.BF16.F32.PACK_AB R60, R60, R104 ;  /* 0x000000683c3c723e */ /* 0x000fe400000010ff */
[----:B0-----:R-:W-:Y:S02]  /*b6f0*/  PRMT R11, R54, 0x7632, R11 ;  /* 0x00007632360b7816 */ /* 0x001fe4000000000b */
[----:B-1----:R-:W-:Y:S02]  /*b700*/  PRMT R10, R55, 0x7632, R10 ;  /* 0x00007632370a7816 */ /* 0x002fe4000000000a */
[----:B--2---:R-:W-:-:S02]  /*b710*/  IADD3.X R3, R39, UR27, RZ, P1, !PT ;  /* 0x0000001b27037c10 */ /* 0x004fc40008ffe4ff */
[----:B---3--:R-:W-:Y:S02]  /*b720*/  IADD3 R8, P1, R38, UR26, RZ ;  /* 0x0000001a26087c10 */ /* 0x008fe4000ff3e0ff */
[----:B------:R-:W2:Y:S02]  /*b730*/  LDL.LU R38, [R1+0xc4] ;  /* 0x0000c40001267983 */ /* 0x000ea40000300800 */
[----:B----4-:R-:W-:Y:S02]  /*b740*/  IADD3.X R9, R37, UR27, RZ, P1, !PT ;  /* 0x0000001b25097c10 */ /* 0x010fe40008ffe4ff */
[----:B------:R-:W3:Y:S04]  /*b750*/  LDL.LU R37, [R1+0xb8] ;  /* 0x0000b80001257983 */ /* 0x000ee80000300800 */
[----:B------:R-:W-:Y:S04]  /*b760*/  STG.E.U16 desc[UR18][R2.64], R52 ;  /* 0x0000003402007986 */ /* 0x000fe8000c101512 */
[----:B------:R-:W-:Y:S04]  /*b770*/  STG.E.U16 desc[UR18][R2.64+0x2], R28 ;  /* 0x0000021c02007986 */ /* 0x000fe8000c101512 */
[----:B------:R-:W-:Y:S04]  /*b780*/  STG.E.U16 desc[UR18][R2.64+0x4], R53 ;  /* 0x0000043502007986 */ /* 0x000fe8000c101512 */
[----:B------:R5:W-:Y:S02]  /*b790*/  STG.E.U16 desc[UR18][R2.64+0x6], R4 ;  /* 0x0000060402007986 */ /* 0x000be4000c101512 */
[----:B-----5:R-:W-:-:S02]  /*b7a0*/  IADD3 R2, P1, R36, UR26, RZ ;  /* 0x0000001a24027c10 */ /* 0x020fc4000ff3e0ff */
[----:B------:R-:W4:Y:S01]  /*b7b0*/  LDL.LU R36, [R1+0xbc] ;  /* 0x0000bc0001247983 */ /* 0x000f220000300800 */
[----:B------:R-:W-:Y:S02]  /*b7c0*/  PRMT R28, R60, 0x7632, R28 ;  /* 0x000076323c1c7816 */ /* 0x000fe4000000001c */
[----:B------:R-:W-:Y:S02]  /*b7d0*/  IADD3.X R3, R35, UR27, RZ, P1, !PT ;  /* 0x0000001b23037c10 */ /* 0x000fe40008ffe4ff */
[----:B------:R-:W5:Y:S01]  /*b7e0*/  LDL.LU R35, [R1+0xb0] ;  /* 0x0000b00001237983 */ /* 0x000f620000300800 */
[----:B------:R-:W-:-:S03]  /*b7f0*/  IADD3 R4, P1, R34, UR26, RZ ;  /* 0x0000001a22047c10 */ /* 0x000fc6000ff3e0ff */
[----:B------:R-:W5:Y:S04]  /*b800*/  LDL.LU R34, [R1+0xb4] ;  /* 0x0000b40001227983 */ /* 0x000f680000300800 */
[----:B------:R-:W-:Y:S04]  /*b810*/  STG.E.U16 desc[UR18][R8.64], R54 ;  /* 0x0000003608007986 */ /* 0x000fe8000c101512 */
[----:B------:R-:W-:Y:S04]  /*b820*/  STG.E.U16 desc[UR18][R8.64+0x2], R11 ;  /* 0x0000020b08007986 */ /* 0x000fe8000c101512 */
[----:B------:R-:W-:Y:S04]  /*b830*/  STG.E.U16 desc[UR18][R8.64+0x4], R55 ;  /* 0x0000043708007986 */ /* 0x000fe8000c101512 */
[----:B------:R-:W-:Y:S04]  /*b840*/  STG.E.U16 desc[UR18][R8.64+0x6], R10 ;  /* 0x0000060a08007986 */ /* 0x000fe8000c101512 */
[----:B------:R0:W-:Y:S04]  /*b850*/  STG.E.U16 desc[UR18][R2.64+0x2], R28 ;  /* 0x0000021c02007986 */ /* 0x0001e8000c101512 */
[----:B0-----:R-:W5:Y:S01]  /*b860*/  LDL.LU R28, [R1+0xa8] ;  /* 0x0000a800011c7983 */ /* 0x001f620000300800 */
[----:B------:R-:W-:-:S04]  /*b870*/  F2FP.BF16.F32.PACK_AB R61, R61, R103 ;  /* 0x000000673d3d723e */ /* 0x000fc800000010ff */
[----:B------:R-:W-:Y:S01]  /*b880*/  PRMT R9, R61, 0x7632, R9 ;  /* 0x000076323d097816 */ /* 0x000fe20000000009 */
[----:B------:R-:W-:Y:S01]  /*b890*/  STG.E.U16 desc[UR18][R2.64], R60 ;  /* 0x0000003c02007986 */ /* 0x000fe2000c101512 */
[----:B------:R-:W-:Y:S02]  /*b8a0*/  F2FP.BF16.F32.PACK_AB R62, R62, R102 ;  /* 0x000000663e3e723e */ /* 0x000fe400000010ff */
[----:B------:R-:W-:Y:S01]  /*b8b0*/  F2FP.BF16.F32.PACK_AB R63, R63, R5 ;  /* 0x000000053f3f723e */ /* 0x000fe200000010ff */
[----:B------:R-:W-:Y:S01]  /*b8c0*/  STG.E.U16 desc[UR18][R2.64+0x4], R61 ;  /* 0x0000043d02007986 */ /* 0x000fe2000c101512 */
[----:B------:R-:W-:-:S03]  /*b8d0*/  PRMT R11, R62, 0x7632, R11 ;  /* 0x000076323e0b7816 */ /* 0x000fc6000000000b */
[----:B------:R0:W-:Y:S01]  /*b8e0*/  STG.E.U16 desc[UR18][R2.64+0x6], R9 ;  /* 0x0000060902007986 */ /* 0x0001e2000c101512 */
[----:B------:R-:W-:Y:S02]  /*b8f0*/  PRMT R8, R63, 0x7632, R8 ;  /* 0x000076323f087816 */ /* 0x000fe40000000008 */
[----:B------:R-:W-:Y:S02]  /*b900*/  F2FP.BF16.F32.PACK_AB R6, R68, R6 ;  /* 0x000000064406723e */ /* 0x000fe400000010ff */
[----:B------:R-:W-:Y:S02]  /*b910*/  F2FP.BF16.F32.PACK_AB R7, R69, R7 ;  /* 0x000000074507723e */ /* 0x000fe400000010ff */
[----:B------:R-:W-:Y:S02]  /*b920*/  F2FP.BF16.F32.PACK_AB R29, R70, R29 ;  /* 0x0000001d461d723e */ /* 0x000fe400000010ff */
[----:B------:R-:W-:Y:S02]  /*b930*/  PRMT R10, R6, 0x7632, R10 ;  /* 0x00007632060a7816 */ /* 0x000fe4000000000a */
[----:B0-----:R-:W-:-:S02]  /*b940*/  PRMT R9, R7, 0x7632, R9 ;  /* 0x0000763207097816 */ /* 0x001fc40000000009 */
[----:B--2---:R-:W-:Y:S02]  /*b950*/  IADD3.X R5, R38, UR27, RZ, P1, !PT ;  /* 0x0000001b26057c10 */ /* 0x004fe40008ffe4ff */
[----:B---3--:R-:W-:Y:S02]  /*b960*/  IADD3 R2, P1, R37, UR26, RZ ;  /* 0x0000001a25027c10 */ /* 0x008fe4000ff3e0ff */
[----:B------:R-:W2:Y:S04]  /*b970*/  LDL.LU R37, [R1+0xac] ;  /* 0x0000ac0001257983 */ /* 0x000ea80000300800 */
[----:B------:R-:W-:Y:S04]  /*b980*/  STG.E.U16 desc[UR18][R4.64], R62 ;  /* 0x0000003e04007986 */ /* 0x000fe8000c101512 */
[----:B------:R0:W-:Y:S04]  /*b990*/  STG.E.U16 desc[UR18][R4.64+0x2], R11 ;  /* 0x0000020b04007986 */ /* 0x0001e8000c101512 */
[----:B------:R-:W-:Y:S04]  /*b9a0*/  STG.E.U16 desc[UR18][R4.64+0x4], R63 ;  /* 0x0000043f04007986 */ /* 0x000fe8000c101512 */
[----:B------:R5:W-:Y:S01]  /*b9b0*/  STG.E.U16 desc[UR18][R4.64+0x6], R8 ;  /* 0x0000060804007986 */ /* 0x000be2000c101512 */
[----:B----4-:R-:W-:-:S03]  /*b9c0*/  IADD3.X R3, R36, UR27, RZ, P1, !PT ;  /* 0x0000001b24037c10 */ /* 0x010fc60008ffe4ff */
[----:B------:R-:W3:Y:S01]  /*b9d0*/  LDL.LU R36, [R1+0xa0] ;  /* 0x0000a00001247983 */ /* 0x000ee20000300800 */
[----:B0-----:R-:W-:Y:S02]  /*b9e0*/  PRMT R11, R29, 0x7632, R11 ;  /* 0x000076321d0b7816 */ /* 0x001fe4000000000b */
[----:B-----5:R-:W-:Y:S02]  /*b9f0*/  IADD3 R4, P1, R35, UR26, RZ ;  /* 0x0000001a23047c10 */ /* 0x020fe4000ff3e0ff */
[----:B------:R-:W4:Y:S02]  /*ba00*/  LDL.LU R35, [R1+0xa4] ;  /* 0x0000a40001237983 */ /* 0x000f240000300800 */
[----:B------:R-:W-:Y:S02]  /*ba10*/  IADD3.X R5, R34, UR27, RZ, P1, !PT ;  /* 0x0000001b22057c10 */ /* 0x000fe40008ffe4ff */
[----:B------:R-:W5:Y:S04]  /*ba20*/  LDL.LU R34, [R1+0x98] ;  /* 0x0000980001227983 */ /* 0x000f680000300800 */
[----:B------:R0:W-:Y:S04]  /*ba30*/  STG.E.U16 desc[UR18][R2.64], R6 ;  /* 0x0000000602007986 */ /* 0x0001e8000c101512 */
[----:B------:R-:W-:Y:S04]  /*ba40*/  STG.E.U16 desc[UR18][R2.64+0x2], R10 ;  /* 0x0000020a02007986 */ /* 0x000fe8000c101512 */
[----:B------:R-:W-:Y:S04]  /*ba50*/  STG.E.U16 desc[UR18][R2.64+0x4], R7 ;  /* 0x0000040702007986 */ /* 0x000fe8000c101512 */
[----:B------:R-:W-:Y:S04]  /*ba60*/  STG.E.U16 desc[UR18][R2.64+0x6], R9 ;  /* 0x0000060902007986 */ /* 0x000fe8000c101512 */
[----:B------:R1:W-:Y:S01]  /*ba70*/  STG.E.U16 desc[UR18][R4.64+0x2], R11 ;  /* 0x0000020b04007986 */ /* 0x0003e2000c101512 */
[----:B0-----:R-:W-:-:S03]  /*ba80*/  IADD3 R6, P1, R28, UR26, RZ ;  /* 0x0000001a1c067c10 */ /* 0x001fc6000ff3e0ff */
[----:B------:R-:W5:Y:S04]  /*ba90*/  LDL.LU R28, [R1+0x9c] ;  /* 0x00009c00011c7983 */ /* 0x000f680000300800 */
[----:B-1----:R-:W5:Y:S04]  /*baa0*/  LDL.LU R11, [R1+0x90] ;  /* 0x00009000010b7983 */ /* 0x002f680000300800 */
[----:B------:R-:W5:Y:S01]  /*bab0*/  LDL.LU R10, [R1+0x94] ;  /* 0x00009400010a7983 */ /* 0x000f620000300800 */
[----:B------:R-:W-:Y:S02]  /*bac0*/  F2FP.BF16.F32.PACK_AB R30, R71, R30 ;  /* 0x0000001e471e723e */ /* 0x000fe400000010ff */
[----:B------:R-:W-:-:S02]  /*bad0*/  F2FP.BF16.F32.PACK_AB R23, R75, R23 ;  /* 0x000000174b17723e */ /* 0x000fc400000010ff */
[----:B------:R-:W-:Y:S02]  /*bae0*/  PRMT R3, R30, 0x7632, R3 ;  /* 0x000076321e037816 */ /* 0x000fe40000000003 */
[----:B------:R-:W-:Y:S01]  /*baf0*/  F2FP.BF16.F32.PACK_AB R22, R74, R22 ;  /* 0x000000164a16723e */ /* 0x000fe200000010ff */
[----:B------:R-:W-:Y:S01]  /*bb00*/  STG.E.U16 desc[UR18][R4.64], R29 ;  /* 0x0000001d04007986 */ /* 0x000fe2000c101512 */
[----:B------:R-:W-:Y:S02]  /*bb10*/  F2FP.BF16.F32.PACK_AB R13, R79, R13 ;  /* 0x0000000d4f0d723e */ /* 0x000fe400000010ff */
[----:B------:R-:W-:Y:S01]  /*bb20*/  PRMT R8, R22, 0x7632, R8 ;  /* 0x0000763216087816 */ /* 0x000fe20000000008 */
[----:B------:R-:W-:Y:S04]  /*bb30*/  STG.E.U16 desc[UR18][R4.64+0x4], R30 ;  /* 0x0000041e04007986 */ /* 0x000fe8000c101512 */
[----:B------:R0:W-:Y:S01]  /*bb40*/  STG.E.U16 desc[UR18][R4.64+0x6], R3 ;  /* 0x0000060304007986 */ /* 0x0001e2000c101512 */
[----:B------:R-:W-:-:S02]  /*bb50*/  F2FP.BF16.F32.PACK_AB R12, R78, R12 ;  /* 0x0000000c4e0c723e */ /* 0x000fc400000010ff */
[----:B0-----:R-:W-:Y:S02]  /*bb60*/  PRMT R5, R23, 0x7632, R5 ;  /* 0x0000763217057816 */ /* 0x001fe40000000005 */
[----:B------:R-:W-:Y:S02]  /*bb70*/  PRMT R9, R12, 0x7632, R9 ;  /* 0x000076320c097816 */ /* 0x000fe40000000009 */
[----:B--2---:R-:W-:-:S05]  /*bb80*/  IADD3.X R7, R37, UR27, RZ, P1, !PT ;  /* 0x0000001b25077c10 */ /* 0x004fca0008ffe4ff */
[----:B------:R0:W-:Y:S04]  /*bb90*/  STG.E.U16 desc[UR18][R6.64+0x4], R23 ;  /* 0x0000041706007986 */ /* 0x0001e8000c101512 */
[----:B------:R1:W-:Y:S04]  /*bba0*/  STG.E.U16 desc[UR18][R6.64], R22 ;  /* 0x0000001606007986 */ /* 0x0003e8000c101512 */
[----:B------:R-:W-:Y:S04]  /*bbb0*/  STG.E.U16 desc[UR18][R6.64+0x2], R8 ;  /* 0x0000020806007986 */ /* 0x000fe8000c101512 */
[----:B0-----:R-:W2:Y:S04]  /*bbc0*/  LDL.LU R23, [R1+0x88] ;  /* 0x0000880001177983 */ /* 0x001ea80000300800 */
[----:B------:R0:W-:Y:S04]  /*bbd0*/  STG.E.U16 desc[UR18][R6.64+0x6], R5 ;  /* 0x0000060506007986 */ /* 0x0001e8000c101512 */
[----:B-1----:R-:W2:Y:S01]  /*bbe0*/  LDL.LU R22, [R1+0x8c] ;  /* 0x00008c0001167983 */ /* 0x002ea20000300800 */
[----:B---3--:R-:W-:-:S02]  /*bbf0*/  IADD3 R2, P1, R36, UR26, RZ ;  /* 0x0000001a24027c10 */ /* 0x008fc4000ff3e0ff */
[----:B0-----:R-:W-:Y:S02]  /*bc00*/  PRMT R7, R13, 0x7632, R7 ;  /* 0x000076320d077816 */ /* 0x001fe40000000007 */
[----:B----4-:R-:W-:Y:S02]  /*bc10*/  IADD3.X R3, R35, UR27, RZ, P1, !PT ;  /* 0x0000001b23037c10 */ /* 0x010fe40008ffe4ff */
[----:B-----5:R-:W-:-:S03]  /*bc20*/  IADD3 R4, P1, R34, UR26, RZ ;  /* 0x0000001a22047c10 */ /* 0x020fc6000ff3e0ff */
[----:B------:R0:W-:Y:S04]  /*bc30*/  STG.E.U16 desc[UR18][R2.64+0x4], R13 ;  /* 0x0000040d02007986 */ /* 0x0001e8000c101512 */
[----:B------:R1:W-:Y:S04]  /*bc40*/  STG.E.U16 desc[UR18][R2.64], R12 ;  /* 0x0000000c02007986 */ /* 0x0003e8000c101512 */
[----:B0-----:R-:W3:Y:S04]  /*bc50*/  LDL.LU R13, [R1+0x80] ;  /* 0x00008000010d7983 */ /* 0x001ee80000300800 */
[----:B-1----:R-:W4:Y:S04]  /*bc60*/  LDL.LU R12, [R1+0x84] ;  /* 0x00008400010c7983 */ /* 0x002f280000300800 */
[----:B------:R0:W-:Y:S01]  /*bc70*/  STG.E.U16 desc[UR18][R2.64+0x6], R7 ;  /* 0x0000060702007986 */ /* 0x0001e2000c101512 */
[----:B------:R-:W-:-:S02]  /*bc80*/  IADD3.X R5, R28, UR27, RZ, P1, !PT ;  /* 0x0000001b1c057c10 */ /* 0x000fc40008ffe4ff */
[----:B------:R-:W-:Y:S02]  /*bc90*/  IADD3 R6, P1, R11, UR26, RZ ;  /* 0x0000001a0b067c10 */ /* 0x000fe4000ff3e0ff */
[----:B------:R-:W5:Y:S02]  /*bca0*/  LDL.LU R11, [R1+0x78] ;  /* 0x00007800010b7983 */ /* 0x000f640000300800 */
[----:B0-----:R-:W-:Y:S02]  /*bcb0*/  IADD3.X R7, R10, UR27, RZ, P1, !PT ;  /* 0x0000001b0a077c10 */ /* 0x001fe40008ffe4ff */
[----:B------:R-:W5:Y:S01]  /*bcc0*/  LDL.LU R10, [R1+0x7c] ;  /* 0x00007c00010a7983 */ /* 0x000f620000300800 */
[----:B------:R-:W-:Y:S02]  /*bcd0*/  F2FP.BF16.F32.PACK_AB R14, R80, R14 ;  /* 0x0000000e500e723e */ /* 0x000fe400000010ff */
[----:B------:R-:W-:Y:S01]  /*bce0*/  F2FP.BF16.F32.PACK_AB R15, R81, R15 ;  /* 0x0000000f510f723e */ /* 0x000fe200000010ff */
[----:B------:R0:W-:Y:S01]  /*bcf0*/  STG.E.U16 desc[UR18][R2.64+0x2], R9 ;  /* 0x0000020902007986 */ /* 0x0001e2000c101512 */
[----:B------:R-:W-:-:S02]  /*bd00*/  PRMT R8, R14, 0x7632, R8 ;  /* 0x000076320e087816 */ /* 0x000fc40000000008 */
[----:B------:R-:W-:Y:S02]  /*bd10*/  F2FP.BF16.F32.PACK_AB R16, R84, R16 ;  /* 0x000000105410723e */ /* 0x000fe400000010ff */
[----:B------:R-:W-:Y:S01]  /*bd20*/  F2FP.BF16.F32.PACK_AB R17, R85, R17 ;  /* 0x000000115511723e */ /* 0x000fe200000010ff */
[----:B------:R-:W-:Y:S01]  /*bd30*/  STG.E.U16 desc[UR18][R4.64], R14 ;  /* 0x0000000e04007986 */ /* 0x000fe2000c101512 */
[----:B0-----:R-:W-:-:S03]  /*bd40*/  PRMT R3, R15, 0x7632, R3 ;  /* 0x000076320f037816 */ /* 0x001fc60000000003 */
[----:B------:R0:W-:Y:S01]  /*bd50*/  STG.E.U16 desc[UR18][R4.64+0x2], R8 ;  /* 0x0000020804007986 */ /* 0x0001e2000c101512 */
[----:B------:R-:W-:-:S03]  /*bd60*/  PRMT R9, R16, 0x7632, R9 ;  /* 0x0000763210097816 */ /* 0x000fc60000000009 */
[----:B------:R-:W-:Y:S01]  /*bd70*/  STG.E.U16 desc[UR18][R4.64+0x4], R15 ;  /* 0x0000040f04007986 */ /* 0x000fe2000c101512 */
[----:B------:R-:W-:-:S03]  /*bd80*/  F2FP.BF16.F32.PACK_AB R18, R88, R18 ;  /* 0x000000125812723e */ /* 0x000fc600000010ff */
[----:B------:R1:W-:Y:S01]  /*bd90*/  STG.E.U16 desc[UR18][R4.64+0x6], R3 ;  /* 0x0000060304007986 */ /* 0x0003e2000c101512 */
[----:B------:R-:W-:-:S03]  /*bda0*/  F2FP.BF16.F32.PACK_AB R19, R89, R19 ;  /* 0x000000135913723e */ /* 0x000fc600000010ff */
[----:B------:R-:W-:Y:S01]  /*bdb0*/  STG.E.U16 desc[UR18][R6.64], R16 ;  /* 0x0000001006007986 */ /* 0x000fe2000c101512 */
[----:B0-----:R-:W-:Y:S02]  /*bdc0*/  PRMT R8, R18, 0x7632, R8 ;  /* 0x0000763212087816 */ /* 0x001fe40000000008 */
[----:B-1----:R-:W-:Y:S01]  /*bdd0*/  PRMT R5, R17, 0x7632, R5 ;  /* 0x0000763211057816 */ /* 0x002fe20000000005 */
[----:B------:R-:W-:Y:S01]  /*bde0*/  STG.E.U16 desc[UR18][R6.64+0x2], R9 ;  /* 0x0000020906007986 */ /* 0x000fe2000c101512 */
[----:B------:R-:W-:-:S03]  /*bdf0*/  F2FP.BF16.F32.PACK_AB R20, R98, R20 ;  /* 0x000000146214723e */ /* 0x000fc600000010ff */
[----:B------:R-:W-:Y:S01]  /*be00*/  STG.E.U16 desc[UR18][R6.64+0x4], R17 ;  /* 0x0000041106007986 */ /* 0x000fe2000c101512 */
[----:B------:R-:W-:-:S03]  /*be10*/  F2FP.BF16.F32.PACK_AB R21, R33, R21 ;  /* 0x000000152115723e */ /* 0x000fc600000010ff */
[----:B------:R0:W-:Y:S01]  /*be20*/  STG.E.U16 desc[UR18][R6.64+0x6], R5 ;  /* 0x0000060506007986 */ /* 0x0001e2000c101512 */
[----:B------:R-:W-:Y:S02]  /*be30*/  F2FP.BF16.F32.PACK_AB R0, R31, R0 ;  /* 0x000000001f00723e */ /* 0x000fe400000010ff */
[----:B------:R-:W-:Y:S02]  /*be40*/  F2FP.BF16.F32.PACK_AB R32, R93, R32 ;  /* 0x000000205d20723e */ /* 0x000fe400000010ff */
[----:B0-----:R-:W-:Y:S01]  /*be50*/  PRMT R7, R19, 0x7632, R7 ;  /* 0x0000763213077816 */ /* 0x001fe20000000007 */
[----:B------:R-:W-:Y:S01]  /*be60*/  ULOP3.LUT UR4, UR4, 0x1, URZ, 0x3c, !UPT ;  /* 0x0000000104047892 */ /* 0x000fe2000f8e3c3f */
[----:B------:R-:W-:Y:S01]  /*be70*/  UMOV UR5, UR16 ;  /* 0x0000001000057c82 */ /* 0x000fe20008000000 */
[----:B------:R-:W-:Y:S01]  /*be80*/  UMOV UR10, UR15 ;  /* 0x0000000f000a7c82 */ /* 0x000fe20008000000 */
[----:B--2---:R-:W-:-:S04]  /*be90*/  IADD3 R2, P1, R23, UR26, RZ ;  /* 0x0000001a17027c10 */ /* 0x004fc8000ff3e0ff */
[----:B------:R-:W-:-:S05]  /*bea0*/  IADD3.X R3, R22, UR27, RZ, P1, !PT ;  /* 0x0000001b16037c10 */ /* 0x000fca0008ffe4ff */
[----:B------:R-:W-:Y:S04]  /*beb0*/  STG.E.U16 desc[UR18][R2.64], R18 ;  /* 0x0000001202007986 */ /* 0x000fe8000c101512 */
[----:B------:R0:W-:Y:S04]  /*bec0*/  STG.E.U16 desc[UR18][R2.64+0x2], R8 ;  /* 0x0000020802007986 */ /* 0x0001e8000c101512 */
[----:B------:R-:W-:Y:S04]  /*bed0*/  STG.E.U16 desc[UR18][R2.64+0x4], R19 ;  /* 0x0000041302007986 */ /* 0x000fe8000c101512 */
[----:B------:R1:W-:Y:S01]  /*bee0*/  STG.E.U16 desc[UR18][R2.64+0x6], R7 ;  /* 0x0000060702007986 */ /* 0x0003e2000c101512 */
[----:B0-----:R-:W-:-:S02]  /*bef0*/  PRMT R8, R21, 0x7632, R8 ;  /* 0x0000763215087816 */ /* 0x001fc40000000008 */
[----:B-1----:R-:W-:Y:S02]  /*bf00*/  PRMT R3, R20, 0x7632, R3 ;  /* 0x0000763214037816 */ /* 0x002fe40000000003 */
[----:B---3--:R-:W-:-:S04]  /*bf10*/  IADD3 R4, P1, R13, UR26, RZ ;  /* 0x0000001a0d047c10 */ /* 0x008fc8000ff3e0ff */
[----:B----4-:R-:W-:Y:S02]  /*bf20*/  IADD3.X R5, R12, UR27, RZ, P1, !PT ;  /* 0x0000001b0c057c10 */ /* 0x010fe40008ffe4ff */
[----:B------:R-:W-:-:S03]  /*bf30*/  PRMT R2, R0, 0x7632, R2 ;  /* 0x0000763200027816 */ /* 0x000fc60000000002 */
[----:B------:R-:W-:Y:S04]  /*bf40*/  STG.E.U16 desc[UR18][R4.64], R20 ;  /* 0x0000001404007986 */ /* 0x000fe8000c101512 */
[----:B------:R-:W-:Y:S04]  /*bf50*/  STG.E.U16 desc[UR18][R4.64+0x2], R3 ;  /* 0x0000020304007986 */ /* 0x000fe8000c101512 */
[----:B------:R-:W-:Y:S04]  /*bf60*/  STG.E.U16 desc[UR18][R4.64+0x4], R21 ;  /* 0x0000041504007986 */ /* 0x000fe8000c101512 */
[----:B------:R0:W-:Y:S01]  /*bf70*/  STG.E.U16 desc[UR18][R4.64+0x6], R8 ;  /* 0x0000060804007986 */ /* 0x0001e2000c101512 */
[----:B-----5:R-:W-:-:S04]  /*bf80*/  IADD3 R6, P1, R11, UR26, RZ ;  /* 0x0000001a0b067c10 */ /* 0x020fc8000ff3e0ff */
[----:B------:R-:W-:Y:S02]  /*bf90*/  IADD3.X R7, R10, UR27, RZ, P1, !PT ;  /* 0x0000001b0a077c10 */ /* 0x000fe40008ffe4ff */
[----:B0-----:R-:W-:-:S03]  /*bfa0*/  PRMT R5, R32, 0x7632, R5 ;  /* 0x0000763220057816 */ /* 0x001fc60000000005 */
[----:B------:R2:W-:Y:S04]  /*bfb0*/  STG.E.U16 desc[UR18][R6.64], R0 ;  /* 0x0000000006007986 */ /* 0x0005e8000c101512 */
[----:B------:R2:W-:Y:S04]  /*bfc0*/  STG.E.U16 desc[UR18][R6.64+0x2], R2 ;  /* 0x0000020206007986 */ /* 0x0005e8000c101512 */
[----:B------:R2:W-:Y:S04]  /*bfd0*/  STG.E.U16 desc[UR18][R6.64+0x4], R32 ;  /* 0x0000042006007986 */ /* 0x0005e8000c101512 */
[----:B------:R2:W-:Y:S01]  /*bfe0*/  STG.E.U16 desc[UR18][R6.64+0x6], R5 ;  /* 0x0000060506007986 */ /* 0x0005e2000c101512 */
[----:B------:R-:W-:Y:S05]  /*bff0*/  @!P0 BRA `(.L_x_1476) ;  /* 0xffffff4400d08947 */ /* 0x000fea000383ffff */
.L_x_1466:
        /* <DEDUP_REMOVED lines=11> */
[----:B------:R-:W1:Y:S01]  /*c0b0*/  LDC.64 R20, c[0x0][0x258] ;  /* 0x00009600ff147b82 */ /* 0x000e620000000a00 */
[----:B--2---:R-:W0:Y:S01]  /*c0c0*/  S2R R0, SR_TID.X ;  /* 0x0000000000007919 */ /* 0x004e220000002100 */
        /* <DEDUP_REMOVED lines=40> */
[----:B------:R-:W-:Y:S02]  /*c350*/  IADD3 R9, R5, 0x3c, RZ ;  /* 0x0000003c05097810 */ /* 0x000fe40007ffe0ff */
[----:B------:R-:W-:Y:S02]  /*c360*/  ISETP.LT.AND.EX P0, PT, R21, RZ, PT, P0 ;  /* 0x000000ff1500720c */ /* 0x000fe40003f01300 */
[----:B------:R-:W-:Y:S02]  /*c370*/  SHF.R.U64 R24, R16, 0x3, R17 ;  /* 0x0000000310187819 */ /* 0x000fe40000001211 */
[----:B------:R-:W-:Y:S02]  /*c380*/  IADD3 R18, R12, UR6, RZ ;  /* 0x000000060c127c10 */ /* 0x000fe4000fffe0ff */
[----:B------:R-:W-:-:S02]  /*c390*/  LOP3.LUT R13, R6, R10, RZ, 0x3c, !PT ;  /* 0x0000000a060d7212 */ /* 0x000fc400078e3cff */
[-C--:B------:R-:W-:Y:S02]  /*c3a0*/  LOP3.LUT R11, R5, R10.reuse, RZ, 0x3c, !PT ;  /* 0x0000000a050b7212 */ /* 0x080fe400078e3cff */
[----:B------:R-:W-:Y:S02]  /*c3b0*/  LOP3.LUT R19, R9, R10, RZ, 0x3c, !PT ;  /* 0x0000000a09137212 */ /* 0x000fe400078e3cff */
[----:B------:R-:W-:Y:S02]  /*c3c0*/  SEL R23, R20, 0x9, P0 ;  /* 0x0000000914177807 */ /* 0x000fe40000000000 */
[----:B------:R-:W-:Y:S02]  /*c3d0*/  SEL R26, R21, RZ, P0 ;  /* 0x000000ff151a7207 */ /* 0x000fe40000000000 */
[----:B------:R-:W-:Y:S02]  /*c3e0*/  LEA.HI R22, R15, 0x1, RZ, 0x1c ;  /* 0x000000010f167811 */ /* 0x000fe400078fe0ff */
[----:B------:R-:W-:-:S02]  /*c3f0*/  IADD3 R16, P0, R2, 0xf, RZ ;  /* 0x0000000f02107810 */ /* 0x000fc40007f1e0ff */
[C---:B------:R-:W-:Y:S02]  /*c400*/  IADD3 R17, P1, R2.reuse, 0x1e, RZ ;  /* 0x0000001e02117810 */ /* 0x040fe40007f3e0ff */
[----:B------:R-:W-:Y:S02]  /*c410*/  IADD3 R49, P2, R2, 0x2d, RZ ;  /* 0x0000002d02317810 */ /* 0x000fe40007f5e0ff */
[----:B------:R-:W-:Y:S02]  /*c420*/  IADD3 R24, R24, 0x1, RZ ;  /* 0x0000000118187810 */ /* 0x000fe40007ffe0ff */
[-C--:B------:R-:W-:Y:S02]  /*c430*/  LEA R12, R13, R18.reuse, 0x2 ;  /* 0x000000120d0c7211 */ /* 0x080fe400078e10ff */
[-C--:B------:R-:W-:Y:S02]  /*c440*/  LEA R11, R11, R18.reuse, 0x2 ;  /* 0x000000120b0b7211 */ /* 0x080fe400078e10ff */
        /* <DEDUP_REMOVED lines=8> */
[----:B------:R-:W-:Y:S02]  /*c4d0*/  IADD3.X R53, RZ, RZ, RZ, P2, !PT ;  /* 0x000000ffff357210 */ /* 0x000fe400017fe4ff */
[----:B------:R-:W-:Y:S02]  /*c4e0*/  SHF.L.U32 R23, R23, 0x3, RZ ;  /* 0x0000000317177819 */ /* 0x000fe400000006ff */
[----:B------:R-:W-:Y:S02]  /*c4f0*/  LOP3.LUT R22, R22, 0x3, RZ, 0xc0, !PT ;  /* 0x0000000316167812 */ /* 0x000fe400078ec0ff */
[----:B------:R-:W-:-:S07]  /*c500*/  LOP3.LUT R24, R24, 0x3, RZ, 0xc0, !PT ;  /* 0x0000000318187812 */ /* 0x000fce00078ec0ff */
.L_x_1493:
        /* <DEDUP_REMOVED lines=42> */
.L_x_1480:
[----:B------:R-:W-:Y:S05]  /*c7b0*/  BSYNC B1 ;  /* 0x0000000000017941 */ /* 0x000fea0003800000 */
.L_x_1479:
        /* <DEDUP_REMOVED lines=18> */
.L_x_1483:
        /* <DEDUP_REMOVED lines=55> */
.L_x_1482:
[----:B------:R-:W-:Y:S05]  /*cc50*/  BSYNC B1 ;  /* 0x0000000000017941 */ /* 0x000fea0003800000 */
.L_x_1481:
        /* <DEDUP_REMOVED lines=35> */
.L_x_1485:
[----:B------:R-:W-:Y:S05]  /*ce90*/  BSYNC B1 ;  /* 0x0000000000017941 */ /* 0x000fea0003800000 */
.L_x_1484:
        /* <DEDUP_REMOVED lines=15> */
.L_x_1478:
[----:B------:R-:W-:Y:S05]  /*cf90*/  BSYNC B0 ;  /* 0x0000000000007941 */ /* 0x000fea0003800000 */
.L_x_1477:
        /* <DEDUP_REMOVED lines=36> */
.L_x_1502:
        /* <DEDUP_REMOVED lines=41> */
.L_x_1512:
        /* <DEDUP_REMOVED lines=35> */
.L_x_1522:
[----:B----4-:R-:W-:Y:S01]  /*d6a0*/  FADD.FTZ R30, R42, R32 ;  /* 0x000000202a1e7221 */ /* 0x010fe20000010000 */
[----:B------:R-:W-:Y:S02]  /*d6b0*/  @!P2 F2FP.BF16.F32.PACK_AB R25, RZ, R33 ;  /* 0x00000021ff19a23e */ /* 0x000fe400000010ff */
[----:B------:R-:W-:Y:S02]  /*d6c0*/  MOV R33, R18 ;  /* 0x0000001200217202 */ /* 0x000fe40000000f00 */
[----:B------:R-:W-:Y:S01]  /*d6d0*/  @!P2 F2FP.BF16.F32.PACK_AB R30, RZ, R30 ;  /* 0x0000001eff1ea23e */ /* 0x000fe200000010ff */
[----:B------:R4:W-:Y:S04]  /*d6e0*/  @!P2 STG.E.U16 desc[UR18][R26.64+0x78], R25 ;  /* 0x000078191a00a986 */ /* 0x0009e8000c101512 */
[----:B------:R4:W-:Y:S02]  /*d6f0*/  @!P2 STG.E.U16 desc[UR18][R28.64+0x78], R30 ;  /* 0x0000781e1c00a986 */ /* 0x0009e4000c101512 */
.L_x_1488:
[----:B------:R-:W-:Y:S05]  /*d700*/  BSYNC B0 ;  /* 0x0000000000007941 */ /* 0x000fea0003800000 */
.L_x_1487:
        /* <DEDUP_REMOVED lines=111> */
[----:B------:R-:W-:-:S02]  /*de00*/  MOV R46, 0xffff ;  /* 0x0000ffff002e7802 */ /* 0x000fc40000000f00 */
        /* <DEDUP_REMOVED lines=34> */
.L_x_1556:
[----:B01----:R-:W-:Y:S01]  /*e030*/  FADD.FTZ R30, R50, R32 ;  /* 0x00000020321e7221 */ /* 0x003fe20000010000 */
[----:B------:R-:W-:-:S04]  /*e040*/  @!P0 F2FP.BF16.F32.PACK_AB R25, RZ, R36 ;  /* 0x00000024ff19823e */ /* 0x000fc800000010ff */
[----:B------:R-:W-:Y:S01]  /*e050*/  @!P0 F2FP.BF16.F32.PACK_AB R30, RZ, R30 ;  /* 0x0000001eff1e823e */ /* 0x000fe200000010ff */
[----:B------:R0:W-:Y:S04]  /*e060*/  @!P0 STG.E.U16 desc[UR18][R26.64+0xb4], R25 ;  /* 0x0000b4191a008986 */ /* 0x0001e8000c101512 */
[----:B------:R0:W-:Y:S02]  /*e070*/  @!P0 STG.E.U16 desc[UR18][R28.64+0xb4], R30 ;  /* 0x0000b41e1c008986 */ /* 0x0001e4000c101512 */
.L_x_1486:
[----:B------:R-:W-:Y:S05]  /*e080*/  WARPSYNC.ALL ;  /* 0x0000000000007948 */ /* 0x000fea0003800000 */
[----:B------:R-:W-:Y:S01]  /*e090*/  IADD3 R14, R14, 0x900, RZ ;  /* 0x000009000e0e7810 */ /* 0x000fe20007ffe0ff */
[----:B------:R-:W-:Y:S03]  /*e0a0*/  BAR.SYNC.DEFER_BLOCKING 0x0 ;  /* 0x0000000000007b1d */ /* 0x000fe60000010000 */
[----:B------:R-:W-:-:S13]  /*e0b0*/  ISETP.GE.AND P0, PT, R14, UR20, PT ;  /* 0x000000140e007c0c */ /* 0x000fda000bf06270 */
[----:B------:R-:W-:Y:S05]  /*e0c0*/  @!P0 BRA `(.L_x_1493) ;  /* 0xffffffe400108947 */ /* 0x000fea000383ffff */
[----:B------:R-:W-:Y:S05]  /*e0d0*/  EXIT ;  /* 0x000000000000794d */ /* 0x000fea0003800000 */
.L_x_1489:
[----:B------:R-:W-:Y:S01]  /*e0e0*/  HFMA2.MMA R31, -RZ, RZ, 0, 4.76837158203125e-07 ;  /* 0x00000008ff1f7435 */ /* 0x000fe200000001ff */
[----:B--2---:R-:W-:Y:S02]  /*e0f0*/  MOV R34, R26 ;  /* 0x0000001a00227202 */ /* 0x004fe40000000f00 */
[----:B------:R-:W-:Y:S02]  /*e100*/  MOV R30, 0x101f ;  /* 0x0000101f001e7802 */ /* 0x000fe40000000f00 */
[----:B0-----:R-:W-:-:S07]  /*e110*/  MOV R25, 0xffff ;  /* 0x0000ffff00197802 */ /* 0x001fce0000000f00 */
[----:B-1-3--:R-:W-:Y:S05]  /*e120*/  WARPSYNC.COLLECTIVE R25, `(.L_x_1494) ;  /* 0x0000000019087348 */ /* 0x00afea0003c00000 */
[----:B------:R0:W2:Y:S02]  /*e130*/  SHFL.BFLY P3, R32, R34, R31, R30 ;  /* 0x0c00001f22207389 */ /* 0x0000a4000006001e */
[----:B0123--:R-:W-:Y:S01]  /*e140*/  ENDCOLLECTIVE ;  /* 0x000000000000791b */ /* 0x00ffe20003800000 */
.L_x_1494:
[----:B------:R-:W-:Y:S02]  /*e150*/  MOV R34, R27 ;  /* 0x0000001b00227202 */ /* 0x000fe40000000f00 */
[----:B------:R-:W-:-:S07]  /*e160*/  MOV R29, R32 ;  /* 0x00000020001d7202 */ /* 0x000fce0000000f00 */
[----:B------:R-:W-:Y:S05]  /*e170*/  WARPSYNC.COLLECTIVE R25, `(.L_x_1495) ;  /* 0x0000000019087348 */ /* 0x000fea0003c00000 */
[----:B------:R0:W1:Y:S02]  /*e180*/  SHFL.BFLY P3, R32, R34, R31, R30 ;  /* 0x0c00001f22207389 */ /* 0x000064000006001e */
[----:B01----:R-:W-:Y:S01]  /*e190*/  ENDCOLLECTIVE ;  /* 0x000000000000791b */ /* 0x003fe20003800000 */
.L_x_1495:
[----:B------:R-:W-:Y:S01]  /*e1a0*/  FADD.FTZ R29, R29, R26 ;  /* 0x0000001a1d1d7221 */ /* 0x000fe20000010000 */
[----:B------:R-:W-:-:S04]  /*e1b0*/  HFMA2.MMA R31, -RZ, RZ, 0, 2.384185791015625e-07 ;  /* 0x00000004ff1f7435 */ /* 0x000fc800000001ff */
[----:B------:R-:W-:Y:S02]  /*e1c0*/  MOV R34, R29 ;  /* 0x0000001d00227202 */ /* 0x000fe40000000f00 */
[----:B------:R-:W-:-:S07]  /*e1d0*/  MOV R28, R32 ;  /* 0x00000020001c7202 */ /* 0x000fce0000000f00 */
[----:B------:R-:W-:Y:S05]  /*e1e0*/  WARPSYNC.COLLECTIVE R25, `(.L_x_1496) ;  /* 0x0000000019087348 */ /* 0x000fea0003c00000 */
[----:B------:R0:W1:Y:S02]  /*e1f0*/  SHFL.BFLY P3, R32, R34, R31, R30 ;  /* 0x0c00001f22207389 */ /* 0x000064000006001e */
[----:B01----:R-:W-:Y:S01]  /*e200*/  ENDCOLLECTIVE ;  /* 0x000000000000791b */ /* 0x003fe20003800000 */
.L_x_1496:
[----:B------:R-:W-:-:S05]  /*e210*/  FADD.FTZ R28, R28, R27 ;  /* 0x0000001b1c1c7221 */ /* 0x000fca0000010000 */
[----:B------:R-:W-:Y:S02]  /*e220*/  MOV R34, R28 ;  /* 0x0000001c00227202 */ /* 0x000fe40000000f00 */
[----:B------:R-:W-:-:S07]  /*e230*/  MOV R36, R32 ;  /* 0x0000002000247202 */ /* 0x000fce0000000f00 */
[----:B------:R-:W-:Y:S05]  /*e240*/  WARPSYNC.COLLECTIVE R25, `(.L_x_1497) ;  /* 0x0000000019087348 */ /* 0x000fea0003c00000 */
[----:B------:R0:W1:Y:S02]  /*e250*/  SHFL.BFLY P3, R32, R34, R31, R30 ;  /* 0x0c00001f22207389 */ /* 0x000064000006001e */
[----:B01----:R-:W-:Y:S01]  /*e260*/  ENDCOLLECTIVE ;  /* 0x000000000000791b */ /* 0x003fe20003800000 */
.L_x_1497:
[----:B------:R-:W-:Y:S01]  /*e270*/  FADD.FTZ R36, R29, R36 ;  /* 0x000000241d247221 */ /* 0x000fe20000010000 */
[----:B------:R-:W-:-:S04]  /*e280*/  HFMA2.MMA R31, -RZ, RZ, 0, 1.1920928955078125e-07 ;  /* 0x00000002ff1f7435 */ /* 0x000fc800000001ff */
[----:B------:R-:W-:Y:S02]  /*e290*/  MOV R34, R36 ;  /* 0x0000002400227202 */ /* 0x000fe40000000f00 */
[----:B------:R-:W-:-:S07]  /*e2a0*/  MOV R33, R32 ;  /* 0x0000002000217202 */ /* 0x000fce0000000f00 */
[----:B------:R-:W-:Y:S05]  /*e2b0*/  WARPSYNC.COLLECTIVE R25, `(.L_x_1498) ;  /* 0x0000000019087348 */ /* 0x000fea0003c00000 */
[----:B------:R0:W1:Y:S02]  /*e2c0*/  SHFL.BFLY P3, R32, R34, R31, R30 ;  /* 0x0c00001f22207389 */ /* 0x000064000006001e */
[----:B01----:R-:W-:Y:S01]  /*e2d0*/  ENDCOLLECTIVE ;  /* 0x000000000000791b */ /* 0x003fe20003800000 */
.L_x_1498:
[----:B------:R-:W-:-:S05]  /*e2e0*/  FADD.FTZ R33, R28, R33 ;  /* 0x000000211c217221 */ /* 0x000fca0000010000 */
[----:B------:R-:W-:Y:S02]  /*e2f0*/  MOV R34, R33 ;  /* 0x0000002100227202 */ /* 0x000fe40000000f00 */
[----:B------:R-:W-:-:S07]  /*e300*/  MOV R35, R32 ;  /* 0x0000002000237202 */ /* 0x000fce0000000f00 */
[----:B------:R-:W-:Y:S05]  /*e310*/  WARPSYNC.COLLECTIVE R25, `(.L_x_1499) ;  /* 0x0000000019087348 */ /* 0x000fea0003c00000 */
[----:B------:R0:W1:Y:S02]  /*e320*/  SHFL.BFLY P3, R32, R34, R31, R30 ;  /* 0x0c00001f22207389 */ /* 0x000064000006001e */
[----:B01----:R-:W-:Y:S01]  /*e330*/  ENDCOLLECTIVE ;  /* 0x000000000000791b */ /* 0x003fe20003800000 */
.L_x_1499:
[----:B------:R-:W-:Y:S01]  /*e340*/  FADD.FTZ R35, R36, R35 ;  /* 0x0000002324237221 */ /* 0x000fe20000010000 */
[----:B------:R-:W-:-:S04]  /*e350*/  HFMA2.MMA R31, -RZ, RZ, 0, 5.9604644775390625e-08 ;  /* 0x00000001ff1f7435 */ /* 0x000fc800000001ff */
[----:B------:R-:W-:Y:S02]  /*e360*/  MOV R34, R35 ;  /* 0x0000002300227202 */ /* 0x000fe40000000f00 */
[----:B------:R-:W-:-:S07]  /*e370*/  MOV R26, R32 ;  /* 0x00000020001a7202 */ /* 0x000fce0000000f00 */
[----:B------:R-:W-:Y:S05]  /*e380*/  WARPSYNC.COLLECTIVE R25, `(.L_x_1500) ;  /* 0x0000000019087348 */ /* 0x000fea0003c00000 */
[----:B------:R0:W1:Y:S02]  /*e390*/  SHFL.BFLY P3, R32, R34, R31, R30 ;  /* 0x0c00001f22207389 */ /* 0x000064000006001e */
[----:B01----:R-:W-:Y:S01]  /*e3a0*/  ENDCOLLECTIVE ;  /* 0x000000000000791b */ /* 0x003fe20003800000 */
.L_x_1500:
[----:B------:R-:W-:-:S05]  /*e3b0*/  FADD.FTZ R37, R33, R26 ;  /* 0x0000001a21257221 */ /* 0x000fca0000010000 */
[----:B------:R-:W-:Y:S02]  /*e3c0*/  MOV R34, R37 ;  /* 0x0000002500227202 */ /* 0x000fe40000000f00 */
[----:B------:R-:W-:-:S07]  /*e3d0*/  MOV R38, R32 ;  /* 0x0000002000267202 */ /* 0x000fce0000000f00 */
[----:B------:R-:W-:Y:S05]  /*e3e0*/  WARPSYNC.COLLECTIVE R25, `(.L_x_1501) ;  /* 0x0000000019087348 */ /* 0x000fea0003c00000 */
[----:B------:R0:W1:Y:S02]  /*e3f0*/  SHFL.BFLY P3, R32, R34, R31, R30 ;  /* 0x0c00001f22207389 */ /* 0x000064000006001e */
[----:B01----:R-:W-:Y:S01]  /*e400*/  ENDCOLLECTIVE ;  /* 0x000000000000791b */ /* 0x003fe20003800000 */
.L_x_1501:
[----:B------:R-:W-:Y:S01]  /*e410*/  FADD.FTZ R38, R35, R38 ;  /* 0x0000002623267221 */ /* 0x000fe20000010000 */
[----:B------:R-:W-:Y:S06]  /*e420*/  BRA `(.L_x_1502) ;  /* 0xffffffec006c7947 */ /* 0x000fec000383ffff */
.L_x_1490:
        /* <DEDUP_REMOVED lines=8> */
.L_x_1504:
[----:B------:R-:W-:Y:S05]  /*e4b0*/  BSYNC B1 ;  /* 0x0000000000017941 */ /* 0x000fea0003800000 */
.L_x_1503:
        /* <DEDUP_REMOVED lines=8> */
.L_x_1505:
[----:B------:R-:W-:Y:S01]  /*e540*/  FADD.FTZ R36, R36, R33 ;  /* 0x0000002124247221 */ /* 0x000fe20000010000 */
[----:B------:R-:W-:-:S04]  /*e550*/  HFMA2.MMA R31, -RZ, RZ, 0, 2.384185791015625e-07 ;  /* 0x00000004ff1f7435 */ /* 0x000fc800000001ff */
[----:B------:R-:W-:Y:S02]  /*e560*/  MOV R34, R36 ;  /* 0x0000002400227202 */ /* 0x000fe40000000f00 */
[----:B------:R-:W-:-:S07]  /*e570*/  MOV R38, R32 ;  /* 0x0000002000267202 */ /* 0x000fce0000000f00 */
[----:B------:R-:W-:Y:S05]  /*e580*/  WARPSYNC.COLLECTIVE R25, `(.L_x_1506) ;  /* 0x0000000019087348 */ /* 0x000fea0003c00000 */
[----:B------:R0:W1:Y:S02]  /*e590*/  SHFL.BFLY P3, R32, R34, R31, R30 ;  /* 0x0c00001f22207389 */ /* 0x000064000006001e */
[----:B01----:R-:W-:Y:S01]  /*e5a0*/  ENDCOLLECTIVE ;  /* 0x000000000000791b */ /* 0x003fe20003800000 */
.L_x_1506:
[----:B------:R-:W-:-:S05]  /*e5b0*/  FADD.FTZ R38, R38, R35 ;  /* 0x0000002326267221 */ /* 0x000fca0000010000 */
[----:B------:R-:W-:Y:S02]  /*e5c0*/  MOV R34, R38 ;  /* 0x0000002600227202 */ /* 0x000fe40000000f00 */
[----:B------:R-:W-:-:S07]  /*e5d0*/  MOV R37, R32 ;  /* 0x0000002000257202 */ /* 0x000fce0000000f00 */
[----:B------:R-:W-:Y:S05]  /*e5e0*/  WARPSYNC.COLLECTIVE R25, `(.L_x_1507) ;  /* 0x0000000019087348 */ /* 0x000fea0003c00000 */
[----:B------:R0:W1:Y:S02]  /*e5f0*/  SHFL.BFLY P3, R32, R34, R31, R30 ;  /* 0x0c00001f22207389 */ /* 0x000064000006001e */
[----:B01----:R-:W-:Y:S01]  /*e600*/  ENDCOLLECTIVE ;  /* 0x000000000000791b */ /* 0x003fe20003800000 */
.L_x_1507:
[----:B------:R-:W-:Y:S01]  /*e610*/  FADD.FTZ R37, R36, R37 ;  /* 0x0000002524257221 */ /* 0x000fe20000010000 */
[----:B------:R-:W-:-:S04]  /*e620*/  HFMA2.MMA R31, -RZ, RZ, 0, 1.1920928955078125e-07 ;  /* 0x00000002ff1f7435 */ /* 0x000fc800000001ff */
[----:B------:R-:W-:Y:S02]  /*e630*/  MOV R34, R37 ;  /* 0x0000002500227202 */ /* 0x000fe40000000f00 */
[----:B------:R-:W-:-:S07]  /*e640*/  MOV R39, R32 ;  /* 0x0000002000277202 */ /* 0x000fce0000000f00 */
[----:B------:R-:W-:Y:S05]  /*e650*/  WARPSYNC.COLLECTIVE R25, `(.L_x_1508) ;  /* 0x0000000019087348 */ /* 0x000fea0003c00000 */
[----:B------:R0:W1:Y:S02]  /*e660*/  SHFL.BFLY P3, R32, R34, R31, R30 ;  /* 0x0c00001f22207389 */ /* 0x000064000006001e */
[----:B01----:R-:W-:Y:S01]  /*e670*/  ENDCOLLECTIVE ;  /* 0x000000000000791b */ /* 0x003fe20003800000 */
.L_x_1508:
[----:B------:R-:W-:-:S05]  /*e680*/  FADD.FTZ R39, R38, R39 ;  /* 0x0000002726277221 */ /* 0x000fca0000010000 */
[----:B------:R-:W-:Y:S02]  /*e690*/  MOV R34, R39 ;  /* 0x0000002700227202 */ /* 0x000fe40000000f00 */
[----:B------:R-:W-:-:S07]  /*e6a0*/  MOV R40, R32 ;  /* 0x0000002000287202 */ /* 0x000fce0000000f00 */
[----:B------:R-:W-:Y:S05]  /*e6b0*/  WARPSYNC.COLLECTIVE R25, `(.L_x_1509) ;  /* 0x0000000019087348 */ /* 0x000fea0003c00000 */
[----:B------:R0:W1:Y:S02]  /*e6c0*/  SHFL.BFLY P3, R32, R34, R31, R30 ;  /* 0x0c00001f22207389 */ /* 0x000064000006001e */
[----:B01----:R-:W-:Y:S01]  /*e6d0*/  ENDCOLLECTIVE ;  /* 0x000000000000791b */ /* 0x003fe20003800000 */
.L_x_1509:
[----:B------:R-:W-:Y:S01]  /*e6e0*/  FADD.FTZ R40, R37, R40 ;  /* 0x0000002825287221 */ /* 0x000fe20000010000 */
[----:B------:R-:W-:-:S04]  /*e6f0*/  HFMA2.MMA R31, -RZ, RZ, 0, 5.9604644775390625e-08 ;  /* 0x00000001ff1f7435 */ /* 0x000fc800000001ff */
[----:B------:R-:W-:Y:S02]  /*e700*/  MOV R34, R40 ;  /* 0x0000002800227202 */ /* 0x000fe40000000f00 */
[----:B------:R-:W-:-:S07]  /*e710*/  MOV R42, R32 ;  /* 0x00000020002a7202 */ /* 0x000fce0000000f00 */
[----:B------:R-:W-:Y:S05]  /*e720*/  WARPSYNC.COLLECTIVE R25, `(.L_x_1510) ;  /* 0x0000000019087348 */ /* 0x000fea0003c00000 */
[----:B------:R0:W1:Y:S02]  /*e730*/  SHFL.BFLY P3, R32, R34, R31, R30 ;  /* 0x0c00001f22207389 */ /* 0x000064000006001e */
[----:B01----:R-:W-:Y:S01]  /*e740*/  ENDCOLLECTIVE ;  /* 0x000000000000791b */ /* 0x003fe20003800000 */
.L_x_1510:
[----:B------:R-:W-:-:S05]  /*e750*/  FADD.FTZ R42, R39, R42 ;  /* 0x0000002a272a7221 */ /* 0x000fca0000010000 */
[----:B------:R-:W-:Y:S02]  /*e760*/  MOV R34, R42 ;  /* 0x0000002a00227202 */ /* 0x000fe40000000f00 */
[----:B------:R-:W-:-:S07]  /*e770*/  MOV R33, R32 ;  /* 0x0000002000217202 */ /* 0x000fce0000000f00 */
[----:B------:R-:W-:Y:S05]  /*e780*/  WARPSYNC.COLLECTIVE R25, `(.L_x_1511) ;  /* 0x0000000019087348 */ /* 0x000fea0003c00000 */
[----:B------:R0:W1:Y:S02]  /*e790*/  SHFL.BFLY P3, R32, R34, R31, R30 ;  /* 0x0c00001f22207389 */ /* 0x000064000006001e */
[----:B01----:R-:W-:Y:S01]  /*e7a0*/  ENDCOLLECTIVE ;  /* 0x000000000000791b */ /* 0x003fe20003800000 */
.L_x_1511:
[----:B------:R-:W-:Y:S01]  /*e7b0*/  FADD.FTZ R33, R40, R33 ;  /* 0x0000002128217221 */ /* 0x000fe20000010000 */
[----:B------:R-:W-:Y:S06]  /*e7c0*/  BRA `(.L_x_1512) ;  /* 0xffffffec00287947 */ /* 0x000fec000383ffff */
.L_x_1491:
        /* <DEDUP_REMOVED lines=8> */
.L_x_1514:
[----:B------:R-:W-:Y:S05]  /*e850*/  BSYNC B1 ;  /* 0x0000000000017941 */ /* 0x000fea0003800000 */
.L_x_1513:
        /* <DEDUP_REMOVED lines=8> */
.L_x_1515:
[----:B------:R-:W-:Y:S01]  /*e8e0*/  FADD.FTZ R36, R36, R33 ;  /* 0x0000002124247221 */ /* 0x000fe20000010000 */
[----:B------:R-:W-:-:S04]  /*e8f0*/  HFMA2.MMA R31, -RZ, RZ, 0, 2.384185791015625e-07 ;  /* 0x00000004ff1f7435 */ /* 0x000fc800000001ff */
[----:B------:R-:W-:Y:S02]  /*e900*/  MOV R34, R36 ;  /* 0x0000002400227202 */ /* 0x000fe40000000f00 */
[----:B------:R-:W-:-:S07]  /*e910*/  MOV R38, R32 ;  /* 0x0000002000267202 */ /* 0x000fce0000000f00 */
[----:B------:R-:W-:Y:S05]  /*e920*/  WARPSYNC.COLLECTIVE R25, `(.L_x_1516) ;  /* 0x0000000019087348 */ /* 0x000fea0003c00000 */
[----:B------:R0:W1:Y:S02]  /*e930*/  SHFL.BFLY P3, R32, R34, R31, R30 ;  /* 0x0c00001f22207389 */ /* 0x000064000006001e */
[----:B01----:R-:W-:Y:S01]  /*e940*/  ENDCOLLECTIVE ;  /* 0x000000000000791b */ /* 0x003fe20003800000 */
.L_x_1516:
[----:B------:R-:W-:-:S05]  /*e950*/  FADD.FTZ R38, R38, R35 ;  /* 0x0000002326267221 */ /* 0x000fca0000010000 */
[----:B------:R-:W-:Y:S02]  /*e960*/  MOV R34, R38 ;  /* 0x0000002600227202 */ /* 0x000fe40000000f00 */
[----:B------:R-:W-:-:S07]  /*e970*/  MOV R37, R32 ;  /* 0x0000002000257202 */ /* 0x000fce0000000f00 */
[----:B------:R-:W-:Y:S05]  /*e980*/  WARPSYNC.COLLECTIVE R25, `(.L_x_1517) ;  /* 0x0000000019087348 */ /* 0x000fea0003c00000 */
[----:B------:R0:W1:Y:S02]  /*e990*/  SHFL.BFLY P3, R32, R34, R31, R30 ;  /* 0x0c00001f22207389 */ /* 0x000064000006001e */
[----:B01----:R-:W-:Y:S01]  /*e9a0*/  ENDCOLLECTIVE ;  /* 0x000000000000791b */ /* 0x003fe20003800000 */
.L_x_1517:
[----:B------:R-:W-:Y:S01]  /*e9b0*/  FADD.FTZ R37, R36, R37 ;  /* 0x0000002524257221 */ /* 0x000fe20000010000 */
[----:B------:R-:W-:-:S04]  /*e9c0*/  HFMA2.MMA R31, -RZ, RZ, 0, 1.1920928955078125e-07 ;  /* 0x00000002ff1f7435 */ /* 0x000fc800000001ff */
[----:B------:R-:W-:Y:S02]  /*e9d0*/  MOV R34, R37 ;  /* 0x0000002500227202 */ /* 0x000fe40000000f00 */
[----:B------:R-:W-:-:S07]  /*e9e0*/  MOV R39, R32 ;  /* 0x0000002000277202 */ /* 0x000fce0000000f00 */
[----:B------:R-:W-:Y:S05]  /*e9f0*/  WARPSYNC.COLLECTIVE R25, `(.L_x_1518) ;  /* 0x0000000019087348 */ /* 0x000fea0003c00000 */
[----:B------:R0:W1:Y:S02]  /*ea00*/  SHFL.BFLY P3, R32, R34, R31, R30 ;  /* 0x0c00001f22207389 */ /* 0x000064000006001e */
[----:B01----:R-:W-:Y:S01]  /*ea10*/  ENDCOLLECTIVE ;  /* 0x000000000000791b */ /* 0x003fe20003800000 */
.L_x_1518:
[----:B------:R-:W-:-:S05]  /*ea20*/  FADD.FTZ R39, R38, R39 ;  /* 0x0000002726277221 */ /* 0x000fca0000010000 */
[----:B------:R-:W-:Y:S02]  /*ea30*/  MOV R34, R39 ;  /* 0x0000002700227202 */ /* 0x000fe40000000f00 */
[----:B------:R-:W-:-:S07]  /*ea40*/  MOV R40, R32 ;  /* 0x0000002000287202 */ /* 0x000fce0000000f00 */
[----:B------:R-:W-:Y:S05]  /*ea50*/  WARPSYNC.COLLECTIVE R25, `(.L_x_1519) ;  /* 0x0000000019087348 */ /* 0x000fea0003c00000 */
[----:B------:R0:W1:Y:S02]  /*ea60*/  SHFL.BFLY P3, R32, R34, R31, R30 ;  /* 0x0c00001f22207389 */ /* 0x000064000006001e */
[----:B01----:R-:W-:Y:S01]  /*ea70*/  ENDCOLLECTIVE ;  /* 0x000000000000791b */ /* 0x003fe20003800000 */
.L_x_1519:
[----:B------:R-:W-:Y:S01]  /*ea80*/  FADD.FTZ R40, R37, R40 ;  /* 0x0000002825287221 */ /* 0x000fe20000010000 */
[----:B------:R-:W-:-:S04]  /*ea90*/  HFMA2.MMA R31, -RZ, RZ, 0, 5.9604644775390625e-08 ;  /* 0x00000001ff1f7435 */ /* 0x000fc800000001ff */
[----:B------:R-:W-:Y:S02]  /*eaa0*/  MOV R34, R40 ;  /* 0x0000002800227202 */ /* 0x000fe40000000f00 */
[----:B------:R-:W-:-:S07]  /*eab0*/  MOV R42, R32 ;  /* 0x00000020002a7202 */ /* 0x000fce0000000f00 */
[----:B------:R-:W-:Y:S05]  /*eac0*/  WARPSYNC.COLLECTIVE R25, `(.L_x_1520) ;  /* 0x0000000019087348 */ /* 0x000fea0003c00000 */
[----:B------:R0:W1:Y:S02]  /*ead0*/  SHFL.BFLY P3, R32, R34, R31, R30 ;  /* 0x0c00001f22207389 */ /* 0x000064000006001e */
[----:B01----:R-:W-:Y:S01]  /*eae0*/  ENDCOLLECTIVE ;  /* 0x000000000000791b */ /* 0x003fe20003800000 */
.L_x_1520:
[----:B------:R-:W-:-:S05]  /*eaf0*/  FADD.FTZ R42, R39, R42 ;  /* 0x0000002a272a7221 */ /* 0x000fca0000010000 */
[----:B------:R-:W-:Y:S02]  /*eb00*/  MOV R34, R42 ;  /* 0x0000002a00227202 */ /* 0x000fe40000000f00 */
[----:B------:R-:W-:-:S07]  /*eb10*/  MOV R33, R32 ;  /* 0x0000002000217202 */ /* 0x000fce0000000f00 */
[----:B------:R-:W-:Y:S05]  /*eb20*/  WARPSYNC.COLLECTIVE R25, `(.L_x_1521) ;  /* 0x0000000019087348 */ /* 0x000fea0003c00000 */
[----:B------:R0:W1:Y:S02]  /*eb30*/  SHFL.BFLY P3, R32, R34, R31, R30 ;  /* 0x0c00001f22207389 */ /* 0x000064000006001e */
[----:B01----:R-:W-:Y:S01]  /*eb40*/  ENDCOLLECTIVE ;  /* 0x000000000000791b */ /* 0x003fe20003800000 */
.L_x_1521:
[----:B------:R-:W-:Y:S01]  /*eb50*/  FADD.FTZ R33, R40, R33 ;  /* 0x0000002128217221 */ /* 0x000fe20000010000 */
[----:B------:R-:W-:Y:S06]  /*eb60*/  BRA `(.L_x_1522) ;  /* 0xffffffe800cc7947 */ /* 0x000fec000383ffff */
.L_x_1492:
        /* <DEDUP_REMOVED lines=8> */
.L_x_1524:
[----:B------:R-:W-:Y:S05]  /*ebf0*/  BSYNC B0 ;  /* 0x0000000000007941 */ /* 0x000fea0003800000 */
.L_x_1523:
        /* <DEDUP_REMOVED lines=12> */
.L_x_1525:
        /* <DEDUP_REMOVED lines=13> */
.L_x_1526:
[----:B------:R-:W-:Y:S02]  /*ed90*/  MOV R34, R28 ;  /* 0x0000001c00227202 */ /* 0x000fe40000000f00 */
[----:B------:R-:W-:-:S07]  /*eda0*/  MOV R26, R32 ;  /* 0x00000020001a7202 */ /* 0x000fce0000000f00 */
[----:B------:R-:W-:Y:S05]  /*edb0*/  WARPSYNC.COLLECTIVE R25, `(.L_x_1527) ;  /* 0x0000000019087348 */ /* 0x000fea0003c00000 */
[----:B------:R0:W1:Y:S02]  /*edc0*/  SHFL.BFLY P3, R32, R34, R31, R30 ;  /* 0x0c00001f22207389 */ /* 0x000064000006001e */
[----:B01----:R-:W-:Y:S01]  /*edd0*/  ENDCOLLECTIVE ;  /* 0x000000000000791b */ /* 0x003fe20003800000 */
.L_x_1527:
        /* <DEDUP_REMOVED lines=10> */
.L_x_1528:
[----:B------:R-:W-:Y:S02]  /*ee80*/  MOV R34, R27 ;  /* 0x0000001b00227202 */ /* 0x000fe40000000f00 */
[----:B------:R-:W-:-:S07]  /*ee90*/  MOV R29, R32 ;  /* 0x00000020001d7202 */ /* 0x000fce0000000f00 */
[----:B------:R-:W-:Y:S05]  /*eea0*/  WARPSYNC.COLLECTIVE R25, `(.L_x_1529) ;  /* 0x0000000019087348 */ /* 0x000fea0003c00000 */
[----:B------:R0:W1:Y:S02]  /*eeb0*/  SHFL.BFLY P3, R32, R34, R31, R30 ;  /* 0x0c00001f22207389 */ /* 0x000064000006001e */
[----:B01----:R-:W-:Y:S01]  /*eec0*/  ENDCOLLECTIVE ;  /* 0x000000000000791b */ /* 0x003fe20003800000 */
.L_x_1529:
        /* <DEDUP_REMOVED lines=12> */
.L_x_1530:
[----:B------:R-:W0:Y:S01]  /*ef90*/  LDC.64 R26, c[0x0][0x218] ;  /* 0x00008600ff1a7b82 */ /* 0x000e220000000a00 */
[----:B------:R-:W-:Y:S02]  /*efa0*/  MOV R34, R36 ;  /* 0x0000002400227202 */ /* 0x000fe40000000f00 */
[----:B------:R-:W-:-:S07]  /*efb0*/  MOV R38, R32 ;  /* 0x0000002000267202 */ /* 0x000fce0000000f00 */
[----:B0-----:R-:W-:Y:S05]  /*efc0*/  WARPSYNC.COLLECTIVE R25, `(.L_x_1531) ;  /* 0x0000000019087348 */ /* 0x001fea0003c00000 */
[----:B------:R1:W2:Y:S02]  /*efd0*/  SHFL.BFLY P3, R32, R34, R31, R30 ;  /* 0x0c00001f22207389 */ /* 0x0002a4000006001e */
[----:B012---:R-:W-:Y:S01]  /*efe0*/  ENDCOLLECTIVE ;  /* 0x000000000000791b */ /* 0x007fe20003800000 */
.L_x_1531:
        /* <DEDUP_REMOVED lines=10> */
.L_x_1532:
        /* <DEDUP_REMOVED lines=8> */
.L_x_1533:
[----:B------:R-:W-:Y:S01]  /*f110*/  FADD.FTZ R42, R42, R39 ;  /* 0x000000272a2a7221 */ /* 0x000fe20000010000 */
[----:B------:R-:W-:-:S04]  /*f120*/  HFMA2.MMA R31, -RZ, RZ, 0, 2.384185791015625e-07 ;  /* 0x00000004ff1f7435 */ /* 0x000fc800000001ff */
[----:B------:R-:W-:Y:S02]  /*f130*/  MOV R34, R42 ;  /* 0x0000002a00227202 */ /* 0x000fe40000000f00 */
[----:B------:R-:W-:-:S07]  /*f140*/  MOV R41, R32 ;  /* 0x0000002000297202 */ /* 0x000fce0000000f00 */
[----:B------:R-:W-:Y:S05]  /*f150*/  WARPSYNC.COLLECTIVE R25, `(.L_x_1534) ;  /* 0x0000000019087348 */ /* 0x000fea0003c00000 */
[----:B------:R0:W1:Y:S02]  /*f160*/  SHFL.BFLY P3, R32, R34, R31, R30 ;  /* 0x0c00001f22207389 */ /* 0x000064000006001e */
[----:B01----:R-:W-:Y:S01]  /*f170*/  ENDCOLLECTIVE ;  /* 0x000000000000791b */ /* 0x003fe20003800000 */
.L_x_1534:
[----:B------:R-:W-:-:S05]  /*f180*/  FADD.FTZ R41, R41, R40 ;  /* 0x0000002829297221 */ /* 0x000fca0000010000 */
[----:B------:R-:W-:Y:S02]  /*f190*/  MOV R34, R41 ;  /* 0x0000002900227202 */ /* 0x000fe40000000f00 */
[----:B------:R-:W-:-:S07]  /*f1a0*/  MOV R39, R32 ;  /* 0x0000002000277202 */ /* 0x000fce0000000f00 */
[----:B------:R-:W-:Y:S05]  /*f1b0*/  WARPSYNC.COLLECTIVE R25, `(.L_x_1535) ;  /* 0x0000000019087348 */ /* 0x000fea0003c00000 */
[----:B------:R0:W1:Y:S02]  /*f1c0*/  SHFL.BFLY P3, R32, R34, R31, R30 ;  /* 0x0c00001f22207389 */ /* 0x000064000006001e */
[----:B01----:R-:W-:Y:S01]  /*f1d0*/  ENDCOLLECTIVE ;  /* 0x000000000000791b */ /* 0x003fe20003800000 */
.L_x_1535:
[----:B------:R-:W-:Y:S01]  /*f1e0*/  FADD.FTZ R39, R42, R39 ;  /* 0x000000272a277221 */ /* 0x000fe20000010000 */
[----:B------:R-:W-:-:S04]  /*f1f0*/  HFMA2.MMA R31, -RZ, RZ, 0, 1.1920928955078125e-07 ;  /* 0x00000002ff1f7435 */ /* 0x000fc800000001ff */
[----:B------:R-:W-:Y:S02]  /*f200*/  MOV R34, R39 ;  /* 0x0000002700227202 */ /* 0x000fe40000000f00 */
[----:B------:R-:W-:-:S07]  /*f210*/  MOV R40, R32 ;  /* 0x0000002000287202 */ /* 0x000fce0000000f00 */
[----:B------:R-:W-:Y:S05]  /*f220*/  WARPSYNC.COLLECTIVE R25, `(.L_x_1536) ;  /* 0x0000000019087348 */ /* 0x000fea0003c00000 */
[----:B------:R0:W1:Y:S02]  /*f230*/  SHFL.BFLY P3, R32, R34, R31, R30 ;  /* 0x0c00001f22207389 */ /* 0x000064000006001e */
[----:B01----:R-:W-:Y:S01]  /*f240*/  ENDCOLLECTIVE ;  /* 0x000000000000791b */ /* 0x003fe20003800000 */
.L_x_1536:
[----:B------:R-:W-:-:S05]  /*f250*/  FADD.FTZ R40, R41, R40 ;  /* 0x0000002829287221 */ /* 0x000fca0000010000 */
[----:B------:R-:W-:Y:S02]  /*f260*/  MOV R34, R40 ;  /* 0x0000002800227202 */ /* 0x000fe40000000f00 */
[----:B------:R-:W-:-:S07]  /*f270*/  MOV R28, R32 ;  /* 0x00000020001c7202 */ /* 0x000fce0000000f00 */
[----:B------:R-:W-:Y:S05]  /*f280*/  WARPSYNC.COLLECTIVE R25, `(.L_x_1537) ;  /* 0x0000000019087348 */ /* 0x000fea0003c00000 */
[----:B------:R0:W1:Y:S02]  /*f290*/  SHFL.BFLY P3, R32, R34, R31, R30 ;  /* 0x0c00001f22207389 */ /* 0x000064000006001e */
[----:B01----:R-:W-:Y:S01]  /*f2a0*/  ENDCOLLECTIVE ;  /* 0x000000000000791b */ /* 0x003fe20003800000 */
.L_x_1537:
        /* <DEDUP_REMOVED lines=13> */
.L_x_1538:
[----:B------:R-:W-:Y:S01]  /*f380*/  FADD.FTZ R43, R40, R43 ;  /* 0x0000002b282b7221 */ /* 0x000fe20000010000 */
[----:B------:R-:W0:Y:S04]  /*f390*/  LDC.64 R28, c[0x0][0x220] ;  /* 0x00008800ff1c7b82 */ /* 0x000e280000000a00 */
[----:B------:R-:W-:Y:S02]  /*f3a0*/  MOV R34, R43 ;  /* 0x0000002b00227202 */ /* 0x000fe40000000f00 */
[----:B------:R-:W-:-:S07]  /*f3b0*/  MOV R40, R32 ;  /* 0x0000002000287202 */ /* 0x000fce0000000f00 */
[----:B0-----:R-:W-:Y:S05]  /*f3c0*/  WARPSYNC.COLLECTIVE R25, `(.L_x_1539) ;  /* 0x0000000019087348 */ /* 0x001fea0003c00000 */
[----:B------:R1:W2:Y:S02]  /*f3d0*/  SHFL.BFLY P3, R32, R34, R31, R30 ;  /* 0x0c00001f22207389 */ /* 0x0002a4000006001e */
[----:B012---:R-:W-:Y:S01]  /*f3e0*/  ENDCOLLECTIVE ;  /* 0x000000000000791b */ /* 0x007fe20003800000 */
.L_x_1539:
        /* <DEDUP_REMOVED lines=11> */
.L_x_1540:
[----:B------:R-:W-:Y:S01]  /*f4a0*/  @!P0 F2FP.BF16.F32.PACK_AB R33, RZ, R36 ;  /* 0x00000024ff21823e */ /* 0x000fe200000010ff */
[----:B------:R-:W-:Y:S01]  /*f4b0*/  FADD.FTZ R42, R43, R42 ;  /* 0x0000002a2b2a7221 */ /* 0x000fe20000010000 */
[----:B------:R-:W-:Y:S02]  /*f4c0*/  MOV R34, R45 ;  /* 0x0000002d00227202 */ /* 0x000fe40000000f00 */
[----:B------:R-:W-:-:S07]  /*f4d0*/  MOV R51, R32 ;  /* 0x0000002000337202 */ /* 0x000fce0000000f00 */
[----:B------:R-:W-:Y:S05]  /*f4e0*/  WARPSYNC.COLLECTIVE R25, `(.L_x_1541) ;  /* 0x0000000019087348 */ /* 0x000fea0003c00000 */
[----:B------:R0:W1:Y:S02]  /*f4f0*/  SHFL.BFLY P3, R32, R34, R31, R30 ;  /* 0x0c00001f22207389 */ /* 0x000064000006001e */
[----:B01----:R-:W-:Y:S01]  /*f500*/  ENDCOLLECTIVE ;  /* 0x000000000000791b */ /* 0x003fe20003800000 */
.L_x_1541:
[----:B------:R-:W-:Y:S01]  /*f510*/  FADD.FTZ R51, R51, R44 ;  /* 0x0000002c33337221 */ /* 0x000fe20000010000 */
[----:B------:R-:W-:-:S04]  /*f520*/  HFMA2.MMA R31, -RZ, RZ, 0, 2.384185791015625e-07 ;  /* 0x00000004ff1f7435 */ /* 0x000fc800000001ff */
[----:B------:R-:W-:Y:S02]  /*f530*/  MOV R34, R51 ;  /* 0x0000003300227202 */ /* 0x000fe40000000f00 */
[----:B------:R-:W-:-:S07]  /*f540*/  MOV R46, R32 ;  /* 0x00000020002e7202 */ /* 0x000fce0000000f00 */
[----:B------:R-:W-:Y:S05]  /*f550*/  WARPSYNC.COLLECTIVE R25, `(.L_x_1542) ;  /* 0x0000000019087348 */ /* 0x000fea0003c00000 */
[----:B------:R0:W1:Y:S02]  /*f560*/  SHFL.BFLY P3, R32, R34, R31, R30 ;  /* 0x0c00001f22207389 */ /* 0x000064000006001e */
[----:B01----:R-:W-:Y:S01]  /*f570*/  ENDCOLLECTIVE ;  /* 0x000000000000791b */ /* 0x003fe20003800000 */
.L_x_1542:
[----:B------:R-:W-:-:S05]  /*f580*/  FADD.FTZ R46, R46, R45 ;  /* 0x0000002d2e2e7221 */ /* 0x000fca0000010000 */
[----:B------:R-:W-:Y:S02]  /*f590*/  MOV R34, R46 ;  /* 0x0000002e00227202 */ /* 0x000fe40000000f00 */
[----:B------:R-:W-:-:S07]  /*f5a0*/  MOV R44, R32 ;  /* 0x00000020002c7202 */ /* 0x000fce0000000f00 */
[----:B------:R-:W-:Y:S05]  /*f5b0*/  WARPSYNC.COLLECTIVE R25, `(.L_x_1543) ;  /* 0x0000000019087348 */ /* 0x000fea0003c00000 */
[----:B------:R0:W1:Y:S02]  /*f5c0*/  SHFL.BFLY P3, R32, R34, R31, R30 ;  /* 0x0c00001f22207389 */ /* 0x000064000006001e */
[----:B01----:R-:W-:Y:S01]  /*f5d0*/  ENDCOLLECTIVE ;  /* 0x000000000000791b */ /* 0x003fe20003800000 */
.L_x_1543:
[----:B------:R-:W-:Y:S01]  /*f5e0*/  FADD.FTZ R44, R51, R44 ;  /* 0x0000002c332c7221 */ /* 0x000fe20000010000 */
[----:B------:R-:W-:-:S04]  /*f5f0*/  HFMA2.MMA R31, -RZ, RZ, 0, 1.1920928955078125e-07 ;  /* 0x00000002ff1f7435 */ /* 0x000fc800000001ff */
[----:B------:R-:W-:Y:S02]  /*f600*/  MOV R34, R44 ;  /* 0x0000002c00227202 */ /* 0x000fe40000000f00 */
[----:B------:R-:W-:-:S07]  /*f610*/  MOV R45, R32 ;  /* 0x00000020002d7202 */ /* 0x000fce0000000f00 */
[----:B------:R-:W-:Y:S05]  /*f620*/  WARPSYNC.COLLECTIVE R25, `(.L_x_1544) ;  /* 0x0000000019087348 */ /* 0x000fea0003c00000 */
[----:B------:R0:W1:Y:S02]  /*f630*/  SHFL.BFLY P3, R32, R34, R31, R30 ;  /* 0x0c00001f22207389 */ /* 0x000064000006001e */
[----:B01----:R-:W-:Y:S01]  /*f640*/  ENDCOLLECTIVE ;  /* 0x000000000000791b */ /* 0x003fe20003800000 */
.L_x_1544:
[----:B------:R-:W-:-:S05]  /*f650*/  FADD.FTZ R45, R46, R45 ;  /* 0x0000002d2e2d7221 */ /* 0x000fca0000010000 */
[----:B------:R-:W-:Y:S02]  /*f660*/  MOV R34, R45 ;  /* 0x0000002d00227202 */ /* 0x000fe40000000f00 */
[----:B------:R-:W-:-:S07]  /*f670*/  MOV R51, R32 ;  /* 0x0000002000337202 */ /* 0x000fce0000000f00 */
[----:B------:R-:W-:Y:S05]  /*f680*/  WARPSYNC.COLLECTIVE R25, `(.L_x_1545) ;  /* 0x0000000019087348 */ /* 0x000fea0003c00000 */
[----:B------:R0:W1:Y:S02]  /*f690*/  SHFL.BFLY P3, R32, R34, R31, R30 ;  /* 0x0c00001f22207389 */ /* 0x000064000006001e */
[----:B01----:R-:W-:Y:S01]  /*f6a0*/  ENDCOLLECTIVE ;  /* 0x000000000000791b */ /* 0x003fe20003800000 */
.L_x_1545:
[----:B------:R-:W-:Y:S01]  /*f6b0*/  FADD.FTZ R51, R44, R51 ;  /* 0x000000332c337221 */ /* 0x000fe20000010000 */
[----:B------:R-:W-:-:S04]  /*f6c0*/  HFMA2.MMA R31, -RZ, RZ, 0, 5.9604644775390625e-08 ;  /* 0x00000001ff1f7435 */ /* 0x000fc800000001ff */
[----:B------:R-:W-:Y:S02]  /*f6d0*/  MOV R34, R51 ;  /* 0x0000003300227202 */ /* 0x000fe40000000f00 */
[----:B------:R-:W-:-:S07]  /*f6e0*/  MOV R46, R32 ;  /* 0x00000020002e7202 */ /* 0x000fce0000000f00 */
[----:B------:R-:W-:Y:S05]  /*f6f0*/  WARPSYNC.COLLECTIVE R25, `(.L_x_1546) ;  /* 0x0000000019087348 */ /* 0x000fea0003c00000 */
[----:B------:R0:W1:Y:S02]  /*f700*/  SHFL.BFLY P3, R32, R34, R31, R30 ;  /* 0x0c00001f22207389 */ /* 0x000064000006001e */
[----:B01----:R-:W-:Y:S01]  /*f710*/  ENDCOLLECTIVE ;  /* 0x000000000000791b */ /* 0x003fe20003800000 */
.L_x_1546:
[----:B------:R-:W-:-:S05]  /*f720*/  FADD.FTZ R45, R45, R46 ;  /* 0x0000002e2d2d7221 */ /* 0x000fca0000010000 */
[----:B------:R-:W-:Y:S02]  /*f730*/  MOV R34, R45 ;  /* 0x0000002d00227202 */ /* 0x000fe40000000f00 */
[----:B------:R-:W-:-:S07]  /*f740*/  MOV R44, R32 ;  /* 0x00000020002c7202 */ /* 0x000fce0000000f00 */
[----:B------:R-:W-:Y:S05]  /*f750*/  WARPSYNC.COLLECTIVE R25, `(.L_x_1547) ;  /* 0x0000000019087348 */ /* 0x000fea0003c00000 */
[----:B------:R0:W1:Y:S02]  /*f760*/  SHFL.BFLY P3, R32, R34, R31, R30 ;  /* 0x0c00001f22207389 */ /* 0x000064000006001e */
[----:B01----:R-:W-:Y:S01]  /*f770*/  ENDCOLLECTIVE ;  /* 0x000000000000791b */ /* 0x003fe20003800000 */
.L_x_1547:
[----:B------:R-:W-:Y:S01]  /*f780*/  HFMA2.MMA R31, -RZ, RZ, 0, 4.76837158203125e-07 ;  /* 0x00000008ff1f7435 */ /* 0x000fe200000001ff */
[----:B------:R-:W-:Y:S02]  /*f790*/  MOV R34, R48 ;  /* 0x0000003000227202 */ /* 0x000fe40000000f00 */
[----:B------:R-:W-:-:S08]  /*f7a0*/  MOV R46, R32 ;  /* 0x00000020002e7202 */ /* 0x000fd00000000f00 */
[----:B------:R-:W-:Y:S05]  /*f7b0*/  WARPSYNC.COLLECTIVE R25, `(.L_x_1548) ;  /* 0x0000000019087348 */ /* 0x000fea0003c00000 */
[----:B------:R0:W1:Y:S02]  /*f7c0*/  SHFL.BFLY P3, R32, R34, R31, R30 ;  /* 0x0c00001f22207389 */ /* 0x000064000006001e */
[----:B01----:R-:W-:Y:S01]  /*f7d0*/  ENDCOLLECTIVE ;  /* 0x000000000000791b */ /* 0x003fe20003800000 */
.L_x_1548:
[----:B------:R-:W-:Y:S02]  /*f7e0*/  MOV R34, R50 ;  /* 0x0000003200227202 */ /* 0x000fe40000000f00 */
[----:B------:R-:W-:-:S07]  /*f7f0*/  MOV R55, R32 ;  /* 0x0000002000377202 */ /* 0x000fce0000000f00 */
[----:B------:R-:W-:Y:S05]  /*f800*/  WARPSYNC.COLLECTIVE R25, `(.L_x_1549) ;  /* 0x0000000019087348 */ /* 0x000fea0003c00000 */
[----:B------:R0:W1:Y:S02]  /*f810*/  SHFL.BFLY P3, R32, R34, R31, R30 ;  /* 0x0c00001f22207389 */ /* 0x000064000006001e */
[----:B01----:R-:W-:Y:S01]  /*f820*/  ENDCOLLECTIVE ;  /* 0x000000000000791b */ /* 0x003fe20003800000 */
.L_x_1549:
[----:B------:R-:W-:Y:S01]  /*f830*/  FADD.FTZ R55, R55, R48 ;  /* 0x0000003037377221 */ /* 0x000fe20000010000 */
[----:B------:R-:W-:-:S04]  /*f840*/  HFMA2.MMA R31, -RZ, RZ, 0, 2.384185791015625e-07 ;  /* 0x00000004ff1f7435 */ /* 0x000fc800000001ff */
[----:B------:R-:W-:Y:S02]  /*f850*/  MOV R34, R55 ;  /* 0x0000003700227202 */ /* 0x000fe40000000f00 */
[----:B------:R-:W-:-:S07]  /*f860*/  MOV R57, R32 ;  /* 0x0000002000397202 */ /* 0x000fce0000000f00 */
[----:B------:R-:W-:Y:S05]  /*f870*/  WARPSYNC.COLLECTIVE R25, `(.L_x_1550) ;  /* 0x0000000019087348 */ /* 0x000fea0003c00000 */
[----:B------:R0:W1:Y:S02]  /*f880*/  SHFL.BFLY P3, R32, R34, R31, R30 ;  /* 0x0c00001f22207389 */ /* 0x000064000006001e */
[----:B01----:R-:W-:Y:S01]  /*f890*/  ENDCOLLECTIVE ;  /* 0x000000000000791b */ /* 0x003fe20003800000 */
.L_x_1550:
[----:B------:R-:W-:-:S05]  /*f8a0*/  FADD.FTZ R57, R57, R50 ;  /* 0x0000003239397221 */ /* 0x000fca0000010000 */
[----:B------:R-:W-:Y:S02]  /*f8b0*/  MOV R34, R57 ;  /* 0x0000003900227202 */ /* 0x000fe40000000f00 */
[----:B------:R-:W-:-:S07]  /*f8c0*/  MOV R48, R32 ;  /* 0x0000002000307202 */ /* 0x000fce0000000f00 */
[----:B------:R-:W-:Y:S05]  /*f8d0*/  WARPSYNC.COLLECTIVE R25, `(.L_x_1551) ;  /* 0x0000000019087348 */ /* 0x000fea0003c00000 */
[----:B------:R0:W1:Y:S02]  /*f8e0*/  SHFL.BFLY P3, R32, R34, R31, R30 ;  /* 0x0c00001f22207389 */ /* 0x000064000006001e */
[----:B01----:R-:W-:Y:S01]  /*f8f0*/  ENDCOLLECTIVE ;  /* 0x000000000000791b */ /* 0x003fe20003800000 */
.L_x_1551:
[----:B------:R-:W-:Y:S01]  /*f900*/  FADD.FTZ R48, R55, R48 ;  /* 0x0000003037307221 */ /* 0x000fe20000010000 */
[----:B------:R-:W-:-:S04]  /*f910*/  HFMA2.MMA R31, -RZ, RZ, 0, 1.1920928955078125e-07 ;  /* 0x00000002ff1f7435 */ /* 0x000fc800000001ff */
[----:B------:R-:W-:Y:S02]  /*f920*/  MOV R34, R48 ;  /* 0x0000003000227202 */ /* 0x000fe40000000f00 */
[----:B------:R-:W-:-:S07]  /*f930*/  MOV R50, R32 ;  /* 0x0000002000327202 */ /* 0x000fce0000000f00 */
[----:B------:R-:W-:Y:S05]  /*f940*/  WARPSYNC.COLLECTIVE R25, `(.L_x_1552) ;  /* 0x0000000019087348 */ /* 0x000fea0003c00000 */
[----:B------:R0:W1:Y:S02]  /*f950*/  SHFL.BFLY P3, R32, R34, R31, R30 ;  /* 0x0c00001f22207389 */ /* 0x000064000006001e */
[----:B01----:R-:W-:Y:S01]  /*f960*/  ENDCOLLECTIVE ;  /* 0x000000000000791b */ /* 0x003fe20003800000 */
.L_x_1552:
[----:B------:R-:W-:-:S05]  /*f970*/  FADD.FTZ R50, R57, R50 ;  /* 0x0000003239327221 */ /* 0x000fca0000010000 */
[----:B------:R-:W-:Y:S02]  /*f980*/  MOV R34, R50 ;  /* 0x0000003200227202 */ /* 0x000fe40000000f00 */
[----:B------:R-:W-:-:S07]  /*f990*/  MOV R39, R32 ;  /* 0x0000002000277202 */ /* 0x000fce0000000f00 */
[----:B------:R-:W-:Y:S05]  /*f9a0*/  WARPSYNC.COLLECTIVE R25, `(.L_x_1553) ;  /* 0x0000000019087348 */ /* 0x000fea0003c00000 */
[----:B------:R0:W1:Y:S02]  /*f9b0*/  SHFL.BFLY P3, R32, R34, R31, R30 ;  /* 0x0c00001f22207389 */ /* 0x000064000006001e */
[----:B01----:R-:W-:Y:S01]  /*f9c0*/  ENDCOLLECTIVE ;  /* 0x000000000000791b */ /* 0x003fe20003800000 */
.L_x_1553:
        /* <DEDUP_REMOVED lines=21> */
.L_x_1554:
        /* <DEDUP_REMOVED lines=11> */
.L_x_1555:
[----:B------:R-:W-:Y:S01]  /*fbd0*/  FADD.FTZ R36, R39, R36 ;  /* 0x0000002427247221 */ /* 0x000fe20000010000 */
[----:B------:R-:W-:Y:S06]  /*fbe0*/  BRA `(.L_x_1556) ;  /* 0xffffffe400107947 */ /* 0x000fec000383ffff */
.L_x_1557:
        /* <DEDUP_REMOVED lines=9> */
.L_x_3919:


//--------------------- .text._ZN13group_norm_v218gn_bwd_cuda_kernelI13__nv_bfloat16Li480ELi2ELi16ELi120ELi256ELb1ELb1ELi16ELi960ELi960ELi4ELb1ELi14ELb0ELb0ELNS_15WgradSyncMethodE3ENS_16CompileConditionILi900EEEEEvPT_S6_S6_PKS5_S8_S8_S8_PKfflPfPj --------------------------
	.section	.text._ZN13group_norm_v218gn_bwd_cuda_kernelI13__nv_bfloat16Li480ELi2ELi16ELi120ELi256ELb1ELb1ELi16ELi960ELi960ELi4ELb1ELi14ELb0ELb0ELNS_15WgradSyncMethodE3ENS_16CompileConditionILi900EEEEEvPT_S6_S6_PKS5_S8_S8_S8_PKfflPfPj,"ax",@progbits
	.align	128
        .global         _ZN13group_norm_v218gn_bwd_cuda_kernelI13__nv_bfloat16Li480ELi2ELi16ELi120ELi256ELb1ELb1ELi16ELi960ELi960ELi4ELb1ELi14ELb0ELb0ELNS_15WgradSyncMethodE3ENS_16CompileConditionILi900EEEEEvPT_S6_S6_PKS5_S8_S8_S8_PKfflPfPj
        .type           _ZN13group_norm_v218gn_bwd_cuda_kernelI13__nv_bfloat16Li480ELi2ELi16ELi120ELi256ELb1ELb1ELi16ELi960ELi960ELi4ELb1ELi14ELb0ELb0ELNS_15WgradSyncMethodE3ENS_16CompileConditionILi900EEEEEvPT_S6_S6_PKS5_S8_S8_S8_PKfflPfPj,@function
        .size           _ZN13group_norm_v218gn_bwd_cuda_kernelI13__nv_bfloat16Li480ELi2ELi16ELi120ELi256ELb1ELb1ELi16ELi960ELi960ELi4ELb1ELi14ELb0ELb0ELNS_15WgradSyncMethodE3ENS_16CompileConditionILi900EEEEEvPT_S6_S6_PKS5_S8_S8_S8_PKfflPfPj,(.L_x_3920 - _ZN13group_norm_v218gn_bwd_cuda_kernelI13__nv_bfloat16Li480ELi2ELi16ELi120ELi256ELb1ELb1ELi16ELi960ELi960ELi4ELb1ELi14ELb0ELb0ELNS_15WgradSyncMethodE3ENS_16CompileConditionILi900EEEEEvPT_S6_S6_PKS5_S8_S8_S8_PKfflPfPj)
        .other          _ZN13group_norm_v218gn_bwd_cuda_kernelI13__nv_bfloat16Li480ELi2ELi16ELi120ELi256ELb1ELb1ELi16ELi960ELi960ELi4ELb1ELi14ELb0ELb0ELNS_15WgradSyncMethodE3ENS_16CompileConditionILi900EEEEEvPT_S6_S6_PKS5_S8_S8_S8_PKfflPfPj,@"STO_CUDA_ENTRY STV_DEFAULT"
_ZN13group_norm_v218gn_bwd_cuda_kernelI13__nv_bfloat16Li480ELi2ELi16ELi120ELi256ELb1ELb1ELi16ELi960ELi960ELi4ELb1ELi14ELb0ELb0ELNS_15WgradSyncMethodE3ENS_16CompileConditionILi900EEEEEvPT_S6_S6_PKS5_S8_S8_S8_PKfflPfPj:
.text._ZN13group_norm_v218gn_bwd_cuda_kernelI13__nv_bfloat16Li480ELi2ELi16ELi120ELi256ELb1ELb1ELi16ELi960ELi960ELi4ELb1ELi14ELb0ELb0ELNS_15WgradSyncMethodE3ENS_16CompileConditionILi900EEEEEvPT_S6_S6_PKS5_S8_S8_S8_PKfflPfPj:
        /* <DEDUP_REMOVED lines=20> */
[----:B------:R-:W-:Y:S01]  /*0140*/  MOV R5, 0x7fffff91 ;  /* 0x7fffff9100057802 */ /* 0x000fe20000000f00 */
        /* <DEDUP_REMOVED lines=11> */
.L_x_1560:
[----:B------:R-:W2:Y:S04]  /*0200*/  LD.E.STRONG.GPU R0, desc[UR12][R2.64] ;  /* 0x0000000c02007980 */ /* 0x000ea8000c10f900 */
[----:B--2---:R-:W-:Y:S01]  /*0210*/  CCTL.IVALL ;  /* 0x00000000ff00798f */ /* 0x004fe20002000000 */
[----:B------:R-:W-:Y:S05]  /*0220*/  YIELD ;  /* 0x0000000000007946 */ /* 0x000fea0003800000 */
[----:B-----5:R-:W-:-:S04]  /*0230*/  LOP3.LUT R0, R0, R5, RZ, 0x3c, !PT ;  /* 0x0000000500007212 */ /* 0x020fc800078e3cff */
[----:B------:R-:W-:-:S13]  /*0240*/  ISETP.GT.AND P0, PT, R0, -0x1, PT ;  /* 0xffffffff0000780c */ /* 0x000fda0003f04270 */
[----:B------:R-:W-:Y:S05]  /*0250*/  @P0 BRA `(.L_x_1560) ;  /* 0xfffffffc00e80947 */ /* 0x000fea000383ffff */
.L_x_1559:
[----:B------:R-:W-:Y:S05]  /*0260*/  WARPSYNC.ALL ;  /* 0x0000000000007948 */ /* 0x000fea0003800000 */
[----:B------:R-:W-:Y:S06]  /*0270*/  BAR.SYNC.DEFER_BLOCKING 0x0 ;  /* 0x0000000000007b1d */ /* 0x000fec0000010000 */
[----:B------:R-:W-:Y:S05]  /*0280*/  BRA `(.L_x_1561) ;  /* 0x0000007000f87947 */ /* 0x000fea0003800000 */
.L_x_1558:
[----:B------:R-:W0:Y:S01]  /*0290*/  S2R R11, SR_TID.X ;  /* 0x00000000000b7919 */ /* 0x000e220000002100 */
[----:B------:R-:W-:Y:S02]  /*02a0*/  MOV R0, 0x400 ;  /* 0x0000040000007802 */ /* 0x000fe40000000f00 */
[----:B------:R-:W-:Y:S02]  /*02b0*/  CS2R R46, SRZ ;  /* 0x00000000002e7805 */ /* 0x000fe4000001ff00 */
[----:B------:R-:W-:Y:S01]  /*02c0*/  CS2R R44, SRZ ;  /* 0x00000000002c7805 */ /* 0x000fe2000001ff00 */
[----:B------:R-:W1:Y:S01]  /*02d0*/  S2R R9, SR_CgaCtaId ;  /* 0x0000000000097919 */ /* 0x000e620000008800 */
[----:B------:R-:W-:Y:S01]  /*02e0*/  IADD3 R0, R0, 0x3c00, RZ ;  /* 0x00003c0000007810 */ /* 0x000fe20007ffe0ff */
[----:B------:R-:W-:Y:S01]  /*02f0*/  UMOV UR4, URZ ;  /* 0x0000003f00047c82 */ /* 0x000fe20008000000 */
[----:B0-----:R-:W-:Y:S02]  /*0300*/  IADD3 R5, R11, 0x1e0, RZ ;  /* 0x000001e00b057810 */ /* 0x001fe40007ffe0ff */
[----:B------:R-:W-:-:S02]  /*0310*/  SHF.R.S32.HI R3, RZ, 0x1f, R11 ;  /* 0x0000001fff037819 */ /* 0x000fc4000001140b */
[----:B------:R-:W-:Y:S02]  /*0320*/  SHF.R.S32.HI R6, RZ, 0x1f, R5 ;  /* 0x0000001fff067819 */ /* 0x000fe40000011405 */
[----:B------:R-:W-:Y:S02]  /*0330*/  LEA.HI R4, R3, R11, RZ, 0x2 ;  /* 0x0000000b03047211 */ /* 0x000fe400078f10ff */
[----:B------:R-:W-:Y:S02]  /*0340*/  LEA.HI R7, R6, R5, RZ, 0x2 ;  /* 0x0000000506077211 */ /* 0x000fe400078f10ff */
[----:B------:R-:W-:Y:S02]  /*0350*/  SHF.R.S32.HI R12, RZ, 0x2, R4 ;  /* 0x00000002ff0c7819 */ /* 0x000fe40000011404 */
[----:B------:R-:W-:Y:S02]  /*0360*/  SHF.R.S32.HI R10, RZ, 0x2, R7 ;  /* 0x00000002ff0a7819 */ /* 0x000fe40000011407 */
[----:B-1----:R-:W-:-:S02]  /*0370*/  LEA R2, R9, R0, 0x18 ;  /* 0x0000000009027211 */ /* 0x002fc400078ec0ff */
[----:B------:R-:W-:Y:S02]  /*0380*/  LOP3.LUT R8, R7, 0xfffffffc, RZ, 0xc0, !PT ;  /* 0xfffffffc07087812 */ /* 0x000fe400078ec0ff */
[----:B------:R-:W-:Y:S02]  /*0390*/  IADD3 R0, R12, 0xf0, RZ ;  /* 0x000000f00c007810 */ /* 0x000fe40007ffe0ff */
[----:B------:R-:W-:Y:S02]  /*03a0*/  IADD3 R7, R10, 0xf0, RZ ;  /* 0x000000f00a077810 */ /* 0x000fe40007ffe0ff */
[----:B------:R-:W-:Y:S02]  /*03b0*/  LEA.HI R6, R6, R5, RZ, 0x4 ;  /* 0x0000000506067211 */ /* 0x000fe400078f20ff */
[----:B------:R-:W-:Y:S02]  /*03c0*/  IADD3 R8, R5, -R8, RZ ;  /* 0x8000000805087210 */ /* 0x000fe40007ffe0ff */
[----:B------:R-:W-:-:S02]  /*03d0*/  SHF.R.S32.HI R5, RZ, 0x1f, R0 ;  /* 0x0000001fff057819 */ /* 0x000fc40000011400 */
[-C--:B------:R-:W-:Y:S02]  /*03e0*/  LEA.HI R3, R3, R11.reuse, RZ, 0x4 ;  /* 0x0000000b03037211 */ /* 0x080fe400078f20ff */
[----:B------:R-:W-:Y:S02]  /*03f0*/  LOP3.LUT R4, R4, 0xfffffffc, RZ, 0xc0, !PT ;  /* 0xfffffffc04047812 */ /* 0x000fe400078ec0ff */
[----:B------:R-:W-:Y:S02]  /*0400*/  SHF.R.S32.HI R10, RZ, 0x1f, R7 ;  /* 0x0000001fff0a7819 */ /* 0x000fe40000011407 */
[----:B------:R-:W-:Y:S02]  /*0410*/  LEA.HI R5, R5, R0, RZ, 0x2 ;  /* 0x0000000005057211 */ /* 0x000fe400078f10ff */
[----:B------:R-:W-:Y:S02]  /*0420*/  SHF.R.U32.HI R3, RZ, 0x4, R3 ;  /* 0x00000004ff037819 */ /* 0x000fe40000011603 */
[----:B------:R-:W-:-:S02]  /*0430*/  IADD3 R4, -R4, R11, RZ ;  /* 0x0000000b04047210 */ /* 0x000fc40007ffe1ff */
[----:B------:R-:W-:Y:S02]  /*0440*/  LEA.HI R10, R10, R7, RZ, 0x2 ;  /* 0x000000070a0a7211 */ /* 0x000fe400078f10ff */
[----:B------:R-:W-:Y:S02]  /*0450*/  SHF.R.U32.HI R5, RZ, 0x2, R5 ;  /* 0x00000002ff057819 */ /* 0x000fe40000011605 */
[----:B------:R-:W-:Y:S02]  /*0460*/  SHF.R.U32.HI R7, RZ, 0x4, R6 ;  /* 0x00000004ff077819 */ /* 0x000fe40000011606 */
        /* <DEDUP_REMOVED lines=12> */
[----:B------:R1:W-:Y:S02]  /*0530*/  STL [R1+0x80], RZ ;  /* 0x000080ff01007387 */ /* 0x0003e40000100800 */
.L_x_1573:
[----:B-12---:R-:W0:Y:S01]  /*0540*/  S2R R0, SR_TID.X ;  /* 0x0000000000007919 */ /* 0x006e220000002100 */
[----:B------:R-:W1:Y:S01]  /*0550*/  LDC.64 R14, c[0x0][0x238] ;  /* 0x00008e00ff0e7b82 */ /* 0x000e620000000a00 */
[----:B------:R-:W-:Y:S02]  /*0560*/  ULOP3.LUT UR7, UR10, 0x1, URZ, 0xc0, !UPT ;  /* 0x000000010a077892 */ /* 0x000fe4000f8ec03f */
[----:B------:R-:W-:Y:S01]  /*0570*/  USHF.R.U64 UR8, UR10, 0x1, UR5 ;  /* 0x000000010a087899 */ /* 0x000fe20008001205 */
[----:B------:R-:W-:Y:S01]  /*0580*/  STL [R1+0x138], R45 ;  /* 0x0001382d01007387 */ /* 0x000fe20000100800 */
[----:B------:R-:W-:Y:S02]  /*0590*/  UIMAD UR14, UR7, 0x3c0, URZ ;  /* 0x000003c0070e78a4 */ /* 0x000fe4000f8e023f */
[----:B------:R-:W-:Y:S01]  /*05a0*/  USHF.L.U32 UR7, UR16, 0x4, URZ ;  /* 0x0000000410077899 */ /* 0x000fe2000800063f */
[----:B------:R-:W2:Y:S01]  /*05b0*/  LDC.64 R8, c[0x0][0x240] ;  /* 0x00009000ff087b82 */ /* 0x000ea20000000a00 */
[----:B------:R-:W-:Y:S01]  /*05c0*/  USHF.R.U32.HI UR9, URZ, 0x1, UR5 ;  /* 0x000000013f097899 */ /* 0x000fe20008011605 */
[----:B------:R-:W-:Y:S01]  /*05d0*/  MOV R3, UR8 ;  /* 0x0000000800037c02 */ /* 0x000fe20008000f00 */
[----:B------:R-:W-:-:S02]  /*05e0*/  ULOP3.LUT UR7, UR7, 0xf0, URZ, 0xc0, !UPT ;  /* 0x000000f007077892 */ /* 0x000fc4000f8ec03f */
[----:B------:R-:W-:Y:S01]  /*05f0*/  UIMAD UR17, UR9, 0x78000, URZ ;  /* 0x00078000091178a4 */ /* 0x000fe2000f8e023f */
[----:B------:R-:W-:Y:S01]  /*0600*/  ULDC.64 UR18, c[0x0][0x228] ;  /* 0x00008a0000127ab9 */ /* 0x000fe20000000a00 */
[----:B0-----:R-:W-:-:S05]  /*0610*/  IMAD.WIDE.U32 R16, R0, -0x77777777, RZ ;  /* 0x8888888900107825 */ /* 0x001fca00078e00ff */
[----:B------:R-:W-:-:S04]  /*0620*/  SHF.R.U32.HI R16, RZ, 0x7, R17 ;  /* 0x00000007ff107819 */ /* 0x000fc80000011611 */
[C---:B------:R-:W-:Y:S01]  /*0630*/  IADD3 R20, R16.reuse, UR7, RZ ;  /* 0x0000000710147c10 */ /* 0x040fe2000fffe0ff */
[----:B------:R-:W-:Y:S01]  /*0640*/  IMAD R10, R16, -0xf0, R0 ;  /* 0xffffff10100a7824 */ /* 0x000fe200078e0200 */
[----:B------:R-:W-:Y:S01]  /*0650*/  MOV R0, UR9 ;  /* 0x0000000900007c02 */ /* 0x000fe20008000f00 */
[----:B------:R-:W-:Y:S01]  /*0660*/  ULDC.64 UR8, c[0x0][0x248] ;  /* 0x0000920000087ab9 */ /* 0x000fe20000000a00 */
[----:B------:R-:W-:Y:S01]  /*0670*/  ULDC UR7, c[0x0][0x250] ;  /* 0x0000940000077ab9 */ /* 0x000fe20000000800 */
[----:B------:R-:W-:Y:S01]  /*0680*/  IMAD R20, R20, 0x780, RZ ;  /* 0x0000078014147824 */ /* 0x000fe200078e02ff */
[----:B------:R-:W-:-:S04]  /*0690*/  LEA R4, R10, UR14, 0x2 ;  /* 0x0000000e0a047c11 */ /* 0x000fc8000f8e10ff */
[----:B------:R-:W-:Y:S01]  /*06a0*/  SHF.R.S32.HI R5, RZ, 0x1f, R4 ;  /* 0x0000001fff057819 */ /* 0x000fe20000011404 */
[----:B-1----:R-:W-:-:S04]  /*06b0*/  IMAD.WIDE R14, R4, 0x2, R14 ;  /* 0x00000002040e7825 */ /* 0x002fc800078e020e */
[----:B------:R-:W-:Y:S01]  /*06c0*/  IMAD.WIDE.U32 R6, R4, -0x77777777, RZ ;  /* 0x8888888904067825 */ /* 0x000fe200078e00ff */
[----:B------:R-:W3:Y:S03]  /*06d0*/  LDG.E.64.CONSTANT R24, desc[UR12][R14.64] ;  /* 0x0000000c0e187981 */ /* 0x000ee6000c1e9b00 */
[----:B------:R-:W-:Y:S01]  /*06e0*/  IMAD.WIDE.U32 R12, R3, 0x78000, R4 ;  /* 0x00078000030c7825 */ /* 0x000fe200078e0004 */
[----:B------:R-:W-:-:S04]  /*06f0*/  SHF.R.U32.HI R11, RZ, 0x6, R7 ;  /* 0x00000006ff0b7819 */ /* 0x000fc80000011607 */
[C---:B------:R-:W-:Y:S01]  /*0700*/  LEA R6, P0, R3.reuse, R11, 0x4 ;  /* 0x0000000b03067211 */ /* 0x040fe200078020ff */
[----:B------:R0:W-:Y:S03]  /*0710*/  STL [R1+0xd0], R11 ;  /* 0x0000d00b01007387 */ /* 0x0001e60000100800 */
[----:B------:R-:W-:Y:S02]  /*0720*/  LEA.HI.X R5, R3, RZ, R0, 0x4, P0 ;  /* 0x000000ff03057211 */ /* 0x000fe400000f2400 */
[----:B------:R-:W-:Y:S02]  /*0730*/  IADD3 R0, P1, R20, R12, RZ ;  /* 0x0000000c14007210 */ /* 0x000fe40007f3e0ff */
[----:B------:R-:W-:Y:S02]  /*0740*/  LEA R42, P0, R6, UR8, 0x3 ;  /* 0x00000008062a7c11 */ /* 0x000fe4000f8018ff */
[----:B------:R-:W-:-:S02]  /*0750*/  SHF.L.U32 R22, R0, 0x1, RZ ;  /* 0x0000000100167819 */ /* 0x000fc400000006ff */
[----:B0-----:R-:W-:Y:S02]  /*0760*/  IADD3 R11, R13, UR17, RZ ;  /* 0x000000110d0b7c10 */ /* 0x001fe4000fffe0ff */
[----:B------:R-:W-:Y:S01]  /*0770*/  LEA.HI.X R43, R6, UR9, R5, 0x3, P0 ;  /* 0x00000009062b7c11 */ /* 0x000fe200080f1c05 */
[----:B------:R-:W-:Y:S01]  /*0780*/  ULDC.64 UR8, c[0x0][0x230] ;  /* 0x00008c0000087ab9 */ /* 0x000fe20000000a00 */
[----:B------:R-:W-:Y:S02]  /*0790*/  IADD3.X R3, RZ, R11, RZ, P1, !PT ;  /* 0x0000000bff037210 */ /* 0x000fe40000ffe4ff */
[----:B------:R-:W-:Y:S02]  /*07a0*/  IADD3 R6, P0, R22, UR8, RZ ;  /* 0x0000000816067c10 */ /* 0x000fe4000ff1e0ff */
[----:B------:R-:W-:Y:S01]  /*07b0*/  SHF.L.U64.HI R21, R0, 0x1, R3 ;  /* 0x0000000100157819 */ /* 0x000fe20000010203 */
[----:B--2---:R-:W-:Y:S01]  /*07c0*/  IMAD.WIDE R8, R4, 0x2, R8 ;  /* 0x0000000204087825 */ /* 0x004fe200078e0208 */
[----:B------:R-:W2:Y:S01]  /*07d0*/  LDG.E.64.CONSTANT R42, desc[UR12][R42.64] ;  /* 0x0000000c2a2a7981 */ /* 0x000ea2000c1e9b00 */
[----:B------:R-:W-:-:S02]  /*07e0*/  IADD3 R3, R20, 0xf00, RZ ;  /* 0x00000f0014037810 */ /* 0x000fc40007ffe0ff */
[----:B------:R-:W-:Y:S01]  /*07f0*/  IADD3.X R7, R21, UR9, RZ, P0, !PT ;  /* 0x0000000915077c10 */ /* 0x000fe200087fe4ff */
[----:B------:R-:W-:Y:S04]  /*0800*/  STL [R1+0xc8], R21 ;  /* 0x0000c81501007387 */ /* 0x000fe80000100800 */
[----:B------:R-:W-:Y:S04]  /*0810*/  STL [R1+0xa8], R22 ;  /* 0x0000a81601007387 */ /* 0x000fe80000100800 */
[----:B------:R-:W4:Y:S01]  /*0820*/  LDG.E.64.CONSTANT R40, desc[UR12][R8.64] ;  /* 0x0000000c08287981 */ /* 0x000f22000c1e9b00 */
[----:B---3--:R-:W-:-:S03]  /*0830*/  MOV R19, R24 ;  /* 0x0000001800137202 */ /* 0x008fc60000000f00 */
[----:B------:R0:W-:Y:S01]  /*0840*/  STL.64 [R1+0x18], R24 ;  /* 0x0000181801007387 */ /* 0x0001e20000100a00 */
[----:B------:R-:W-:-:S03]  /*0850*/  MOV R17, R25 ;  /* 0x0000001900117202 */ /* 0x000fc60000000f00 */
[----:B0-----:R0:W3:Y:S01]  /*0860*/  LDG.E.64.CONSTANT R24, desc[UR12][R6.64] ;  /* 0x0000000c06187981 */ /* 0x0010e2000c1e9b00 */
[----:B------:R-:W-:-:S04]  /*0870*/  IADD3 R3, P1, R3, R12, RZ ;  /* 0x0000000c03037210 */ /* 0x000fc80007f3e0ff */
[----:B------:R-:W-:Y:S02]  /*0880*/  IADD3.X R0, RZ, R11, RZ, P1, !PT ;  /* 0x0000000bff007210 */ /* 0x000fe40000ffe4ff */
[C---:B------:R-:W-:Y:S02]  /*0890*/  SHF.L.U32 R18, R3.reuse, 0x1, RZ ;  /* 0x0000000103127819 */ /* 0x040fe400000006ff */
[----:B0-----:R-:W-:Y:S02]  /*08a0*/  SHF.L.U64.HI R6, R3, 0x1, R0 ;  /* 0x0000000103067819 */ /* 0x001fe40000010200 */
[----:B------:R-:W-:Y:S02]  /*08b0*/  IADD3 R38, P0, R18, UR8, RZ ;  /* 0x0000000812267c10 */ /* 0x000fe4000ff1e0ff */
[----:B------:R-:W-:Y:S02]  /*08c0*/  IADD3 R3, R20, 0x1e00, RZ ;  /* 0x00001e0014037810 */ /* 0x000fe40007ffe0ff */
[----:B------:R-:W-:-:S02]  /*08d0*/  IADD3.X R39, R6, UR9, RZ, P0, !PT ;  /* 0x0000000906277c10 */ /* 0x000fc400087fe4ff */
[----:B------:R-:W-:-:S04]  /*08e0*/  IADD3 R36, P0, R22, UR18, RZ ;  /* 0x0000001216247c10 */ /* 0x000fc8000ff1e0ff */
[----:B------:R-:W-:Y:S01]  /*08f0*/  IADD3.X R37, R21, UR19, RZ, P0, !PT ;  /* 0x0000001315257c10 */ /* 0x000fe200087fe4ff */
[----:B------:R-:W4:Y:S01]  /*0900*/  LDG.E.64.CONSTANT R38, desc[UR12][R38.64] ;  /* 0x0000000c26267981 */ /* 0x000f22000c1e9b00 */
[----:B------:R-:W-:-:S04]  /*0910*/  IADD3 R3, P0, R3, R12, RZ ;  /* 0x0000000c03037210 */ /* 0x000fc80007f1e0ff */
[----:B------:R-:W-:Y:S01]  /*0920*/  IADD3.X R0, RZ, R11, RZ, P0, !PT ;  /* 0x0000000bff007210 */ /* 0x000fe200007fe4ff */
[----:B------:R-:W4:Y:S01]  /*0930*/  LDG.E.64.CONSTANT R36, desc[UR12][R36.64] ;  /* 0x0000000c24247981 */ /* 0x000f22000c1e9b00 */
[C---:B------:R-:W-:Y:S02]  /*0940*/  SHF.L.U32 R5, R3.reuse, 0x1, RZ ;  /* 0x0000000103057819 */ /* 0x040fe400000006ff */
[----:B------:R-:W-:Y:S02]  /*0950*/  SHF.L.U64.HI R4, R3, 0x1, R0 ;  /* 0x0000000103047819 */ /* 0x000fe40000010200 */
[----:B------:R-:W-:Y:S02]  /*0960*/  IADD3 R34, P0, R5, UR8, RZ ;  /* 0x0000000805227c10 */ /* 0x000fe4000ff1e0ff */
[----:B------:R-:W-:Y:S02]  /*0970*/  IADD3 R3, R20, 0x2d00, RZ ;  /* 0x00002d0014037810 */ /* 0x000fe40007ffe0ff */
[----:B------:R-:W-:-:S02]  /*0980*/  IADD3.X R35, R4, UR9, RZ, P0, !PT ;  /* 0x0000000904237c10 */ /* 0x000fc400087fe4ff */
[----:B------:R-:W-:-:S04]  /*0990*/  IADD3 R32, P0, R18, UR18, RZ ;  /* 0x0000001212207c10 */ /* 0x000fc8000ff1e0ff */
[----:B------:R-:W-:Y:S01]  /*09a0*/  IADD3.X R33, R6, UR19, RZ, P0, !PT ;  /* 0x0000001306217c10 */ /* 0x000fe200087fe4ff */
[----:B------:R-:W-:Y:S01]  /*09b0*/  IMAD R10, R10, 0x18, R2 ;  /* 0x000000180a0a7824 */ /* 0x000fe200078e0202 */
[----:B------:R-:W-:Y:S01]  /*09c0*/  IADD3 R3, P0, R3, R12, RZ ;  /* 0x0000000c03037210 */ /* 0x000fe20007f1e0ff */
[----:B------:R-:W4:Y:S03]  /*09d0*/  LDG.E.64.CONSTANT R34, desc[UR12][R34.64] ;  /* 0x0000000c22227981 */ /* 0x000f26000c1e9b00 */
[----:B------:R-:W-:Y:S01]  /*09e0*/  IADD3.X R0, RZ, R11, RZ, P0, !PT ;  /* 0x0000000bff007210 */ /* 0x000fe200007fe4ff */
[----:B------:R-:W4:Y:S03]  /*09f0*/  LDG.E.64.CONSTANT R32, desc[UR12][R32.64] ;  /* 0x0000000c20207981 */ /* 0x000f26000c1e9b00 */
[C---:B------:R-:W-:Y:S01]  /*0a00*/  SHF.L.U64.HI R7, R3.reuse, 0x1, R0 ;  /* 0x0000000103077819 */ /* 0x040fe20000010200 */
[----:B---3--:R-:W-:Y:S04]  /*0a10*/  STL.64 [R1+0x8], R24 ;  /* 0x0000081801007387 */ /* 0x008fe80000100a00 */
[----:B------:R0:W-:Y:S02]  /*0a20*/  STL [R1+0xc0], R18 ;  /* 0x0000c01201007387 */ /* 0x0001e40000100800 */
[----:B0-----:R-:W-:-:S04]  /*0a30*/  SHF.L.U32 R18, R3, 0x1, RZ ;  /* 0x0000000103127819 */ /* 0x001fc800000006ff */
[----:B------:R-:W-:-:S04]  /*0a40*/  IADD3 R30, P0, R18, UR8, RZ ;  /* 0x00000008121e7c10 */ /* 0x000fc8000ff1e0ff */
[----:B------:R-:W-:Y:S02]  /*0a50*/  IADD3.X R31, R7, UR9, RZ, P0, !PT ;  /* 0x00000009071f7c10 */ /* 0x000fe400087fe4ff */
[----:B------:R-:W-:-:S04]  /*0a60*/  IADD3 R28, P0, R5, UR18, RZ ;  /* 0x00000012051c7c10 */ /* 0x000fc8000ff1e0ff */
[----:B------:R-:W-:Y:S01]  /*0a70*/  IADD3.X R29, R4, UR19, RZ, P0, !PT ;  /* 0x00000013041d7c10 */ /* 0x000fe200087fe4ff */
[----:B------:R-:W3:Y:S05]  /*0a80*/  LDG.E.64.CONSTANT R30, desc[UR12][R30.64] ;  /* 0x0000000c1e1e7981 */ /* 0x000eea000c1e9b00 */
[----:B------:R-:W3:Y:S01]  /*0a90*/  LDG.E.64.CONSTANT R28, desc[UR12][R28.64] ;  /* 0x0000000c1c1c7981 */ /* 0x000ee2000c1e9b00 */
[----:B------:R-:W-:-:S04]  /*0aa0*/  IADD3 R3, R20, 0x3c00, RZ ;  /* 0x00003c0014037810 */ /* 0x000fc80007ffe0ff */
[----:B------:R-:W-:Y:S01]  /*0ab0*/  IADD3 R0, P0, R3, R12, RZ ;  /* 0x0000000c03007210 */ /* 0x000fe20007f1e0ff */
[----:B--2---:R-:W-:Y:S01]  /*0ac0*/  FADD.FTZ R3, R43, UR7 ;  /* 0x000000072b037e21 */ /* 0x004fe20008010000 */
[----:B------:R-:W-:-:S05]  /*0ad0*/  MOV R15, R24 ;  /* 0x00000018000f7202 */ /* 0x000fca0000000f00 */
[----:B------:R-:W0:Y:S01]  /*0ae0*/  MUFU.RSQ R3, R3 ;  /* 0x0000000300037308 */ /* 0x000e220000001400 */
[----:B------:R-:W-:Y:S01]  /*0af0*/  MOV R14, R25 ;  /* 0x00000019000e7202 */ /* 0x000fe20000000f00 */
[----:B------:R1:W-:Y:S04]  /*0b00*/  STL [R1+0xc4], R6 ;  /* 0x0000c40601007387 */ /* 0x0003e80000100800 */
[----:B------:R2:W-:Y:S01]  /*0b10*/  STL [R1+0xb8], R5 ;  /* 0x0000b80501007387 */ /* 0x0005e20000100800 */
[----:B------:R-:W-:-:S03]  /*0b20*/  PRMT R13, R14, 0x7632, R13 ;  /* 0x000076320e0d7816 */ /* 0x000fc6000000000d */
[----:B------:R4:W-:Y:S01]  /*0b30*/  STL [R1+0xbc], R4 ;  /* 0x0000bc0401007387 */ /* 0x0009e20000100800 */
[----:B-1----:R-:W-:-:S03]  /*0b40*/  SHF.L.U32 R6, R15, 0x10, RZ ;  /* 0x000000100f067819 */ /* 0x002fc600000006ff */
[----:B------:R1:W-:Y:S01]  /*0b50*/  STL [R1+0xb4], R18 ;  /* 0x0000b41201007387 */ /* 0x0003e20000100800 */
[----:B--2---:R-:W-:Y:S01]  /*0b60*/  IADD3.X R5, RZ, R11, RZ, P0, !PT ;  /* 0x0000000bff057210 */ /* 0x004fe200007fe4ff */
[----:B------:R-:W-:Y:S02]  /*0b70*/  FADD.FTZ R6, -R42, R6 ;  /* 0x000000062a067221 */ /* 0x000fe40000010100 */
[----:B------:R-:W-:Y:S01]  /*0b80*/  STL [R1+0xcc], R7 ;  /* 0x0000cc0701007387 */ /* 0x000fe20000100800 */
[C---:B------:R-:W-:Y:S02]  /*0b90*/  SHF.L.U32 R21, R0.reuse, 0x1, RZ ;  /* 0x0000000100157819 */ /* 0x040fe400000006ff */
[----:B------:R-:W-:Y:S02]  /*0ba0*/  SHF.L.U64.HI R54, R0, 0x1, R5 ;  /* 0x0000000100367819 */ /* 0x000fe40000010205 */
[----:B------:R-:W-:Y:S01]  /*0bb0*/  SHF.L.U32 R13, R13, 0x10, RZ ;  /* 0x000000100d0d7819 */ /* 0x000fe200000006ff */
[----:B0-----:R-:W-:Y:S01]  /*0bc0*/  FMUL.FTZ R45, R3, R6 ;  /* 0x00000006032d7220 */ /* 0x001fe20000410000 */
[----:B------:R-:W-:-:S02]  /*0bd0*/  SHF.L.U32 R0, R19, 0x10, RZ ;  /* 0x0000001013007819 */ /* 0x000fc400000006ff */
[----:B------:R-:W-:Y:S01]  /*0be0*/  PRMT R48, R17, 0x7632, R48 ;  /* 0x0000763211307816 */ /* 0x000fe20000000030 */
[----:B------:R-:W-:Y:S01]  /*0bf0*/  FADD.FTZ R13, -R42, R13 ;  /* 0x0000000d2a0d7221 */ /* 0x000fe20000010100 */
[----:B----4-:R-:W-:Y:S02]  /*0c00*/  PRMT R8, R41, 0x7632, R8 ;  /* 0x0000763229087816 */ /* 0x010fe40000000008 */
[----:B------:R-:W-:Y:S01]  /*0c10*/  IADD3 R26, P0, R21, UR8, RZ ;  /* 0x00000008151a7c10 */ /* 0x000fe2000ff1e0ff */
[----:B------:R-:W-:Y:S01]  /*0c20*/  FMUL.FTZ R13, R3, R13 ;  /* 0x0000000d030d7220 */ /* 0x000fe20000410000 */
[----:B------:R-:W-:Y:S02]  /*0c30*/  SHF.L.U32 R48, R48, 0x10, RZ ;  /* 0x0000001030307819 */ /* 0x000fe400000006ff */
[----:B------:R-:W-:Y:S02]  /*0c40*/  SHF.L.U32 R8, R8, 0x10, RZ ;  /* 0x0000001008087819 */ /* 0x000fe400000006ff */
[----:B------:R-:W-:-:S02]  /*0c50*/  SHF.L.U32 R4, R17, 0x10, RZ ;  /* 0x0000001011047819 */ /* 0x000fc400000006ff */
[----:B------:R-:W-:Y:S02]  /*0c60*/  IADD3.X R27, R54, UR9, RZ, P0, !PT ;  /* 0x00000009361b7c10 */ /* 0x000fe400087fe4ff */
[----:B------:R-:W-:Y:S01]  /*0c70*/  IADD3 R24, P0, R18, UR18, RZ ;  /* 0x0000001212187c10 */ /* 0x000fe2000ff1e0ff */
[----:B-1----:R-:W-:Y:S01]  /*0c80*/  FFMA.FTZ R18, R13, R48, R8 ;  /* 0x000000300d127223 */ /* 0x002fe20000010008 */
[----:B------:R-:W-:Y:S02]  /*0c90*/  SHF.L.U32 R5, R14, 0x10, RZ ;  /* 0x000000100e057819 */ /* 0x000fe400000006ff */
[----:B------:R-:W-:Y:S01]  /*0ca0*/  SHF.L.U32 R6, R38, 0x10, RZ ;  /* 0x0000001026067819 */ /* 0x000fe200000006ff */
[----:B------:R-:W-:Y:S01]  /*0cb0*/  FMUL.FTZ R50, R18, -1.4426950216293334961 ;  /* 0xbfb8aa3b12327820 */ /* 0x000fe20000410000 */
[----:B------:R-:W-:Y:S01]  /*0cc0*/  SHF.L.U32 R60, R41, 0x10, RZ ;  /* 0x00000010293c7819 */ /* 0x000fe200000006ff */
[----:B------:R-:W-:Y:S01]  /*0cd0*/  FADD.FTZ R5, -R42, R5 ;  /* 0x000000052a057221 */ /* 0x000fe20000010100 */
[----:B------:R-:W-:Y:S01]  /*0ce0*/  PRMT R9, R40, 0x7632, R9 ;  /* 0x0000763228097816 */ /* 0x000fe20000000009 */
[----:B------:R-:W2:Y:S02]  /*0cf0*/  LDG.E.64.CONSTANT R26, desc[UR12][R26.64] ;  /* 0x0000000c1a1a7981 */ /* 0x000ea4000c1e9b00 */
[----:B------:R-:W0:Y:S01]  /*0d00*/  MUFU.EX2 R50, R50 ;  /* 0x0000003200327308 */ /* 0x000e220000000800 */
[----:B------:R-:W-:Y:S01]  /*0d10*/  FMUL.FTZ R61, R3, R5 ;  /* 0x00000005033d7220 */ /* 0x000fe20000410000 */
[----:B------:R-:W-:Y:S01]  /*0d20*/  SHF.L.U32 R5, R39, 0x10, RZ ;  /* 0x0000001027057819 */ /* 0x000fe200000006ff */
[----:B------:R-:W-:-:S02]  /*0d30*/  FADD.FTZ R6, -R42, R6 ;  /* 0x000000062a067221 */ /* 0x000fc40000010100 */
[----:B------:R-:W-:Y:S02]  /*0d40*/  FFMA.FTZ R53, R61, R4, R60 ;  /* 0x000000043d357223 */ /* 0x000fe4000001003c */
[----:B------:R-:W-:Y:S01]  /*0d50*/  FADD.FTZ R5, -R42, R5 ;  /* 0x000000052a057221 */ /* 0x000fe20000010100 */
[----:B------:R-:W-:Y:S01]  /*0d60*/  PRMT R51, R15, 0x7632, R51 ;  /* 0x000076320f337816 */ /* 0x000fe20000000033 */
[----:B0-----:R-:W-:Y:S01]  /*0d70*/  FADD.FTZ R50, R50, 1 ;  /* 0x3f80000032327421 */ /* 0x001fe20000010000 */
[----:B------:R-:W-:-:S05]  /*0d80*/  IADD3.X R25, R7, UR19, RZ, P0, !PT ;  /* 0x0000001307197c10 */ /* 0x000fca00087fe4ff */
[----:B------:R-:W-:Y:S01]  /*0d90*/  MUFU.RCP R50, R50 ;  /* 0x0000003200327308 */ /* 0x000fe20000001000 */
[----:B------:R-:W-:Y:S01]  /*0da0*/  PRMT R43, R19, 0x7632, R43 ;  /* 0x00007632132b7816 */ /* 0x000fe2000000002b */
[----:B------:R-:W4:Y:S04]  /*0db0*/  LDG.E.64.CONSTANT R24, desc[UR12][R24.64] ;  /* 0x0000000c18187981 */ /* 0x000f28000c1e9b00 */
[----:B---3--:R-:W-:Y:S04]  /*0dc0*/  STL [R1+0x134], R30 ;  /* 0x0001341e01007387 */ /* 0x008fe80000100800 */
[----:B------:R-:W-:Y:S04]  /*0dd0*/  STL [R1+0x130], R31 ;  /* 0x0001301f01007387 */ /* 0x000fe80000100800 */
[----:B------:R0:W-:Y:S02]  /*0de0*/  STL [R1+0x12c], R29 ;  /* 0x00012c1d01007387 */ /* 0x0001e40000100800 */
[----:B0-----:R-:W-:-:S05]  /*0df0*/  SHF.L.U32 R29, R40, 0x10, RZ ;  /* 0x00000010281d7819 */ /* 0x001fca00000006ff */
[----:B------:R-:W-:-:S04]  /*0e00*/  FFMA.FTZ R57, R45, R0, R29 ;  /* 0x000000002d397223 */ /* 0x000fc8000001001d */
[----:B------:R-:W-:-:S06]  /*0e10*/  FMUL.FTZ R17, R57, -1.4426950216293334961 ;  /* 0xbfb8aa3b39117820 */ /* 0x000fcc0000410000 */
[----:B------:R-:W0:Y:S01]  /*0e20*/  MUFU.EX2 R17, R17 ;  /* 0x0000001100117308 */ /* 0x000e220000000800 */
[----:B------:R-:W-:Y:S04]  /*0e30*/  STL [R1+0xac], R21 ;  /* 0x0000ac1501007387 */ /* 0x000fe80000100800 */
[----:B------:R-:W-:Y:S04]  /*0e40*/  STL [R1+0xb0], R54 ;  /* 0x0000b03601007387 */ /* 0x000fe80000100800 */
[----:B------:R1:W-:Y:S01]  /*0e50*/  STL [R1+0xe4], R40 ;  /* 0x0000e42801007387 */ /* 0x0003e20000100800 */
[----:B0-----:R-:W-:-:S03]  /*0e60*/  FADD.FTZ R17, R17, 1 ;  /* 0x3f80000011117421 */ /* 0x001fc60000010000 */
[----:B------:R-:W-:Y:S01]  /*0e70*/  STL [R1+0x4c], R29 ;  /* 0x00004c1d01007387 */ /* 0x000fe20000100800 */
[----:B------:R-:W0:Y:S03]  /*0e80*/  MUFU.RCP R49, R17 ;  /* 0x0000001100317308 */ /* 0x000e260000001000 */
[----:B------:R-:W-:Y:S01]  /*0e90*/  STL [R1+0x50], R60 ;  /* 0x0000503c01007387 */ /* 0x000fe20000100800 */
[----:B-1----:R-:W-:-:S03]  /*0ea0*/  FMUL.FTZ R40, R3, R5 ;  /* 0x0000000503287220 */ /* 0x002fc60000410000 */
[----:B------:R1:W-:Y:S01]  /*0eb0*/  STL [R1+0xe8], R41 ;  /* 0x0000e82901007387 */ /* 0x0003e20000100800 */
[----:B------:R-:W-:Y:S01]  /*0ec0*/  FFMA.FTZ R15, R4, R40, R60 ;  /* 0x00000028040f7223 */ /* 0x000fe2000001003c */
[----:B-1----:R-:W-:Y:S01]  /*0ed0*/  FMUL.FTZ R41, R3, R6 ;  /* 0x0000000603297220 */ /* 0x002fe20000410000 */
[----:B------:R-:W-:Y:S02]  /*0ee0*/  FMUL.FTZ R6, R53, -1.4426950216293334961 ;  /* 0xbfb8aa3b35067820 */ /* 0x000fe40000410000 */
[----:B------:R-:W-:-:S04]  /*0ef0*/  FMUL.FTZ R7, R15, -1.4426950216293334961 ;  /* 0xbfb8aa3b0f077820 */ /* 0x000fc80000410000 */
[----:B------:R-:W1:Y:S01]  /*0f00*/  MUFU.EX2 R6, R6 ;  /* 0x0000000600067308 */ /* 0x000e620000000800 */
[----:B------:R-:W-:Y:S01]  /*0f10*/  STL [R1+0x54], R45 ;  /* 0x0000542d01007387 */ /* 0x000fe20000100800 */
[----:B0-----:R-:W-:-:S03]  /*0f20*/  FADD.FTZ R58, -R49, 1 ;  /* 0x3f800000313a7421 */ /* 0x001fc60000010100 */
[----:B------:R-:W-:Y:S03]  /*0f30*/  STL [R1+0x58], R61 ;  /* 0x0000583d01007387 */ /* 0x000fe60000100800 */
[----:B------:R-:W0:Y:S01]  /*0f40*/  MUFU.EX2 R7, R7 ;  /* 0x0000000700077308 */ /* 0x000e220000000800 */
[----:B------:R-:W-:Y:S01]  /*0f50*/  STL [R1+0x74], R41 ;  /* 0x0000742901007387 */ /* 0x000fe20000100800 */
[----:B------:R-:W-:-:S03]  /*0f60*/  FFMA.FTZ R57, R57, R58, 1 ;  /* 0x3f80000039397423 */ /* 0x000fc6000001003a */
[----:B------:R-:W-:Y:S04]  /*0f70*/  STL [R1+0x78], R40 ;  /* 0x0000782801007387 */ /* 0x000fe80000100800 */
[----:B------:R3:W-:Y:S01]  /*0f80*/  STL [R1+0xec], R2 ;  /* 0x0000ec0201007387 */ /* 0x0007e20000100800 */
[----:B------:R-:W-:Y:S01]  /*0f90*/  FMUL.FTZ R57, R49, R57 ;  /* 0x0000003931397220 */ /* 0x000fe20000410000 */
[----:B------:R-:W-:Y:S01]  /*0fa0*/  FADD.FTZ R49, -R50, 1 ;  /* 0x3f80000032317421 */ /* 0x000fe20000010100 */
[----:B-1----:R-:W-:Y:S01]  /*0fb0*/  FADD.FTZ R19, R6, 1 ;  /* 0x3f80000006137421 */ /* 0x002fe20000010000 */
[----:B---3--:R-:W-:Y:S02]  /*0fc0*/  LEA R2, R16, R10, 0x3 ;  /* 0x0000000a10027211 */ /* 0x008fe400078e18ff */
[----:B------:R-:W-:-:S02]  /*0fd0*/  IADD3 R10, R20, 0x4b00, RZ ;  /* 0x00004b00140a7810 */ /* 0x000fc40007ffe0ff */
[----:B------:R-:W-:Y:S02]  /*0fe0*/  IADD3 R16, R20, 0x5a00, RZ ;  /* 0x00005a0014107810 */ /* 0x000fe40007ffe0ff */
[-C--:B------:R-:W-:Y:S01]  /*0ff0*/  IADD3 R10, P1, R10, R12.reuse, RZ ;  /* 0x0000000c0a0a7210 */ /* 0x080fe20007f3e0ff */
[----:B------:R-:W-:Y:S01]  /*1000*/  FFMA.FTZ R18, R18, R49, 1 ;  /* 0x3f80000012127423 */ /* 0x000fe20000010031 */
[----:B------:R-:W-:Y:S02]  /*1010*/  IADD3 R6, P0, R16, R12, RZ ;  /* 0x0000000c10067210 */ /* 0x000fe40007f1e0ff */
[----:B------:R-:W-:Y:S02]  /*1020*/  IADD3.X R16, RZ, R11, RZ, P1, !PT ;  /* 0x0000000bff107210 */ /* 0x000fe40000ffe4ff */
[----:B------:R-:W-:Y:S01]  /*1030*/  SHF.L.U32 R49, R36, 0x10, RZ ;  /* 0x0000001024317819 */ /* 0x000fe200000006ff */
[----:B------:R-:W-:Y:S01]  /*1040*/  STL [R1+0x9c], R2 ;  /* 0x00009c0201007387 */ /* 0x000fe20000100800 */
[----:B------:R-:W-:Y:S01]  /*1050*/  PRMT R17, R38, 0x7632, R17 ;  /* 0x0000763226117816 */ /* 0x000fe20000000011 */
[----:B0-----:R-:W-:Y:S01]  /*1060*/  FADD.FTZ R7, R7, 1 ;  /* 0x3f80000007077421 */ /* 0x001fe20000010000 */
[C---:B------:R-:W-:Y:S01]  /*1070*/  SHF.L.U64.HI R31, R10.reuse, 0x1, R16 ;  /* 0x000000010a1f7819 */ /* 0x040fe20000010210 */
[----:B------:R0:W-:Y:S01]  /*1080*/  STL [R1+0xf0], R38 ;  /* 0x0000f02601007387 */ /* 0x0001e20000100800 */
[----:B------:R-:W-:Y:S01]  /*1090*/  SHF.L.U32 R30, R10, 0x1, RZ ;  /* 0x000000010a1e7819 */ /* 0x000fe200000006ff */
[----:B------:R-:W-:-:S02]  /*10a0*/  FMUL.FTZ R50, R50, R18 ;  /* 0x0000001232327220 */ /* 0x000fc40000410000 */
[----:B------:R-:W-:Y:S01]  /*10b0*/  STL [R1+0xf4], R39 ;  /* 0x0000f42701007387 */ /* 0x000fe20000100800 */
[----:B------:R1:W-:Y:S01]  /*10c0*/  MUFU.RCP R18, R7 ;  /* 0x0000000700127308 */ /* 0x0003e20000001000 */
[----:B0-----:R-:W-:Y:S02]  /*10d0*/  FMUL.FTZ R38, R49, R57 ;  /* 0x0000003931267220 */ /* 0x001fe40000410000 */
[----:B------:R-:W-:Y:S02]  /*10e0*/  STL [R1+0xa4], R31 ;  /* 0x0000a41f01007387 */ /* 0x000fe40000100800 */
[----:B-1----:R-:W-:Y:S02]  /*10f0*/  FMUL.FTZ R7, R0, R38 ;  /* 0x0000002600077220 */ /* 0x002fe40000410000 */
[----:B------:R-:W-:Y:S04]  /*1100*/  STL [R1+0xa0], R30 ;  /* 0x0000a01e01007387 */ /* 0x000fe80000100800 */
[----:B------:R-:W-:Y:S01]  /*1110*/  STL [R1+0xf8], R36 ;  /* 0x0000f82401007387 */ /* 0x000fe20000100800 */
[----:B------:R-:W-:-:S03]  /*1120*/  FFMA.FTZ R7, R45, R7, RZ ;  /* 0x000000072d077223 */ /* 0x000fc600000100ff */
[----:B------:R-:W-:Y:S04]  /*1130*/  STL [R1+0x10], R38 ;  /* 0x0000102601007387 */ /* 0x000fe80000100800 */
[----:B------:R0:W-:Y:S04]  /*1140*/  STL [R1+0xfc], R37 ;  /* 0x0000fc2501007387 */ /* 0x0001e80000100800 */
[----:B------:R-:W3:Y:S01]  /*1150*/  LDL.LU R45, [R1+0x138] ;  /* 0x00013800012d7983 */ /* 0x000ee20000300800 */
[----:B------:R-:W-:Y:S02]  /*1160*/  SHF.L.U32 R51, R51, 0x10, RZ ;  /* 0x0000001033337819 */ /* 0x000fe400000006ff */
[----:B------:R-:W-:-:S03]  /*1170*/  SHF.L.U32 R43, R43, 0x10, RZ ;  /* 0x000000102b2b7819 */ /* 0x000fc600000006ff */
[----:B------:R-:W-:Y:S01]  /*1180*/  FADD.FTZ R51, -R42, R51 ;  /* 0x000000332a337221 */ /* 0x000fe20000010100 */
[----:B------:R-:W-:-:S03]  /*1190*/  SHF.L.U32 R9, R9, 0x10, RZ ;  /* 0x0000001009097819 */ /* 0x000fc600000006ff */
[----:B------:R-:W-:-:S04]  /*11a0*/  FMUL.FTZ R51, R3, R51 ;  /* 0x0000003303337220 */ /* 0x000fc80000410000 */
[----:B------:R-:W-:-:S04]  /*11b0*/  FFMA.FTZ R56, R51, R43, R9 ;  /* 0x0000002b33387223 */ /* 0x000fc80000010009 */
[----:B------:R-:W-:-:S06]  /*11c0*/  FMUL.FTZ R5, R56, -1.4426950216293334961 ;  /* 0xbfb8aa3b38057820 */ /* 0x000fcc0000410000 */
[----:B------:R-:W1:Y:S01]  /*11d0*/  MUFU.EX2 R5, R5 ;  /* 0x0000000500057308 */ /* 0x000e620000000800 */
[----:B------:R-:W-:Y:S01]  /*11e0*/  SHF.L.U32 R17, R17, 0x10, RZ ;  /* 0x0000001011117819 */ /* 0x000fe200000006ff */
[----:B------:R-:W-:-:S04]  /*11f0*/  FFMA.FTZ R14, R0, R41, R29 ;  /* 0x00000029000e7223 */ /* 0x000fc8000001001d */
[----:B------:R-:W-:Y:S01]  /*1200*/  FADD.FTZ R17, -R42, R17 ;  /* 0x000000112a117221 */ /* 0x000fe20000010100 */
[----:B------:R-:W-:Y:S01]  /*1210*/  FMUL.FTZ R55, R14, -1.4426950216293334961 ;  /* 0xbfb8aa3b0e377820 */ /* 0x000fe20000410000 */
[----:B------:R-:W2:Y:S02]  /*1220*/  MUFU.RCP R19, R19 ;  /* 0x0000001300137308 */ /* 0x000ea40000001000 */
[----:B------:R-:W-:Y:S01]  /*1230*/  FMUL.FTZ R10, R3, R17 ;  /* 0x00000011030a7220 */ /* 0x000fe20000410000 */
[----:B------:R-:W-:Y:S01]  /*1240*/  IADD3 R22, P2, R21, UR18, RZ ;  /* 0x0000001215167c10 */ /* 0x000fe2000ff5e0ff */
[----:B-1----:R-:W-:-:S04]  /*1250*/  FADD.FTZ R52, R5, 1 ;  /* 0x3f80000005347421 */ /* 0x002fc80000010000 */
[----:B------:R-:W1:Y:S01]  /*1260*/  MUFU.EX2 R55, R55 ;  /* 0x0000003700377308 */ /* 0x000e620000000800 */
[----:B------:R-:W-:Y:S01]  /*1270*/  FFMA.FTZ R16, R43, R10, R9 ;  /* 0x0000000a2b107223 */ /* 0x000fe20000010009 */
[----:B------:R-:W-:-:S03]  /*1280*/  IADD3.X R23, R54, UR19, RZ, P2, !PT ;  /* 0x0000001336177c10 */ /* 0x000fc600097fe4ff */
[----:B------:R-:W-:-:S03]  /*1290*/  FMUL.FTZ R54, R16, -1.4426950216293334961 ;  /* 0xbfb8aa3b10367820 */ /* 0x000fc60000410000 */
[----:B------:R-:W4:Y:S01]  /*12a0*/  MUFU.RCP R52, R52 ;  /* 0x0000003400347308 */ /* 0x000f220000001000 */
[----:B--2---:R-:W-:Y:S01]  /*12b0*/  FADD.FTZ R21, -R19, 1 ;  /* 0x3f80000013157421 */ /* 0x004fe20000010100 */
[----:B------:R-:W-:Y:S01]  /*12c0*/  PRMT R5, R39, 0x7632, R5 ;  /* 0x0000763227057816 */ /* 0x000fe20000000005 */
[----:B------:R-:W2:Y:S05]  /*12d0*/  LDG.E.64.CONSTANT R22, desc[UR12][R22.64] ;  /* 0x0000000c16167981 */ /* 0x000eaa000c1e9b00 */
[----:B------:R-:W0:Y:S01]  /*12e0*/  MUFU.EX2 R54, R54 ;  /* 0x0000003600367308 */ /* 0x000e220000000800 */
[----:B------:R-:W-:Y:S01]  /*12f0*/  FFMA.FTZ R53, R53, R21, 1 ;  /* 0x3f80000035357423 */ /* 0x000fe20000010015 */
[----:B-1----:R-:W-:-:S03]  /*1300*/  FADD.FTZ R55, R55, 1 ;  /* 0x3f80000037377421 */ /* 0x002fc60000010000 */
[----:B------:R-:W-:Y:S01]  /*1310*/  FMUL.FTZ R53, R19, R53 ;  /* 0x0000003513357220 */ /* 0x000fe20000410000 */
[----:B----4-:R-:W-:Y:S02]  /*1320*/  FADD.FTZ R58, -R52, 1 ;  /* 0x3f800000343a7421 */ /* 0x010fe40000010100 */
[----:B------:R1:W4:Y:S02]  /*1330*/  MUFU.RCP R19, R55 ;  /* 0x0000003700137308 */ /* 0x0003240000001000 */
[----:B------:R-:W-:Y:S01]  /*1340*/  FFMA.FTZ R58, R56, R58, 1 ;  /* 0x3f800000383a7423 */ /* 0x000fe2000001003a */
[----:B-1----:R-:W-:-:S03]  /*1350*/  PRMT R55, R36, 0x7632, R55 ;  /* 0x0000763224377816 */ /* 0x002fc60000000037 */
[----:B------:R-:W-:Y:S01]  /*1360*/  FMUL.FTZ R58, R52, R58 ;  /* 0x0000003a343a7220 */ /* 0x000fe20000410000 */
[----:B0-----:R-:W-:Y:S01]  /*1370*/  FADD.FTZ R49, R54, 1 ;  /* 0x3f80000036317421 */ /* 0x001fe20000010000 */
[----:B------:R-:W-:Y:S02]  /*1380*/  SHF.L.U32 R55, R55, 0x10, RZ ;  /* 0x0000001037377819 */ /* 0x000fe400000006ff */
[C---:B------:R-:W-:Y:S02]  /*1390*/  SHF.L.U32 R54, R37.reuse, 0x10, RZ ;  /* 0x0000001025367819 */ /* 0x040fe400000006ff */
[----:B------:R-:W-:Y:S01]  /*13a0*/  PRMT R56, R37, 0x7632, R56 ;  /* 0x0000763225387816 */ /* 0x000fe20000000038 */
[----:B------:R-:W-:Y:S01]  /*13b0*/  FMUL.FTZ R55, R55, R58 ;  /* 0x0000003a37377220 */ /* 0x000fe20000410000 */
[----:B------:R-:W0:Y:S01]  /*13c0*/  MUFU.RCP R49, R49 ;  /* 0x0000003100317308 */ /* 0x000e220000001000 */
[----:B------:R-:W-:Y:S01]  /*13d0*/  FMUL.FTZ R2, R54, R53 ;  /* 0x0000003536027220 */ /* 0x000fe20000410000 */
[----:B------:R-:W-:Y:S01]  /*13e0*/  SHF.L.U32 R56, R56, 0x10, RZ ;  /* 0x0000001038387819 */ /* 0x000fe200000006ff */
[----:B------:R-:W-:-:S02]  /*13f0*/  FMUL.FTZ R52, R43, R55 ;  /* 0x000000372b347220 */ /* 0x000fc40000410000 */
[----:B------:R-:W-:Y:S02]  /*1400*/  FMUL.FTZ R54, R4, R2 ;  /* 0x0000000204367220 */ /* 0x000fe40000410000 */
[C---:B------:R-:W-:Y:S01]  /*1410*/  FFMA.FTZ R7, R51.reuse, R52, R7 ;  /* 0x0000003433077223 */ /* 0x040fe20000010007 */
[----:B------:R-:W-:Y:S01]  /*1420*/  FMUL.FTZ R53, R56, R50 ;  /* 0x0000003238357220 */ /* 0x000fe20000410000 */
[----:B------:R-:W-:Y:S01]  /*1430*/  FFMA.FTZ R52, R0, R38, RZ ;  /* 0x0000002600347223 */ /* 0x000fe200000100ff */
[-C--:B------:R-:W-:Y:S01]  /*1440*/  FFMA.FTZ R51, R51, R55.reuse, R46 ;  /* 0x0000003733337223 */ /* 0x080fe2000001002e */
[----:B------:R-:W-:Y:S02]  /*1450*/  FFMA.FTZ R54, R61, R54, R7 ;  /* 0x000000363d367223 */ /* 0x000fe40000010007 */
[----:B------:R-:W-:Y:S01]  /*1460*/  FFMA.FTZ R46, R43, R55, R52 ;  /* 0x000000372b2e7223 */ /* 0x000fe20000010034 */
[----:B------:R-:W-:Y:S01]  /*1470*/  FADD.FTZ R52, R55, R47 ;  /* 0x0000002f37347221 */ /* 0x000fe20000010000 */
[-C--:B------:R-:W-:Y:S01]  /*1480*/  FMUL.FTZ R55, R48, R53.reuse ;  /* 0x0000003530377220 */ /* 0x080fe20000410000 */
[----:B------:R-:W-:Y:S01]  /*1490*/  FFMA.FTZ R61, R13, R53, R44 ;  /* 0x000000350d3d7223 */ /* 0x000fe2000001002c */
[----:B----4-:R-:W-:-:S02]  /*14a0*/  FADD.FTZ R44, -R19, 1 ;  /* 0x3f800000132c7421 */ /* 0x010fc40000010100 */
[----:B------:R-:W-:Y:S01]  /*14b0*/  FFMA.FTZ R55, R13, R55, R54 ;  /* 0x000000370d377223 */ /* 0x000fe20000010036 */
[----:B------:R-:W-:Y:S01]  /*14c0*/  SHF.L.U32 R13, R34, 0x10, RZ ;  /* 0x00000010220d7819 */ /* 0x000fe200000006ff */
[----:B------:R-:W-:-:S04]  /*14d0*/  FFMA.FTZ R44, R14, R44, 1 ;  /* 0x3f8000000e2c7423 */ /* 0x000fc8000001002c */
[----:B------:R-:W-:Y:S01]  /*14e0*/  FADD.FTZ R13, -R42, R13 ;  /* 0x0000000d2a0d7221 */ /* 0x000fe20000010100 */
[----:B------:R-:W-:Y:S01]  /*14f0*/  FMUL.FTZ R19, R19, R44 ;  /* 0x0000002c13137220 */ /* 0x000fe20000410000 */
[----:B------:R-:W-:Y:S02]  /*1500*/  SHF.L.U32 R44, R32, 0x10, RZ ;  /* 0x00000010202c7819 */ /* 0x000fe400000006ff */
[----:B------:R-:W-:Y:S01]  /*1510*/  FMUL.FTZ R37, R3, R13 ;  /* 0x0000000d03257220 */ /* 0x000fe20000410000 */
[----:B------:R1:W-:Y:S01]  /*1520*/  STL [R1+0x28], R2 ;  /* 0x0000280201007387 */ /* 0x0003e20000100800 */
[----:B------:R-:W-:Y:S01]  /*1530*/  FFMA.FTZ R46, R4, R2, R46 ;  /* 0x00000002042e7223 */ /* 0x000fe2000001002e */
[----:B------:R-:W-:Y:S02]  /*1540*/  FMUL.FTZ R39, R44, R19 ;  /* 0x000000132c277220 */ /* 0x000fe40000410000 */
[----:B------:R-:W-:Y:S01]  /*1550*/  STL [R1+0x100], R34 ;  /* 0x0001002201007387 */ /* 0x000fe20000100800 */
[----:B------:R-:W-:-:S03]  /*1560*/  IADD3 R20, R20, 0x6900, RZ ;  /* 0x0000690014147810 */ /* 0x000fc60007ffe0ff */
[----:B------:R-:W-:Y:S04]  /*1570*/  STL [R1+0x70], R37 ;  /* 0x0000702501007387 */ /* 0x000fe80000100800 */
[----:B------:R4:W-:Y:S01]  /*1580*/  STL [R1+0x104], R32 ;  /* 0x0001042001007387 */ /* 0x0009e20000100800 */
[----:B------:R-:W-:-:S03]  /*1590*/  IADD3 R12, P1, R20, R12, RZ ;  /* 0x0000000c140c7210 */ /* 0x000fc60007f3e0ff */
[----:B------:R-:W-:Y:S01]  /*15a0*/  STL [R1+0x108], R35 ;  /* 0x0001082301007387 */ /* 0x000fe20000100800 */
[----:B------:R-:W-:Y:S01]  /*15b0*/  IADD3 R20, P3, R30, UR8, RZ ;  /* 0x000000081e147c10 */ /* 0x000fe2000ff7e0ff */
[----:B---3--:R-:W-:Y:S01]  /*15c0*/  FADD.FTZ R7, R53, R45 ;  /* 0x0000002d35077221 */ /* 0x008fe20000010000 */
[----:B------:R-:W-:-:S04]  /*15d0*/  FADD.FTZ R45, -R18, 1 ;  /* 0x3f800000122d7421 */ /* 0x000fc80000010100 */
[----:B------:R-:W-:Y:S01]  /*15e0*/  FFMA.FTZ R45, R15, R45, 1 ;  /* 0x3f8000000f2d7423 */ /* 0x000fe2000001002d */
[----:B0-----:R-:W-:-:S04]  /*15f0*/  FADD.FTZ R15, -R49, 1 ;  /* 0x3f800000310f7421 */ /* 0x001fc80000010100 */
[----:B------:R-:W-:Y:S01]  /*1600*/  FFMA.FTZ R15, R16, R15, 1 ;  /* 0x3f800000100f7423 */ /* 0x000fe2000001000f */
[----:B------:R-:W-:Y:S01]  /*1610*/  SHF.L.U32 R16, R35, 0x10, RZ ;  /* 0x0000001023107819 */ /* 0x000fe200000006ff */
[----:B------:R-:W-:Y:S02]  /*1620*/  FMUL.FTZ R18, R18, R45 ;  /* 0x0000002d12127220 */ /* 0x000fe40000410000 */
[----:B------:R-:W-:Y:S01]  /*1630*/  FMUL.FTZ R54, R49, R15 ;  /* 0x0000000f31367220 */ /* 0x000fe20000410000 */
[----:B------:R-:W-:Y:S01]  /*1640*/  SHF.L.U32 R49, R33, 0x10, RZ ;  /* 0x0000001021317819 */ /* 0x000fe200000006ff */
[----:B------:R-:W-:-:S04]  /*1650*/  FADD.FTZ R16, -R42, R16 ;  /* 0x000000102a107221 */ /* 0x000fc80000010100 */
[----:B-1----:R-:W-:Y:S01]  /*1660*/  FMUL.FTZ R2, R3, R16 ;  /* 0x0000001003027220 */ /* 0x002fe20000410000 */
[----:B------:R-:W-:Y:S01]  /*1670*/  FMUL.FTZ R38, R49, R18 ;  /* 0x0000001231267220 */ /* 0x000fe20000410000 */
[----:B------:R-:W-:-:S03]  /*1680*/  IADD3.X R18, RZ, R11, RZ, P0, !PT ;  /* 0x0000000bff127210 */ /* 0x000fc600007fe4ff */
[----:B------:R-:W-:Y:S01]  /*1690*/  STL [R1+0x6c], R2 ;  /* 0x00006c0201007387 */ /* 0x000fe20000100800 */
[----:B------:R-:W-:-:S03]  /*16a0*/  SHF.L.U64.HI R36, R6, 0x1, R18 ;  /* 0x0000000106247819 */ /* 0x000fc60000010212 */
[----:B------:R-:W-:Y:S01]  /*16b0*/  STL [R1+0x40], R39 ;  /* 0x0000402701007387 */ /* 0x000fe20000100800 */
[----:B------:R-:W-:-:S03]  /*16c0*/  IADD3 R18, P0, R30, UR18, RZ ;  /* 0x000000121e127c10 */ /* 0x000fc6000ff1e0ff */
[----:B------:R-:W-:Y:S04]  /*16d0*/  STL [R1+0x44], R38 ;  /* 0x0000442601007387 */ /* 0x000fe80000100800 */
[----:B------:R-:W-:Y:S04]  /*16e0*/  STL [R1+0x10c], R33 ;  /* 0x00010c2101007387 */ /* 0x000fe80000100800 */
[----:B------:R-:W3:Y:S01]  /*16f0*/  LDL.LU R30, [R1+0x134] ;  /* 0x00013400011e7983 */ /* 0x000ee20000300800 */
[----:B------:R-:W-:-:S05]  /*1700*/  SHF.L.U32 R5, R5, 0x10, RZ ;  /* 0x0000001005057819 */ /* 0x000fca00000006ff */
[----:B------:R-:W-:-:S04]  /*1710*/  FADD.FTZ R5, -R42, R5 ;  /* 0x000000052a057221 */ /* 0x000fc80000010100 */
[----:B------:R-:W-:-:S04]  /*1720*/  FMUL.FTZ R5, R3, R5 ;  /* 0x0000000503057220 */ /* 0x000fc80000410000 */
[----:B------:R-:W-:-:S04]  /*1730*/  FFMA.FTZ R17, R48, R5, R8 ;  /* 0x0000000530117223 */ /* 0x000fc80000010008 */
[----:B------:R-:W-:-:S06]  /*1740*/  FMUL.FTZ R59, R17, -1.4426950216293334961 ;  /* 0xbfb8aa3b113b7820 */ /* 0x000fcc0000410000 */
[----:B------:R-:W0:Y:S02]  /*1750*/  MUFU.EX2 R59, R59 ;  /* 0x0000003b003b7308 */ /* 0x000e240000000800 */
[----:B0-----:R-:W-:-:S06]  /*1760*/  FADD.FTZ R59, R59, 1 ;  /* 0x3f8000003b3b7421 */ /* 0x001fcc0000010000 */
[----:B------:R-:W0:Y:S01]  /*1770*/  MUFU.RCP R50, R59 ;  /* 0x0000003b00327308 */ /* 0x000e220000001000 */
[----:B------:R-:W-:Y:S01]  /*1780*/  PRMT R13, R32, 0x7632, R13 ;  /* 0x00007632200d7816 */ /* 0x000fe2000000000d */
[----:B0-----:R-:W-:-:S04]  /*1790*/  FADD.FTZ R14, -R50, 1 ;  /* 0x3f800000320e7421 */ /* 0x001fc80000010100 */
[----:B------:R-:W-:-:S04]  /*17a0*/  FFMA.FTZ R14, R17, R14, 1 ;  /* 0x3f800000110e7423 */ /* 0x000fc8000001000e */
[----:B------:R-:W-:Y:S01]  /*17b0*/  FMUL.FTZ R15, R50, R14 ;  /* 0x0000000e320f7220 */ /* 0x000fe20000410000 */
[----:B------:R-:W-:-:S04]  /*17c0*/  PRMT R50, R35, 0x7632, R50 ;  /* 0x0000763223327816 */ /* 0x000fc80000000032 */
[----:B------:R-:W-:Y:S02]  /*17d0*/  SHF.L.U32 R50, R50, 0x10, RZ ;  /* 0x0000001032327819 */ /* 0x000fe400000006ff */
[----:B------:R-:W-:-:S03]  /*17e0*/  SHF.L.U32 R13, R13, 0x10, RZ ;  /* 0x000000100d0d7819 */ /* 0x000fc600000006ff */
[----:B------:R-:W-:Y:S01]  /*17f0*/  FADD.FTZ R50, -R42, R50 ;  /* 0x000000322a327221 */ /* 0x000fe20000010100 */
[----:B------:R-:W-:Y:S01]  /*1800*/  FFMA.FTZ R53, R48, R53, R46 ;  /* 0x0000003530357223 */ /* 0x000fe2000001002e */
[----:B------:R-:W-:Y:S02]  /*1810*/  FFMA.FTZ R46, R4, R2, R60 ;  /* 0x00000002042e7223 */ /* 0x000fe4000001003c */
[----:B------:R-:W-:Y:S01]  /*1820*/  FMUL.FTZ R50, R3, R50 ;  /* 0x0000003203327220 */ /* 0x000fe20000410000 */
[----:B------:R-:W-:Y:S01]  /*1830*/  FMUL.FTZ R54, R13, R54 ;  /* 0x000000360d367220 */ /* 0x000fe20000410000 */
[----:B------:R-:W-:Y:S02]  /*1840*/  FMUL.FTZ R17, R46, -1.4426950216293334961 ;  /* 0xbfb8aa3b2e117820 */ /* 0x000fe40000410000 */
[----:B------:R-:W-:Y:S01]  /*1850*/  FFMA.FTZ R13, R48, R50, R8 ;  /* 0x00000032300d7223 */ /* 0x000fe20000010008 */
[----:B----4-:R-:W-:-:S03]  /*1860*/  SHF.L.U32 R32, R6, 0x1, RZ ;  /* 0x0000000106207819 */ /* 0x010fc600000006ff */
[----:B------:R-:W-:Y:S01]  /*1870*/  FMUL.FTZ R19, R13, -1.4426950216293334961 ;  /* 0xbfb8aa3b0d137820 */ /* 0x000fe20000410000 */
[----:B------:R-:W0:Y:S01]  /*1880*/  MUFU.EX2 R17, R17 ;  /* 0x0000001100117308 */ /* 0x000e220000000800 */
[----:B------:R-:W-:Y:S01]  /*1890*/  IADD3.X R21, R31, UR9, RZ, P3, !PT ;  /* 0x000000091f157c10 */ /* 0x000fe20009ffe4ff */
[----:B------:R-:W-:Y:S01]  /*18a0*/  STL [R1+0x98], R36 ;  /* 0x0000982401007387 */ /* 0x000fe20000100800 */
[----:B------:R-:W-:-:S05]  /*18b0*/  FMUL.FTZ R56, R0, R39 ;  /* 0x0000002700387220 */ /* 0x000fca0000410000 */
[----:B------:R1:W4:Y:S01]  /*18c0*/  MUFU.EX2 R6, R19 ;  /* 0x0000001300067308 */ /* 0x0003220000000800 */
[----:B------:R-:W-:Y:S01]  /*18d0*/  PRMT R44, R33, 0x7632, R44 ;  /* 0x00007632212c7816 */ /* 0x000fe2000000002c */
[----:B------:R-:W-:Y:S01]  /*18e0*/  FFMA.FTZ R51, R10, R54, R51 ;  /* 0x000000360a337223 */ /* 0x000fe20000010033 */
[----:B------:R-:W-:Y:S01]  /*18f0*/  FADD.FTZ R52, R52, R54 ;  /* 0x0000003634347221 */ /* 0x000fe20000010000 */
[----:B------:R-:W-:Y:S01]  /*1900*/  FFMA.FTZ R47, R0, R37, R29 ;  /* 0x00000025002f7223 */ /* 0x000fe2000001001d */
[----:B------:R-:W-:Y:S01]  /*1910*/  PRMT R14, R34, 0x7632, R14 ;  /* 0x00007632220e7816 */ /* 0x000fe2000000000e */
[----:B------:R-:W2:Y:S01]  /*1920*/  LDG.E.64.CONSTANT R20, desc[UR12][R20.64] ;  /* 0x0000000c14147981 */ /* 0x000ea2000c1e9b00 */
[----:B-1----:R-:W-:-:S03]  /*1930*/  IADD3.X R19, R31, UR19, RZ, P0, !PT ;  /* 0x000000131f137c10 */ /* 0x002fc600087fe4ff */
[----:B------:R-:W2:Y:S01]  /*1940*/  LDL.LU R31, [R1+0x130] ;  /* 0x00013000011f7983 */ /* 0x000ea20000300800 */
[----:B------:R-:W-:Y:S01]  /*1950*/  FFMA.FTZ R55, R41, R56, R55 ;  /* 0x0000003829377223 */ /* 0x000fe20000010037 */
[----:B------:R-:W-:Y:S01]  /*1960*/  FMUL.FTZ R56, R43, R54 ;  /* 0x000000362b387220 */ /* 0x000fe20000410000 */
[----:B0-----:R-:W-:Y:S01]  /*1970*/  FADD.FTZ R57, R17, 1 ;  /* 0x3f80000011397421 */ /* 0x001fe20000010000 */
[----:B------:R-:W-:Y:S01]  /*1980*/  SHF.L.U32 R44, R44, 0x10, RZ ;  /* 0x000000102c2c7819 */ /* 0x000fe200000006ff */
[----:B----4-:R-:W-:Y:S01]  /*1990*/  FADD.FTZ R6, R6, 1 ;  /* 0x3f80000006067421 */ /* 0x010fe20000010000 */
[----:B------:R-:W-:Y:S01]  /*19a0*/  FFMA.FTZ R55, R10, R56, R55 ;  /* 0x000000380a377223 */ /* 0x000fe20000010037 */
[----:B------:R-:W-:Y:S01]  /*19b0*/  FFMA.FTZ R56, R0, R39, R53 ;  /* 0x0000002700387223 */ /* 0x000fe20000010035 */
[----:B------:R-:W-:Y:S01]  /*19c0*/  SHF.L.U32 R14, R14, 0x10, RZ ;  /* 0x000000100e0e7819 */ /* 0x000fe200000006ff */
[----:B------:R3:W-:Y:S01]  /*19d0*/  MUFU.RCP R53, R57 ;  /* 0x0000003900357308 */ /* 0x0007e20000001000 */
[----:B------:R-:W-:Y:S01]  /*19e0*/  FMUL.FTZ R10, R4, R38 ;  /* 0x00000026040a7220 */ /* 0x000fe20000410000 */
[----:B------:R-:W-:Y:S01]  /*19f0*/  FFMA.FTZ R56, R43, R54, R56 ;  /* 0x000000362b387223 */ /* 0x000fe20000010038 */
[----:B------:R-:W-:Y:S02]  /*1a00*/  STL [R1+0x94], R32 ;  /* 0x0000942001007387 */ /* 0x000fe40000100800 */
[----:B------:R-:W-:Y:S01]  /*1a10*/  FFMA.FTZ R54, R40, R10, R55 ;  /* 0x0000000a28367223 */ /* 0x000fe20000010037 */
[----:B------:R-:W-:Y:S01]  /*1a20*/  FMUL.FTZ R15, R44, R15 ;  /* 0x0000000f2c0f7220 */ /* 0x000fe20000410000 */
[----:B------:R-:W-:Y:S01]  /*1a30*/  FMUL.FTZ R16, R47, -1.4426950216293334961 ;  /* 0xbfb8aa3b2f107820 */ /* 0x000fe20000410000 */
[----:B------:R-:W4:Y:S02]  /*1a40*/  LDG.E.64.CONSTANT R18, desc[UR12][R18.64] ;  /* 0x0000000c12127981 */ /* 0x000f24000c1e9b00 */
[----:B------:R-:W-:Y:S01]  /*1a50*/  FFMA.FTZ R61, R5, R15, R61 ;  /* 0x0000000f053d7223 */ /* 0x000fe2000001003d */
[----:B------:R-:W-:Y:S01]  /*1a60*/  FADD.FTZ R7, R7, R15 ;  /* 0x0000000f07077221 */ /* 0x000fe20000010000 */
[----:B---3--:R-:W-:Y:S01]  /*1a70*/  SHF.L.U32 R57, R30, 0x10, RZ ;  /* 0x000000101e397819 */ /* 0x008fe200000006ff */
[----:B------:R0:W-:Y:S04]  /*1a80*/  STL [R1+0x110], R30 ;  /* 0x0001101e01007387 */ /* 0x0001e80000100800 */
[----:B------:R-:W-:Y:S01]  /*1a90*/  FADD.FTZ R57, -R42, R57 ;  /* 0x000000392a397221 */ /* 0x000fe20000010100 */
[----:B------:R-:W-:-:S03]  /*1aa0*/  PRMT R10, R30, 0x7632, R10 ;  /* 0x000076321e0a7816 */ /* 0x000fc6000000000a */
[----:B0-----:R-:W-:Y:S02]  /*1ab0*/  FMUL.FTZ R30, R3, R57 ;  /* 0x00000039031e7220 */ /* 0x001fe40000410000 */
[----:B------:R0:W-:Y:S03]  /*1ac0*/  MUFU.RCP R57, R6 ;  /* 0x0000000600397308 */ /* 0x0001e60000001000 */
[----:B------:R-:W-:Y:S01]  /*1ad0*/  STL [R1+0x68], R30 ;  /* 0x0000681e01007387 */ /* 0x000fe20000100800 */
[----:B0-----:R-:W-:Y:S01]  /*1ae0*/  FFMA.FTZ R6, R4, R38, R56 ;  /* 0x0000002604067223 */ /* 0x001fe20000010038 */
[----:B------:R-:W-:-:S03]  /*1af0*/  FMUL.FTZ R56, R48, R15 ;  /* 0x0000000f30387220 */ /* 0x000fc60000410000 */
[----:B------:R-:W-:Y:S01]  /*1b00*/  FFMA.FTZ R15, R48, R15, R6 ;  /* 0x0000000f300f7223 */ /* 0x000fe20000010006 */
[----:B------:R-:W-:Y:S02]  /*1b10*/  FFMA.FTZ R6, R0, R30, R29 ;  /* 0x0000001e00067223 */ /* 0x000fe4000001001d */
[----:B------:R-:W3:Y:S01]  /*1b20*/  LDL.LU R29, [R1+0x12c] ;  /* 0x00012c00011d7983 */ /* 0x000ee20000300800 */
[----:B------:R-:W-:Y:S01]  /*1b30*/  FADD.FTZ R14, -R42, R14 ;  /* 0x0000000e2a0e7221 */ /* 0x000fe20000010100 */
[----:B------:R-:W0:Y:S03]  /*1b40*/  MUFU.EX2 R16, R16 ;  /* 0x0000001000107308 */ /* 0x000e260000000800 */
[----:B------:R-:W-:-:S04]  /*1b50*/  FMUL.FTZ R14, R3, R14 ;  /* 0x0000000e030e7220 */ /* 0x000fc80000410000 */
[----:B------:R-:W-:-:S04]  /*1b60*/  FFMA.FTZ R45, R43, R14, R9 ;  /* 0x0000000e2b2d7223 */ /* 0x000fc80000010009 */
[----:B------:R-:W-:-:S06]  /*1b70*/  FMUL.FTZ R49, R45, -1.4426950216293334961 ;  /* 0xbfb8aa3b2d317820 */ /* 0x000fcc0000410000 */
[----:B------:R-:W1:Y:S01]  /*1b80*/  MUFU.EX2 R49, R49 ;  /* 0x0000003100317308 */ /* 0x000e620000000800 */
[----:B0-----:R-:W-:-:S07]  /*1b90*/  FADD.FTZ R44, R16, 1 ;  /* 0x3f800000102c7421 */ /* 0x001fce0000010000 */
[----:B------:R-:W0:Y:S01]  /*1ba0*/  MUFU.RCP R44, R44 ;  /* 0x0000002c002c7308 */ /* 0x000e220000001000 */
[----:B------:R-:W-:Y:S01]  /*1bb0*/  SHF.L.U32 R10, R10, 0x10, RZ ;  /* 0x000000100a0a7819 */ /* 0x000fe200000006ff */
[----:B------:R-:W-:Y:S01]  /*1bc0*/  FFMA.FTZ R54, R5, R56, R54 ;  /* 0x0000003805367223 */ /* 0x000fe20000010036 */
[----:B------:R-:W-:Y:S01]  /*1bd0*/  FADD.FTZ R59, -R53, 1 ;  /* 0x3f800000353b7421 */ /* 0x000fe20000010100 */
[----:B-1----:R-:W-:Y:S02]  /*1be0*/  FADD.FTZ R49, R49, 1 ;  /* 0x3f80000031317421 */ /* 0x002fe40000010000 */
[----:B------:R-:W-:Y:S01]  /*1bf0*/  FADD.FTZ R10, -R42, R10 ;  /* 0x0000000a2a0a7221 */ /* 0x000fe20000010100 */
[----:B------:R-:W-:Y:S01]  /*1c00*/  FMUL.FTZ R5, R6, -1.4426950216293334961 ;  /* 0xbfb8aa3b06057820 */ /* 0x000fe20000410000 */
[----:B------:R-:W-:Y:S02]  /*1c10*/  FFMA.FTZ R59, R46, R59, 1 ;  /* 0x3f8000002e3b7423 */ /* 0x000fe4000001003b */
[----:B------:R-:W1:Y:S01]  /*1c20*/  MUFU.RCP R49, R49 ;  /* 0x0000003100317308 */ /* 0x000e620000001000 */
[----:B------:R-:W-:Y:S01]  /*1c30*/  FMUL.FTZ R10, R3, R10 ;  /* 0x0000000a030a7220 */ /* 0x000fe20000410000 */
[----:B------:R-:W-:-:S06]  /*1c40*/  FADD.FTZ R58, -R57, 1 ;  /* 0x3f800000393a7421 */ /* 0x000fcc0000010100 */
[----:B------:R-:W1:Y:S01]  /*1c50*/  MUFU.EX2 R5, R5 ;  /* 0x0000000500057308 */ /* 0x000e620000000800 */
[----:B------:R-:W-:Y:S01]  /*1c60*/  FFMA.FTZ R58, R13, R58, 1 ;  /* 0x3f8000000d3a7423 */ /* 0x000fe2000001003a */
[----:B------:R-:W-:Y:S02]  /*1c70*/  SHF.L.U32 R13, R28, 0x10, RZ ;  /* 0x000000101c0d7819 */ /* 0x000fe400000006ff */
[----:B--2---:R-:W-:-:S05]  /*1c80*/  SHF.L.U32 R55, R31, 0x10, RZ ;  /* 0x000000101f377819 */ /* 0x004fca00000006ff */
[----:B------:R-:W-:-:S04]  /*1c90*/  FADD.FTZ R55, -R42, R55 ;  /* 0x000000372a377221 */ /* 0x000fc80000010100 */
[----:B------:R-:W-:Y:S01]  /*1ca0*/  FMUL.FTZ R35, R3, R55 ;  /* 0x0000003703237220 */ /* 0x000fe20000410000 */
[----:B0-----:R-:W-:-:S03]  /*1cb0*/  FADD.FTZ R55, -R44, 1 ;  /* 0x3f8000002c377421 */ /* 0x001fc60000010100 */
[----:B------:R-:W-:Y:S01]  /*1cc0*/  FFMA.FTZ R56, R4, R35, R60 ;  /* 0x0000002304387223 */ /* 0x000fe2000001003c */
[----:B------:R-:W-:-:S03]  /*1cd0*/  FFMA.FTZ R47, R47, R55, 1 ;  /* 0x3f8000002f2f7423 */ /* 0x000fc60000010037 */
[----:B------:R-:W-:Y:S01]  /*1ce0*/  FMUL.FTZ R46, R56, -1.4426950216293334961 ;  /* 0xbfb8aa3b382e7820 */ /* 0x000fe20000410000 */
[----:B------:R-:W-:Y:S01]  /*1cf0*/  FFMA.FTZ R55, R43, R10, R9 ;  /* 0x0000000a2b377223 */ /* 0x000fe20000010009 */
[----:B------:R-:W-:-:S03]  /*1d00*/  FMUL.FTZ R47, R44, R47 ;  /* 0x0000002f2c2f7220 */ /* 0x000fc60000410000 */
[----:B------:R-:W-:Y:S01]  /*1d10*/  FMUL.FTZ R44, R55, -1.4426950216293334961 ;  /* 0xbfb8aa3b372c7820 */ /* 0x000fe20000410000 */
[----:B------:R-:W0:Y:S01]  /*1d20*/  MUFU.EX2 R46, R46 ;  /* 0x0000002e002e7308 */ /* 0x000e220000000800 */
[----:B-1----:R-:W-:Y:S01]  /*1d30*/  FADD.FTZ R60, -R49, 1 ;  /* 0x3f800000313c7421 */ /* 0x002fe20000010100 */
[----:B------:R-:W-:Y:S01]  /*1d40*/  FMUL.FTZ R33, R13, R47 ;  /* 0x0000002f0d217220 */ /* 0x000fe20000410000 */
[----:B------:R-:W-:-:S05]  /*1d50*/  PRMT R13, R28, 0x7632, R13 ;  /* 0x000076321c0d7816 */ /* 0x000fca000000000d */
[----:B------:R-:W1:Y:S01]  /*1d60*/  MUFU.EX2 R44, R44 ;  /* 0x0000002c002c7308 */ /* 0x000e620000000800 */
[----:B------:R-:W-:Y:S01]  /*1d70*/  FFMA.FTZ R60, R45, R60, 1 ;  /* 0x3f8000002d3c7423 */ /* 0x000fe2000001003c */
[----:B------:R-:W-:Y:S01]  /*1d80*/  FADD.FTZ R47, R5, 1 ;  /* 0x3f800000052f7421 */ /* 0x000fe20000010000 */
[----:B------:R-:W-:Y:S01]  /*1d90*/  SHF.L.U32 R13, R13, 0x10, RZ ;  /* 0x000000100d0d7819 */ /* 0x000fe200000006ff */
[----:B------:R-:W-:Y:S01]  /*1da0*/  FMUL.FTZ R59, R53, R59 ;  /* 0x0000003b353b7220 */ /* 0x000fe20000410000 */
[----:B------:R-:W-:Y:S01]  /*1db0*/  FMUL.FTZ R60, R49, R60 ;  /* 0x0000003c313c7220 */ /* 0x000fe20000410000 */
[----:B------:R-:W-:Y:S01]  /*1dc0*/  PRMT R53, R31, 0x7632, R53 ;  /* 0x000076321f357816 */ /* 0x000fe20000000035 */
[----:B------:R-:W-:Y:S01]  /*1dd0*/  STL [R1+0x64], R35 ;  /* 0x0000642301007387 */ /* 0x000fe20000100800 */
[----:B0-----:R-:W-:Y:S01]  /*1de0*/  FADD.FTZ R46, R46, 1 ;  /* 0x3f8000002e2e7421 */ /* 0x001fe20000010000 */
[----:B------:R-:W-:Y:S02]  /*1df0*/  FMUL.FTZ R49, R57, R58 ;  /* 0x0000003a39317220 */ /* 0x000fe40000410000 */
[----:B------:R0:W-:Y:S01]  /*1e00*/  STL [R1+0x114], R28 ;  /* 0x0001141c01007387 */ /* 0x0001e20000100800 */
[----:B------:R-:W-:Y:S01]  /*1e10*/  FMUL.FTZ R60, R13, R60 ;  /* 0x0000003c0d3c7220 */ /* 0x000fe20000410000 */
[----:B------:R2:W-:Y:S01]  /*1e20*/  MUFU.RCP R58, R46 ;  /* 0x0000002e003a7308 */ /* 0x0005e20000001000 */
[----:B------:R-:W-:Y:S01]  /*1e30*/  FMUL.FTZ R13, R0, R33 ;  /* 0x00000021000d7220 */ /* 0x000fe20000410000 */
[----:B------:R-:W-:Y:S01]  /*1e40*/  SHF.L.U32 R53, R53, 0x10, RZ ;  /* 0x0000001035357819 */ /* 0x000fe200000006ff */
[----:B------:R-:W-:Y:S01]  /*1e50*/  STL [R1+0x34], R33 ;  /* 0x0000342101007387 */ /* 0x000fe20000100800 */
[----:B-1----:R-:W-:Y:S01]  /*1e60*/  FADD.FTZ R44, R44, 1 ;  /* 0x3f8000002c2c7421 */ /* 0x002fe20000010000 */
[----:B------:R-:W-:-:S02]  /*1e70*/  FFMA.FTZ R54, R37, R13, R54 ;  /* 0x0000000d25367223 */ /* 0x000fc40000010036 */
[----:B------:R-:W-:Y:S01]  /*1e80*/  STL [R1+0x118], R31 ;  /* 0x0001181f01007387 */ /* 0x000fe20000100800 */
[----:B--2---:R-:W-:Y:S01]  /*1e90*/  FFMA.FTZ R46, R0, R33, R15 ;  /* 0x00000021002e7223 */ /* 0x004fe2000001000f */
[----:B------:R-:W-:-:S03]  /*1ea0*/  FFMA.FTZ R51, R14, R60, R51 ;  /* 0x0000003c0e337223 */ /* 0x000fc60000010033 */
[----:B------:R-:W-:Y:S01]  /*1eb0*/  FFMA.FTZ R46, R43, R60, R46 ;  /* 0x0000003c2b2e7223 */ /* 0x000fe2000001002e */
[C---:B---3--:R-:W-:Y:S02]  /*1ec0*/  PRMT R45, R29.reuse, 0x7632, R45 ;  /* 0x000076321d2d7816 */ /* 0x048fe4000000002d */
[----:B------:R-:W-:Y:S02]  /*1ed0*/  SHF.L.U32 R5, R29, 0x10, RZ ;  /* 0x000000101d057819 */ /* 0x000fe400000006ff */
[----:B------:R-:W-:-:S03]  /*1ee0*/  SHF.L.U32 R45, R45, 0x10, RZ ;  /* 0x000000102d2d7819 */ /* 0x000fc600000006ff */
[----:B0-----:R-:W-:Y:S01]  /*1ef0*/  FMUL.FTZ R28, R5, R59 ;  /* 0x0000003b051c7220 */ /* 0x001fe20000410000 */
[----:B------:R0:W-:Y:S01]  /*1f00*/  STL [R1+0x11c], R29 ;  /* 0x00011c1d01007387 */ /* 0x0001e20000100800 */
[----:B------:R-:W-:Y:S01]  /*1f10*/  FMUL.FTZ R49, R45, R49 ;  /* 0x000000312d317220 */ /* 0x000fe20000410000 */
[----:B------:R-:W-:Y:S01]  /*1f20*/  FMUL.FTZ R45, R43, R60 ;  /* 0x0000003c2b2d7220 */ /* 0x000fe20000410000 */
[----:B------:R-:W-:Y:S01]  /*1f30*/  FADD.FTZ R5, -R42, R53 ;  /* 0x000000352a057221 */ /* 0x000fe20000010100 */
[----:B------:R-:W-:Y:S01]  /*1f40*/  STL [R1+0x38], R28 ;  /* 0x0000381c01007387 */ /* 0x000fe20000100800 */
[----:B------:R1:W-:Y:S01]  /*1f50*/  MUFU.RCP R53, R44 ;  /* 0x0000002c00357308 */ /* 0x0003e20000001000 */
[-C--:B------:R-:W-:Y:S02]  /*1f60*/  FFMA.FTZ R46, R4, R28.reuse, R46 ;  /* 0x0000001c042e7223 */ /* 0x080fe4000001002e */
[----:B0-----:R-:W2:Y:S01]  /*1f70*/  LDL.LU R29, [R1+0x50] ;  /* 0x00005000011d7983 */ /* 0x001ea20000300800 */
[----:B-1----:R-:W-:Y:S01]  /*1f80*/  FFMA.FTZ R44, R14, R45, R54 ;  /* 0x0000002d0e2c7223 */ /* 0x002fe20000010036 */
[----:B------:R-:W-:-:S02]  /*1f90*/  FMUL.FTZ R14, R4, R28 ;  /* 0x0000001c040e7220 */ /* 0x000fc40000410000 */
[----:B------:R0:W-:Y:S04]  /*1fa0*/  STL [R1+0x120], R28 ;  /* 0x0001201c01007387 */ /* 0x0001e80000100800 */
[----:B0-----:R-:W3:Y:S01]  /*1fb0*/  LDL.LU R28, [R1+0x4c] ;  /* 0x00004c00011c7983 */ /* 0x001ee20000300800 */
[----:B------:R-:W-:-:S04]  /*1fc0*/  IADD3 R16, P0, R32, UR8, RZ ;  /* 0x0000000820107c10 */ /* 0x000fc8000ff1e0ff */
[----:B------:R-:W-:-:S06]  /*1fd0*/  IADD3.X R17, R36, UR9, RZ, P0, !PT ;  /* 0x0000000924117c10 */ /* 0x000fcc00087fe4ff */
[----:B------:R-:W4:Y:S01]  /*1fe0*/  LDG.E.64.CONSTANT R16, desc[UR12][R16.64] ;  /* 0x0000000c10107981 */ /* 0x000f22000c1e9b00 */
[----:B------:R-:W-:-:S04]  /*1ff0*/  FMUL.FTZ R5, R3, R5 ;  /* 0x0000000503057220 */ /* 0x000fc80000410000 */
[----:B------:R-:W-:-:S04]  /*2000*/  FFMA.FTZ R13, R48, R5, R8 ;  /* 0x00000005300d7223 */ /* 0x000fc80000010008 */
[----:B------:R-:W-:-:S06]  /*2010*/  FMUL.FTZ R15, R13, -1.4426950216293334961 ;  /* 0xbfb8aa3b0d0f7820 */ /* 0x000fcc0000410000 */
[----:B------:R-:W0:Y:S08]  /*2020*/  MUFU.EX2 R15, R15 ;  /* 0x0000000f000f7308 */ /* 0x000e300000000800 */
[----:B------:R-:W1:Y:S01]  /*2030*/  MUFU.RCP R47, R47 ;  /* 0x0000002f002f7308 */ /* 0x000e620000001000 */
[----:B------:R-:W-:Y:S01]  /*2040*/  FFMA.FTZ R44, R2, R14, R44 ;  /* 0x0000000e022c7223 */ /* 0x000fe2000001002c */
[----:B------:R-:W-:Y:S01]  /*2050*/  FMUL.FTZ R45, R48, R49 ;  /* 0x00000031302d7220 */ /* 0x000fe20000410000 */
[----:B0-----:R-:W-:-:S05]  /*2060*/  FADD.FTZ R15, R15, 1 ;  /* 0x3f8000000f0f7421 */ /* 0x001fca0000010000 */
[----:B------:R-:W0:Y:S01]  /*2070*/  MUFU.RCP R54, R15 ;  /* 0x0000000f00367308 */ /* 0x000e220000001000 */
[C---:B------:R-:W-:Y:S01]  /*2080*/  FFMA.FTZ R61, R50.reuse, R49, R61 ;  /* 0x00000031323d7223 */ /* 0x040fe2000001003d */
[----:B-1----:R-:W-:Y:S01]  /*2090*/  FADD.FTZ R14, -R47, 1 ;  /* 0x3f8000002f0e7421 */ /* 0x002fe20000010100 */
[----:B------:R-:W-:-:S03]  /*20a0*/  FFMA.FTZ R50, R50, R45, R44 ;  /* 0x0000002d32327223 */ /* 0x000fc6000001002c */
[----:B------:R-:W-:Y:S01]  /*20b0*/  FFMA.FTZ R44, R6, R14, 1 ;  /* 0x3f800000062c7423 */ /* 0x000fe2000001000e */
[----:B------:R-:W-:-:S04]  /*20c0*/  FADD.FTZ R14, -R53, 1 ;  /* 0x3f800000350e7421 */ /* 0x000fc80000010100 */
[----:B------:R-:W-:Y:S01]  /*20d0*/  FFMA.FTZ R55, R55, R14, 1 ;  /* 0x3f80000037377423 */ /* 0x000fe2000001000e */
[----:B------:R-:W-:Y:S01]  /*20e0*/  IADD3 R14, P0, R32, UR18, RZ ;  /* 0x00000012200e7c10 */ /* 0x000fe2000ff1e0ff */
[----:B------:R-:W-:Y:S01]  /*20f0*/  FADD.FTZ R52, R52, R60 ;  /* 0x0000003c34347221 */ /* 0x000fe20000010000 */
[----:B0-----:R-:W-:Y:S02]  /*2100*/  FADD.FTZ R60, -R54, 1 ;  /* 0x3f800000363c7421 */ /* 0x001fe40000010100 */
[----:B------:R-:W-:Y:S01]  /*2110*/  IADD3.X R15, R36, UR19, RZ, P0, !PT ;  /* 0x00000013240f7c10 */ /* 0x000fe200087fe4ff */
[----:B------:R-:W-:Y:S01]  /*2120*/  FADD.FTZ R2, R7, R49 ;  /* 0x0000003107027221 */ /* 0x000fe20000010000 */
[----:B------:R-:W-:Y:S01]  /*2130*/  FADD.FTZ R7, -R58, 1 ;  /* 0x3f8000003a077421 */ /* 0x000fe20000010100 */
[----:B------:R-:W-:-:S03]  /*2140*/  FFMA.FTZ R13, R13, R60, 1 ;  /* 0x3f8000000d0d7423 */ /* 0x000fc6000001003c */
[----:B------:R-:W4:Y:S01]  /*2150*/  LDG.E.64.CONSTANT R14, desc[UR12][R14.64] ;  /* 0x0000000c0e0e7981 */ /* 0x000f22000c1e9b00 */
[----:B------:R-:W-:Y:S01]  /*2160*/  FMUL.FTZ R54, R54, R13 ;  /* 0x0000000d36367220 */ /* 0x000fe20000410000 */
[----:B------:R-:W-:Y:S01]  /*2170*/  FFMA.FTZ R56, R56, R7, 1 ;  /* 0x3f80000038387423 */ /* 0x000fe20000010007 */
[----:B------:R-:W-:Y:S01]  /*2180*/  FMUL.FTZ R53, R53, R55 ;  /* 0x0000003735357220 */ /* 0x000fe20000410000 */
[----:B------:R-:W-:Y:S01]  /*2190*/  STL [R1+0x124], R26 ;  /* 0x0001241a01007387 */ /* 0x000fe20000100800 */
[----:B------:R-:W-:Y:S02]  /*21a0*/  PRMT R13, R25, 0x7632, R13 ;  /* 0x00007632190d7816 */ /* 0x000fe4000000000d */
[C---:B------:R-:W-:Y:S01]  /*21b0*/  SHF.L.U32 R7, R27.reuse, 0x10, RZ ;  /* 0x000000101b077819 */ /* 0x040fe200000006ff */
[----:B------:R0:W-:Y:S01]  /*21c0*/  STL [R1+0x128], R27 ;  /* 0x0001281b01007387 */ /* 0x0001e20000100800 */
[----:B------:R-:W-:Y:S02]  /*21d0*/  PRMT R57, R27, 0x7632, R57 ;  /* 0x000076321b397816 */ /* 0x000fe40000000039 */
[----:B------:R-:W-:Y:S01]  /*21e0*/  IADD3.X R55, RZ, R11, RZ, P1, !PT ;  /* 0x0000000bff377210 */ /* 0x000fe20000ffe4ff */
[----:B------:R-:W-:Y:S01]  /*21f0*/  FMUL.FTZ R47, R47, R44 ;  /* 0x0000002c2f2f7220 */ /* 0x000fe20000410000 */
[----:B------:R-:W-:-:S02]  /*2200*/  SHF.L.U32 R6, R26, 0x10, RZ ;  /* 0x000000101a067819 */ /* 0x000fc400000006ff */
[----:B------:R-:W-:Y:S02]  /*2210*/  PRMT R44, R26, 0x7632, R44 ;  /* 0x000076321a2c7816 */ /* 0x000fe4000000002c */
[C---:B0-----:R-:W-:Y:S02]  /*2220*/  SHF.L.U32 R27, R12.reuse, 0x1, RZ ;  /* 0x000000010c1b7819 */ /* 0x041fe400000006ff */
[----:B------:R-:W-:Y:S02]  /*2230*/  SHF.L.U32 R13, R13, 0x10, RZ ;  /* 0x000000100d0d7819 */ /* 0x000fe400000006ff */
[----:B------:R-:W-:Y:S02]  /*2240*/  SHF.L.U64.HI R26, R12, 0x1, R55 ;  /* 0x000000010c1a7819 */ /* 0x000fe40000010237 */
[----:B------:R-:W-:Y:S01]  /*2250*/  IADD3 R12, P0, R27, UR8, RZ ;  /* 0x000000081b0c7c10 */ /* 0x000fe2000ff1e0ff */
[----:B------:R-:W-:-:S03]  /*2260*/  FMUL.FTZ R54, R13, R54 ;  /* 0x000000360d367220 */ /* 0x000fc60000410000 */
[----:B------:R-:W-:-:S06]  /*2270*/  IADD3.X R13, R26, UR9, RZ, P0, !PT ;  /* 0x000000091a0d7c10 */ /* 0x000fcc00087fe4ff */
[----:B------:R-:W4:Y:S01]  /*2280*/  LDG.E.64.CONSTANT R12, desc[UR12][R12.64] ;  /* 0x0000000c0c0c7981 */ /* 0x000f22000c1e9b00 */
[----:B------:R-:W-:Y:S01]  /*2290*/  SHF.L.U32 R44, R44, 0x10, RZ ;  /* 0x000000102c2c7819 */ /* 0x000fe200000006ff */
[C---:B------:R-:W-:Y:S01]  /*22a0*/  FADD.FTZ R7, -R42.reuse, R7 ;  /* 0x000000072a077221 */ /* 0x040fe20000010100 */
[C---:B------:R-:W-:Y:S01]  /*22b0*/  FADD.FTZ R6, -R42.reuse, R6 ;  /* 0x000000062a067221 */ /* 0x040fe20000010100 */
[----:B------:R-:W-:Y:S02]  /*22c0*/  SHF.L.U32 R57, R57, 0x10, RZ ;  /* 0x0000001039397819 */ /* 0x000fe400000006ff */
[C---:B------:R-:W-:Y:S01]  /*22d0*/  FMUL.FTZ R36, R3.reuse, R7 ;  /* 0x0000000703247220 */ /* 0x040fe20000410000 */
[----:B------:R-:W-:Y:S01]  /*22e0*/  FADD.FTZ R44, -R42, R44 ;  /* 0x0000002c2a2c7221 */ /* 0x000fe20000010100 */
[----:B------:R-:W-:-:S03]  /*22f0*/  FMUL.FTZ R34, R3, R6 ;  /* 0x0000000603227220 */ /* 0x000fc60000410000 */
[----:B------:R-:W-:Y:S01]  /*2300*/  FMUL.FTZ R44, R3, R44 ;  /* 0x0000002c032c7220 */ /* 0x000fe20000410000 */
[----:B------:R-:W-:-:S03]  /*2310*/  FADD.FTZ R57, -R42, R57 ;  /* 0x000000392a397221 */ /* 0x000fc60000010100 */
[----:B------:R-:W-:Y:S01]  /*2320*/  FFMA.FTZ R45, R43, R44, R9 ;  /* 0x0000002c2b2d7223 */ /* 0x000fe20000010009 */
[----:B------:R-:W-:Y:S01]  /*2330*/  FFMA.FTZ R49, R48, R49, R46 ;  /* 0x0000003130317223 */ /* 0x000fe2000001002e */
[----:B------:R-:W-:Y:S01]  /*2340*/  FMUL.FTZ R56, R58, R56 ;  /* 0x000000383a387220 */ /* 0x000fe20000410000 */
[----:B------:R-:W-:Y:S01]  /*2350*/  FMUL.FTZ R57, R3, R57 ;  /* 0x0000003903397220 */ /* 0x000fe20000410000 */
[----:B------:R-:W-:Y:S01]  /*2360*/  FMUL.FTZ R58, R45, -1.4426950216293334961 ;  /* 0xbfb8aa3b2d3a7820 */ /* 0x000fe20000410000 */
[----:B------:R-:W-:Y:S02]  /*2370*/  PRMT R60, R24, 0x7632, R60 ;  /* 0x00007632183c7816 */ /* 0x000fe4000000003c */
[----:B------:R-:W-:Y:S02]  /*2380*/  FFMA.FTZ R11, R48, R57, R8 ;  /* 0x00000039300b7223 */ /* 0x000fe40000010008 */
[----:B------:R-:W-:Y:S01]  /*2390*/  SHF.L.U32 R60, R60, 0x10, RZ ;  /* 0x000000103c3c7819 */ /* 0x000fe200000006ff */
[----:B------:R-:W0:Y:S01]  /*23a0*/  MUFU.EX2 R58, R58 ;  /* 0x0000003a003a7308 */ /* 0x000e220000000800 */
[----:B------:R-:W-:-:S03]  /*23b0*/  FMUL.FTZ R55, R11, -1.4426950216293334961 ;  /* 0xbfb8aa3b0b377820 */ /* 0x000fc60000410000 */
[----:B------:R-:W-:Y:S01]  /*23c0*/  FMUL.FTZ R53, R60, R53 ;  /* 0x000000353c357220 */ /* 0x000fe20000410000 */
[----:B------:R-:W-:-:S03]  /*23d0*/  SHF.L.U32 R60, R24, 0x10, RZ ;  /* 0x00000010183c7819 */ /* 0x000fc600000006ff */
[----:B------:R-:W-:Y:S02]  /*23e0*/  MUFU.EX2 R55, R55 ;  /* 0x0000003700377308 */ /* 0x000fe40000000800 */
[----:B------:R-:W-:-:S04]  /*23f0*/  FMUL.FTZ R33, R60, R47 ;  /* 0x0000002f3c217220 */ /* 0x000fc80000410000 */
[----:B------:R-:W-:Y:S01]  /*2400*/  FMUL.FTZ R60, R0, R33 ;  /* 0x00000021003c7220 */ /* 0x000fe20000410000 */
[----:B0-----:R-:W-:-:S03]  /*2410*/  FADD.FTZ R58, R58, 1 ;  /* 0x3f8000003a3a7421 */ /* 0x001fc60000010000 */
[----:B------:R-:W-:Y:S02]  /*2420*/  FFMA.FTZ R60, R30, R60, R50 ;  /* 0x0000003c1e3c7223 */ /* 0x000fe40000010032 */
[----:B------:R0:W-:Y:S02]  /*2430*/  MUFU.RCP R50, R58 ;  /* 0x0000003a00327308 */ /* 0x0001e40000001000 */
[----:B0-----:R-:W-:Y:S01]  /*2440*/  FMUL.FTZ R58, R43, R53 ;  /* 0x000000352b3a7220 */ /* 0x001fe20000410000 */
[----:B------:R-:W-:Y:S01]  /*2450*/  FFMA.FTZ R49, R0, R33, R49 ;  /* 0x0000002100317223 */ /* 0x000fe20000010031 */
[----:B------:R-:W-:-:S03]  /*2460*/  FADD.FTZ R52, R52, R53 ;  /* 0x0000003534347221 */ /* 0x000fc60000010000 */
[----:B------:R-:W-:Y:S01]  /*2470*/  FFMA.FTZ R49, R43, R53, R49 ;  /* 0x000000352b317223 */ /* 0x000fe20000010031 */
[----:B--2---:R-:W-:-:S04]  /*2480*/  FFMA.FTZ R7, R4, R36, R29 ;  /* 0x0000002404077223 */ /* 0x004fc8000001001d */
[----:B------:R-:W-:-:S06]  /*2490*/  FMUL.FTZ R59, R7, -1.4426950216293334961 ;  /* 0xbfb8aa3b073b7820 */ /* 0x000fcc0000410000 */
[----:B------:R-:W0:Y:S01]  /*24a0*/  MUFU.EX2 R59, R59 ;  /* 0x0000003b003b7308 */ /* 0x000e220000000800 */
[----:B---3--:R-:W-:-:S04]  /*24b0*/  FFMA.FTZ R6, R0, R34, R28 ;  /* 0x0000002200067223 */ /* 0x008fc8000001001c */
[----:B------:R-:W-:-:S06]  /*24c0*/  FMUL.FTZ R46, R6, -1.4426950216293334961 ;  /* 0xbfb8aa3b062e7820 */ /* 0x000fcc0000410000 */
[----:B------:R-:W1:Y:S01]  /*24d0*/  MUFU.EX2 R46, R46 ;  /* 0x0000002e002e7308 */ /* 0x000e620000000800 */
[----:B0-----:R-:W-:-:S07]  /*24e0*/  FADD.FTZ R59, R59, 1 ;  /* 0x3f8000003b3b7421 */ /* 0x001fce0000010000 */
[----:B------:R0:W-:Y:S01]  /*24f0*/  MUFU.RCP R47, R59 ;  /* 0x0000003b002f7308 */ /* 0x0001e20000001000 */
[----:B-1----:R-:W-:Y:S01]  /*2500*/  FADD.FTZ R46, R46, 1 ;  /* 0x3f8000002e2e7421 */ /* 0x002fe20000010000 */
[----:B0-----:R-:W-:-:S06]  /*2510*/  SHF.L.U32 R59, R25, 0x10, RZ ;  /* 0x00000010193b7819 */ /* 0x001fcc00000006ff */
[----:B------:R-:W0:Y:S01]  /*2520*/  MUFU.RCP R46, R46 ;  /* 0x0000002e002e7308 */ /* 0x000e220000001000 */
[----:B------:R-:W-:Y:S01]  /*2530*/  FMUL.FTZ R32, R59, R56 ;  /* 0x000000383b207220 */ /* 0x000fe20000410000 */
[----:B------:R-:W-:Y:S01]  /*2540*/  FADD.FTZ R56, R55, 1 ;  /* 0x3f80000037387421 */ /* 0x000fe20000010000 */
[C---:B------:R-:W-:Y:S01]  /*2550*/  FFMA.FTZ R55, R10.reuse, R58, R60 ;  /* 0x0000003a0a377223 */ /* 0x040fe2000001003c */
[----:B------:R-:W-:-:S04]  /*2560*/  FFMA.FTZ R10, R10, R53, R51 ;  /* 0x000000350a0a7223 */ /* 0x000fc80000010033 */
[----:B------:R1:W2:Y:S01]  /*2570*/  MUFU.RCP R51, R56 ;  /* 0x0000003800337308 */ /* 0x0002a20000001000 */
[CC--:B------:R-:W-:Y:S01]  /*2580*/  FFMA.FTZ R58, R4.reuse, R32.reuse, R49 ;  /* 0x00000020043a7223 */ /* 0x0c0fe20000010031 */
[----:B-1----:R-:W-:Y:S01]  /*2590*/  FMUL.FTZ R56, R4, R32 ;  /* 0x0000002004387220 */ /* 0x002fe20000410000 */
[----:B0-----:R-:W-:-:S03]  /*25a0*/  FADD.FTZ R53, -R46, 1 ;  /* 0x3f8000002e357421 */ /* 0x001fc60000010100 */
[----:B------:R-:W-:Y:S01]  /*25b0*/  FFMA.FTZ R55, R35, R56, R55 ;  /* 0x0000003823377223 */ /* 0x000fe20000010037 */
[-C--:B------:R-:W-:Y:S01]  /*25c0*/  FMUL.FTZ R56, R48, R54.reuse ;  /* 0x0000003630387220 */ /* 0x080fe20000410000 */
[C---:B------:R-:W-:Y:S01]  /*25d0*/  FFMA.FTZ R49, R5.reuse, R54, R61 ;  /* 0x0000003605317223 */ /* 0x040fe2000001003d */
[----:B------:R-:W-:Y:S02]  /*25e0*/  FFMA.FTZ R53, R6, R53, 1 ;  /* 0x3f80000006357423 */ /* 0x000fe40000010035 */
[----:B------:R-:W-:Y:S01]  /*25f0*/  FFMA.FTZ R55, R5, R56, R55 ;  /* 0x0000003805377223 */ /* 0x000fe20000010037 */
[----:B------:R-:W-:Y:S01]  /*2600*/  FADD.FTZ R5, -R50, 1 ;  /* 0x3f80000032057421 */ /* 0x000fe20000010100 */
[----:B--2---:R-:W-:Y:S01]  /*2610*/  FADD.FTZ R6, -R51, 1 ;  /* 0x3f80000033067421 */ /* 0x004fe20000010100 */
[----:B------:R-:W-:Y:S01]  /*2620*/  FADD.FTZ R61, R2, R54 ;  /* 0x00000036023d7221 */ /* 0x000fe20000010000 */
[----:B------:R-:W-:Y:S01]  /*2630*/  FFMA.FTZ R54, R48, R54, R58 ;  /* 0x0000003630367223 */ /* 0x000fe2000001003a */
[----:B------:R-:W-:Y:S01]  /*2640*/  FFMA.FTZ R5, R45, R5, 1 ;  /* 0x3f8000002d057423 */ /* 0x000fe20000010005 */
[----:B------:R-:W-:Y:S01]  /*2650*/  FADD.FTZ R58, -R47, 1 ;  /* 0x3f8000002f3a7421 */ /* 0x000fe20000010100 */
[----:B------:R-:W-:Y:S01]  /*2660*/  FFMA.FTZ R6, R11, R6, 1 ;  /* 0x3f8000000b067423 */ /* 0x000fe20000010006 */
[----:B------:R-:W-:Y:S01]  /*2670*/  PRMT R11, R22, 0x7632, R11 ;  /* 0x00007632160b7816 */ /* 0x000fe2000000000b */
[----:B------:R-:W-:Y:S01]  /*2680*/  FMUL.FTZ R56, R50, R5 ;  /* 0x0000000532387220 */ /* 0x000fe20000410000 */
[----:B------:R-:W-:Y:S01]  /*2690*/  SHF.L.U32 R45, R22, 0x10, RZ ;  /* 0x00000010162d7819 */ /* 0x000fe200000006ff */
[----:B------:R-:W-:Y:S01]  /*26a0*/  FFMA.FTZ R58, R7, R58, 1 ;  /* 0x3f800000073a7423 */ /* 0x000fe2000001003a */
[----:B------:R-:W-:Y:S01]  /*26b0*/  FMUL.FTZ R53, R46, R53 ;  /* 0x000000352e357220 */ /* 0x000fe20000410000 */
[----:B------:R-:W-:-:S02]  /*26c0*/  SHF.L.U32 R5, R20, 0x10, RZ ;  /* 0x0000001014057819 */ /* 0x000fc400000006ff */
[----:B------:R-:W-:Y:S02]  /*26d0*/  PRMT R7, R23, 0x7632, R7 ;  /* 0x0000763217077816 */ /* 0x000fe40000000007 */
[----:B------:R-:W-:Y:S01]  /*26e0*/  SHF.L.U32 R11, R11, 0x10, RZ ;  /* 0x000000100b0b7819 */ /* 0x000fe200000006ff */
[----:B------:R-:W-:Y:S01]  /*26f0*/  FMUL.FTZ R37, R45, R53 ;  /* 0x000000352d257220 */ /* 0x000fe20000410000 */
[----:B------:R-:W-:Y:S01]  /*2700*/  SHF.L.U32 R7, R7, 0x10, RZ ;  /* 0x0000001007077819 */ /* 0x000fe200000006ff */
[----:B------:R-:W-:Y:S01]  /*2710*/  FADD.FTZ R45, -R42, R5 ;  /* 0x000000052a2d7221 */ /* 0x000fe20000010100 */
[----:B------:R-:W-:Y:S01]  /*2720*/  FMUL.FTZ R6, R51, R6 ;  /* 0x0000000633067220 */ /* 0x000fe20000410000 */
[----:B------:R-:W-:Y:S01]  /*2730*/  FMUL.FTZ R56, R11, R56 ;  /* 0x000000380b387220 */ /* 0x000fe20000410000 */
[----:B------:R-:W-:Y:S02]  /*2740*/  SHF.L.U32 R5, R21, 0x10, RZ ;  /* 0x0000001015057819 */ /* 0x000fe400000006ff */
[----:B------:R-:W-:Y:S01]  /*2750*/  PRMT R11, R20, 0x7632, R11 ;  /* 0x00007632140b7816 */ /* 0x000fe2000000000b */
[----:B------:R-:W-:Y:S01]  /*2760*/  FMUL.FTZ R7, R7, R6 ;  /* 0x0000000607077220 */ /* 0x000fe20000410000 */
[----:B------:R-:W-:Y:S01]  /*2770*/  FMUL.FTZ R38, R3, R45 ;  /* 0x0000002d03267220 */ /* 0x000fe20000410000 */
[----:B------:R-:W-:Y:S01]  /*2780*/  FADD.FTZ R5, -R42, R5 ;  /* 0x000000052a057221 */ /* 0x000fe20000010100 */
[----:B------:R-:W-:Y:S01]  /*2790*/  SHF.L.U32 R6, R11, 0x10, RZ ;  /* 0x000000100b067819 */ /* 0x000fe200000006ff */
[C---:B------:R-:W-:Y:S01]  /*27a0*/  FMUL.FTZ R50, R0.reuse, R37 ;  /* 0x0000002500327220 */ /* 0x040fe20000410000 */
[----:B------:R-:W-:Y:S01]  /*27b0*/  PRMT R45, R21, 0x7632, R45 ;  /* 0x00007632152d7816 */ /* 0x000fe2000000002d */
[----:B------:R-:W-:Y:S01]  /*27c0*/  FFMA.FTZ R53, R0, R38, R28 ;  /* 0x0000002600357223 */ /* 0x000fe2000001001c */
[----:B------:R-:W-:Y:S01]  /*27d0*/  FMUL.FTZ R2, R3, R5 ;  /* 0x0000000503027220 */ /* 0x000fe20000410000 */
[----:B------:R-:W-:Y:S01]  /*27e0*/  FADD.FTZ R6, -R42, R6 ;  /* 0x000000062a067221 */ /* 0x000fe20000010100 */
[----:B------:R-:W-:Y:S01]  /*27f0*/  SHF.L.U32 R45, R45, 0x10, RZ ;  /* 0x000000102d2d7819 */ /* 0x000fe200000006ff */
[----:B------:R-:W-:Y:S01]  /*2800*/  FFMA.FTZ R50, R34, R50, R55 ;  /* 0x0000003222327223 */ /* 0x000fe20000010037 */
[----:B------:R-:W-:Y:S01]  /*2810*/  FMUL.FTZ R11, R43, R56 ;  /* 0x000000382b0b7220 */ /* 0x000fe20000410000 */
[----:B------:R-:W-:Y:S01]  /*2820*/  FMUL.FTZ R59, R53, -1.4426950216293334961 ;  /* 0xbfb8aa3b353b7820 */ /* 0x000fe20000410000 */
[----:B------:R-:W-:Y:S01]  /*2830*/  FFMA.FTZ R5, R4, R2, R29 ;  /* 0x0000000204057223 */ /* 0x000fe2000001001d */
[----:B------:R-:W-:Y:S01]  /*2840*/  FMUL.FTZ R6, R3, R6 ;  /* 0x0000000603067220 */ /* 0x000fe20000410000 */
[----:B------:R-:W-:Y:S01]  /*2850*/  FFMA.FTZ R50, R44, R11, R50 ;  /* 0x0000000b2c327223 */ /* 0x000fe20000010032 */
[----:B------:R-:W-:Y:S01]  /*2860*/  FADD.FTZ R45, -R42, R45 ;  /* 0x0000002d2a2d7221 */ /* 0x000fe20000010100 */
[----:B------:R-:W-:Y:S01]  /*2870*/  FMUL.FTZ R47, R47, R58 ;  /* 0x0000003a2f2f7220 */ /* 0x000fe20000410000 */
[----:B------:R-:W-:Y:S01]  /*2880*/  FFMA.FTZ R44, R44, R56, R10 ;  /* 0x000000382c2c7223 */ /* 0x000fe2000001000a */
[----:B------:R-:W-:Y:S01]  /*2890*/  FMUL.FTZ R58, R5, -1.4426950216293334961 ;  /* 0xbfb8aa3b053a7820 */ /* 0x000fe20000410000 */
[----:B------:R-:W-:Y:S01]  /*28a0*/  SHF.L.U32 R10, R23, 0x10, RZ ;  /* 0x00000010170a7819 */ /* 0x000fe200000006ff */
[----:B------:R-:W0:Y:S01]  /*28b0*/  MUFU.EX2 R59, R59 ;  /* 0x0000003b003b7308 */ /* 0x000e220000000800 */
[----:B------:R-:W-:Y:S01]  /*28c0*/  FFMA.FTZ R46, R43, R6, R9 ;  /* 0x000000062b2e7223 */ /* 0x000fe20000010009 */
[----:B------:R-:W-:-:S02]  /*28d0*/  FMUL.FTZ R45, R3, R45 ;  /* 0x0000002d032d7220 */ /* 0x000fc40000410000 */
[----:B------:R-:W-:Y:S01]  /*28e0*/  FMUL.FTZ R39, R10, R47 ;  /* 0x0000002f0a277220 */ /* 0x000fe20000410000 */
[----:B------:R-:W-:Y:S01]  /*28f0*/  FMUL.FTZ R55, R46, -1.4426950216293334961 ;  /* 0xbfb8aa3b2e377820 */ /* 0x000fe20000410000 */
[----:B------:R-:W-:Y:S02]  /*2900*/  FFMA.FTZ R47, R48, R45, R8 ;  /* 0x0000002d302f7223 */ /* 0x000fe40000010008 */
[----:B------:R-:W1:Y:S02]  /*2910*/  MUFU.EX2 R58, R58 ;  /* 0x0000003a003a7308 */ /* 0x000e640000000800 */
[----:B------:R-:W-:-:S06]  /*2920*/  FMUL.FTZ R51, R47, -1.4426950216293334961 ;  /* 0xbfb8aa3b2f337820 */ /* 0x000fcc0000410000 */
[----:B------:R-:W2:Y:S01]  /*2930*/  MUFU.EX2 R55, R55 ;  /* 0x0000003700377308 */ /* 0x000ea20000000800 */
[----:B0-----:R-:W-:-:S07]  /*2940*/  FADD.FTZ R59, R59, 1 ;  /* 0x3f8000003b3b7421 */ /* 0x001fce0000010000 */
[----:B------:R-:W0:Y:S01]  /*2950*/  MUFU.EX2 R51, R51 ;  /* 0x0000003300337308 */ /* 0x000e220000000800 */
[----:B-1----:R-:W-:Y:S01]  /*2960*/  FADD.FTZ R60, R58, 1 ;  /* 0x3f8000003a3c7421 */ /* 0x002fe20000010000 */
[----:B------:R-:W-:-:S06]  /*2970*/  FMUL.FTZ R58, R4, R39 ;  /* 0x00000027043a7220 */ /* 0x000fcc0000410000 */
[----:B------:R-:W1:Y:S01]  /*2980*/  MUFU.RCP R59, R59 ;  /* 0x0000003b003b7308 */ /* 0x000e620000001000 */
[----:B------:R-:W-:Y:S01]  /*2990*/  FFMA.FTZ R58, R36, R58, R50 ;  /* 0x0000003a243a7223 */ /* 0x000fe20000010032 */
[----:B--2---:R-:W-:-:S06]  /*29a0*/  FADD.FTZ R55, R55, 1 ;  /* 0x3f80000037377421 */ /* 0x004fcc0000010000 */
[----:B------:R-:W2:Y:S01]  /*29b0*/  MUFU.RCP R50, R60 ;  /* 0x0000003c00327308 */ /* 0x000ea20000001000 */
[----:B0-----:R-:W-:Y:S01]  /*29c0*/  FADD.FTZ R51, R51, 1 ;  /* 0x3f80000033337421 */ /* 0x001fe20000010000 */
[----:B------:R-:W-:Y:S01]  /*29d0*/  FFMA.FTZ R54, R0, R37, R54 ;  /* 0x0000002500367223 */ /* 0x000fe20000010036 */
[----:B------:R-:W-:-:S05]  /*29e0*/  FADD.FTZ R52, R52, R56 ;  /* 0x0000003834347221 */ /* 0x000fca0000010000 */
[----:B------:R-:W0:Y:S01]  /*29f0*/  MUFU.RCP R55, R55 ;  /* 0x0000003700377308 */ /* 0x000e220000001000 */
[----:B------:R-:W-:Y:S01]  /*2a00*/  FFMA.FTZ R56, R43, R56, R54 ;  /* 0x000000382b387223 */ /* 0x000fe20000010036 */
[----:B-1----:R-:W-:-:S06]  /*2a10*/  FADD.FTZ R54, -R59, 1 ;  /* 0x3f8000003b367421 */ /* 0x002fcc0000010100 */
[----:B------:R-:W1:Y:S01]  /*2a20*/  MUFU.RCP R51, R51 ;  /* 0x0000003300337308 */ /* 0x000e620000001000 */
[----:B------:R-:W-:Y:S01]  /*2a30*/  FFMA.FTZ R54, R53, R54, 1 ;  /* 0x3f80000035367423 */ /* 0x000fe20000010036 */
[----:B--2---:R-:W-:-:S04]  /*2a40*/  FADD.FTZ R53, -R50, 1 ;  /* 0x3f80000032357421 */ /* 0x004fc80000010100 */
[----:B------:R-:W-:Y:S01]  /*2a50*/  FFMA.FTZ R53, R5, R53, 1 ;  /* 0x3f80000005357423 */ /* 0x000fe20000010035 */
[----:B0-----:R-:W-:-:S04]  /*2a60*/  FADD.FTZ R5, -R55, 1 ;  /* 0x3f80000037057421 */ /* 0x001fc80000010100 */
[----:B------:R-:W-:Y:S01]  /*2a70*/  FFMA.FTZ R5, R46, R5, 1 ;  /* 0x3f8000002e057423 */ /* 0x000fe20000010005 */
[----:B-1----:R-:W-:-:S04]  /*2a80*/  FADD.FTZ R46, -R51, 1 ;  /* 0x3f800000332e7421 */ /* 0x002fc80000010100 */
[----:B------:R-:W-:Y:S01]  /*2a90*/  FFMA.FTZ R46, R47, R46, 1 ;  /* 0x3f8000002f2e7423 */ /* 0x000fe2000001002e */
[----:B----4-:R-:W-:-:S03]  /*2aa0*/  SHF.L.U32 R47, R18, 0x10, RZ ;  /* 0x00000010122f7819 */ /* 0x010fc600000006ff */
[----:B------:R-:W-:Y:S01]  /*2ab0*/  FMUL.FTZ R51, R51, R46 ;  /* 0x0000002e33337220 */ /* 0x000fe20000410000 */
[----:B------:R-:W-:Y:S01]  /*2ac0*/  PRMT R46, R18, 0x7632, R46 ;  /* 0x00007632122e7816 */ /* 0x000fe2000000002e */
[----:B------:R-:W-:Y:S01]  /*2ad0*/  FMUL.FTZ R54, R59, R54 ;  /* 0x000000363b367220 */ /* 0x000fe20000410000 */
[----:B------:R-:W-:Y:S01]  /*2ae0*/  FMUL.FTZ R53, R50, R53 ;  /* 0x0000003532357220 */ /* 0x000fe20000410000 */
[----:B------:R-:W-:Y:S01]  /*2af0*/  FMUL.FTZ R5, R55, R5 ;  /* 0x0000000537057220 */ /* 0x000fe20000410000 */
[----:B------:R-:W-:Y:S02]  /*2b00*/  SHF.L.U32 R46, R46, 0x10, RZ ;  /* 0x000000102e2e7819 */ /* 0x000fe400000006ff */
[----:B------:R-:W-:Y:S01]  /*2b10*/  SHF.L.U32 R50, R19, 0x10, RZ ;  /* 0x0000001013327819 */ /* 0x000fe200000006ff */
[----:B------:R-:W-:Y:S01]  /*2b20*/  FMUL.FTZ R60, R48, R7 ;  /* 0x00000007303c7220 */ /* 0x000fe20000410000 */
[----:B------:R-:W-:Y:S01]  /*2b30*/  FMUL.FTZ R54, R47, R54 ;  /* 0x000000362f367220 */ /* 0x000fe20000410000 */
[----:B------:R-:W-:Y:S01]  /*2b40*/  FMUL.FTZ R46, R46, R5 ;  /* 0x000000052e2e7220 */ /* 0x000fe20000410000 */
[----:B------:R-:W-:Y:S01]  /*2b50*/  PRMT R47, R19, 0x7632, R47 ;  /* 0x00007632132f7816 */ /* 0x000fe2000000002f */
[----:B------:R-:W-:Y:S01]  /*2b60*/  FMUL.FTZ R5, R50, R53 ;  /* 0x0000003532057220 */ /* 0x000fe20000410000 */
[----:B------:R-:W-:Y:S01]  /*2b70*/  FFMA.FTZ R58, R57, R60, R58 ;  /* 0x0000003c393a7223 */ /* 0x000fe2000001003a */
[----:B------:R-:W-:Y:S01]  /*2b80*/  FMUL.FTZ R53, R0, R54 ;  /* 0x0000003600357220 */ /* 0x000fe20000410000 */
[----:B------:R-:W-:Y:S01]  /*2b90*/  SHF.L.U32 R47, R47, 0x10, RZ ;  /* 0x000000102f2f7819 */ /* 0x000fe200000006ff */
[----:B------:R-:W-:-:S02]  /*2ba0*/  FFMA.FTZ R50, R4, R39, R56 ;  /* 0x0000002704327223 */ /* 0x000fc40000010038 */
[----:B------:R-:W-:Y:S01]  /*2bb0*/  FFMA.FTZ R58, R38, R53, R58 ;  /* 0x00000035263a7223 */ /* 0x000fe2000001003a */
[-C--:B------:R-:W-:Y:S01]  /*2bc0*/  FMUL.FTZ R53, R43, R46.reuse ;  /* 0x0000002e2b357220 */ /* 0x080fe20000410000 */
[-C--:B------:R-:W-:Y:S01]  /*2bd0*/  FFMA.FTZ R49, R57, R7.reuse, R49 ;  /* 0x0000000739317223 */ /* 0x080fe20000010031 */
[----:B------:R-:W-:Y:S01]  /*2be0*/  FADD.FTZ R61, R61, R7 ;  /* 0x000000073d3d7221 */ /* 0x000fe20000010000 */
[----:B------:R-:W-:Y:S01]  /*2bf0*/  FFMA.FTZ R50, R48, R7, R50 ;  /* 0x0000000730327223 */ /* 0x000fe20000010032 */
[----:B------:R-:W-:Y:S01]  /*2c00*/  FMUL.FTZ R7, R47, R51 ;  /* 0x000000332f077220 */ /* 0x000fe20000410000 */
[----:B------:R-:W-:Y:S01]  /*2c10*/  FFMA.FTZ R47, R6, R53, R58 ;  /* 0x00000035062f7223 */ /* 0x000fe2000001003a */
[----:B------:R-:W-:Y:S01]  /*2c20*/  FMUL.FTZ R51, R4, R5 ;  /* 0x0000000504337220 */ /* 0x000fe20000410000 */
[----:B------:R-:W-:Y:S01]  /*2c30*/  SHF.L.U32 R53, R16, 0x10, RZ ;  /* 0x0000001010357819 */ /* 0x000fe200000006ff */
[----:B------:R-:W-:Y:S01]  /*2c40*/  FFMA.FTZ R44, R6, R46, R44 ;  /* 0x0000002e062c7223 */ /* 0x000fe2000001002c */
[----:B------:R-:W-:Y:S01]  /*2c50*/  PRMT R6, R16, 0x7632, R6 ;  /* 0x0000763210067816 */ /* 0x000fe20000000006 */
[----:B------:R-:W-:Y:S01]  /*2c60*/  FFMA.FTZ R47, R2, R51, R47 ;  /* 0x00000033022f7223 */ /* 0x000fe2000001002f */
[----:B------:R-:W-:Y:S01]  /*2c70*/  PRMT R51, R17, 0x7632, R51 ;  /* 0x0000763211337816 */ /* 0x000fe20000000033 */
[----:B------:R-:W-:Y:S01]  /*2c80*/  FADD.FTZ R53, -R42, R53 ;  /* 0x000000352a357221 */ /* 0x000fe20000010100 */
[----:B------:R-:W-:Y:S01]  /*2c90*/  SHF.L.U32 R6, R6, 0x10, RZ ;  /* 0x0000001006067819 */ /* 0x000fe200000006ff */
[----:B------:R-:W-:Y:S01]  /*2ca0*/  FMUL.FTZ R55, R48, R7 ;  /* 0x0000000730377220 */ /* 0x000fe20000410000 */
[----:B------:R-:W-:Y:S01]  /*2cb0*/  SHF.L.U32 R51, R51, 0x10, RZ ;  /* 0x0000001033337819 */ /* 0x000fe200000006ff */
[----:B------:R-:W-:-:S02]  /*2cc0*/  FMUL.FTZ R41, R3, R53 ;  /* 0x0000003503297220 */ /* 0x000fc40000410000 */
[----:B------:R-:W-:Y:S01]  /*2cd0*/  FADD.FTZ R6, -R42, R6 ;  /* 0x000000062a067221 */ /* 0x000fe20000010100 */
[C---:B------:R-:W-:Y:S01]  /*2ce0*/  FFMA.FTZ R47, R45.reuse, R55, R47 ;  /* 0x000000372d2f7223 */ /* 0x040fe2000001002f */
[----:B------:R-:W-:Y:S01]  /*2cf0*/  FFMA.FTZ R49, R45, R7, R49 ;  /* 0x000000072d317223 */ /* 0x000fe20000010031 */
[----:B------:R-:W-:Y:S01]  /*2d00*/  FFMA.FTZ R53, R0, R41, R28 ;  /* 0x0000002900357223 */ /* 0x000fe2000001001c */
[C---:B------:R-:W-:Y:S01]  /*2d10*/  FADD.FTZ R45, -R42.reuse, R51 ;  /* 0x000000332a2d7221 */ /* 0x040fe20000010100 */
[----:B------:R-:W-:Y:S01]  /*2d20*/  FMUL.FTZ R51, R3, R6 ;  /* 0x0000000603337220 */ /* 0x000fe20000410000 */
[----:B------:R-:W-:Y:S01]  /*2d30*/  SHF.L.U32 R6, R17, 0x10, RZ ;  /* 0x0000001011067819 */ /* 0x000fe200000006ff */
[----:B------:R-:W-:Y:S01]  /*2d40*/  FMUL.FTZ R59, R53, -1.4426950216293334961 ;  /* 0xbfb8aa3b353b7820 */ /* 0x000fe20000410000 */
[----:B------:R-:W-:Y:S01]  /*2d50*/  FMUL.FTZ R45, R3, R45 ;  /* 0x0000002d032d7220 */ /* 0x000fe20000410000 */
[----:B------:R-:W-:Y:S02]  /*2d60*/  FFMA.FTZ R57, R43, R51, R9 ;  /* 0x000000332b397223 */ /* 0x000fe40000010009 */
[----:B------:R-:W-:Y:S01]  /*2d70*/  FADD.FTZ R6, -R42, R6 ;  /* 0x000000062a067221 */ /* 0x000fe20000010100 */
[----:B------:R-:W-:Y:S01]  /*2d80*/  FFMA.FTZ R55, R48, R45, R8 ;  /* 0x0000002d30377223 */ /* 0x000fe20000010008 */
[----:B------:R-:W-:Y:S01]  /*2d90*/  FMUL.FTZ R58, R57, -1.4426950216293334961 ;  /* 0xbfb8aa3b393a7820 */ /* 0x000fe20000410000 */
[----:B------:R-:W0:Y:S01]  /*2da0*/  MUFU.EX2 R59, R59 ;  /* 0x0000003b003b7308 */ /* 0x000e220000000800 */
[----:B------:R-:W-:Y:S01]  /*2db0*/  FMUL.FTZ R40, R3, R6 ;  /* 0x0000000603287220 */ /* 0x000fe20000410000 */
[----:B------:R-:W-:-:S03]  /*2dc0*/  FMUL.FTZ R60, R55, -1.4426950216293334961 ;  /* 0xbfb8aa3b373c7820 */ /* 0x000fc60000410000 */
[----:B------:R-:W-:-:S03]  /*2dd0*/  FFMA.FTZ R6, R4, R40, R29 ;  /* 0x0000002804067223 */ /* 0x000fc6000001001d */
[----:B------:R-:W1:Y:S01]  /*2de0*/  MUFU.EX2 R58, R58 ;  /* 0x0000003a003a7308 */ /* 0x000e620000000800 */
[----:B------:R-:W-:-:S07]  /*2df0*/  FMUL.FTZ R56, R6, -1.4426950216293334961 ;  /* 0xbfb8aa3b06387820 */ /* 0x000fce0000410000 */
[----:B------:R-:W2:Y:S01]  /*2e00*/  MUFU.EX2 R60, R60 ;  /* 0x0000003c003c7308 */ /* 0x000ea20000000800 */
[----:B0-----:R-:W-:-:S07]  /*2e10*/  FADD.FTZ R59, R59, 1 ;  /* 0x3f8000003b3b7421 */ /* 0x001fce0000010000 */
[----:B------:R-:W0:Y:S01]  /*2e20*/  MUFU.EX2 R56, R56 ;  /* 0x0000003800387308 */ /* 0x000e220000000800 */
[----:B-1----:R-:W-:Y:S01]  /*2e30*/  FADD.FTZ R58, R58, 1 ;  /* 0x3f8000003a3a7421 */ /* 0x002fe20000010000 */
[----:B------:R-:W-:-:S06]  /*2e40*/  IADD3 R10, P0, R27, UR18, RZ ;  /* 0x000000121b0a7c10 */ /* 0x000fcc000ff1e0ff */
[----:B------:R-:W1:Y:S01]  /*2e50*/  MUFU.RCP R59, R59 ;  /* 0x0000003b003b7308 */ /* 0x000e620000001000 */
[----:B--2---:R-:W-:Y:S01]  /*2e60*/  FADD.FTZ R60, R60, 1 ;  /* 0x3f8000003c3c7421 */ /* 0x004fe20000010000 */
[----:B------:R-:W-:Y:S01]  /*2e70*/  STL [R1+0x60], R34 ;  /* 0x0000602201007387 */ /* 0x000fe20000100800 */
[----:B------:R-:W-:-:S03]  /*2e80*/  IADD3.X R11, R26, UR19, RZ, P0, !PT ;  /* 0x000000131a0b7c10 */ /* 0x000fc600087fe4ff */
[----:B------:R-:W-:Y:S02]  /*2e90*/  STL [R1+0x5c], R36 ;  /* 0x00005c2401007387 */ /* 0x000fe40000100800 */
[----:B------:R-:W2:Y:S02]  /*2ea0*/  MUFU.RCP R58, R58 ;  /* 0x0000003a003a7308 */ /* 0x000ea40000001000 */
[----:B------:R3:W-:Y:S01]  /*2eb0*/  STL [R1+0x90], R26 ;  /* 0x0000901a01007387 */ /* 0x0007e20000100800 */
[----:B------:R-:W-:-:S03]  /*2ec0*/  FFMA.FTZ R50, R0, R54, R50 ;  /* 0x0000003600327223 */ /* 0x000fc60000010032 */
[----:B------:R-:W4:Y:S02]  /*2ed0*/  LDG.E.64.CONSTANT R10, desc[UR12][R10.64] ;  /* 0x0000000c0a0a7981 */ /* 0x000f24000c1e9b00 */
[----:B------:R-:W2:Y:S01]  /*2ee0*/  MUFU.RCP R60, R60 ;  /* 0x0000003c003c7308 */ /* 0x000ea20000001000 */
[----:B---3--:R-:W-:Y:S01]  /*2ef0*/  FADD.FTZ R26, R52, R46 ;  /* 0x0000002e341a7221 */ /* 0x008fe20000010000 */
[----:B0-----:R-:W-:Y:S01]  /*2f00*/  FADD.FTZ R52, R56, 1 ;  /* 0x3f80000038347421 */ /* 0x001fe20000010000 */
[----:B------:R-:W-:Y:S01]  /*2f10*/  FFMA.FTZ R50, R43, R46, R50 ;  /* 0x0000002e2b327223 */ /* 0x000fe20000010032 */
[----:B-1----:R-:W-:-:S04]  /*2f20*/  FADD.FTZ R46, -R59, 1 ;  /* 0x3f8000003b2e7421 */ /* 0x002fc80000010100 */
[----:B------:R-:W0:Y:S01]  /*2f30*/  MUFU.RCP R52, R52 ;  /* 0x0000003400347308 */ /* 0x000e220000001000 */
[----:B------:R-:W-:Y:S01]  /*2f40*/  FFMA.FTZ R53, R53, R46, 1 ;  /* 0x3f80000035357423 */ /* 0x000fe2000001002e */
[----:B--2---:R-:W-:Y:S01]  /*2f50*/  FADD.FTZ R46, -R58, 1 ;  /* 0x3f8000003a2e7421 */ /* 0x004fe20000010100 */
[----:B------:R-:W-:-:S03]  /*2f60*/  FFMA.FTZ R50, R4, R5, R50 ;  /* 0x0000000504327223 */ /* 0x000fc60000010032 */
[----:B------:R-:W-:Y:S01]  /*2f70*/  FFMA.FTZ R57, R57, R46, 1 ;  /* 0x3f80000039397423 */ /* 0x000fe2000001002e */
[----:B------:R-:W-:Y:S01]  /*2f80*/  FADD.FTZ R46, -R60, 1 ;  /* 0x3f8000003c2e7421 */ /* 0x000fe20000010100 */
[----:B------:R1:W-:Y:S03]  /*2f90*/  STL [R1+0x7c], R27 ;  /* 0x00007c1b01007387 */ /* 0x0003e60000100800 */
[----:B------:R-:W-:Y:S01]  /*2fa0*/  FFMA.FTZ R55, R55, R46, 1 ;  /* 0x3f80000037377423 */ /* 0x000fe2000001002e */
[----:B------:R-:W-:Y:S01]  /*2fb0*/  FFMA.FTZ R46, R48, R7, R50 ;  /* 0x00000007302e7223 */ /* 0x000fe20000010032 */
[----:B-1----:R-:W-:Y:S01]  /*2fc0*/  FADD.FTZ R27, R61, R7 ;  /* 0x000000073d1b7221 */ /* 0x002fe20000010000 */
[----:B0-----:R-:W-:-:S04]  /*2fd0*/  FADD.FTZ R7, -R52, 1 ;  /* 0x3f80000034077421 */ /* 0x001fc80000010100 */
[----:B------:R-:W-:Y:S01]  /*2fe0*/  FFMA.FTZ R7, R6, R7, 1 ;  /* 0x3f80000006077423 */ /* 0x000fe20000010007 */
[----:B------:R-:W-:Y:S01]  /*2ff0*/  PRMT R6, R15, 0x7632, R6 ;  /* 0x000076320f067816 */ /* 0x000fe20000000006 */
[----:B------:R-:W-:-:S03]  /*3000*/  FMUL.FTZ R50, R60, R55 ;  /* 0x000000373c327220 */ /* 0x000fc60000410000 */
[----:B------:R-:W-:Y:S01]  /*3010*/  SHF.L.U32 R6, R6, 0x10, RZ ;  /* 0x0000001006067819 */ /* 0x000fe200000006ff */
[----:B------:R-:W-:-:S04]  /*3020*/  FMUL.FTZ R53, R59, R53 ;  /* 0x000000353b357220 */ /* 0x000fc80000410000 */
[----:B------:R-:W-:Y:S01]  /*3030*/  FMUL.FTZ R50, R6, R50 ;  /* 0x0000003206327220 */ /* 0x000fe20000410000 */
[C---:B------:R-:W-:Y:S02]  /*3040*/  SHF.L.U32 R6, R14.reuse, 0x10, RZ ;  /* 0x000000100e067819 */ /* 0x040fe400000006ff */
[----:B------:R-:W-:Y:S01]  /*3050*/  PRMT R55, R14, 0x7632, R55 ;  /* 0x000076320e377816 */ /* 0x000fe20000000037 */
[----:B------:R-:W-:Y:S02]  /*3060*/  FMUL.FTZ R7, R52, R7 ;  /* 0x0000000734077220 */ /* 0x000fe40000410000 */
[----:B------:R-:W-:Y:S01]  /*3070*/  FMUL.FTZ R6, R6, R53 ;  /* 0x0000003506067220 */ /* 0x000fe20000410000 */
[----:B------:R-:W-:Y:S01]  /*3080*/  SHF.L.U32 R53, R15, 0x10, RZ ;  /* 0x000000100f357819 */ /* 0x000fe200000006ff */
[----:B------:R-:W-:Y:S01]  /*3090*/  FMUL.FTZ R57, R58, R57 ;  /* 0x000000393a397220 */ /* 0x000fe20000410000 */
[----:B------:R-:W-:Y:S02]  /*30a0*/  SHF.L.U32 R55, R55, 0x10, RZ ;  /* 0x0000001037377819 */ /* 0x000fe400000006ff */
[----:B------:R-:W-:Y:S01]  /*30b0*/  SHF.L.U32 R56, R12, 0x10, RZ ;  /* 0x000000100c387819 */ /* 0x000fe200000006ff */
[----:B------:R-:W-:Y:S01]  /*30c0*/  FMUL.FTZ R7, R53, R7 ;  /* 0x0000000735077220 */ /* 0x000fe20000410000 */
[----:B------:R-:W-:Y:S01]  /*30d0*/  FMUL.FTZ R53, R0, R6 ;  /* 0x0000000600357220 */ /* 0x000fe20000410000 */
[----:B------:R-:W-:-:S02]  /*30e0*/  FMUL.FTZ R52, R55, R57 ;  /* 0x0000003937347220 */ /* 0x000fc40000410000 */
[----:B------:R-:W-:Y:S01]  /*30f0*/  FADD.FTZ R56, -R42, R56 ;  /* 0x000000382a387221 */ /* 0x000fe20000010100 */
[----:B------:R-:W-:Y:S01]  /*3100*/  FFMA.FTZ R47, R41, R53, R47 ;  /* 0x00000035292f7223 */ /* 0x000fe2000001002f */
[----:B------:R-:W-:Y:S02]  /*3110*/  FMUL.FTZ R53, R43, R52 ;  /* 0x000000342b357220 */ /* 0x000fe40000410000 */
[----:B------:R-:W-:Y:S02]  /*3120*/  FMUL.FTZ R56, R3, R56 ;  /* 0x0000003803387220 */ /* 0x000fe40000410000 */
[----:B------:R-:W-:Y:S02]  /*3130*/  FFMA.FTZ R47, R51, R53, R47 ;  /* 0x00000035332f7223 */ /* 0x000fe4000001002f */
[----:B------:R-:W-:-:S04]  /*3140*/  FFMA.FTZ R53, R0, R56, R28 ;  /* 0x0000003800357223 */ /* 0x000fc8000001001c */
[----:B------:R-:W-:-:S06]  /*3150*/  FMUL.FTZ R57, R53, -1.4426950216293334961 ;  /* 0xbfb8aa3b35397820 */ /* 0x000fcc0000410000 */
[----:B------:R-:W0:Y:S01]  /*3160*/  MUFU.EX2 R57, R57 ;  /* 0x0000003900397308 */ /* 0x000e220000000800 */
[----:B------:R-:W-:Y:S04]  /*3170*/  STL [R1+0x24], R33 ;  /* 0x0000242101007387 */ /* 0x000fe80000100800 */
[----:B------:R-:W-:Y:S04]  /*3180*/  STL [R1+0x20], R32 ;  /* 0x0000202001007387 */ /* 0x000fe80000100800 */
[----:B------:R-:W-:Y:S04]  /*3190*/  STL [R1+0x4], R37 ;  /* 0x0000042501007387 */ /* 0x000fe80000100800 */
[----:B------:R-:W-:Y:S01]  /*31a0*/  STL [R1+0x48], R38 ;  /* 0x0000482601007387 */ /* 0x000fe20000100800 */
[----:B0-----:R-:W-:-:S03]  /*31b0*/  FADD.FTZ R57, R57, 1 ;  /* 0x3f80000039397421 */ /* 0x001fc60000010000 */
[----:B------:R-:W-:Y:S01]  /*31c0*/  STL [R1+0x3c], R2 ;  /* 0x00003c0201007387 */ /* 0x000fe20000100800 */
[----:B------:R0:W-:Y:S03]  /*31d0*/  MUFU.RCP R61, R57 ;  /* 0x00000039003d7308 */ /* 0x0001e60000001000 */
[----:B------:R-:W-:Y:S04]  /*31e0*/  STL [R1], R39 ;  /* 0x0000002701007387 */ /* 0x000fe80000100800 */
[----:B------:R-:W-:Y:S04]  /*31f0*/  STL [R1+0x30], R41 ;  /* 0x0000302901007387 */ /* 0x000fe80000100800 */
[----:B------:R-:W-:Y:S01]  /*3200*/  STL [R1+0x2c], R40 ;  /* 0x00002c2801007387 */ /* 0x000fe20000100800 */
[----:B0-----:R-:W-:-:S03]  /*3210*/  FADD.FTZ R57, R26, R52 ;  /* 0x000000341a397221 */ /* 0x001fc60000010000 */
[----:B------:R-:W2:Y:S01]  /*3220*/  LDL.LU R26, [R1+0x9c] ;  /* 0x00009c00011a7983 */ /* 0x000ea20000300800 */
[----:B------:R-:W-:Y:S01]  /*3230*/  FFMA.FTZ R31, R51, R52, R44 ;  /* 0x00000034331f7223 */ /* 0x000fe2000001002c */
[----:B------:R-:W-:Y:S01]  /*3240*/  FMUL.FTZ R51, R4, R7 ;  /* 0x0000000704337220 */ /* 0x000fe20000410000 */
[----:B------:R-:W-:Y:S01]  /*3250*/  FMUL.FTZ R44, R48, R50 ;  /* 0x00000032302c7220 */ /* 0x000fe20000410000 */
[----:B------:R-:W-:Y:S01]  /*3260*/  SHF.L.U32 R55, R13, 0x10, RZ ;  /* 0x000000100d377819 */ /* 0x000fe200000006ff */
[----:B------:R-:W-:Y:S01]  /*3270*/  FFMA.FTZ R46, R0, R6, R46 ;  /* 0x00000006002e7223 */ /* 0x000fe2000001002e */
[--C-:B------:R-:W-:Y:S01]  /*3280*/  FFMA.FTZ R51, R40, R51, R47.reuse ;  /* 0x0000003328337223 */ /* 0x100fe2000001002f */
[----:B------:R-:W-:Y:S01]  /*3290*/  PRMT R47, R12, 0x7632, R47 ;  /* 0x000076320c2f7816 */ /* 0x000fe2000000002f */
[----:B------:R-:W3:Y:S02]  /*32a0*/  LDL.LU R28, [R1+0x88] ;  /* 0x00008800011c7983 */ /* 0x000ee40000300800 */
[----:B------:R-:W-:Y:S01]  /*32b0*/  FFMA.FTZ R51, R45, R44, R51 ;  /* 0x0000002c2d337223 */ /* 0x000fe20000010033 */
[----:B------:R-:W-:-:S02]  /*32c0*/  SHF.L.U32 R47, R47, 0x10, RZ ;  /* 0x000000102f2f7819 */ /* 0x000fc400000006ff */
[----:B------:R-:W-:-:S03]  /*32d0*/  PRMT R44, R13, 0x7632, R44 ;  /* 0x000076320d2c7816 */ /* 0x000fc6000000002c */
[----:B------:R-:W-:Y:S01]  /*32e0*/  FADD.FTZ R47, -R42, R47 ;  /* 0x0000002f2a2f7221 */ /* 0x000fe20000010100 */
[----:B------:R-:W-:-:S03]  /*32f0*/  SHF.L.U32 R44, R44, 0x10, RZ ;  /* 0x000000102c2c7819 */ /* 0x000fc600000006ff */
[----:B------:R-:W-:Y:S02]  /*3300*/  FMUL.FTZ R47, R3, R47 ;  /* 0x0000002f032f7220 */ /* 0x000fe40000410000 */
[C---:B------:R-:W-:Y:S02]  /*3310*/  FADD.FTZ R44, -R42.reuse, R44 ;  /* 0x0000002c2a2c7221 */ /* 0x040fe40000010100 */
[----:B------:R-:W-:Y:S02]  /*3320*/  FFMA.FTZ R9, R43, R47, R9 ;  /* 0x0000002f2b097223 */ /* 0x000fe40000010009 */
[----:B------:R-:W-:Y:S02]  /*3330*/  FMUL.FTZ R44, R3, R44 ;  /* 0x0000002c032c7220 */ /* 0x000fe40000410000 */
[----:B------:R-:W-:Y:S01]  /*3340*/  FMUL.FTZ R60, R9, -1.4426950216293334961 ;  /* 0xbfb8aa3b093c7820 */ /* 0x000fe20000410000 */
[----:B------:R-:W-:Y:S01]  /*3350*/  FADD.FTZ R55, -R42, R55 ;  /* 0x000000372a377221 */ /* 0x000fe20000010100 */
[----:B------:R-:W-:-:S03]  /*3360*/  FFMA.FTZ R58, R48, R44, R8 ;  /* 0x0000002c303a7223 */ /* 0x000fc60000010008 */
[----:B------:R-:W-:Y:S01]  /*3370*/  FMUL.FTZ R55, R3, R55 ;  /* 0x0000003703377220 */ /* 0x000fe20000410000 */
[----:B------:R-:W-:Y:S01]  /*3380*/  FMUL.FTZ R59, R58, -1.4426950216293334961 ;  /* 0xbfb8aa3b3a3b7820 */ /* 0x000fe20000410000 */
[----:B------:R-:W0:Y:S02]  /*3390*/  MUFU.EX2 R60, R60 ;  /* 0x0000003c003c7308 */ /* 0x000e240000000800 */
[----:B------:R-:W-:Y:S01]  /*33a0*/  FFMA.FTZ R8, R4, R55, R29 ;  /* 0x0000003704087223 */ /* 0x000fe2000001001d */
[----:B------:R-:W-:Y:S01]  /*33b0*/  FFMA.FTZ R45, R45, R50, R49 ;  /* 0x000000322d2d7223 */ /* 0x000fe20000010031 */
[----:B------:R-:W-:Y:S01]  /*33c0*/  FFMA.FTZ R52, R43, R52, R46 ;  /* 0x000000342b347223 */ /* 0x000fe2000001002e */
[----:B------:R-:W3:Y:S03]  /*33d0*/  LDL.LU R29, [R1+0x8c] ;  /* 0x00008c00011d7983 */ /* 0x000ee60000300800 */
[----:B------:R-:W1:Y:S01]  /*33e0*/  MUFU.EX2 R59, R59 ;  /* 0x0000003b003b7308 */ /* 0x000e620000000800 */
[----:B------:R-:W-:-:S07]  /*33f0*/  FMUL.FTZ R49, R8, -1.4426950216293334961 ;  /* 0xbfb8aa3b08317820 */ /* 0x000fce0000410000 */
[----:B------:R-:W1:Y:S01]  /*3400*/  MUFU.EX2 R49, R49 ;  /* 0x0000003100317308 */ /* 0x000e620000000800 */
[----:B0-----:R-:W-:-:S07]  /*3410*/  FADD.FTZ R60, R60, 1 ;  /* 0x3f8000003c3c7421 */ /* 0x001fce0000010000 */
[----:B------:R-:W0:Y:S01]  /*3420*/  MUFU.RCP R60, R60 ;  /* 0x0000003c003c7308 */ /* 0x000e220000001000 */
[----:B-1----:R-:W-:-:S07]  /*3430*/  FADD.FTZ R59, R59, 1 ;  /* 0x3f8000003b3b7421 */ /* 0x002fce0000010000 */
[----:B------:R-:W1:Y:S01]  /*3440*/  MUFU.RCP R59, R59 ;  /* 0x0000003b003b7308 */ /* 0x000e620000001000 */
[----:B------:R-:W-:Y:S01]  /*3450*/  FADD.FTZ R49, R49, 1 ;  /* 0x3f80000031317421 */ /* 0x000fe20000010000 */
[----:B------:R-:W-:-:S04]  /*3460*/  FADD.FTZ R46, -R61, 1 ;  /* 0x3f8000003d2e7421 */ /* 0x000fc80000010100 */
[----:B------:R-:W-:Y:S02]  /*3470*/  FFMA.FTZ R46, R53, R46, 1 ;  /* 0x3f800000352e7423 */ /* 0x000fe4000001002e */
[----:B------:R-:W1:Y:S01]  /*3480*/  MUFU.RCP R49, R49 ;  /* 0x0000003100317308 */ /* 0x000e620000001000 */
[----:B0-----:R-:W-:-:S04]  /*3490*/  FADD.FTZ R53, -R60, 1 ;  /* 0x3f8000003c357421 */ /* 0x001fc80000010100 */
[----:B------:R-:W-:Y:S01]  /*34a0*/  FFMA.FTZ R53, R9, R53, 1 ;  /* 0x3f80000009357423 */ /* 0x000fe20000010035 */
[----:B-1----:R-:W-:-:S04]  /*34b0*/  FADD.FTZ R9, -R59, 1 ;  /* 0x3f8000003b097421 */ /* 0x002fc80000010100 */
[----:B------:R-:W-:-:S04]  /*34c0*/  FFMA.FTZ R9, R58, R9, 1 ;  /* 0x3f8000003a097423 */ /* 0x000fc80000010009 */
[----:B------:R-:W-:Y:S01]  /*34d0*/  FMUL.FTZ R9, R59, R9 ;  /* 0x000000093b097220 */ /* 0x000fe20000410000 */
[----:B------:R-:W-:-:S04]  /*34e0*/  FADD.FTZ R59, -R49, 1 ;  /* 0x3f800000313b7421 */ /* 0x000fc80000010100 */
[----:B------:R-:W-:Y:S01]  /*34f0*/  FFMA.FTZ R59, R8, R59, 1 ;  /* 0x3f800000083b7423 */ /* 0x000fe2000001003b */
[----:B------:R-:W-:Y:S01]  /*3500*/  FMUL.FTZ R53, R60, R53 ;  /* 0x000000353c357220 */ /* 0x000fe20000410000 */
[----:B------:R-:W-:Y:S01]  /*3510*/  FMUL.FTZ R46, R61, R46 ;  /* 0x0000002e3d2e7220 */ /* 0x000fe20000410000 */
[----:B------:R-:W-:Y:S01]  /*3520*/  FFMA.FTZ R52, R4, R7, R52 ;  /* 0x0000000704347223 */ /* 0x000fe20000010034 */
[----:B------:R-:W-:Y:S01]  /*3530*/  FMUL.FTZ R49, R49, R59 ;  /* 0x0000003b31317220 */ /* 0x000fe20000410000 */
[----:B------:R-:W3:Y:S02]  /*3540*/  LDL R61, [R1+0x28] ;  /* 0x00002800013d7983 */ /* 0x000ee40000100800 */
[----:B------:R-:W-:Y:S02]  /*3550*/  FFMA.FTZ R52, R48, R50, R52 ;  /* 0x0000003230347223 */ /* 0x000fe40000010034 */
[----:B------:R-:W3:Y:S01]  /*3560*/  LDL R60, [R1+0x6c] ;  /* 0x00006c00013c7983 */ /* 0x000ee20000100800 */
[----:B------:R-:W-:-:S03]  /*3570*/  FADD.FTZ R50, R27, R50 ;  /* 0x000000321b327221 */ /* 0x000fc60000010000 */
[----:B------:R-:W3:Y:S01]  /*3580*/  LDL R59, [R1+0x34] ;  /* 0x00003400013b7983 */ /* 0x000ee20000100800 */
[----:B----4-:R-:W-:Y:S02]  /*3590*/  PRMT R58, R10, 0x7632, R58 ;  /* 0x000076320a3a7816 */ /* 0x010fe4000000003a */
[----:B------:R-:W-:Y:S02]  /*35a0*/  PRMT R8, R11, 0x7632, R8 ;  /* 0x000076320b087816 */ /* 0x000fe40000000008 */
[----:B------:R-:W-:Y:S02]  /*35b0*/  SHF.L.U32 R58, R58, 0x10, RZ ;  /* 0x000000103a3a7819 */ /* 0x000fe400000006ff */
[----:B------:R-:W-:-:S03]  /*35c0*/  SHF.L.U32 R8, R8, 0x10, RZ ;  /* 0x0000001008087819 */ /* 0x000fc600000006ff */
[----:B------:R-:W-:Y:S02]  /*35d0*/  FMUL.FTZ R58, R58, R53 ;  /* 0x000000353a3a7220 */ /* 0x000fe40000410000 */
[----:B------:R-:W-:Y:S01]  /*35e0*/  FMUL.FTZ R53, R8, R9 ;  /* 0x0000000908357220 */ /* 0x000fe20000410000 */
[----:B------:R-:W-:Y:S02]  /*35f0*/  SHF.L.U32 R8, R10, 0x10, RZ ;  /* 0x000000100a087819 */ /* 0x000fe400000006ff */
[----:B------:R-:W-:-:S03]  /*3600*/  SHF.L.U32 R9, R11, 0x10, RZ ;  /* 0x000000100b097819 */ /* 0x000fc600000006ff */
[----:B------:R-:W-:-:S04]  /*3610*/  FMUL.FTZ R8, R8, R46 ;  /* 0x0000002e08087220 */ /* 0x000fc80000410000 */
[CC--:B------:R-:W-:Y:S01]  /*3620*/  FMUL.FTZ R46, R0.reuse, R8.reuse ;  /* 0x00000008002e7220 */ /* 0x0c0fe20000410000 */
[----:B------:R-:W-:Y:S01]  /*3630*/  FMUL.FTZ R9, R9, R49 ;  /* 0x0000003109097220 */ /* 0x000fe20000410000 */
[----:B------:R-:W-:Y:S01]  /*3640*/  FFMA.FTZ R52, R0, R8, R52 ;  /* 0x0000000800347223 */ /* 0x000fe20000010034 */
[C---:B------:R-:W-:Y:S01]  /*3650*/  FMUL.FTZ R49, R43.reuse, R58 ;  /* 0x0000003a2b317220 */ /* 0x040fe20000410000 */
[----:B------:R-:W-:Y:S02]  /*3660*/  FFMA.FTZ R46, R56, R46, R51 ;  /* 0x0000002e382e7223 */ /* 0x000fe40000010033 */
[----:B------:R-:W-:Y:S01]  /*3670*/  FFMA.FTZ R52, R43, R58, R52 ;  /* 0x0000003a2b347223 */ /* 0x000fe20000010034 */
[C---:B------:R-:W-:Y:S01]  /*3680*/  FMUL.FTZ R43, R4.reuse, R9 ;  /* 0x00000009042b7220 */ /* 0x040fe20000410000 */
[----:B------:R-:W-:Y:S01]  /*3690*/  FFMA.FTZ R49, R47, R49, R46 ;  /* 0x000000312f317223 */ /* 0x000fe2000001002e */
[----:B------:R-:W3:Y:S01]  /*36a0*/  LDL.LU R51, [R1+0x84] ;  /* 0x0000840001337983 */ /* 0x000ee20000300800 */
[----:B------:R-:W-:-:S02]  /*36b0*/  FFMA.FTZ R52, R4, R9, R52 ;  /* 0x0000000904347223 */ /* 0x000fc40000010034 */
[----:B------:R-:W-:Y:S01]  /*36c0*/  FFMA.FTZ R49, R55, R43, R49 ;  /* 0x0000002b37317223 */ /* 0x000fe20000010031 */
[CC--:B------:R-:W-:Y:S01]  /*36d0*/  FMUL.FTZ R43, R48.reuse, R53.reuse ;  /* 0x00000035302b7220 */ /* 0x0c0fe20000410000 */
[----:B------:R-:W-:Y:S01]  /*36e0*/  FFMA.FTZ R48, R48, R53, R52 ;  /* 0x0000003530307223 */ /* 0x000fe20000010034 */
[----:B------:R-:W4:Y:S02]  /*36f0*/  LDL R46, [R1+0x58] ;  /* 0x00005800012e7983 */ /* 0x000f240000100800 */
[C---:B------:R-:W-:Y:S02]  /*3700*/  FFMA.FTZ R49, R44.reuse, R43, R49 ;  /* 0x0000002b2c317223 */ /* 0x040fe40000010031 */
[----:B------:R-:W4:Y:S04]  /*3710*/  LDL R52, [R1+0x70] ;  /* 0x0000700001347983 */ /* 0x000f280000100800 */
[----:B------:R-:W4:Y:S04]  /*3720*/  LDL R43, [R1+0x54] ;  /* 0x00005400012b7983 */ /* 0x000f280000100800 */
[----:B------:R0:W5:Y:S04]  /*3730*/  LDL.LU R27, [R1+0x128] ;  /* 0x00012800011b7983 */ /* 0x0001680000300800 */
[----:B--2---:R1:W-:Y:S04]  /*3740*/  STS.64 [R26], R48 ;  /* 0x000000301a007388 */ /* 0x0043e80000000a00 */
[----:B-1----:R0:W5:Y:S04]  /*3750*/  LDL.LU R26, [R1+0x124] ;  /* 0x00012400011a7983 */ /* 0x0021680000300800 */
[----:B------:R-:W4:Y:S04]  /*3760*/  LDL R48, [R1+0x10] ;  /* 0x0000100001307983 */ /* 0x000f280000100800 */
[----:B------:R-:W2:Y:S01]  /*3770*/  LDL.LU R49, [R1+0x80] ;  /* 0x0000800001317983 */ /* 0x000ea20000300800 */
[----:B------:R-:W-:Y:S01]  /*3780*/  FFMA.FTZ R44, R44, R53, R45 ;  /* 0x000000352c2c7223 */ /* 0x000fe2000001002d */
[----:B------:R-:W-:Y:S01]  /*3790*/  FADD.FTZ R45, R50, R53 ;  /* 0x00000035322d7221 */ /* 0x000fe20000010000 */
[----:B------:R-:W-:Y:S01]  /*37a0*/  UIADD3 UR8, UP0, UR10, 0xe, URZ ;  /* 0x0000000e0a087890 */ /* 0x000fe2000ff1e03f */
[----:B---3--:R-:W-:Y:S01]  /*37b0*/  FADD.FTZ R51, R61, R51 ;  /* 0x000000333d337221 */ /* 0x008fe20000010000 */
[----:B----4-:R-:W-:Y:S01]  /*37c0*/  FFMA.FTZ R43, R43, R48, R28 ;  /* 0x000000302b2b7223 */ /* 0x010fe2000001001c */
[----:B------:R-:W-:Y:S01]  /*37d0*/  FADD.FTZ R48, R48, R29 ;  /* 0x0000001d30307221 */ /* 0x000fe20000010000 */
[----:B------:R-:W3:Y:S01]  /*37e0*/  LDL.LU R28, [R1+0x120] ;  /* 0x00012000011c7983 */ /* 0x000ee20000300800 */
[----:B--2---:R-:W-:Y:S01]  /*37f0*/  FFMA.FTZ R49, R46, R61, R49 ;  /* 0x0000003d2e317223 */ /* 0x004fe20000010031 */
[----:B------:R-:W-:-:S02]  /*3800*/  FFMA.FTZ R46, R47, R58, R31 ;  /* 0x0000003a2f2e7223 */ /* 0x000fc4000001001f */
[----:B------:R0:W5:Y:S01]  /*3810*/  LDL.LU R29, [R1+0x11c] ;  /* 0x00011c00011d7983 */ /* 0x0001620000300800 */
[----:B------:R-:W-:-:S03]  /*3820*/  FADD.FTZ R47, R57, R58 ;  /* 0x0000003a392f7221 */ /* 0x000fc60000010000 */
[----:B------:R0:W5:Y:S04]  /*3830*/  LDL.LU R31, [R1+0x118] ;  /* 0x00011800011f7983 */ /* 0x0001680000300800 */
[----:B------:R-:W2:Y:S04]  /*3840*/  LDL R50, [R1+0x74] ;  /* 0x0000740001327983 */ /* 0x000ea80000100800 */
[----:B------:R-:W2:Y:S04]  /*3850*/  LDL R53, [R1+0x40] ;  /* 0x0000400001357983 */ /* 0x000ea80000100800 */
[----:B------:R-:W4:Y:S04]  /*3860*/  LDL R57, [R1+0x78] ;  /* 0x0000780001397983 */ /* 0x000f280000100800 */
[----:B------:R-:W4:Y:S01]  /*3870*/  LDL R58, [R1+0x44] ;  /* 0x00004400013a7983 */ /* 0x000f220000100800 */
[----:B------:R-:W1:Y:S01]  /*3880*/  S2R R61, SR_TID.X ;  /* 0x00000000003d7919 */ /* 0x000e620000002100 */
[----:B------:R-:W-:-:S02]  /*3890*/  UIADD3.X UR9, URZ, UR5, URZ, UP0, !UPT ;  /* 0x000000053f097290 */ /* 0x000fc400087fe43f */
[----:B------:R-:W-:-:S04]  /*38a0*/  UISETP.GE.U32.AND UP0, UPT, UR8, UR15, UPT ;  /* 0x0000000f0800728c */ /* 0x000fc8000bf06070 */
[----:B------:R-:W-:Y:S01]  /*38b0*/  UISETP.GE.AND.EX UP0, UPT, UR9, UR11, UPT, UP0 ;  /* 0x0000000b0900728c */ /* 0x000fe2000bf06300 */
[----:B------:R-:W-:Y:S05]  /*38c0*/  BAR.SYNC.DEFER_BLOCKING 0x0 ;  /* 0x0000000000007b1d */ /* 0x000fea0000010000 */
[----:B------:R-:W-:Y:S02]  /*38d0*/  PLOP3.LUT P0, PT, PT, PT, UP0, 0x80, 0x0 ;  /* 0x000000000000781c */ /* 0x000fe40003f0f008 */
[----:B-1----:R-:W-:Y:S01]  /*38e0*/  ISETP.GT.U32.AND P1, PT, R61, 0xf, PT ;  /* 0x0000000f3d00780c */ /* 0x002fe20003f24070 */
[----:B--2---:R-:W-:Y:S01]  /*38f0*/  FFMA.FTZ R43, R50, R53, R43 ;  /* 0x00000035322b7223 */ /* 0x004fe2000001002b */
[----:B------:R-:W-:-:S03]  /*3900*/  FADD.FTZ R48, R48, R53 ;  /* 0x0000003530307221 */ /* 0x000fc60000010000 */
[----:B------:R-:W-:Y:S01]  /*3910*/  FFMA.FTZ R43, R52, R59, R43 ;  /* 0x0000003b342b7223 */ /* 0x000fe2000001002b */
[----:B------:R-:W-:Y:S01]  /*3920*/  FADD.FTZ R48, R48, R59 ;  /* 0x0000003b30307221 */ /* 0x000fe20000010000 */
[----:B----4-:R-:W-:Y:S01]  /*3930*/  FFMA.FTZ R49, R57, R58, R49 ;  /* 0x0000003a39317223 */ /* 0x010fe20000010031 */
[----:B------:R-:W-:Y:S01]  /*3940*/  FADD.FTZ R51, R51, R58 ;  /* 0x0000003a33337221 */ /* 0x000fe20000010000 */
[----:B------:R-:W-:Y:S02]  /*3950*/  FFMA.FTZ R43, R30, R33, R43 ;  /* 0x000000211e2b7223 */ /* 0x000fe4000001002b */
[----:B---3--:R-:W-:Y:S01]  /*3960*/  FFMA.FTZ R49, R60, R28, R49 ;  /* 0x0000001c3c317223 */ /* 0x008fe20000010031 */
[----:B------:R-:W-:Y:S01]  /*3970*/  FADD.FTZ R51, R51, R28 ;  /* 0x0000001c33337221 */ /* 0x000fe20000010000 */
[----:B------:R-:W-:Y:S01]  /*3980*/  FADD.FTZ R48, R48, R33 ;  /* 0x0000002130307221 */ /* 0x000fe20000010000 */
[----:B------:R-:W-:Y:S01]  /*3990*/  FFMA.FTZ R43, R34, R37, R43 ;  /* 0x00000025222b7223 */ /* 0x000fe2000001002b */
[----:B------:R-:W-:Y:S01]  /*39a0*/  FFMA.FTZ R49, R35, R32, R49 ;  /* 0x0000002023317223 */ /* 0x000fe20000010031 */
[----:B------:R-:W-:Y:S01]  /*39b0*/  FADD.FTZ R51, R51, R32 ;  /* 0x0000002033337221 */ /* 0x000fe20000010000 */
[----:B------:R-:W-:Y:S01]  /*39c0*/  FADD.FTZ R48, R48, R37 ;  /* 0x0000002530307221 */ /* 0x000fe20000010000 */
[----:B------:R0:W5:Y:S01]  /*39d0*/  LDL.LU R28, [R1+0x114] ;  /* 0x00011400011c7983 */ /* 0x0001620000300800 */
[----:B------:R-:W-:Y:S01]  /*39e0*/  FFMA.FTZ R49, R36, R39, R49 ;  /* 0x0000002724317223 */ /* 0x000fe20000010031 */
[----:B------:R-:W-:Y:S01]  /*39f0*/  FADD.FTZ R51, R51, R39 ;  /* 0x0000002733337221 */ /* 0x000fe20000010000 */
[----:B------:R-:W-:Y:S01]  /*3a00*/  FFMA.FTZ R43, R38, R54, R43 ;  /* 0x00000036262b7223 */ /* 0x000fe2000001002b */
[----:B------:R0:W5:Y:S01]  /*3a10*/  LDL.LU R30, [R1+0x110] ;  /* 0x00011000011e7983 */ /* 0x0001620000300800 */
[----:B------:R-:W-:Y:S01]  /*3a20*/  FADD.FTZ R48, R48, R54 ;  /* 0x0000003630307221 */ /* 0x000fe20000010000 */
[----:B------:R-:W-:Y:S01]  /*3a30*/  FFMA.FTZ R49, R2, R5, R49 ;  /* 0x0000000502317223 */ /* 0x000fe20000010031 */
[----:B------:R-:W-:Y:S01]  /*3a40*/  FADD.FTZ R51, R51, R5 ;  /* 0x0000000533337221 */ /* 0x000fe20000010000 */
[----:B------:R0:W5:Y:S01]  /*3a50*/  LDL.LU R33, [R1+0x10c] ;  /* 0x00010c0001217983 */ /* 0x0001620000300800 */
[----:B------:R-:W-:Y:S01]  /*3a60*/  FFMA.FTZ R43, R41, R6, R43 ;  /* 0x00000006292b7223 */ /* 0x000fe2000001002b */
[----:B------:R-:W-:-:S02]  /*3a70*/  FADD.FTZ R48, R48, R6 ;  /* 0x0000000630307221 */ /* 0x000fc40000010000 */
[----:B------:R0:W5:Y:S01]  /*3a80*/  LDL.LU R35, [R1+0x108] ;  /* 0x0001080001237983 */ /* 0x0001620000300800 */
[----:B------:R-:W-:Y:S01]  /*3a90*/  FFMA.FTZ R49, R40, R7, R49 ;  /* 0x0000000728317223 */ /* 0x000fe20000010031 */
[----:B------:R-:W-:Y:S02]  /*3aa0*/  FADD.FTZ R51, R51, R7 ;  /* 0x0000000733337221 */ /* 0x000fe40000010000 */
[----:B------:R0:W5:Y:S01]  /*3ab0*/  LDL.LU R32, [R1+0x104] ;  /* 0x0001040001207983 */ /* 0x0001620000300800 */
[----:B------:R-:W-:-:S03]  /*3ac0*/  FFMA.FTZ R43, R56, R8, R43 ;  /* 0x00000008382b7223 */ /* 0x000fc6000001002b */
[----:B------:R0:W5:Y:S01]  /*3ad0*/  LDL.LU R34, [R1+0x100] ;  /* 0x0001000001227983 */ /* 0x0001620000300800 */
[----:B------:R-:W-:-:S03]  /*3ae0*/  FADD.FTZ R48, R48, R8 ;  /* 0x0000000830307221 */ /* 0x000fc60000010000 */
[----:B------:R0:W5:Y:S01]  /*3af0*/  LDL.LU R37, [R1+0xfc] ;  /* 0x0000fc0001257983 */ /* 0x0001620000300800 */
[----:B------:R-:W-:-:S03]  /*3b00*/  FFMA.FTZ R58, R55, R9, R49 ;  /* 0x00000009373a7223 */ /* 0x000fc60000010031 */
        /* <DEDUP_REMOVED lines=11> */
[----:B------:R-:W2:Y:S01]  /*3bc0*/  LDL R53, [R1+0xe0] ;  /* 0x0000e00001357983 */ /* 0x000ea20000100800 */
[----:B------:R-:W-:Y:S02]  /*3bd0*/  MOV R50, R43 ;  /* 0x0000002b00327202 */ /* 0x000fe40000000f00 */
[----:B------:R-:W-:Y:S01]  /*3be0*/  MOV R51, R48 ;  /* 0x0000003000337202 */ /* 0x000fe20000000f00 */
[----:B------:R-:W3:Y:S01]  /*3bf0*/  LDL R52, [R1+0xdc] ;  /* 0x0000dc0001347983 */ /* 0x000ee20000100800 */
[----:B------:R-:W1:Y:S01]  /*3c00*/  S2UR UR7, SR_CgaCtaId ;  /* 0x00000000000779c3 */ /* 0x000e620000008800 */
[----:B------:R-:W4:Y:S01]  /*3c10*/  S2R R60, SR_TID.X ;  /* 0x00000000003c7919 */ /* 0x000f220000002100 */
[----:B------:R-:W-:Y:S01]  /*3c20*/  UMOV UR5, 0x400 ;  /* 0x0000040000057882 */ /* 0x000fe20000000000 */
[----:B0-----:R-:W-:-:S04]  /*3c30*/  SHF.L.U32 R43, R61, 0x1, RZ ;  /* 0x000000013d2b7819 */ /* 0x001fc800000006ff */
[----:B------:R-:W-:Y:S01]  /*3c40*/  LOP3.LUT R43, R43, 0x18, RZ, 0xc0, !PT ;  /* 0x000000182b2b7812 */ /* 0x000fe200078ec0ff */
[----:B-1----:R-:W-:-:S06]  /*3c50*/  ULEA UR5, UR7, UR5, 0x18 ;  /* 0x0000000507057291 */ /* 0x002fcc000f8ec03f */
[----:B------:R-:W-:-:S04]  /*3c60*/  LEA R48, R61, UR5, 0x5 ;  /* 0x000000053d307c11 */ /* 0x000fc8000f8e28ff */
[----:B------:R-:W-:Y:S02]  /*3c70*/  IADD3 R49, R48, R43, RZ ;  /* 0x0000002b30317210 */ /* 0x000fe40007ffe0ff */
[----:B----4-:R-:W-:-:S03]  /*3c80*/  SHF.R.S32.HI R57, RZ, 0x1f, R60 ;  /* 0x0000001fff397819 */ /* 0x010fc6000001143c */
[----:B------:R0:W-:Y:S01]  /*3c90*/  STS.64 [R49], R50 ;  /* 0x0000003231007388 */ /* 0x0001e20000000a00 */
[----:B------:R-:W-:Y:S02]  /*3ca0*/  LEA.HI R57, R57, R60, RZ, 0x2 ;  /* 0x0000003c39397211 */ /* 0x000fe400078f10ff */
[C---:B0-----:R-:W-:Y:S02]  /*3cb0*/  LOP3.LUT R50, R43.reuse, 0x8, RZ, 0x3c, !PT ;  /* 0x000000082b327812 */ /* 0x041fe400078e3cff */
[----:B------:R-:W-:Y:S02]  /*3cc0*/  LOP3.LUT R49, R43, 0x10, RZ, 0x3c, !PT ;  /* 0x000000102b317812 */ /* 0x000fe400078e3cff */
[C---:B------:R-:W-:Y:S02]  /*3cd0*/  IADD3 R50, R48.reuse, R50, RZ ;  /* 0x0000003230327210 */ /* 0x040fe40007ffe0ff */
[----:B------:R-:W-:Y:S02]  /*3ce0*/  IADD3 R49, R48, R49, RZ ;  /* 0x0000003130317210 */ /* 0x000fe40007ffe0ff */
[----:B------:R-:W-:Y:S01]  /*3cf0*/  SHF.R.S32.HI R57, RZ, 0x2, R57 ;  /* 0x00000002ff397819 */ /* 0x000fe20000011439 */
[----:B------:R0:W-:Y:S04]  /*3d00*/  STS.64 [R50], R46 ;  /* 0x0000002e32007388 */ /* 0x0001e80000000a00 */
[----:B------:R1:W-:Y:S01]  /*3d10*/  STS.64 [R49], R58 ;  /* 0x0000003a31007388 */ /* 0x0003e20000000a00 */
[----:B0-----:R-:W-:-:S03]  /*3d20*/  LEA R50, R57, UR5, 0x5 ;  /* 0x0000000539327c11 */ /* 0x001fc6000f8e28ff */
[----:B------:R-:W4:Y:S04]  /*3d30*/  LDL R57, [R1+0xd4] ;  /* 0x0000d40001397983 */ /* 0x000f280000100800 */
[----:B-1----:R-:W4:Y:S01]  /*3d40*/  LDL R58, [R1+0xd8] ;  /* 0x0000d800013a7983 */ /* 0x002f220000100800 */
[----:B------:R-:W-:-:S04]  /*3d50*/  LOP3.LUT R43, R43, 0x18, RZ, 0x3c, !PT ;  /* 0x000000182b2b7812 */ /* 0x000fc800078e3cff */
[----:B------:R-:W-:-:S05]  /*3d60*/  IADD3 R43, R48, R43, RZ ;  /* 0x0000002b302b7210 */ /* 0x000fca0007ffe0ff */
[----:B------:R0:W-:Y:S01]  /*3d70*/  STS.64 [R43], R44 ;  /* 0x0000002c2b007388 */ /* 0x0001e20000000a00 */
[----:B------:R-:W1:Y:S01]  /*3d80*/  S2R R59, SR_TID.X ;  /* 0x00000000003b7919 */ /* 0x000e620000002100 */
[----:B------:R-:W-:-:S04]  /*3d90*/  USHF.R.U32.HI UR7, URZ, 0x1, UR6 ;  /* 0x000000013f077899 */ /* 0x000fc80008011606 */
[----:B------:R-:W-:-:S04]  /*3da0*/  USHF.L.U32 UR7, UR7, 0x4, URZ ;  /* 0x0000000407077899 */ /* 0x000fc8000800063f */
[----:B------:R-:W-:-:S04]  /*3db0*/  ULOP3.LUT UR7, UR7, 0xfffffff0, UR16, 0xe2, !UPT ;  /* 0xfffffff007077892 */ /* 0x000fc8000f8ee210 */
[----:B------:R-:W-:-:S06]  /*3dc0*/  UIMAD UR7, UR7, 0x780, UR14 ;  /* 0x00000780070778a4 */ /* 0x000fcc000f8e020e */
[----:B0-----:R-:W-:-:S04]  /*3dd0*/  IADD3 R43, R61, UR7, RZ ;  /* 0x000000073d2b7c10 */ /* 0x001fc8000fffe0ff */
[----:B------:R-:W-:Y:S02]  /*3de0*/  SHF.L.U32 R43, R43, 0x1, RZ ;  /* 0x000000012b2b7819 */ /* 0x000fe400000006ff */
[C---:B-1----:R-:W-:Y:S02]  /*3df0*/  IADD3 R60, R59.reuse, 0x1e0, RZ ;  /* 0x000001e03b3c7810 */ /* 0x042fe40007ffe0ff */
[----:B------:R-:W-:-:S04]  /*3e00*/  IADD3 R59, R59, 0x1e0, RZ ;  /* 0x000001e03b3b7810 */ /* 0x000fc80007ffe0ff */
[----:B------:R-:W-:-:S04]  /*3e10*/  SHF.R.S32.HI R59, RZ, 0x1f, R59 ;  /* 0x0000001fff3b7819 */ /* 0x000fc8000001143b */
[----:B------:R-:W-:-:S04]  /*3e20*/  LEA.HI R59, R59, R60, RZ, 0x2 ;  /* 0x0000003c3b3b7211 */ /* 0x000fc800078f10ff */
[----:B------:R-:W-:Y:S02]  /*3e30*/  SHF.R.S32.HI R59, RZ, 0x2, R59 ;  /* 0x00000002ff3b7819 */ /* 0x000fe4000001143b */
[-C--:B--2---:R-:W-:Y:S01]  /*3e40*/  LEA R48, R53, R50.reuse, 0x3 ;  /* 0x0000003235307211 */ /* 0x084fe200078e18ff */
[----:B------:R-:W-:Y:S01]  /*3e50*/  BAR.SYNC.DEFER_BLOCKING 0x0 ;  /* 0x0000000000007b1d */ /* 0x000fe20000010000 */
[----:B---3--:R-:W-:-:S07]  /*3e60*/  LEA R50, R52, R50, 0x3 ;  /* 0x0000003234327211 */ /* 0x008fce00078e18ff */
[----:B------:R-:W0:Y:S01]  /*3e70*/  LDC.64 R52, c[0x0][0x260] ;  /* 0x00009800ff347b82 */ /* 0x000e220000000a00 */
[----:B------:R-:W1:Y:S04]  /*3e80*/  LDS.64 R48, [R48] ;  /* 0x0000000030307984 */ /* 0x000e680000000a00 */
[----:B------:R-:W2:Y:S01]  /*3e90*/  LDS.64 R50, [R50+0x1e00] ;  /* 0x001e000032327984 */ /* 0x000ea20000000a00 */
[----:B-1----:R-:W-:Y:S01]  /*3ea0*/  FADD.FTZ R49, RZ, R49 ;  /* 0x00000031ff317221 */ /* 0x002fe20000010000 */
[----:B------:R-:W-:-:S03]  /*3eb0*/  FADD.FTZ R48, RZ, R48 ;  /* 0x00000030ff307221 */ /* 0x000fc60000010000 */
[----:B--2---:R-:W-:Y:S01]  /*3ec0*/  FADD.FTZ R51, R49, R51 ;  /* 0x0000003331337221 */ /* 0x004fe20000010000 */
[----:B------:R-:W-:Y:S01]  /*3ed0*/  FADD.FTZ R50, R48, R50 ;  /* 0x0000003230327221 */ /* 0x000fe20000010000 */
[----:B0-----:R-:W-:-:S05]  /*3ee0*/  IMAD.WIDE.U32 R48, R43, 0x4, R52 ;  /* 0x000000042b307825 */ /* 0x001fca00078e0034 */
[----:B------:R0:W-:Y:S02]  /*3ef0*/  STG.E.64 desc[UR12][R48.64+0x7000], R50 ;  /* 0x0070003230007986 */ /* 0x0001e4000c101b0c */
[----:B0-----:R-:W-:-:S05]  /*3f00*/  IADD3 R48, R43, 0x3c0, RZ ;  /* 0x000003c02b307810 */ /* 0x001fca0007ffe0ff */
[----:B------:R-:W-:Y:S01]  /*3f10*/  IMAD.WIDE.U32 R48, R48, 0x4, R52 ;  /* 0x0000000430307825 */ /* 0x000fe200078e0034 */
[----:B------:R-:W-:-:S04]  /*3f20*/  LEA R52, R59, UR5, 0x5 ;  /* 0x000000053b347c11 */ /* 0x000fc8000f8e28ff */
[-C--:B----4-:R-:W-:Y:S02]  /*3f30*/  LEA R50, R58, R52.reuse, 0x3 ;  /* 0x000000343a327211 */ /* 0x090fe400078e18ff */
        /* <DEDUP_REMOVED lines=8> */
.L_x_1562:
[----:B------:R-:W-:Y:S01]  /*3fc0*/  BSSY B0, `(.L_x_1563) ;  /* 0x0000117000007945 */ /* 0x000fe20003800000 */
[----:B01----:R-:W-:-:S03]  /*3fd0*/  CS2R R48, SRZ ;  /* 0x0000000000307805 */ /* 0x003fc6000001ff00 */
[----:B------:R-:W-:Y:S05]  /*3fe0*/  @P1 BRA `(.L_x_1564) ;  /* 0x0000001000501947 */ /* 0x000fea0003800000 */
[----:B------:R-:W-:Y:S01]  /*3ff0*/  USHF.L.U32 UR5, UR10, 0x3, URZ ;  /* 0x000000030a057899 */ /* 0x000fe2000800063f */
[----:B------:R-:W-:Y:S01]  /*4000*/  HFMA2.MMA R48, -RZ, RZ, 0, 7.152557373046875e-06 ;  /* 0x00000078ff307435 */ /* 0x000fe200000001ff */
        /* <DEDUP_REMOVED lines=14> */
[----:B------:R-:W-:-:S05]  /*40f0*/  IMAD R48, R48, 0x18, R2 ;  /* 0x0000001830307824 */ /* 0x000fca00078e0202 */
[----:B------:R-:W-:Y:S01]  /*4100*/  IADD3 R48, R48, R52, RZ ;  /* 0x0000003430307210 */ /* 0x000fe20007ffe0ff */
        /* <DEDUP_REMOVED lines=258> */
.L_x_1564:
[----:B------:R-:W-:Y:S05]  /*5130*/  BSYNC B0 ;  /* 0x0000000000007941 */ /* 0x000fea0003800000 */
.L_x_1563:
        /* <DEDUP_REMOVED lines=19> */
[----:B------:R-:W0:Y:S02]  /*5270*/  LDC.64 R50, c[0x0][0x260] ;  /* 0x00009800ff327b82 */ /* 0x000e240000000a00 */
[----:B------:R-:W-:-:S05]  /*5280*/  SHF.L.U32 R43, R43, 0x1, RZ ;  /* 0x000000012b2b7819 */ /* 0x000fca00000006ff */
[----:B0-----:R-:W-:-:S05]  /*5290*/  IMAD.WIDE.U32 R50, R43, 0x4, R50 ;  /* 0x000000042b327825 */ /* 0x001fca00078e0032 */
[----:B------:R0:W-:Y:S02]  /*52a0*/  STG.E.64 desc[UR12][R50.64], R48 ;  /* 0x0000003032007986 */ /* 0x0001e4000c101b0c */
.L_x_1566:
[----:B------:R-:W-:Y:S05]  /*52b0*/  BSYNC B0 ;  /* 0x0000000000007941 */ /* 0x000fea0003800000 */
.L_x_1565:
        /* <DEDUP_REMOVED lines=36> */
[----:B--2---:R-:W-:-:S02]  /*5500*/  PRMT R49, R57, 0x7632, R49 ;  /* 0x0000763239317816 */ /* 0x004fc40000000031 */
        /* <DEDUP_REMOVED lines=16> */
.L_x_1569:
[----:B------:R-:W2:Y:S04]  /*5610*/  LD.E.STRONG.GPU R57, desc[UR12][R12.64] ;  /* 0x0000000c0c397980 */ /* 0x000ea8000c10f900 */
[----:B--2---:R-:W-:Y:S01]  /*5620*/  CCTL.IVALL ;  /* 0x00000000ff00798f */ /* 0x004fe20002000000 */
[----:B------:R-:W-:Y:S05]  /*5630*/  YIELD ;  /* 0x0000000000007946 */ /* 0x000fea0003800000 */
[----:B-----5:R-:W-:-:S04]  /*5640*/  LOP3.LUT R57, R57, R51, RZ, 0x3c, !PT ;  /* 0x0000003339397212 */ /* 0x020fc800078e3cff */
[----:B------:R-:W-:-:S13]  /*5650*/  ISETP.GT.AND P1, PT, R57, -0x1, PT ;  /* 0xffffffff3900780c */ /* 0x000fda0003f24270 */
[----:B------:R-:W-:Y:S05]  /*5660*/  @P1 BRA `(.L_x_1569) ;  /* 0xfffffffc00e81947 */ /* 0x000fea000383ffff */
.L_x_1568:
[----:B------:R-:W-:Y:S05]  /*5670*/  WARPSYNC.ALL ;  /* 0x0000000000007948 */ /* 0x000fea0003800000 */
[----:B------:R-:W-:Y:S06]  /*5680*/  BAR.SYNC.DEFER_BLOCKING 0x0 ;  /* 0x0000000000007b1d */ /* 0x000fec0000010000 */
[----:B------:R-:W-:Y:S05]  /*5690*/  BRA `(.L_x_1570) ;  /* 0x0000000000687947 */ /* 0x000fea0003800000 */
.L_x_1567:
[----:B------:R-:W0:Y:S01]  /*56a0*/  S2R R12, SR_TID.X ;  /* 0x00000000000c7919 */ /* 0x000e220000002100 */
[----:B------:R-:W-:Y:S01]  /*56b0*/  BAR.SYNC.DEFER_BLOCKING 0x0 ;  /* 0x0000000000007b1d */ /* 0x000fe20000010000 */
[----:B0-----:R-:W-:-:S13]  /*56c0*/  ISETP.NE.AND P1, PT, R12, RZ, PT ;  /* 0x000000ff0c00720c */ /* 0x001fda0003f25270 */
[----:B------:R-:W-:Y:S05]  /*56d0*/  @P1 BRA `(.L_x_1571) ;  /* 0x0000000000501947 */ /* 0x000fea0003800000 */
[----:B------:R-:W0:Y:S01]  /*56e0*/  LDC.64 R58, c[0x0][0x268] ;  /* 0x00009a00ff3a7b82 */ /* 0x000e220000000a00 */
[----:B------:R-:W-:Y:S01]  /*56f0*/  USHF.R.U32.HI UR5, URZ, 0x1, UR6 ;  /* 0x000000013f057899 */ /* 0x000fe20008011606 */
[----:B------:R-:W-:-:S05]  /*5700*/  MOV R51, 0x7fffff91 ;  /* 0x7fffff9100337802 */ /* 0x000fca0000000f00 */
        /* <DEDUP_REMOVED lines=11> */
.L_x_1572:
[----:B------:R-:W2:Y:S04]  /*57c0*/  LD.E.STRONG.GPU R57, desc[UR12][R12.64] ;  /* 0x0000000c0c397980 */ /* 0x000ea8000c10f900 */
[----:B--2---:R-:W-:Y:S01]  /*57d0*/  CCTL.IVALL ;  /* 0x00000000ff00798f */ /* 0x004fe20002000000 */
[----:B------:R-:W-:Y:S05]  /*57e0*/  YIELD ;  /* 0x0000000000007946 */ /* 0x000fea0003800000 */
[----:B-----5:R-:W-:-:S04]  /*57f0*/  LOP3.LUT R57, R57, R51, RZ, 0x3c, !PT ;  /* 0x0000003339397212 */ /* 0x020fc800078e3cff */
[----:B------:R-:W-:-:S13]  /*5800*/  ISETP.GT.AND P1, PT, R57, -0x1, PT ;  /* 0xffffffff3900780c */ /* 0x000fda0003f24270 */
[----:B------:R-:W-:Y:S05]  /*5810*/  @P1 BRA `(.L_x_1572) ;  /* 0xfffffffc00e81947 */ /* 0x000fea000383ffff */
.L_x_1571:
[----:B------:R-:W-:Y:S05]  /*5820*/  WARPSYNC.ALL ;  /* 0x0000000000007948 */ /* 0x000fea0003800000 */
[----:B------:R-:W-:Y:S06]  /*5830*/  BAR.SYNC.DEFER_BLOCKING 0x0 ;  /* 0x0000000000007b1d */ /* 0x000fec0000010000 */
.L_x_1570:
[----:B------:R-:W1:Y:S01]  /*5840*/  S2R R57, SR_TID.X ;  /* 0x0000000000397919 */ /* 0x000e620000002100 */
[----:B0-----:R-:W-:Y:S01]  /*5850*/  MOV R13, UR4 ;  /* 0x00000004000d7c02 */ /* 0x001fe20008000f00 */
[----:B------:R-:W2:Y:S01]  /*5860*/  LDL.LU R60, [R1+0xd0] ;  /* 0x0000d000013c7983 */ /* 0x000ea20000300800 */
[----:B------:R-:W-:Y:S01]  /*5870*/  HFMA2.MMA R51, -RZ, RZ, 0, 0 ;  /* 0x00000000ff337435 */ /* 0x000fe200000001ff */
[----:B------:R-:W0:Y:S01]  /*5880*/  S2UR UR7, SR_CgaCtaId ;  /* 0x00000000000779c3 */ /* 0x000e220000008800 */
[----:B------:R-:W-:Y:S01]  /*5890*/  UMOV UR5, 0x400 ;  /* 0x0000040000057882 */ /* 0x000fe20000000000 */
[----:B------:R-:W-:Y:S01]  /*58a0*/  SHF.L.U32 R49, R49, 0x10, RZ ;  /* 0x0000001031317819 */ /* 0x000fe200000006ff */
[----:B------:R-:W-:Y:S01]  /*58b0*/  ULDC.64 UR18, c[0x0][0x210] ;  /* 0x0000840000127ab9 */ /* 0x000fe20000000a00 */
[----:B-1----:R-:W-:-:S13]  /*58c0*/  ISETP.GT.U32.AND P1, PT, R57, 0x7f, PT ;  /* 0x0000007f3900780c */ /* 0x002fda0003f24070 */
        /* <DEDUP_REMOVED lines=11> */
[----:B------:R-:W-:Y:S01]  /*5980*/  SHF.L.U32 R52, R52, 0x10, RZ ;  /* 0x0000001034347819 */ /* 0x000fe200000006ff */
[----:B------:R-:W3:Y:S04]  /*5990*/  LDL.LU R58, [R1+0x10] ;  /* 0x00001000013a7983 */ /* 0x000ee80000300800 */
[----:B------:R-:W4:Y:S01]  /*59a0*/  @!P1 LDG.E.64 R12, desc[UR12][R12.64] ;  /* 0x0000000c0c0c9981 */ /* 0x000f22000c1e1b00 */
[----:B0-----:R-:W-:Y:S01]  /*59b0*/  ULEA UR5, UR7, UR5, 0x18 ;  /* 0x0000000507057291 */ /* 0x001fe2000f8ec03f */
[----:B------:R-:W-:Y:S01]  /*59c0*/  SHF.L.U32 R48, R48, 0x10, RZ ;  /* 0x0000001030307819 */ /* 0x000fe200000006ff */
[----:B------:R-:W-:Y:S01]  /*59d0*/  FMUL.FTZ R49, R3, R49 ;  /* 0x0000003103317220 */ /* 0x000fe20000410000 */
[----:B------:R-:W-:-:S04]  /*59e0*/  USHF.L.U32 UR7, UR10, 0x3, URZ ;  /* 0x000000030a077899 */ /* 0x000fc8000800063f */
[----:B------:R-:W-:Y:S01]  /*59f0*/  ULOP3.LUT UR7, UR7, 0x8, URZ, 0xc0, !UPT ;  /* 0x0000000807077892 */ /* 0x000fe2000f8ec03f */
        /* <DEDUP_REMOVED lines=19> */
[----:B------:R-:W-:Y:S01]  /*5b30*/  @!P1 FMUL.FTZ R12, R12, 3.2552085031056776643e-05 ;  /* 0x380888890c0c9820 */ /* 0x000fe20000410000 */
[----:B0-----:R-:W-:Y:S01]  /*5b40*/  FADD.FTZ R13, R13, R51 ;  /* 0x000000330d0d7221 */ /* 0x001fe20000010000 */
[----:B------:R-:W-:-:S02]  /*5b50*/  @!P1 SHF.R.U32.HI R51, RZ, 0x1, R57 ;  /* 0x00000001ff339819 */ /* 0x000fc40000011639 */
        /* <DEDUP_REMOVED lines=8> */
[----:B------:R-:W0:Y:S02]  /*5be0*/  MUFU.RCP R13, R13 ;  /* 0x0000000d000d7308 */ /* 0x000e240000001000 */
[----:B0-----:R-:W-:-:S04]  /*5bf0*/  FADD.FTZ R51, -R13, 1 ;  /* 0x3f8000000d337421 */ /* 0x001fc80000010100 */
[----:B------:R-:W-:Y:S01]  /*5c00*/  FFMA.FTZ R51, R12, R51, 1 ;  /* 0x3f8000000c337423 */ /* 0x000fe20000010033 */
[----:B--2---:R-:W-:Y:S02]  /*5c10*/  IADD3 R12, R60, -UR7, RZ ;  /* 0x800000073c0c7c10 */ /* 0x004fe4000fffe0ff */
[----:B------:R-:W2:Y:S04]  /*5c20*/  LDL.LU R60, [R1+0x28] ;  /* 0x00002800013c7983 */ /* 0x000ea80000300800 */
[----:B------:R-:W5:Y:S01]  /*5c30*/  LDL.LU R59, [R1+0x58] ;  /* 0x00005800013b7983 */ /* 0x000f620000300800 */
[----:B------:R-:W-:Y:S01]  /*5c40*/  FMUL.FTZ R13, R13, R51 ;  /* 0x000000330d0d7220 */ /* 0x000fe20000410000 */
[----:B------:R-:W-:Y:S02]  /*5c50*/  SHF.L.U32 R50, R50, 0x10, RZ ;  /* 0x0000001032327819 */ /* 0x000fe400000006ff */
[----:B------:R-:W-:Y:S01]  /*5c60*/  LEA R12, R12, UR5, 0x3 ;  /* 0x000000050c0c7c11 */ /* 0x000fe2000f8e18ff */
[----:B------:R-:W5:Y:S02]  /*5c70*/  LDL.LU R61, [R1+0x20] ;  /* 0x00002000013d7983 */ /* 0x000f640000300800 */
[----:B------:R-:W-:Y:S01]  /*5c80*/  FMUL.FTZ R50, R50, R13 ;  /* 0x0000000d32327220 */ /* 0x000fe20000410000 */
[----:B------:R-:W-:Y:S06]  /*5c90*/  BAR.SYNC.DEFER_BLOCKING 0x0 ;  /* 0x0000000000007b1d */ /* 0x000fec0000010000 */
[----:B------:R-:W3:Y:S01]  /*5ca0*/  LDS.64 R12, [R12] ;  /* 0x000000000c0c7984 */ /* 0x000ee20000000a00 */
[----:B------:R-:W-:-:S02]  /*5cb0*/  SHF.L.U32 R51, R10, 0x10, RZ ;  /* 0x000000100a337819 */ /* 0x000fc400000006ff */
[----:B------:R-:W-:-:S03]  /*5cc0*/  SHF.L.U32 R53, R53, 0x10, RZ ;  /* 0x0000001035357819 */ /* 0x000fc600000006ff */
[----:B------:R-:W-:Y:S01]  /*5cd0*/  FADD.FTZ R51, -R42, R51 ;  /* 0x000000332a337221 */ /* 0x000fe20000010100 */
[----:B------:R-:W-:Y:S01]  /*5ce0*/  SHF.L.U32 R41, R41, 0x10, RZ ;  /* 0x0000001029297819 */ /* 0x000fe200000006ff */
[----:B---3--:R-:W-:Y:S01]  /*5cf0*/  FFMA.FTZ R10, R0, R58, -R12 ;  /* 0x0000003a000a7223 */ /* 0x008fe2000001080c */
[----:B------:R-:W-:-:S05]  /*5d00*/  SHF.L.U32 R38, R38, 0x10, RZ ;  /* 0x0000001026267819 */ /* 0x000fca00000006ff */
[----:B------:R-:W-:Y:S01]  /*5d10*/  FADD.FTZ R38, -R42, R38 ;  /* 0x000000262a267221 */ /* 0x000fe20000010100 */
[----:B------:R-:W-:Y:S02]  /*5d20*/  SHF.L.U32 R37, R37, 0x10, RZ ;  /* 0x0000001025257819 */ /* 0x000fe400000006ff */
[----:B------:R-:W-:Y:S01]  /*5d30*/  SHF.L.U32 R39, R39, 0x10, RZ ;  /* 0x0000001027277819 */ /* 0x000fe200000006ff */
        /* <DEDUP_REMOVED lines=10> */
[----:B------:R-:W-:Y:S01]  /*5de0*/  SHF.L.U32 R34, R34, 0x10, RZ ;  /* 0x0000001022227819 */ /* 0x000fe200000006ff */
[----:B------:R-:W2:Y:S02]  /*5df0*/  LDL.LU R60, [R1] ;  /* 0x00000000013c7983 */ /* 0x000ea40000300800 */
[----:B-----5:R-:W-:Y:S01]  /*5e00*/  FFMA.FTZ R51, R59, -R13, R51 ;  /* 0x8000000d3b337223 */ /* 0x020fe20000010033 */
        /* <DEDUP_REMOVED lines=20> */
[----:B------:R-:W-:Y:S01]  /*5f50*/  SHF.L.U32 R32, R32, 0x10, RZ ;  /* 0x0000001020207819 */ /* 0x000fe200000006ff */
[----:B------:R-:W-:-:S04]  /*5f60*/  FADD.FTZ R34, -R42, R34 ;  /* 0x000000222a227221 */ /* 0x000fc80000010100 */
[----:B------:R-:W-:Y:S01]  /*5f70*/  FMUL.FTZ R32, R32, R59 ;  /* 0x0000003b20207220 */ /* 0x000fe20000410000 */
[----:B------:R-:W-:Y:S01]  /*5f80*/  FMUL.FTZ R34, R3, R34 ;  /* 0x0000002203227220 */ /* 0x000fe20000410000 */
[----:B0-----:R-:W-:-:S04]  /*5f90*/  FADD.FTZ R59, -R57, 1 ;  /* 0x3f800000393b7421 */ /* 0x001fc80000010100 */
[----:B------:R-:W-:Y:S01]  /*5fa0*/  FFMA.FTZ R59, R39, R59, 1 ;  /* 0x3f800000273b7423 */ /* 0x000fe2000001003b */
[----:B------:R-:W-:-:S03]  /*5fb0*/  FFMA.FTZ R39, R52, R34, R48 ;  /* 0x0000002234277223 */ /* 0x000fc60000010030 */
[----:B------:R-:W-:Y:S01]  /*5fc0*/  FMUL.FTZ R57, R57, R59 ;  /* 0x0000003b39397220 */ /* 0x000fe20000410000 */
[----:B------:R-:W-:-:S06]  /*5fd0*/  FMUL.FTZ R59, R39, -1.4426950216293334961 ;  /* 0xbfb8aa3b273b7820 */ /* 0x000fcc0000410000 */
[----:B------:R-:W0:Y:S01]  /*5fe0*/  MUFU.EX2 R59, R59 ;  /* 0x0000003b003b7308 */ /* 0x000e220000000800 */
[----:B------:R-:W-:Y:S01]  /*5ff0*/  SHF.L.U32 R35, R35, 0x10, RZ ;  /* 0x0000001023237819 */ /* 0x000fe200000006ff */
        /* <DEDUP_REMOVED lines=116> */
[----:B------:R-:W-:Y:S02]  /*6740*/  SHF.L.U32 R36, R36, 0x10, RZ ;  /* 0x0000001024247819 */ /* 0x000fe400000006ff */
[----:B------:R-:W-:-:S03]  /*6750*/  SHF.L.U32 R11, R11, 0x10, RZ ;  /* 0x000000100b0b7819 */ /* 0x000fc600000006ff */
[----:B------:R-:W-:Y:S01]  /*6760*/  FADD.FTZ R36, -R42, R36 ;  /* 0x000000242a247221 */ /* 0x000fe20000010100 */
[----:B0-----:R-:W-:-:S06]  /*6770*/  FADD.FTZ R57, R57, 1 ;  /* 0x3f80000039397421 */ /* 0x001fcc0000010000 */
[----:B------:R-:W0:Y:S01]  /*6780*/  MUFU.RCP R57, R57 ;  /* 0x0000003900397308 */ /* 0x000e220000001000 */
[----:B------:R-:W-:Y:S01]  /*6790*/  FADD.FTZ R11, -R42, R11 ;  /* 0x0000000b2a0b7221 */ /* 0x000fe20000010100 */
[----:B------:R-:W-:Y:S01]  /*67a0*/  SHF.L.U32 R42, R14, 0x10, RZ ;  /* 0x000000100e2a7819 */ /* 0x000fe200000006ff */
[C---:B------:R-:W-:Y:S02]  /*67b0*/  FMUL.FTZ R14, R3.reuse, R36 ;  /* 0x00000024030e7220 */ /* 0x040fe40000410000 */
[----:B------:R-:W-:Y:S02]  /*67c0*/  FMUL.FTZ R11, R3, R11 ;  /* 0x0000000b030b7220 */ /* 0x000fe40000410000 */
[----:B------:R-:W-:Y:S01]  /*67d0*/  FFMA.FTZ R41, R53, R14, R41 ;  /* 0x0000000e35297223 */ /* 0x000fe20000010029 */
[----:B------:R-:W-:Y:S01]  /*67e0*/  FMUL.FTZ R59, R42, R59 ;  /* 0x0000003b2a3b7220 */ /* 0x000fe20000410000 */
[----:B------:R-:W-:Y:S02]  /*67f0*/  FFMA.FTZ R48, R52, R11, R48 ;  /* 0x0000000b34307223 */ /* 0x000fe40000010030 */
        /* <DEDUP_REMOVED lines=13> */
[----:B-1----:R-:W-:Y:S01]  /*68d0*/  FADD.FTZ R41, -R42, 1 ;  /* 0x3f8000002a297421 */ /* 0x002fe20000010100 */
[----:B------:R-:W-:-:S03]  /*68e0*/  SHF.L.U32 R15, R15, 0x10, RZ ;  /* 0x000000100f0f7819 */ /* 0x000fc600000006ff */
[----:B------:R-:W-:Y:S01]  /*68f0*/  FFMA.FTZ R41, R48, R41, 1 ;  /* 0x3f80000030297423 */ /* 0x000fe20000010029 */
[----:B------:R-:W-:Y:S01]  /*6900*/  FMUL.FTZ R57, R36, R57 ;  /* 0x0000003924397220 */ /* 0x000fe20000410000 */
[----:B------:R-:W-:Y:S01]  /*6910*/  SHF.L.U32 R43, R43, 0x10, RZ ;  /* 0x000000102b2b7819 */ /* 0x000fe200000006ff */
[----:B------:R-:W3:Y:S01]  /*6920*/  LDL.LU R48, [R1+0x44] ;  /* 0x0000440001307983 */ /* 0x000ee20000300800 */
[----:B------:R-:W-:Y:S01]  /*6930*/  FMUL.FTZ R41, R42, R41 ;  /* 0x000000292a297220 */ /* 0x000fe20000410000 */
[----:B------:R-:W-:Y:S01]  /*6940*/  SHF.L.U32 R40, R40, 0x10, RZ ;  /* 0x0000001028287819 */ /* 0x000fe200000006ff */
[----:B------:R-:W-:Y:S01]  /*6950*/  FMUL.FTZ R15, R15, R39 ;  /* 0x000000270f0f7220 */ /* 0x000fe20000410000 */
[----:B------:R-:W4:Y:S01]  /*6960*/  LDL.LU R36, [R1+0x40] ;  /* 0x0000400001247983 */ /* 0x000f220000300800 */
[----:B------:R-:W-:-:S03]  /*6970*/  FMUL.FTZ R43, R43, R57 ;  /* 0x000000392b2b7220 */ /* 0x000fc60000410000 */
[----:B------:R-:W5:Y:S01]  /*6980*/  LDL.LU R42, [R1+0x4] ;  /* 0x00000400012a7983 */ /* 0x000f620000300800 */
[----:B------:R-:W-:-:S03]  /*6990*/  FMUL.FTZ R40, R40, R41 ;  /* 0x0000002928287220 */ /* 0x000fc60000410000 */
[----:B------:R-:W5:Y:S04]  /*69a0*/  LDL.LU R39, [R1+0x34] ;  /* 0x0000340001277983 */ /* 0x000f680000300800 */
[----:B------:R-:W5:Y:S04]  /*69b0*/  LDL.LU R57, [R1+0x38] ;  /* 0x0000380001397983 */ /* 0x000f680000300800 */
[----:B------:R-:W5:Y:S01]  /*69c0*/  LDL.LU R41, [R1+0x24] ;  /* 0x0000240001297983 */ /* 0x000f620000300800 */
[C-C-:B------:R-:W-:Y:S01]  /*69d0*/  FFMA.FTZ R54, R0.reuse, R54, -R12.reuse ;  /* 0x0000003600367223 */ /* 0x140fe2000001080c */
[--C-:B------:R-:W-:Y:S01]  /*69e0*/  FFMA.FTZ R6, R0, R6, -R12.reuse ;  /* 0x0000000600067223 */ /* 0x100fe2000001080c */
[C-C-:B--2---:R-:W-:Y:S01]  /*69f0*/  FFMA.FTZ R60, R4.reuse, R60, -R12.reuse ;  /* 0x0000003c043c7223 */ /* 0x144fe2000001080c */
        /* <DEDUP_REMOVED lines=18> */
[--C-:B---3--:R-:W-:Y:S01]  /*6b20*/  FFMA.FTZ R48, R4, R48, -R12.reuse ;  /* 0x0000003004307223 */ /* 0x108fe2000001080c */
[C-C-:B----4-:R-:W-:Y:S01]  /*6b30*/  FFMA.FTZ R36, R0.reuse, R36, -R12.reuse ;  /* 0x0000002400247223 */ /* 0x150fe2000001080c */
[C-C-:B-----5:R-:W-:Y:S01]  /*6b40*/  FFMA.FTZ R42, R0.reuse, R42, -R12.reuse ;  /* 0x0000002a002a7223 */ /* 0x160fe2000001080c */
[C-C-:B------:R-:W-:Y:S01]  /*6b50*/  FFMA.FTZ R39, R0.reuse, R39, -R12.reuse ;  /* 0x0000002700277223 */ /* 0x140fe2000001080c */
[C-C-:B------:R-:W-:Y:S01]  /*6b60*/  FFMA.FTZ R41, R0.reuse, R41, -R12.reuse ;  /* 0x0000002900297223 */ /* 0x140fe2000001080c */
[--C-:B------:R-:W-:Y:S01]  /*6b70*/  FFMA.FTZ R0, R0, R8, -R12.reuse ;  /* 0x0000000800007223 */ /* 0x100fe2000001080c */
[C-C-:B------:R-:W-:Y:S01]  /*6b80*/  FFMA.FTZ R8, R4.reuse, R57, -R12.reuse ;  /* 0x0000003904087223 */ /* 0x140fe2000001080c */
[C-C-:B------:R-:W-:Y:S01]  /*6b90*/  FFMA.FTZ R57, R4.reuse, R61, -R12.reuse ;  /* 0x0000003d04397223 */ /* 0x140fe2000001080c */
[----:B------:R-:W-:Y:S01]  /*6ba0*/  FFMA.FTZ R4, R4, R9, -R12 ;  /* 0x0000000904047223 */ /* 0x000fe2000001080c */
[----:B------:R-:W2:Y:S04]  /*6bb0*/  LDL.LU R61, [R1+0x74] ;  /* 0x00007400013d7983 */ /* 0x000ea80000300800 */
[----:B------:R-:W3:Y:S04]  /*6bc0*/  LDL.LU R9, [R1+0x70] ;  /* 0x0000700001097983 */ /* 0x000ee80000300800 */
[----:B------:R-:W4:Y:S04]  /*6bd0*/  LDL.LU R52, [R1+0x78] ;  /* 0x0000780001347983 */ /* 0x000f280000300800 */
[----:B------:R-:W5:Y:S04]  /*6be0*/  LDL.LU R12, [R1+0x68] ;  /* 0x00006800010c7983 */ /* 0x000f680000300800 */
[----:B------:R-:W5:Y:S01]  /*6bf0*/  LDL.LU R50, [R1+0x6c] ;  /* 0x00006c0001327983 */ /* 0x000f620000300800 */
[C---:B------:R-:W-:Y:S01]  /*6c00*/  FFMA.FTZ R32, -R13.reuse, R58, R32 ;  /* 0x0000003a0d207223 */ /* 0x040fe20000010120 */
[C---:B------:R-:W-:Y:S01]  /*6c10*/  FFMA.FTZ R33, -R13.reuse, R38, R33 ;  /* 0x000000260d217223 */ /* 0x040fe20000010121 */
[C---:B------:R-:W-:Y:S01]  /*6c20*/  FFMA.FTZ R28, -R13.reuse, R34, R28 ;  /* 0x000000220d1c7223 */ /* 0x040fe2000001011c */
[C---:B------:R-:W-:Y:S01]  /*6c30*/  FFMA.FTZ R18, -R13.reuse, R20, R18 ;  /* 0x000000140d127223 */ /* 0x040fe20000010112 */
[C---:B------:R-:W-:Y:S01]  /*6c40*/  FFMA.FTZ R15, -R13.reuse, R17, R15 ;  /* 0x000000110d0f7223 */ /* 0x040fe2000001010f */
[----:B------:R-:W-:Y:S01]  /*6c50*/  FFMA.FTZ R59, -R13, R16, R59 ;  /* 0x000000100d3b7223 */ /* 0x000fe2000001013b */
[----:B--2---:R-:W-:-:S02]  /*6c60*/  FFMA.FTZ R36, R61, -R13, R36 ;  /* 0x8000000d3d247223 */ /* 0x004fc40000010024 */
[----:B------:R-:W2:Y:S01]  /*6c70*/  LDL.LU R61, [R1+0x64] ;  /* 0x00006400013d7983 */ /* 0x000ea20000300800 */
[----:B---3--:R-:W-:-:S03]  /*6c80*/  FFMA.FTZ R39, R9, -R13, R39 ;  /* 0x8000000d09277223 */ /* 0x008fc60000010027 */
[----:B------:R-:W3:Y:S01]  /*6c90*/  LDL.LU R58, [R1+0x60] ;  /* 0x00006000013a7983 */ /* 0x000ee20000300800 */
[----:B----4-:R-:W-:-:S03]  /*6ca0*/  FFMA.FTZ R48, R52, -R13, R48 ;  /* 0x8000000d34307223 */ /* 0x010fc60000010030 */
[----:B------:R-:W4:Y:S04]  /*6cb0*/  LDL.LU R53, [R1+0x5c] ;  /* 0x00005c0001357983 */ /* 0x000f280000300800 */
[----:B------:R-:W4:Y:S01]  /*6cc0*/  LDL.LU R52, [R1+0x48] ;  /* 0x0000480001347983 */ /* 0x000f220000300800 */
[----:B-----5:R-:W-:-:S03]  /*6cd0*/  FFMA.FTZ R8, R50, -R13, R8 ;  /* 0x8000000d32087223 */ /* 0x020fc60000010008 */
[----:B------:R-:W5:Y:S04]  /*6ce0*/  LDL.LU R9, [R1+0x3c] ;  /* 0x00003c0001097983 */ /* 0x000f680000300800 */
[----:B------:R-:W5:Y:S04]  /*6cf0*/  LDL.LU R50, [R1+0x30] ;  /* 0x0000300001327983 */ /* 0x000f680000300800 */
[----:B------:R-:W5:Y:S01]  /*6d00*/  LDL.LU R38, [R1+0x2c] ;  /* 0x00002c0001267983 */ /* 0x000f620000300800 */
[----:B------:R-:W-:-:S03]  /*6d10*/  FFMA.FTZ R41, R12, -R13, R41 ;  /* 0x8000000d0c297223 */ /* 0x000fc60000010029 */
[----:B------:R-:W5:Y:S04]  /*6d20*/  LDL.LU R34, [R1+0xa8] ;  /* 0x0000a80001227983 */ /* 0x000f680000300800 */
[----:B------:R-:W5:Y:S04]  /*6d30*/  LDL.LU R12, [R1+0xc8] ;  /* 0x0000c800010c7983 */ /* 0x000f680000300800 */
[----:B------:R-:W5:Y:S04]  /*6d40*/  LDL.LU R20, [R1+0xc0] ;  /* 0x0000c00001147983 */ /* 0x000f680000300800 */
[----:B------:R-:W5:Y:S04]  /*6d50*/  LDL.LU R17, [R1+0xc4] ;  /* 0x0000c40001117983 */ /* 0x000f680000300800 */
[----:B------:R-:W5:Y:S01]  /*6d60*/  LDL.LU R16, [R1+0xb8] ;  /* 0x0000b80001107983 */ /* 0x000f620000300800 */
[C---:B------:R-:W-:Y:S01]  /*6d70*/  FMUL.FTZ R10, R3.reuse, R10 ;  /* 0x0000000a030a7220 */ /* 0x040fe20000410000 */
[----:B------:R-:W-:Y:S01]  /*6d80*/  FMUL.FTZ R49, R3, R49 ;  /* 0x0000003103317220 */ /* 0x000fe20000410000 */
[----:B------:R-:W-:Y:S01]  /*6d90*/  FFMA.FTZ R55, R55, -R13, R4 ;  /* 0x8000000d37377223 */ /* 0x000fe20000010004 */
[----:B------:R-:W-:-:S03]  /*6da0*/  FFMA.FTZ R40, -R13, R11, R40 ;  /* 0x0000000b0d287223 */ /* 0x000fc60000010128 */
[----:B------:R-:W-:Y:S01]  /*6db0*/  F2FP.BF16.F32.PACK_AB R10, R49, R10 ;  /* 0x0000000a310a723e */ /* 0x000fe200000010ff */
[C---:B------:R-:W-:Y:S01]  /*6dc0*/  FMUL.FTZ R51, R3.reuse, R51 ;  /* 0x0000003303337220 */ /* 0x040fe20000410000 */
[----:B------:R-:W-:Y:S01]  /*6dd0*/  FMUL.FTZ R37, R3, R37 ;  /* 0x0000002503257220 */ /* 0x000fe20000410000 */
[C---:B------:R-:W-:Y:S01]  /*6de0*/  FFMA.FTZ R22, -R13.reuse, R26, R22 ;  /* 0x0000001a0d167223 */ /* 0x040fe20000010116 */
[C---:B------:R-:W-:Y:S01]  /*6df0*/  FFMA.FTZ R29, -R13.reuse, R35, R29 ;  /* 0x000000230d1d7223 */ /* 0x040fe2000001011d */
[C---:B------:R-:W-:Y:S01]  /*6e00*/  FFMA.FTZ R24, -R13.reuse, R30, R24 ;  /* 0x0000001e0d187223 */ /* 0x040fe20000010118 */
[C---:B------:R-:W-:Y:S01]  /*6e10*/  FFMA.FTZ R25, -R13.reuse, R31, R25 ;  /* 0x0000001f0d197223 */ /* 0x040fe20000010119 */
[C---:B------:R-:W-:Y:S01]  /*6e20*/  FFMA.FTZ R23, -R13.reuse, R27, R23 ;  /* 0x0000001b0d177223 */ /* 0x040fe20000010117 */
[C---:B------:R-:W-:Y:S01]  /*6e30*/  FFMA.FTZ R19, -R13.reuse, R21, R19 ;  /* 0x000000150d137223 */ /* 0x040fe20000010113 */
[----:B------:R-:W-:Y:S01]  /*6e40*/  FFMA.FTZ R0, R56, -R13, R0 ;  /* 0x8000000d38007223 */ /* 0x000fe20000010000 */
[----:B------:R-:W-:Y:S01]  /*6e50*/  FFMA.FTZ R43, -R13, R14, R43 ;  /* 0x0000000e0d2b7223 */ /* 0x000fe2000001012b */
[----:B------:R-:W5:Y:S01]  /*6e60*/  LDL.LU R26, [R1+0xbc] ;  /* 0x0000bc00011a7983 */ /* 0x000f620000300800 */
[----:B------:R-:W-:Y:S01]  /*6e70*/  F2FP.BF16.F32.PACK_AB R37, R37, R51 ;  /* 0x000000332525723e */ /* 0x000fe200000010ff */
[----:B------:R-:W-:-:S02]  /*6e80*/  FMUL.FTZ R36, R3, R36 ;  /* 0x0000002403247220 */ /* 0x000fc40000410000 */
[----:B------:R-:W5:Y:S01]  /*6e90*/  LDL.LU R21, [R1+0xb4] ;  /* 0x0000b40001157983 */ /* 0x000f620000300800 */
        /* <DEDUP_REMOVED lines=20> */
[-C--:B--2---:R-:W-:Y:S01]  /*6fe0*/  FFMA.FTZ R57, R61, -R13.reuse, R57 ;  /* 0x8000000d3d397223 */ /* 0x084fe20000010039 */
[-C--:B---3--:R-:W-:Y:S01]  /*6ff0*/  FFMA.FTZ R42, R58, -R13.reuse, R42 ;  /* 0x8000000d3a2a7223 */ /* 0x088fe2000001002a */
[-C--:B----4-:R-:W-:Y:S01]  /*7000*/  FFMA.FTZ R60, R53, -R13.reuse, R60 ;  /* 0x8000000d353c7223 */ /* 0x090fe2000001003c */
[-C--:B------:R-:W-:Y:S01]  /*7010*/  FFMA.FTZ R54, R52, -R13.reuse, R54 ;  /* 0x8000000d34367223 */ /* 0x080fe20000010036 */
[-C--:B-----5:R-:W-:Y:S01]  /*7020*/  FFMA.FTZ R9, R9, -R13.reuse, R5 ;  /* 0x8000000d09097223 */ /* 0x0a0fe20000010005 */
[----:B------:R-:W-:-:S04]  /*7030*/  FFMA.FTZ R6, R50, -R13, R6 ;  /* 0x8000000d32067223 */ /* 0x000fc80000010006 */
[C---:B------:R-:W-:Y:S01]  /*7040*/  FMUL.FTZ R11, R3.reuse, R6 ;  /* 0x00000006030b7220 */ /* 0x040fe20000410000 */
[----:B------:R-:W-:Y:S02]  /*7050*/  IADD3 R4, P1, R34, UR18, RZ ;  /* 0x0000001222047c10 */ /* 0x000fe4000ff3e0ff */
[----:B------:R-:W-:Y:S02]  /*7060*/  PRMT R6, R10, 0x7632, R6 ;  /* 0x000076320a067816 */ /* 0x000fe40000000006 */
[----:B------:R-:W-:Y:S01]  /*7070*/  IADD3.X R5, R12, UR19, RZ, P1, !PT ;  /* 0x000000130c057c10 */ /* 0x000fe20008ffe4ff */
[----:B------:R-:W-:Y:S01]  /*7080*/  FFMA.FTZ R7, R38, -R13, R7 ;  /* 0x8000000d26077223 */ /* 0x000fe20000010007 */
[C---:B------:R-:W-:Y:S01]  /*7090*/  FMUL.FTZ R57, R3.reuse, R57 ;  /* 0x0000003903397220 */ /* 0x040fe20000410000 */
[C---:B------:R-:W-:Y:S02]  /*70a0*/  FMUL.FTZ R42, R3.reuse, R42 ;  /* 0x0000002a032a7220 */ /* 0x040fe40000410000 */
[----:B------:R0:W-:Y:S01]  /*70b0*/  STG.E.U16 desc[UR12][R4.64+0x2], R6 ;  /* 0x0000020604007986 */ /* 0x0001e2000c10150c */
[C---:B------:R-:W-:Y:S01]  /*70c0*/  FMUL.FTZ R60, R3.reuse, R60 ;  /* 0x0000003c033c7220 */ /* 0x040fe20000410000 */
[C---:B------:R-:W-:Y:S01]  /*70d0*/  FMUL.FTZ R54, R3.reuse, R54 ;  /* 0x0000003603367220 */ /* 0x040fe20000410000 */
[C---:B------:R-:W-:Y:S01]  /*70e0*/  FMUL.FTZ R9, R3.reuse, R9 ;  /* 0x0000000903097220 */ /* 0x040fe20000410000 */
[----:B------:R-:W-:Y:S01]  /*70f0*/  FMUL.FTZ R12, R3, R7 ;  /* 0x00000007030c7220 */ /* 0x000fe20000410000 */
[----:B------:R-:W-:-:S02]  /*7100*/  PRMT R3, R37, 0x7632, R3 ;  /* 0x0000763225037816 */ /* 0x000fc40000000003 */
[----:B0-----:R-:W-:Y:S02]  /*7110*/  IADD3 R6, P1, R20, UR18, RZ ;  /* 0x0000001214067c10 */ /* 0x001fe4000ff3e0ff */
[----:B------:R-:W2:Y:S02]  /*7120*/  LDL.LU R20, [R1+0xcc] ;  /* 0x0000cc0001147983 */ /* 0x000ea40000300800 */
[----:B------:R-:W-:Y:S02]  /*7130*/  IADD3.X R7, R17, UR19, RZ, P1, !PT ;  /* 0x0000001311077c10 */ /* 0x000fe40008ffe4ff */
[----:B------:R-:W3:Y:S04]  /*7140*/  LDL.LU R17, [R1+0xac] ;  /* 0x0000ac0001117983 */ /* 0x000ee80000300800 */
[----:B------:R-:W-:Y:S04]  /*7150*/  STG.E.U16 desc[UR12][R4.64], R10 ;  /* 0x0000000a04007986 */ /* 0x000fe8000c10150c */
[----:B------:R-:W-:Y:S04]  /*7160*/  STG.E.U16 desc[UR12][R4.64+0x4], R37 ;  /* 0x0000042504007986 */ /* 0x000fe8000c10150c */
[----:B------:R0:W-:Y:S02]  /*7170*/  STG.E.U16 desc[UR12][R4.64+0x6], R3 ;  /* 0x0000060304007986 */ /* 0x0001e4000c10150c */
[----:B0-----:R-:W-:-:S02]  /*7180*/  IADD3 R4, P1, R16, UR18, RZ ;  /* 0x0000001210047c10 */ /* 0x001fc4000ff3e0ff */
[----:B------:R-:W4:Y:S01]  /*7190*/  LDL.LU R16, [R1+0xb0] ;  /* 0x0000b00001107983 */ /* 0x000f220000300800 */
[----:B------:R-:W-:Y:S02]  /*71a0*/  F2FP.BF16.F32.PACK_AB R32, R32, R36 ;  /* 0x000000242020723e */ /* 0x000fe400000010ff */
[----:B------:R-:W-:Y:S02]  /*71b0*/  F2FP.BF16.F32.PACK_AB R33, R33, R48 ;  /* 0x000000302121723e */ /* 0x000fe400000010ff */
[----:B------:R-:W-:Y:S02]  /*71c0*/  PRMT R13, R32, 0x7632, R13 ;  /* 0x00007632200d7816 */ /* 0x000fe4000000000d */
[----:B------:R-:W-:Y:S02]  /*71d0*/  PRMT R10, R33, 0x7632, R10 ;  /* 0x00007632210a7816 */ /* 0x000fe4000000000a */
[----:B------:R-:W-:Y:S02]  /*71e0*/  F2FP.BF16.F32.PACK_AB R28, R28, R39 ;  /* 0x000000271c1c723e */ /* 0x000fe400000010ff */
[----:B------:R-:W-:Y:S01]  /*71f0*/  F2FP.BF16.F32.PACK_AB R8, R29, R8 ;  /* 0x000000081d08723e */ /* 0x000fe200000010ff */
[----:B------:R-:W-:Y:S01]  /*7200*/  STG.E.U16 desc[UR12][R6.64], R32 ;  /* 0x0000002006007986 */ /* 0x000fe2000c10150c */
[----:B------:R-:W-:-:S02]  /*7210*/  IADD3.X R5, R26, UR19, RZ, P1, !PT ;  /* 0x000000131a057c10 */ /* 0x000fc40008ffe4ff */
[----:B------:R-:W-:Y:S01]  /*7220*/  PRMT R14, R28, 0x7632, R14 ;  /* 0x000076321c0e7816 */ /* 0x000fe2000000000e */
[----:B------:R-:W-:Y:S01]  /*7230*/  STG.E.U16 desc[UR12][R6.64+0x2], R13 ;  /* 0x0000020d06007986 */ /* 0x000fe2000c10150c */
[----:B------:R-:W-:-:S03]  /*7240*/  PRMT R3, R8, 0x7632, R3 ;  /* 0x0000763208037816 */ /* 0x000fc60000000003 */
[----:B------:R-:W-:Y:S04]  /*7250*/  STG.E.U16 desc[UR12][R6.64+0x4], R33 ;  /* 0x0000042106007986 */ /* 0x000fe8000c10150c */
[----:B------:R-:W5:Y:S04]  /*7260*/  LDL.LU R26, [R1+0xa0] ;  /* 0x0000a000011a7983 */ /* 0x000f680000300800 */
[----:B------:R0:W-:Y:S04]  /*7270*/  STG.E.U16 desc[UR12][R6.64+0x6], R10 ;  /* 0x0000060a06007986 */ /* 0x0001e8000c10150c */
[----:B------:R-:W-:Y:S01]  /*7280*/  STG.E.U16 desc[UR12][R4.64], R28 ;  /* 0x0000001c04007986 */ /* 0x000fe2000c10150c */
[----:B0-----:R-:W-:-:S03]  /*7290*/  IADD3 R6, P1, R21, UR18, RZ ;  /* 0x0000001215067c10 */ /* 0x001fc6000ff3e0ff */
[----:B------:R-:W5:Y:S04]  /*72a0*/  LDL.LU R21, [R1+0xa4] ;  /* 0x0000a40001157983 */ /* 0x000f680000300800 */
[----:B------:R-:W-:Y:S04]  /*72b0*/  STG.E.U16 desc[UR12][R4.64+0x2], R14 ;  /* 0x0000020e04007986 */ /* 0x000fe8000c10150c */
[----:B------:R-:W-:Y:S04]  /*72c0*/  STG.E.U16 desc[UR12][R4.64+0x4], R8 ;  /* 0x0000040804007986 */ /* 0x000fe8000c10150c */
[----:B------:R3:W-:Y:S01]  /*72d0*/  STG.E.U16 desc[UR12][R4.64+0x6], R3 ;  /* 0x0000060304007986 */ /* 0x0007e2000c10150c */
[----:B--2---:R-:W-:-:S03]  /*72e0*/  IADD3.X R7, R20, UR19, RZ, P1, !PT ;  /* 0x0000001314077c10 */ /* 0x004fc60008ffe4ff */
[----:B------:R-:W2:Y:S01]  /*72f0*/  LDL.LU R20, [R1+0x94] ;  /* 0x0000940001147983 */ /* 0x000ea20000300800 */
[----:B---3--:R-:W-:-:S03]  /*7300*/  IADD3 R4, P1, R17, UR18, RZ ;  /* 0x0000001211047c10 */ /* 0x008fc6000ff3e0ff */
[----:B------:R-:W3:Y:S01]  /*7310*/  LDL.LU R17, [R1+0x98] ;  /* 0x0000980001117983 */ /* 0x000ee20000300800 */
[----:B----4-:R-:W-:-:S03]  /*7320*/  IADD3.X R5, R16, UR19, RZ, P1, !PT ;  /* 0x0000001310057c10 */ /* 0x010fc60008ffe4ff */
[----:B------:R-:W4:Y:S04]  /*7330*/  LDL.LU R16, [R1+0x7c] ;  /* 0x00007c0001107983 */ /* 0x000f280000300800 */
[----:B------:R-:W4:Y:S01]  /*7340*/  LDL.LU R14, [R1+0x90] ;  /* 0x00009000010e7983 */ /* 0x000f220000300800 */
[----:B------:R-:W-:Y:S02]  /*7350*/  F2FP.BF16.F32.PACK_AB R24, R24, R41 ;  /* 0x000000291818723e */ /* 0x000fe400000010ff */
[----:B------:R-:W-:Y:S02]  /*7360*/  F2FP.BF16.F32.PACK_AB R25, R25, R57 ;  /* 0x000000391919723e */ /* 0x000fe400000010ff */
[----:B------:R-:W-:Y:S02]  /*7370*/  PRMT R13, R24, 0x7632, R13 ;  /* 0x00007632180d7816 */ /* 0x000fe4000000000d */
[----:B------:R-:W-:Y:S01]  /*7380*/  PRMT R8, R25, 0x7632, R8 ;  /* 0x0000763219087816 */ /* 0x000fe20000000008 */
[----:B------:R-:W-:Y:S01]  /*7390*/  STG.E.U16 desc[UR12][R6.64], R24 ;  /* 0x0000001806007986 */ /* 0x000fe2000c10150c */
[----:B------:R-:W-:-:S02]  /*73a0*/  F2FP.BF16.F32.PACK_AB R22, R22, R42 ;  /* 0x0000002a1616723e */ /* 0x000fc400000010ff */
[----:B------:R-:W-:Y:S01]  /*73b0*/  F2FP.BF16.F32.PACK_AB R23, R23, R60 ;  /* 0x0000003c1717723e */ /* 0x000fe200000010ff */
[----:B------:R-:W-:Y:S04]  /*73c0*/  STG.E.U16 desc[UR12][R6.64+0x2], R13 ;  /* 0x0000020d06007986 */ /* 0x000fe8000c10150c */
[----:B------:R-:W-:Y:S04]  /*73d0*/  STG.E.U16 desc[UR12][R6.64+0x4], R25 ;  /* 0x0000041906007986 */ /* 0x000fe8000c10150c */
[----:B------:R5:W-:Y:S01]  /*73e0*/  STG.E.U16 desc[UR12][R6.64+0x6], R8 ;  /* 0x0000060806007986 */ /* 0x000be2000c10150c */
[----:B------:R-:W-:-:S02]  /*73f0*/  PRMT R3, R22, 0x7632, R3 ;  /* 0x0000763216037816 */ /* 0x000fc40000000003 */
[----:B------:R-:W-:Y:S02]  /*7400*/  PRMT R10, R23, 0x7632, R10 ;  /* 0x00007632170a7816 */ /* 0x000fe4000000000a */
[----:B------:R-:W-:Y:S02]  /*7410*/  F2FP.BF16.F32.PACK_AB R9, R19, R9 ;  /* 0x000000091309723e */ /* 0x000fe400000010ff */
[----:B------:R-:W-:Y:S02]  /*7420*/  F2FP.BF16.F32.PACK_AB R18, R18, R54 ;  /* 0x000000361212723e */ /* 0x000fe400000010ff */
[----:B-----5:R-:W-:Y:S02]  /*7430*/  IADD3 R6, P1, R26, UR18, RZ ;  /* 0x000000121a067c10 */ /* 0x020fe4000ff3e0ff */
[----:B------:R-:W-:Y:S02]  /*7440*/  F2FP.BF16.F32.PACK_AB R11, R59, R11 ;  /* 0x0000000b3b0b723e */ /* 0x000fe400000010ff */
[----:B------:R-:W-:Y:S01]  /*7450*/  IADD3.X R7, R21, UR19, RZ, P1, !PT ;  /* 0x0000001315077c10 */ /* 0x000fe20008ffe4ff */
[----:B------:R-:W-:Y:S01]  /*7460*/  STG.E.U16 desc[UR12][R4.64], R22 ;  /* 0x0000001604007986 */ /* 0x000fe2000c10150c */
[----:B------:R-:W-:-:S03]  /*7470*/  PRMT R13, R18, 0x7632, R13 ;  /* 0x00007632120d7816 */ /* 0x000fc6000000000d */
[----:B------:R0:W-:Y:S01]  /*7480*/  STG.E.U16 desc[UR12][R4.64+0x2], R3 ;  /* 0x0000020304007986 */ /* 0x0001e2000c10150c */
[----:B------:R-:W-:-:S03]  /*7490*/  F2FP.BF16.F32.PACK_AB R12, R15, R12 ;  /* 0x0000000c0f0c723e */ /* 0x000fc600000010ff */
[----:B------:R-:W-:Y:S04]  /*74a0*/  STG.E.U16 desc[UR12][R4.64+0x4], R23 ;  /* 0x0000041704007986 */ /* 0x000fe8000c10150c */
[----:B------:R1:W-:Y:S01]  /*74b0*/  STG.E.U16 desc[UR12][R4.64+0x6], R10 ;  /* 0x0000060a04007986 */ /* 0x0003e2000c10150c */
[----:B------:R-:W-:Y:S02]  /*74c0*/  F2FP.BF16.F32.PACK_AB R0, R40, R0 ;  /* 0x000000002800723e */ /* 0x000fe400000010ff */
[----:B0-----:R-:W-:Y:S01]  /*74d0*/  PRMT R3, R9, 0x7632, R3 ;  /* 0x0000763209037816 */ /* 0x001fe20000000003 */
[----:B------:R-:W-:Y:S01]  /*74e0*/  STG.E.U16 desc[UR12][R6.64+0x4], R9 ;  /* 0x0000040906007986 */ /* 0x000fe2000c10150c */
[----:B------:R-:W-:Y:S02]  /*74f0*/  F2FP.BF16.F32.PACK_AB R43, R43, R55 ;  /* 0x000000372b2b723e */ /* 0x000fe400000010ff */
[----:B-1----:R-:W-:Y:S01]  /*7500*/  PRMT R5, R11, 0x7632, R5 ;  /* 0x000076320b057816 */ /* 0x002fe20000000005 */
[----:B------:R-:W-:Y:S04]  /*7510*/  STG.E.U16 desc[UR12][R6.64], R18 ;  /* 0x0000001206007986 */ /* 0x000fe8000c10150c */
[----:B------:R-:W-:Y:S04]  /*7520*/  STG.E.U16 desc[UR12][R6.64+0x2], R13 ;  /* 0x0000020d06007986 */ /* 0x000fe8000c10150c */
[----:B------:R0:W-:Y:S02]  /*7530*/  STG.E.U16 desc[UR12][R6.64+0x6], R3 ;  /* 0x0000060306007986 */ /* 0x0001e4000c10150c */
[----:B0-----:R-:W-:-:S02]  /*7540*/  PRMT R7, R12, 0x7632, R7 ;  /* 0x000076320c077816 */ /* 0x001fc40000000007 */
[----:B------:R-:W-:Y:S02]  /*7550*/  PRMT R3, R0, 0x7632, R3 ;  /* 0x0000763200037816 */ /* 0x000fe40000000003 */
[----:B------:R-:W-:Y:S01]  /*7560*/  PRMT R6, R43, 0x7632, R6 ;  /* 0x000076322b067816 */ /* 0x000fe20000000006 */
[----:B------:R-:W-:Y:S01]  /*7570*/  ULOP3.LUT UR4, UR4, 0x1, URZ, 0x3c, !UPT ;  /* 0x0000000104047892 */ /* 0x000fe2000f8e3c3f */
[----:B------:R-:W-:Y:S01]  /*7580*/  UMOV UR5, UR9 ;  /* 0x0000000900057c82 */ /* 0x000fe20008000000 */
[----:B------:R-:W-:Y:S01]  /*7590*/  UMOV UR10, UR8 ;  /* 0x00000008000a7c82 */ /* 0x000fe20008000000 */
[----:B--2---:R-:W-:-:S04]  /*75a0*/  IADD3 R8, P1, R20, UR18, RZ ;  /* 0x0000001214087c10 */ /* 0x004fc8000ff3e0ff */
[----:B---3--:R-:W-:-:S05]  /*75b0*/  IADD3.X R9, R17, UR19, RZ, P1, !PT ;  /* 0x0000001311097c10 */ /* 0x008fca0008ffe4ff */
[----:B------:R0:W-:Y:S04]  /*75c0*/  STG.E.U16 desc[UR12][R8.64+0x2], R5 ;  /* 0x0000020508007986 */ /* 0x0001e8000c10150c */
[----:B------:R2:W-:Y:S04]  /*75d0*/  STG.E.U16 desc[UR12][R8.64], R11 ;  /* 0x0000000b08007986 */ /* 0x0005e8000c10150c */
[----:B------:R2:W-:Y:S04]  /*75e0*/  STG.E.U16 desc[UR12][R8.64+0x4], R12 ;  /* 0x0000040c08007986 */ /* 0x0005e8000c10150c */
[----:B------:R2:W-:Y:S01]  /*75f0*/  STG.E.U16 desc[UR12][R8.64+0x6], R7 ;  /* 0x0000060708007986 */ /* 0x0005e2000c10150c */
[----:B----4-:R-:W-:-:S04]  /*7600*/  IADD3 R4, P1, R16, UR18, RZ ;  /* 0x0000001210047c10 */ /* 0x010fc8000ff3e0ff */
[----:B0-----:R-:W-:-:S05]  /*7610*/  IADD3.X R5, R14, UR19, RZ, P1, !PT ;  /* 0x000000130e057c10 */ /* 0x001fca0008ffe4ff */
[----:B------:R2:W-:Y:S04]  /*7620*/  STG.E.U16 desc[UR12][R4.64], R0 ;  /* 0x0000000004007986 */ /* 0x0005e8000c10150c */
[----:B------:R2:W-:Y:S04]  /*7630*/  STG.E.U16 desc[UR12][R4.64+0x2], R3 ;  /* 0x0000020304007986 */ /* 0x0005e8000c10150c */
[----:B------:R2:W-:Y:S04]  /*7640*/  STG.E.U16 desc[UR12][R4.64+0x4], R43 ;  /* 0x0000042b04007986 */ /* 0x0005e8000c10150c */
[----:B------:R2:W-:Y:S01]  /*7650*/  STG.E.U16 desc[UR12][R4.64+0x6], R6 ;  /* 0x0000060604007986 */ /* 0x0005e2000c10150c */
[----:B------:R-:W-:Y:S05]  /*7660*/  @!P0 BRA `(.L_x_1573) ;  /* 0xffffff8c00b48947 */ /* 0x000fea000383ffff */
.L_x_1561:
        /* <DEDUP_REMOVED lines=10> */
[----:B--2---:R-:W0:Y:S01]  /*7710*/  LDC.64 R8, c[0x0][0x258] ;  /* 0x00009600ff087b82 */ /* 0x004e220000000a00 */
        /* <DEDUP_REMOVED lines=18> */
[----:B------:R-:W-:Y:S02]  /*7840*/  SHF.R.U32.HI R52, RZ, 0x4, R57 ;  /* 0x00000004ff347819 */ /* 0x000fe40000011639 */
[----:B------:R-:W-:Y:S02]  /*7850*/  IADD3.X R2, ~R2, -0x1, R3, P0, P1 ;  /* 0xffffffff02027810 */ /* 0x000fe400007e2503 */
[----:B------:R-:W-:Y:S02]  /*7860*/  SHF.L.U32 R6, R49, 0x1, RZ ;  /* 0x0000000131067819 */ /* 0x000fe400000006ff */
[----:B------:R-:W-:Y:S01]  /*7870*/  IADD3 R53, R52, 0x1e, RZ ;  /* 0x0000001e34357810 */ /* 0x000fe20007ffe0ff */
[----:B------:R-:W-:Y:S01]  /*7880*/  IMAD.WIDE.U32 R4, R2, -0x77777777, RZ ;  /* 0x8888888902047825 */ /* 0x000fe200078e00ff */
[----:B------:R-:W-:-:S02]  /*7890*/  LOP3.LUT R3, R6, 0x1f, R57, 0x78, !PT ;  /* 0x0000001f06037812 */ /* 0x000fc400078e7839 */
[----:B------:R-:W-:Y:S02]  /*78a0*/  LEA R10, R49, UR6, 0x7 ;  /* 0x00000006310a7c11 */ /* 0x000fe4000f8e38ff */
[----:B------:R-:W-:Y:S01]  /*78b0*/  LOP3.LUT R12, RZ, R52, RZ, 0x33, !PT ;  /* 0x00000034ff0c7212 */ /* 0x000fe200078e33ff */
[C---:B------:R-:W-:Y:S01]  /*78c0*/  IMAD.WIDE.U32 R6, P0, R0.reuse, -0x77777778, R4 ;  /* 0x8888888800067825 */ /* 0x040fe20007800004 */
[----:B------:R-:W-:Y:S02]  /*78d0*/  VIMNMX.U32 R11, R53, 0x20, !PT ;  /* 0x00000020350b7848 */ /* 0x000fe40007fe0000 */
[----:B------:R-:W-:Y:S01]  /*78e0*/  LEA R3, R3, R10, 0x2 ;  /* 0x0000000a03037211 */ /* 0x000fe200078e10ff */
[----:B------:R-:W-:Y:S01]  /*78f0*/  IMAD.WIDE.U32 R4, R0, -0x77777777, RZ ;  /* 0x8888888900047825 */ /* 0x000fe200078e00ff */
[----:B------:R-:W-:Y:S02]  /*7900*/  IADD3 R4, R11, R12, RZ ;  /* 0x0000000c0b047210 */ /* 0x000fe40007ffe0ff */
[----:B------:R-:W-:-:S02]  /*7910*/  SHF.L.U32 R10, R57, 0x7, RZ ;  /* 0x00000007390a7819 */ /* 0x000fc400000006ff */
[----:B------:R-:W-:Y:S02]  /*7920*/  IADD3.X R13, RZ, RZ, RZ, P0, !PT ;  /* 0x000000ffff0d7210 */ /* 0x000fe400007fe4ff */
[----:B------:R-:W-:Y:S02]  /*7930*/  IADD3 RZ, P1, R5, R6, RZ ;  /* 0x0000000605ff7210 */ /* 0x000fe40007f3e0ff */
[----:B------:R-:W-:Y:S02]  /*7940*/  MOV R12, R7 ;  /* 0x00000007000c7202 */ /* 0x000fe40000000f00 */
[----:B------:R-:W-:Y:S02]  /*7950*/  LOP3.LUT R10, R10, 0x780, RZ, 0xc0, !PT ;  /* 0x000007800a0a7812 */ /* 0x000fe400078ec0ff */
[----:B------:R-:W-:Y:S01]  /*7960*/  SHF.L.U32 R48, R57, 0x1, RZ ;  /* 0x0000000139307819 */ /* 0x000fe200000006ff */
[----:B------:R-:W-:Y:S01]  /*7970*/  IMAD.WIDE.U32.X R12, R2, -0x77777778, R12, P1 ;  /* 0x88888888020c7825 */ /* 0x000fe200008e040c */
[----:B------:R-:W-:-:S02]  /*7980*/  ISETP.LT.U32.AND P0, PT, R8, 0x7, PT ;  /* 0x000000070800780c */ /* 0x000fc40003f01070 */
[----:B------:R-:W-:Y:S01]  /*7990*/  IADD3 R14, R10, UR6, RZ ;  /* 0x000000060a0e7c10 */ /* 0x000fe2000fffe0ff */
[----:B------:R-:W-:Y:S01]  /*79a0*/  IMAD.WIDE.U32 R10, R4, -0x77777777, RZ ;  /* 0x88888889040a7825 */ /* 0x000fe200078e00ff */
[----:B------:R-:W-:Y:S02]  /*79b0*/  LOP3.LUT R48, R48, 0x1e, RZ, 0xc0, !PT ;  /* 0x0000001e30307812 */ /* 0x000fe400078ec0ff */
[----:B------:R-:W-:Y:S02]  /*79c0*/  IADD3 R54, R52, 0x3c, RZ ;  /* 0x0000003c34367810 */ /* 0x000fe40007ffe0ff */
[----:B------:R-:W-:Y:S02]  /*79d0*/  ISETP.LT.AND.EX P0, PT, R9, RZ, PT, P0 ;  /* 0x000000ff0900720c */ /* 0x000fe40003f01300 */
[----:B------:R-:W-:Y:S02]  /*79e0*/  SHF.R.U64 R45, R12, 0x3, R13 ;  /* 0x000000030c2d7819 */ /* 0x000fe4000000120d */
[----:B------:R-:W-:-:S02]  /*79f0*/  LOP3.LUT R7, R53, R48, RZ, 0x3c, !PT ;  /* 0x0000003035077212 */ /* 0x000fc400078e3cff */
[-C--:B------:R-:W-:Y:S02]  /*7a00*/  LOP3.LUT R5, R52, R48.reuse, RZ, 0x3c, !PT ;  /* 0x0000003034057212 */ /* 0x080fe400078e3cff */
[----:B------:R-:W-:Y:S02]  /*7a10*/  LOP3.LUT R15, R54, R48, RZ, 0x3c, !PT ;  /* 0x00000030360f7212 */ /* 0x000fe400078e3cff */
[----:B------:R-:W-:Y:S02]  /*7a20*/  LEA.HI R44, R11, 0x1, RZ, 0x1c ;  /* 0x000000010b2c7811 */ /* 0x000fe400078fe0ff */
[----:B------:R-:W-:Y:S02]  /*7a30*/  SEL R17, R8, 0x7, P0 ;  /* 0x0000000708117807 */ /* 0x000fe40000000000 */
[----:B------:R-:W-:Y:S02]  /*7a40*/  SEL R16, R9, RZ, P0 ;  /* 0x000000ff09107207 */ /* 0x000fe40000000000 */
        /* <DEDUP_REMOVED lines=18> */
.L_x_1590:
[----:B------:R-:W-:Y:S01]  /*7b70*/  ISETP.GT.U32.AND P0, PT, R17, R49, PT ;  /* 0x000000311100720c */ /* 0x000fe20003f04070 */
[----:B------:R-:W-:Y:S01]  /*7b80*/  BSSY B0, `(.L_x_1574) ;  /* 0x00000a5000007945 */ /* 0x000fe20003800000 */
[----:B01----:R-:W-:Y:S02]  /*7b90*/  CS2R R42, SRZ ;  /* 0x00000000002a7805 */ /* 0x003fe4000001ff00 */
[----:B------:R-:W-:-:S13]  /*7ba0*/  ISETP.GT.AND.EX P0, PT, R16, RZ, PT, P0 ;  /* 0x000000ff1000720c */ /* 0x000fda0003f04300 */
[----:B--234-:R-:W-:Y:S05]  /*7bb0*/  @!P0 BRA `(.L_x_1575) ;  /* 0x0000000800848947 */ /* 0x01cfea0003800000 */
[----:B------:R-:W-:Y:S01]  /*7bc0*/  ISETP.NE.U32.AND P1, PT, R45, RZ, PT ;  /* 0x000000ff2d00720c */ /* 0x000fe20003f25070 */
[----:B------:R-:W-:Y:S01]  /*7bd0*/  BSSY B1, `(.L_x_1576) ;  /* 0x0000022000017945 */ /* 0x000fe20003800000 */
[----:B------:R-:W-:Y:S01]  /*7be0*/  ISETP.GE.U32.AND P0, PT, R0, 0x2d, PT ;  /* 0x0000002d0000780c */ /* 0x000fe20003f06070 */
[----:B------:R-:W-:Y:S01]  /*7bf0*/  HFMA2.MMA R46, -RZ, RZ, 0, 0 ;  /* 0x00000000ff2e7435 */ /* 0x000fe200000001ff */
[----:B------:R-:W-:Y:S02]  /*7c00*/  ISETP.NE.AND.EX P1, PT, RZ, RZ, PT, P1 ;  /* 0x000000ffff00720c */ /* 0x000fe40003f25310 */
[----:B------:R-:W-:Y:S02]  /*7c10*/  CS2R R42, SRZ ;  /* 0x00000000002a7805 */ /* 0x000fe4000001ff00 */
[----:B------:R-:W-:Y:S02]  /*7c20*/  IADD3 R18, P2, R56, R8, RZ ;  /* 0x0000000838127210 */ /* 0x000fe40007f5e0ff */
[----:B------:R-:W-:-:S02]  /*7c30*/  ISETP.GE.U32.AND.EX P0, PT, R2, RZ, PT, P0 ;  /* 0x000000ff0200720c */ /* 0x000fc40003f06100 */
[----:B------:R-:W-:Y:S02]  /*7c40*/  MOV R47, R49 ;  /* 0x00000031002f7202 */ /* 0x000fe40000000f00 */
        /* <DEDUP_REMOVED lines=26> */
.L_x_1577:
[----:B------:R-:W-:Y:S05]  /*7df0*/  BSYNC B1 ;  /* 0x0000000000017941 */ /* 0x000fea0003800000 */
.L_x_1576:
        /* <DEDUP_REMOVED lines=18> */
.L_x_1580:
        /* <DEDUP_REMOVED lines=40> */
[----:B------:R-:W-:Y:S02]  /*81a0*/  FADD.FTZ R58, R58, R31 ;  /* 0x0000001f3a3a7221 */ /* 0x000fe40000010000 */
        /* <DEDUP_REMOVED lines=14> */
.L_x_1579:
[----:B------:R-:W-:Y:S05]  /*8290*/  BSYNC B1 ;  /* 0x0000000000017941 */ /* 0x000fea0003800000 */
.L_x_1578:
        /* <DEDUP_REMOVED lines=35> */
.L_x_1582:
[----:B------:R-:W-:Y:S05]  /*84d0*/  BSYNC B1 ;  /* 0x0000000000017941 */ /* 0x000fea0003800000 */
.L_x_1581:
        /* <DEDUP_REMOVED lines=15> */
.L_x_1575:
[----:B------:R-:W-:Y:S05]  /*85d0*/  BSYNC B0 ;  /* 0x0000000000007941 */ /* 0x000fea0003800000 */
.L_x_1574:
        /* <DEDUP_REMOVED lines=15> */
[----:B------:R-:W-:Y:S02]  /*86d0*/  MOV R25, 0xffff ;  /* 0x0000ffff00197802 */ /* 0x000fe40000000f00 */
[----:B------:R-:W-:Y:S02]  /*86e0*/  MOV R24, 0xffff ;  /* 0x0000ffff00187802 */ /* 0x000fe40000000f00 */
[----:B------:R-:W-:Y:S01]  /*86f0*/  MOV R26, 0xffff ;  /* 0x0000ffff001a7802 */ /* 0x000fe20000000f00 */
[----:B--2---:R-:W2:Y:S01]  /*8700*/  SHFL.BFLY PT, R21, R18, 0x8, 0x101f ;  /* 0x0d101f0012157f89 */ /* 0x004ea200000e0000 */
[----:B------:R-:W-:Y:S02]  /*8710*/  MOV R27, 0xffff ;  /* 0x0000ffff001b7802 */ /* 0x000fe40000000f00 */
[----:B------:R-:W-:Y:S01]  /*8720*/  MOV R29, 0xffff ;  /* 0x0000ffff001d7802 */ /* 0x000fe20000000f00 */
[----:B---3--:R-:W3:Y:S01]  /*8730*/  SHFL.BFLY PT, R20, R19, 0x8, 0x101f ;  /* 0x0d101f0013147f89 */ /* 0x008ee200000e0000 */
[----:B------:R-:W-:Y:S01]  /*8740*/  MOV R28, 0xffff ;  /* 0x0000ffff001c7802 */ /* 0x000fe20000000f00 */
[----:B--2---:R-:W-:Y:S01]  /*8750*/  FADD.FTZ R21, R21, R18 ;  /* 0x0000001215157221 */ /* 0x004fe20000010000 */
[----:B------:R-:W-:Y:S01]  /*8760*/  MOV R18, 0xffff ;  /* 0x0000ffff00127802 */ /* 0x000fe20000000f00 */
[----:B---3--:R-:W-:-:S03]  /*8770*/  FADD.FTZ R20, R20, R19 ;  /* 0x0000001314147221 */ /* 0x008fc60000010000 */
        /* <DEDUP_REMOVED lines=12> */
.L_x_1599:
        /* <DEDUP_REMOVED lines=19> */
[----:B------:R-:W-:Y:S02]  /*8970*/  MOV R29, 0xffff ;  /* 0x0000ffff001d7802 */ /* 0x000fe40000000f00 */
[----:B------:R-:W-:Y:S02]  /*8980*/  MOV R28, 0xffff ;  /* 0x0000ffff001c7802 */ /* 0x000fe40000000f00 */
[----:B------:R-:W-:Y:S01]  /*8990*/  MOV R30, 0xffff ;  /* 0x0000ffff001e7802 */ /* 0x000fe20000000f00 */
[----:B---3--:R-:W3:Y:S01]  /*89a0*/  SHFL.BFLY PT, R25, R22, 0x8, 0x101f ;  /* 0x0d101f0016197f89 */ /* 0x008ee200000e0000 */
[----:B------:R-:W-:Y:S02]  /*89b0*/  MOV R31, 0xffff ;  /* 0x0000ffff001f7802 */ /* 0x000fe40000000f00 */
[----:B------:R-:W-:Y:S01]  /*89c0*/  MOV R33, 0xffff ;  /* 0x0000ffff00217802 */ /* 0x000fe20000000f00 */
[----:B----4-:R-:W4:Y:S01]  /*89d0*/  SHFL.BFLY PT, R24, R23, 0x8, 0x101f ;  /* 0x0d101f0017187f89 */ /* 0x010f2200000e0000 */
[----:B------:R-:W-:-:S02]  /*89e0*/  MOV R32, 0xffff ;  /* 0x0000ffff00207802 */ /* 0x000fc40000000f00 */
        /* <DEDUP_REMOVED lines=15> */
.L_x_1609:
        /* <DEDUP_REMOVED lines=36> */
.L_x_1619:
[----:B0-----:R-:W-:Y:S01]  /*8d20*/  FADD.FTZ R23, R22, R38 ;  /* 0x0000002616177221 */ /* 0x001fe20000010000 */
[----:B------:R-:W-:Y:S02]  /*8d30*/  @!P1 F2FP.BF16.F32.PACK_AB R22, RZ, R28 ;  /* 0x0000001cff16923e */ /* 0x000fe400000010ff */
[----:B------:R-:W-:Y:S02]  /*8d40*/  MOV R31, R55 ;  /* 0x00000037001f7202 */ /* 0x000fe40000000f00 */
[----:B------:R-:W-:Y:S01]  /*8d50*/  @!P1 F2FP.BF16.F32.PACK_AB R23, RZ, R23 ;  /* 0x00000017ff17923e */ /* 0x000fe200000010ff */
[----:B------:R4:W-:Y:S04]  /*8d60*/  @!P1 STG.E.U16 desc[UR12][R18.64+0x78], R22 ;  /* 0x0000781612009986 */ /* 0x0009e8000c10150c */
[----:B------:R4:W-:Y:S02]  /*8d70*/  @!P1 STG.E.U16 desc[UR12][R20.64+0x78], R23 ;  /* 0x0000781714009986 */ /* 0x0009e4000c10150c */
.L_x_1585:
[----:B------:R-:W-:Y:S05]  /*8d80*/  BSYNC B0 ;  /* 0x0000000000007941 */ /* 0x000fea0003800000 */
.L_x_1584:
        /* <DEDUP_REMOVED lines=12> */
[----:B------:R-:W-:Y:S02]  /*8e50*/  @P0 IADD3 R21, R31, 0x1e, RZ ;  /* 0x0000001e1f150810 */ /* 0x000fe40007ffe0ff */
[----:B------:R-:W-:Y:S02]  /*8e60*/  CS2R R24, SRZ ;  /* 0x0000000000187805 */ /* 0x000fe4000001ff00 */
[----:B--2---:R-:W-:Y:S02]  /*8e70*/  @P0 LEA R18, R9, UR6, 0x7 ;  /* 0x0000000609120c11 */ /* 0x004fe4000f8e38ff */
[----:B------:R-:W-:Y:S02]  /*8e80*/  @P0 LOP3.LUT R21, R21, R48, RZ, 0x3c, !PT ;  /* 0x0000003015150212 */ /* 0x000fe400078e3cff */
[----:B------:R-:W-:Y:S02]  /*8e90*/  @P0 IADD3 R23, R31, 0x3c, RZ ;  /* 0x0000003c1f170810 */ /* 0x000fe40007ffe0ff */
[----:B------:R-:W-:-:S02]  /*8ea0*/  @P0 LEA R21, R21, R18, 0x2 ;  /* 0x0000001215150211 */ /* 0x000fc400078e10ff */
[----:B------:R-:W-:Y:S02]  /*8eb0*/  @P0 LEA R28, R9, UR6, 0x7 ;  /* 0x00000006091c0c11 */ /* 0x000fe4000f8e38ff */
[----:B------:R-:W-:Y:S01]  /*8ec0*/  @P0 LOP3.LUT R23, R23, R48, RZ, 0x3c, !PT ;  /* 0x0000003017170212 */ /* 0x000fe200078e3cff */
[----:B------:R-:W2:Y:S01]  /*8ed0*/  @P0 LDS R20, [R21] ;  /* 0x0000000015140984 */ /* 0x000ea20000000800 */
[----:B------:R-:W-:Y:S02]  /*8ee0*/  @P0 IADD3 R41, R31, 0x5a, RZ ;  /* 0x0000005a1f290810 */ /* 0x000fe40007ffe0ff */
[----:B------:R-:W-:Y:S01]  /*8ef0*/  @P0 LEA R28, R23, R28, 0x2 ;  /* 0x0000001c171c0211 */ /* 0x000fe200078e10ff */
[----:B------:R-:W5:Y:S01]  /*8f00*/  @P0 LDS R34, [R21+0x780] ;  /* 0x0007800015220984 */ /* 0x000f620000000800 */
[----:B0-----:R-:W-:Y:S02]  /*8f10*/  @P0 LEA R42, R9, UR6, 0x7 ;  /* 0x00000006092a0c11 */ /* 0x001fe4000f8e38ff */
[----:B------:R-:W-:Y:S01]  /*8f20*/  @P0 LOP3.LUT R41, R41, R48, RZ, 0x3c, !PT ;  /* 0x0000003029290212 */ /* 0x000fe200078e3cff */
[----:B------:R-:W-:Y:S01]  /*8f30*/  @P0 LDS R18, [R28] ;  /* 0x000000001c120984 */ /* 0x000fe20000000800 */
[----:B------:R-:W-:-:S02]  /*8f40*/  MOV R23, RZ ;  /* 0x000000ff00177202 */ /* 0x000fc40000000f00 */
[----:B------:R-:W-:Y:S01]  /*8f50*/  @P0 LEA R42, R41, R42, 0x2 ;  /* 0x0000002a292a0211 */ /* 0x000fe200078e10ff */
[----:B------:R0:W-:Y:S01]  /*8f60*/  @P0 LDS R46, [R28+0x780] ;  /* 0x000780001c2e0984 */ /* 0x0001e20000000800 */
[----:B------:R-:W-:Y:S02]  /*8f70*/  MOV R33, 0xffff ;  /* 0x0000ffff00217802 */ /* 0x000fe40000000f00 */
[----:B------:R-:W-:Y:S01]  /*8f80*/  MOV R32, 0xffff ;  /* 0x0000ffff00207802 */ /* 0x000fe20000000f00 */
[----:B------:R-:W-:Y:S01]  /*8f90*/  @P0 LDS R21, [R42] ;  /* 0x000000002a150984 */ /* 0x000fe20000000800 */
[----:B------:R-:W-:Y:S02]  /*8fa0*/  MOV R26, RZ ;  /* 0x000000ff001a7202 */ /* 0x000fe40000000f00 */
[----:B------:R-:W-:Y:S01]  /*8fb0*/  MOV R35, 0xffff ;  /* 0x0000ffff00237802 */ /* 0x000fe20000000f00 */
[----:B----4-:R-:W4:Y:S01]  /*8fc0*/  SHFL.BFLY PT, R38, R22, 0x8, 0x101f ;  /* 0x0d101f0016267f89 */ /* 0x010f2200000e0000 */
[----:B0-----:R-:W-:-:S02]  /*8fd0*/  MOV R28, 0xffff ;  /* 0x0000ffff001c7802 */ /* 0x001fc40000000f00 */
[----:B------:R-:W-:Y:S02]  /*8fe0*/  MOV R30, 0xffff ;  /* 0x0000ffff001e7802 */ /* 0x000fe40000000f00 */
[----:B------:R-:W-:Y:S02]  /*8ff0*/  MOV R43, 0xffff ;  /* 0x0000ffff002b7802 */ /* 0x000fe40000000f00 */
[----:B------:R-:W-:Y:S02]  /*9000*/  MOV R36, 0xffff ;  /* 0x0000ffff00247802 */ /* 0x000fe40000000f00 */
[----:B------:R-:W-:Y:S02]  /*9010*/  IADD3 R31, R31, R8, RZ ;  /* 0x000000081f1f7210 */ /* 0x000fe40007ffe0ff */
[----:B--2---:R-:W-:Y:S02]  /*9020*/  @P0 MOV R23, R20 ;  /* 0x0000001400170202 */ /* 0x004fe40000000f00 */
[----:B------:R-:W-:Y:S01]  /*9030*/  @P0 LDS R20, [R42+0x780] ;  /* 0x000780002a140984 */ /* 0x000fe20000000800 */
[----:B-----5:R-:W-:Y:S01]  /*9040*/  @P0 MOV R26, R34 ;  /* 0x00000022001a0202 */ /* 0x020fe20000000f00 */
[----:B----4-:R-:W-:-:S02]  /*9050*/  FADD.FTZ R29, R38, R22 ;  /* 0x00000016261d7221 */ /* 0x010fc40000010000 */
[----:B------:R-:W0:Y:S01]  /*9060*/  SHFL.BFLY PT, R40, R23, 0x8, 0x101f ;  /* 0x0d101f0017287f89 */ /* 0x000e2200000e0000 */
[----:B------:R-:W-:Y:S02]  /*9070*/  MOV R38, 0xffff ;  /* 0x0000ffff00267802 */ /* 0x000fe40000000f00 */
[----:B------:R-:W-:Y:S01]  /*9080*/  @P0 MOV R25, R18 ;  /* 0x0000001200190202 */ /* 0x000fe20000000f00 */
[----:B------:R-:W2:Y:S01]  /*9090*/  SHFL.BFLY PT, R41, R26, 0x8, 0x101f ;  /* 0x0d101f001a297f89 */ /* 0x000ea200000e0000 */
[----:B------:R-:W-:Y:S02]  /*90a0*/  MOV R34, 0xffff ;  /* 0x0000ffff00227802 */ /* 0x000fe40000000f00 */
[----:B------:R-:W-:Y:S01]  /*90b0*/  @P0 MOV R24, R46 ;  /* 0x0000002e00180202 */ /* 0x000fe20000000f00 */
        /* <DEDUP_REMOVED lines=14> */
[----:B------:R-:W0:Y:S01]  /*91a0*/  SHFL.BFLY PT, R24, R27, 0x4, 0x101f ;  /* 0x0c901f001b187f89 */ /* 0x000e2200000e0000 */
[----:B------:R-:W-:Y:S01]  /*91b0*/  MOV R43, 0xffff ;  /* 0x0000ffff002b7802 */ /* 0x000fe20000000f00 */
[----:B-1----:R-:W-:Y:S01]  /*91c0*/  FADD.FTZ R28, R29, R28 ;  /* 0x0000001c1d1c7221 */ /* 0x002fe20000010000 */
[----:B------:R-:W-:Y:S01]  /*91d0*/  MOV R29, 0xffff ;  /* 0x0000ffff001d7802 */ /* 0x000fe20000000f00 */
[----:B------:R-:W1:Y:S01]  /*91e0*/  SHFL.BFLY PT, R42, R41, 0x4, 0x101f ;  /* 0x0c901f00292a7f89 */ /* 0x000e6200000e0000 */
[----:B------:R-:W-:-:S03]  /*91f0*/  ISETP.NE.AND P0, PT, R9, RZ, PT ;  /* 0x000000ff0900720c */ /* 0x000fc60003f05270 */
        /* <DEDUP_REMOVED lines=19> */
[----:B------:R-:W-:Y:S02]  /*9330*/  MOV R23, 0xffff ;  /* 0x0000ffff00177802 */ /* 0x000fe40000000f00 */
        /* <DEDUP_REMOVED lines=15> */
[----:B------:R-:W-:Y:S02]  /*9430*/  MOV R22, 0xffff ;  /* 0x0000ffff00167802 */ /* 0x000fe40000000f00 */
        /* <DEDUP_REMOVED lines=17> */
[----:B------:R-:W-:Y:S01]  /*9550*/  MOV R29, 0xffff ;  /* 0x0000ffff001d7802 */ /* 0x000fe20000000f00 */
        /* <DEDUP_REMOVED lines=25> */
.L_x_1653:
[----:B--2---:R-:W-:Y:S01]  /*96f0*/  FADD.FTZ R23, R42, R38 ;  /* 0x000000262a177221 */ /* 0x004fe20000010000 */
[----:B------:R-:W-:-:S04]  /*9700*/  @!P0 F2FP.BF16.F32.PACK_AB R22, RZ, R22 ;  /* 0x00000016ff16823e */ /* 0x000fc800000010ff */
[----:B------:R-:W-:Y:S01]  /*9710*/  @!P0 F2FP.BF16.F32.PACK_AB R23, RZ, R23 ;  /* 0x00000017ff17823e */ /* 0x000fe200000010ff */
[----:B------:R0:W-:Y:S04]  /*9720*/  @!P0 STG.E.U16 desc[UR12][R18.64+0xb4], R22 ;  /* 0x0000b41612008986 */ /* 0x0001e8000c10150c */
[----:B------:R0:W-:Y:S02]  /*9730*/  @!P0 STG.E.U16 desc[UR12][R20.64+0xb4], R23 ;  /* 0x0000b41714008986 */ /* 0x0001e4000c10150c */
.L_x_1583:
[----:B------:R-:W-:Y:S05]  /*9740*/  WARPSYNC.ALL ;  /* 0x0000000000007948 */ /* 0x000fea0003800000 */
[----:B------:R-:W-:Y:S01]  /*9750*/  IADD3 R8, R8, 0xe00, RZ ;  /* 0x00000e0008087810 */ /* 0x000fe20007ffe0ff */
[----:B------:R-:W-:Y:S03]  /*9760*/  BAR.SYNC.DEFER_BLOCKING 0x0 ;  /* 0x0000000000007b1d */ /* 0x000fe60000010000 */
[----:B------:R-:W-:-:S13]  /*9770*/  ISETP.GE.AND P0, PT, R8, UR9, PT ;  /* 0x0000000908007c0c */ /* 0x000fda000bf06270 */
[----:B------:R-:W-:Y:S05]  /*9780*/  @!P0 BRA `(.L_x_1590) ;  /* 0xffffffe000f88947 */ /* 0x000fea000383ffff */
[----:B------:R-:W-:Y:S05]  /*9790*/  EXIT ;  /* 0x000000000000794d */ /* 0x000fea0003800000 */
.L_x_1586:
[----:B------:R-:W-:Y:S01]  /*97a0*/  HFMA2.MMA R32, -RZ, RZ, 0, 4.76837158203125e-07 ;  /* 0x00000008ff207435 */ /* 0x000fe200000001ff */
[----:B--2---:R-:W-:Y:S02]  /*97b0*/  MOV R35, R18 ;  /* 0x0000001200237202 */ /* 0x004fe40000000f00 */
[----:B------:R-:W-:Y:S02]  /*97c0*/  MOV R33, 0x101f ;  /* 0x0000101f00217802 */ /* 0x000fe40000000f00 */
[----:B------:R-:W-:-:S07]  /*97d0*/  MOV R30, 0xffff ;  /* 0x0000ffff001e7802 */ /* 0x000fce0000000f00 */
[----:B01-3--:R-:W-:Y:S05]  /*97e0*/  WARPSYNC.COLLECTIVE R30, `(.L_x_1591) ;  /* 0x000000001e087348 */ /* 0x00bfea0003c00000 */
[----:B------:R2:W4:Y:S02]  /*97f0*/  SHFL.BFLY P2, R38, R35, R32, R33 ;  /* 0x0c00002023267389 */ /* 0x0005240000040021 */
[----:B01234-:R-:W-:Y:S01]  /*9800*/  ENDCOLLECTIVE ;  /* 0x000000000000791b */ /* 0x01ffe20003800000 */
.L_x_1591:
[----:B------:R-:W-:Y:S02]  /*9810*/  MOV R35, R19 ;  /* 0x0000001300237202 */ /* 0x000fe40000000f00 */
[----:B------:R-:W-:-:S07]  /*9820*/  MOV R21, R38 ;  /* 0x0000002600157202 */ /* 0x000fce0000000f00 */
[----:B------:R-:W-:Y:S05]  /*9830*/  WARPSYNC.COLLECTIVE R30, `(.L_x_1592) ;  /* 0x000000001e087348 */ /* 0x000fea0003c00000 */
[----:B------:R0:W1:Y:S02]  /*9840*/  SHFL.BFLY P2, R38, R35, R32, R33 ;  /* 0x0c00002023267389 */ /* 0x0000640000040021 */
[----:B01----:R-:W-:Y:S01]  /*9850*/  ENDCOLLECTIVE ;  /* 0x000000000000791b */ /* 0x003fe20003800000 */
.L_x_1592:
[----:B------:R-:W-:Y:S01]  /*9860*/  FADD.FTZ R21, R21, R18 ;  /* 0x0000001215157221 */ /* 0x000fe20000010000 */
[----:B------:R-:W-:-:S04]  /*9870*/  HFMA2.MMA R32, -RZ, RZ, 0, 2.384185791015625e-07 ;  /* 0x00000004ff207435 */ /* 0x000fc800000001ff */
[----:B------:R-:W-:Y:S02]  /*9880*/  MOV R35, R21 ;  /* 0x0000001500237202 */ /* 0x000fe40000000f00 */
[----:B------:R-:W-:-:S07]  /*9890*/  MOV R20, R38 ;  /* 0x0000002600147202 */ /* 0x000fce0000000f00 */
[----:B------:R-:W-:Y:S05]  /*98a0*/  WARPSYNC.COLLECTIVE R30, `(.L_x_1593) ;  /* 0x000000001e087348 */ /* 0x000fea0003c00000 */
[----:B------:R0:W1:Y:S02]  /*98b0*/  SHFL.BFLY P2, R38, R35, R32, R33 ;  /* 0x0c00002023267389 */ /* 0x0000640000040021 */
[----:B01----:R-:W-:Y:S01]  /*98c0*/  ENDCOLLECTIVE ;  /* 0x000000000000791b */ /* 0x003fe20003800000 */
.L_x_1593:
[----:B------:R-:W-:-:S05]  /*98d0*/  FADD.FTZ R20, R20, R19 ;  /* 0x0000001314147221 */ /* 0x000fca0000010000 */
[----:B------:R-:W-:Y:S02]  /*98e0*/  MOV R35, R20 ;  /* 0x0000001400237202 */ /* 0x000fe40000000f00 */
[----:B------:R-:W-:-:S07]  /*98f0*/  MOV R22, R38 ;  /* 0x0000002600167202 */ /* 0x000fce0000000f00 */
[----:B------:R-:W-:Y:S05]  /*9900*/  WARPSYNC.COLLECTIVE R30, `(.L_x_1594) ;  /* 0x000000001e087348 */ /* 0x000fea0003c00000 */
[----:B------:R0:W1:Y:S02]  /*9910*/  SHFL.BFLY P2, R38, R35, R32, R33 ;  /* 0x0c00002023267389 */ /* 0x0000640000040021 */
[----:B01----:R-:W-:Y:S01]  /*9920*/  ENDCOLLECTIVE ;  /* 0x000000000000791b */ /* 0x003fe20003800000 */
.L_x_1594:
[----:B------:R-:W-:Y:S01]  /*9930*/  FADD.FTZ R22, R21, R22 ;  /* 0x0000001615167221 */ /* 0x000fe20000010000 */
[----:B------:R-:W-:-:S04]  /*9940*/  HFMA2.MMA R32, -RZ, RZ, 0, 1.1920928955078125e-07 ;  /* 0x00000002ff207435 */ /* 0x000fc800000001ff */
[----:B------:R-:W-:Y:S02]  /*9950*/  MOV R35, R22 ;  /* 0x0000001600237202 */ /* 0x000fe40000000f00 */
[----:B------:R-:W-:-:S07]  /*9960*/  MOV R23, R38 ;  /* 0x0000002600177202 */ /* 0x000fce0000000f00 */
[----:B------:R-:W-:Y:S05]  /*9970*/  WARPSYNC.COLLECTIVE R30, `(.L_x_1595) ;  /* 0x000000001e087348 */ /* 0x000fea0003c00000 */
[----:B------:R0:W1:Y:S02]  /*9980*/  SHFL.BFLY P2, R38, R35, R32, R33 ;  /* 0x0c00002023267389 */ /* 0x0000640000040021 */
[----:B01----:R-:W-:Y:S01]  /*9990*/  ENDCOLLECTIVE ;  /* 0x000000000000791b */ /* 0x003fe20003800000 */
.L_x_1595:
[----:B------:R-:W-:-:S05]  /*99a0*/  FADD.FTZ R23, R20, R23 ;  /* 0x0000001714177221 */ /* 0x000fca0000010000 */
[----:B------:R-:W-:Y:S02]  /*99b0*/  MOV R35, R23 ;  /* 0x0000001700237202 */ /* 0x000fe40000000f00 */
[----:B------:R-:W-:-:S07]  /*99c0*/  MOV R25, R38 ;  /* 0x0000002600197202 */ /* 0x000fce0000000f00 */
[----:B------:R-:W-:Y:S05]  /*99d0*/  WARPSYNC.COLLECTIVE R30, `(.L_x_1596) ;  /* 0x000000001e087348 */ /* 0x000fea0003c00000 */
[----:B------:R0:W1:Y:S02]  /*99e0*/  SHFL.BFLY P2, R38, R35, R32, R33 ;  /* 0x0c00002023267389 */ /* 0x0000640000040021 */
[----:B01----:R-:W-:Y:S01]  /*99f0*/  ENDCOLLECTIVE ;  /* 0x000000000000791b */ /* 0x003fe20003800000 */
.L_x_1596:
[----:B------:R-:W-:Y:S01]  /*9a00*/  FADD.FTZ R25, R22, R25 ;  /* 0x0000001916197221 */ /* 0x000fe20000010000 */
[----:B------:R-:W-:-:S04]  /*9a10*/  HFMA2.MMA R32, -RZ, RZ, 0, 5.9604644775390625e-08 ;  /* 0x00000001ff207435 */ /* 0x000fc800000001ff */
[----:B------:R-:W-:Y:S02]  /*9a20*/  MOV R35, R25 ;  /* 0x0000001900237202 */ /* 0x000fe40000000f00 */
[----:B------:R-:W-:-:S07]  /*9a30*/  MOV R18, R38 ;  /* 0x0000002600127202 */ /* 0x000fce0000000f00 */
[----:B------:R-:W-:Y:S05]  /*9a40*/  WARPSYNC.COLLECTIVE R30, `(.L_x_1597) ;  /* 0x000000001e087348 */ /* 0x000fea0003c00000 */
[----:B------:R0:W1:Y:S02]  /*9a50*/  SHFL.BFLY P2, R38, R35, R32, R33 ;  /* 0x0c00002023267389 */ /* 0x0000640000040021 */
[----:B01----:R-:W-:Y:S01]  /*9a60*/  ENDCOLLECTIVE ;  /* 0x000000000000791b */ /* 0x003fe20003800000 */
.L_x_1597:
[----:B------:R-:W-:-:S05]  /*9a70*/  FADD.FTZ R24, R23, R18 ;  /* 0x0000001217187221 */ /* 0x000fca0000010000 */
[----:B------:R-:W-:Y:S02]  /*9a80*/  MOV R35, R24 ;  /* 0x0000001800237202 */ /* 0x000fe40000000f00 */
[----:B------:R-:W-:-:S07]  /*9a90*/  MOV R26, R38 ;  /* 0x00000026001a7202 */ /* 0x000fce0000000f00 */
[----:B------:R-:W-:Y:S05]  /*9aa0*/  WARPSYNC.COLLECTIVE R30, `(.L_x_1598) ;  /* 0x000000001e087348 */ /* 0x000fea0003c00000 */
[----:B------:R0:W1:Y:S02]  /*9ab0*/  SHFL.BFLY P2, R38, R35, R32, R33 ;  /* 0x0c00002023267389 */ /* 0x0000640000040021 */
[----:B01----:R-:W-:Y:S01]  /*9ac0*/  ENDCOLLECTIVE ;  /* 0x000000000000791b */ /* 0x003fe20003800000 */
.L_x_1598:
[----:B------:R-:W-:Y:S01]  /*9ad0*/  FADD.FTZ R26, R25, R26 ;  /* 0x0000001a191a7221 */ /* 0x000fe20000010000 */
[----:B------:R-:W-:Y:S06]  /*9ae0*/  BRA `(.L_x_1599) ;  /* 0xffffffec00547947 */ /* 0x000fec000383ffff */
.L_x_1587:
[----:B------:R-:W-:Y:S01]  /*9af0*/  HFMA2.MMA R32, -RZ, RZ, 0, 4.76837158203125e-07 ;  /* 0x00000008ff207435 */ /* 0x000fe200000001ff */
[----:B------:R-:W-:Y:S01]  /*9b00*/  BSSY B1, `(.L_x_1600) ;  /* 0x0000007000017945 */ /* 0x000fe20003800000 */
[----:B---3--:R-:W-:Y:S02]  /*9b10*/  MOV R35, R22 ;  /* 0x0000001600237202 */ /* 0x008fe40000000f00 */
[----:B------:R-:W-:Y:S02]  /*9b20*/  MOV R33, 0x101f ;  /* 0x0000101f00217802 */ /* 0x000fe40000000f00 */
[----:B------:R-:W-:-:S07]  /*9b30*/  MOV R30, 0xffff ;  /* 0x0000ffff001e7802 */ /* 0x000fce0000000f00 */
[----:B012-4-:R-:W-:Y:S05]  /*9b40*/  WARPSYNC.COLLECTIVE R30, `(.L_x_1601) ;  /* 0x000000001e087348 */ /* 0x017fea0003c00000 */
[----:B------:R3:W0:Y:S02]  /*9b50*/  SHFL.BFLY P2, R38, R35, R32, R33 ;  /* 0x0c00002023267389 */ /* 0x0006240000040021 */
[----:B01234-:R-:W-:Y:S01]  /*9b60*/  ENDCOLLECTIVE ;  /* 0x000000000000791b */ /* 0x01ffe20003800000 */
.L_x_1601:
[----:B------:R-:W-:Y:S05]  /*9b70*/  BSYNC B1 ;  /* 0x0000000000017941 */ /* 0x000fea0003800000 */
.L_x_1600:
        /* <DEDUP_REMOVED lines=8> */
.L_x_1602:
[----:B------:R-:W-:Y:S01]  /*9c00*/  FADD.FTZ R25, R25, R22 ;  /* 0x0000001619197221 */ /* 0x000fe20000010000 */
[----:B------:R-:W-:-:S04]  /*9c10*/  HFMA2.MMA R32, -RZ, RZ, 0, 2.384185791015625e-07 ;  /* 0x00000004ff207435 */ /* 0x000fc800000001ff */
[----:B------:R-:W-:Y:S02]  /*9c20*/  MOV R35, R25 ;  /* 0x0000001900237202 */ /* 0x000fe40000000f00 */
[----:B------:R-:W-:-:S07]  /*9c30*/  MOV R24, R38 ;  /* 0x0000002600187202 */ /* 0x000fce0000000f00 */
[----:B------:R-:W-:Y:S05]  /*9c40*/  WARPSYNC.COLLECTIVE R30, `(.L_x_1603) ;  /* 0x000000001e087348 */ /* 0x000fea0003c00000 */
[----:B------:R0:W1:Y:S02]  /*9c50*/  SHFL.BFLY P2, R38, R35, R32, R33 ;  /* 0x0c00002023267389 */ /* 0x0000640000040021 */
[----:B01----:R-:W-:Y:S01]  /*9c60*/  ENDCOLLECTIVE ;  /* 0x000000000000791b */ /* 0x003fe20003800000 */
.L_x_1603:
[----:B------:R-:W-:-:S05]  /*9c70*/  FADD.FTZ R24, R24, R23 ;  /* 0x0000001718187221 */ /* 0x000fca0000010000 */
[----:B------:R-:W-:Y:S02]  /*9c80*/  MOV R35, R24 ;  /* 0x0000001800237202 */ /* 0x000fe40000000f00 */
[----:B------:R-:W-:-:S07]  /*9c90*/  MOV R26, R38 ;  /* 0x00000026001a7202 */ /* 0x000fce0000000f00 */
[----:B------:R-:W-:Y:S05]  /*9ca0*/  WARPSYNC.COLLECTIVE R30, `(.L_x_1604) ;  /* 0x000000001e087348 */ /* 0x000fea0003c00000 */
[----:B------:R0:W1:Y:S02]  /*9cb0*/  SHFL.BFLY P2, R38, R35, R32, R33 ;  /* 0x0c00002023267389 */ /* 0x0000640000040021 */
[----:B01----:R-:W-:Y:S01]  /*9cc0*/  ENDCOLLECTIVE ;  /* 0x000000000000791b */ /* 0x003fe20003800000 */
.L_x_1604:
[----:B------:R-:W-:Y:S01]  /*9cd0*/  FADD.FTZ R26, R25, R26 ;  /* 0x0000001a191a7221 */ /* 0x000fe20000010000 */
[----:B------:R-:W-:-:S04]  /*9ce0*/  HFMA2.MMA R32, -RZ, RZ, 0, 1.1920928955078125e-07 ;  /* 0x00000002ff207435 */ /* 0x000fc800000001ff */
[----:B------:R-:W-:Y:S02]  /*9cf0*/  MOV R35, R26 ;  /* 0x0000001a00237202 */ /* 0x000fe40000000f00 */
[----:B------:R-:W-:-:S07]  /*9d00*/  MOV R27, R38 ;  /* 0x00000026001b7202 */ /* 0x000fce0000000f00 */
[----:B------:R-:W-:Y:S05]  /*9d10*/  WARPSYNC.COLLECTIVE R30, `(.L_x_1605) ;  /* 0x000000001e087348 */ /* 0x000fea0003c00000 */
[----:B------:R0:W1:Y:S02]  /*9d20*/  SHFL.BFLY P2, R38, R35, R32, R33 ;  /* 0x0c00002023267389 */ /* 0x0000640000040021 */
[----:B01----:R-:W-:Y:S01]  /*9d30*/  ENDCOLLECTIVE ;  /* 0x000000000000791b */ /* 0x003fe20003800000 */
.L_x_1605:
[----:B------:R-:W-:-:S05]  /*9d40*/  FADD.FTZ R27, R24, R27 ;  /* 0x0000001b181b7221 */ /* 0x000fca0000010000 */
[----:B------:R-:W-:Y:S02]  /*9d50*/  MOV R35, R27 ;  /* 0x0000001b00237202 */ /* 0x000fe40000000f00 */
[----:B------:R-:W-:-:S07]  /*9d60*/  MOV R29, R38 ;  /* 0x00000026001d7202 */ /* 0x000fce0000000f00 */
[----:B------:R-:W-:Y:S05]  /*9d70*/  WARPSYNC.COLLECTIVE R30, `(.L_x_1606) ;  /* 0x000000001e087348 */ /* 0x000fea0003c00000 */
[----:B------:R0:W1:Y:S02]  /*9d80*/  SHFL.BFLY P2, R38, R35, R32, R33 ;  /* 0x0c00002023267389 */ /* 0x0000640000040021 */
[----:B01----:R-:W-:Y:S01]  /*9d90*/  ENDCOLLECTIVE ;  /* 0x000000000000791b */ /* 0x003fe20003800000 */
.L_x_1606:
[----:B------:R-:W-:Y:S01]  /*9da0*/  FADD.FTZ R29, R26, R29 ;  /* 0x0000001d1a1d7221 */ /* 0x000fe20000010000 */
[----:B------:R-:W-:-:S04]  /*9db0*/  HFMA2.MMA R32, -RZ, RZ, 0, 5.9604644775390625e-08 ;  /* 0x00000001ff207435 */ /* 0x000fc800000001ff */
[----:B------:R-:W-:Y:S02]  /*9dc0*/  MOV R35, R29 ;  /* 0x0000001d00237202 */ /* 0x000fe40000000f00 */
[----:B------:R-:W-:-:S07]  /*9dd0*/  MOV R22, R38 ;  /* 0x0000002600167202 */ /* 0x000fce0000000f00 */
[----:B------:R-:W-:Y:S05]  /*9de0*/  WARPSYNC.COLLECTIVE R30, `(.L_x_1607) ;  /* 0x000000001e087348 */ /* 0x000fea0003c00000 */
[----:B------:R0:W1:Y:S02]  /*9df0*/  SHFL.BFLY P2, R38, R35, R32, R33 ;  /* 0x0c00002023267389 */ /* 0x0000640000040021 */
[----:B01----:R-:W-:Y:S01]  /*9e00*/  ENDCOLLECTIVE ;  /* 0x000000000000791b */ /* 0x003fe20003800000 */
.L_x_1607:
[----:B------:R-:W-:-:S05]  /*9e10*/  FADD.FTZ R22, R27, R22 ;  /* 0x000000161b167221 */ /* 0x000fca0000010000 */
[----:B------:R-:W-:Y:S02]  /*9e20*/  MOV R35, R22 ;  /* 0x0000001600237202 */ /* 0x000fe40000000f00 */
[----:B------:R-:W-:-:S07]  /*9e30*/  MOV R28, R38 ;  /* 0x00000026001c7202 */ /* 0x000fce0000000f00 */
[----:B------:R-:W-:Y:S05]  /*9e40*/  WARPSYNC.COLLECTIVE R30, `(.L_x_1608) ;  /* 0x000000001e087348 */ /* 0x000fea0003c00000 */
[----:B------:R0:W1:Y:S02]  /*9e50*/  SHFL.BFLY P2, R38, R35, R32, R33 ;  /* 0x0c00002023267389 */ /* 0x0000640000040021 */
[----:B01----:R-:W-:Y:S01]  /*9e60*/  ENDCOLLECTIVE ;  /* 0x000000000000791b */ /* 0x003fe20003800000 */
.L_x_1608:
[----:B------:R-:W-:Y:S01]  /*9e70*/  FADD.FTZ R28, R29, R28 ;  /* 0x0000001c1d1c7221 */ /* 0x000fe20000010000 */
[----:B------:R-:W-:Y:S06]  /*9e80*/  BRA `(.L_x_1609) ;  /* 0xffffffec00147947 */ /* 0x000fec000383ffff */
.L_x_1588:
        /* <DEDUP_REMOVED lines=8> */
.L_x_1611:
[----:B------:R-:W-:Y:S05]  /*9f10*/  BSYNC B1 ;  /* 0x0000000000017941 */ /* 0x000fea0003800000 */
.L_x_1610:
        /* <DEDUP_REMOVED lines=8> */
.L_x_1612:
[----:B------:R-:W-:Y:S01]  /*9fa0*/  FADD.FTZ R25, R25, R22 ;  /* 0x0000001619197221 */ /* 0x000fe20000010000 */
[----:B------:R-:W-:-:S04]  /*9fb0*/  HFMA2.MMA R32, -RZ, RZ, 0, 2.384185791015625e-07 ;  /* 0x00000004ff207435 */ /* 0x000fc800000001ff */
[----:B------:R-:W-:Y:S02]  /*9fc0*/  MOV R35, R25 ;  /* 0x0000001900237202 */ /* 0x000fe40000000f00 */
[----:B------:R-:W-:-:S07]  /*9fd0*/  MOV R24, R38 ;  /* 0x0000002600187202 */ /* 0x000fce0000000f00 */
[----:B------:R-:W-:Y:S05]  /*9fe0*/  WARPSYNC.COLLECTIVE R30, `(.L_x_1613) ;  /* 0x000000001e087348 */ /* 0x000fea0003c00000 */
[----:B------:R0:W1:Y:S02]  /*9ff0*/  SHFL.BFLY P2, R38, R35, R32, R33 ;  /* 0x0c00002023267389 */ /* 0x0000640000040021 */
[----:B01----:R-:W-:Y:S01]  /*a000*/  ENDCOLLECTIVE ;  /* 0x000000000000791b */ /* 0x003fe20003800000 */
.L_x_1613:
[----:B------:R-:W-:-:S05]  /*a010*/  FADD.FTZ R24, R24, R23 ;  /* 0x0000001718187221 */ /* 0x000fca0000010000 */
[----:B------:R-:W-:Y:S02]  /*a020*/  MOV R35, R24 ;  /* 0x0000001800237202 */ /* 0x000fe40000000f00 */
[----:B------:R-:W-:-:S07]  /*a030*/  MOV R26, R38 ;  /* 0x00000026001a7202 */ /* 0x000fce0000000f00 */
[----:B------:R-:W-:Y:S05]  /*a040*/  WARPSYNC.COLLECTIVE R30, `(.L_x_1614) ;  /* 0x000000001e087348 */ /* 0x000fea0003c00000 */
[----:B------:R0:W1:Y:S02]  /*a050*/  SHFL.BFLY P2, R38, R35, R32, R33 ;  /* 0x0c00002023267389 */ /* 0x0000640000040021 */
[----:B01----:R-:W-:Y:S01]  /*a060*/  ENDCOLLECTIVE ;  /* 0x000000000000791b */ /* 0x003fe20003800000 */
.L_x_1614:
[----:B------:R-:W-:Y:S01]  /*a070*/  FADD.FTZ R26, R25, R26 ;  /* 0x0000001a191a7221 */ /* 0x000fe20000010000 */
[----:B------:R-:W-:-:S04]  /*a080*/  HFMA2.MMA R32, -RZ, RZ, 0, 1.1920928955078125e-07 ;  /* 0x00000002ff207435 */ /* 0x000fc800000001ff */
[----:B------:R-:W-:Y:S02]  /*a090*/  MOV R35, R26 ;  /* 0x0000001a00237202 */ /* 0x000fe40000000f00 */
[----:B------:R-:W-:-:S07]  /*a0a0*/  MOV R27, R38 ;  /* 0x00000026001b7202 */ /* 0x000fce0000000f00 */
[----:B------:R-:W-:Y:S05]  /*a0b0*/  WARPSYNC.COLLECTIVE R30, `(.L_x_1615) ;  /* 0x000000001e087348 */ /* 0x000fea0003c00000 */
[----:B------:R0:W1:Y:S02]  /*a0c0*/  SHFL.BFLY P2, R38, R35, R32, R33 ;  /* 0x0c00002023267389 */ /* 0x0000640000040021 */
[----:B01----:R-:W-:Y:S01]  /*a0d0*/  ENDCOLLECTIVE ;  /* 0x000000000000791b */ /* 0x003fe20003800000 */
.L_x_1615:
[----:B------:R-:W-:-:S05]  /*a0e0*/  FADD.FTZ R27, R24, R27 ;  /* 0x0000001b181b7221 */ /* 0x000fca0000010000 */
[----:B------:R-:W-:Y:S02]  /*a0f0*/  MOV R35, R27 ;  /* 0x0000001b00237202 */ /* 0x000fe40000000f00 */
[----:B------:R-:W-:-:S07]  /*a100*/  MOV R29, R38 ;  /* 0x00000026001d7202 */ /* 0x000fce0000000f00 */
[----:B------:R-:W-:Y:S05]  /*a110*/  WARPSYNC.COLLECTIVE R30, `(.L_x_1616) ;  /* 0x000000001e087348 */ /* 0x000fea0003c00000 */
[----:B------:R0:W1:Y:S02]  /*a120*/  SHFL.BFLY P2, R38, R35, R32, R33 ;  /* 0x0c00002023267389 */ /* 0x0000640000040021 */
[----:B01----:R-:W-:Y:S01]  /*a130*/  ENDCOLLECTIVE ;  /* 0x000000000000791b */ /* 0x003fe20003800000 */
.L_x_1616:
[----:B------:R-:W-:Y:S01]  /*a140*/  FADD.FTZ R29, R26, R29 ;  /* 0x0000001d1a1d7221 */ /* 0x000fe20000010000 */
[----:B------:R-:W-:-:S04]  /*a150*/  HFMA2.MMA R32, -RZ, RZ, 0, 5.9604644775390625e-08 ;  /* 0x00000001ff207435 */ /* 0x000fc800000001ff */
[----:B------:R-:W-:Y:S02]  /*a160*/  MOV R35, R29 ;  /* 0x0000001d00237202 */ /* 0x000fe40000000f00 */
[----:B------:R-:W-:-:S07]  /*a170*/  MOV R22, R38 ;  /* 0x0000002600167202 */ /* 0x000fce0000000f00 */
[----:B------:R-:W-:Y:S05]  /*a180*/  WARPSYNC.COLLECTIVE R30, `(.L_x_1617) ;  /* 0x000000001e087348 */ /* 0x000fea0003c00000 */
[----:B------:R0:W1:Y:S02]  /*a190*/  SHFL.BFLY P2, R38, R35, R32, R33 ;  /* 0x0c00002023267389 */ /* 0x0000640000040021 */
[----:B01----:R-:W-:Y:S01]  /*a1a0*/  ENDCOLLECTIVE ;  /* 0x000000000000791b */ /* 0x003fe20003800000 */
.L_x_1617:
[----:B------:R-:W-:-:S05]  /*a1b0*/  FADD.FTZ R22, R27, R22 ;  /* 0x000000161b167221 */ /* 0x000fca0000010000 */
[----:B------:R-:W-:Y:S02]  /*a1c0*/  MOV R35, R22 ;  /* 0x0000001600237202 */ /* 0x000fe40000000f00 */
[----:B------:R-:W-:-:S07]  /*a1d0*/  MOV R28, R38 ;  /* 0x00000026001c7202 */ /* 0x000fce0000000f00 */
[----:B------:R-:W-:Y:S05]  /*a1e0*/  WARPSYNC.COLLECTIVE R30, `(.L_x_1618) ;  /* 0x000000001e087348 */ /* 0x000fea0003c00000 */
[----:B------:R0:W1:Y:S02]  /*a1f0*/  SHFL.BFLY P2, R38, R35, R32, R33 ;  /* 0x0c00002023267389 */ /* 0x0000640000040021 */
[----:B01----:R-:W-:Y:S01]  /*a200*/  ENDCOLLECTIVE ;  /* 0x000000000000791b */ /* 0x003fe20003800000 */
.L_x_1618:
[----:B------:R-:W-:Y:S01]  /*a210*/  FADD.FTZ R28, R29, R28 ;  /* 0x0000001c1d1c7221 */ /* 0x000fe20000010000 */
[----:B------:R-:W-:Y:S06]  /*a220*/  BRA `(.L_x_1619) ;  /* 0xffffffe800bc7947 */ /* 0x000fec000383ffff */
.L_x_1589:
[----:B------:R-:W-:Y:S01]  /*a230*/  BSSY B0, `(.L_x_1620) ;  /* 0x0000008000007945 */ /* 0x000fe20003800000 */
[----:B---3--:R-:W-:Y:S02]  /*a240*/  MOV R35, R19 ;  /* 0x0000001300237202 */ /* 0x008fe40000000f00 */
[----:B------:R-:W-:Y:S02]  /*a250*/  MOV R32, 0x8 ;  /* 0x0000000800207802 */ /* 0x000fe40000000f00 */
[----:B------:R-:W-:Y:S02]  /*a260*/  MOV R33, 0x101f ;  /* 0x0000101f00217802 */ /* 0x000fe40000000f00 */
[----:B------:R-:W-:-:S07]  /*a270*/  MOV R30, 0xffff ;  /* 0x0000ffff001e7802 */ /* 0x000fce0000000f00 */
[----:B012-4-:R-:W-:Y:S05]  /*a280*/  WARPSYNC.COLLECTIVE R30, `(.L_x_1621) ;  /* 0x000000001e087348 */ /* 0x017fea0003c00000 */
[----:B------:R3:W0:Y:S02]  /*a290*/  SHFL.BFLY P2, R38, R35, R32, R33 ;  /* 0x0c00002023267389 */ /* 0x0006240000040021 */
[----:B01234-:R-:W-:Y:S01]  /*a2a0*/  ENDCOLLECTIVE ;  /* 0x000000000000791b */ /* 0x01ffe20003800000 */
.L_x_1621:
[----:B------:R-:W-:Y:S05]  /*a2b0*/  BSYNC B0 ;  /* 0x0000000000007941 */ /* 0x000fea0003800000 */
.L_x_1620:
[----:B------:R-:W-:Y:S01]  /*a2c0*/  HFMA2.MMA R32, -RZ, RZ, 0, 4.76837158203125e-07 ;  /* 0x00000008ff207435 */ /* 0x000fe200000001ff */
[----:B------:R-:W-:Y:S01]  /*a2d0*/  MOV R35, R22 ;  /* 0x0000001600237202 */ /* 0x000fe20000000f00 */
[----:B------:R-:W-:Y:S01]  /*a2e0*/  HFMA2.MMA R23, -RZ, RZ, 0, 0 ;  /* 0x00000000ff177435 */ /* 0x000fe200000001ff */
[----:B------:R-:W-:Y:S02]  /*a2f0*/  MOV R33, 0x101f ;  /* 0x0000101f00217802 */ /* 0x000fe40000000f00 */
[----:B------:R-:W-:Y:S02]  /*a300*/  MOV R30, 0xffff ;  /* 0x0000ffff001e7802 */ /* 0x000fe40000000f00 */
[----:B------:R-:W-:Y:S02]  /*a310*/  MOV R18, R38 ;  /* 0x0000002600127202 */ /* 0x000fe40000000f00 */
[----:B------:R-:W-:-:S07]  /*a320*/  @P0 IADD3 R21, R31, 0x1e, RZ ;  /* 0x0000001e1f150810 */ /* 0x000fce0007ffe0ff */
[----:B------:R-:W-:Y:S05]  /*a330*/  WARPSYNC.COLLECTIVE R30, `(.L_x_1622) ;  /* 0x000000001e087348 */ /* 0x000fea0003c00000 */
[----:B------:R0:W1:Y:S02]  /*a340*/  SHFL.BFLY P2, R38, R35, R32, R33 ;  /* 0x0c00002023267389 */ /* 0x0000640000040021 */
[----:B01----:R-:W-:Y:S01]  /*a350*/  ENDCOLLECTIVE ;  /* 0x000000000000791b */ /* 0x003fe20003800000 */
.L_x_1622:
[----:B------:R-:W-:Y:S01]  /*a360*/  MOV R26, RZ ;  /* 0x000000ff001a7202 */ /* 0x000fe20000000f00 */
[----:B------:R-:W-:Y:S01]  /*a370*/  FADD.FTZ R27, R18, R19 ;  /* 0x00000013121b7221 */ /* 0x000fe20000010000 */
[----:B------:R-:W-:Y:S02]  /*a380*/  @P0 LEA R18, R9, UR6, 0x7 ;  /* 0x0000000609120c11 */ /* 0x000fe4000f8e38ff */
[----:B------:R-:W-:-:S04]  /*a390*/  @P0 LOP3.LUT R21, R21, R48, RZ, 0x3c, !PT ;  /* 0x0000003015150212 */ /* 0x000fc800078e3cff */
[----:B------:R-:W-:Y:S01]  /*a3a0*/  @P0 LEA R21, R21, R18, 0x2 ;  /* 0x0000001215150211 */ /* 0x000fe200078e10ff */
[----:B------:R-:W-:Y:S01]  /*a3b0*/  HFMA2.MMA R32, -RZ, RZ, 0, 2.384185791015625e-07 ;  /* 0x00000004ff207435 */ /* 0x000fe200000001ff */
[----:B------:R-:W-:-:S03]  /*a3c0*/  MOV R35, R27 ;  /* 0x0000001b00237202 */ /* 0x000fc60000000f00 */
[----:B------:R0:W1:Y:S04]  /*a3d0*/  @P0 LDS R20, [R21] ;  /* 0x0000000015140984 */ /* 0x0000680000000800 */
[----:B------:R0:W2:Y:S01]  /*a3e0*/  @P0 LDS R34, [R21+0x780] ;  /* 0x0007800015220984 */ /* 0x0000a20000000800 */
[----:B------:R-:W-:-:S07]  /*a3f0*/  FADD.FTZ R29, R38, R22 ;  /* 0x00000016261d7221 */ /* 0x000fce0000010000 */
[----:B012---:R-:W-:Y:S05]  /*a400*/  WARPSYNC.COLLECTIVE R30, `(.L_x_1623) ;  /* 0x000000001e087348 */ /* 0x007fea0003c00000 */
[----:B------:R3:W4:Y:S02]  /*a410*/  SHFL.BFLY P2, R38, R35, R32, R33 ;  /* 0x0c00002023267389 */ /* 0x0007240000040021 */
[----:B01234-:R-:W-:Y:S01]  /*a420*/  ENDCOLLECTIVE ;  /* 0x000000000000791b */ /* 0x01ffe20003800000 */
.L_x_1623:
[----:B------:R-:W-:Y:S02]  /*a430*/  MOV R35, R29 ;  /* 0x0000001d00237202 */ /* 0x000fe40000000f00 */
[----:B------:R-:W-:-:S07]  /*a440*/  MOV R24, R38 ;  /* 0x0000002600187202 */ /* 0x000fce0000000f00 */
[----:B------:R-:W-:Y:S05]  /*a450*/  WARPSYNC.COLLECTIVE R30, `(.L_x_1624) ;  /* 0x000000001e087348 */ /* 0x000fea0003c00000 */
[----:B------:R0:W1:Y:S02]  /*a460*/  SHFL.BFLY P2, R38, R35, R32, R33 ;  /* 0x0c00002023267389 */ /* 0x0000640000040021 */
[----:B01----:R-:W-:Y:S01]  /*a470*/  ENDCOLLECTIVE ;  /* 0x000000000000791b */ /* 0x003fe20003800000 */
.L_x_1624:
        /* <DEDUP_REMOVED lines=9> */
.L_x_1625:
[----:B------:R-:W-:-:S05]  /*a510*/  FADD.FTZ R28, R29, R28 ;  /* 0x0000001c1d1c7221 */ /* 0x000fca0000010000 */
[----:B------:R-:W-:Y:S02]  /*a520*/  MOV R35, R28 ;  /* 0x0000001c00237202 */ /* 0x000fe40000000f00 */
[----:B------:R-:W-:-:S07]  /*a530*/  MOV R39, R38 ;  /* 0x0000002600277202 */ /* 0x000fce0000000f00 */
[----:B------:R-:W-:Y:S05]  /*a540*/  WARPSYNC.COLLECTIVE R30, `(.L_x_1626) ;  /* 0x000000001e087348 */ /* 0x000fea0003c00000 */
[----:B------:R0:W1:Y:S02]  /*a550*/  SHFL.BFLY P2, R38, R35, R32, R33 ;  /* 0x0c00002023267389 */ /* 0x0000640000040021 */
[----:B01----:R-:W-:Y:S01]  /*a560*/  ENDCOLLECTIVE ;  /* 0x000000000000791b */ /* 0x003fe20003800000 */
.L_x_1626:
[----:B------:R-:W-:Y:S01]  /*a570*/  FADD.FTZ R39, R24, R39 ;  /* 0x0000002718277221 */ /* 0x000fe20000010000 */
[----:B------:R-:W-:Y:S01]  /*a580*/  CS2R R24, SRZ ;  /* 0x0000000000187805 */ /* 0x000fe2000001ff00 */
[----:B------:R-:W-:-:S03]  /*a590*/  HFMA2.MMA R32, -RZ, RZ, 0, 5.9604644775390625e-08 ;  /* 0x00000001ff207435 */ /* 0x000fc600000001ff */
[----:B------:R-:W-:Y:S01]  /*a5a0*/  MOV R35, R39 ;  /* 0x0000002700237202 */ /* 0x000fe20000000f00 */
[----:B------:R-:W-:Y:S01]  /*a5b0*/  FADD.FTZ R37, R28, R38 ;  /* 0x000000261c257221 */ /* 0x000fe20000010000 */
[----:B------:R-:W-:-:S07]  /*a5c0*/  @P0 LEA R28, R9, UR6, 0x7 ;  /* 0x00000006091c0c11 */ /* 0x000fce000f8e38ff */
[----:B------:R-:W-:Y:S05]  /*a5d0*/  WARPSYNC.COLLECTIVE R30, `(.L_x_1627) ;  /* 0x000000001e087348 */ /* 0x000fea0003c00000 */
[----:B------:R0:W1:Y:S02]  /*a5e0*/  SHFL.BFLY P2, R38, R35, R32, R33 ;  /* 0x0c00002023267389 */ /* 0x0000640000040021 */
[----:B01----:R-:W-:Y:S01]  /*a5f0*/  ENDCOLLECTIVE ;  /* 0x000000000000791b */ /* 0x003fe20003800000 */
.L_x_1627:
[----:B------:R-:W-:Y:S02]  /*a600*/  MOV R35, R37 ;  /* 0x0000002500237202 */ /* 0x000fe40000000f00 */
[----:B------:R-:W-:-:S07]  /*a610*/  MOV R36, R38 ;  /* 0x0000002600247202 */ /* 0x000fce0000000f00 */
[----:B------:R-:W-:Y:S05]  /*a620*/  WARPSYNC.COLLECTIVE R30, `(.L_x_1628) ;  /* 0x000000001e087348 */ /* 0x000fea0003c00000 */
[----:B------:R0:W1:Y:S02]  /*a630*/  SHFL.BFLY P2, R38, R35, R32, R33 ;  /* 0x0c00002023267389 */ /* 0x0000640000040021 */
[----:B01----:R-:W-:Y:S01]  /*a640*/  ENDCOLLECTIVE ;  /* 0x000000000000791b */ /* 0x003fe20003800000 */
.L_x_1628:
[----:B------:R-:W-:Y:S01]  /*a650*/  FADD.FTZ R36, R39, R36 ;  /* 0x0000002427247221 */ /* 0x000fe20000010000 */
[----:B------:R-:W-:Y:S01]  /*a660*/  HFMA2.MMA R32, -RZ, RZ, 0, 4.76837158203125e-07 ;  /* 0x00000008ff207435 */ /* 0x000fe200000001ff */
[----:B------:R-:W-:Y:S02]  /*a670*/  MOV R35, R23 ;  /* 0x0000001700237202 */ /* 0x000fe40000000f00 */
[----:B------:R-:W-:-:S08]  /*a680*/  MOV R34, R38 ;  /* 0x0000002600227202 */ /* 0x000fd00000000f00 */
[----:B------:R-:W-:Y:S05]  /*a690*/  WARPSYNC.COLLECTIVE R30, `(.L_x_1629) ;  /* 0x000000001e087348 */ /* 0x000fea0003c00000 */
[----:B------:R0:W1:Y:S02]  /*a6a0*/  SHFL.BFLY P2, R38, R35, R32, R33 ;  /* 0x0c00002023267389 */ /* 0x0000640000040021 */
[----:B01----:R-:W-:Y:S01]  /*a6b0*/  ENDCOLLECTIVE ;  /* 0x000000000000791b */ /* 0x003fe20003800000 */
.L_x_1629:
[----:B------:R-:W-:Y:S01]  /*a6c0*/  FADD.FTZ R37, R37, R34 ;  /* 0x0000002225257221 */ /* 0x000fe20000010000 */
[----:B------:R-:W-:Y:S02]  /*a6d0*/  MOV R35, R26 ;  /* 0x0000001a00237202 */ /* 0x000fe40000000f00 */
[----:B------:R-:W-:-:S07]  /*a6e0*/  MOV R40, R38 ;  /* 0x0000002600287202 */ /* 0x000fce0000000f00 */
[----:B------:R-:W-:Y:S05]  /*a6f0*/  WARPSYNC.COLLECTIVE R30, `(.L_x_1630) ;  /* 0x000000001e087348 */ /* 0x000fea0003c00000 */
[----:B------:R0:W1:Y:S02]  /*a700*/  SHFL.BFLY P2, R38, R35, R32, R33 ;  /* 0x0c00002023267389 */ /* 0x0000640000040021 */
[----:B01----:R-:W-:Y:S01]  /*a710*/  ENDCOLLECTIVE ;  /* 0x000000000000791b */ /* 0x003fe20003800000 */
.L_x_1630:
[----:B------:R-:W-:Y:S01]  /*a720*/  FADD.FTZ R40, R40, R23 ;  /* 0x0000001728287221 */ /* 0x000fe20000010000 */
[----:B------:R-:W-:-:S04]  /*a730*/  @P0 IADD3 R23, R31, 0x3c, RZ ;  /* 0x0000003c1f170810 */ /* 0x000fc80007ffe0ff */
[----:B------:R-:W-:-:S04]  /*a740*/  @P0 LOP3.LUT R23, R23, R48, RZ, 0x3c, !PT ;  /* 0x0000003017170212 */ /* 0x000fc800078e3cff */
[----:B------:R-:W-:Y:S01]  /*a750*/  @P0 LEA R28, R23, R28, 0x2 ;  /* 0x0000001c171c0211 */ /* 0x000fe200078e10ff */
        /* <DEDUP_REMOVED lines=8> */
.L_x_1631:
[----:B------:R-:W-:-:S05]  /*a7e0*/  FADD.FTZ R41, R41, R26 ;  /* 0x0000001a29297221 */ /* 0x000fca0000010000 */
[----:B------:R-:W-:Y:S02]  /*a7f0*/  MOV R35, R41 ;  /* 0x0000002900237202 */ /* 0x000fe40000000f00 */
[----:B------:R-:W-:-:S07]  /*a800*/  MOV R43, R38 ;  /* 0x00000026002b7202 */ /* 0x000fce0000000f00 */
[----:B------:R-:W-:Y:S05]  /*a810*/  WARPSYNC.COLLECTIVE R30, `(.L_x_1632) ;  /* 0x000000001e087348 */ /* 0x000fea0003c00000 */
[----:B------:R0:W1:Y:S02]  /*a820*/  SHFL.BFLY P2, R38, R35, R32, R33 ;  /* 0x0c00002023267389 */ /* 0x0000640000040021 */
[----:B01----:R-:W-:Y:S01]  /*a830*/  ENDCOLLECTIVE ;  /* 0x000000000000791b */ /* 0x003fe20003800000 */
.L_x_1632:
        /* <DEDUP_REMOVED lines=9> */
.L_x_1633:
[----:B------:R-:W-:Y:S01]  /*a8d0*/  FADD.FTZ R27, R41, R42 ;  /* 0x0000002a291b7221 */ /* 0x000fe20000010000 */
[C---:B------:R-:W-:Y:S02]  /*a8e0*/  @P0 IADD3 R41, R31.reuse, 0x5a, RZ ;  /* 0x0000005a1f290810 */ /* 0x040fe40007ffe0ff */
[----:B------:R-:W-:Y:S02]  /*a8f0*/  IADD3 R31, R31, R8, RZ ;  /* 0x000000081f1f7210 */ /* 0x000fe40007ffe0ff */
[----:B------:R-:W-:Y:S02]  /*a900*/  @P0 LOP3.LUT R41, R41, R48, RZ, 0x3c, !PT ;  /* 0x0000003029290212 */ /* 0x000fe400078e3cff */
[----:B------:R-:W-:Y:S02]  /*a910*/  MOV R35, R27 ;  /* 0x0000001b00237202 */ /* 0x000fe40000000f00 */
[----:B------:R-:W-:-:S07]  /*a920*/  MOV R19, R38 ;  /* 0x0000002600137202 */ /* 0x000fce0000000f00 */
[----:B------:R-:W-:Y:S05]  /*a930*/  WARPSYNC.COLLECTIVE R30, `(.L_x_1634) ;  /* 0x000000001e087348 */ /* 0x000fea0003c00000 */
[----:B------:R0:W1:Y:S02]  /*a940*/  SHFL.BFLY P2, R38, R35, R32, R33 ;  /* 0x0c00002023267389 */ /* 0x0000640000040021 */
[----:B01----:R-:W-:Y:S01]  /*a950*/  ENDCOLLECTIVE ;  /* 0x000000000000791b */ /* 0x003fe20003800000 */
.L_x_1634:
[----:B------:R-:W-:Y:S01]  /*a960*/  FADD.FTZ R28, R26, R19 ;  /* 0x000000131a1c7221 */ /* 0x000fe20000010000 */
[----:B------:R-:W-:Y:S01]  /*a970*/  CS2R R18, SRZ ;  /* 0x0000000000127805 */ /* 0x000fe2000001ff00 */
[----:B------:R-:W-:-:S03]  /*a980*/  HFMA2.MMA R32, -RZ, RZ, 0, 5.9604644775390625e-08 ;  /* 0x00000001ff207435 */ /* 0x000fc600000001ff */
[----:B------:R-:W-:Y:S02]  /*a990*/  MOV R35, R28 ;  /* 0x0000001c00237202 */ /* 0x000fe40000000f00 */
[----:B------:R-:W-:-:S07]  /*a9a0*/  MOV R20, R38 ;  /* 0x0000002600147202 */ /* 0x000fce0000000f00 */
[----:B------:R-:W-:Y:S05]  /*a9b0*/  WARPSYNC.COLLECTIVE R30, `(.L_x_1635) ;  /* 0x000000001e087348 */ /* 0x000fea0003c00000 */
[----:B------:R0:W1:Y:S02]  /*a9c0*/  SHFL.BFLY P2, R38, R35, R32, R33 ;  /* 0x0c00002023267389 */ /* 0x0000640000040021 */
[----:B01----:R-:W-:Y:S01]  /*a9d0*/  ENDCOLLECTIVE ;  /* 0x000000000000791b */ /* 0x003fe20003800000 */
.L_x_1635:
[----:B------:R-:W-:-:S05]  /*a9e0*/  FADD.FTZ R29, R27, R20 ;  /* 0x000000141b1d7221 */ /* 0x000fca0000010000 */
[----:B------:R-:W-:Y:S02]  /*a9f0*/  MOV R35, R29 ;  /* 0x0000001d00237202 */ /* 0x000fe40000000f00 */
[----:B------:R-:W-:-:S07]  /*aa00*/  MOV R27, R38 ;  /* 0x00000026001b7202 */ /* 0x000fce0000000f00 */
[----:B------:R-:W-:Y:S05]  /*aa10*/  WARPSYNC.COLLECTIVE R30, `(.L_x_1636) ;  /* 0x000000001e087348 */ /* 0x000fea0003c00000 */
[----:B------:R0:W1:Y:S02]  /*aa20*/  SHFL.BFLY P2, R38, R35, R32, R33 ;  /* 0x0c00002023267389 */ /* 0x0000640000040021 */
[----:B01----:R-:W-:Y:S01]  /*aa30*/  ENDCOLLECTIVE ;  /* 0x000000000000791b */ /* 0x003fe20003800000 */
.L_x_1636:
[----:B------:R-:W-:Y:S01]  /*aa40*/  FADD.FTZ R27, R28, R27 ;  /* 0x0000001b1c1b7221 */ /* 0x000fe20000010000 */
[----:B------:R-:W-:Y:S01]  /*aa50*/  HFMA2.MMA R32, -RZ, RZ, 0, 4.76837158203125e-07 ;  /* 0x00000008ff207435 */ /* 0x000fe200000001ff */
[----:B------:R-:W-:Y:S02]  /*aa60*/  MOV R35, R25 ;  /* 0x0000001900237202 */ /* 0x000fe40000000f00 */
[----:B------:R-:W-:-:S08]  /*aa70*/  MOV R26, R38 ;  /* 0x00000026001a7202 */ /* 0x000fd00000000f00 */
[----:B------:R-:W-:Y:S05]  /*aa80*/  WARPSYNC.COLLECTIVE R30, `(.L_x_1637) ;  /* 0x000000001e087348 */ /* 0x000fea0003c00000 */
[----:B------:R0:W1:Y:S02]  /*aa90*/  SHFL.BFLY P2, R38, R35, R32, R33 ;  /* 0x0c00002023267389 */ /* 0x0000640000040021 */
[----:B01----:R-:W-:Y:S01]  /*aaa0*/  ENDCOLLECTIVE ;  /* 0x000000000000791b */ /* 0x003fe20003800000 */
.L_x_1637:
[----:B------:R-:W-:Y:S01]  /*aab0*/  FADD.FTZ R26, R29, R26 ;  /* 0x0000001a1d1a7221 */ /* 0x000fe20000010000 */
[----:B------:R-:W-:Y:S02]  /*aac0*/  MOV R35, R24 ;  /* 0x0000001800237202 */ /* 0x000fe40000000f00 */
[----:B------:R-:W-:-:S07]  /*aad0*/  MOV R42, R38 ;  /* 0x00000026002a7202 */ /* 0x000fce0000000f00 */
[----:B------:R-:W-:Y:S05]  /*aae0*/  WARPSYNC.COLLECTIVE R30, `(.L_x_1638) ;  /* 0x000000001e087348 */ /* 0x000fea0003c00000 */
[----:B------:R0:W1:Y:S02]  /*aaf0*/  SHFL.BFLY P2, R38, R35, R32, R33 ;  /* 0x0c00002023267389 */ /* 0x0000640000040021 */
[----:B01----:R-:W-:Y:S01]  /*ab00*/  ENDCOLLECTIVE ;  /* 0x000000000000791b */ /* 0x003fe20003800000 */
.L_x_1638:
        /* <DEDUP_REMOVED lines=11> */
.L_x_1639:
[----:B------:R-:W-:-:S05]  /*abc0*/  FADD.FTZ R23, R43, R24 ;  /* 0x000000182b177221 */ /* 0x000fca0000010000 */
[----:B------:R-:W-:Y:S02]  /*abd0*/  MOV R35, R23 ;  /* 0x0000001700237202 */ /* 0x000fe40000000f00 */
[----:B------:R-:W-:-:S07]  /*abe0*/  MOV R25, R38 ;  /* 0x0000002600197202 */ /* 0x000fce0000000f00 */
[----:B------:R-:W-:Y:S05]  /*abf0*/  WARPSYNC.COLLECTIVE R30, `(.L_x_1640) ;  /* 0x000000001e087348 */ /* 0x000fea0003c00000 */
[----:B------:R0:W1:Y:S02]  /*ac00*/  SHFL.BFLY P2, R38, R35, R32, R33 ;  /* 0x0c00002023267389 */ /* 0x0000640000040021 */
[----:B01----:R-:W-:Y:S01]  /*ac10*/  ENDCOLLECTIVE ;  /* 0x000000000000791b */ /* 0x003fe20003800000 */
.L_x_1640:
[----:B------:R-:W-:Y:S01]  /*ac20*/  @P0 MOV R18, R21 ;  /* 0x0000001500120202 */ /* 0x000fe20000000f00 */
[----:B------:R-:W-:Y:S01]  /*ac30*/  FADD.FTZ R25, R22, R25 ;  /* 0x0000001916197221 */ /* 0x000fe20000010000 */
[----:B------:R-:W-:Y:S02]  /*ac40*/  @P0 MOV R19, R20 ;  /* 0x0000001400130202 */ /* 0x000fe40000000f00 */
[----:B------:R-:W-:Y:S01]  /*ac50*/  ISETP.NE.AND P0, PT, R9, RZ, PT ;  /* 0x000000ff0900720c */ /* 0x000fe20003f05270 */
[----:B------:R-:W-:Y:S01]  /*ac60*/  HFMA2.MMA R32, -RZ, RZ, 0, 1.1920928955078125e-07 ;  /* 0x00000002ff207435 */ /* 0x000fe200000001ff */
[----:B------:R-:W-:-:S11]  /*ac70*/  MOV R35, R25 ;  /* 0x0000001900237202 */ /* 0x000fd60000000f00 */
[----:B------:R-:W-:Y:S02]  /*ac80*/  @!P0 F2FP.BF16.F32.PACK_AB R34, RZ, R36 ;  /* 0x00000024ff22823e */ /* 0x000fe400000010ff */
[----:B------:R-:W-:Y:S01]  /*ac90*/  @!P0 F2FP.BF16.F32.PACK_AB R36, RZ, R37 ;  /* 0x00000025ff24823e */ /* 0x000fe200000010ff */
[----:B------:R-:W-:-:S07]  /*aca0*/  FADD.FTZ R40, R23, R38 ;  /* 0x0000002617287221 */ /* 0x000fce0000010000 */
[----:B------:R-:W-:Y:S05]  /*acb0*/  WARPSYNC.COLLECTIVE R30, `(.L_x_1641) ;  /* 0x000000001e087348 */ /* 0x000fea0003c00000 */
[----:B------:R0:W1:Y:S02]  /*acc0*/  SHFL.BFLY P2, R38, R35, R32, R33 ;  /* 0x0c00002023267389 */ /* 0x0000640000040021 */
[----:B01----:R-:W-:Y:S01]  /*acd0*/  ENDCOLLECTIVE ;  /* 0x000000000000791b */ /* 0x003fe20003800000 */
.L_x_1641:
[----:B------:R-:W-:Y:S02]  /*ace0*/  MOV R35, R40 ;  /* 0x0000002800237202 */ /* 0x000fe40000000f00 */
[----:B------:R-:W-:-:S07]  /*acf0*/  MOV R22, R38 ;  /* 0x0000002600167202 */ /* 0x000fce0000000f00 */
[----:B------:R-:W-:Y:S05]  /*ad00*/  WARPSYNC.COLLECTIVE R30, `(.L_x_1642) ;  /* 0x000000001e087348 */ /* 0x000fea0003c00000 */
[----:B------:R0:W1:Y:S02]  /*ad10*/  SHFL.BFLY P2, R38, R35, R32, R33 ;  /* 0x0c00002023267389 */ /* 0x0000640000040021 */
[----:B01----:R-:W-:Y:S01]  /*ad20*/  ENDCOLLECTIVE ;  /* 0x000000000000791b */ /* 0x003fe20003800000 */
.L_x_1642:
[----:B------:R-:W-:Y:S01]  /*ad30*/  FADD.FTZ R24, R25, R22 ;  /* 0x0000001619187221 */ /* 0x000fe20000010000 */
[----:B------:R-:W-:-:S04]  /*ad40*/  HFMA2.MMA R32, -RZ, RZ, 0, 5.9604644775390625e-08 ;  /* 0x00000001ff207435 */ /* 0x000fc800000001ff */
[----:B------:R-:W-:Y:S02]  /*ad50*/  MOV R35, R24 ;  /* 0x0000001800237202 */ /* 0x000fe40000000f00 */
[----:B------:R-:W-:-:S07]  /*ad60*/  MOV R23, R38 ;  /* 0x0000002600177202 */ /* 0x000fce0000000f00 */
[----:B------:R-:W-:Y:S05]  /*ad70*/  WARPSYNC.COLLECTIVE R30, `(.L_x_1643) ;  /* 0x000000001e087348 */ /* 0x000fea0003c00000 */
[----:B------:R0:W1:Y:S02]  /*ad80*/  SHFL.BFLY P2, R38, R35, R32, R33 ;  /* 0x0c00002023267389 */ /* 0x0000640000040021 */
[----:B01----:R-:W-:Y:S01]  /*ad90*/  ENDCOLLECTIVE ;  /* 0x000000000000791b */ /* 0x003fe20003800000 */
.L_x_1643:
[----:B------:R-:W-:-:S05]  /*ada0*/  FADD.FTZ R25, R40, R23 ;  /* 0x0000001728197221 */ /* 0x000fca0000010000 */
[----:B------:R-:W-:Y:S02]  /*adb0*/  MOV R35, R25 ;  /* 0x0000001900237202 */ /* 0x000fe40000000f00 */
[----:B------:R-:W-:-:S07]  /*adc0*/  MOV R23, R38 ;  /* 0x0000002600177202 */ /* 0x000fce0000000f00 */
[----:B------:R-:W-:Y:S05]  /*add0*/  WARPSYNC.COLLECTIVE R30, `(.L_x_1644) ;  /* 0x000000001e087348 */ /* 0x000fea0003c00000 */
[----:B------:R0:W1:Y:S02]  /*ade0*/  SHFL.BFLY P2, R38, R35, R32, R33 ;  /* 0x0c00002023267389 */ /* 0x0000640000040021 */
[----:B01----:R-:W-:Y:S01]  /*adf0*/  ENDCOLLECTIVE ;  /* 0x000000000000791b */ /* 0x003fe20003800000 */
.L_x_1644:
[----:B------:R-:W-:Y:S01]  /*ae00*/  FADD.FTZ R24, R24, R23 ;  /* 0x0000001718187221 */ /* 0x000fe20000010000 */
[----:B------:R-:W-:-:S04]  /*ae10*/  @!P0 F2FP.BF16.F32.PACK_AB R23, RZ, R26 ;  /* 0x0000001aff17823e */ /* 0x000fc800000010ff */
[----:B------:R-:W-:Y:S01]  /*ae20*/  @!P0 F2FP.BF16.F32.PACK_AB R24, RZ, R24 ;  /* 0x00000018ff18823e */ /* 0x000fe200000010ff */
[----:B------:R-:W-:Y:S01]  /*ae30*/  HFMA2.MMA R32, -RZ, RZ, 0, 4.76837158203125e-07 ;  /* 0x00000008ff207435 */ /* 0x000fe200000001ff */
[----:B------:R-:W-:Y:S02]  /*ae40*/  MOV R35, R18 ;  /* 0x0000001200237202 */ /* 0x000fe40000000f00 */
[----:B------:R-:W-:-:S08]  /*ae50*/  MOV R22, R38 ;  /* 0x0000002600167202 */ /* 0x000fd00000000f00 */
[----:B------:R-:W-:Y:S05]  /*ae60*/  WARPSYNC.COLLECTIVE R30, `(.L_x_1645) ;  /* 0x000000001e087348 */ /* 0x000fea0003c00000 */
[----:B------:R0:W1:Y:S02]  /*ae70*/  SHFL.BFLY P2, R38, R35, R32, R33 ;  /* 0x0c00002023267389 */ /* 0x0000640000040021 */
[----:B01----:R-:W-:Y:S01]  /*ae80*/  ENDCOLLECTIVE ;  /* 0x000000000000791b */ /* 0x003fe20003800000 */
.L_x_1645:
        /* <DEDUP_REMOVED lines=9> */
.L_x_1646:
[----:B------:R-:W-:Y:S01]  /*af20*/  FADD.FTZ R21, R21, R18 ;  /* 0x0000001215157221 */ /* 0x000fe20000010000 */
[----:B------:R-:W-:-:S04]  /*af30*/  HFMA2.MMA R32, -RZ, RZ, 0, 2.384185791015625e-07 ;  /* 0x00000004ff207435 */ /* 0x000fc800000001ff */
[----:B------:R-:W-:Y:S02]  /*af40*/  MOV R35, R21 ;  /* 0x0000001500237202 */ /* 0x000fe40000000f00 */
[----:B------:R-:W-:-:S07]  /*af50*/  MOV R20, R38 ;  /* 0x0000002600147202 */ /* 0x000fce0000000f00 */
[----:B------:R-:W-:Y:S05]  /*af60*/  WARPSYNC.COLLECTIVE R30, `(.L_x_1647) ;  /* 0x000000001e087348 */ /* 0x000fea0003c00000 */
[----:B------:R0:W1:Y:S02]  /*af70*/  SHFL.BFLY P2, R38, R35, R32, R33 ;  /* 0x0c00002023267389 */ /* 0x0000640000040021 */
[----:B01----:R-:W-:Y:S01]  /*af80*/  ENDCOLLECTIVE ;  /* 0x000000000000791b */ /* 0x003fe20003800000 */
.L_x_1647:
[----:B------:R-:W-:-:S05]  /*af90*/  FADD.FTZ R42, R20, R19 ;  /* 0x00000013142a7221 */ /* 0x000fca0000010000 */
[----:B------:R-:W-:Y:S02]  /*afa0*/  MOV R35, R42 ;  /* 0x0000002a00237202 */ /* 0x000fe40000000f00 */
[----:B------:R-:W-:-:S07]  /*afb0*/  MOV R18, R38 ;  /* 0x0000002600127202 */ /* 0x000fce0000000f00 */
[----:B------:R-:W-:Y:S05]  /*afc0*/  WARPSYNC.COLLECTIVE R30, `(.L_x_1648) ;  /* 0x000000001e087348 */ /* 0x000fea0003c00000 */
[----:B------:R0:W1:Y:S02]  /*afd0*/  SHFL.BFLY P2, R38, R35, R32, R33 ;  /* 0x0c00002023267389 */ /* 0x0000640000040021 */
[----:B01----:R-:W-:Y:S01]  /*afe0*/  ENDCOLLECTIVE ;  /* 0x000000000000791b */ /* 0x003fe20003800000 */
.L_x_1648:
        /* <DEDUP_REMOVED lines=9> */
.L_x_1649:
[----:B------:R-:W-:Y:S01]  /*b080*/  FADD.FTZ R42, R42, R43 ;  /* 0x0000002b2a2a7221 */ /* 0x000fe20000010000 */
[----:B------:R-:W-:-:S05]  /*b090*/  IMAD.WIDE R18, R31, 0x2, R18 ;  /* 0x000000021f127825 */ /* 0x000fca00078e0212 */
[----:B------:R0:W-:Y:S01]  /*b0a0*/  @!P0 STG.E.U16 desc[UR12][R18.64], R34 ;  /* 0x0000002212008986 */ /* 0x0001e2000c10150c */
[----:B------:R-:W-:Y:S01]  /*b0b0*/  IMAD.WIDE R20, R31, 0x2, R20 ;  /* 0x000000021f147825 */ /* 0x000fe200078e0214 */
[----:B------:R-:W-:-:S04]  /*b0c0*/  MOV R35, R42 ;  /* 0x0000002a00237202 */ /* 0x000fc80000000f00 */
[----:B------:R0:W-:Y:S04]  /*b0d0*/  @!P0 STG.E.U16 desc[UR12][R20.64], R36 ;  /* 0x0000002414008986 */ /* 0x0001e8000c10150c */
[----:B------:R0:W-:Y:S01]  /*b0e0*/  @!P0 STG.E.U16 desc[UR12][R18.64+0x3c], R26 ;  /* 0x00003c1a12008986 */ /* 0x0001e2000c10150c */
[----:B------:R-:W-:-:S03]  /*b0f0*/  MOV R41, R38 ;  /* 0x0000002600297202 */ /* 0x000fc60000000f00 */
[----:B------:R0:W-:Y:S04]  /*b100*/  @!P0 STG.E.U16 desc[UR12][R20.64+0x3c], R23 ;  /* 0x00003c1714008986 */ /* 0x0001e8000c10150c */
[----:B0-----:R-:W-:Y:S05]  /*b110*/  WARPSYNC.COLLECTIVE R30, `(.L_x_1650) ;  /* 0x000000001e087348 */ /* 0x001fea0003c00000 */
[----:B------:R1:W2:Y:S02]  /*b120*/  SHFL.BFLY P2, R38, R35, R32, R33 ;  /* 0x0c00002023267389 */ /* 0x0002a40000040021 */
[----:B012---:R-:W-:Y:S01]  /*b130*/  ENDCOLLECTIVE ;  /* 0x000000000000791b */ /* 0x007fe20003800000 */
.L_x_1650:
[----:B------:R-:W-:Y:S01]  /*b140*/  FADD.FTZ R40, R40, R41 ;  /* 0x0000002928287221 */ /* 0x000fe20000010000 */
[----:B------:R0:W-:Y:S04]  /*b150*/  @!P0 STG.E.U16 desc[UR12][R18.64+0x78], R24 ;  /* 0x0000781812008986 */ /* 0x0001e8000c10150c */
[----:B------:R0:W-:Y:S01]  /*b160*/  @!P0 STG.E.U16 desc[UR12][R20.64+0x78], R25 ;  /* 0x0000781914008986 */ /* 0x0001e2000c10150c */
[----:B------:R-:W-:Y:S01]  /*b170*/  HFMA2.MMA R32, -RZ, RZ, 0, 5.9604644775390625e-08 ;  /* 0x00000001ff207435 */ /* 0x000fe200000001ff */
[----:B------:R-:W-:Y:S02]  /*b180*/  MOV R35, R40 ;  /* 0x0000002800237202 */ /* 0x000fe40000000f00 */
[----:B------:R-:W-:-:S08]  /*b190*/  MOV R43, R38 ;  /* 0x00000026002b7202 */ /* 0x000fd00000000f00 */
[----:B0-----:R-:W-:Y:S05]  /*b1a0*/  WARPSYNC.COLLECTIVE R30, `(.L_x_1651) ;  /* 0x000000001e087348 */ /* 0x001fea0003c00000 */
[----:B------:R1:W2:Y:S02]  /*b1b0*/  SHFL.BFLY P2, R38, R35, R32, R33 ;  /* 0x0c00002023267389 */ /* 0x0002a40000040021 */
[----:B012---:R-:W-:Y:S01]  /*b1c0*/  ENDCOLLECTIVE ;  /* 0x000000000000791b */ /* 0x007fe20003800000 */
.L_x_1651:
[----:B------:R-:W-:-:S05]  /*b1d0*/  FADD.FTZ R42, R42, R43 ;  /* 0x0000002b2a2a7221 */ /* 0x000fca0000010000 */
[----:B------:R-:W-:Y:S02]  /*b1e0*/  MOV R35, R42 ;  /* 0x0000002a00237202 */ /* 0x000fe40000000f00 */
[----:B------:R-:W-:-:S07]  /*b1f0*/  MOV R27, R38 ;  /* 0x00000026001b7202 */ /* 0x000fce0000000f00 */
[----:B------:R-:W-:Y:S05]  /*b200*/  WARPSYNC.COLLECTIVE R30, `(.L_x_1652) ;  /* 0x000000001e087348 */ /* 0x000fea0003c00000 */
[----:B------:R0:W1:Y:S02]  /*b210*/  SHFL.BFLY P2, R38, R35, R32, R33 ;  /* 0x0c00002023267389 */ /* 0x0000640000040021 */
[----:B01----:R-:W-:Y:S01]  /*b220*/  ENDCOLLECTIVE ;  /* 0x000000000000791b */ /* 0x003fe20003800000 */
.L_x_1652:
[----:B------:R-:W-:Y:S01]  /*b230*/  FADD.FTZ R22, R40, R27 ;  /* 0x0000001b28167221 */ /* 0x000fe20000010000 */
[----:B------:R-:W-:Y:S06]  /*b240*/  BRA `(.L_x_1653) ;  /* 0xffffffe400287947 */ /* 0x000fec000383ffff */
.L_x_1654:
        /* <DEDUP_REMOVED lines=11> */
.L_x_3920:


//--------------------- .text._ZN13group_norm_v218gn_bwd_cuda_kernelI13__nv_bfloat16Li480ELi2ELi16ELi120ELi256ELb1ELb1ELi16ELi960ELi960ELi4ELb1ELi18ELb0ELb0ELNS_15WgradSyncMethodE3ENS_16CompileConditionILi900EEEEEvPT_S6_S6_PKS5_S8_S8_S8_PKfflPfPj --------------------------
	.section	.text._ZN13group_norm_v218gn_bwd_cuda_kernelI13__nv_bfloat16Li480ELi2ELi16ELi120ELi256ELb1ELb1ELi16ELi960ELi960ELi4ELb1ELi18ELb0ELb0ELNS_15WgradSyncMethodE3ENS_16CompileConditionILi900EEEEEvPT_S6_S6_PKS5_S8_S8_S8_PKfflPfPj,"ax",@progbits
	.align	128
        .global         _ZN13group_norm_v218gn_bwd_cuda_kernelI13__nv_bfloat16Li480ELi2ELi16ELi120ELi256ELb1ELb1ELi16ELi960ELi960ELi4ELb1ELi18ELb0ELb0ELNS_15WgradSyncMethodE3ENS_16CompileConditionILi900EEEEEvPT_S6_S6_PKS5_S8_S8_S8_PKfflPfPj
        .type           _ZN13group_norm_v218gn_bwd_cuda_kernelI13__nv_bfloat16Li480ELi2ELi16ELi120ELi256ELb1ELb1ELi16ELi960ELi960ELi4ELb1ELi18ELb0ELb0ELNS_15WgradSyncMethodE3ENS_16CompileConditionILi900EEEEEvPT_S6_S6_PKS5_S8_S8_S8_PKfflPfPj,@function
        .size           _ZN13group_norm_v218gn_bwd_cuda_kernelI13__nv_bfloat16Li480ELi2ELi16ELi120ELi256ELb1ELb1ELi16ELi960ELi960ELi4ELb1ELi18ELb0ELb0ELNS_15WgradSyncMethodE3ENS_16CompileConditionILi900EEEEEvPT_S6_S6_PKS5_S8_S8_S8_PKfflPfPj,(.L_x_3921 - _ZN13group_norm_v218gn_bwd_cuda_kernelI13__nv_bfloat16Li480ELi2ELi16ELi120ELi256ELb1ELb1ELi16ELi960ELi960ELi4ELb1ELi18ELb0ELb0ELNS_15WgradSyncMethodE3ENS_16CompileConditionILi900EEEEEvPT_S6_S6_PKS5_S8_S8_S8_PKfflPfPj)
        .other          _ZN13group_norm_v218gn_bwd_cuda_kernelI13__nv_bfloat16Li480ELi2ELi16ELi120ELi256ELb1ELb1ELi16ELi960ELi960ELi4ELb1ELi18ELb0ELb0ELNS_15WgradSyncMethodE3ENS_16CompileConditionILi900EEEEEvPT_S6_S6_PKS5_S8_S8_S8_PKfflPfPj,@"STO_CUDA_ENTRY STV_DEFAULT"
_ZN13group_norm_v218gn_bwd_cuda_kernelI13__nv_bfloat16Li480ELi2ELi16ELi120ELi256ELb1ELb1ELi16ELi960ELi960ELi4ELb1ELi18ELb0ELb0ELNS_15WgradSyncMethodE3ENS_16CompileConditionILi900EEEEEvPT_S6_S6_PKS5_S8_S8_S8_PKfflPfPj:
.text._ZN13group_norm_v218gn_bwd_cuda_kernelI13__nv_bfloat16Li480ELi2ELi16ELi120ELi256ELb1ELb1ELi16ELi960ELi960ELi4ELb1ELi18ELb0ELb0ELNS_15WgradSyncMethodE3ENS_16CompileConditionILi900EEEEEvPT_S6_S6_PKS5_S8_S8_S8_PKfflPfPj:
        /* <DEDUP_REMOVED lines=32> */
.L_x_1657:
[----:B------:R-:W2:Y:S04]  /*0200*/  LD.E.STRONG.GPU R0, desc[UR12][R2.64] ;  /* 0x0000000c02007980 */ /* 0x000ea8000c10f900 */
[----:B--2---:R-:W-:Y:S01]  /*0210*/  CCTL.IVALL ;  /* 0x00000000ff00798f */ /* 0x004fe20002000000 */
[----:B------:R-:W-:Y:S05]  /*0220*/  YIELD ;  /* 0x0000000000007946 */ /* 0x000fea0003800000 */
[----:B-----5:R-:W-:-:S04]  /*0230*/  LOP3.LUT R0, R0, R5, RZ, 0x3c, !PT ;  /* 0x0000000500007212 */ /* 0x020fc800078e3cff */
[----:B------:R-:W-:-:S13]  /*0240*/  ISETP.GT.AND P0, PT, R0, -0x1, PT ;  /* 0xffffffff0000780c */ /* 0x000fda0003f04270 */
[----:B------:R-:W-:Y:S05]  /*0250*/  @P0 BRA `(.L_x_1657) ;  /* 0xfffffffc00e80947 */ /* 0x000fea000383ffff */
.L_x_1656:
[----:B------:R-:W-:Y:S05]  /*0260*/  WARPSYNC.ALL ;  /* 0x0000000000007948 */ /* 0x000fea0003800000 */
[----:B------:R-:W-:Y:S06]  /*0270*/  BAR.SYNC.DEFER_BLOCKING 0x0 ;  /* 0x0000000000007b1d */ /* 0x000fec0000010000 */
[----:B------:R-:W-:Y:S05]  /*0280*/  BRA `(.L_x_1658) ;  /* 0x0000007000f87947 */ /* 0x000fea0003800000 */
.L_x_1655:
        /* <DEDUP_REMOVED lines=43> */
.L_x_1670:
        /* <DEDUP_REMOVED lines=936> */
.L_x_1659:
        /* <DEDUP_REMOVED lines=279> */
.L_x_1661:
[----:B------:R-:W-:Y:S05]  /*5130*/  BSYNC B0 ;  /* 0x0000000000007941 */ /* 0x000fea0003800000 */
.L_x_1660:
        /* <DEDUP_REMOVED lines=23> */
.L_x_1663:
[----:B------:R-:W-:Y:S05]  /*52b0*/  BSYNC B0 ;  /* 0x0000000000007941 */ /* 0x000fea0003800000 */
.L_x_1662:
        /* <DEDUP_REMOVED lines=53> */
.L_x_1666:
[----:B------:R-:W2:Y:S04]  /*5610*/  LD.E.STRONG.GPU R57, desc[UR12][R12.64] ;  /* 0x0000000c0c397980 */ /* 0x000ea8000c10f900 */
[----:B--2---:R-:W-:Y:S01]  /*5620*/  CCTL.IVALL ;  /* 0x00000000ff00798f */ /* 0x004fe20002000000 */
[----:B------:R-:W-:Y:S05]  /*5630*/  YIELD ;  /* 0x0000000000007946 */ /* 0x000fea0003800000 */
[----:B-----5:R-:W-:-:S04]  /*5640*/  LOP3.LUT R57, R57, R51, RZ, 0x3c, !PT ;  /* 0x0000003339397212 */ /* 0x020fc800078e3cff */
[----:B------:R-:W-:-:S13]  /*5650*/  ISETP.GT.AND P1, PT, R57, -0x1, PT ;  /* 0xffffffff3900780c */ /* 0x000fda0003f24270 */
[----:B------:R-:W-:Y:S05]  /*5660*/  @P1 BRA `(.L_x_1666) ;  /* 0xfffffffc00e81947 */ /* 0x000fea000383ffff */
.L_x_1665:
[----:B------:R-:W-:Y:S05]  /*5670*/  WARPSYNC.ALL ;  /* 0x0000000000007948 */ /* 0x000fea0003800000 */
[----:B------:R-:W-:Y:S06]  /*5680*/  BAR.SYNC.DEFER_BLOCKING 0x0 ;  /* 0x0000000000007b1d */ /* 0x000fec0000010000 */
[----:B------:R-:W-:Y:S05]  /*5690*/  BRA `(.L_x_1667) ;  /* 0x0000000000687947 */ /* 0x000fea0003800000 */
.L_x_1664:
        /* <DEDUP_REMOVED lines=18> */
.L_x_1669:
[----:B------:R-:W2:Y:S04]  /*57c0*/  LD.E.STRONG.GPU R57, desc[UR12][R12.64] ;  /* 0x0000000c0c397980 */ /* 0x000ea8000c10f900 */
[----:B--2---:R-:W-:Y:S01]  /*57d0*/  CCTL.IVALL ;  /* 0x00000000ff00798f */ /* 0x004fe20002000000 */
[----:B------:R-:W-:Y:S05]  /*57e0*/  YIELD ;  /* 0x0000000000007946 */ /* 0x000fea0003800000 */
[----:B-----5:R-:W-:-:S04]  /*57f0*/  LOP3.LUT R57, R57, R51, RZ, 0x3c, !PT ;  /* 0x0000003339397212 */ /* 0x020fc800078e3cff */
[----:B------:R-:W-:-:S13]  /*5800*/  ISETP.GT.AND P1, PT, R57, -0x1, PT ;  /* 0xffffffff3900780c */ /* 0x000fda0003f24270 */
[----:B------:R-:W-:Y:S05]  /*5810*/  @P1 BRA `(.L_x_1669) ;  /* 0xfffffffc00e81947 */ /* 0x000fea000383ffff */
.L_x_1668:
[----:B------:R-:W-:Y:S05]  /*5820*/  WARPSYNC.ALL ;  /* 0x0000000000007948 */ /* 0x000fea0003800000 */
[----:B------:R-:W-:Y:S06]  /*5830*/  BAR.SYNC.DEFER_BLOCKING 0x0 ;  /* 0x0000000000007b1d */ /* 0x000fec0000010000 */
.L_x_1667:
        /* <DEDUP_REMOVED lines=483> */
.L_x_1658:
        /* <DEDUP_REMOVED lines=80> */
.L_x_1687:
        /* <DEDUP_REMOVED lines=40> */
.L_x_1674:
[----:B------:R-:W-:Y:S05]  /*7df0*/  BSYNC B1 ;  /* 0x0000000000017941 */ /* 0x000fea0003800000 */
.L_x_1673:
        /* <DEDUP_REMOVED lines=18> */
.L_x_1677:
        /* <DEDUP_REMOVED lines=55> */
.L_x_1676:
[----:B------:R-:W-:Y:S05]  /*8290*/  BSYNC B1 ;  /* 0x0000000000017941 */ /* 0x000fea0003800000 */
.L_x_1675:
        /* <DEDUP_REMOVED lines=35> */
.L_x_1679:
[----:B------:R-:W-:Y:S05]  /*84d0*/  BSYNC B1 ;  /* 0x0000000000017941 */ /* 0x000fea0003800000 */
.L_x_1678:
        /* <DEDUP_REMOVED lines=15> */
.L_x_1672:
[----:B------:R-:W-:Y:S05]  /*85d0*/  BSYNC B0 ;  /* 0x0000000000007941 */ /* 0x000fea0003800000 */
.L_x_1671:
        /* <DEDUP_REMOVED lines=38> */
.L_x_1696:
        /* <DEDUP_REMOVED lines=42> */
.L_x_1706:
        /* <DEDUP_REMOVED lines=36> */
.L_x_1716:
[----:B0-----:R-:W-:Y:S01]  /*8d20*/  FADD.FTZ R23, R22, R38 ;  /* 0x0000002616177221 */ /* 0x001fe20000010000 */
[----:B------:R-:W-:Y:S02]  /*8d30*/  @!P1 F2FP.BF16.F32.PACK_AB R22, RZ, R28 ;  /* 0x0000001cff16923e */ /* 0x000fe400000010ff */
[----:B------:R-:W-:Y:S02]  /*8d40*/  MOV R31, R55 ;  /* 0x00000037001f7202 */ /* 0x000fe40000000f00 */
[----:B------:R-:W-:Y:S01]  /*8d50*/  @!P1 F2FP.BF16.F32.PACK_AB R23, RZ, R23 ;  /* 0x00000017ff17923e */ /* 0x000fe200000010ff */
[----:B------:R4:W-:Y:S04]  /*8d60*/  @!P1 STG.E.U16 desc[UR12][R18.64+0x78], R22 ;  /* 0x0000781612009986 */ /* 0x0009e8000c10150c */
[----:B------:R4:W-:Y:S02]  /*8d70*/  @!P1 STG.E.U16 desc[UR12][R20.64+0x78], R23 ;  /* 0x0000781714009986 */ /* 0x0009e4000c10150c */
.L_x_1682:
[----:B------:R-:W-:Y:S05]  /*8d80*/  BSYNC B0 ;  /* 0x0000000000007941 */ /* 0x000fea0003800000 */
.L_x_1681:
        /* <DEDUP_REMOVED lines=150> */
.L_x_1750:
[----:B--2---:R-:W-:Y:S01]  /*96f0*/  FADD.FTZ R23, R42, R38 ;  /* 0x000000262a177221 */ /* 0x004fe20000010000 */
[----:B------:R-:W-:-:S04]  /*9700*/  @!P0 F2FP.BF16.F32.PACK_AB R22, RZ, R22 ;  /* 0x00000016ff16823e */ /* 0x000fc800000010ff */
[----:B------:R-:W-:Y:S01]  /*9710*/  @!P0 F2FP.BF16.F32.PACK_AB R23, RZ, R23 ;  /* 0x00000017ff17823e */ /* 0x000fe200000010ff */
[----:B------:R0:W-:Y:S04]  /*9720*/  @!P0 STG.E.U16 desc[UR12][R18.64+0xb4], R22 ;  /* 0x0000b41612008986 */ /* 0x0001e8000c10150c */
[----:B------:R0:W-:Y:S02]  /*9730*/  @!P0 STG.E.U16 desc[UR12][R20.64+0xb4], R23 ;  /* 0x0000b41714008986 */ /* 0x0001e4000c10150c */
.L_x_1680:
[----:B------:R-:W-:Y:S05]  /*9740*/  WARPSYNC.ALL ;  /* 0x0000000000007948 */ /* 0x000fea0003800000 */
[----:B------:R-:W-:Y:S01]  /*9750*/  IADD3 R8, R8, 0x1200, RZ ;  /* 0x0000120008087810 */ /* 0x000fe20007ffe0ff */
[----:B------:R-:W-:Y:S03]  /*9760*/  BAR.SYNC.DEFER_BLOCKING 0x0 ;  /* 0x0000000000007b1d */ /* 0x000fe60000010000 */
[----:B------:R-:W-:-:S13]  /*9770*/  ISETP.GE.AND P0, PT, R8, UR9, PT ;  /* 0x0000000908007c0c */ /* 0x000fda000bf06270 */
[----:B------:R-:W-:Y:S05]  /*9780*/  @!P0 BRA `(.L_x_1687) ;  /* 0xffffffe000f88947 */ /* 0x000fea000383ffff */
[----:B------:R-:W-:Y:S05]  /*9790*/  EXIT ;  /* 0x000000000000794d */ /* 0x000fea0003800000 */
.L_x_1683:
[----:B------:R-:W-:Y:S01]  /*97a0*/  HFMA2.MMA R32, -RZ, RZ, 0, 4.76837158203125e-07 ;  /* 0x00000008ff207435 */ /* 0x000fe200000001ff */
[----:B--2---:R-:W-:Y:S02]  /*97b0*/  MOV R35, R18 ;  /* 0x0000001200237202 */ /* 0x004fe40000000f00 */
[----:B------:R-:W-:Y:S02]  /*97c0*/  MOV R33, 0x101f ;  /* 0x0000101f00217802 */ /* 0x000fe40000000f00 */
[----:B------:R-:W-:-:S07]  /*97d0*/  MOV R30, 0xffff ;  /* 0x0000ffff001e7802 */ /* 0x000fce0000000f00 */
[----:B01-3--:R-:W-:Y:S05]  /*97e0*/  WARPSYNC.COLLECTIVE R30, `(.L_x_1688) ;  /* 0x000000001e087348 */ /* 0x00bfea0003c00000 */
[----:B------:R2:W4:Y:S02]  /*97f0*/  SHFL.BFLY P2, R38, R35, R32, R33 ;  /* 0x0c00002023267389 */ /* 0x0005240000040021 */
[----:B01234-:R-:W-:Y:S01]  /*9800*/  ENDCOLLECTIVE ;  /* 0x000000000000791b */ /* 0x01ffe20003800000 */
.L_x_1688:
[----:B------:R-:W-:Y:S02]  /*9810*/  MOV R35, R19 ;  /* 0x0000001300237202 */ /* 0x000fe40000000f00 */
[----:B------:R-:W-:-:S07]  /*9820*/  MOV R21, R38 ;  /* 0x0000002600157202 */ /* 0x000fce0000000f00 */
[----:B------:R-:W-:Y:S05]  /*9830*/  WARPSYNC.COLLECTIVE R30, `(.L_x_1689) ;  /* 0x000000001e087348 */ /* 0x000fea0003c00000 */
[----:B------:R0:W1:Y:S02]  /*9840*/  SHFL.BFLY P2, R38, R35, R32, R33 ;  /* 0x0c00002023267389 */ /* 0x0000640000040021 */
[----:B01----:R-:W-:Y:S01]  /*9850*/  ENDCOLLECTIVE ;  /* 0x000000000000791b */ /* 0x003fe20003800000 */
.L_x_1689:
[----:B------:R-:W-:Y:S01]  /*9860*/  FADD.FTZ R21, R21, R18 ;  /* 0x0000001215157221 */ /* 0x000fe20000010000 */
[----:B------:R-:W-:-:S04]  /*9870*/  HFMA2.MMA R32, -RZ, RZ, 0, 2.384185791015625e-07 ;  /* 0x00000004ff207435 */ /* 0x000fc800000001ff */
[----:B------:R-:W-:Y:S02]  /*9880*/  MOV R35, R21 ;  /* 0x0000001500237202 */ /* 0x000fe40000000f00 */
[----:B------:R-:W-:-:S07]  /*9890*/  MOV R20, R38 ;  /* 0x0000002600147202 */ /* 0x000fce0000000f00 */
[----:B------:R-:W-:Y:S05]  /*98a0*/  WARPSYNC.COLLECTIVE R30, `(.L_x_1690) ;  /* 0x000000001e087348 */ /* 0x000fea0003c00000 */
[----:B------:R0:W1:Y:S02]  /*98b0*/  SHFL.BFLY P2, R38, R35, R32, R33 ;  /* 0x0c00002023267389 */ /* 0x0000640000040021 */
[----:B01----:R-:W-:Y:S01]  /*98c0*/  ENDCOLLECTIVE ;  /* 0x000000000000791b */ /* 0x003fe20003800000 */
.L_x_1690:
[----:B------:R-:W-:-:S05]  /*98d0*/  FADD.FTZ R20, R20, R19 ;  /* 0x0000001314147221 */ /* 0x000fca0000010000 */
[----:B------:R-:W-:Y:S02]  /*98e0*/  MOV R35, R20 ;  /* 0x0000001400237202 */ /* 0x000fe40000000f00 */
[----:B------:R-:W-:-:S07]  /*98f0*/  MOV R22, R38 ;  /* 0x0000002600167202 */ /* 0x000fce0000000f00 */
[----:B------:R-:W-:Y:S05]  /*9900*/  WARPSYNC.COLLECTIVE R30, `(.L_x_1691) ;  /* 0x000000001e087348 */ /* 0x000fea0003c00000 */
[----:B------:R0:W1:Y:S02]  /*9910*/  SHFL.BFLY P2, R38, R35, R32, R33 ;  /* 0x0c00002023267389 */ /* 0x0000640000040021 */
[----:B01----:R-:W-:Y:S01]  /*9920*/  ENDCOLLECTIVE ;  /* 0x000000000000791b */ /* 0x003fe20003800000 */
.L_x_1691:
[----:B------:R-:W-:Y:S01]  /*9930*/  FADD.FTZ R22, R21, R22 ;  /* 0x0000001615167221 */ /* 0x000fe20000010000 */
[----:B------:R-:W-:-:S04]  /*9940*/  HFMA2.MMA R32, -RZ, RZ, 0, 1.1920928955078125e-07 ;  /* 0x00000002ff207435 */ /* 0x000fc800000001ff */
[----:B------:R-:W-:Y:S02]  /*9950*/  MOV R35, R22 ;  /* 0x0000001600237202 */ /* 0x000fe40000000f00 */
[----:B------:R-:W-:-:S07]  /*9960*/  MOV R23, R38 ;  /* 0x0000002600177202 */ /* 0x000fce0000000f00 */
[----:B------:R-:W-:Y:S05]  /*9970*/  WARPSYNC.COLLECTIVE R30, `(.L_x_1692) ;  /* 0x000000001e087348 */ /* 0x000fea0003c00000 */
[----:B------:R0:W1:Y:S02]  /*9980*/  SHFL.BFLY P2, R38, R35, R32, R33 ;  /* 0x0c00002023267389 */ /* 0x0000640000040021 */
[----:B01----:R-:W-:Y:S01]  /*9990*/  ENDCOLLECTIVE ;  /* 0x000000000000791b */ /* 0x003fe20003800000 */
.L_x_1692:
[----:B------:R-:W-:-:S05]  /*99a0*/  FADD.FTZ R23, R20, R23 ;  /* 0x0000001714177221 */ /* 0x000fca0000010000 */
[----:B------:R-:W-:Y:S02]  /*99b0*/  MOV R35, R23 ;  /* 0x0000001700237202 */ /* 0x000fe40000000f00 */
[----:B------:R-:W-:-:S07]  /*99c0*/  MOV R25, R38 ;  /* 0x0000002600197202 */ /* 0x000fce0000000f00 */
[----:B------:R-:W-:Y:S05]  /*99d0*/  WARPSYNC.COLLECTIVE R30, `(.L_x_1693) ;  /* 0x000000001e087348 */ /* 0x000fea0003c00000 */
[----:B------:R0:W1:Y:S02]  /*99e0*/  SHFL.BFLY P2, R38, R35, R32, R33 ;  /* 0x0c00002023267389 */ /* 0x0000640000040021 */
[----:B01----:R-:W-:Y:S01]  /*99f0*/  ENDCOLLECTIVE ;  /* 0x000000000000791b */ /* 0x003fe20003800000 */
.L_x_1693:
[----:B------:R-:W-:Y:S01]  /*9a00*/  FADD.FTZ R25, R22, R25 ;  /* 0x0000001916197221 */ /* 0x000fe20000010000 */
[----:B------:R-:W-:-:S04]  /*9a10*/  HFMA2.MMA R32, -RZ, RZ, 0, 5.9604644775390625e-08 ;  /* 0x00000001ff207435 */ /* 0x000fc800000001ff */
[----:B------:R-:W-:Y:S02]  /*9a20*/  MOV R35, R25 ;  /* 0x0000001900237202 */ /* 0x000fe40000000f00 */
[----:B------:R-:W-:-:S07]  /*9a30*/  MOV R18, R38 ;  /* 0x0000002600127202 */ /* 0x000fce0000000f00 */
[----:B------:R-:W-:Y:S05]  /*9a40*/  WARPSYNC.COLLECTIVE R30, `(.L_x_1694) ;  /* 0x000000001e087348 */ /* 0x000fea0003c00000 */
[----:B------:R0:W1:Y:S02]  /*9a50*/  SHFL.BFLY P2, R38, R35, R32, R33 ;  /* 0x0c00002023267389 */ /* 0x0000640000040021 */
[----:B01----:R-:W-:Y:S01]  /*9a60*/  ENDCOLLECTIVE ;  /* 0x000000000000791b */ /* 0x003fe20003800000 */
.L_x_1694:
[----:B------:R-:W-:-:S05]  /*9a70*/  FADD.FTZ R24, R23, R18 ;  /* 0x0000001217187221 */ /* 0x000fca0000010000 */
[----:B------:R-:W-:Y:S02]  /*9a80*/  MOV R35, R24 ;  /* 0x0000001800237202 */ /* 0x000fe40000000f00 */
[----:B------:R-:W-:-:S07]  /*9a90*/  MOV R26, R38 ;  /* 0x00000026001a7202 */ /* 0x000fce0000000f00 */
[----:B------:R-:W-:Y:S05]  /*9aa0*/  WARPSYNC.COLLECTIVE R30, `(.L_x_1695) ;  /* 0x000000001e087348 */ /* 0x000fea0003c00000 */
[----:B------:R0:W1:Y:S02]  /*9ab0*/  SHFL.BFLY P2, R38, R35, R32, R33 ;  /* 0x0c00002023267389 */ /* 0x0000640000040021 */
[----:B01----:R-:W-:Y:S01]  /*9ac0*/  ENDCOLLECTIVE ;  /* 0x000000000000791b */ /* 0x003fe20003800000 */
.L_x_1695:
[----:B------:R-:W-:Y:S01]  /*9ad0*/  FADD.FTZ R26, R25, R26 ;  /* 0x0000001a191a7221 */ /* 0x000fe20000010000 */
[----:B------:R-:W-:Y:S06]  /*9ae0*/  BRA `(.L_x_1696) ;  /* 0xffffffec00547947 */ /* 0x000fec000383ffff */
.L_x_1684:
        /* <DEDUP_REMOVED lines=8> */
.L_x_1698:
[----:B------:R-:W-:Y:S05]  /*9b70*/  BSYNC B1 ;  /* 0x0000000000017941 */ /* 0x000fea0003800000 */
.L_x_1697:
        /* <DEDUP_REMOVED lines=8> */
.L_x_1699:
[----:B------:R-:W-:Y:S01]  /*9c00*/  FADD.FTZ R25, R25, R22 ;  /* 0x0000001619197221 */ /* 0x000fe20000010000 */
[----:B------:R-:W-:-:S04]  /*9c10*/  HFMA2.MMA R32, -RZ, RZ, 0, 2.384185791015625e-07 ;  /* 0x00000004ff207435 */ /* 0x000fc800000001ff */
[----:B------:R-:W-:Y:S02]  /*9c20*/  MOV R35, R25 ;  /* 0x0000001900237202 */ /* 0x000fe40000000f00 */
[----:B------:R-:W-:-:S07]  /*9c30*/  MOV R24, R38 ;  /* 0x0000002600187202 */ /* 0x000fce0000000f00 */
[----:B------:R-:W-:Y:S05]  /*9c40*/  WARPSYNC.COLLECTIVE R30, `(.L_x_1700) ;  /* 0x000000001e087348 */ /* 0x000fea0003c00000 */
[----:B------:R0:W1:Y:S02]  /*9c50*/  SHFL.BFLY P2, R38, R35, R32, R33 ;  /* 0x0c00002023267389 */ /* 0x0000640000040021 */
[----:B01----:R-:W-:Y:S01]  /*9c60*/  ENDCOLLECTIVE ;  /* 0x000000000000791b */ /* 0x003fe20003800000 */
.L_x_1700:
[----:B------:R-:W-:-:S05]  /*9c70*/  FADD.FTZ R24, R24, R23 ;  /* 0x0000001718187221 */ /* 0x000fca0000010000 */
[----:B------:R-:W-:Y:S02]  /*9c80*/  MOV R35, R24 ;  /* 0x0000001800237202 */ /* 0x000fe40000000f00 */
[----:B------:R-:W-:-:S07]  /*9c90*/  MOV R26, R38 ;  /* 0x00000026001a7202 */ /* 0x000fce0000000f00 */
[----:B------:R-:W-:Y:S05]  /*9ca0*/  WARPSYNC.COLLECTIVE R30, `(.L_x_1701) ;  /* 0x000000001e087348 */ /* 0x000fea0003c00000 */
[----:B------:R0:W1:Y:S02]  /*9cb0*/  SHFL.BFLY P2, R38, R35, R32, R33 ;  /* 0x0c00002023267389 */ /* 0x0000640000040021 */
[----:B01----:R-:W-:Y:S01]  /*9cc0*/  ENDCOLLECTIVE ;  /* 0x000000000000791b */ /* 0x003fe20003800000 */
.L_x_1701:
[----:B------:R-:W-:Y:S01]  /*9cd0*/  FADD.FTZ R26, R25, R26 ;  /* 0x0000001a191a7221 */ /* 0x000fe20000010000 */
[----:B------:R-:W-:-:S04]  /*9ce0*/  HFMA2.MMA R32, -RZ, RZ, 0, 1.1920928955078125e-07 ;  /* 0x00000002ff207435 */ /* 0x000fc800000001ff */
[----:B------:R-:W-:Y:S02]  /*9cf0*/  MOV R35, R26 ;  /* 0x0000001a00237202 */ /* 0x000fe40000000f00 */
[----:B------:R-:W-:-:S07]  /*9d00*/  MOV R27, R38 ;  /* 0x00000026001b7202 */ /* 0x000fce0000000f00 */
[----:B------:R-:W-:Y:S05]  /*9d10*/  WARPSYNC.COLLECTIVE R30, `(.L_x_1702) ;  /* 0x000000001e087348 */ /* 0x000fea0003c00000 */
[----:B------:R0:W1:Y:S02]  /*9d20*/  SHFL.BFLY P2, R38, R35, R32, R33 ;  /* 0x0c00002023267389 */ /* 0x0000640000040021 */
[----:B01----:R-:W-:Y:S01]  /*9d30*/  ENDCOLLECTIVE ;  /* 0x000000000000791b */ /* 0x003fe20003800000 */
.L_x_1702:
[----:B------:R-:W-:-:S05]  /*9d40*/  FADD.FTZ R27, R24, R27 ;  /* 0x0000001b181b7221 */ /* 0x000fca0000010000 */
[----:B------:R-:W-:Y:S02]  /*9d50*/  MOV R35, R27 ;  /* 0x0000001b00237202 */ /* 0x000fe40000000f00 */
[----:B------:R-:W-:-:S07]  /*9d60*/  MOV R29, R38 ;  /* 0x00000026001d7202 */ /* 0x000fce0000000f00 */
[----:B------:R-:W-:Y:S05]  /*9d70*/  WARPSYNC.COLLECTIVE R30, `(.L_x_1703) ;  /* 0x000000001e087348 */ /* 0x000fea0003c00000 */
[----:B------:R0:W1:Y:S02]  /*9d80*/  SHFL.BFLY P2, R38, R35, R32, R33 ;  /* 0x0c00002023267389 */ /* 0x0000640000040021 */
[----:B01----:R-:W-:Y:S01]  /*9d90*/  ENDCOLLECTIVE ;  /* 0x000000000000791b */ /* 0x003fe20003800000 */
.L_x_1703:
[----:B------:R-:W-:Y:S01]  /*9da0*/  FADD.FTZ R29, R26, R29 ;  /* 0x0000001d1a1d7221 */ /* 0x000fe20000010000 */
[----:B------:R-:W-:-:S04]  /*9db0*/  HFMA2.MMA R32, -RZ, RZ, 0, 5.9604644775390625e-08 ;  /* 0x00000001ff207435 */ /* 0x000fc800000001ff */
[----:B------:R-:W-:Y:S02]  /*9dc0*/  MOV R35, R29 ;  /* 0x0000001d00237202 */ /* 0x000fe40000000f00 */
[----:B------:R-:W-:-:S07]  /*9dd0*/  MOV R22, R38 ;  /* 0x0000002600167202 */ /* 0x000fce0000000f00 */
[----:B------:R-:W-:Y:S05]  /*9de0*/  WARPSYNC.COLLECTIVE R30, `(.L_x_1704) ;  /* 0x000000001e087348 */ /* 0x000fea0003c00000 */
[----:B------:R0:W1:Y:S02]  /*9df0*/  SHFL.BFLY P2, R38, R35, R32, R33 ;  /* 0x0c00002023267389 */ /* 0x0000640000040021 */
[----:B01----:R-:W-:Y:S01]  /*9e00*/  ENDCOLLECTIVE ;  /* 0x000000000000791b */ /* 0x003fe20003800000 */
.L_x_1704:
[----:B------:R-:W-:-:S05]  /*9e10*/  FADD.FTZ R22, R27, R22 ;  /* 0x000000161b167221 */ /* 0x000fca0000010000 */
[----:B------:R-:W-:Y:S02]  /*9e20*/  MOV R35, R22 ;  /* 0x0000001600237202 */ /* 0x000fe40000000f00 */
[----:B------:R-:W-:-:S07]  /*9e30*/  MOV R28, R38 ;  /* 0x00000026001c7202 */ /* 0x000fce0000000f00 */
[----:B------:R-:W-:Y:S05]  /*9e40*/  WARPSYNC.COLLECTIVE R30, `(.L_x_1705) ;  /* 0x000000001e087348 */ /* 0x000fea0003c00000 */
[----:B------:R0:W1:Y:S02]  /*9e50*/  SHFL.BFLY P2, R38, R35, R32, R33 ;  /* 0x0c00002023267389 */ /* 0x0000640000040021 */
[----:B01----:R-:W-:Y:S01]  /*9e60*/  ENDCOLLECTIVE ;  /* 0x000000000000791b */ /* 0x003fe20003800000 */
.L_x_1705:
[----:B------:R-:W-:Y:S01]  /*9e70*/  FADD.FTZ R28, R29, R28 ;  /* 0x0000001c1d1c7221 */ /* 0x000fe20000010000 */
[----:B------:R-:W-:Y:S06]  /*9e80*/  BRA `(.L_x_1706) ;  /* 0xffffffec00147947 */ /* 0x000fec000383ffff */
.L_x_1685:
        /* <DEDUP_REMOVED lines=8> */
.L_x_1708:
[----:B------:R-:W-:Y:S05]  /*9f10*/  BSYNC B1 ;  /* 0x0000000000017941 */ /* 0x000fea0003800000 */
.L_x_1707:
        /* <DEDUP_REMOVED lines=8> */
.L_x_1709:
[----:B------:R-:W-:Y:S01]  /*9fa0*/  FADD.FTZ R25, R25, R22 ;  /* 0x0000001619197221 */ /* 0x000fe20000010000 */
[----:B------:R-:W-:-:S04]  /*9fb0*/  HFMA2.MMA R32, -RZ, RZ, 0, 2.384185791015625e-07 ;  /* 0x00000004ff207435 */ /* 0x000fc800000001ff */
[----:B------:R-:W-:Y:S02]  /*9fc0*/  MOV R35, R25 ;  /* 0x0000001900237202 */ /* 0x000fe40000000f00 */
[----:B------:R-:W-:-:S07]  /*9fd0*/  MOV R24, R38 ;  /* 0x0000002600187202 */ /* 0x000fce0000000f00 */
[----:B------:R-:W-:Y:S05]  /*9fe0*/  WARPSYNC.COLLECTIVE R30, `(.L_x_1710) ;  /* 0x000000001e087348 */ /* 0x000fea0003c00000 */
[----:B------:R0:W1:Y:S02]  /*9ff0*/  SHFL.BFLY P2, R38, R35, R32, R33 ;  /* 0x0c00002023267389 */ /* 0x0000640000040021 */
[----:B01----:R-:W-:Y:S01]  /*a000*/  ENDCOLLECTIVE ;  /* 0x000000000000791b */ /* 0x003fe20003800000 */
.L_x_1710:
[----:B------:R-:W-:-:S05]  /*a010*/  FADD.FTZ R24, R24, R23 ;  /* 0x0000001718187221 */ /* 0x000fca0000010000 */
[----:B------:R-:W-:Y:S02]  /*a020*/  MOV R35, R24 ;  /* 0x0000001800237202 */ /* 0x000fe40000000f00 */
[----:B------:R-:W-:-:S07]  /*a030*/  MOV R26, R38 ;  /* 0x00000026001a7202 */ /* 0x000fce0000000f00 */
[----:B------:R-:W-:Y:S05]  /*a040*/  WARPSYNC.COLLECTIVE R30, `(.L_x_1711) ;  /* 0x000000001e087348 */ /* 0x000fea0003c00000 */
[----:B------:R0:W1:Y:S02]  /*a050*/  SHFL.BFLY P2, R38, R35, R32, R33 ;  /* 0x0c00002023267389 */ /* 0x0000640000040021 */
[----:B01----:R-:W-:Y:S01]  /*a060*/  ENDCOLLECTIVE ;  /* 0x000000000000791b */ /* 0x003fe20003800000 */
.L_x_1711:
[----:B------:R-:W-:Y:S01]  /*a070*/  FADD.FTZ R26, R25, R26 ;  /* 0x0000001a191a7221 */ /* 0x000fe20000010000 */
[----:B------:R-:W-:-:S04]  /*a080*/  HFMA2.MMA R32, -RZ, RZ, 0, 1.1920928955078125e-07 ;  /* 0x00000002ff207435 */ /* 0x000fc800000001ff */
[----:B------:R-:W-:Y:S02]  /*a090*/  MOV R35, R26 ;  /* 0x0000001a00237202 */ /* 0x000fe40000000f00 */
[----:B------:R-:W-:-:S07]  /*a0a0*/  MOV R27, R38 ;  /* 0x00000026001b7202 */ /* 0x000fce0000000f00 */
[----:B------:R-:W-:Y:S05]  /*a0b0*/  WARPSYNC.COLLECTIVE R30, `(.L_x_1712) ;  /* 0x000000001e087348 */ /* 0x000fea0003c00000 */
[----:B------:R0:W1:Y:S02]  /*a0c0*/  SHFL.BFLY P2, R38, R35, R32, R33 ;  /* 0x0c00002023267389 */ /* 0x0000640000040021 */
[----:B01----:R-:W-:Y:S01]  /*a0d0*/  ENDCOLLECTIVE ;  /* 0x000000000000791b */ /* 0x003fe20003800000 */
.L_x_1712:
[----:B------:R-:W-:-:S05]  /*a0e0*/  FADD.FTZ R27, R24, R27 ;  /* 0x0000001b181b7221 */ /* 0x000fca0000010000 */
[----:B------:R-:W-:Y:S02]  /*a0f0*/  MOV R35, R27 ;  /* 0x0000001b00237202 */ /* 0x000fe40000000f00 */
[----:B------:R-:W-:-:S07]  /*a100*/  MOV R29, R38 ;  /* 0x00000026001d7202 */ /* 0x000fce0000000f00 */
[----:B------:R-:W-:Y:S05]  /*a110*/  WARPSYNC.COLLECTIVE R30, `(.L_x_1713) ;  /* 0x000000001e087348 */ /* 0x000fea0003c00000 */
[----:B------:R0:W1:Y:S02]  /*a120*/  SHFL.BFLY P2, R38, R35, R32, R33 ;  /* 0x0c00002023267389 */ /* 0x0000640000040021 */
[----:B01----:R-:W-:Y:S01]  /*a130*/  ENDCOLLECTIVE ;  /* 0x000000000000791b */ /* 0x003fe20003800000 */
.L_x_1713:
[----:B------:R-:W-:Y:S01]  /*a140*/  FADD.FTZ R29, R26, R29 ;  /* 0x0000001d1a1d7221 */ /* 0x000fe20000010000 */
[----:B------:R-:W-:-:S04]  /*a150*/  HFMA2.MMA R32, -RZ, RZ, 0, 5.9604644775390625e-08 ;  /* 0x00000001ff207435 */ /* 0x000fc800000001ff */
[----:B------:R-:W-:Y:S02]  /*a160*/  MOV R35, R29 ;  /* 0x0000001d00237202 */ /* 0x000fe40000000f00 */
[----:B------:R-:W-:-:S07]  /*a170*/  MOV R22, R38 ;  /* 0x0000002600167202 */ /* 0x000fce0000000f00 */
[----:B------:R-:W-:Y:S05]  /*a180*/  WARPSYNC.COLLECTIVE R30, `(.L_x_1714) ;  /* 0x000000001e087348 */ /* 0x000fea0003c00000 */
[----:B------:R0:W1:Y:S02]  /*a190*/  SHFL.BFLY P2, R38, R35, R32, R33 ;  /* 0x0c00002023267389 */ /* 0x0000640000040021 */
[----:B01----:R-:W-:Y:S01]  /*a1a0*/  ENDCOLLECTIVE ;  /* 0x000000000000791b */ /* 0x003fe20003800000 */
.L_x_1714:
[----:B------:R-:W-:-:S05]  /*a1b0*/  FADD.FTZ R22, R27, R22 ;  /* 0x000000161b167221 */ /* 0x000fca0000010000 */
[----:B------:R-:W-:Y:S02]  /*a1c0*/  MOV R35, R22 ;  /* 0x0000001600237202 */ /* 0x000fe40000000f00 */
[----:B------:R-:W-:-:S07]  /*a1d0*/  MOV R28, R38 ;  /* 0x00000026001c7202 */ /* 0x000fce0000000f00 */
[----:B------:R-:W-:Y:S05]  /*a1e0*/  WARPSYNC.COLLECTIVE R30, `(.L_x_1715) ;  /* 0x000000001e087348 */ /* 0x000fea0003c00000 */
[----:B------:R0:W1:Y:S02]  /*a1f0*/  SHFL.BFLY P2, R38, R35, R32, R33 ;  /* 0x0c00002023267389 */ /* 0x0000640000040021 */
[----:B01----:R-:W-:Y:S01]  /*a200*/  ENDCOLLECTIVE ;  /* 0x000000000000791b */ /* 0x003fe20003800000 */
.L_x_1715:
[----:B------:R-:W-:Y:S01]  /*a210*/  FADD.FTZ R28, R29, R28 ;  /* 0x0000001c1d1c7221 */ /* 0x000fe20000010000 */
[----:B------:R-:W-:Y:S06]  /*a220*/  BRA `(.L_x_1716) ;  /* 0xffffffe800bc7947 */ /* 0x000fec000383ffff */
.L_x_1686:
        /* <DEDUP_REMOVED lines=8> */
.L_x_1718:
[----:B------:R-:W-:Y:S05]  /*a2b0*/  BSYNC B0 ;  /* 0x0000000000007941 */ /* 0x000fea0003800000 */
.L_x_1717:
        /* <DEDUP_REMOVED lines=10> */
.L_x_1719:
        /* <DEDUP_REMOVED lines=13> */
.L_x_1720:
[----:B------:R-:W-:Y:S02]  /*a430*/  MOV R35, R29 ;  /* 0x0000001d00237202 */ /* 0x000fe40000000f00 */
[----:B------:R-:W-:-:S07]  /*a440*/  MOV R24, R38 ;  /* 0x0000002600187202 */ /* 0x000fce0000000f00 */
[----:B------:R-:W-:Y:S05]  /*a450*/  WARPSYNC.COLLECTIVE R30, `(.L_x_1721) ;  /* 0x000000001e087348 */ /* 0x000fea0003c00000 */
[----:B------:R0:W1:Y:S02]  /*a460*/  SHFL.BFLY P2, R38, R35, R32, R33 ;  /* 0x0c00002023267389 */ /* 0x0000640000040021 */
[----:B01----:R-:W-:Y:S01]  /*a470*/  ENDCOLLECTIVE ;  /* 0x000000000000791b */ /* 0x003fe20003800000 */
.L_x_1721:
        /* <DEDUP_REMOVED lines=9> */
.L_x_1722:
[----:B------:R-:W-:-:S05]  /*a510*/  FADD.FTZ R28, R29, R28 ;  /* 0x0000001c1d1c7221 */ /* 0x000fca0000010000 */
[----:B------:R-:W-:Y:S02]  /*a520*/  MOV R35, R28 ;  /* 0x0000001c00237202 */ /* 0x000fe40000000f00 */
[----:B------:R-:W-:-:S07]  /*a530*/  MOV R39, R38 ;  /* 0x0000002600277202 */ /* 0x000fce0000000f00 */
[----:B------:R-:W-:Y:S05]  /*a540*/  WARPSYNC.COLLECTIVE R30, `(.L_x_1723) ;  /* 0x000000001e087348 */ /* 0x000fea0003c00000 */
[----:B------:R0:W1:Y:S02]  /*a550*/  SHFL.BFLY P2, R38, R35, R32, R33 ;  /* 0x0c00002023267389 */ /* 0x0000640000040021 */
[----:B01----:R-:W-:Y:S01]  /*a560*/  ENDCOLLECTIVE ;  /* 0x000000000000791b */ /* 0x003fe20003800000 */
.L_x_1723:
        /* <DEDUP_REMOVED lines=9> */
.L_x_1724:
[----:B------:R-:W-:Y:S02]  /*a600*/  MOV R35, R37 ;  /* 0x0000002500237202 */ /* 0x000fe40000000f00 */
[----:B------:R-:W-:-:S07]  /*a610*/  MOV R36, R38 ;  /* 0x0000002600247202 */ /* 0x000fce0000000f00 */
[----:B------:R-:W-:Y:S05]  /*a620*/  WARPSYNC.COLLECTIVE R30, `(.L_x_1725) ;  /* 0x000000001e087348 */ /* 0x000fea0003c00000 */
[----:B------:R0:W1:Y:S02]  /*a630*/  SHFL.BFLY P2, R38, R35, R32, R33 ;  /* 0x0c00002023267389 */ /* 0x0000640000040021 */
[----:B01----:R-:W-:Y:S01]  /*a640*/  ENDCOLLECTIVE ;  /* 0x000000000000791b */ /* 0x003fe20003800000 */
.L_x_1725:
[----:B------:R-:W-:Y:S01]  /*a650*/  FADD.FTZ R36, R39, R36 ;  /* 0x0000002427247221 */ /* 0x000fe20000010000 */
[----:B------:R-:W-:Y:S01]  /*a660*/  HFMA2.MMA R32, -RZ, RZ, 0, 4.76837158203125e-07 ;  /* 0x00000008ff207435 */ /* 0x000fe200000001ff */
[----:B------:R-:W-:Y:S02]  /*a670*/  MOV R35, R23 ;  /* 0x0000001700237202 */ /* 0x000fe40000000f00 */
[----:B------:R-:W-:-:S08]  /*a680*/  MOV R34, R38 ;  /* 0x0000002600227202 */ /* 0x000fd00000000f00 */
[----:B------:R-:W-:Y:S05]  /*a690*/  WARPSYNC.COLLECTIVE R30, `(.L_x_1726) ;  /* 0x000000001e087348 */ /* 0x000fea0003c00000 */
[----:B------:R0:W1:Y:S02]  /*a6a0*/  SHFL.BFLY P2, R38, R35, R32, R33 ;  /* 0x0c00002023267389 */ /* 0x0000640000040021 */
[----:B01----:R-:W-:Y:S01]  /*a6b0*/  ENDCOLLECTIVE ;  /* 0x000000000000791b */ /* 0x003fe20003800000 */
.L_x_1726:
[----:B------:R-:W-:Y:S01]  /*a6c0*/  FADD.FTZ R37, R37, R34 ;  /* 0x0000002225257221 */ /* 0x000fe20000010000 */
[----:B------:R-:W-:Y:S02]  /*a6d0*/  MOV R35, R26 ;  /* 0x0000001a00237202 */ /* 0x000fe40000000f00 */
[----:B------:R-:W-:-:S07]  /*a6e0*/  MOV R40, R38 ;  /* 0x0000002600287202 */ /* 0x000fce0000000f00 */
[----:B------:R-:W-:Y:S05]  /*a6f0*/  WARPSYNC.COLLECTIVE R30, `(.L_x_1727) ;  /* 0x000000001e087348 */ /* 0x000fea0003c00000 */
[----:B------:R0:W1:Y:S02]  /*a700*/  SHFL.BFLY P2, R38, R35, R32, R33 ;  /* 0x0c00002023267389 */ /* 0x0000640000040021 */
[----:B01----:R-:W-:Y:S01]  /*a710*/  ENDCOLLECTIVE ;  /* 0x000000000000791b */ /* 0x003fe20003800000 */
.L_x_1727:
        /* <DEDUP_REMOVED lines=12> */
.L_x_1728:
[----:B------:R-:W-:-:S05]  /*a7e0*/  FADD.FTZ R41, R41, R26 ;  /* 0x0000001a29297221 */ /* 0x000fca0000010000 */
[----:B------:R-:W-:Y:S02]  /*a7f0*/  MOV R35, R41 ;  /* 0x0000002900237202 */ /* 0x000fe40000000f00 */
[----:B------:R-:W-:-:S07]  /*a800*/  MOV R43, R38 ;  /* 0x00000026002b7202 */ /* 0x000fce0000000f00 */
[----:B------:R-:W-:Y:S05]  /*a810*/  WARPSYNC.COLLECTIVE R30, `(.L_x_1729) ;  /* 0x000000001e087348 */ /* 0x000fea0003c00000 */
[----:B------:R0:W1:Y:S02]  /*a820*/  SHFL.BFLY P2, R38, R35, R32, R33 ;  /* 0x0c00002023267389 */ /* 0x0000640000040021 */
[----:B01----:R-:W-:Y:S01]  /*a830*/  ENDCOLLECTIVE ;  /* 0x000000000000791b */ /* 0x003fe20003800000 */
.L_x_1729:
        /* <DEDUP_REMOVED lines=9> */
.L_x_1730:
        /* <DEDUP_REMOVED lines=9> */
.L_x_1731:
        /* <DEDUP_REMOVED lines=8> */
.L_x_1732:
[----:B------:R-:W-:-:S05]  /*a9e0*/  FADD.FTZ R29, R27, R20 ;  /* 0x000000141b1d7221 */ /* 0x000fca0000010000 */
[----:B------:R-:W-:Y:S02]  /*a9f0*/  MOV R35, R29 ;  /* 0x0000001d00237202 */ /* 0x000fe40000000f00 */
[----:B------:R-:W-:-:S07]  /*aa00*/  MOV R27, R38 ;  /* 0x00000026001b7202 */ /* 0x000fce0000000f00 */
[----:B------:R-:W-:Y:S05]  /*aa10*/  WARPSYNC.COLLECTIVE R30, `(.L_x_1733) ;  /* 0x000000001e087348 */ /* 0x000fea0003c00000 */
[----:B------:R0:W1:Y:S02]  /*aa20*/  SHFL.BFLY P2, R38, R35, R32, R33 ;  /* 0x0c00002023267389 */ /* 0x0000640000040021 */
[----:B01----:R-:W-:Y:S01]  /*aa30*/  ENDCOLLECTIVE ;  /* 0x000000000000791b */ /* 0x003fe20003800000 */
.L_x_1733:
[----:B------:R-:W-:Y:S01]  /*aa40*/  FADD.FTZ R27, R28, R27 ;  /* 0x0000001b1c1b7221 */ /* 0x000fe20000010000 */
[----:B------:R-:W-:Y:S01]  /*aa50*/  HFMA2.MMA R32, -RZ, RZ, 0, 4.76837158203125e-07 ;  /* 0x00000008ff207435 */ /* 0x000fe200000001ff */
[----:B------:R-:W-:Y:S02]  /*aa60*/  MOV R35, R25 ;  /* 0x0000001900237202 */ /* 0x000fe40000000f00 */
[----:B------:R-:W-:-:S08]  /*aa70*/  MOV R26, R38 ;  /* 0x00000026001a7202 */ /* 0x000fd00000000f00 */
[----:B------:R-:W-:Y:S05]  /*aa80*/  WARPSYNC.COLLECTIVE R30, `(.L_x_1734) ;  /* 0x000000001e087348 */ /* 0x000fea0003c00000 */
[----:B------:R0:W1:Y:S02]  /*aa90*/  SHFL.BFLY P2, R38, R35, R32, R33 ;  /* 0x0c00002023267389 */ /* 0x0000640000040021 */
[----:B01----:R-:W-:Y:S01]  /*aaa0*/  ENDCOLLECTIVE ;  /* 0x000000000000791b */ /* 0x003fe20003800000 */
.L_x_1734:
[----:B------:R-:W-:Y:S01]  /*aab0*/  FADD.FTZ R26, R29, R26 ;  /* 0x0000001a1d1a7221 */ /* 0x000fe20000010000 */
[----:B------:R-:W-:Y:S02]  /*aac0*/  MOV R35, R24 ;  /* 0x0000001800237202 */ /* 0x000fe40000000f00 */
[----:B------:R-:W-:-:S07]  /*aad0*/  MOV R42, R38 ;  /* 0x00000026002a7202 */ /* 0x000fce0000000f00 */
[----:B------:R-:W-:Y:S05]  /*aae0*/  WARPSYNC.COLLECTIVE R30, `(.L_x_1735) ;  /* 0x000000001e087348 */ /* 0x000fea0003c00000 */
[----:B------:R0:W1:Y:S02]  /*aaf0*/  SHFL.BFLY P2, R38, R35, R32, R33 ;  /* 0x0c00002023267389 */ /* 0x0000640000040021 */
[----:B01----:R-:W-:Y:S01]  /*ab00*/  ENDCOLLECTIVE ;  /* 0x000000000000791b */ /* 0x003fe20003800000 */
.L_x_1735:
        /* <DEDUP_REMOVED lines=11> */
.L_x_1736:
[----:B------:R-:W-:-:S05]  /*abc0*/  FADD.FTZ R23, R43, R24 ;  /* 0x000000182b177221 */ /* 0x000fca0000010000 */
[----:B------:R-:W-:Y:S02]  /*abd0*/  MOV R35, R23 ;  /* 0x0000001700237202 */ /* 0x000fe40000000f00 */
[----:B------:R-:W-:-:S07]  /*abe0*/  MOV R25, R38 ;  /* 0x0000002600197202 */ /* 0x000fce0000000f00 */
[----:B------:R-:W-:Y:S05]  /*abf0*/  WARPSYNC.COLLECTIVE R30, `(.L_x_1737) ;  /* 0x000000001e087348 */ /* 0x000fea0003c00000 */
[----:B------:R0:W1:Y:S02]  /*ac00*/  SHFL.BFLY P2, R38, R35, R32, R33 ;  /* 0x0c00002023267389 */ /* 0x0000640000040021 */
[----:B01----:R-:W-:Y:S01]  /*ac10*/  ENDCOLLECTIVE ;  /* 0x000000000000791b */ /* 0x003fe20003800000 */
.L_x_1737:
        /* <DEDUP_REMOVED lines=12> */
.L_x_1738:
[----:B------:R-:W-:Y:S02]  /*ace0*/  MOV R35, R40 ;  /* 0x0000002800237202 */ /* 0x000fe40000000f00 */
[----:B------:R-:W-:-:S07]  /*acf0*/  MOV R22, R38 ;  /* 0x0000002600167202 */ /* 0x000fce0000000f00 */
[----:B------:R-:W-:Y:S05]  /*ad00*/  WARPSYNC.COLLECTIVE R30, `(.L_x_1739) ;  /* 0x000000001e087348 */ /* 0x000fea0003c00000 */
[----:B------:R0:W1:Y:S02]  /*ad10*/  SHFL.BFLY P2, R38, R35, R32, R33 ;  /* 0x0c00002023267389 */ /* 0x0000640000040021 */
[----:B01----:R-:W-:Y:S01]  /*ad20*/  ENDCOLLECTIVE ;  /* 0x000000000000791b */ /* 0x003fe20003800000 */
.L_x_1739:
[----:B------:R-:W-:Y:S01]  /*ad30*/  FADD.FTZ R24, R25, R22 ;  /* 0x0000001619187221 */ /* 0x000fe20000010000 */
[----:B------:R-:W-:-:S04]  /*ad40*/  HFMA2.MMA R32, -RZ, RZ, 0, 5.9604644775390625e-08 ;  /* 0x00000001ff207435 */ /* 0x000fc800000001ff */
[----:B------:R-:W-:Y:S02]  /*ad50*/  MOV R35, R24 ;  /* 0x0000001800237202 */ /* 0x000fe40000000f00 */
[----:B------:R-:W-:-:S07]  /*ad60*/  MOV R23, R38 ;  /* 0x0000002600177202 */ /* 0x000fce0000000f00 */
[----:B------:R-:W-:Y:S05]  /*ad70*/  WARPSYNC.COLLECTIVE R30, `(.L_x_1740) ;  /* 0x000000001e087348 */ /* 0x000fea0003c00000 */
[----:B------:R0:W1:Y:S02]  /*ad80*/  SHFL.BFLY P2, R38, R35, R32, R33 ;  /* 0x0c00002023267389 */ /* 0x0000640000040021 */
[----:B01----:R-:W-:Y:S01]  /*ad90*/  ENDCOLLECTIVE ;  /* 0x000000000000791b */ /* 0x003fe20003800000 */
.L_x_1740:
[----:B------:R-:W-:-:S05]  /*ada0*/  FADD.FTZ R25, R40, R23 ;  /* 0x0000001728197221 */ /* 0x000fca0000010000 */
[----:B------:R-:W-:Y:S02]  /*adb0*/  MOV R35, R25 ;  /* 0x0000001900237202 */ /* 0x000fe40000000f00 */
[----:B------:R-:W-:-:S07]  /*adc0*/  MOV R23, R38 ;  /* 0x0000002600177202 */ /* 0x000fce0000000f00 */
[----:B------:R-:W-:Y:S05]  /*add0*/  WARPSYNC.COLLECTIVE R30, `(.L_x_1741) ;  /* 0x000000001e087348 */ /* 0x000fea0003c00000 */
[----:B------:R0:W1:Y:S02]  /*ade0*/  SHFL.BFLY P2, R38, R35, R32, R33 ;  /* 0x0c00002023267389 */ /* 0x0000640000040021 */
[----:B01----:R-:W-:Y:S01]  /*adf0*/  ENDCOLLECTIVE ;  /* 0x000000000000791b */ /* 0x003fe20003800000 */
.L_x_1741:
        /* <DEDUP_REMOVED lines=9> */
.L_x_1742:
        /* <DEDUP_REMOVED lines=9> */
.L_x_1743:
[----:B------:R-:W-:Y:S01]  /*af20*/  FADD.FTZ R21, R21, R18 ;  /* 0x0000001215157221 */ /* 0x000fe20000010000 */
[----:B------:R-:W-:-:S04]  /*af30*/  HFMA2.MMA R32, -RZ, RZ, 0, 2.384185791015625e-07 ;  /* 0x00000004ff207435 */ /* 0x000fc800000001ff */
[----:B------:R-:W-:Y:S02]  /*af40*/  MOV R35, R21 ;  /* 0x0000001500237202 */ /* 0x000fe40000000f00 */
[----:B------:R-:W-:-:S07]  /*af50*/  MOV R20, R38 ;  /* 0x0000002600147202 */ /* 0x000fce0000000f00 */
[----:B------:R-:W-:Y:S05]  /*af60*/  WARPSYNC.COLLECTIVE R30, `(.L_x_1744) ;  /* 0x000000001e087348 */ /* 0x000fea0003c00000 */
[----:B------:R0:W1:Y:S02]  /*af70*/  SHFL.BFLY P2, R38, R35, R32, R33 ;  /* 0x0c00002023267389 */ /* 0x0000640000040021 */
[----:B01----:R-:W-:Y:S01]  /*af80*/  ENDCOLLECTIVE ;  /* 0x000000000000791b */ /* 0x003fe20003800000 */
.L_x_1744:
[----:B------:R-:W-:-:S05]  /*af90*/  FADD.FTZ R42, R20, R19 ;  /* 0x00000013142a7221 */ /* 0x000fca0000010000 */
[----:B------:R-:W-:Y:S02]  /*afa0*/  MOV R35, R42 ;  /* 0x0000002a00237202 */ /* 0x000fe40000000f00 */
[----:B------:R-:W-:-:S07]  /*afb0*/  MOV R18, R38 ;  /* 0x0000002600127202 */ /* 0x000fce0000000f00 */
[----:B------:R-:W-:Y:S05]  /*afc0*/  WARPSYNC.COLLECTIVE R30, `(.L_x_1745) ;  /* 0x000000001e087348 */ /* 0x000fea0003c00000 */
[----:B------:R0:W1:Y:S02]  /*afd0*/  SHFL.BFLY P2, R38, R35, R32, R33 ;  /* 0x0c00002023267389 */ /* 0x0000640000040021 */
[----:B01----:R-:W-:Y:S01]  /*afe0*/  ENDCOLLECTIVE ;  /* 0x000000000000791b */ /* 0x003fe20003800000 */
.L_x_1745:
        /* <DEDUP_REMOVED lines=9> */
.L_x_1746:
        /* <DEDUP_REMOVED lines=12> */
.L_x_1747:
        /* <DEDUP_REMOVED lines=9> */
.L_x_1748:
[----:B------:R-:W-:-:S05]  /*b1d0*/  FADD.FTZ R42, R42, R43 ;  /* 0x0000002b2a2a7221 */ /* 0x000fca0000010000 */
[----:B------:R-:W-:Y:S02]  /*b1e0*/  MOV R35, R42 ;  /* 0x0000002a00237202 */ /* 0x000fe40000000f00 */
[----:B------:R-:W-:-:S07]  /*b1f0*/  MOV R27, R38 ;  /* 0x00000026001b7202 */ /* 0x000fce0000000f00 */
[----:B------:R-:W-:Y:S05]  /*b200*/  WARPSYNC.COLLECTIVE R30, `(.L_x_1749) ;  /* 0x000000001e087348 */ /* 0x000fea0003c00000 */
[----:B------:R0:W1:Y:S02]  /*b210*/  SHFL.BFLY P2, R38, R35, R32, R33 ;  /* 0x0c00002023267389 */ /* 0x0000640000040021 */
[----:B01----:R-:W-:Y:S01]  /*b220*/  ENDCOLLECTIVE ;  /* 0x000000000000791b */ /* 0x003fe20003800000 */
.L_x_1749:
[----:B------:R-:W-:Y:S01]  /*b230*/  FADD.FTZ R22, R40, R27 ;  /* 0x0000001b28167221 */ /* 0x000fe20000010000 */
[----:B------:R-:W-:Y:S06]  /*b240*/  BRA `(.L_x_1750) ;  /* 0xffffffe400287947 */ /* 0x000fec000383ffff */
.L_x_1751:
        /* <DEDUP_REMOVED lines=11> */
.L_x_3921:


//--------------------- .text._ZN13group_norm_v214gn_cuda_kernelI13__nv_bfloat16Li480ELi3ELi32ELi60ELi256ELb0ELi2ELi960ELi960ELi4ELb1ELi2ELb0ELb0ENS_16CompileConditionILi900EEEEEvPT_PKS4_S7_S7_flPfS8_Pj --------------------------
	.section	.text._ZN13group_norm_v214gn_cuda_kernelI13__nv_bfloat16Li480ELi3ELi32ELi60ELi256ELb0ELi2ELi960ELi960ELi4ELb1ELi2ELb0ELb0ENS_16CompileConditionILi900EEEEEvPT_PKS4_S7_S7_flPfS8_Pj,"ax",@progbits
	.align	128
        .global         _ZN13group_norm_v214gn_cuda_kernelI13__nv_bfloat16Li480ELi3ELi32ELi60ELi256ELb0ELi2ELi960ELi960ELi4ELb1ELi2ELb0ELb0ENS_16CompileConditionILi900EEEEEvPT_PKS4_S7_S7_flPfS8_Pj
        .type           _ZN13group_norm_v214gn_cuda_kernelI13__nv_bfloat16Li480ELi3ELi32ELi60ELi256ELb0ELi2ELi960ELi960ELi4ELb1ELi2ELb0ELb0ENS_16CompileConditionILi900EEEEEvPT_PKS4_S7_S7_flPfS8_Pj,@function
        .size           _ZN13group_norm_v214gn_cuda_kernelI13__nv_bfloat16Li480ELi3ELi32ELi60ELi256ELb0ELi2ELi960ELi960ELi4ELb1ELi2ELb0ELb0ENS_16CompileConditionILi900EEEEEvPT_PKS4_S7_S7_flPfS8_Pj,(.L_x_3922 - _ZN13group_norm_v214gn_cuda_kernelI13__nv_bfloat16Li480ELi3ELi32ELi60ELi256ELb0ELi2ELi960ELi960ELi4ELb1ELi2ELb0ELb0ENS_16CompileConditionILi900EEEEEvPT_PKS4_S7_S7_flPfS8_Pj)
        .other          _ZN13group_norm_v214gn_cuda_kernelI13__nv_bfloat16Li480ELi3ELi32ELi60ELi256ELb0ELi2ELi960ELi960ELi4ELb1ELi2ELb0ELb0ENS_16CompileConditionILi900EEEEEvPT_PKS4_S7_S7_flPfS8_Pj,@"STO_CUDA_ENTRY STV_DEFAULT"
_ZN13group_norm_v214gn_cuda_kernelI13__nv_bfloat16Li480ELi3ELi32ELi60ELi256ELb0ELi2ELi960ELi960ELi4ELb1ELi2ELb0ELb0ENS_16CompileConditionILi900EEEEEvPT_PKS4_S7_S7_flPfS8_Pj:
.text._ZN13group_norm_v214gn_cuda_kernelI13__nv_bfloat16Li480ELi3ELi32ELi60ELi256ELb0ELi2ELi960ELi960ELi4ELb1ELi2ELb0ELb0ENS_16CompileConditionILi900EEEEEvPT_PKS4_S7_S7_flPfS8_Pj:
[----:B------:R-:W0:Y:S08]  /*0000*/  LDC R1, c[0x0][0x28] ;  /* 0x00000a00ff017b82 */ /* 0x000e300000000800 */
[----:B------:R-:W1:Y:S01]  /*0010*/  S2UR UR12, SR_CTAID.Y ;  /* 0x00000000000c79c3 */ /* 0x000e620000002600 */
[----:B------:R-:W-:Y:S01]  /*0020*/  ULDC.64 UR6, c[0x0][0x238] ;  /* 0x00008e0000067ab9 */ /* 0x000fe20000000a00 */
[----:B0-----:R-:W-:Y:S01]  /*0030*/  IADD3 R1, R1, -0x10, RZ ;  /* 0xfffffff001017810 */ /* 0x001fe20007ffe0ff */
[----:B-1----:R-:W-:-:S04]  /*0040*/  USHF.R.U32.HI UR4, URZ, 0x1, UR12 ;  /* 0x000000013f047899 */ /* 0x002fc8000801160c */
[----:B------:R-:W-:-:S04]  /*0050*/  UISETP.GE.U32.AND UP0, UPT, UR4, UR6, UPT ;  /* 0x000000060400728c */ /* 0x000fc8000bf06070 */
[----:B------:R-:W-:-:S06]  /*0060*/  UISETP.GE.AND.EX UP0, UPT, URZ, UR7, UPT, UP0 ;  /* 0x000000073f00728c */ /* 0x000fcc000bf06300 */
[----:B------:R-:W-:-:S13]  /*0070*/  PLOP3.LUT P0, PT, PT, PT, UP0, 0x80, 0x0 ;  /* 0x000000000000781c */ /* 0x000fda0003f0f008 */
[----:B------:R-:W-:Y:S05]  /*0080*/  @P0 EXIT ;  /* 0x000000000000094d */ /* 0x000fea0003800000 */
[----:B------:R-:W0:Y:S01]  /*0090*/  S2R R8, SR_TID.X ;  /* 0x0000000000087919 */ /* 0x000e220000002100 */
[----:B------:R-:W1:Y:S01]  /*00a0*/  S2UR UR8, SR_CgaCtaId ;  /* 0x00000000000879c3 */ /* 0x000e620000008800 */
[----:B------:R-:W-:Y:S01]  /*00b0*/  UMOV UR6, 0x400 ;  /* 0x0000040000067882 */ /* 0x000fe20000000000 */
[----:B------:R-:W-:Y:S02]  /*00c0*/  ULOP3.LUT UR5, UR12, 0x1, URZ, 0xc0, !UPT ;  /* 0x000000010c057892 */ /* 0x000fe4000f8ec03f */
[----:B------:R-:W-:Y:S02]  /*00d0*/  USHF.L.U32 UR7, UR12, 0x4, URZ ;  /* 0x000000040c077899 */ /* 0x000fe4000800063f */
[----:B------:R-:W-:Y:S02]  /*00e0*/  UIMAD UR5, UR5, 0x3c0, URZ ;  /* 0x000003c0050578a4 */ /* 0x000fe4000f8e023f */
[----:B------:R-:W-:Y:S01]  /*00f0*/  ULOP3.LUT UR7, UR7, 0x10, URZ, 0xc0, !UPT ;  /* 0x0000001007077892 */ /* 0x000fe2000f8ec03f */
[----:B------:R-:W-:-:S03]  /*0100*/  ULDC.64 UR10, c[0x0][0x208] ;  /* 0x00008200000a7ab9 */ /* 0x000fc60000000a00 */
[----:B------:R-:W-:Y:S02]  /*0110*/  MOV R6, UR5 ;  /* 0x0000000500067c02 */ /* 0x000fe40008000f00 */
[----:B------:R-:W-:Y:S01]  /*0120*/  IADD3 R37, RZ, -UR7, RZ ;  /* 0x80000007ff257c10 */ /* 0x000fe2000fffe0ff */
[----:B-1----:R-:W-:Y:S02]  /*0130*/  ULEA UR9, UR8, UR6, 0x18 ;  /* 0x0000000608097291 */ /* 0x002fe4000f8ec03f */
[----:B------:R-:W-:-:S04]  /*0140*/  UIADD3 UR6, UR6, 0x1680, URZ ;  /* 0x0000168006067890 */ /* 0x000fc8000fffe03f */
[----:B------:R-:W-:Y:S01]  /*0150*/  MOV R0, UR9 ;  /* 0x0000000900007c02 */ /* 0x000fe20008000f00 */
[----:B0-----:R-:W-:Y:S01]  /*0160*/  IMAD.WIDE.U32 R2, R8, -0x77777777, RZ ;  /* 0x8888888908027825 */ /* 0x001fe200078e00ff */
[----:B------:R-:W-:Y:S01]  /*0170*/  SHF.R.U32.HI R4, RZ, 0x1, R8 ;  /* 0x00000001ff047819 */ /* 0x000fe20000011608 */
[----:B------:R-:W-:Y:S01]  /*0180*/  ULEA UR6, UR8, UR6, 0x18 ;  /* 0x0000000608067291 */ /* 0x000fe2000f8ec03f */
[----:B------:R-:W-:Y:S02]  /*0190*/  UMOV UR9, UR4 ;  /* 0x0000000400097c82 */ /* 0x000fe40008000000 */
[----:B------:R-:W-:Y:S01]  /*01a0*/  SHF.R.U32.HI R7, RZ, 0x7, R3 ;  /* 0x00000007ff077819 */ /* 0x000fe20000011603 */
[----:B------:R-:W-:Y:S01]  /*01b0*/  VIADD R5, R4, UR7 ;  /* 0x0000000704057c36 */ /* 0x000fe20008000000 */
[----:B------:R-:W-:-:S03]  /*01c0*/  UMOV UR4, URZ ;  /* 0x0000003f00047c82 */ /* 0x000fc60008000000 */
[----:B------:R-:W-:Y:S02]  /*01d0*/  IMAD R3, R7, -0xf0, R8 ;  /* 0xffffff1007037824 */ /* 0x000fe400078e0208 */
[----:B------:R-:W-:Y:S01]  /*01e0*/  IMAD R5, R5, 0x3c, -R6 ;  /* 0x0000003c05057824 */ /* 0x000fe200078e0a06 */
[----:B------:R-:W-:Y:S01]  /*01f0*/  SHF.L.U32 R6, R8, 0x3, RZ ;  /* 0x0000000308067819 */ /* 0x000fe200000006ff */
[C---:B------:R-:W-:Y:S01]  /*0200*/  IMAD R4, R3.reuse, 0x18, R0 ;  /* 0x0000001803047824 */ /* 0x040fe200078e0200 */
[----:B------:R-:W-:Y:S01]  /*0210*/  LEA R2, R3, UR5, 0x2 ;  /* 0x0000000503027c11 */ /* 0x000fe2000f8e10ff */
[C---:B------:R-:W-:Y:S01]  /*0220*/  VIADD R10, R5.reuse, 0x14 ;  /* 0x00000014050a7836 */ /* 0x040fe20000000000 */
[----:B------:R-:W-:Y:S01]  /*0230*/  LOP3.LUT R9, R6, 0x8, RZ, 0xc0, !PT ;  /* 0x0000000806097812 */ /* 0x000fe200078ec0ff */
[----:B------:R-:W-:Y:S01]  /*0240*/  VIADD R18, R5, 0x24 ;  /* 0x0000002405127836 */ /* 0x000fe20000000000 */
[----:B------:R-:W-:Y:S01]  /*0250*/  LEA R4, R7, R4, 0x3 ;  /* 0x0000000407047211 */ /* 0x000fe200078e18ff */
[----:B------:R-:W-:Y:S01]  /*0260*/  IMAD.WIDE.U32 R2, R2, -0x77777777, RZ ;  /* 0x8888888902027825 */ /* 0x000fe200078e00ff */
[C---:B------:R-:W-:Y:S01]  /*0270*/  IADD3 R6, R5.reuse, 0xc, RZ ;  /* 0x0000000c05067810 */ /* 0x040fe20007ffe0ff */
[----:B------:R-:W-:Y:S01]  /*0280*/  UMOV UR5, URZ ;  /* 0x0000003f00057c82 */ /* 0x000fe20008000000 */
[C---:B------:R-:W-:Y:S01]  /*0290*/  IADD3 R14, R5.reuse, 0x1c, RZ ;  /* 0x0000001c050e7810 */ /* 0x040fe20007ffe0ff */
[----:B------:R-:W-:Y:S01]  /*02a0*/  VIADD R2, R5, 0x4 ;  /* 0x0000000405027836 */ /* 0x000fe20000000000 */
[----:B------:R-:W-:Y:S01]  /*02b0*/  LEA.HI R37, R3, R37, RZ, 0x1b ;  /* 0x0000002503257211 */ /* 0x000fe200078fd8ff */
[C---:B------:R-:W-:Y:S01]  /*02c0*/  VIADD R26, R5.reuse, 0x34 ;  /* 0x00000034051a7836 */ /* 0x040fe20000000000 */
[----:B------:R0:W-:Y:S01]  /*02d0*/  STL [R1], R4 ;  /* 0x0000000401007387 */ /* 0x0001e20000100800 */
[----:B------:R-:W-:-:S02]  /*02e0*/  IADD3 R8, R5, 0x10, RZ ;  /* 0x0000001005087810 */ /* 0x000fc40007ffe0ff */
[C---:B------:R-:W-:Y:S02]  /*02f0*/  IADD3 R16, R5.reuse, 0x20, RZ ;  /* 0x0000002005107810 */ /* 0x040fe40007ffe0ff */
[C---:B------:R-:W-:Y:S02]  /*0300*/  IADD3 R22, R5.reuse, 0x2c, RZ ;  /* 0x0000002c05167810 */ /* 0x040fe40007ffe0ff */
[C---:B------:R-:W-:Y:S02]  /*0310*/  IADD3 R24, R5.reuse, 0x30, RZ ;  /* 0x0000003005187810 */ /* 0x040fe40007ffe0ff */
[----:B------:R-:W-:Y:S02]  /*0320*/  SHF.R.S32.HI R3, RZ, 0x2, R5 ;  /* 0x00000002ff037819 */ /* 0x000fe40000011405 */
[C---:B0-----:R-:W-:Y:S02]  /*0330*/  IADD3 R4, R5.reuse, 0x8, RZ ;  /* 0x0000000805047810 */ /* 0x041fe40007ffe0ff */
[----:B------:R-:W-:Y:S01]  /*0340*/  IADD3 R12, R5, 0x18, RZ ;  /* 0x00000018050c7810 */ /* 0x000fe20007ffe0ff */
[----:B------:R-:W-:Y:S01]  /*0350*/  IMAD R36, R3, 0x18, R0 ;  /* 0x0000001803247824 */ /* 0x000fe200078e0200 */
[----:B------:R-:W-:-:S02]  /*0360*/  IADD3 R20, R5, 0x28, RZ ;  /* 0x0000002805147810 */ /* 0x000fc40007ffe0ff */
[----:B------:R-:W-:Y:S02]  /*0370*/  IADD3 R28, R5, 0x38, RZ ;  /* 0x00000038051c7810 */ /* 0x000fe40007ffe0ff */
[----:B------:R-:W-:Y:S02]  /*0380*/  SHF.R.S32.HI R5, RZ, 0x2, R2 ;  /* 0x00000002ff057819 */ /* 0x000fe40000011402 */
[----:B------:R-:W-:Y:S02]  /*0390*/  SHF.R.S32.HI R11, RZ, 0x2, R6 ;  /* 0x00000002ff0b7819 */ /* 0x000fe40000011406 */
[----:B------:R-:W-:Y:S01]  /*03a0*/  SHF.R.S32.HI R15, RZ, 0x2, R10 ;  /* 0x00000002ff0f7819 */ /* 0x000fe2000001140a */
[----:B------:R-:W-:Y:S01]  /*03b0*/  IMAD R2, R5, 0x18, R0 ;  /* 0x0000001805027824 */ /* 0x000fe200078e0200 */
[----:B------:R-:W-:Y:S02]  /*03c0*/  SHF.R.S32.HI R19, RZ, 0x2, R14 ;  /* 0x00000002ff137819 */ /* 0x000fe4000001140e */
[----:B------:R-:W-:Y:S01]  /*03d0*/  SHF.R.S32.HI R13, RZ, 0x2, R8 ;  /* 0x00000002ff0d7819 */ /* 0x000fe20000011408 */
[----:B------:R-:W-:Y:S01]  /*03e0*/  IMAD R6, R15, 0x18, R0 ;  /* 0x000000180f067824 */ /* 0x000fe200078e0200 */
[----:B------:R-:W-:Y:S01]  /*03f0*/  SHF.R.S32.HI R21, RZ, 0x2, R16 ;  /* 0x00000002ff157819 */ /* 0x000fe20000011410 */
[----:B------:R-:W-:Y:S01]  /*0400*/  IMAD R8, R19, 0x18, R0 ;  /* 0x0000001813087824 */ /* 0x000fe200078e0200 */
[----:B------:R-:W-:Y:S01]  /*0410*/  SHF.R.S32.HI R23, RZ, 0x2, R18 ;  /* 0x00000002ff177819 */ /* 0x000fe20000011412 */
[----:B------:R-:W-:Y:S01]  /*0420*/  IMAD R32, R13, 0x18, R0 ;  /* 0x000000180d207824 */ /* 0x000fe200078e0200 */
        /* <DEDUP_REMOVED lines=15> */
[----:B------:R-:W-:Y:S01]  /*0520*/  IADD3 R33, R9, R4, RZ ;  /* 0x0000000409217210 */ /* 0x000fe20007ffe0ff */
[--C-:B------:R-:W-:Y:S01]  /*0530*/  IMAD R30, R17, 0x18, R0.reuse ;  /* 0x00000018111e7824 */ /* 0x100fe200078e0200 */
[----:B------:R-:W-:Y:S01]  /*0540*/  IADD3 R31, R9, R6, RZ ;  /* 0x00000006091f7210 */ /* 0x000fe20007ffe0ff */
[--C-:B------:R-:W-:Y:S01]  /*0550*/  IMAD R14, R25, 0x18, R0.reuse ;  /* 0x00000018190e7824 */ /* 0x100fe200078e0200 */
[----:B------:R-:W-:Y:S01]  /*0560*/  IADD3 R2, R9, R8, RZ ;  /* 0x0000000809027210 */ /* 0x000fe20007ffe0ff */
[----:B------:R-:W-:Y:S01]  /*0570*/  IMAD R0, R3, 0x18, R0 ;  /* 0x0000001803007824 */ /* 0x000fe200078e0200 */
[----:B------:R-:W-:Y:S01]  /*0580*/  IADD3 R36, R36, R9, RZ ;  /* 0x0000000924247210 */ /* 0x000fe20007ffe0ff */
[C---:B------:R-:W-:Y:S01]  /*0590*/  IMAD.IADD R34, R9.reuse, 0x1, R34 ;  /* 0x0000000109227824 */ /* 0x040fe200078e0222 */
[C---:B------:R-:W-:Y:S01]  /*05a0*/  IADD3 R32, R9.reuse, R32, RZ ;  /* 0x0000002009207210 */ /* 0x040fe20007ffe0ff */
[C---:B------:R-:W-:Y:S01]  /*05b0*/  IMAD.IADD R30, R9.reuse, 0x1, R30 ;  /* 0x00000001091e7824 */ /* 0x040fe200078e021e */
[C---:B------:R-:W-:Y:S01]  /*05c0*/  IADD3 R3, R9.reuse, R10, RZ ;  /* 0x0000000a09037210 */ /* 0x040fe20007ffe0ff */
[C---:B------:R-:W-:Y:S01]  /*05d0*/  IMAD.IADD R5, R9.reuse, 0x1, R14 ;  /* 0x0000000109057824 */ /* 0x040fe200078e020e */
[----:B------:R-:W-:-:S02]  /*05e0*/  IADD3 R4, R9, R12, RZ ;  /* 0x0000000c09047210 */ /* 0x000fc40007ffe0ff */
[C---:B------:R-:W-:Y:S02]  /*05f0*/  IADD3 R6, R9.reuse, R16, RZ ;  /* 0x0000001009067210 */ /* 0x040fe40007ffe0ff */
[C---:B------:R-:W-:Y:S02]  /*0600*/  IADD3 R7, R9.reuse, R18, RZ ;  /* 0x0000001209077210 */ /* 0x040fe40007ffe0ff */
[C---:B------:R-:W-:Y:S01]  /*0610*/  IADD3 R8, R9.reuse, R20, RZ ;  /* 0x0000001409087210 */ /* 0x040fe20007ffe0ff */
[----:B------:R-:W-:Y:S01]  /*0620*/  IMAD.IADD R9, R9, 0x1, R0 ;  /* 0x0000000109097824 */ /* 0x000fe200078e0200 */
[----:B------:R-:W-:-:S07]  /*0630*/  LEA R37, R37, UR6, 0x3 ;  /* 0x0000000625257c11 */ /* 0x000fce000f8e18ff */
.L_x_1760:
[----:B0-----:R-:W0:Y:S01]  /*0640*/  S2R R26, SR_TID.X ;  /* 0x00000000001a7919 */ /* 0x001e220000002100 */
[----:B------:R-:W1:Y:S01]  /*0650*/  S2R R25, SR_CTAID.X ;  /* 0x0000000000197919 */ /* 0x000e620000002500 */
[----:B------:R-:W-:Y:S01]  /*0660*/  ULOP3.LUT UR8, UR12, 0x1, URZ, 0xc0, !UPT ;  /* 0x000000010c087892 */ /* 0x000fe2000f8ec03f */
[----:B------:R-:W-:Y:S01]  /*0670*/  ULDC.64 UR14, c[0x0][0x218] ;  /* 0x00008600000e7ab9 */ /* 0x000fe20000000a00 */
[----:B------:R-:W-:Y:S01]  /*0680*/  ULDC.64 UR16, c[0x0][0x228] ;  /* 0x00008a0000107ab9 */ /* 0x000fe20000000a00 */
[----:B------:R-:W2:Y:S03]  /*0690*/  LDL R22, [R1] ;  /* 0x0000000001167983 */ /* 0x000ea60000100800 */
[----:B------:R-:W-:Y:S01]  /*06a0*/  MOV R13, UR8 ;  /* 0x00000008000d7c02 */ /* 0x000fe20008000f00 */
[----:B------:R-:W-:Y:S01]  /*06b0*/  UIMAD UR8, UR5, 0x78000, URZ ;  /* 0x00078000050878a4 */ /* 0x000fe2000f8e023f */
[----:B0-----:R-:W-:Y:S01]  /*06c0*/  IMAD.WIDE.U32 R10, R26, -0x77777777, RZ ;  /* 0x888888891a0a7825 */ /* 0x001fe200078e00ff */
[----:B-1----:R-:W-:-:S04]  /*06d0*/  SHF.L.U32 R0, R25, 0x1, RZ ;  /* 0x0000000119007819 */ /* 0x002fc800000006ff */
[----:B------:R-:W-:Y:S02]  /*06e0*/  SHF.R.U32.HI R11, RZ, 0x7, R11 ;  /* 0x00000007ff0b7819 */ /* 0x000fe4000001160b */
[----:B------:R-:W-:-:S03]  /*06f0*/  LOP3.LUT R0, R0, 0xfe, RZ, 0xc0, !PT ;  /* 0x000000fe00007812 */ /* 0x000fc600078ec0ff */
[----:B------:R-:W-:Y:S01]  /*0700*/  IMAD R10, R11, -0xf0, R26 ;  /* 0xffffff100b0a7824 */ /* 0x000fe200078e021a */
[----:B------:R-:W-:-:S03]  /*0710*/  IADD3 R0, R0, R11, RZ ;  /* 0x0000000b00007210 */ /* 0x000fc60007ffe0ff */
[----:B------:R-:W-:Y:S01]  /*0720*/  IMAD R10, R13, 0xf0, R10 ;  /* 0x000000f00d0a7824 */ /* 0x000fe200078e020a */
[----:B------:R-:W-:Y:S01]  /*0730*/  MOV R13, UR9 ;  /* 0x00000009000d7c02 */ /* 0x000fe20008000f00 */
[----:B------:R-:W-:Y:S02]  /*0740*/  IMAD R11, R0, 0x780, RZ ;  /* 0x00000780000b7824 */ /* 0x000fe400078e02ff */
[----:B------:R-:W-:-:S05]  /*0750*/  IMAD.SHL.U32 R0, R10, 0x4, RZ ;  /* 0x000000040a007824 */ /* 0x000fca00078e00ff */
[----:B------:R-:W-:-:S04]  /*0760*/  IADD3 R10, P0, R11, R0, RZ ;  /* 0x000000000b0a7210 */ /* 0x000fc80007f1e0ff */
[----:B------:R-:W-:-:S03]  /*0770*/  IADD3.X R11, RZ, RZ, RZ, P0, !PT ;  /* 0x000000ffff0b7210 */ /* 0x000fc600007fe4ff */
[----:B------:R-:W-:-:S05]  /*0780*/  IMAD.WIDE.U32 R10, R13, 0x78000, R10 ;  /* 0x000780000d0a7825 */ /* 0x000fca00078e000a */
[----:B------:R-:W-:Y:S02]  /*0790*/  IADD3 R13, R11, UR8, RZ ;  /* 0x000000080b0d7c10 */ /* 0x000fe4000fffe0ff */
[----:B------:R-:W-:-:S04]  /*07a0*/  LEA R12, P0, R10, UR14, 0x1 ;  /* 0x0000000e0a0c7c11 */ /* 0x000fc8000f8008ff */
[----:B------:R-:W-:Y:S01]  /*07b0*/  LEA.HI.X R13, R10, UR15, R13, 0x1, P0 ;  /* 0x0000000f0a0d7c11 */ /* 0x000fe200080f0c0d */
[----:B------:R-:W-:Y:S01]  /*07c0*/  IMAD.SHL.U32 R16, R0, 0x2, RZ ;  /* 0x0000000200107824 */ /* 0x000fe200078e00ff */
[----:B------:R-:W-:-:S04]  /*07d0*/  ULDC.64 UR14, c[0x0][0x220] ;  /* 0x00008800000e7ab9 */ /* 0x000fc80000000a00 */
[----:B------:R-:W3:Y:S01]  /*07e0*/  LDG.E.64.CONSTANT R12, desc[UR10][R12.64] ;  /* 0x0000000a0c0c7981 */ /* 0x000ee2000c1e9b00 */
[C---:B------:R-:W-:Y:S02]  /*07f0*/  IADD3 R14, P0, R16.reuse, UR14, RZ ;  /* 0x0000000e100e7c10 */ /* 0x040fe4000ff1e0ff */
[----:B------:R-:W-:Y:S02]  /*0800*/  SHF.R.U32.HI R0, RZ, 0x1f, R0 ;  /* 0x0000001fff007819 */ /* 0x000fe40000011600 */
[----:B------:R-:W-:Y:S02]  /*0810*/  IADD3 R16, P1, R16, UR16, RZ ;  /* 0x0000001010107c10 */ /* 0x000fe4000ff3e0ff */
[C---:B------:R-:W-:Y:S02]  /*0820*/  IADD3.X R15, R0.reuse, UR15, RZ, P0, !PT ;  /* 0x0000000f000f7c10 */ /* 0x040fe400087fe4ff */
[----:B------:R-:W-:-:S04]  /*0830*/  IADD3.X R17, R0, UR17, RZ, P1, !PT ;  /* 0x0000001100117c10 */ /* 0x000fc80008ffe4ff */
[----:B------:R-:W5:Y:S04]  /*0840*/  LDG.E.64.CONSTANT R14, desc[UR10][R14.64] ;  /* 0x0000000a0e0e7981 */ /* 0x000f68000c1e9b00 */
[----:B------:R-:W5:Y:S01]  /*0850*/  LDG.E.64.CONSTANT R16, desc[UR10][R16.64] ;  /* 0x0000000a10107981 */ /* 0x000f62000c1e9b00 */
[C---:B------:R-:W-:Y:S01]  /*0860*/  ISETP.GT.U32.AND P1, PT, R26.reuse, 0x1f, PT ;  /* 0x0000001f1a00780c */ /* 0x040fe20003f24070 */
[----:B------:R-:W-:Y:S01]  /*0870*/  BSSY B0, `(.L_x_1752) ;  /* 0x0000042000007945 */ /* 0x000fe20003800000 */
[----:B------:R-:W-:Y:S01]  /*0880*/  HFMA2.MMA R24, -RZ, RZ, 0, 0 ;  /* 0x00000000ff187435 */ /* 0x000fe200000001ff */
[----:B------:R-:W-:Y:S02]  /*0890*/  LOP3.LUT P0, RZ, R26, 0xffffffe1, RZ, 0xc0, !PT ;  /* 0xffffffe11aff7812 */ /* 0x000fe4000780c0ff */
[----:B---3--:R-:W-:-:S02]  /*08a0*/  PRMT R18, R12, 0x7632, R18 ;  /* 0x000076320c127816 */ /* 0x008fc40000000012 */
[----:B------:R-:W-:Y:S02]  /*08b0*/  SHF.L.U32 R0, R12, 0x10, RZ ;  /* 0x000000100c007819 */ /* 0x000fe400000006ff */
[----:B------:R-:W-:Y:S02]  /*08c0*/  SHF.L.U32 R21, R18, 0x10, RZ ;  /* 0x0000001012157819 */ /* 0x000fe400000006ff */
[C---:B------:R-:W-:Y:S01]  /*08d0*/  PRMT R18, R13.reuse, 0x7632, R18 ;  /* 0x000076320d127816 */ /* 0x040fe20000000012 */
[----:B------:R-:W-:Y:S01]  /*08e0*/  FFMA.FTZ R20, R0, R0, RZ ;  /* 0x0000000000147223 */ /* 0x000fe200000100ff */
[----:B------:R-:W-:Y:S01]  /*08f0*/  FADD.FTZ R19, RZ, R0 ;  /* 0x00000000ff137221 */ /* 0x000fe20000010000 */
[----:B------:R-:W-:Y:S02]  /*0900*/  SHF.L.U32 R28, R13, 0x10, RZ ;  /* 0x000000100d1c7819 */ /* 0x000fe400000006ff */
[----:B------:R-:W-:Y:S01]  /*0910*/  FFMA.FTZ R23, R21, R21, R20 ;  /* 0x0000001515177223 */ /* 0x000fe20000010014 */
[----:B------:R-:W-:Y:S01]  /*0920*/  FADD.FTZ R19, R19, R21 ;  /* 0x0000001513137221 */ /* 0x000fe20000010000 */
[----:B------:R-:W-:Y:S01]  /*0930*/  IMAD.U32 R20, R18, 0x10000, RZ ;  /* 0x0001000012147824 */ /* 0x000fe200078e00ff */
[----:B------:R-:W-:Y:S01]  /*0940*/  MOV R21, RZ ;  /* 0x000000ff00157202 */ /* 0x000fe20000000f00 */
[----:B------:R-:W-:Y:S01]  /*0950*/  FFMA.FTZ R23, R28, R28, R23 ;  /* 0x0000001c1c177223 */ /* 0x000fe20000010017 */
[----:B------:R-:W-:-:S03]  /*0960*/  FADD.FTZ R18, R19, R28 ;  /* 0x0000001c13127221 */ /* 0x000fc60000010000 */
[----:B------:R-:W-:Y:S01]  /*0970*/  FFMA.FTZ R19, R20, R20, R23 ;  /* 0x0000001414137223 */ /* 0x000fe20000010017 */
[----:B------:R-:W-:-:S05]  /*0980*/  FADD.FTZ R18, R18, R20 ;  /* 0x0000001412127221 */ /* 0x000fca0000010000 */
[----:B--2---:R0:W-:Y:S01]  /*0990*/  STS.64 [R22], R18 ;  /* 0x0000001216007388 */ /* 0x0041e20000000a00 */
[----:B------:R-:W-:Y:S06]  /*09a0*/  BAR.SYNC.DEFER_BLOCKING 0x0 ;  /* 0x0000000000007b1d */ /* 0x000fec0000010000 */
[----:B------:R-:W-:Y:S05]  /*09b0*/  @P1 BRA `(.L_x_1753) ;  /* 0x0000000000b41947 */ /* 0x000fea0003800000 */
[----:B0-----:R-:W0:Y:S04]  /*09c0*/  LDS.64 R18, [R36] ;  /* 0x0000000024127984 */ /* 0x001e280000000a00 */
[----:B------:R-:W1:Y:S01]  /*09d0*/  LDS.64 R20, [R35] ;  /* 0x0000000023147984 */ /* 0x000e620000000a00 */
[----:B0-----:R-:W-:Y:S01]  /*09e0*/  FADD.FTZ R23, RZ, R18 ;  /* 0x00000012ff177221 */ /* 0x001fe20000010000 */
[----:B------:R-:W-:-:S03]  /*09f0*/  FADD.FTZ R18, RZ, R19 ;  /* 0x00000013ff127221 */ /* 0x000fc60000010000 */
[----:B-1----:R-:W-:Y:S01]  /*0a00*/  FADD.FTZ R23, R23, R20 ;  /* 0x0000001417177221 */ /* 0x002fe20000010000 */
[----:B------:R-:W-:Y:S02]  /*0a10*/  FADD.FTZ R20, R18, R21 ;  /* 0x0000001512147221 */ /* 0x000fe40000010000 */
[----:B------:R-:W0:Y:S02]  /*0a20*/  LDS.64 R18, [R34] ;  /* 0x0000000022127984 */ /* 0x000e240000000a00 */
[----:B0-----:R-:W-:Y:S01]  /*0a30*/  FADD.FTZ R23, R23, R18 ;  /* 0x0000001217177221 */ /* 0x001fe20000010000 */
[----:B------:R-:W-:Y:S02]  /*0a40*/  FADD.FTZ R20, R20, R19 ;  /* 0x0000001314147221 */ /* 0x000fe40000010000 */
[----:B------:R-:W0:Y:S02]  /*0a50*/  LDS.64 R18, [R33] ;  /* 0x0000000021127984 */ /* 0x000e240000000a00 */
[----:B0-----:R-:W-:Y:S01]  /*0a60*/  FADD.FTZ R23, R23, R18 ;  /* 0x0000001217177221 */ /* 0x001fe20000010000 */
[----:B------:R-:W-:-:S02]  /*0a70*/  FADD.FTZ R20, R20, R19 ;  /* 0x0000001314147221 */ /* 0x000fc40000010000 */
[----:B------:R-:W0:Y:S02]  /*0a80*/  LDS.64 R18, [R32] ;  /* 0x0000000020127984 */ /* 0x000e240000000a00 */
[----:B0-----:R-:W-:Y:S01]  /*0a90*/  FADD.FTZ R23, R23, R18 ;  /* 0x0000001217177221 */ /* 0x001fe20000010000 */
        /* <DEDUP_REMOVED lines=30> */
[----:B------:R-:W-:-:S07]  /*0c80*/  FADD.FTZ R21, R20, R19 ;  /* 0x0000001314157221 */ /* 0x000fce0000010000 */
.L_x_1753:
[----:B------:R-:W-:Y:S05]  /*0c90*/  BSYNC B0 ;  /* 0x0000000000007941 */ /* 0x000fea0003800000 */
.L_x_1752:
[----:B0-----:R-:W0:Y:S01]  /*0ca0*/  S2R R18, SR_TID.X ;  /* 0x0000000000127919 */ /* 0x001e220000002100 */
[----:B------:R-:W1:Y:S01]  /*0cb0*/  @!P0 LDC R23, c[0x0][0x10] ;  /* 0x00000400ff178b82 */ /* 0x000e620000000800 */
[C---:B------:R-:W-:Y:S01]  /*0cc0*/  ISETP.NE.AND P2, PT, R26.reuse, RZ, PT ;  /* 0x000000ff1a00720c */ /* 0x040fe20003f45270 */
[----:B------:R-:W-:Y:S01]  /*0cd0*/  SHFL.BFLY PT, R19, R24, 0x1, 0x1f ;  /* 0x0c201f0018137f89 */ /* 0x000fe200000e0000 */
[----:B------:R-:W-:-:S03]  /*0ce0*/  ISETP.GT.U32.AND P1, PT, R26, 0xff, PT ;  /* 0x000000ff1a00780c */ /* 0x000fc60003f24070 */
[----:B------:R-:W2:Y:S01]  /*0cf0*/  SHFL.BFLY PT, R22, R21, 0x1, 0x1f ;  /* 0x0c201f0015167f89 */ /* 0x000ea200000e0000 */
[----:B0-----:R-:W-:Y:S01]  /*0d00*/  SHF.R.U32.HI R20, RZ, 0x1, R18 ;  /* 0x00000001ff147819 */ /* 0x001fe20000011612 */
[----:B--2---:R-:W-:Y:S01]  /*0d10*/  FADD.FTZ R21, R22, R21 ;  /* 0x0000001516157221 */ /* 0x004fe20000010000 */
[----:B------:R-:W-:-:S05]  /*0d20*/  MOV R18, UR4 ;  /* 0x0000000400127c02 */ /* 0x000fca0008000f00 */
[----:B-1----:R-:W-:Y:S02]  /*0d30*/  @!P0 IMAD R23, R23, R18, UR12 ;  /* 0x0000000c17178e24 */ /* 0x002fe4000f8e0212 */
[----:B------:R-:W-:Y:S02]  /*0d40*/  @!P0 IMAD.SHL.U32 R18, R20, 0x80, RZ ;  /* 0x0000008014128824 */ /* 0x000fe400078e00ff */
[----:B------:R-:W-:-:S03]  /*0d50*/  FADD.FTZ R20, R19, R24 ;  /* 0x0000001813147221 */ /* 0x000fc60000010000 */
[----:B------:R-:W-:-:S04]  /*0d60*/  @!P0 LOP3.LUT R18, R18, 0xffffff80, R25, 0xe2, !PT ;  /* 0xffffff8012128812 */ /* 0x000fc800078ee219 */
[----:B------:R-:W-:Y:S02]  /*0d70*/  @!P0 LEA R23, R23, R18, 0xb ;  /* 0x0000001217178211 */ /* 0x000fe400078e58ff */
[----:B------:R-:W0:Y:S02]  /*0d80*/  @!P0 LDC.64 R18, c[0x0][0x248] ;  /* 0x00009200ff128b82 */ /* 0x000e240000000a00 */
[----:B------:R-:W-:-:S05]  /*0d90*/  @!P0 SHF.L.U32 R23, R23, 0x1, RZ ;  /* 0x0000000117178819 */ /* 0x000fca00000006ff */
[----:B0-----:R-:W-:-:S05]  /*0da0*/  @!P0 IMAD.WIDE.U32 R18, R23, 0x4, R18 ;  /* 0x0000000417128825 */ /* 0x001fca00078e0012 */
[----:B------:R0:W-:Y:S01]  /*0db0*/  @!P0 STG.E.64 desc[UR10][R18.64], R20 ;  /* 0x0000001412008986 */ /* 0x0001e2000c101b0a */
[----:B------:R-:W-:Y:S06]  /*0dc0*/  BAR.SYNC.DEFER_BLOCKING 0x0 ;  /* 0x0000000000007b1d */ /* 0x000fec0000010000 */
[----:B------:R-:W-:Y:S05]  /*0dd0*/  @P2 BRA `(.L_x_1754) ;  /* 0x0000000000402947 */ /* 0x000fea0003800000 */
[----:B0-----:R-:W0:Y:S01]  /*0de0*/  LDC.64 R18, c[0x0][0x250] ;  /* 0x00009400ff127b82 */ /* 0x001e220000000a00 */
[----:B------:R-:W-:Y:S02]  /*0df0*/  MOV R21, UR12 ;  /* 0x0000000c00157c02 */ /* 0x000fe40008000f00 */
[----:B------:R-:W-:-:S03]  /*0e00*/  ISETP.NE.AND P0, PT, R25, RZ, PT ;  /* 0x000000ff1900720c */ /* 0x000fc60003f05270 */
[----:B0-----:R-:W-:-:S04]  /*0e10*/  IMAD.WIDE.U32 R18, R21, 0x4, R18 ;  /* 0x0000000415127825 */ /* 0x001fc800078e0012 */
[----:B------:R-:W-:-:S05]  /*0e20*/  IMAD.MOV.U32 R21, RZ, RZ, 0x7fffff81 ;  /* 0x7fffff81ff157424 */ /* 0x000fca00078e00ff */
[----:B------:R-:W-:Y:S01]  /*0e30*/  SEL R21, R21, 0x1, !P0 ;  /* 0x0000000115157807 */ /* 0x000fe20004000000 */
[----:B------:R-:W-:Y:S06]  /*0e40*/  MEMBAR.ALL.GPU ;  /* 0x0000000000007992 */ /* 0x000fec000000a000 */
[----:B------:R-:W-:-:S00]  /*0e50*/  ERRBAR ;  /* 0x00000000000079ab */ /* 0x000fc00000000000 */
[----:B------:R-:W-:Y:S06]  /*0e60*/  CGAERRBAR ;  /* 0x00000000000075ab */ /* 0x000fec0000000000 */
[----:B------:R0:W5:Y:S02]  /*0e70*/  ATOM.E.ADD.STRONG.GPU PT, R21, desc[UR10][R18.64], R21 ;  /* 0x000000151215798a */ /* 0x00016400081ee1ca */
.L_x_1755:
[----:B------:R-:W2:Y:S04]  /*0e80*/  LD.E.STRONG.GPU R20, desc[UR10][R18.64] ;  /* 0x0000000a12147980 */ /* 0x000ea8000c10f900 */
[----:B--2---:R-:W-:Y:S01]  /*0e90*/  CCTL.IVALL ;  /* 0x00000000ff00798f */ /* 0x004fe20002000000 */
[----:B------:R-:W-:Y:S05]  /*0ea0*/  YIELD ;  /* 0x0000000000007946 */ /* 0x000fea0003800000 */
[----:B-----5:R-:W-:-:S04]  /*0eb0*/  LOP3.LUT R20, R20, R21, RZ, 0x3c, !PT ;  /* 0x0000001514147212 */ /* 0x020fc800078e3cff */
[----:B------:R-:W-:-:S13]  /*0ec0*/  ISETP.GT.AND P0, PT, R20, -0x1, PT ;  /* 0xffffffff1400780c */ /* 0x000fda0003f04270 */
[----:B------:R-:W-:Y:S05]  /*0ed0*/  @P0 BRA `(.L_x_1755) ;  /* 0xfffffffc00e80947 */ /* 0x000fea000383ffff */
.L_x_1754:
[----:B------:R-:W-:Y:S05]  /*0ee0*/  WARPSYNC.ALL ;  /* 0x0000000000007948 */ /* 0x000fea0003800000 */
[----:B------:R-:W-:Y:S01]  /*0ef0*/  BAR.SYNC.DEFER_BLOCKING 0x0 ;  /* 0x0000000000007b1d */ /* 0x000fe20000010000 */
[----:B0-----:R-:W-:-:S05]  /*0f00*/  CS2R R18, SRZ ;  /* 0x0000000000127805 */ /* 0x001fca000001ff00 */
[----:B------:R-:W-:Y:S04]  /*0f10*/  BSSY B0, `(.L_x_1756) ;  /* 0x0000036000007945 */ /* 0x000fe80003800000 */
[----:B------:R-:W-:Y:S05]  /*0f20*/  @P1 BRA `(.L_x_1757) ;  /* 0x0000000000d01947 */ /* 0x000fea0003800000 */
[----:B------:R-:W0:Y:S01]  /*0f30*/  S2R R20, SR_TID.X ;  /* 0x0000000000147919 */ /* 0x000e220000002100 */
[----:B------:R-:W-:Y:S02]  /*0f40*/  ULDC UR8, c[0x0][0x10] ;  /* 0x0000040000087ab9 */ /* 0x000fe40000000800 */
[----:B------:R-:W-:Y:S01]  /*0f50*/  UIMAD UR8, UR8, UR4, UR12 ;  /* 0x00000004080872a4 */ /* 0x000fe2000f8e020c */
[----:B------:R1:W-:Y:S05]  /*0f60*/  STL.64 [R1+0x8], R2 ;  /* 0x0000080201007387 */ /* 0x0003ea0000100a00 */
[----:B------:R-:W-:Y:S01]  /*0f70*/  MOV R21, UR8 ;  /* 0x0000000800157c02 */ /* 0x000fe20008000f00 */
[----:B-1----:R-:W1:Y:S01]  /*0f80*/  LDC.64 R2, c[0x0][0x248] ;  /* 0x00009200ff027b82 */ /* 0x002e620000000a00 */
[----:B0-----:R-:W-:-:S02]  /*0f90*/  SHF.L.U32 R22, R20, 0x3, RZ ;  /* 0x0000000314167819 */ /* 0x001fc400000006ff */
[----:B------:R-:W-:Y:S02]  /*0fa0*/  LOP3.LUT R19, R20, 0xf, RZ, 0xc0, !PT ;  /* 0x0000000f14137812 */ /* 0x000fe400078ec0ff */
[----:B------:R-:W-:-:S04]  /*0fb0*/  LOP3.LUT R18, R22, 0x7fffff80, RZ, 0xc0, !PT ;  /* 0x7fffff8016127812 */ /* 0x000fc800078ec0ff */
[----:B------:R-:W-:-:S05]  /*0fc0*/  LEA R18, R21, R18, 0xb ;  /* 0x0000001215127211 */ /* 0x000fca00078e58ff */
[----:B------:R-:W-:-:S05]  /*0fd0*/  IMAD.IADD R18, R18, 0x1, R19 ;  /* 0x0000000112127824 */ /* 0x000fca00078e0213 */
[----:B------:R-:W-:-:S04]  /*0fe0*/  SHF.L.U32 R26, R18, 0x1, RZ ;  /* 0x00000001121a7819 */ /* 0x000fc800000006ff */
[C---:B------:R-:W-:Y:S01]  /*0ff0*/  IADD3 R24, R26.reuse, 0x20, RZ ;  /* 0x000000201a187810 */ /* 0x040fe20007ffe0ff */
[C---:B-1----:R-:W-:Y:S01]  /*1000*/  IMAD.WIDE.U32 R20, R26.reuse, 0x4, R2 ;  /* 0x000000041a147825 */ /* 0x042fe200078e0002 */
[----:B------:R-:W-:-:S03]  /*1010*/  IADD3 R22, R26, 0x40, RZ ;  /* 0x000000401a167810 */ /* 0x000fc60007ffe0ff */
        /* <DEDUP_REMOVED lines=16> */
[----:B------:R-:W-:-:S03]  /*1120*/  IADD3 R20, R26, 0xa0, RZ ;  /* 0x000000a01a147810 */ /* 0x000fc60007ffe0ff */
        /* <DEDUP_REMOVED lines=19> */
[----:B0-----:R-:W-:-:S07]  /*1260*/  FADD.FTZ R18, R25, R22 ;  /* 0x0000001619127221 */ /* 0x001fce0000010000 */
.L_x_1757:
[----:B------:R-:W-:Y:S05]  /*1270*/  BSYNC B0 ;  /* 0x0000000000007941 */ /* 0x000fea0003800000 */
.L_x_1756:
[----:B------:R-:W0:Y:S01]  /*1280*/  SHFL.BFLY PT, R20, R19, 0x8, 0x1f ;  /* 0x0d001f0013147f89 */ /* 0x000e2200000e0000 */
[----:B------:R-:W-:Y:S01]  /*1290*/  ULDC.64 UR14, c[0x0][0x240] ;  /* 0x00009000000e7ab9 */ /* 0x000fe20000000a00 */
[----:B------:R-:W-:Y:S01]  /*12a0*/  BSSY B0, `(.L_x_1758) ;  /* 0x0000031000007945 */ /* 0x000fe20003800000 */
[----:B------:R-:W-:Y:S01]  /*12b0*/  ISETP.EQ.U32.AND P1, PT, RZ, UR14, PT ;  /* 0x0000000eff007c0c */ /* 0x000fe2000bf22070 */
[----:B------:R-:W1:Y:S01]  /*12c0*/  SHFL.BFLY PT, R21, R18, 0x8, 0x1f ;  /* 0x0d001f0012157f89 */ /* 0x000e6200000e0000 */
[----:B------:R-:W2:Y:S01]  /*12d0*/  S2R R27, SR_TID.X ;  /* 0x00000000001b7919 */ /* 0x000ea20000002100 */
[----:B------:R-:W3:Y:S01]  /*12e0*/  S2R R29, SR_TID.X ;  /* 0x00000000001d7919 */ /* 0x000ee20000002100 */
[----:B0-----:R-:W-:Y:S01]  /*12f0*/  FADD.FTZ R20, R20, R19 ;  /* 0x0000001314147221 */ /* 0x001fe20000010000 */
[----:B-1----:R-:W-:-:S04]  /*1300*/  FADD.FTZ R21, R21, R18 ;  /* 0x0000001215157221 */ /* 0x002fc80000010000 */
[----:B------:R-:W0:Y:S04]  /*1310*/  SHFL.BFLY PT, R23, R20, 0x4, 0x1f ;  /* 0x0c801f0014177f89 */ /* 0x000e2800000e0000 */
[----:B------:R-:W1:Y:S01]  /*1320*/  SHFL.BFLY PT, R22, R21, 0x4, 0x1f ;  /* 0x0c801f0015167f89 */ /* 0x000e6200000e0000 */
[----:B--2---:R-:W-:Y:S02]  /*1330*/  LOP3.LUT P0, RZ, R27, 0xffffff0f, RZ, 0xc0, !PT ;  /* 0xffffff0f1bff7812 */ /* 0x004fe4000780c0ff */
[----:B---3--:R-:W-:Y:S01]  /*1340*/  SHF.R.U32.HI R29, RZ, 0x1, R29 ;  /* 0x00000001ff1d7819 */ /* 0x008fe2000001161d */
[----:B0-----:R-:W-:Y:S01]  /*1350*/  FADD.FTZ R23, R20, R23 ;  /* 0x0000001714177221 */ /* 0x001fe20000010000 */
[----:B------:R-:W-:Y:S01]  /*1360*/  PRMT R20, R12, 0x7632, R20 ;  /* 0x000076320c147816 */ /* 0x000fe20000000014 */
[----:B-1----:R-:W-:-:S03]  /*1370*/  FADD.FTZ R22, R21, R22 ;  /* 0x0000001615167221 */ /* 0x002fc60000010000 */
[----:B------:R-:W0:Y:S01]  /*1380*/  SHFL.BFLY PT, R24, R23, 0x2, 0x1f ;  /* 0x0c401f0017187f89 */ /* 0x000e2200000e0000 */
[----:B------:R-:W-:-:S03]  /*1390*/  PRMT R21, R13, 0x7632, R21 ;  /* 0x000076320d157816 */ /* 0x000fc60000000015 */
[----:B------:R-:W1:Y:S01]  /*13a0*/  SHFL.BFLY PT, R25, R22, 0x2, 0x1f ;  /* 0x0c401f0016197f89 */ /* 0x000e6200000e0000 */
[----:B0-----:R-:W-:Y:S01]  /*13b0*/  FADD.FTZ R24, R23, R24 ;  /* 0x0000001817187221 */ /* 0x001fe20000010000 */
[----:B-----5:R-:W-:Y:S01]  /*13c0*/  PRMT R23, R16, 0x7632, R23 ;  /* 0x0000763210177816 */ /* 0x020fe20000000017 */
[----:B-1----:R-:W-:-:S03]  /*13d0*/  FADD.FTZ R25, R22, R25 ;  /* 0x0000001916197221 */ /* 0x002fc60000010000 */
[----:B------:R-:W0:Y:S01]  /*13e0*/  SHFL.BFLY PT, R19, R24, 0x1, 0x1f ;  /* 0x0c201f0018137f89 */ /* 0x000e2200000e0000 */
[----:B------:R-:W-:-:S03]  /*13f0*/  PRMT R22, R14, 0x7632, R22 ;  /* 0x000076320e167816 */ /* 0x000fc60000000016 */
[----:B------:R-:W1:Y:S01]  /*1400*/  SHFL.BFLY PT, R26, R25, 0x1, 0x1f ;  /* 0x0c201f00191a7f89 */ /* 0x000e6200000e0000 */
[----:B0-----:R-:W-:-:S04]  /*1410*/  FADD.FTZ R18, R24, R19 ;  /* 0x0000001318127221 */ /* 0x001fc80000010000 */
[----:B------:R-:W-:Y:S01]  /*1420*/  @!P0 FMUL.FTZ R18, R18, 6.5104170062113553286e-05 ;  /* 0x3888888912128820 */ /* 0x000fe20000410000 */
[----:B-1----:R-:W-:-:S03]  /*1430*/  FADD.FTZ R26, R25, R26 ;  /* 0x0000001a191a7221 */ /* 0x002fc60000010000 */
[----:B------:R-:W-:-:S04]  /*1440*/  @!P0 FMUL.FTZ R19, R18, R18 ;  /* 0x0000001212138220 */ /* 0x000fc80000410000 */
[----:B------:R-:W-:Y:S01]  /*1450*/  @!P0 FFMA.FTZ R19, R26, 6.5104170062113553286e-05, -R19 ;  /* 0x388888891a138823 */ /* 0x000fe20000010813 */
[----:B------:R-:W-:Y:S02]  /*1460*/  @!P0 LOP3.LUT R26, R29, 0x7ffffff8, RZ, 0xc0, !PT ;  /* 0x7ffffff81d1a8812 */ /* 0x000fe400078ec0ff */
[----:B------:R-:W0:Y:S02]  /*1470*/  S2R R29, SR_CTAID.X ;  /* 0x00000000001d7919 */ /* 0x000e240000002500 */
[----:B------:R-:W-:-:S05]  /*1480*/  @!P0 FMNMX.FTZ R19, RZ, R19, !PT ;  /* 0x00000013ff138209 */ /* 0x000fca0007810000 */
[----:B------:R1:W-:Y:S01]  /*1490*/  @!P0 STS.64 [R26+UR6], R18 ;  /* 0x000000121a008988 */ /* 0x0003e20008000a06 */
[----:B------:R-:W-:Y:S01]  /*14a0*/  BAR.SYNC.DEFER_BLOCKING 0x0 ;  /* 0x0000000000007b1d */ /* 0x000fe20000010000 */
[----:B0-----:R-:W-:-:S04]  /*14b0*/  LOP3.LUT P0, RZ, R29, 0x7f, RZ, 0xc0, !PT ;  /* 0x0000007f1dff7812 */ /* 0x001fc8000780c0ff */
[----:B------:R-:W-:-:S04]  /*14c0*/  ISETP.GT.U32.OR P0, PT, R27, 0xf, P0 ;  /* 0x0000000f1b00780c */ /* 0x000fc80000704470 */
[----:B------:R-:W-:-:S13]  /*14d0*/  ISETP.EQ.OR.EX P0, PT, RZ, UR15, P0, P1 ;  /* 0x0000000fff007c0c */ /* 0x000fda0008702710 */
[----:B-1----:R-:W-:Y:S05]  /*14e0*/  @P0 BRA `(.L_x_1759) ;  /* 0x0000000000300947 */ /* 0x002fea0003800000 */
[----:B------:R-:W-:Y:S01]  /*14f0*/  IADD3 R12, R27, UR7, RZ ;  /* 0x000000071b0c7c10 */ /* 0x000fe2000fffe0ff */
[----:B------:R-:W-:Y:S01]  /*1500*/  IMAD.U32 R18, RZ, RZ, UR5 ;  /* 0x00000005ff127e24 */ /* 0x000fe2000f8e00ff */
[----:B------:R-:W-:Y:S02]  /*1510*/  MOV R13, UR9 ;  /* 0x00000009000d7c02 */ /* 0x000fe40008000f00 */
[----:B------:R-:W-:Y:S02]  /*1520*/  MOV R19, UR9 ;  /* 0x0000000900137c02 */ /* 0x000fe40008000f00 */
[----:B------:R-:W-:Y:S02]  /*1530*/  LEA R13, P0, R13, R12, 0x5 ;  /* 0x0000000c0d0d7211 */ /* 0x000fe400078028ff */
[----:B------:R-:W-:Y:S02]  /*1540*/  SHF.R.S32.HI R12, RZ, 0x1f, R12 ;  /* 0x0000001fff0c7819 */ /* 0x000fe4000001140c */
[----:B------:R-:W-:-:S02]  /*1550*/  SHF.L.U32 R27, R27, 0x3, RZ ;  /* 0x000000031b1b7819 */ /* 0x000fc400000006ff */
[----:B------:R-:W-:Y:S02]  /*1560*/  LEA.HI.X R18, R19, R12, R18, 0x5, P0 ;  /* 0x0000000c13127211 */ /* 0x000fe400000f2c12 */
[----:B------:R-:W-:-:S04]  /*1570*/  LEA R12, P0, R13, UR14, 0x3 ;  /* 0x0000000e0d0c7c11 */ /* 0x000fc8000f8018ff */
[----:B------:R-:W-:Y:S02]  /*1580*/  LEA.HI.X R13, R13, UR15, R18, 0x3, P0 ;  /* 0x0000000f0d0d7c11 */ /* 0x000fe400080f1c12 */
[----:B------:R-:W0:Y:S04]  /*1590*/  LDS.64 R18, [R27+UR6] ;  /* 0x000000061b127984 */ /* 0x000e280008000a00 */
[----:B0-----:R0:W-:Y:S03]  /*15a0*/  STG.E.64 desc[UR10][R12.64], R18 ;  /* 0x000000120c007986 */ /* 0x0011e6000c101b0a */
.L_x_1759:
[----:B------:R-:W-:Y:S05]  /*15b0*/  BSYNC B0 ;  /* 0x0000000000007941 */ /* 0x000fea0003800000 */
.L_x_1758:
[----:B0-----:R-:W0:Y:S01]  /*15c0*/  LDS.64 R12, [R37] ;  /* 0x00000000250c7984 */ /* 0x001e220000000a00 */
[----:B------:R-:W-:Y:S01]  /*15d0*/  ULDC UR8, c[0x0][0x230] ;  /* 0x00008c0000087ab9 */ /* 0x000fe20000000800 */
[----:B------:R-:W-:Y:S01]  /*15e0*/  SHF.L.U32 R19, R14, 0x10, RZ ;  /* 0x000000100e137819 */ /* 0x000fe200000006ff */
[----:B------:R-:W-:Y:S01]  /*15f0*/  ULDC.64 UR14, c[0x0][0x210] ;  /* 0x00008400000e7ab9 */ /* 0x000fe20000000a00 */
[----:B------:R-:W-:Y:S01]  /*1600*/  SHF.L.U32 R25, R16, 0x10, RZ ;  /* 0x0000001010197819 */ /* 0x000fe200000006ff */
[----:B------:R-:W-:Y:S01]  /*1610*/  UIADD3 UR9, UP0, UR9, 0x1, URZ ;  /* 0x0000000109097890 */ /* 0x000fe2000ff1e03f */
[----:B------:R-:W-:Y:S01]  /*1620*/  SHF.L.U32 R21, R21, 0x10, RZ ;  /* 0x0000001015157819 */ /* 0x000fe200000006ff */
[----:B------:R-:W-:Y:S01]  /*1630*/  ULOP3.LUT UR4, UR4, 0x1, URZ, 0x3c, !UPT ;  /* 0x0000000104047892 */ /* 0x000fe2000f8e3c3f */
[----:B------:R-:W-:Y:S01]  /*1640*/  SHF.L.U32 R23, R23, 0x10, RZ ;  /* 0x0000001017177819 */ /* 0x000fe200000006ff */
[----:B0-----:R-:W-:Y:S01]  /*1650*/  FADD.FTZ R13, R13, UR8 ;  /* 0x000000080d0d7e21 */ /* 0x001fe20008010000 */
[--C-:B------:R-:W-:Y:S01]  /*1660*/  FADD.FTZ R0, R0, -R12.reuse ;  /* 0x8000000c00007221 */ /* 0x100fe20000010000 */
[----:B------:R-:W-:Y:S01]  /*1670*/  FADD.FTZ R28, R28, -R12 ;  /* 0x8000000c1c1c7221 */ /* 0x000fe20000010000 */
[----:B------:R-:W-:Y:S01]  /*1680*/  FADD.FTZ R16, -R12, R21 ;  /* 0x000000150c107221 */ /* 0x000fe20000010100 */
[----:B------:R-:W-:Y:S01]  /*1690*/  IMAD.U32 R21, R15, 0x10000, RZ ;  /* 0x000100000f157824 */ /* 0x000fe200078e00ff */
[----:B------:R-:W-:Y:S01]  /*16a0*/  UIMAD UR8, UR5, 0x78000, URZ ;  /* 0x00078000050878a4 */ /* 0x000fe2000f8e023f */
[----:B------:R-:W0:Y:S01]  /*16b0*/  MUFU.RSQ R13, R13 ;  /* 0x0000000d000d7308 */ /* 0x000e220000001400 */
[----:B------:R-:W-:-:S04]  /*16c0*/  UIADD3.X UR5, URZ, UR5, URZ, UP0, !UPT ;  /* 0x000000053f057290 */ /* 0x000fc800087fe43f */
[----:B------:R-:W-:Y:S01]  /*16d0*/  IADD3 R11, R11, UR8, RZ ;  /* 0x000000080b0b7c10 */ /* 0x000fe2000fffe0ff */
[----:B0-----:R-:W-:-:S04]  /*16e0*/  FMUL.FTZ R0, R0, R13 ;  /* 0x0000000d00007220 */ /* 0x001fc80000410000 */
[----:B------:R-:W-:Y:S01]  /*16f0*/  FFMA.FTZ R0, R0, R19, R25 ;  /* 0x0000001300007223 */ /* 0x000fe20000010019 */
[----:B------:R-:W-:-:S04]  /*1700*/  IMAD.U32 R19, R20, 0x10000, RZ ;  /* 0x0001000014137824 */ /* 0x000fc800078e00ff */
[----:B------:R-:W-:Y:S01]  /*1710*/  FADD.FTZ R14, -R12, R19 ;  /* 0x000000130c0e7221 */ /* 0x000fe20000010100 */
[----:B------:R-:W-:Y:S01]  /*1720*/  SHF.L.U32 R19, R22, 0x10, RZ ;  /* 0x0000001016137819 */ /* 0x000fe200000006ff */
[C---:B------:R-:W-:Y:S02]  /*1730*/  FMUL.FTZ R12, R13.reuse, R28 ;  /* 0x0000001c0d0c7220 */ /* 0x040fe40000410000 */
[C---:B------:R-:W-:Y:S01]  /*1740*/  FMUL.FTZ R14, R13.reuse, R14 ;  /* 0x0000000e0d0e7220 */ /* 0x040fe20000410000 */
[----:B------:R-:W-:Y:S01]  /*1750*/  FMUL.FTZ R13, R13, R16 ;  /* 0x000000100d0d7220 */ /* 0x000fe20000410000 */
[----:B------:R-:W-:Y:S02]  /*1760*/  PRMT R16, R17, 0x7632, R16 ;  /* 0x0000763211107816 */ /* 0x000fe40000000010 */
[----:B------:R-:W-:Y:S01]  /*1770*/  FFMA.FTZ R19, R14, R19, R23 ;  /* 0x000000130e137223 */ /* 0x000fe20000010017 */
[----:B------:R-:W-:Y:S02]  /*1780*/  PRMT R14, R15, 0x7632, R14 ;  /* 0x000076320f0e7816 */ /* 0x000fe4000000000e */
[----:B------:R-:W-:-:S02]  /*1790*/  SHF.L.U32 R15, R17, 0x10, RZ ;  /* 0x00000010110f7819 */ /* 0x000fc400000006ff */
[----:B------:R-:W-:Y:S02]  /*17a0*/  SHF.L.U32 R14, R14, 0x10, RZ ;  /* 0x000000100e0e7819 */ /* 0x000fe400000006ff */
[----:B------:R-:W-:Y:S01]  /*17b0*/  SHF.L.U32 R16, R16, 0x10, RZ ;  /* 0x0000001010107819 */ /* 0x000fe200000006ff */
[----:B------:R-:W-:Y:S01]  /*17c0*/  FFMA.FTZ R15, R12, R21, R15 ;  /* 0x000000150c0f7223 */ /* 0x000fe2000001000f */
[C---:B------:R-:W-:Y:S02]  /*17d0*/  LEA R12, P0, R10.reuse, UR14, 0x1 ;  /* 0x0000000e0a0c7c11 */ /* 0x040fe4000f8008ff */
[----:B------:R-:W-:Y:S01]  /*17e0*/  F2FP.BF16.F32.PACK_AB R0, R19, R0 ;  /* 0x000000001300723e */ /* 0x000fe200000010ff */
[----:B------:R-:W-:Y:S01]  /*17f0*/  FFMA.FTZ R14, R13, R14, R16 ;  /* 0x0000000e0d0e7223 */ /* 0x000fe20000010010 */
[--C-:B------:R-:W-:Y:S01]  /*1800*/  LEA.HI.X R13, R10, UR15, R11.reuse, 0x1, P0 ;  /* 0x0000000f0a0d7c11 */ /* 0x100fe200080f0c0b */
[----:B------:R-:W-:Y:S01]  /*1810*/  ULDC.64 UR14, c[0x0][0x238] ;  /* 0x00008e00000e7ab9 */ /* 0x000fe20000000a00 */
[----:B------:R-:W-:Y:S01]  /*1820*/  PRMT R10, R0, 0x7632, R10 ;  /* 0x00007632000a7816 */ /* 0x000fe2000000000a */
[----:B------:R-:W-:Y:S01]  /*1830*/  UISETP.GE.U32.AND UP0, UPT, UR9, UR14, UPT ;  /* 0x0000000e0900728c */ /* 0x000fe2000bf06070 */
[----:B------:R-:W-:Y:S01]  /*1840*/  F2FP.BF16.F32.PACK_AB R15, R14, R15 ;  /* 0x0000000f0e0f723e */ /* 0x000fe200000010ff */
[----:B------:R0:W-:Y:S02]  /*1850*/  STG.E.U16 desc[UR10][R12.64], R0 ;  /* 0x000000000c007986 */ /* 0x0001e4000c10150a */
[----:B------:R-:W-:Y:S01]  /*1860*/  UISETP.GE.AND.EX UP0, UPT, UR5, UR15, UPT, UP0 ;  /* 0x0000000f0500728c */ /* 0x000fe2000bf06300 */
[----:B------:R-:W-:Y:S01]  /*1870*/  PRMT R11, R15, 0x7632, R11 ;  /* 0x000076320f0b7816 */ /* 0x000fe2000000000b */
[----:B------:R0:W-:Y:S04]  /*1880*/  STG.E.U16 desc[UR10][R12.64+0x2], R10 ;  /* 0x0000020a0c007986 */ /* 0x0001e8000c10150a */
[----:B------:R0:W-:Y:S01]  /*1890*/  STG.E.U16 desc[UR10][R12.64+0x4], R15 ;  /* 0x0000040f0c007986 */ /* 0x0001e2000c10150a */
[----:B------:R-:W-:-:S03]  /*18a0*/  PLOP3.LUT P0, PT, PT, PT, UP0, 0x80, 0x0 ;  /* 0x000000000000781c */ /* 0x000fc60003f0f008 */
[----:B------:R0:W-:Y:S10]  /*18b0*/  STG.E.U16 desc[UR10][R12.64+0x6], R11 ;  /* 0x0000060b0c007986 */ /* 0x0001f4000c10150a */
[----:B------:R-:W-:Y:S05]  /*18c0*/  @!P0 BRA `(.L_x_1760) ;  /* 0xffffffec005c8947 */ /* 0x000fea000383ffff */
[----:B------:R-:W-:Y:S05]  /*18d0*/  EXIT ;  /* 0x000000000000794d */ /* 0x000fea0003800000 */
.L_x_1761:
        /* <DEDUP_REMOVED lines=10> */
.L_x_3922:


//--------------------- .text._ZN13group_norm_v214gn_cuda_kernelI13__nv_bfloat16Li480ELi1ELi32ELi60ELi256ELb0ELi4ELi960ELi960ELi4ELb1ELi2ELb0ELb0ENS_16CompileConditionILi900EEEEEvPT_PKS4_S7_S7_flPfS8_Pj --------------------------
	.section	.text._ZN13group_norm_v214gn_cuda_kernelI13__nv_bfloat16Li480ELi1ELi32ELi60ELi256ELb0ELi4ELi960ELi960ELi4ELb1ELi2ELb0ELb0ENS_16CompileConditionILi900EEEEEvPT_PKS4_S7_S7_flPfS8_Pj,"ax",@progbits
	.align	128
        .global         _ZN13group_norm_v214gn_cuda_kernelI13__nv_bfloat16Li480ELi1ELi32ELi60ELi256ELb0ELi4ELi960ELi960ELi4ELb1ELi2ELb0ELb0ENS_16CompileConditionILi900EEEEEvPT_PKS4_S7_S7_flPfS8_Pj
        .type           _ZN13group_norm_v214gn_cuda_kernelI13__nv_bfloat16Li480ELi1ELi32ELi60ELi256ELb0ELi4ELi960ELi960ELi4ELb1ELi2ELb0ELb0ENS_16CompileConditionILi900EEEEEvPT_PKS4_S7_S7_flPfS8_Pj,@function
        .size           _ZN13group_norm_v214gn_cuda_kernelI13__nv_bfloat16Li480ELi1ELi32ELi60ELi256ELb0ELi4ELi960ELi960ELi4ELb1ELi2ELb0ELb0ENS_16CompileConditionILi900EEEEEvPT_PKS4_S7_S7_flPfS8_Pj,(.L_x_3923 - _ZN13group_norm_v214gn_cuda_kernelI13__nv_bfloat16Li480ELi1ELi32ELi60ELi256ELb0ELi4ELi960ELi960ELi4ELb1ELi2ELb0ELb0ENS_16CompileConditionILi900EEEEEvPT_PKS4_S7_S7_flPfS8_Pj)
        .other          _ZN13group_norm_v214gn_cuda_kernelI13__nv_bfloat16Li480ELi1ELi32ELi60ELi256ELb0ELi4ELi960ELi960ELi4ELb1ELi2ELb0ELb0ENS_16CompileConditionILi900EEEEEvPT_PKS4_S7_S7_flPfS8_Pj,@"STO_CUDA_ENTRY STV_DEFAULT"
_ZN13group_norm_v214gn_cuda_kernelI13__nv_bfloat16Li480ELi1ELi32ELi60ELi256ELb0ELi4ELi960ELi960ELi4ELb1ELi2ELb0ELb0ENS_16CompileConditionILi900EEEEEvPT_PKS4_S7_S7_flPfS8_Pj:
.text._ZN13group_norm_v214gn_cuda_kernelI13__nv_bfloat16Li480ELi1ELi32ELi60ELi256ELb0ELi4ELi960ELi960ELi4ELb1ELi2ELb0ELb0ENS_16CompileConditionILi900EEEEEvPT_PKS4_S7_S7_flPfS8_Pj:
[----:B------:R-:W-:Y:S01]  /*0000*/  LDC R1, c[0x0][0x28] ;  /* 0x00000a00ff017b82 */ /* 0x000fe20000000800 */
[----:B------:R-:W0:Y:S01]  /*0010*/  S2R R0, SR_CTAID.Y ;  /* 0x0000000000007919 */ /* 0x000e220000002600 */
[----:B------:R-:W-:Y:S01]  /*0020*/  ULDC.64 UR4, c[0x0][0x238] ;  /* 0x00008e0000047ab9 */ /* 0x000fe20000000a00 */
[----:B0-----:R-:W-:-:S04]  /*0030*/  SHF.R.U32.HI R17, RZ, 0x1, R0 ;  /* 0x00000001ff117819 */ /* 0x001fc80000011600 */
[----:B------:R-:W-:-:S04]  /*0040*/  ISETP.GE.U32.AND P0, PT, R17, UR4, PT ;  /* 0x0000000411007c0c */ /* 0x000fc8000bf06070 */
[----:B------:R-:W-:-:S13]  /*0050*/  ISETP.GE.AND.EX P0, PT, RZ, UR5, PT, P0 ;  /* 0x00000005ff007c0c */ /* 0x000fda000bf06300 */
[----:B------:R-:W-:Y:S05]  /*0060*/  @P0 EXIT ;  /* 0x000000000000094d */ /* 0x000fea0003800000 */
[----:B------:R-:W0:Y:S01]  /*0070*/  S2R R2, SR_TID.X ;  /* 0x0000000000027919 */ /* 0x000e220000002100 */
[----:B------:R-:W1:Y:S01]  /*0080*/  S2UR UR5, SR_CgaCtaId ;  /* 0x00000000000579c3 */ /* 0x000e620000008800 */
[----:B------:R-:W-:Y:S01]  /*0090*/  LOP3.LUT R3, R0, 0x1, RZ, 0xc0, !PT ;  /* 0x0000000100037812 */ /* 0x000fe200078ec0ff */
[----:B------:R-:W-:Y:S01]  /*00a0*/  UMOV UR4, 0x400 ;  /* 0x0000040000047882 */ /* 0x000fe20000000000 */
[----:B------:R-:W2:Y:S01]  /*00b0*/  S2R R61, SR_CTAID.X ;  /* 0x00000000003d7919 */ /* 0x000ea20000002500 */
[----:B------:R-:W-:Y:S02]  /*00c0*/  ULDC.64 UR8, c[0x0][0x208] ;  /* 0x0000820000087ab9 */ /* 0x000fe40000000a00 */
[----:B------:R-:W-:Y:S02]  /*00d0*/  IMAD R6, R3, 0x3c0, RZ ;  /* 0x000003c003067824 */ /* 0x000fe400078e02ff */
[----:B------:R-:W3:Y:S01]  /*00e0*/  LDC.64 R64, c[0x0][0x250] ;  /* 0x00009400ff407b82 */ /* 0x000ee20000000a00 */
[----:B-1----:R-:W-:-:S02]  /*00f0*/  ULEA UR6, UR5, UR4, 0x18 ;  /* 0x0000000405067291 */ /* 0x002fc4000f8ec03f */
[----:B------:R-:W-:-:S04]  /*0100*/  UIADD3 UR4, UR4, 0x1680, URZ ;  /* 0x0000168004047890 */ /* 0x000fc8000fffe03f */
[----:B------:R-:W-:Y:S01]  /*0110*/  MOV R32, UR6 ;  /* 0x0000000600207c02 */ /* 0x000fe20008000f00 */
[----:B0-----:R-:W-:Y:S01]  /*0120*/  IMAD.WIDE.U32 R4, R2, -0x77777777, RZ ;  /* 0x8888888902047825 */ /* 0x001fe200078e00ff */
[C---:B------:R-:W-:Y:S01]  /*0130*/  SHF.L.U32 R4, R0.reuse, 0x4, RZ ;  /* 0x0000000400047819 */ /* 0x040fe200000006ff */
[----:B------:R-:W-:Y:S01]  /*0140*/  ULDC.64 UR6, c[0x0][0x240] ;  /* 0x0000900000067ab9 */ /* 0x000fe20000000a00 */
[----:B------:R-:W-:Y:S01]  /*0150*/  SHF.R.U32.HI R8, RZ, 0x1, R2 ;  /* 0x00000001ff087819 */ /* 0x000fe20000011602 */
[----:B------:R-:W-:Y:S01]  /*0160*/  ULEA UR5, UR5, UR4, 0x18 ;  /* 0x0000000405057291 */ /* 0x000fe2000f8ec03f */
[----:B------:R-:W-:Y:S01]  /*0170*/  SHF.R.U32.HI R9, RZ, 0x7, R5 ;  /* 0x00000007ff097819 */ /* 0x000fe20000011605 */
[----:B---3--:R-:W-:Y:S01]  /*0180*/  IMAD.WIDE.U32 R64, R0, 0x4, R64 ;  /* 0x0000000400407825 */ /* 0x008fe200078e0040 */
[----:B------:R-:W-:Y:S01]  /*0190*/  LOP3.LUT R3, R4, 0x10, RZ, 0xc0, !PT ;  /* 0x0000001004037812 */ /* 0x000fe200078ec0ff */
[----:B------:R-:W-:Y:S01]  /*01a0*/  UMOV UR4, URZ ;  /* 0x0000003f00047c82 */ /* 0x000fe20008000000 */
[----:B--2---:R-:W-:Y:S01]  /*01b0*/  LOP3.LUT P0, RZ, R61, 0x3f, RZ, 0xc0, !PT ;  /* 0x0000003f3dff7812 */ /* 0x004fe2000780c0ff */
[----:B------:R-:W-:Y:S01]  /*01c0*/  IMAD R5, R9, -0xf0, R2 ;  /* 0xffffff1009057824 */ /* 0x000fe200078e0202 */
[CC--:B------:R-:W-:Y:S01]  /*01d0*/  IADD3 R7, R8.reuse, R3.reuse, RZ ;  /* 0x0000000308077210 */ /* 0x0c0fe20007ffe0ff */
[----:B------:R-:W-:Y:S01]  /*01e0*/  IMAD.SHL.U32 R8, R8, 0x40, RZ ;  /* 0x0000004008087824 */ /* 0x000fe200078e00ff */
[----:B------:R-:W-:Y:S01]  /*01f0*/  IADD3 R10, RZ, -R3, RZ ;  /* 0x80000003ff0a7210 */ /* 0x000fe20007ffe0ff */
[--C-:B------:R-:W-:Y:S01]  /*0200*/  IMAD R4, R5, 0x4, R6.reuse ;  /* 0x0000000405047824 */ /* 0x100fe200078e0206 */
[----:B------:R-:W-:Y:S01]  /*0210*/  LOP3.LUT R61, R61, 0x3f, RZ, 0xc0, !PT ;  /* 0x0000003f3d3d7812 */ /* 0x000fe200078ec0ff */
[----:B------:R-:W-:Y:S01]  /*0220*/  IMAD R7, R7, 0x3c, -R6 ;  /* 0x0000003c07077824 */ /* 0x000fe200078e0a06 */
[----:B------:R-:W-:Y:S01]  /*0230*/  ISETP.EQ.U32.AND P1, PT, RZ, UR6, PT ;  /* 0x00000006ff007c0c */ /* 0x000fe2000bf22070 */
[----:B------:R-:W-:Y:S01]  /*0240*/  IMAD R62, R5, 0x18, R32 ;  /* 0x00000018053e7824 */ /* 0x000fe200078e0220 */
[----:B------:R-:W-:Y:S01]  /*0250*/  LOP3.LUT R61, R8, 0xffffffc0, R61, 0xe2, !PT ;  /* 0xffffffc0083d7812 */ /* 0x000fe200078ee23d */
[----:B------:R-:W-:Y:S01]  /*0260*/  IMAD.WIDE.U32 R4, R4, -0x77777777, RZ ;  /* 0x8888888904047825 */ /* 0x000fe200078e00ff */
[----:B------:R-:W-:-:S02]  /*0270*/  MOV R4, R10 ;  /* 0x0000000a00047202 */ /* 0x000fc40000000f00 */
[C---:B------:R-:W-:Y:S01]  /*0280*/  IADD3 R16, R7.reuse, 0x20, RZ ;  /* 0x0000002007107810 */ /* 0x040fe20007ffe0ff */
[----:B------:R-:W-:Y:S01]  /*0290*/  VIADD R12, R7, 0x18 ;  /* 0x00000018070c7836 */ /* 0x000fe20000000000 */
[----:B------:R-:W-:Y:S01]  /*02a0*/  LEA R62, R9, R62, 0x3 ;  /* 0x0000003e093e7211 */ /* 0x000fe200078e18ff */
[C---:B------:R-:W-:Y:S01]  /*02b0*/  VIADD R9, R7.reuse, 0xc ;  /* 0x0000000c07097836 */ /* 0x040fe20000000000 */
[C---:B------:R-:W-:Y:S01]  /*02c0*/  IADD3 R6, R7.reuse, 0x4, RZ ;  /* 0x0000000407067810 */ /* 0x040fe20007ffe0ff */
[C---:B------:R-:W-:Y:S01]  /*02d0*/  VIADD R18, R7.reuse, 0x24 ;  /* 0x0000002407127836 */ /* 0x040fe20000000000 */
[C---:B------:R-:W-:Y:S01]  /*02e0*/  IADD3 R8, R7.reuse, 0x8, RZ ;  /* 0x0000000807087810 */ /* 0x040fe20007ffe0ff */
[C---:B------:R-:W-:Y:S01]  /*02f0*/  VIADD R24, R7.reuse, 0x30 ;  /* 0x0000003007187836 */ /* 0x040fe20000000000 */
[----:B------:R-:W-:Y:S01]  /*0300*/  IADD3 R14, R7, 0x1c, RZ ;  /* 0x0000001c070e7810 */ /* 0x000fe20007ffe0ff */
[----:B------:R-:W-:Y:S01]  /*0310*/  IMAD.IADD R58, R3, 0x1, R2 ;  /* 0x00000001033a7824 */ /* 0x000fe200078e0202 */
[----:B------:R-:W-:-:S02]  /*0320*/  IADD3 R10, R7, 0x10, RZ ;  /* 0x00000010070a7810 */ /* 0x000fc40007ffe0ff */
[C---:B------:R-:W-:Y:S02]  /*0330*/  IADD3 R11, R7.reuse, 0x14, RZ ;  /* 0x00000014070b7810 */ /* 0x040fe40007ffe0ff */
[C---:B------:R-:W-:Y:S02]  /*0340*/  IADD3 R20, R7.reuse, 0x28, RZ ;  /* 0x0000002807147810 */ /* 0x040fe40007ffe0ff */
[C---:B------:R-:W-:Y:S02]  /*0350*/  IADD3 R22, R7.reuse, 0x2c, RZ ;  /* 0x0000002c07167810 */ /* 0x040fe40007ffe0ff */
[----:B------:R-:W-:Y:S02]  /*0360*/  IADD3 R26, R7, 0x34, RZ ;  /* 0x00000034071a7810 */ /* 0x000fe40007ffe0ff */
[----:B------:R-:W-:Y:S01]  /*0370*/  LEA.HI R60, R5, R4, RZ, 0x1b ;  /* 0x00000004053c7211 */ /* 0x000fe200078fd8ff */
[----:B------:R-:W-:Y:S01]  /*0380*/  IMAD.SHL.U32 R5, R2, 0x8, RZ ;  /* 0x0000000802057824 */ /* 0x000fe200078e00ff */
[----:B------:R-:W-:-:S02]  /*0390*/  IADD3 R28, R7, 0x38, RZ ;  /* 0x00000038071c7810 */ /* 0x000fc40007ffe0ff */
[----:B------:R-:W-:Y:S02]  /*03a0*/  SHF.R.S32.HI R19, RZ, 0x2, R16 ;  /* 0x00000002ff137819 */ /* 0x000fe40000011410 */
[----:B------:R-:W-:Y:S02]  /*03b0*/  SHF.R.S32.HI R4, RZ, 0x2, R7 ;  /* 0x00000002ff047819 */ /* 0x000fe40000011407 */
[----:B------:R-:W-:Y:S02]  /*03c0*/  SHF.R.S32.HI R6, RZ, 0x2, R6 ;  /* 0x00000002ff067819 */ /* 0x000fe40000011406 */
[----:B------:R-:W-:Y:S01]  /*03d0*/  SHF.R.S32.HI R8, RZ, 0x2, R8 ;  /* 0x00000002ff087819 */ /* 0x000fe20000011408 */
[----:B------:R-:W-:Y:S01]  /*03e0*/  IMAD R4, R4, 0x18, R32 ;  /* 0x0000001804047824 */ /* 0x000fe200078e0220 */
[----:B------:R-:W-:Y:S01]  /*03f0*/  SHF.R.S32.HI R15, RZ, 0x2, R14 ;  /* 0x00000002ff0f7819 */ /* 0x000fe2000001140e */
[--C-:B------:R-:W-:Y:S01]  /*0400*/  IMAD R6, R6, 0x18, R32.reuse ;  /* 0x0000001806067824 */ /* 0x100fe200078e0220 */
        /* <DEDUP_REMOVED lines=19> */
[----:B------:R-:W-:Y:S01]  /*0540*/  LOP3.LUT R19, R5, 0x8, RZ, 0xc0, !PT ;  /* 0x0000000805137812 */ /* 0x000fe200078ec0ff */
[--C-:B------:R-:W-:Y:S01]  /*0550*/  IMAD R26, R25, 0x18, R32.reuse ;  /* 0x00000018191a7824 */ /* 0x100fe200078e0220 */
[----:B------:R-:W-:Y:S01]  /*0560*/  ISETP.GT.U32.OR P0, PT, R2, 0xf, P0 ;  /* 0x0000000f0200780c */ /* 0x000fe20000704470 */
[--C-:B------:R-:W-:Y:S01]  /*0570*/  IMAD R28, R27, 0x18, R32.reuse ;  /* 0x000000181b1c7824 */ /* 0x100fe200078e0220 */
[----:B------:R-:W-:Y:S01]  /*0580*/  IADD3 R54, R19, R6, RZ ;  /* 0x0000000613367210 */ /* 0x000fe20007ffe0ff */
[--C-:B------:R-:W-:Y:S01]  /*0590*/  IMAD R30, R29, 0x18, R32.reuse ;  /* 0x000000181d1e7824 */ /* 0x100fe200078e0220 */
[----:B------:R-:W-:Y:S01]  /*05a0*/  IADD3 R9, R19, R18, RZ ;  /* 0x0000001213097210 */ /* 0x000fe20007ffe0ff */
[----:B------:R-:W-:Y:S01]  /*05b0*/  IMAD R32, R31, 0x18, R32 ;  /* 0x000000181f207824 */ /* 0x000fe200078e0220 */
[C---:B------:R-:W-:Y:S01]  /*05c0*/  IADD3 R6, R19.reuse, R12, RZ ;  /* 0x0000000c13067210 */ /* 0x040fe20007ffe0ff */
[----:B------:R-:W-:Y:S01]  /*05d0*/  IMAD.IADD R56, R4, 0x1, R19 ;  /* 0x0000000104387824 */ /* 0x000fe200078e0213 */
[C---:B------:R-:W-:Y:S01]  /*05e0*/  IADD3 R4, R19.reuse, R8, RZ ;  /* 0x0000000813047210 */ /* 0x040fe20007ffe0ff */
[C---:B------:R-:W-:Y:S01]  /*05f0*/  IMAD.IADD R5, R19.reuse, 0x1, R10 ;  /* 0x0000000113057824 */ /* 0x040fe200078e020a */
[C---:B------:R-:W-:Y:S01]  /*0600*/  IADD3 R7, R19.reuse, R14, RZ ;  /* 0x0000000e13077210 */ /* 0x040fe20007ffe0ff */
[C---:B------:R-:W-:Y:S01]  /*0610*/  IMAD.IADD R8, R19.reuse, 0x1, R16 ;  /* 0x0000000113087824 */ /* 0x040fe200078e0210 */
[----:B------:R-:W-:Y:S01]  /*0620*/  HFMA2.MMA R18, -RZ, RZ, 0, 0 ;  /* 0x00000000ff127435 */ /* 0x000fe200000001ff */
[C---:B------:R-:W-:Y:S01]  /*0630*/  IADD3 R10, R19.reuse, R20, RZ ;  /* 0x00000014130a7210 */ /* 0x040fe20007ffe0ff */
[C---:B------:R-:W-:Y:S01]  /*0640*/  IMAD.IADD R11, R19.reuse, 0x1, R22 ;  /* 0x00000001130b7824 */ /* 0x040fe200078e0216 */
[C---:B------:R-:W-:Y:S01]  /*0650*/  IADD3 R12, R19.reuse, R24, RZ ;  /* 0x00000018130c7210 */ /* 0x040fe20007ffe0ff */
[C---:B------:R-:W-:Y:S01]  /*0660*/  IMAD.IADD R14, R19.reuse, 0x1, R28 ;  /* 0x00000001130e7824 */ /* 0x040fe200078e021c */
[----:B------:R-:W-:-:S02]  /*0670*/  IADD3 R13, R19, R26, RZ ;  /* 0x0000001a130d7210 */ /* 0x000fc40007ffe0ff */
[C---:B------:R-:W-:Y:S02]  /*0680*/  IADD3 R15, R19.reuse, R30, RZ ;  /* 0x0000001e130f7210 */ /* 0x040fe40007ffe0ff */
[----:B------:R-:W-:Y:S02]  /*0690*/  IADD3 R16, R19, R32, RZ ;  /* 0x0000002013107210 */ /* 0x000fe40007ffe0ff */
[----:B------:R-:W-:Y:S02]  /*06a0*/  ISETP.EQ.OR.EX P0, PT, RZ, UR7, P0, P1 ;  /* 0x00000007ff007c0c */ /* 0x000fe40008702710 */
[----:B------:R-:W-:Y:S02]  /*06b0*/  SHF.R.S32.HI R19, RZ, 0x1f, R58 ;  /* 0x0000001fff137819 */ /* 0x000fe4000001143a */
[----:B------:R-:W-:-:S09]  /*06c0*/  LEA R60, R60, UR5, 0x3 ;  /* 0x000000053c3c7c11 */ /* 0x000fd2000f8e18ff */
.L_x_1770:
[----:B------:R-:W0:Y:S01]  /*06d0*/  S2UR UR12, SR_CTAID.X ;  /* 0x00000000000c79c3 */ /* 0x000e220000002500 */
[----:B-1----:R-:W-:Y:S01]  /*06e0*/  IMAD.WIDE.U32 R20, R2, -0x77777777, RZ ;  /* 0x8888888902147825 */ /* 0x002fe200078e00ff */
[----:B------:R-:W-:Y:S01]  /*06f0*/  LOP3.LUT R20, R0, 0x1, RZ, 0xc0, !PT ;  /* 0x0000000100147812 */ /* 0x000fe200078ec0ff */
[----:B------:R-:W-:Y:S02]  /*0700*/  ULDC.64 UR10, c[0x0][0x228] ;  /* 0x00008a00000a7ab9 */ /* 0x000fe40000000a00 */
[----:B------:R-:W-:Y:S01]  /*0710*/  IMAD R23, R18, 0x78000, RZ ;  /* 0x0007800012177824 */ /* 0x000fe200078e02ff */
[----:B------:R-:W-:-:S05]  /*0720*/  SHF.R.U32.HI R21, RZ, 0x7, R21 ;  /* 0x00000007ff157819 */ /* 0x000fca0000011615 */
[----:B------:R-:W-:-:S04]  /*0730*/  IMAD R3, R21, -0xf0, R2 ;  /* 0xffffff1015037824 */ /* 0x000fc800078e0202 */
[----:B------:R-:W-:-:S05]  /*0740*/  IMAD R20, R20, 0xf0, R3 ;  /* 0x000000f014147824 */ /* 0x000fca00078e0203 */
[----:B------:R-:W-:Y:S01]  /*0750*/  SHF.L.U32 R20, R20, 0x2, RZ ;  /* 0x0000000214147819 */ /* 0x000fe200000006ff */
[----:B0-----:R-:W-:-:S04]  /*0760*/  USHF.L.U32 UR6, UR12, 0x2, URZ ;  /* 0x000000020c067899 */ /* 0x001fc8000800063f */
[----:B------:R-:W-:-:S06]  /*0770*/  ULOP3.LUT UR6, UR6, 0xfc, URZ, 0xc0, !UPT ;  /* 0x000000fc06067892 */ /* 0x000fcc000f8ec03f */
[----:B------:R-:W-:Y:S01]  /*0780*/  VIADD R3, R21, UR6 ;  /* 0x0000000615037c36 */ /* 0x000fe20008000000 */
[----:B------:R-:W-:Y:S01]  /*0790*/  MOV R21, RZ ;  /* 0x000000ff00157202 */ /* 0x000fe20000000f00 */
[----:B------:R-:W-:Y:S02]  /*07a0*/  ULDC.64 UR6, c[0x0][0x218] ;  /* 0x0000860000067ab9 */ /* 0x000fe40000000a00 */
[----:B------:R-:W-:Y:S02]  /*07b0*/  IMAD R3, R3, 0x780, RZ ;  /* 0x0000078003037824 */ /* 0x000fe400078e02ff */
[----:B------:R-:W-:-:S05]  /*07c0*/  IMAD.WIDE.U32 R52, R17, 0x78000, R20 ;  /* 0x0007800011347825 */ /* 0x000fca00078e0014 */
[----:B------:R-:W-:Y:S02]  /*07d0*/  IADD3 R53, R53, R23, RZ ;  /* 0x0000001735357210 */ /* 0x000fe40007ffe0ff */
[C---:B------:R-:W-:Y:S01]  /*07e0*/  IADD3 R50, P1, R3.reuse, R52, RZ ;  /* 0x0000003403327210 */ /* 0x040fe20007f3e0ff */
[----:B------:R-:W-:-:S03]  /*07f0*/  VIADD R3, R3, 0xf00 ;  /* 0x00000f0003037836 */ /* 0x000fc60000000000 */
[----:B------:R-:W-:Y:S02]  /*0800*/  IADD3.X R51, RZ, R53, RZ, P1, !PT ;  /* 0x00000035ff337210 */ /* 0x000fe40000ffe4ff */
[----:B------:R-:W-:-:S04]  /*0810*/  LEA R22, P1, R50, UR6, 0x1 ;  /* 0x0000000632167c11 */ /* 0x000fc8000f8208ff */
[----:B------:R-:W-:Y:S02]  /*0820*/  LEA.HI.X R23, R50, UR7, R51, 0x1, P1 ;  /* 0x0000000732177c11 */ /* 0x000fe400088f0c33 */
[----:B------:R-:W-:-:S04]  /*0830*/  IADD3 R52, P1, R3, R52, RZ ;  /* 0x0000003403347210 */ /* 0x000fc80007f3e0ff */
[----:B------:R-:W2:Y:S01]  /*0840*/  LDG.E.64.CONSTANT R22, desc[UR8][R22.64] ;  /* 0x0000000816167981 */ /* 0x000ea2000c1e9b00 */
[----:B------:R-:W-:Y:S02]  /*0850*/  IADD3.X R53, RZ, R53, RZ, P1, !PT ;  /* 0x00000035ff357210 */ /* 0x000fe40000ffe4ff */
[----:B------:R-:W-:-:S04]  /*0860*/  LEA R24, P1, R52, UR6, 0x1 ;  /* 0x0000000634187c11 */ /* 0x000fc8000f8208ff */
[----:B------:R-:W-:Y:S01]  /*0870*/  LEA.HI.X R25, R52, UR7, R53, 0x1, P1 ;  /* 0x0000000734197c11 */ /* 0x000fe200088f0c35 */
[----:B------:R-:W-:-:S05]  /*0880*/  ULDC.64 UR6, c[0x0][0x220] ;  /* 0x0000880000067ab9 */ /* 0x000fca0000000a00 */
[----:B------:R-:W3:Y:S01]  /*0890*/  LDG.E.64.CONSTANT R24, desc[UR8][R24.64] ;  /* 0x0000000818187981 */ /* 0x000ee2000c1e9b00 */
[----:B------:R-:W-:Y:S02]  /*08a0*/  SHF.L.U32 R28, R20, 0x1, RZ ;  /* 0x00000001141c7819 */ /* 0x000fe400000006ff */
[----:B------:R-:W-:Y:S02]  /*08b0*/  SHF.R.U32.HI R20, RZ, 0x1f, R20 ;  /* 0x0000001fff147819 */ /* 0x000fe40000011614 */
[C---:B------:R-:W-:Y:S02]  /*08c0*/  IADD3 R26, P1, R28.reuse, UR6, RZ ;  /* 0x000000061c1a7c10 */ /* 0x040fe4000ff3e0ff */
[----:B------:R-:W-:Y:S02]  /*08d0*/  IADD3 R28, P2, R28, UR10, RZ ;  /* 0x0000000a1c1c7c10 */ /* 0x000fe4000ff5e0ff */
[C---:B------:R-:W-:Y:S02]  /*08e0*/  IADD3.X R27, R20.reuse, UR7, RZ, P1, !PT ;  /* 0x00000007141b7c10 */ /* 0x040fe40008ffe4ff */
[----:B------:R-:W-:-:S04]  /*08f0*/  IADD3.X R29, R20, UR11, RZ, P2, !PT ;  /* 0x0000000b141d7c10 */ /* 0x000fc800097fe4ff */
[----:B------:R-:W5:Y:S04]  /*0900*/  LDG.E.64.CONSTANT R26, desc[UR8][R26.64] ;  /* 0x000000081a1a7981 */ /* 0x000f68000c1e9b00 */
[----:B------:R-:W5:Y:S01]  /*0910*/  LDG.E.64.CONSTANT R28, desc[UR8][R28.64] ;  /* 0x000000081c1c7981 */ /* 0x000f62000c1e9b00 */
[C---:B------:R-:W-:Y:S01]  /*0920*/  LOP3.LUT P1, RZ, R2.reuse, 0xffffffe1, RZ, 0xc0, !PT ;  /* 0xffffffe102ff7812 */ /* 0x040fe2000782c0ff */
[----:B------:R-:W-:Y:S01]  /*0930*/  BSSY B0, `(.L_x_1762) ;  /* 0x0000051000007945 */ /* 0x000fe20003800000 */
[----:B------:R-:W-:-:S11]  /*0940*/  ISETP.GT.U32.AND P2, PT, R2, 0x1f, PT ;  /* 0x0000001f0200780c */ /* 0x000fd60003f44070 */
[----:B------:R-:W0:Y:S08]  /*0950*/  @!P1 LDC R63, c[0x0][0x10] ;  /* 0x00000400ff3f9b82 */ /* 0x000e300000000800 */
[----:B------:R-:W1:Y:S01]  /*0960*/  @!P1 LDC.64 R66, c[0x0][0x248] ;  /* 0x00009200ff429b82 */ /* 0x000e620000000a00 */
[C---:B--2---:R-:W-:Y:S02]  /*0970*/  PRMT R20, R22.reuse, 0x7632, R20 ;  /* 0x0000763216147816 */ /* 0x044fe40000000014 */
[----:B------:R-:W-:-:S02]  /*0980*/  SHF.L.U32 R3, R22, 0x10, RZ ;  /* 0x0000001016037819 */ /* 0x000fc400000006ff */
[C---:B------:R-:W-:Y:S01]  /*0990*/  SHF.L.U32 R55, R23.reuse, 0x10, RZ ;  /* 0x0000001017377819 */ /* 0x040fe200000006ff */
[----:B------:R-:W-:Y:S01]  /*09a0*/  IMAD.U32 R31, R20, 0x10000, RZ ;  /* 0x00010000141f7824 */ /* 0x000fe200078e00ff */
[----:B------:R-:W-:Y:S01]  /*09b0*/  PRMT R20, R23, 0x7632, R20 ;  /* 0x0000763217147816 */ /* 0x000fe20000000014 */
[----:B------:R-:W-:Y:S01]  /*09c0*/  FADD.FTZ R21, RZ, R3 ;  /* 0x00000003ff157221 */ /* 0x000fe20000010000 */
[----:B------:R-:W-:-:S03]  /*09d0*/  FFMA.FTZ R30, R3, R3, RZ ;  /* 0x00000003031e7223 */ /* 0x000fc600000100ff */
[----:B------:R-:W-:Y:S01]  /*09e0*/  FADD.FTZ R32, R21, R31 ;  /* 0x0000001f15207221 */ /* 0x000fe20000010000 */
[----:B------:R-:W-:Y:S01]  /*09f0*/  FFMA.FTZ R30, R31, R31, R30 ;  /* 0x0000001f1f1e7223 */ /* 0x000fe2000001001e */
[----:B------:R-:W-:Y:S02]  /*0a00*/  SHF.L.U32 R21, R20, 0x10, RZ ;  /* 0x0000001014157819 */ /* 0x000fe400000006ff */
[----:B------:R-:W-:Y:S01]  /*0a10*/  FADD.FTZ R32, R32, R55 ;  /* 0x0000003720207221 */ /* 0x000fe20000010000 */
[----:B------:R-:W-:Y:S01]  /*0a20*/  FFMA.FTZ R30, R55, R55, R30 ;  /* 0x00000037371e7223 */ /* 0x000fe2000001001e */
[C---:B---3--:R-:W-:Y:S02]  /*0a30*/  SHF.L.U32 R57, R24.reuse, 0x10, RZ ;  /* 0x0000001018397819 */ /* 0x048fe400000006ff */
[----:B------:R-:W-:Y:S01]  /*0a40*/  PRMT R20, R24, 0x7632, R20 ;  /* 0x0000763218147816 */ /* 0x000fe20000000014 */
[----:B------:R-:W-:Y:S01]  /*0a50*/  FADD.FTZ R32, R32, R21 ;  /* 0x0000001520207221 */ /* 0x000fe20000010000 */
[----:B------:R-:W-:Y:S01]  /*0a60*/  FFMA.FTZ R30, R21, R21, R30 ;  /* 0x00000015151e7223 */ /* 0x000fe2000001001e */
[----:B------:R-:W-:-:S02]  /*0a70*/  SHF.L.U32 R59, R25, 0x10, RZ ;  /* 0x00000010193b7819 */ /* 0x000fc400000006ff */
[----:B------:R-:W-:Y:S02]  /*0a80*/  IMAD.U32 R21, R20, 0x10000, RZ ;  /* 0x0001000014157824 */ /* 0x000fe400078e00ff */
[----:B------:R-:W-:Y:S01]  /*0a90*/  FFMA.FTZ R30, R57, R57, R30 ;  /* 0x00000039391e7223 */ /* 0x000fe2000001001e */
[----:B------:R-:W-:Y:S01]  /*0aa0*/  FADD.FTZ R32, R32, R57 ;  /* 0x0000003920207221 */ /* 0x000fe20000010000 */
[----:B------:R-:W-:Y:S02]  /*0ab0*/  PRMT R20, R25, 0x7632, R20 ;  /* 0x0000763219147816 */ /* 0x000fe40000000014 */
[----:B------:R-:W-:Y:S01]  /*0ac0*/  FFMA.FTZ R30, R21, R21, R30 ;  /* 0x00000015151e7223 */ /* 0x000fe2000001001e */
[----:B------:R-:W-:Y:S01]  /*0ad0*/  FADD.FTZ R32, R32, R21 ;  /* 0x0000001520207221 */ /* 0x000fe20000010000 */
[----:B------:R-:W-:Y:S02]  /*0ae0*/  SHF.L.U32 R34, R20, 0x10, RZ ;  /* 0x0000001014227819 */ /* 0x000fe400000006ff */
[----:B------:R-:W-:Y:S01]  /*0af0*/  FFMA.FTZ R21, R59, R59, R30 ;  /* 0x0000003b3b157223 */ /* 0x000fe2000001001e */
[----:B------:R-:W-:Y:S01]  /*0b00*/  FADD.FTZ R20, R32, R59 ;  /* 0x0000003b20147221 */ /* 0x000fe20000010000 */
[----:B------:R-:W-:-:S02]  /*0b10*/  CS2R R32, SRZ ;  /* 0x0000000000207805 */ /* 0x000fc4000001ff00 */
[----:B------:R-:W-:Y:S01]  /*0b20*/  FFMA.FTZ R21, R34, R34, R21 ;  /* 0x0000002222157223 */ /* 0x000fe20000010015 */
[----:B------:R-:W-:-:S05]  /*0b30*/  FADD.FTZ R20, R20, R34 ;  /* 0x0000002214147221 */ /* 0x000fca0000010000 */
[----:B------:R2:W-:Y:S01]  /*0b40*/  STS.64 [R62], R20 ;  /* 0x000000143e007388 */ /* 0x0005e20000000a00 */
[----:B------:R-:W-:Y:S06]  /*0b50*/  BAR.SYNC.DEFER_BLOCKING 0x0 ;  /* 0x0000000000007b1d */ /* 0x000fec0000010000 */
[----:B01----:R-:W-:Y:S05]  /*0b60*/  @P2 BRA `(.L_x_1763) ;  /* 0x0000000000b42947 */ /* 0x003fea0003800000 */
[----:B--2---:R-:W0:Y:S04]  /*0b70*/  LDS.64 R20, [R56] ;  /* 0x0000000038147984 */ /* 0x004e280000000a00 */
[----:B------:R-:W1:Y:S04]  /*0b80*/  LDS.64 R48, [R54] ;  /* 0x0000000036307984 */ /* 0x000e680000000a00 */
[----:B------:R-:W2:Y:S04]  /*0b90*/  LDS.64 R30, [R4] ;  /* 0x00000000041e7984 */ /* 0x000ea80000000a00 */
[----:B------:R-:W3:Y:S04]  /*0ba0*/  LDS.64 R32, [R5] ;  /* 0x0000000005207984 */ /* 0x000ee80000000a00 */
[----:B------:R-:W4:Y:S04]  /*0bb0*/  LDS.64 R34, [R6] ;  /* 0x0000000006227984 */ /* 0x000f280000000a00 */
[----:B------:R-:W4:Y:S04]  /*0bc0*/  LDS.64 R36, [R7] ;  /* 0x0000000007247984 */ /* 0x000f280000000a00 */
[----:B------:R-:W4:Y:S04]  /*0bd0*/  LDS.64 R38, [R8] ;  /* 0x0000000008267984 */ /* 0x000f280000000a00 */
[----:B------:R-:W4:Y:S04]  /*0be0*/  LDS.64 R40, [R9] ;  /* 0x0000000009287984 */ /* 0x000f280000000a00 */
[----:B------:R-:W4:Y:S04]  /*0bf0*/  LDS.64 R42, [R10] ;  /* 0x000000000a2a7984 */ /* 0x000f280000000a00 */
[----:B------:R-:W4:Y:S01]  /*0c00*/  LDS.64 R44, [R11] ;  /* 0x000000000b2c7984 */ /* 0x000f220000000a00 */
[----:B0-----:R-:W-:-:S03]  /*0c10*/  FADD.FTZ R69, RZ, R20 ;  /* 0x00000014ff457221 */ /* 0x001fc60000010000 */
[----:B------:R-:W0:Y:S01]  /*0c20*/  LDS.64 R46, [R12] ;  /* 0x000000000c2e7984 */ /* 0x000e220000000a00 */
[----:B------:R-:W-:Y:S01]  /*0c30*/  FADD.FTZ R68, RZ, R21 ;  /* 0x00000015ff447221 */ /* 0x000fe20000010000 */
[----:B-1----:R-:W-:Y:S02]  /*0c40*/  FADD.FTZ R69, R69, R48 ;  /* 0x0000003045457221 */ /* 0x002fe40000010000 */
[----:B------:R-:W1:Y:S01]  /*0c50*/  LDS.64 R20, [R13] ;  /* 0x000000000d147984 */ /* 0x000e620000000a00 */
[----:B------:R-:W-:Y:S01]  /*0c60*/  FADD.FTZ R68, R68, R49 ;  /* 0x0000003144447221 */ /* 0x000fe20000010000 */
[----:B--2---:R-:W-:Y:S02]  /*0c70*/  FADD.FTZ R69, R69, R30 ;  /* 0x0000001e45457221 */ /* 0x004fe40000010000 */
[----:B------:R-:W2:Y:S01]  /*0c80*/  LDS.64 R48, [R14] ;  /* 0x000000000e307984 */ /* 0x000ea20000000a00 */
[----:B------:R-:W-:Y:S01]  /*0c90*/  FADD.FTZ R68, R68, R31 ;  /* 0x0000001f44447221 */ /* 0x000fe20000010000 */
[----:B---3--:R-:W-:-:S02]  /*0ca0*/  FADD.FTZ R69, R69, R32 ;  /* 0x0000002045457221 */ /* 0x008fc40000010000 */
[----:B------:R-:W3:Y:S01]  /*0cb0*/  LDS.64 R30, [R15] ;  /* 0x000000000f1e7984 */ /* 0x000ee20000000a00 */
[----:B------:R-:W-:Y:S01]  /*0cc0*/  FADD.FTZ R68, R68, R33 ;  /* 0x0000002144447221 */ /* 0x000fe20000010000 */
[----:B----4-:R-:W-:Y:S02]  /*0cd0*/  FADD.FTZ R69, R69, R34 ;  /* 0x0000002245457221 */ /* 0x010fe40000010000 */
[----:B------:R-:W4:Y:S01]  /*0ce0*/  LDS.64 R32, [R16] ;  /* 0x0000000010207984 */ /* 0x000f220000000a00 */
        /* <DEDUP_REMOVED lines=11> */
[----:B0-----:R-:W-:-:S03]  /*0da0*/  FADD.FTZ R69, R69, R46 ;  /* 0x0000002e45457221 */ /* 0x001fc60000010000 */
[----:B------:R-:W-:Y:S01]  /*0db0*/  FADD.FTZ R68, R68, R47 ;  /* 0x0000002f44447221 */ /* 0x000fe20000010000 */
[----:B-1----:R-:W-:-:S03]  /*0dc0*/  FADD.FTZ R69, R69, R20 ;  /* 0x0000001445457221 */ /* 0x002fc60000010000 */
[----:B------:R-:W-:Y:S01]  /*0dd0*/  FADD.FTZ R68, R68, R21 ;  /* 0x0000001544447221 */ /* 0x000fe20000010000 */
[----:B--2---:R-:W-:-:S03]  /*0de0*/  FADD.FTZ R69, R69, R48 ;  /* 0x0000003045457221 */ /* 0x004fc60000010000 */
[----:B------:R-:W-:Y:S01]  /*0df0*/  FADD.FTZ R68, R68, R49 ;  /* 0x0000003144447221 */ /* 0x000fe20000010000 */
[----:B---3--:R-:W-:-:S03]  /*0e00*/  FADD.FTZ R69, R69, R30 ;  /* 0x0000001e45457221 */ /* 0x008fc60000010000 */
[----:B------:R-:W-:Y:S01]  /*0e10*/  FADD.FTZ R68, R68, R31 ;  /* 0x0000001f44447221 */ /* 0x000fe20000010000 */
[----:B----4-:R-:W-:-:S03]  /*0e20*/  FADD.FTZ R32, R69, R32 ;  /* 0x0000002045207221 */ /* 0x010fc60000010000 */
[----:B------:R-:W-:-:S07]  /*0e30*/  FADD.FTZ R33, R68, R33 ;  /* 0x0000002144217221 */ /* 0x000fce0000010000 */
.L_x_1763:
[----:B------:R-:W-:Y:S05]  /*0e40*/  BSYNC B0 ;  /* 0x0000000000007941 */ /* 0x000fea0003800000 */
.L_x_1762:
[----:B--2---:R-:W0:Y:S01]  /*0e50*/  SHFL.BFLY PT, R21, R32, 0x1, 0x1f ;  /* 0x0c201f0020157f89 */ /* 0x004e2200000e0000 */
[----:B------:R-:W-:Y:S01]  /*0e60*/  @!P1 IMAD R20, R63, UR4, R0 ;  /* 0x000000043f149c24 */ /* 0x000fe2000f8e0200 */
[C---:B------:R-:W-:Y:S02]  /*0e70*/  ISETP.NE.AND P3, PT, R2.reuse, RZ, PT ;  /* 0x000000ff0200720c */ /* 0x040fe40003f65270 */
[----:B------:R-:W1:Y:S01]  /*0e80*/  SHFL.BFLY PT, R30, R33, 0x1, 0x1f ;  /* 0x0c201f00211e7f89 */ /* 0x000e6200000e0000 */
[----:B------:R-:W-:Y:S02]  /*0e90*/  ISETP.GT.U32.AND P2, PT, R2, 0xff, PT ;  /* 0x000000ff0200780c */ /* 0x000fe40003f44070 */
[----:B------:R-:W-:Y:S02]  /*0ea0*/  @!P1 LEA R20, R20, R61, 0xa ;  /* 0x0000003d14149211 */ /* 0x000fe400078e50ff */
[----:B------:R-:W-:-:S03]  /*0eb0*/  MOV R36, RZ ;  /* 0x000000ff00247202 */ /* 0x000fc60000000f00 */
[----:B------:R-:W-:-:S04]  /*0ec0*/  @!P1 IMAD.SHL.U32 R31, R20, 0x2, RZ ;  /* 0x00000002141f9824 */ /* 0x000fc800078e00ff */
[----:B------:R-:W-:-:S04]  /*0ed0*/  @!P1 IMAD.WIDE.U32 R66, R31, 0x4, R66 ;  /* 0x000000041f429825 */ /* 0x000fc800078e0042 */
[----:B0-----:R-:W-:Y:S01]  /*0ee0*/  FADD.FTZ R20, R21, R32 ;  /* 0x0000002015147221 */ /* 0x001fe20000010000 */
[----:B-1----:R-:W-:Y:S01]  /*0ef0*/  FADD.FTZ R21, R30, R33 ;  /* 0x000000211e157221 */ /* 0x002fe20000010000 */
[----:B------:R-:W-:-:S04]  /*0f00*/  HFMA2.MMA R30, -RZ, RZ, 0, 0 ;  /* 0x00000000ff1e7435 */ /* 0x000fc800000001ff */
[----:B------:R0:W-:Y:S01]  /*0f10*/  @!P1 STG.E.64 desc[UR8][R66.64], R20 ;  /* 0x0000001442009986 */ /* 0x0001e2000c101b08 */
[----:B------:R-:W-:Y:S06]  /*0f20*/  BAR.SYNC.DEFER_BLOCKING 0x0 ;  /* 0x0000000000007b1d */ /* 0x000fec0000010000 */
[----:B------:R-:W-:Y:S05]  /*0f30*/  @P3 BRA `(.L_x_1764) ;  /* 0x0000000000343947 */ /* 0x000fea0003800000 */
[----:B------:R-:W-:Y:S02]  /*0f40*/  ISETP.NE.AND P1, PT, RZ, UR12, PT ;  /* 0x0000000cff007c0c */ /* 0x000fe4000bf25270 */
[----:B0-----:R-:W-:-:S04]  /*0f50*/  MOV R21, 0x7fffffc1 ;  /* 0x7fffffc100157802 */ /* 0x001fc80000000f00 */
[----:B------:R-:W-:Y:S01]  /*0f60*/  SEL R21, R21, 0x1, !P1 ;  /* 0x0000000115157807 */ /* 0x000fe20004800000 */
[----:B------:R-:W-:Y:S06]  /*0f70*/  MEMBAR.ALL.GPU ;  /* 0x0000000000007992 */ /* 0x000fec000000a000 */
[----:B------:R-:W-:-:S00]  /*0f80*/  ERRBAR ;  /* 0x00000000000079ab */ /* 0x000fc00000000000 */
[----:B------:R-:W-:Y:S06]  /*0f90*/  CGAERRBAR ;  /* 0x00000000000075ab */ /* 0x000fec0000000000 */
[----:B------:R0:W5:Y:S02]  /*0fa0*/  ATOM.E.ADD.STRONG.GPU PT, R21, desc[UR8][R64.64], R21 ;  /* 0x000000154015798a */ /* 0x00016400081ee1c8 */
.L_x_1765:
[----:B------:R-:W2:Y:S04]  /*0fb0*/  LD.E.STRONG.GPU R20, desc[UR8][R64.64] ;  /* 0x0000000840147980 */ /* 0x000ea8000c10f900 */
[----:B--2---:R-:W-:Y:S01]  /*0fc0*/  CCTL.IVALL ;  /* 0x00000000ff00798f */ /* 0x004fe20002000000 */
[----:B------:R-:W-:Y:S05]  /*0fd0*/  YIELD ;  /* 0x0000000000007946 */ /* 0x000fea0003800000 */
[----:B-----5:R-:W-:-:S04]  /*0fe0*/  LOP3.LUT R20, R20, R21, RZ, 0x3c, !PT ;  /* 0x0000001514147212 */ /* 0x020fc800078e3cff */
[----:B------:R-:W-:-:S13]  /*0ff0*/  ISETP.GT.AND P1, PT, R20, -0x1, PT ;  /* 0xffffffff1400780c */ /* 0x000fda0003f24270 */
[----:B------:R-:W-:Y:S05]  /*1000*/  @P1 BRA `(.L_x_1765) ;  /* 0xfffffffc00e81947 */ /* 0x000fea000383ffff */
.L_x_1764:
[----:B------:R-:W-:Y:S05]  /*1010*/  WARPSYNC.ALL ;  /* 0x0000000000007948 */ /* 0x000fea0003800000 */
[----:B------:R-:W-:Y:S06]  /*1020*/  BAR.SYNC.DEFER_BLOCKING 0x0 ;  /* 0x0000000000007b1d */ /* 0x000fec0000010000 */
[----:B------:R-:W-:Y:S04]  /*1030*/  BSSY B0, `(.L_x_1766) ;  /* 0x000001e000007945 */ /* 0x000fe80003800000 */
[----:B------:R-:W-:Y:S05]  /*1040*/  @P2 BRA `(.L_x_1767) ;  /* 0x0000000000702947 */ /* 0x000fea0003800000 */
[----:B------:R-:W1:Y:S01]  /*1050*/  LDC R31, c[0x0][0x10] ;  /* 0x00000400ff1f7b82 */ /* 0x000e620000000800 */
[----:B0-----:R-:W-:-:S05]  /*1060*/  IMAD.SHL.U32 R21, R2, 0x4, RZ ;  /* 0x0000000402157824 */ /* 0x001fca00078e00ff */
[----:B------:R-:W-:Y:S02]  /*1070*/  LOP3.LUT R21, R21, 0x7fffffc0, RZ, 0xc0, !PT ;  /* 0x7fffffc015157812 */ /* 0x000fe400078ec0ff */
[----:B------:R-:W0:Y:S01]  /*1080*/  LDC.64 R34, c[0x0][0x248] ;  /* 0x00009200ff227b82 */ /* 0x000e220000000a00 */
[----:B-1----:R-:W-:Y:S01]  /*1090*/  IMAD R20, R31, UR4, R0 ;  /* 0x000000041f147c24 */ /* 0x002fe2000f8e0200 */
[----:B------:R-:W-:-:S04]  /*10a0*/  LOP3.LUT R31, R2, 0xf, RZ, 0xc0, !PT ;  /* 0x0000000f021f7812 */ /* 0x000fc800078ec0ff */
[----:B------:R-:W-:-:S04]  /*10b0*/  LEA R20, R20, R21, 0xa ;  /* 0x0000001514147211 */ /* 0x000fc800078e50ff */
[----:B------:R-:W-:-:S04]  /*10c0*/  IADD3 R20, R20, R31, RZ ;  /* 0x0000001f14147210 */ /* 0x000fc80007ffe0ff */
[----:B------:R-:W-:-:S04]  /*10d0*/  SHF.L.U32 R33, R20, 0x1, RZ ;  /* 0x0000000114217819 */ /* 0x000fc800000006ff */
        /* <DEDUP_REMOVED lines=10> */
[----:B------:R-:W4:Y:S01]  /*1180*/  LDG.E.64 R34, desc[UR8][R34.64] ;  /* 0x0000000822227981 */ /* 0x000f22000c1e1b00 */
[----:B--2---:R-:W-:Y:S01]  /*1190*/  FADD.FTZ R37, RZ, R20 ;  /* 0x00000014ff257221 */ /* 0x004fe20000010000 */
[----:B------:R-:W-:-:S03]  /*11a0*/  FADD.FTZ R36, RZ, R21 ;  /* 0x00000015ff247221 */ /* 0x000fc60000010000 */
[----:B---3--:R-:W-:Y:S01]  /*11b0*/  FADD.FTZ R37, R30, R37 ;  /* 0x000000251e257221 */ /* 0x008fe20000010000 */
[----:B------:R-:W-:-:S03]  /*11c0*/  FADD.FTZ R36, R31, R36 ;  /* 0x000000241f247221 */ /* 0x000fc60000010000 */
[----:B----4-:R-:W-:Y:S01]  /*11d0*/  FADD.FTZ R37, R32, R37 ;  /* 0x0000002520257221 */ /* 0x010fe20000010000 */
[----:B------:R-:W-:-:S03]  /*11e0*/  FADD.FTZ R20, R33, R36 ;  /* 0x0000002421147221 */ /* 0x000fc60000010000 */
[----:B------:R-:W-:Y:S01]  /*11f0*/  FADD.FTZ R36, R34, R37 ;  /* 0x0000002522247221 */ /* 0x000fe20000010000 */
[----:B------:R-:W-:-:S07]  /*1200*/  FADD.FTZ R30, R35, R20 ;  /* 0x00000014231e7221 */ /* 0x000fce0000010000 */
.L_x_1767:
[----:B------:R-:W-:Y:S05]  /*1210*/  BSYNC B0 ;  /* 0x0000000000007941 */ /* 0x000fea0003800000 */
.L_x_1766:
[----:B0-----:R-:W0:Y:S01]  /*1220*/  SHFL.BFLY PT, R21, R36, 0x8, 0x1f ;  /* 0x0d001f0024157f89 */ /* 0x001e2200000e0000 */
[----:B------:R-:W-:Y:S01]  /*1230*/  LOP3.LUT P1, RZ, R2, 0xffffff0f, RZ, 0xc0, !PT ;  /* 0xffffff0f02ff7812 */ /* 0x000fe2000782c0ff */
[----:B------:R-:W-:Y:S01]  /*1240*/  BSSY B0, `(.L_x_1768) ;  /* 0x0000029000007945 */ /* 0x000fe20003800000 */
[----:B------:R-:W-:Y:S01]  /*1250*/  PRMT R37, R25, 0x7632, R37 ;  /* 0x0000763219257816 */ /* 0x000fe20000000025 */
[----:B------:R-:W1:Y:S10]  /*1260*/  SHFL.BFLY PT, R31, R30, 0x8, 0x1f ;  /* 0x0d001f001e1f7f89 */ /* 0x000e7400000e0000 */
[----:B------:R-:W-:-:S04]  /*1270*/  @!P1 SHF.R.U32.HI R38, RZ, 0x1, R2 ;  /* 0x00000001ff269819 */ /* 0x000fc80000011602 */
[----:B------:R-:W-:Y:S01]  /*1280*/  @!P1 LOP3.LUT R38, R38, 0x7ffffff8, RZ, 0xc0, !PT ;  /* 0x7ffffff826269812 */ /* 0x000fe200078ec0ff */
[--C-:B0-----:R-:W-:Y:S01]  /*1290*/  FADD.FTZ R21, R21, R36.reuse ;  /* 0x0000002415157221 */ /* 0x101fe20000010000 */
[----:B------:R-:W-:Y:S01]  /*12a0*/  PRMT R36, R24, 0x7632, R36 ;  /* 0x0000763218247816 */ /* 0x000fe20000000024 */
[----:B-1----:R-:W-:-:S03]  /*12b0*/  FADD.FTZ R31, R31, R30 ;  /* 0x0000001e1f1f7221 */ /* 0x002fc60000010000 */
[----:B------:R-:W0:Y:S04]  /*12c0*/  SHFL.BFLY PT, R20, R21, 0x4, 0x1f ;  /* 0x0c801f0015147f89 */ /* 0x000e2800000e0000 */
[----:B------:R-:W1:Y:S01]  /*12d0*/  SHFL.BFLY PT, R34, R31, 0x4, 0x1f ;  /* 0x0c801f001f227f89 */ /* 0x000e6200000e0000 */
[----:B0-----:R-:W-:Y:S01]  /*12e0*/  FADD.FTZ R32, R21, R20 ;  /* 0x0000001415207221 */ /* 0x001fe20000010000 */
[----:B-1----:R-:W-:-:S04]  /*12f0*/  FADD.FTZ R34, R31, R34 ;  /* 0x000000221f227221 */ /* 0x002fc80000010000 */
[----:B------:R-:W0:Y:S01]  /*1300*/  SHFL.BFLY PT, R33, R32, 0x2, 0x1f ;  /* 0x0c401f0020217f89 */ /* 0x000e2200000e0000 */
[----:B-----5:R-:W-:-:S03]  /*1310*/  PRMT R31, R29, 0x7632, R31 ;  /* 0x000076321d1f7816 */ /* 0x020fc6000000001f */
[----:B------:R-:W1:Y:S01]  /*1320*/  SHFL.BFLY PT, R35, R34, 0x2, 0x1f ;  /* 0x0c401f0022237f89 */ /* 0x000e6200000e0000 */
[----:B0-----:R-:W-:Y:S01]  /*1330*/  FADD.FTZ R33, R32, R33 ;  /* 0x0000002120217221 */ /* 0x001fe20000010000 */
[----:B------:R-:W-:Y:S01]  /*1340*/  PRMT R32, R28, 0x7632, R32 ;  /* 0x000076321c207816 */ /* 0x000fe20000000020 */
[----:B-1----:R-:W-:-:S03]  /*1350*/  FADD.FTZ R35, R34, R35 ;  /* 0x0000002322237221 */ /* 0x002fc60000010000 */
[----:B------:R-:W0:Y:S01]  /*1360*/  SHFL.BFLY PT, R20, R33, 0x1, 0x1f ;  /* 0x0c201f0021147f89 */ /* 0x000e2200000e0000 */
[----:B------:R-:W-:-:S03]  /*1370*/  PRMT R34, R22, 0x7632, R34 ;  /* 0x0000763216227816 */ /* 0x000fc60000000022 */
[----:B------:R-:W1:Y:S01]  /*1380*/  SHFL.BFLY PT, R30, R35, 0x1, 0x1f ;  /* 0x0c201f00231e7f89 */ /* 0x000e6200000e0000 */
[----:B0-----:R-:W-:Y:S01]  /*1390*/  FADD.FTZ R20, R33, R20 ;  /* 0x0000001421147221 */ /* 0x001fe20000010000 */
[----:B------:R-:W-:-:S03]  /*13a0*/  PRMT R33, R26, 0x7632, R33 ;  /* 0x000076321a217816 */ /* 0x000fc60000000021 */
[----:B------:R-:W-:Y:S01]  /*13b0*/  @!P1 FMUL.FTZ R20, R20, 6.5104170062113553286e-05 ;  /* 0x3888888914149820 */ /* 0x000fe20000410000 */
[----:B-1----:R-:W-:Y:S01]  /*13c0*/  FADD.FTZ R30, R35, R30 ;  /* 0x0000001e231e7221 */ /* 0x002fe20000010000 */
[----:B------:R-:W-:Y:S02]  /*13d0*/  PRMT R35, R23, 0x7632, R35 ;  /* 0x0000763217237816 */ /* 0x000fe40000000023 */
[----:B------:R-:W-:-:S04]  /*13e0*/  @!P1 FMUL.FTZ R21, R20, R20 ;  /* 0x0000001414159220 */ /* 0x000fc80000410000 */
[----:B------:R-:W-:Y:S01]  /*13f0*/  @!P1 FFMA.FTZ R21, R30, 6.5104170062113553286e-05, -R21 ;  /* 0x388888891e159823 */ /* 0x000fe20000010815 */
[----:B------:R-:W-:-:S04]  /*1400*/  PRMT R30, R27, 0x7632, R30 ;  /* 0x000076321b1e7816 */ /* 0x000fc8000000001e */
[----:B------:R-:W-:-:S05]  /*1410*/  @!P1 FMNMX.FTZ R21, RZ, R21, !PT ;  /* 0x00000015ff159209 */ /* 0x000fca0007810000 */
[----:B------:R0:W-:Y:S01]  /*1420*/  @!P1 STS.64 [R38+UR5], R20 ;  /* 0x0000001426009988 */ /* 0x0001e20008000a05 */
[----:B------:R-:W-:Y:S06]  /*1430*/  BAR.SYNC.DEFER_BLOCKING 0x0 ;  /* 0x0000000000007b1d */ /* 0x000fec0000010000 */
[----:B------:R-:W-:Y:S05]  /*1440*/  @P0 BRA `(.L_x_1769) ;  /* 0x0000000000200947 */ /* 0x000fea0003800000 */
[----:B0-----:R-:W-:Y:S01]  /*1450*/  LEA R20, R2, UR5, 0x3 ;  /* 0x0000000502147c11 */ /* 0x001fe2000f8e18ff */
[----:B------:R-:W-:Y:S01]  /*1460*/  ULDC.64 UR6, c[0x0][0x240] ;  /* 0x0000900000067ab9 */ /* 0x000fe20000000a00 */
[----:B------:R-:W-:-:S04]  /*1470*/  LEA R23, P1, R17, R58, 0x5 ;  /* 0x0000003a11177211 */ /* 0x000fc800078228ff */
[----:B------:R-:W0:Y:S01]  /*1480*/  LDS.64 R20, [R20] ;  /* 0x0000000014147984 */ /* 0x000e220000000a00 */
[----:B------:R-:W-:Y:S02]  /*1490*/  LEA.HI.X R24, R17, R19, R18, 0x5, P1 ;  /* 0x0000001311187211 */ /* 0x000fe400008f2c12 */
[----:B------:R-:W-:-:S04]  /*14a0*/  LEA R22, P1, R23, UR6, 0x3 ;  /* 0x0000000617167c11 */ /* 0x000fc8000f8218ff */
[----:B------:R-:W-:-:S05]  /*14b0*/  LEA.HI.X R23, R23, UR7, R24, 0x3, P1 ;  /* 0x0000000717177c11 */ /* 0x000fca00088f1c18 */
[----:B0-----:R1:W-:Y:S04]  /*14c0*/  STG.E.64 desc[UR8][R22.64], R20 ;  /* 0x0000001416007986 */ /* 0x0013e8000c101b08 */
.L_x_1769:
[----:B------:R-:W-:Y:S05]  /*14d0*/  BSYNC B0 ;  /* 0x0000000000007941 */ /* 0x000fea0003800000 */
.L_x_1768:
[----:B01----:R-:W0:Y:S01]  /*14e0*/  LDS.64 R20, [R60] ;  /* 0x000000003c147984 */ /* 0x003e220000000a00 */
[----:B------:R-:W-:Y:S01]  /*14f0*/  ULDC.64 UR6, c[0x0][0x210] ;  /* 0x0000840000067ab9 */ /* 0x000fe20000000a00 */
[----:B------:R-:W-:Y:S01]  /*1500*/  SHF.L.U32 R39, R34, 0x10, RZ ;  /* 0x0000001022277819 */ /* 0x000fe200000006ff */
[----:B------:R-:W-:Y:S01]  /*1510*/  IMAD.U32 R35, R35, 0x10000, RZ ;  /* 0x0001000023237824 */ /* 0x000fe200078e00ff */
[----:B------:R-:W-:Y:S01]  /*1520*/  LEA R24, P1, R50, UR6, 0x1 ;  /* 0x0000000632187c11 */ /* 0x000fe2000f8208ff */
[----:B------:R-:W-:Y:S01]  /*1530*/  IMAD.U32 R32, R32, 0x10000, RZ ;  /* 0x0001000020207824 */ /* 0x000fe200078e00ff */
[----:B------:R-:W-:Y:S01]  /*1540*/  LEA R22, P2, R52, UR6, 0x1 ;  /* 0x0000000634167c11 */ /* 0x000fe2000f8408ff */
[----:B------:R-:W-:Y:S01]  /*1550*/  ULDC UR6, c[0x0][0x230] ;  /* 0x00008c0000067ab9 */ /* 0x000fe20000000800 */
[----:B------:R-:W-:Y:S01]  /*1560*/  SHF.L.U32 R41, R36, 0x10, RZ ;  /* 0x0000001024297819 */ /* 0x000fe200000006ff */
[----:B------:R-:W-:Y:S01]  /*1570*/  ULOP3.LUT UR4, UR4, 0x1, URZ, 0x3c, !UPT ;  /* 0x0000000104047892 */ /* 0x000fe2000f8e3c3f */
[----:B------:R-:W-:-:S02]  /*1580*/  SHF.L.U32 R37, R37, 0x10, RZ ;  /* 0x0000001025257819 */ /* 0x000fc400000006ff */
[----:B------:R-:W-:Y:S02]  /*1590*/  SHF.L.U32 R28, R28, 0x10, RZ ;  /* 0x000000101c1c7819 */ /* 0x000fe400000006ff */
[----:B------:R-:W-:Y:S02]  /*15a0*/  SHF.L.U32 R33, R33, 0x10, RZ ;  /* 0x0000001021217819 */ /* 0x000fe400000006ff */
[----:B------:R-:W-:Y:S02]  /*15b0*/  LEA.HI.X R25, R50, UR7, R51, 0x1, P1 ;  /* 0x0000000732197c11 */ /* 0x000fe400088f0c33 */
[----:B------:R-:W-:Y:S02]  /*15c0*/  LEA.HI.X R23, R52, UR7, R53, 0x1, P2 ;  /* 0x0000000734177c11 */ /* 0x000fe400090f0c35 */
[----:B------:R-:W-:-:S04]  /*15d0*/  IADD3 R17, P1, R17, 0x1, RZ ;  /* 0x0000000111117810 */ /* 0x000fc80007f3e0ff */
[----:B------:R-:W-:Y:S01]  /*15e0*/  IADD3.X R18, RZ, R18, RZ, P1, !PT ;  /* 0x00000012ff127210 */ /* 0x000fe20000ffe4ff */
[----:B0-----:R-:W-:Y:S01]  /*15f0*/  FADD.FTZ R21, R21, UR6 ;  /* 0x0000000615157e21 */ /* 0x001fe20008010000 */
[--C-:B------:R-:W-:Y:S01]  /*1600*/  FADD.FTZ R34, R3, -R20.reuse ;  /* 0x8000001403227221 */ /* 0x100fe20000010000 */
[C---:B------:R-:W-:Y:S01]  /*1610*/  FADD.FTZ R36, -R20.reuse, R39 ;  /* 0x0000002714247221 */ /* 0x040fe20000010100 */
[--C-:B------:R-:W-:Y:S01]  /*1620*/  FADD.FTZ R38, R55, -R20.reuse ;  /* 0x8000001437267221 */ /* 0x100fe20000010000 */
[C---:B------:R-:W-:Y:S01]  /*1630*/  FADD.FTZ R40, -R20.reuse, R35 ;  /* 0x0000002314287221 */ /* 0x040fe20000010100 */
[--C-:B------:R-:W-:Y:S01]  /*1640*/  FADD.FTZ R42, R57, -R20.reuse ;  /* 0x80000014392a7221 */ /* 0x100fe20000010000 */
[----:B------:R-:W0:Y:S01]  /*1650*/  MUFU.RSQ R21, R21 ;  /* 0x0000001500157308 */ /* 0x000e220000001400 */
[C---:B------:R-:W-:Y:S01]  /*1660*/  FADD.FTZ R44, -R20.reuse, R41 ;  /* 0x00000029142c7221 */ /* 0x040fe20000010100 */
[----:B------:R-:W-:Y:S01]  /*1670*/  FADD.FTZ R46, R59, -R20 ;  /* 0x800000143b2e7221 */ /* 0x000fe20000010000 */
[----:B------:R-:W-:Y:S01]  /*1680*/  FADD.FTZ R48, -R20, R37 ;  /* 0x0000002514307221 */ /* 0x000fe20000010100 */
[----:B------:R-:W-:Y:S01]  /*1690*/  SHF.L.U32 R3, R26, 0x10, RZ ;  /* 0x000000101a037819 */ /* 0x000fe200000006ff */
[----:B------:R-:W-:Y:S01]  /*16a0*/  IMAD.U32 R35, R27, 0x10000, RZ ;  /* 0x000100001b237824 */ /* 0x000fe200078e00ff */
[----:B------:R-:W-:Y:S01]  /*16b0*/  SHF.L.U32 R20, R29, 0x10, RZ ;  /* 0x000000101d147819 */ /* 0x000fe200000006ff */
[----:B------:R-:W-:Y:S01]  /*16c0*/  ULDC.64 UR6, c[0x0][0x238] ;  /* 0x00008e0000067ab9 */ /* 0x000fe20000000a00 */
[----:B------:R-:W-:-:S02]  /*16d0*/  SHF.L.U32 R29, R30, 0x10, RZ ;  /* 0x000000101e1d7819 */ /* 0x000fc400000006ff */
[----:B------:R-:W-:Y:S02]  /*16e0*/  SHF.L.U32 R26, R31, 0x10, RZ ;  /* 0x000000101f1a7819 */ /* 0x000fe400000006ff */
[----:B------:R-:W-:-:S04]  /*16f0*/  ISETP.GE.U32.AND P1, PT, R17, UR6, PT ;  /* 0x0000000611007c0c */ /* 0x000fc8000bf26070 */
[----:B------:R-:W-:Y:S01]  /*1700*/  ISETP.GE.AND.EX P1, PT, R18, UR7, PT, P1 ;  /* 0x0000000712007c0c */ /* 0x000fe2000bf26310 */
[----:B0-----:R-:W-:Y:S01]  /*1710*/  FMUL.FTZ R34, R34, R21 ;  /* 0x0000001522227220 */ /* 0x001fe20000410000 */
[C---:B------:R-:W-:Y:S01]  /*1720*/  FMUL.FTZ R36, R21.reuse, R36 ;  /* 0x0000002415247220 */ /* 0x040fe20000410000 */
[C---:B------:R-:W-:Y:S01]  /*1730*/  FMUL.FTZ R38, R21.reuse, R38 ;  /* 0x0000002615267220 */ /* 0x040fe20000410000 */
[C---:B------:R-:W-:Y:S01]  /*1740*/  FMUL.FTZ R40, R21.reuse, R40 ;  /* 0x0000002815287220 */ /* 0x040fe20000410000 */
[C---:B------:R-:W-:Y:S01]  /*1750*/  FMUL.FTZ R42, R21.reuse, R42 ;  /* 0x0000002a152a7220 */ /* 0x040fe20000410000 */
[C---:B------:R-:W-:Y:S01]  /*1760*/  FMUL.FTZ R44, R21.reuse, R44 ;  /* 0x0000002c152c7220 */ /* 0x040fe20000410000 */
[C---:B------:R-:W-:Y:S01]  /*1770*/  FMUL.FTZ R46, R21.reuse, R46 ;  /* 0x0000002e152e7220 */ /* 0x040fe20000410000 */
[----:B------:R-:W-:Y:S01]  /*1780*/  FMUL.FTZ R48, R21, R48 ;  /* 0x0000003015307220 */ /* 0x000fe20000410000 */
[----:B------:R-:W-:Y:S01]  /*1790*/  FFMA.FTZ R34, R34, R3, R28 ;  /* 0x0000000322227223 */ /* 0x000fe2000001001c */
[----:B------:R-:W-:Y:S01]  /*17a0*/  FFMA.FTZ R27, R36, R33, R32 ;  /* 0x00000021241b7223 */ /* 0x000fe20000010020 */
[----:B------:R-:W-:Y:S01]  /*17b0*/  FFMA.FTZ R38, R38, R35, R20 ;  /* 0x0000002326267223 */ /* 0x000fe20000010014 */
[----:B------:R-:W-:Y:S01]  /*17c0*/  FFMA.FTZ R21, R40, R29, R26 ;  /* 0x0000001d28157223 */ /* 0x000fe2000001001a */
[----:B------:R-:W-:Y:S01]  /*17d0*/  FFMA.FTZ R42, R3, R42, R28 ;  /* 0x0000002a032a7223 */ /* 0x000fe2000001001c */
[----:B------:R-:W-:Y:S01]  /*17e0*/  FFMA.FTZ R33, R33, R44, R32 ;  /* 0x0000002c21217223 */ /* 0x000fe20000010020 */
[----:B------:R-:W-:Y:S01]  /*17f0*/  F2FP.BF16.F32.PACK_AB R34, R27, R34 ;  /* 0x000000221b22723e */ /* 0x000fe200000010ff */
[----:B------:R-:W-:Y:S01]  /*1800*/  FFMA.FTZ R46, R35, R46, R20 ;  /* 0x0000002e232e7223 */ /* 0x000fe20000010014 */
[----:B------:R-:W-:Y:S01]  /*1810*/  F2FP.BF16.F32.PACK_AB R38, R21, R38 ;  /* 0x000000261526723e */ /* 0x000fe200000010ff */
[----:B------:R-:W-:Y:S01]  /*1820*/  FFMA.FTZ R29, R29, R48, R26 ;  /* 0x000000301d1d7223 */ /* 0x000fe2000001001a */
[----:B------:R-:W-:Y:S01]  /*1830*/  PRMT R3, R34, 0x7632, R3 ;  /* 0x0000763222037816 */ /* 0x000fe20000000003 */
[----:B------:R-:W-:Y:S01]  /*1840*/  STG.E.U16 desc[UR8][R24.64], R34 ;  /* 0x0000002218007986 */ /* 0x000fe2000c101508 */
[----:B------:R-:W-:-:S02]  /*1850*/  PRMT R20, R38, 0x7632, R20 ;  /* 0x0000763226147816 */ /* 0x000fc40000000014 */
[----:B------:R-:W-:Y:S01]  /*1860*/  F2FP.BF16.F32.PACK_AB R42, R33, R42 ;  /* 0x0000002a212a723e */ /* 0x000fe200000010ff */
[----:B------:R-:W-:Y:S01]  /*1870*/  STG.E.U16 desc[UR8][R24.64+0x2], R3 ;  /* 0x0000020318007986 */ /* 0x000fe2000c101508 */
[----:B------:R-:W-:Y:S02]  /*1880*/  F2FP.BF16.F32.PACK_AB R46, R29, R46 ;  /* 0x0000002e1d2e723e */ /* 0x000fe400000010ff */
[----:B------:R-:W-:Y:S01]  /*1890*/  PRMT R21, R42, 0x7632, R21 ;  /* 0x000076322a157816 */ /* 0x000fe20000000015 */
[----:B------:R-:W-:Y:S04]  /*18a0*/  STG.E.U16 desc[UR8][R24.64+0x4], R38 ;  /* 0x0000042618007986 */ /* 0x000fe8000c101508 */
[----:B------:R0:W-:Y:S04]  /*18b0*/  STG.E.U16 desc[UR8][R24.64+0x6], R20 ;  /* 0x0000061418007986 */ /* 0x0001e8000c101508 */
[----:B------:R1:W-:Y:S04]  /*18c0*/  STG.E.U16 desc[UR8][R22.64], R42 ;  /* 0x0000002a16007986 */ /* 0x0003e8000c101508 */
[----:B------:R1:W-:Y:S01]  /*18d0*/  STG.E.U16 desc[UR8][R22.64+0x2], R21 ;  /* 0x0000021516007986 */ /* 0x0003e2000c101508 */
[----:B0-----:R-:W-:-:S03]  /*18e0*/  PRMT R25, R46, 0x7632, R25 ;  /* 0x000076322e197816 */ /* 0x001fc60000000019 */
[----:B------:R1:W-:Y:S04]  /*18f0*/  STG.E.U16 desc[UR8][R22.64+0x4], R46 ;  /* 0x0000042e16007986 */ /* 0x0003e8000c101508 */
[----:B------:R1:W-:Y:S01]  /*1900*/  STG.E.U16 desc[UR8][R22.64+0x6], R25 ;  /* 0x0000061916007986 */ /* 0x0003e2000c101508 */
[----:B------:R-:W-:Y:S05]  /*1910*/  @!P1 BRA `(.L_x_1770) ;  /* 0xffffffec006c9947 */ /* 0x000fea000383ffff */
[----:B------:R-:W-:Y:S05]  /*1920*/  EXIT ;  /* 0x000000000000794d */ /* 0x000fea0003800000 */
.L_x_1771:
        /* <DEDUP_REMOVED lines=13> */
.L_x_3923:


//--------------------- .text._ZN13group_norm_v214gn_cuda_kernelI13__nv_bfloat16Li480ELi3ELi32ELi60ELi256ELb0ELi4ELi960ELi960ELi4ELb1ELi5ELb0ELb0ENS_16CompileConditionILi900EEEEEvPT_PKS4_S7_S7_flPfS8_Pj --------------------------
	.section	.text._ZN13group_norm_v214gn_cuda_kernelI13__nv_bfloat16Li480ELi3ELi32ELi60ELi256ELb0ELi4ELi960ELi960ELi4ELb1ELi5ELb0ELb0ENS_16CompileConditionILi900EEEEEvPT_PKS4_S7_S7_flPfS8_Pj,"ax",@progbits
	.align	128
        .global         _ZN13group_norm_v214gn_cuda_kernelI13__nv_bfloat16Li480ELi3ELi32ELi60ELi256ELb0ELi4ELi960ELi960ELi4ELb1ELi5ELb0ELb0ENS_16CompileConditionILi900EEEEEvPT_PKS4_S7_S7_flPfS8_Pj
        .type           _ZN13group_norm_v214gn_cuda_kernelI13__nv_bfloat16Li480ELi3ELi32ELi60ELi256ELb0ELi4ELi960ELi960ELi4ELb1ELi5ELb0ELb0ENS_16CompileConditionILi900EEEEEvPT_PKS4_S7_S7_flPfS8_Pj,@function
        .size           _ZN13group_norm_v214gn_cuda_kernelI13__nv_bfloat16Li480ELi3ELi32ELi60ELi256ELb0ELi4ELi960ELi960ELi4ELb1ELi5ELb0ELb0ENS_16CompileConditionILi900EEEEEvPT_PKS4_S7_S7_flPfS8_Pj,(.L_x_3924 - _ZN13group_norm_v214gn_cuda_kernelI13__nv_bfloat16Li480ELi3ELi32ELi60ELi256ELb0ELi4ELi960ELi960ELi4ELb1ELi5ELb0ELb0ENS_16CompileConditionILi900EEEEEvPT_PKS4_S7_S7_flPfS8_Pj)
        .other          _ZN13group_norm_v214gn_cuda_kernelI13__nv_bfloat16Li480ELi3ELi32ELi60ELi256ELb0ELi4ELi960ELi960ELi4ELb1ELi5ELb0ELb0ENS_16CompileConditionILi900EEEEEvPT_PKS4_S7_S7_flPfS8_Pj,@"STO_CUDA_ENTRY STV_DEFAULT"
_ZN13group_norm_v214gn_cuda_kernelI13__nv_bfloat16Li480ELi3ELi32ELi60ELi256ELb0ELi4ELi960ELi960ELi4ELb1ELi5ELb0ELb0ENS_16CompileConditionILi900EEEEEvPT_PKS4_S7_S7_flPfS8_Pj:
.text._ZN13group_norm_v214gn_cuda_kernelI13__nv_bfloat16Li480ELi3ELi32ELi60ELi256ELb0ELi4ELi960ELi960ELi4ELb1ELi5ELb0ELb0ENS_16CompileConditionILi900EEEEEvPT_PKS4_S7_S7_flPfS8_Pj:
[----:B------:R-:W-:Y:S08]  /*0000*/  LDC R1, c[0x0][0x28] ;  /* 0x00000a00ff017b82 */ /* 0x000ff00000000800 */
[----:B------:R-:W0:Y:S01]  /*0010*/  S2UR UR7, SR_CTAID.Y ;  /* 0x00000000000779c3 */ /* 0x000e220000002600 */
[----:B------:R-:W-:Y:S02]  /*0020*/  ULDC.64 UR10, c[0x0][0x238] ;  /* 0x00008e00000a7ab9 */ /* 0x000fe40000000a00 */
[----:B------:R-:W-:-:S02]  /*0030*/  USHF.L.U32 UR14, UR10, 0x1, URZ ;  /* 0x000000010a0e7899 */ /* 0x000fc4000800063f */
[----:B------:R-:W-:Y:S02]  /*0040*/  USHF.L.U64.HI UR10, UR10, 0x1, UR11 ;  /* 0x000000010a0a7899 */ /* 0x000fe4000801020b */
[----:B0-----:R-:W-:-:S04]  /*0050*/  UISETP.GT.U32.AND UP0, UPT, UR14, UR7, UPT ;  /* 0x000000070e00728c */ /* 0x001fc8000bf04070 */
[----:B------:R-:W-:-:S06]  /*0060*/  UISETP.GT.AND.EX UP0, UPT, UR10, URZ, UPT, UP0 ;  /* 0x0000003f0a00728c */ /* 0x000fcc000bf04300 */
[----:B------:R-:W-:-:S13]  /*0070*/  PLOP3.LUT P0, PT, PT, PT, UP0, 0x80, 0x0 ;  /* 0x000000000000781c */ /* 0x000fda0003f0f008 */
[----:B------:R-:W-:Y:S05]  /*0080*/  @!P0 EXIT ;  /* 0x000000000000894d */ /* 0x000fea0003800000 */
[----:B------:R-:W0:Y:S01]  /*0090*/  S2R R0, SR_TID.X ;  /* 0x0000000000007919 */ /* 0x000e220000002100 */
[----:B------:R-:W-:Y:S01]  /*00a0*/  UMOV UR9, UR7 ;  /* 0x0000000700097c82 */ /* 0x000fe20008000000 */
[----:B------:R-:W-:Y:S01]  /*00b0*/  UMOV UR5, URZ ;  /* 0x0000003f00057c82 */ /* 0x000fe20008000000 */
[----:B------:R-:W-:Y:S01]  /*00c0*/  UMOV UR4, URZ ;  /* 0x0000003f00047c82 */ /* 0x000fe20008000000 */
[----:B------:R-:W1:Y:S01]  /*00d0*/  S2R R2, SR_CTAID.X ;  /* 0x0000000000027919 */ /* 0x000e620000002500 */
[----:B------:R-:W-:Y:S01]  /*00e0*/  ULDC.64 UR12, c[0x0][0x208] ;  /* 0x00008200000c7ab9 */ /* 0x000fe20000000a00 */
[----:B------:R-:W2:Y:S01]  /*00f0*/  S2R R7, SR_CgaCtaId ;  /* 0x0000000000077919 */ /* 0x000ea20000008800 */
[----:B0-----:R-:W-:Y:S01]  /*0100*/  IMAD.WIDE.U32 R4, R0, -0x77777777, RZ ;  /* 0x8888888900047825 */ /* 0x001fe200078e00ff */
[----:B------:R-:W-:Y:S02]  /*0110*/  MOV R4, 0x400 ;  /* 0x0000040000047802 */ /* 0x000fe40000000f00 */
[----:B-1----:R-:W-:-:S02]  /*0120*/  SHF.L.U32 R3, R2, 0x2, RZ ;  /* 0x0000000202037819 */ /* 0x002fc400000006ff */
[----:B------:R-:W-:Y:S02]  /*0130*/  SHF.R.U32.HI R10, RZ, 0x7, R5 ;  /* 0x00000007ff0a7819 */ /* 0x000fe40000011605 */
[----:B--2---:R-:W-:Y:S02]  /*0140*/  LEA R5, R7, R4, 0x18 ;  /* 0x0000000407057211 */ /* 0x004fe400078ec0ff */
[----:B------:R-:W-:Y:S01]  /*0150*/  LOP3.LUT R3, R3, 0xfc, RZ, 0xc0, !PT ;  /* 0x000000fc03037812 */ /* 0x000fe200078ec0ff */
[----:B------:R-:W-:-:S04]  /*0160*/  IMAD R30, R10, -0xf0, R0 ;  /* 0xffffff100a1e7824 */ /* 0x000fc800078e0200 */
[----:B------:R-:W-:Y:S02]  /*0170*/  IMAD R5, R30, 0x18, R5 ;  /* 0x000000181e057824 */ /* 0x000fe400078e0205 */
[----:B------:R-:W-:-:S03]  /*0180*/  IMAD.IADD R3, R3, 0x1, R10 ;  /* 0x0000000103037824 */ /* 0x000fc600078e020a */
[----:B------:R-:W-:Y:S01]  /*0190*/  LEA R10, R10, R5, 0x3 ;  /* 0x000000050a0a7211 */ /* 0x000fe200078e18ff */
[----:B------:R-:W-:-:S07]  /*01a0*/  IMAD R8, R3, 0x780, RZ ;  /* 0x0000078003087824 */ /* 0x000fce00078e02ff */
.L_x_1784:
[----:B------:R-:W-:Y:S01]  /*01b0*/  ULOP3.LUT UR6, UR9, 0x1, URZ, 0xc0, !UPT ;  /* 0x0000000109067892 */ /* 0x000fe2000f8ec03f */
[----:B------:R-:W-:Y:S01]  /*01c0*/  VIADD R3, R8, 0xf00 ;  /* 0x00000f0008037836 */ /* 0x000fe20000000000 */
[----:B------:R-:W-:Y:S01]  /*01d0*/  USHF.R.U64 UR11, UR9, 0x1, UR5 ;  /* 0x00000001090b7899 */ /* 0x000fe20008001205 */
[----:B0-----:R-:W0:Y:S01]  /*01e0*/  LDC.64 R14, c[0x0][0x220] ;  /* 0x00008800ff0e7b82 */ /* 0x001e220000000a00 */
[----:B------:R-:W-:Y:S02]  /*01f0*/  UIMAD UR8, UR6, 0x3c0, URZ ;  /* 0x000003c0060878a4 */ /* 0x000fe4000f8e023f */
[----:B------:R-:W-:Y:S02]  /*0200*/  USHF.R.U32.HI UR6, URZ, 0x1, UR5 ;  /* 0x000000013f067899 */ /* 0x000fe40008011605 */
[----:B------:R-:W-:Y:S01]  /*0210*/  IMAD.U32 R7, RZ, RZ, UR11 ;  /* 0x0000000bff077e24 */ /* 0x000fe2000f8e00ff */
[----:B------:R-:W-:Y:S01]  /*0220*/  ULDC.64 UR16, c[0x0][0x218] ;  /* 0x0000860000107ab9 */ /* 0x000fe20000000a00 */
[----:B------:R-:W-:Y:S01]  /*0230*/  LEA R34, R30, UR8, 0x2 ;  /* 0x000000081e227c11 */ /* 0x000fe2000f8e10ff */
[----:B------:R-:W-:-:S03]  /*0240*/  UIMAD UR6, UR6, 0x78000, URZ ;  /* 0x00078000060678a4 */ /* 0x000fc6000f8e023f */
[----:B------:R-:W-:-:S03]  /*0250*/  SHF.R.S32.HI R35, RZ, 0x1f, R34 ;  /* 0x0000001fff237819 */ /* 0x000fc60000011422 */
[----:B------:R-:W-:-:S05]  /*0260*/  IMAD.WIDE.U32 R6, R7, 0x78000, R34 ;  /* 0x0007800007067825 */ /* 0x000fca00078e0022 */
[----:B------:R-:W-:Y:S02]  /*0270*/  IADD3 R7, R7, UR6, RZ ;  /* 0x0000000607077c10 */ /* 0x000fe4000fffe0ff */
[----:B------:R-:W-:-:S04]  /*0280*/  IADD3 R5, P0, R8, R6, RZ ;  /* 0x0000000608057210 */ /* 0x000fc80007f1e0ff */
[----:B------:R-:W-:Y:S01]  /*0290*/  SHF.L.U32 R4, R5, 0x1, RZ ;  /* 0x0000000105047819 */ /* 0x000fe200000006ff */
[----:B------:R-:W-:-:S03]  /*02a0*/  IMAD.X R12, RZ, RZ, R7, P0 ;  /* 0x000000ffff0c7224 */ /* 0x000fc600000e0607 */
[----:B------:R-:W-:Y:S02]  /*02b0*/  IADD3 R18, P0, R4, UR16, RZ ;  /* 0x0000001004127c10 */ /* 0x000fe4000ff1e0ff */
[----:B------:R-:W-:-:S04]  /*02c0*/  SHF.L.U64.HI R5, R5, 0x1, R12 ;  /* 0x0000000105057819 */ /* 0x000fc8000001020c */
[----:B------:R-:W-:Y:S02]  /*02d0*/  IADD3.X R19, R5, UR17, RZ, P0, !PT ;  /* 0x0000001105137c10 */ /* 0x000fe400087fe4ff */
[----:B------:R-:W-:-:S04]  /*02e0*/  IADD3 R3, P0, R3, R6, RZ ;  /* 0x0000000603037210 */ /* 0x000fc80007f1e0ff */
[----:B------:R-:W2:Y:S01]  /*02f0*/  LDG.E.64.CONSTANT R18, desc[UR12][R18.64] ;  /* 0x0000000c12127981 */ /* 0x000ea2000c1e9b00 */
[----:B------:R-:W-:Y:S01]  /*0300*/  IMAD.SHL.U32 R6, R3, 0x2, RZ ;  /* 0x0000000203067824 */ /* 0x000fe200078e00ff */
[----:B------:R-:W-:-:S04]  /*0310*/  IADD3.X R12, RZ, R7, RZ, P0, !PT ;  /* 0x00000007ff0c7210 */ /* 0x000fc800007fe4ff */
[----:B------:R-:W-:Y:S02]  /*0320*/  SHF.L.U64.HI R7, R3, 0x1, R12 ;  /* 0x0000000103077819 */ /* 0x000fe4000001020c */
[----:B------:R-:W-:Y:S01]  /*0330*/  IADD3 R16, P0, R6, UR16, RZ ;  /* 0x0000001006107c10 */ /* 0x000fe2000ff1e0ff */
[----:B------:R-:W1:Y:S03]  /*0340*/  LDC.64 R12, c[0x0][0x228] ;  /* 0x00008a00ff0c7b82 */ /* 0x000e660000000a00 */
[----:B------:R-:W-:-:S06]  /*0350*/  IADD3.X R17, R7, UR17, RZ, P0, !PT ;  /* 0x0000001107117c10 */ /* 0x000fcc00087fe4ff */
[----:B------:R-:W3:Y:S01]  /*0360*/  LDG.E.64.CONSTANT R16, desc[UR12][R16.64] ;  /* 0x0000000c10107981 */ /* 0x000ee2000c1e9b00 */
[----:B0-----:R-:W-:-:S06]  /*0370*/  IMAD.WIDE R14, R34, 0x2, R14 ;  /* 0x00000002220e7825 */ /* 0x001fcc00078e020e */
[----:B------:R-:W5:Y:S01]  /*0380*/  LDG.E.64.CONSTANT R14, desc[UR12][R14.64] ;  /* 0x0000000c0e0e7981 */ /* 0x000f62000c1e9b00 */
[----:B-1----:R-:W-:-:S06]  /*0390*/  IMAD.WIDE R12, R34, 0x2, R12 ;  /* 0x00000002220c7825 */ /* 0x002fcc00078e020c */
[----:B------:R-:W5:Y:S01]  /*03a0*/  LDG.E.64.CONSTANT R12, desc[UR12][R12.64] ;  /* 0x0000000c0c0c7981 */ /* 0x000f62000c1e9b00 */
[----:B------:R-:W-:Y:S01]  /*03b0*/  ISETP.GT.U32.AND P0, PT, R0, 0x1f, PT ;  /* 0x0000001f0000780c */ /* 0x000fe20003f04070 */
[----:B------:R-:W-:Y:S01]  /*03c0*/  BSSY B0, `(.L_x_1772) ;  /* 0x00000b2000007945 */ /* 0x000fe20003800000 */
[----:B------:R-:W-:Y:S01]  /*03d0*/  IMAD.MOV.U32 R28, RZ, RZ, RZ ;  /* 0x000000ffff1c7224 */ /* 0x000fe200078e00ff */
[C---:B--2---:R-:W-:Y:S02]  /*03e0*/  PRMT R9, R18.reuse, 0x7632, R9 ;  /* 0x0000763212097816 */ /* 0x044fe40000000009 */
[----:B------:R-:W-:-:S03]  /*03f0*/  SHF.L.U32 R3, R18, 0x10, RZ ;  /* 0x0000001012037819 */ /* 0x000fc600000006ff */
[----:B------:R-:W-:Y:S02]  /*0400*/  IMAD.U32 R22, R9, 0x10000, RZ ;  /* 0x0001000009167824 */ /* 0x000fe400078e00ff */
[----:B------:R-:W-:Y:S01]  /*0410*/  FFMA.FTZ R21, R3, R3, RZ ;  /* 0x0000000303157223 */ /* 0x000fe200000100ff */
[----:B------:R-:W-:Y:S01]  /*0420*/  FADD.FTZ R20, RZ, R3 ;  /* 0x00000003ff147221 */ /* 0x000fe20000010000 */
[C---:B------:R-:W-:Y:S02]  /*0430*/  SHF.L.U32 R9, R19.reuse, 0x10, RZ ;  /* 0x0000001013097819 */ /* 0x040fe400000006ff */
[----:B------:R-:W-:Y:S01]  /*0440*/  PRMT R11, R19, 0x7632, R11 ;  /* 0x00007632130b7816 */ /* 0x000fe2000000000b */
[----:B------:R-:W-:Y:S01]  /*0450*/  FFMA.FTZ R24, R22, R22, R21 ;  /* 0x0000001616187223 */ /* 0x000fe20000010015 */
[----:B------:R-:W-:-:S03]  /*0460*/  FADD.FTZ R20, R20, R22 ;  /* 0x0000001614147221 */ /* 0x000fc60000010000 */
[----:B------:R-:W-:Y:S02]  /*0470*/  IMAD.U32 R23, R11, 0x10000, RZ ;  /* 0x000100000b177824 */ /* 0x000fe400078e00ff */
[----:B------:R-:W-:Y:S01]  /*0480*/  FFMA.FTZ R24, R9, R9, R24 ;  /* 0x0000000909187223 */ /* 0x000fe20000010018 */
[----:B------:R-:W-:Y:S01]  /*0490*/  FADD.FTZ R21, R20, R9 ;  /* 0x0000000914157221 */ /* 0x000fe20000010000 */
[C---:B---3--:R-:W-:Y:S02]  /*04a0*/  SHF.L.U32 R11, R16.reuse, 0x10, RZ ;  /* 0x00000010100b7819 */ /* 0x048fe400000006ff */
[----:B------:R-:W-:Y:S01]  /*04b0*/  PRMT R20, R16, 0x7632, R20 ;  /* 0x0000763210147816 */ /* 0x000fe20000000014 */
[----:B------:R-:W-:Y:S01]  /*04c0*/  FFMA.FTZ R24, R23, R23, R24 ;  /* 0x0000001717187223 */ /* 0x000fe20000010018 */
[----:B------:R-:W-:-:S03]  /*04d0*/  FADD.FTZ R22, R21, R23 ;  /* 0x0000001715167221 */ /* 0x000fc60000010000 */
[----:B------:R-:W-:Y:S02]  /*04e0*/  IMAD.U32 R21, R20, 0x10000, RZ ;  /* 0x0001000014157824 */ /* 0x000fe400078e00ff */
[----:B------:R-:W-:Y:S01]  /*04f0*/  FFMA.FTZ R24, R11, R11, R24 ;  /* 0x0000000b0b187223 */ /* 0x000fe20000010018 */
[----:B------:R-:W-:Y:S01]  /*0500*/  FADD.FTZ R22, R22, R11 ;  /* 0x0000000b16167221 */ /* 0x000fe20000010000 */
[C---:B------:R-:W-:Y:S02]  /*0510*/  PRMT R20, R17.reuse, 0x7632, R20 ;  /* 0x0000763211147816 */ /* 0x040fe40000000014 */
[----:B------:R-:W-:Y:S01]  /*0520*/  SHF.L.U32 R31, R17, 0x10, RZ ;  /* 0x00000010111f7819 */ /* 0x000fe200000006ff */
[----:B------:R-:W-:Y:S01]  /*0530*/  FFMA.FTZ R24, R21, R21, R24 ;  /* 0x0000001515187223 */ /* 0x000fe20000010018 */
[----:B------:R-:W-:Y:S01]  /*0540*/  FADD.FTZ R22, R22, R21 ;  /* 0x0000001516167221 */ /* 0x000fe20000010000 */
[----:B------:R-:W-:Y:S02]  /*0550*/  IMAD.U32 R26, R20, 0x10000, RZ ;  /* 0x00010000141a7824 */ /* 0x000fe400078e00ff */
[----:B------:R-:W-:Y:S01]  /*0560*/  FFMA.FTZ R21, R31, R31, R24 ;  /* 0x0000001f1f157223 */ /* 0x000fe20000010018 */
[----:B------:R-:W-:-:S03]  /*0570*/  FADD.FTZ R20, R22, R31 ;  /* 0x0000001f16147221 */ /* 0x000fc60000010000 */
[----:B------:R-:W-:Y:S01]  /*0580*/  FFMA.FTZ R21, R26, R26, R21 ;  /* 0x0000001a1a157223 */ /* 0x000fe20000010015 */
[----:B------:R-:W-:Y:S01]  /*0590*/  FADD.FTZ R20, R20, R26 ;  /* 0x0000001a14147221 */ /* 0x000fe20000010000 */
[----:B------:R-:W-:-:S04]  /*05a0*/  HFMA2.MMA R22, -RZ, RZ, 0, 0 ;  /* 0x00000000ff167435 */ /* 0x000fc800000001ff */
[----:B------:R0:W-:Y:S01]  /*05b0*/  STS.64 [R10], R20 ;  /* 0x000000140a007388 */ /* 0x0001e20000000a00 */
[----:B------:R-:W-:Y:S06]  /*05c0*/  BAR.SYNC.DEFER_BLOCKING 0x0 ;  /* 0x0000000000007b1d */ /* 0x000fec0000010000 */
[----:B------:R-:W-:Y:S05]  /*05d0*/  @P0 BRA `(.L_x_1773) ;  /* 0x0000000800400947 */ /* 0x000fea0003800000 */
[----:B------:R-:W1:Y:S01]  /*05e0*/  S2R R25, SR_CgaCtaId ;  /* 0x0000000000197919 */ /* 0x000e620000008800 */
[----:B------:R-:W-:Y:S01]  /*05f0*/  USHF.L.U32 UR6, UR9, 0x4, URZ ;  /* 0x0000000409067899 */ /* 0x000fe2000800063f */
[----:B0-----:R-:W-:Y:S02]  /*0600*/  MOV R21, 0x3c ;  /* 0x0000003c00157802 */ /* 0x001fe40000000f00 */
[----:B------:R-:W-:Y:S01]  /*0610*/  MOV R28, 0x400 ;  /* 0x00000400001c7802 */ /* 0x000fe20000000f00 */
[----:B------:R-:W-:Y:S01]  /*0620*/  ULOP3.LUT UR6, UR6, 0x10, URZ, 0xc0, !UPT ;  /* 0x0000001006067892 */ /* 0x000fe2000f8ec03f */
[----:B------:R-:W-:-:S04]  /*0630*/  SHF.L.U32 R29, R0, 0x3, RZ ;  /* 0x00000003001d7819 */ /* 0x000fc800000006ff */
[----:B------:R-:W-:Y:S02]  /*0640*/  LOP3.LUT R29, R29, 0x8, RZ, 0xc0, !PT ;  /* 0x000000081d1d7812 */ /* 0x000fe400078ec0ff */
[----:B------:R-:W-:-:S05]  /*0650*/  LEA.HI R32, R0, UR6, RZ, 0x1f ;  /* 0x0000000600207c11 */ /* 0x000fca000f8ff8ff */
[----:B------:R-:W-:-:S04]  /*0660*/  IMAD R32, R32, R21, -UR8 ;  /* 0x8000000820207e24 */ /* 0x000fc8000f8e0215 */
[C---:B------:R-:W-:Y:S01]  /*0670*/  VIADD R20, R32.reuse, 0x4 ;  /* 0x0000000420147836 */ /* 0x040fe20000000000 */
[----:B------:R-:W-:Y:S02]  /*0680*/  SHF.R.S32.HI R21, RZ, 0x1f, R32 ;  /* 0x0000001fff157819 */ /* 0x000fe40000011420 */
[----:B------:R-:W-:Y:S02]  /*0690*/  IADD3 R27, R32, 0xc, RZ ;  /* 0x0000000c201b7810 */ /* 0x000fe40007ffe0ff */
[----:B------:R-:W-:Y:S02]  /*06a0*/  SHF.R.S32.HI R23, RZ, 0x1f, R20 ;  /* 0x0000001fff177819 */ /* 0x000fe40000011414 */
[----:B------:R-:W-:Y:S02]  /*06b0*/  LEA.HI R21, R21, R32, RZ, 0x2 ;  /* 0x0000002015157211 */ /* 0x000fe400078f10ff */
[----:B------:R-:W-:Y:S02]  /*06c0*/  LEA.HI R23, R23, R20, RZ, 0x2 ;  /* 0x0000001417177211 */ /* 0x000fe400078f10ff */
[----:B-1----:R-:W-:-:S02]  /*06d0*/  LEA R28, R25, R28, 0x18 ;  /* 0x0000001c191c7211 */ /* 0x002fc400078ec0ff */
[----:B------:R-:W-:Y:S02]  /*06e0*/  SHF.R.S32.HI R21, RZ, 0x2, R21 ;  /* 0x00000002ff157819 */ /* 0x000fe40000011415 */
[----:B------:R-:W-:Y:S02]  /*06f0*/  SHF.R.S32.HI R23, RZ, 0x2, R23 ;  /* 0x00000002ff177819 */ /* 0x000fe40000011417 */
[----:B------:R-:W-:Y:S01]  /*0700*/  SHF.R.S32.HI R36, RZ, 0x1f, R27 ;  /* 0x0000001fff247819 */ /* 0x000fe2000001141b */
[--C-:B------:R-:W-:Y:S02]  /*0710*/  IMAD R20, R21, 0x18, R28.reuse ;  /* 0x0000001815147824 */ /* 0x100fe400078e021c */
[----:B------:R-:W-:Y:S01]  /*0720*/  IMAD R22, R23, 0x18, R28 ;  /* 0x0000001817167824 */ /* 0x000fe200078e021c */
[----:B------:R-:W-:Y:S01]  /*0730*/  LEA.HI R36, R36, R27, RZ, 0x2 ;  /* 0x0000001b24247211 */ /* 0x000fe200078f10ff */
[----:B------:R-:W-:Y:S02]  /*0740*/  IMAD.IADD R20, R20, 0x1, R29 ;  /* 0x0000000114147824 */ /* 0x000fe400078e021d */
[----:B------:R-:W-:Y:S01]  /*0750*/  VIADD R23, R32, 0x8 ;  /* 0x0000000820177836 */ /* 0x000fe20000000000 */
[----:B------:R-:W-:-:S02]  /*0760*/  IADD3 R22, R29, R22, RZ ;  /* 0x000000161d167210 */ /* 0x000fc40007ffe0ff */
[----:B------:R-:W-:Y:S01]  /*0770*/  SHF.R.S32.HI R33, RZ, 0x2, R36 ;  /* 0x00000002ff217819 */ /* 0x000fe20000011424 */
[----:B------:R-:W0:Y:S01]  /*0780*/  LDS.64 R20, [R20] ;  /* 0x0000000014147984 */ /* 0x000e220000000a00 */
[----:B------:R-:W-:-:S03]  /*0790*/  SHF.R.S32.HI R26, RZ, 0x1f, R23 ;  /* 0x0000001fff1a7819 */ /* 0x000fc60000011417 */
[----:B------:R-:W1:Y:S01]  /*07a0*/  LDS.64 R24, [R22] ;  /* 0x0000000016187984 */ /* 0x000e620000000a00 */
[----:B------:R-:W-:-:S04]  /*07b0*/  LEA.HI R26, R26, R23, RZ, 0x2 ;  /* 0x000000171a1a7211 */ /* 0x000fc800078f10ff */
[----:B------:R-:W-:-:S05]  /*07c0*/  SHF.R.S32.HI R23, RZ, 0x2, R26 ;  /* 0x00000002ff177819 */ /* 0x000fca000001141a */
[----:B------:R-:W-:-:S04]  /*07d0*/  IMAD R26, R23, 0x18, R28 ;  /* 0x00000018171a7824 */ /* 0x000fc800078e021c */
[----:B------:R-:W-:-:S06]  /*07e0*/  IMAD.IADD R23, R29, 0x1, R26 ;  /* 0x000000011d177824 */ /* 0x000fcc00078e021a */
[----:B------:R-:W2:Y:S01]  /*07f0*/  LDS.64 R22, [R23] ;  /* 0x0000000017167984 */ /* 0x000ea20000000a00 */
[----:B0-----:R-:W-:Y:S01]  /*0800*/  FADD.FTZ R27, RZ, R20 ;  /* 0x00000014ff1b7221 */ /* 0x001fe20000010000 */
[----:B------:R-:W-:Y:S01]  /*0810*/  FADD.FTZ R36, RZ, R21 ;  /* 0x00000015ff247221 */ /* 0x000fe20000010000 */
[----:B------:R-:W-:Y:S02]  /*0820*/  IMAD R20, R33, 0x18, R28 ;  /* 0x0000001821147824 */ /* 0x000fe400078e021c */
[----:B-1----:R-:W-:Y:S01]  /*0830*/  FADD.FTZ R21, R27, R24 ;  /* 0x000000181b157221 */ /* 0x002fe20000010000 */
[----:B------:R-:W-:Y:S01]  /*0840*/  IADD3 R24, R32, 0x10, RZ ;  /* 0x0000001020187810 */ /* 0x000fe20007ffe0ff */
[----:B------:R-:W-:Y:S01]  /*0850*/  FADD.FTZ R36, R36, R25 ;  /* 0x0000001924247221 */ /* 0x000fe20000010000 */
[----:B------:R-:W-:Y:S01]  /*0860*/  IADD3 R27, R32, 0x14, RZ ;  /* 0x00000014201b7810 */ /* 0x000fe20007ffe0ff */
[----:B------:R-:W-:Y:S01]  /*0870*/  IMAD.IADD R20, R29, 0x1, R20 ;  /* 0x000000011d147824 */ /* 0x000fe200078e0214 */
[----:B------:R-:W-:-:S02]  /*0880*/  SHF.R.S32.HI R25, RZ, 0x1f, R24 ;  /* 0x0000001fff197819 */ /* 0x000fc40000011418 */
[----:B------:R-:W-:Y:S02]  /*0890*/  SHF.R.S32.HI R33, RZ, 0x1f, R27 ;  /* 0x0000001fff217819 */ /* 0x000fe4000001141b */
[----:B------:R-:W-:Y:S02]  /*08a0*/  LEA.HI R26, R25, R24, RZ, 0x2 ;  /* 0x00000018191a7211 */ /* 0x000fe400078f10ff */
[----:B------:R-:W-:Y:S01]  /*08b0*/  LEA.HI R33, R33, R27, RZ, 0x2 ;  /* 0x0000001b21217211 */ /* 0x000fe200078f10ff */
[----:B------:R-:W0:Y:S01]  /*08c0*/  LDS.64 R24, [R20] ;  /* 0x0000000014187984 */ /* 0x000e220000000a00 */
[----:B------:R-:W-:Y:S02]  /*08d0*/  SHF.R.S32.HI R27, RZ, 0x2, R26 ;  /* 0x00000002ff1b7819 */ /* 0x000fe4000001141a */
[----:B------:R-:W-:-:S03]  /*08e0*/  SHF.R.S32.HI R33, RZ, 0x2, R33 ;  /* 0x00000002ff217819 */ /* 0x000fc60000011421 */
[--C-:B------:R-:W-:Y:S02]  /*08f0*/  IMAD R26, R27, 0x18, R28.reuse ;  /* 0x000000181b1a7824 */ /* 0x100fe400078e021c */
[----:B------:R-:W-:Y:S02]  /*0900*/  IMAD R27, R33, 0x18, R28 ;  /* 0x00000018211b7824 */ /* 0x000fe400078e021c */
[----:B--2---:R-:W-:Y:S01]  /*0910*/  FADD.FTZ R33, R21, R22 ;  /* 0x0000001615217221 */ /* 0x004fe20000010000 */
[C---:B------:R-:W-:Y:S02]  /*0920*/  IMAD.IADD R26, R29.reuse, 0x1, R26 ;  /* 0x000000011d1a7824 */ /* 0x040fe400078e021a */
[----:B------:R-:W-:Y:S01]  /*0930*/  FADD.FTZ R36, R36, R23 ;  /* 0x0000001724247221 */ /* 0x000fe20000010000 */
[----:B------:R-:W-:Y:S01]  /*0940*/  VIADD R22, R32, 0x18 ;  /* 0x0000001820167836 */ /* 0x000fe20000000000 */
[----:B------:R-:W-:Y:S02]  /*0950*/  IADD3 R21, R29, R27, RZ ;  /* 0x0000001b1d157210 */ /* 0x000fe40007ffe0ff */
[----:B------:R-:W1:Y:S02]  /*0960*/  LDS.64 R26, [R26] ;  /* 0x000000001a1a7984 */ /* 0x000e640000000a00 */
[----:B------:R-:W-:-:S02]  /*0970*/  SHF.R.S32.HI R23, RZ, 0x1f, R22 ;  /* 0x0000001fff177819 */ /* 0x000fc40000011416 */
[----:B------:R-:W2:Y:S02]  /*0980*/  LDS.64 R20, [R21] ;  /* 0x0000000015147984 */ /* 0x000ea40000000a00 */
[----:B------:R-:W-:Y:S02]  /*0990*/  LEA.HI R23, R23, R22, RZ, 0x2 ;  /* 0x0000001617177211 */ /* 0x000fe400078f10ff */
[----:B------:R-:W-:Y:S02]  /*09a0*/  IADD3 R22, R32, 0x1c, RZ ;  /* 0x0000001c20167810 */ /* 0x000fe40007ffe0ff */
[----:B------:R-:W-:Y:S01]  /*09b0*/  SHF.R.S32.HI R23, RZ, 0x2, R23 ;  /* 0x00000002ff177819 */ /* 0x000fe20000011417 */
[----:B0-----:R-:W-:Y:S01]  /*09c0*/  FADD.FTZ R36, R36, R25 ;  /* 0x0000001924247221 */ /* 0x001fe20000010000 */
[----:B------:R-:W-:Y:S01]  /*09d0*/  SHF.R.S32.HI R25, RZ, 0x1f, R22 ;  /* 0x0000001fff197819 */ /* 0x000fe20000011416 */
[----:B------:R-:W-:-:S03]  /*09e0*/  FADD.FTZ R33, R33, R24 ;  /* 0x0000001821217221 */ /* 0x000fc60000010000 */
[----:B------:R-:W-:Y:S01]  /*09f0*/  LEA.HI R25, R25, R22, RZ, 0x2 ;  /* 0x0000001619197211 */ /* 0x000fe200078f10ff */
[----:B------:R-:W-:-:S03]  /*0a00*/  IMAD R22, R23, 0x18, R28 ;  /* 0x0000001817167824 */ /* 0x000fc600078e021c */
[----:B------:R-:W-:Y:S01]  /*0a10*/  SHF.R.S32.HI R25, RZ, 0x2, R25 ;  /* 0x00000002ff197819 */ /* 0x000fe20000011419 */
[----:B------:R-:W-:-:S04]  /*0a20*/  IMAD.IADD R22, R29, 0x1, R22 ;  /* 0x000000011d167824 */ /* 0x000fc800078e0216 */
[----:B------:R-:W-:Y:S02]  /*0a30*/  IMAD R24, R25, 0x18, R28 ;  /* 0x0000001819187824 */ /* 0x000fe400078e021c */
[----:B-1----:R-:W-:Y:S01]  /*0a40*/  FADD.FTZ R33, R33, R26 ;  /* 0x0000001a21217221 */ /* 0x002fe20000010000 */
[----:B------:R-:W0:Y:S01]  /*0a50*/  LDS.64 R22, [R22] ;  /* 0x0000000016167984 */ /* 0x000e220000000a00 */
[----:B------:R-:W-:Y:S01]  /*0a60*/  FADD.FTZ R36, R36, R27 ;  /* 0x0000001b24247221 */ /* 0x000fe20000010000 */
[----:B------:R-:W-:Y:S02]  /*0a70*/  IMAD.IADD R24, R29, 0x1, R24 ;  /* 0x000000011d187824 */ /* 0x000fe400078e0218 */
[----:B--2---:R-:W-:Y:S01]  /*0a80*/  FADD.FTZ R33, R33, R20 ;  /* 0x0000001421217221 */ /* 0x004fe20000010000 */
[----:B------:R-:W-:Y:S01]  /*0a90*/  IADD3 R20, R32, 0x20, RZ ;  /* 0x0000002020147810 */ /* 0x000fe20007ffe0ff */
[----:B------:R-:W-:Y:S01]  /*0aa0*/  FADD.FTZ R36, R36, R21 ;  /* 0x0000001524247221 */ /* 0x000fe20000010000 */
[----:B------:R-:W-:-:S02]  /*0ab0*/  VIADD R21, R32, 0x24 ;  /* 0x0000002420157836 */ /* 0x000fc40000000000 */
[----:B------:R-:W-:Y:S01]  /*0ac0*/  SHF.R.S32.HI R27, RZ, 0x1f, R20 ;  /* 0x0000001fff1b7819 */ /* 0x000fe20000011414 */
[----:B------:R-:W1:Y:S03]  /*0ad0*/  LDS.64 R24, [R24] ;  /* 0x0000000018187984 */ /* 0x000e660000000a00 */
[----:B------:R-:W-:-:S04]  /*0ae0*/  LEA.HI R27, R27, R20, RZ, 0x2 ;  /* 0x000000141b1b7211 */ /* 0x000fc800078f10ff */
[----:B------:R-:W-:-:S05]  /*0af0*/  SHF.R.S32.HI R27, RZ, 0x2, R27 ;  /* 0x00000002ff1b7819 */ /* 0x000fca000001141b */
[----:B------:R-:W-:-:S05]  /*0b00*/  IMAD R20, R27, 0x18, R28 ;  /* 0x000000181b147824 */ /* 0x000fca00078e021c */
[----:B------:R-:W-:-:S05]  /*0b10*/  IADD3 R20, R29, R20, RZ ;  /* 0x000000141d147210 */ /* 0x000fca0007ffe0ff */
[----:B------:R2:W3:Y:S02]  /*0b20*/  LDS.64 R26, [R20] ;  /* 0x00000000141a7984 */ /* 0x0004e40000000a00 */
[----:B--2---:R-:W-:Y:S02]  /*0b30*/  VIADD R20, R32, 0x2c ;  /* 0x0000002c20147836 */ /* 0x004fe40000000000 */
[----:B0-----:R-:W-:Y:S01]  /*0b40*/  FADD.FTZ R33, R33, R22 ;  /* 0x0000001621217221 */ /* 0x001fe20000010000 */
[----:B------:R-:W-:Y:S01]  /*0b50*/  SHF.R.S32.HI R22, RZ, 0x1f, R21 ;  /* 0x0000001fff167819 */ /* 0x000fe20000011415 */
[----:B------:R-:W-:-:S03]  /*0b60*/  FADD.FTZ R36, R36, R23 ;  /* 0x0000001724247221 */ /* 0x000fc60000010000 */
[----:B------:R-:W-:Y:S01]  /*0b70*/  LEA.HI R22, R22, R21, RZ, 0x2 ;  /* 0x0000001516167211 */ /* 0x000fe200078f10ff */
[----:B-1----:R-:W-:-:S03]  /*0b80*/  FADD.FTZ R33, R33, R24 ;  /* 0x0000001821217221 */ /* 0x002fc60000010000 */
[----:B------:R-:W-:Y:S01]  /*0b90*/  SHF.R.S32.HI R23, RZ, 0x2, R22 ;  /* 0x00000002ff177819 */ /* 0x000fe20000011416 */
[----:B------:R-:W-:Y:S01]  /*0ba0*/  FADD.FTZ R36, R36, R25 ;  /* 0x0000001924247221 */ /* 0x000fe20000010000 */
[----:B------:R-:W-:-:S03]  /*0bb0*/  IADD3 R24, R32, 0x28, RZ ;  /* 0x0000002820187810 */ /* 0x000fc60007ffe0ff */
[----:B------:R-:W-:Y:S01]  /*0bc0*/  IMAD R22, R23, 0x18, R28 ;  /* 0x0000001817167824 */ /* 0x000fe200078e021c */
[----:B------:R-:W-:Y:S02]  /*0bd0*/  SHF.R.S32.HI R21, RZ, 0x1f, R24 ;  /* 0x0000001fff157819 */ /* 0x000fe40000011418 */
[----:B------:R-:W-:Y:S02]  /*0be0*/  SHF.R.S32.HI R23, RZ, 0x1f, R20 ;  /* 0x0000001fff177819 */ /* 0x000fe40000011414 */
[----:B------:R-:W-:Y:S02]  /*0bf0*/  LEA.HI R21, R21, R24, RZ, 0x2 ;  /* 0x0000001815157211 */ /* 0x000fe400078f10ff */
[----:B------:R-:W-:Y:S02]  /*0c00*/  IADD3 R24, R29, R22, RZ ;  /* 0x000000161d187210 */ /* 0x000fe40007ffe0ff */
[----:B------:R-:W-:Y:S02]  /*0c10*/  LEA.HI R20, R23, R20, RZ, 0x2 ;  /* 0x0000001417147211 */ /* 0x000fe400078f10ff */
[----:B------:R-:W-:-:S02]  /*0c20*/  IADD3 R23, R32, 0x34, RZ ;  /* 0x0000003420177810 */ /* 0x000fc40007ffe0ff */
[----:B------:R-:W0:Y:S01]  /*0c30*/  LDS.64 R24, [R24] ;  /* 0x0000000018187984 */ /* 0x000e220000000a00 */
[----:B------:R-:W-:Y:S01]  /*0c40*/  SHF.R.S32.HI R21, RZ, 0x2, R21 ;  /* 0x00000002ff157819 */ /* 0x000fe20000011415 */
[----:B---3--:R-:W-:Y:S01]  /*0c50*/  FADD.FTZ R36, R36, R27 ;  /* 0x0000001b24247221 */ /* 0x008fe20000010000 */
[C---:B------:R-:W-:Y:S01]  /*0c60*/  VIADD R27, R32.reuse, 0x30 ;  /* 0x00000030201b7836 */ /* 0x040fe20000000000 */
[----:B------:R-:W-:Y:S01]  /*0c70*/  SHF.R.S32.HI R20, RZ, 0x2, R20 ;  /* 0x00000002ff147819 */ /* 0x000fe20000011414 */
[----:B------:R-:W-:Y:S02]  /*0c80*/  VIADD R32, R32, 0x38 ;  /* 0x0000003820207836 */ /* 0x000fe40000000000 */
[----:B------:R-:W-:Y:S01]  /*0c90*/  FADD.FTZ R33, R33, R26 ;  /* 0x0000001a21217221 */ /* 0x000fe20000010000 */
[----:B------:R-:W-:Y:S01]  /*0ca0*/  SHF.R.S32.HI R22, RZ, 0x1f, R27 ;  /* 0x0000001fff167819 */ /* 0x000fe2000001141b */
[----:B------:R-:W-:Y:S01]  /*0cb0*/  IMAD R20, R20, 0x18, R28 ;  /* 0x0000001814147824 */ /* 0x000fe200078e021c */
[----:B------:R-:W-:-:S02]  /*0cc0*/  SHF.R.S32.HI R37, RZ, 0x1f, R32 ;  /* 0x0000001fff257819 */ /* 0x000fc40000011420 */
[----:B------:R-:W-:Y:S02]  /*0cd0*/  LEA.HI R27, R22, R27, RZ, 0x2 ;  /* 0x0000001b161b7211 */ /* 0x000fe400078f10ff */
[----:B------:R-:W-:Y:S02]  /*0ce0*/  SHF.R.S32.HI R22, RZ, 0x1f, R23 ;  /* 0x0000001fff167819 */ /* 0x000fe40000011417 */
[----:B------:R-:W-:Y:S02]  /*0cf0*/  SHF.R.S32.HI R27, RZ, 0x2, R27 ;  /* 0x00000002ff1b7819 */ /* 0x000fe4000001141b */
[----:B------:R-:W-:Y:S02]  /*0d00*/  LEA.HI R23, R22, R23, RZ, 0x2 ;  /* 0x0000001716177211 */ /* 0x000fe400078f10ff */
[----:B------:R-:W-:Y:S01]  /*0d10*/  LEA.HI R22, R37, R32, RZ, 0x2 ;  /* 0x0000002025167211 */ /* 0x000fe200078f10ff */
[----:B------:R-:W-:Y:S01]  /*0d20*/  IMAD R32, R27, 0x18, R28 ;  /* 0x000000181b207824 */ /* 0x000fe200078e021c */
[----:B------:R-:W-:-:S02]  /*0d30*/  SHF.R.S32.HI R23, RZ, 0x2, R23 ;  /* 0x00000002ff177819 */ /* 0x000fc40000011417 */
[----:B------:R-:W-:Y:S01]  /*0d40*/  SHF.R.S32.HI R37, RZ, 0x2, R22 ;  /* 0x00000002ff257819 */ /* 0x000fe20000011416 */
[--C-:B------:R-:W-:Y:S01]  /*0d50*/  IMAD R22, R21, 0x18, R28.reuse ;  /* 0x0000001815167824 */ /* 0x100fe200078e021c */
[----:B------:R-:W-:Y:S01]  /*0d60*/  IADD3 R32, R29, R32, RZ ;  /* 0x000000201d207210 */ /* 0x000fe20007ffe0ff */
[--C-:B------:R-:W-:Y:S02]  /*0d70*/  IMAD R26, R23, 0x18, R28.reuse ;  /* 0x00000018171a7824 */ /* 0x100fe400078e021c */
[----:B------:R-:W-:Y:S01]  /*0d80*/  IMAD R28, R37, 0x18, R28 ;  /* 0x00000018251c7824 */ /* 0x000fe200078e021c */
[C---:B------:R-:W-:Y:S01]  /*0d90*/  IADD3 R21, R29.reuse, R22, RZ ;  /* 0x000000161d157210 */ /* 0x040fe20007ffe0ff */
[C---:B------:R-:W-:Y:S02]  /*0da0*/  IMAD.IADD R22, R29.reuse, 0x1, R20 ;  /* 0x000000011d167824 */ /* 0x040fe400078e0214 */
[C---:B------:R-:W-:Y:S01]  /*0db0*/  IMAD.IADD R26, R29.reuse, 0x1, R26 ;  /* 0x000000011d1a7824 */ /* 0x040fe200078e021a */
[----:B------:R-:W-:-:S02]  /*0dc0*/  IADD3 R29, R29, R28, RZ ;  /* 0x0000001c1d1d7210 */ /* 0x000fc40007ffe0ff */
[----:B------:R-:W1:Y:S01]  /*0dd0*/  LDS.64 R20, [R21] ;  /* 0x0000000015147984 */ /* 0x000e620000000a00 */
[----:B0-----:R-:W-:-:S03]  /*0de0*/  FADD.FTZ R33, R33, R24 ;  /* 0x0000001821217221 */ /* 0x001fc60000010000 */
[----:B------:R-:W0:Y:S01]  /*0df0*/  LDS.64 R22, [R22] ;  /* 0x0000000016167984 */ /* 0x000e220000000a00 */
[----:B------:R-:W-:-:S03]  /*0e00*/  FADD.FTZ R36, R36, R25 ;  /* 0x0000001924247221 */ /* 0x000fc60000010000 */
[----:B------:R-:W2:Y:S04]  /*0e10*/  LDS.64 R24, [R32] ;  /* 0x0000000020187984 */ /* 0x000ea80000000a00 */
[----:B------:R-:W3:Y:S04]  /*0e20*/  LDS.64 R26, [R26] ;  /* 0x000000001a1a7984 */ /* 0x000ee80000000a00 */
[----:B------:R-:W4:Y:S01]  /*0e30*/  LDS.64 R28, [R29] ;  /* 0x000000001d1c7984 */ /* 0x000f220000000a00 */
[----:B-1----:R-:W-:Y:S01]  /*0e40*/  FADD.FTZ R33, R33, R20 ;  /* 0x0000001421217221 */ /* 0x002fe20000010000 */
[----:B------:R-:W-:-:S03]  /*0e50*/  FADD.FTZ R36, R36, R21 ;  /* 0x0000001524247221 */ /* 0x000fc60000010000 */
[----:B0-----:R-:W-:Y:S01]  /*0e60*/  FADD.FTZ R33, R33, R22 ;  /* 0x0000001621217221 */ /* 0x001fe20000010000 */
[----:B------:R-:W-:-:S03]  /*0e70*/  FADD.FTZ R36, R36, R23 ;  /* 0x0000001724247221 */ /* 0x000fc60000010000 */
[----:B--2---:R-:W-:Y:S01]  /*0e80*/  FADD.FTZ R33, R33, R24 ;  /* 0x0000001821217221 */ /* 0x004fe20000010000 */
[----:B------:R-:W-:-:S03]  /*0e90*/  FADD.FTZ R36, R36, R25 ;  /* 0x0000001924247221 */ /* 0x000fc60000010000 */
[----:B---3--:R-:W-:Y:S01]  /*0ea0*/  FADD.FTZ R33, R33, R26 ;  /* 0x0000001a21217221 */ /* 0x008fe20000010000 */
[----:B------:R-:W-:-:S03]  /*0eb0*/  FADD.FTZ R36, R36, R27 ;  /* 0x0000001b24247221 */ /* 0x000fc60000010000 */
[----:B----4-:R-:W-:Y:S01]  /*0ec0*/  FADD.FTZ R28, R33, R28 ;  /* 0x0000001c211c7221 */ /* 0x010fe20000010000 */
[----:B------:R-:W-:-:S07]  /*0ed0*/  FADD.FTZ R22, R36, R29 ;  /* 0x0000001d24167221 */ /* 0x000fce0000010000 */
.L_x_1773:
[----:B------:R-:W-:Y:S05]  /*0ee0*/  BSYNC B0 ;  /* 0x0000000000007941 */ /* 0x000fea0003800000 */
.L_x_1772:
[----:B0-----:R-:W0:Y:S01]  /*0ef0*/  SHFL.BFLY PT, R21, R28, 0x1, 0x1f ;  /* 0x0c201f001c157f89 */ /* 0x001e2200000e0000 */
[C---:B------:R-:W-:Y:S01]  /*0f00*/  LOP3.LUT P1, RZ, R0.reuse, 0xffffffe1, RZ, 0xc0, !PT ;  /* 0xffffffe100ff7812 */ /* 0x040fe2000782c0ff */
[----:B------:R-:W-:Y:S01]  /*0f10*/  BSSY B0, `(.L_x_1774) ;  /* 0x0000012000007945 */ /* 0x000fe20003800000 */
[C---:B------:R-:W-:Y:S01]  /*0f20*/  ISETP.NE.AND P2, PT, R0.reuse, RZ, PT ;  /* 0x000000ff0000720c */ /* 0x040fe20003f45270 */
[----:B------:R-:W1:Y:S01]  /*0f30*/  SHFL.BFLY PT, R23, R22, 0x1, 0x1f ;  /* 0x0c201f0016177f89 */ /* 0x000e6200000e0000 */
[----:B------:R-:W-:Y:S01]  /*0f40*/  ISETP.GT.U32.AND P0, PT, R0, 0xff, PT ;  /* 0x000000ff0000780c */ /* 0x000fe20003f04070 */
[----:B0-----:R-:W-:Y:S01]  /*0f50*/  FADD.FTZ R20, R21, R28 ;  /* 0x0000001c15147221 */ /* 0x001fe20000010000 */
[----:B-1----:R-:W-:-:S07]  /*0f60*/  FADD.FTZ R21, R23, R22 ;  /* 0x0000001617157221 */ /* 0x002fce0000010000 */
[----:B------:R-:W-:Y:S05]  /*0f70*/  @P1 BRA `(.L_x_1775) ;  /* 0x00000000002c1947 */ /* 0x000fea0003800000 */
[----:B------:R-:W-:Y:S01]  /*0f80*/  SHF.R.U32.HI R24, RZ, 0x1, R0 ;  /* 0x00000001ff187819 */ /* 0x000fe20000011600 */
[----:B------:R-:W0:Y:S01]  /*0f90*/  LDC.64 R22, c[0x0][0x248] ;  /* 0x00009200ff167b82 */ /* 0x000e220000000a00 */
[----:B------:R-:W-:Y:S02]  /*0fa0*/  ULDC UR6, c[0x0][0x10] ;  /* 0x0000040000067ab9 */ /* 0x000fe40000000800 */
[----:B------:R-:W-:Y:S01]  /*0fb0*/  UIMAD UR6, UR6, UR4, UR7 ;  /* 0x00000004060672a4 */ /* 0x000fe2000f8e0207 */
[----:B------:R-:W-:-:S05]  /*0fc0*/  IMAD.SHL.U32 R25, R24, 0x40, RZ ;  /* 0x0000004018197824 */ /* 0x000fca00078e00ff */
[----:B------:R-:W-:Y:S02]  /*0fd0*/  LOP3.LUT R24, R25, 0xffffffc0, R2, 0xe2, !PT ;  /* 0xffffffc019187812 */ /* 0x000fe400078ee202 */
[----:B------:R-:W-:-:S05]  /*0fe0*/  MOV R25, UR6 ;  /* 0x0000000600197c02 */ /* 0x000fca0008000f00 */
[----:B------:R-:W-:-:S05]  /*0ff0*/  IMAD R24, R25, 0x400, R24 ;  /* 0x0000040019187824 */ /* 0x000fca00078e0218 */
[----:B------:R-:W-:-:S05]  /*1000*/  SHF.L.U32 R25, R24, 0x1, RZ ;  /* 0x0000000118197819 */ /* 0x000fca00000006ff */
[----:B0-----:R-:W-:-:S05]  /*1010*/  IMAD.WIDE.U32 R22, R25, 0x4, R22 ;  /* 0x0000000419167825 */ /* 0x001fca00078e0016 */
[----:B------:R0:W-:Y:S02]  /*1020*/  STG.E.64 desc[UR12][R22.64], R20 ;  /* 0x0000001416007986 */ /* 0x0001e4000c101b0c */
.L_x_1775:
[----:B------:R-:W-:Y:S05]  /*1030*/  BSYNC B0 ;  /* 0x0000000000007941 */ /* 0x000fea0003800000 */
.L_x_1774:
[----:B------:R-:W-:Y:S01]  /*1040*/  BAR.SYNC.DEFER_BLOCKING 0x0 ;  /* 0x0000000000007b1d */ /* 0x000fe20000010000 */
[----:B0-----:R-:W-:Y:S01]  /*1050*/  IMAD.MOV.U32 R22, RZ, RZ, RZ ;  /* 0x000000ffff167224 */ /* 0x001fe200078e00ff */
[----:B------:R-:W-:-:S04]  /*1060*/  MOV R28, RZ ;  /* 0x000000ff001c7202 */ /* 0x000fc80000000f00 */
[----:B------:R-:W-:Y:S05]  /*1070*/  @P2 BRA `(.L_x_1776) ;  /* 0x0000000000402947 */ /* 0x000fea0003800000 */
[----:B------:R-:W0:Y:S01]  /*1080*/  LDC.64 R20, c[0x0][0x250] ;  /* 0x00009400ff147b82 */ /* 0x000e220000000a00 */
[----:B------:R-:W-:Y:S01]  /*1090*/  ISETP.NE.AND P1, PT, R2, RZ, PT ;  /* 0x000000ff0200720c */ /* 0x000fe20003f25270 */
        /* <DEDUP_REMOVED lines=8> */
.L_x_1777:
[----:B------:R-:W2:Y:S04]  /*1120*/  LD.E.STRONG.GPU R24, desc[UR12][R20.64] ;  /* 0x0000000c14187980 */ /* 0x000ea8000c10f900 */
[----:B--2---:R-:W-:Y:S01]  /*1130*/  CCTL.IVALL ;  /* 0x00000000ff00798f */ /* 0x004fe20002000000 */
[----:B------:R-:W-:Y:S05]  /*1140*/  YIELD ;  /* 0x0000000000007946 */ /* 0x000fea0003800000 */
[----:B-----5:R-:W-:-:S04]  /*1150*/  LOP3.LUT R24, R24, R23, RZ, 0x3c, !PT ;  /* 0x0000001718187212 */ /* 0x020fc800078e3cff */
[----:B------:R-:W-:-:S13]  /*1160*/  ISETP.GT.AND P1, PT, R24, -0x1, PT ;  /* 0xffffffff1800780c */ /* 0x000fda0003f24270 */
[----:B------:R-:W-:Y:S05]  /*1170*/  @P1 BRA `(.L_x_1777) ;  /* 0xfffffffc00e81947 */ /* 0x000fea000383ffff */
.L_x_1776:
[----:B------:R-:W-:Y:S05]  /*1180*/  WARPSYNC.ALL ;  /* 0x0000000000007948 */ /* 0x000fea0003800000 */
[----:B------:R-:W-:Y:S06]  /*1190*/  BAR.SYNC.DEFER_BLOCKING 0x0 ;  /* 0x0000000000007b1d */ /* 0x000fec0000010000 */
[----:B------:R-:W-:Y:S04]  /*11a0*/  BSSY B0, `(.L_x_1778) ;  /* 0x000001f000007945 */ /* 0x000fe80003800000 */
[----:B------:R-:W-:Y:S05]  /*11b0*/  @P0 BRA `(.L_x_1779) ;  /* 0x0000000000740947 */ /* 0x000fea0003800000 */
[----:B------:R-:W-:Y:S01]  /*11c0*/  ULDC UR6, c[0x0][0x10] ;  /* 0x0000040000067ab9 */ /* 0x000fe20000000800 */
[C---:B0-----:R-:W-:Y:S01]  /*11d0*/  IMAD.SHL.U32 R20, R0.reuse, 0x4, RZ ;  /* 0x0000000400147824 */ /* 0x041fe200078e00ff */
        /* <DEDUP_REMOVED lines=27> */
.L_x_1779:
[----:B------:R-:W-:Y:S05]  /*1390*/  BSYNC B0 ;  /* 0x0000000000007941 */ /* 0x000fea0003800000 */
.L_x_1778:
[----:B0-----:R-:W0:Y:S01]  /*13a0*/  SHFL.BFLY PT, R21, R28, 0x8, 0x1f ;  /* 0x0d001f001c157f89 */ /* 0x001e2200000e0000 */
[----:B------:R-:W-:Y:S01]  /*13b0*/  LOP3.LUT P0, RZ, R0, 0xffffff0f, RZ, 0xc0, !PT ;  /* 0xffffff0f00ff7812 */ /* 0x000fe2000780c0ff */
[----:B------:R-:W-:Y:S02]  /*13c0*/  BSSY B0, `(.L_x_1780) ;  /* 0x000001c000007945 */ /* 0x000fe40003800000 */
        /* <DEDUP_REMOVED lines=17> */
[----:B------:R-:W-:Y:S01]  /*14e0*/  FMUL.FTZ R20, R22, 6.5104170062113553286e-05 ;  /* 0x3888888916147820 */ /* 0x000fe20000410000 */
[----:B------:R-:W-:Y:S01]  /*14f0*/  UMOV UR6, 0x400 ;  /* 0x0000040000067882 */ /* 0x000fe20000000000 */
[----:B------:R-:W-:Y:S01]  /*1500*/  SHF.R.U32.HI R22, RZ, 0x1, R0 ;  /* 0x00000001ff167819 */ /* 0x000fe20000011600 */
[----:B------:R-:W-:Y:S01]  /*1510*/  UIADD3 UR6, UR6, 0x1680, URZ ;  /* 0x0000168006067890 */ /* 0x000fe2000fffe03f */
[----:B------:R-:W-:Y:S02]  /*1520*/  FMUL.FTZ R21, R20, R20 ;  /* 0x0000001414157220 */ /* 0x000fe40000410000 */
[----:B------:R-:W-:Y:S02]  /*1530*/  LOP3.LUT R22, R22, 0x7ffffff8, RZ, 0xc0, !PT ;  /* 0x7ffffff816167812 */ /* 0x000fe400078ec0ff */
[----:B------:R-:W-:-:S05]  /*1540*/  FFMA.FTZ R21, R26, 6.5104170062113553286e-05, -R21 ;  /* 0x388888891a157823 */ /* 0x000fca0000010815 */
[----:B------:R-:W-:Y:S01]  /*1550*/  FMNMX.FTZ R21, RZ, R21, !PT ;  /* 0x00000015ff157209 */ /* 0x000fe20007810000 */
[----:B0-----:R-:W-:-:S09]  /*1560*/  ULEA UR6, UR8, UR6, 0x18 ;  /* 0x0000000608067291 */ /* 0x001fd2000f8ec03f */
[----:B------:R0:W-:Y:S03]  /*1570*/  STS.64 [R22+UR6], R20 ;  /* 0x0000001416007988 */ /* 0x0001e60008000a06 */
.L_x_1781:
[----:B------:R-:W-:Y:S05]  /*1580*/  BSYNC B0 ;  /* 0x0000000000007941 */ /* 0x000fea0003800000 */
.L_x_1780:
[----:B------:R-:W-:Y:S01]  /*1590*/  LOP3.LUT P0, RZ, R2, 0x3f, RZ, 0xc0, !PT ;  /* 0x0000003f02ff7812 */ /* 0x000fe2000780c0ff */
[----:B------:R-:W-:Y:S01]  /*15a0*/  ULDC.64 UR16, c[0x0][0x240] ;  /* 0x0000900000107ab9 */ /* 0x000fe20000000a00 */
[----:B------:R-:W-:Y:S01]  /*15b0*/  BSSY B0, `(.L_x_1782) ;  /* 0x000001e000007945 */ /* 0x000fe20003800000 */
[----:B------:R-:W-:Y:S02]  /*15c0*/  ISETP.EQ.U32.AND P1, PT, RZ, UR16, PT ;  /* 0x00000010ff007c0c */ /* 0x000fe4000bf22070 */
[----:B------:R-:W-:Y:S02]  /*15d0*/  ISETP.GT.U32.OR P0, PT, R0, 0xf, P0 ;  /* 0x0000000f0000780c */ /* 0x000fe40000704470 */
[----:B------:R-:W-:Y:S01]  /*15e0*/  PRMT R26, R18, 0x7632, R26 ;  /* 0x00007632121a7816 */ /* 0x000fe2000000001a */
[----:B------:R-:W-:Y:S01]  /*15f0*/  BAR.SYNC.DEFER_BLOCKING 0x0 ;  /* 0x0000000000007b1d */ /* 0x000fe20000010000 */
[----:B------:R-:W-:Y:S02]  /*1600*/  ISETP.EQ.OR.EX P0, PT, RZ, UR17, P0, P1 ;  /* 0x00000011ff007c0c */ /* 0x000fe40008702710 */
[----:B------:R-:W-:-:S02]  /*1610*/  PRMT R25, R19, 0x7632, R25 ;  /* 0x0000763213197816 */ /* 0x000fc40000000019 */
[----:B------:R-:W-:Y:S02]  /*1620*/  PRMT R24, R16, 0x7632, R24 ;  /* 0x0000763210187816 */ /* 0x000fe40000000018 */
[----:B------:R-:W-:Y:S02]  /*1630*/  PRMT R23, R17, 0x7632, R23 ;  /* 0x0000763211177816 */ /* 0x000fe40000000017 */
[----:B0----5:R-:W-:Y:S02]  /*1640*/  PRMT R20, R15, 0x7632, R20 ;  /* 0x000076320f147816 */ /* 0x021fe40000000014 */
[----:B------:R-:W-:Y:S02]  /*1650*/  PRMT R22, R12, 0x7632, R22 ;  /* 0x000076320c167816 */ /* 0x000fe40000000016 */
[----:B------:R-:W-:Y:S01]  /*1660*/  PRMT R21, R13, 0x7632, R21 ;  /* 0x000076320d157816 */ /* 0x000fe20000000015 */
[----:B------:R-:W-:Y:S06]  /*1670*/  @P0 BRA `(.L_x_1783) ;  /* 0x0000000000440947 */ /* 0x000fec0003800000 */
[----:B------:R-:W0:Y:S01]  /*1680*/  S2UR UR8, SR_CgaCtaId ;  /* 0x00000000000879c3 */ /* 0x000e220000008800 */
[----:B------:R-:W-:Y:S02]  /*1690*/  UMOV UR6, 0x400 ;  /* 0x0000040000067882 */ /* 0x000fe40000000000 */
[----:B------:R-:W-:-:S04]  /*16a0*/  UIADD3 UR6, UR6, 0x1680, URZ ;  /* 0x0000168006067890 */ /* 0x000fc8000fffe03f */
[----:B0-----:R-:W-:Y:S02]  /*16b0*/  ULEA UR6, UR8, UR6, 0x18 ;  /* 0x0000000608067291 */ /* 0x001fe4000f8ec03f */
[----:B------:R-:W-:-:S04]  /*16c0*/  USHF.L.U64.HI UR8, UR9, 0x4, UR5 ;  /* 0x0000000409087899 */ /* 0x000fc80008010205 */
[----:B------:R-:W-:Y:S01]  /*16d0*/  LEA R16, R0, UR6, 0x3 ;  /* 0x0000000600107c11 */ /* 0x000fe2000f8e18ff */
[----:B------:R-:W-:Y:S02]  /*16e0*/  USHF.L.U32 UR6, UR9, 0x4, URZ ;  /* 0x0000000409067899 */ /* 0x000fe4000800063f */
[----:B------:R-:W-:Y:S02]  /*16f0*/  ULOP3.LUT UR8, UR8, 0x1fffffff, URZ, 0xc0, !UPT ;  /* 0x1fffffff08087892 */ /* 0x000fe4000f8ec03f */
[----:B------:R-:W-:Y:S01]  /*1700*/  ULOP3.LUT UR11, UR6, 0x10, URZ, 0xc0, !UPT ;  /* 0x00000010060b7892 */ /* 0x000fe2000f8ec03f */
[----:B------:R-:W0:Y:S01]  /*1710*/  LDS.64 R16, [R16] ;  /* 0x0000000010107984 */ /* 0x000e220000000a00 */
[----:B------:R-:W-:-:S04]  /*1720*/  ULOP3.LUT UR6, UR6, 0xffffffe0, URZ, 0xc0, !UPT ;  /* 0xffffffe006067892 */ /* 0x000fc8000f8ec03f */
[----:B------:R-:W-:-:S05]  /*1730*/  VIADD R18, R0, UR11 ;  /* 0x0000000b00127c36 */ /* 0x000fca0008000000 */
[----:B------:R-:W-:-:S04]  /*1740*/  IADD3 R19, P0, R18, UR6, RZ ;  /* 0x0000000612137c10 */ /* 0x000fc8000ff1e0ff */
[----:B------:R-:W-:Y:S02]  /*1750*/  LEA.HI.X.SX32 R28, R18, UR8, 0x1, P0 ;  /* 0x00000008121c7c11 */ /* 0x000fe400080f0eff */
[----:B------:R-:W-:-:S04]  /*1760*/  LEA R18, P0, R19, UR16, 0x3 ;  /* 0x0000001013127c11 */ /* 0x000fc8000f8018ff */
[----:B------:R-:W-:-:S05]  /*1770*/  LEA.HI.X R19, R19, UR17, R28, 0x3, P0 ;  /* 0x0000001113137c11 */ /* 0x000fca00080f1c1c */
[----:B0-----:R0:W-:Y:S04]  /*1780*/  STG.E.64 desc[UR12][R18.64], R16 ;  /* 0x0000001012007986 */ /* 0x0011e8000c101b0c */
.L_x_1783:
[----:B------:R-:W-:Y:S05]  /*1790*/  BSYNC B0 ;  /* 0x0000000000007941 */ /* 0x000fea0003800000 */
.L_x_1782:
[----:B------:R-:W1:Y:S01]  /*17a0*/  S2UR UR11, SR_CgaCtaId ;  /* 0x00000000000b79c3 */ /* 0x000e620000008800 */
[----:B------:R-:W-:Y:S01]  /*17b0*/  USHF.L.U32 UR6, UR9, 0x4, URZ ;  /* 0x0000000409067899 */ /* 0x000fe2000800063f */
[----:B------:R-:W-:Y:S01]  /*17c0*/  IMAD.WIDE.U32 R34, R34, -0x77777777, RZ ;  /* 0x8888888922227825 */ /* 0x000fe200078e00ff */
[----:B------:R-:W-:Y:S01]  /*17d0*/  UMOV UR8, 0x400 ;  /* 0x0000040000087882 */ /* 0x000fe20000000000 */
[----:B0-----:R-:W-:Y:S01]  /*17e0*/  SHF.L.U32 R19, R26, 0x10, RZ ;  /* 0x000000101a137819 */ /* 0x001fe200000006ff */
[----:B------:R-:W-:Y:S01]  /*17f0*/  ULOP3.LUT UR6, UR6, 0x10, URZ, 0xc0, !UPT ;  /* 0x0000001006067892 */ /* 0x000fe2000f8ec03f */
[----:B------:R-:W-:Y:S01]  /*1800*/  SHF.L.U32 R27, R24, 0x10, RZ ;  /* 0x00000010181b7819 */ /* 0x000fe200000006ff */
[----:B------:R-:W-:Y:S01]  /*1810*/  UIADD3 UR8, UR8, 0x1680, URZ ;  /* 0x0000168008087890 */ /* 0x000fe2000fffe03f */
[----:B------:R-:W-:Y:S01]  /*1820*/  IMAD.U32 R25, R25, 0x10000, RZ ;  /* 0x0001000019197824 */ /* 0x000fe200078e00ff */
[----:B------:R-:W-:Y:S01]  /*1830*/  SHF.L.U32 R24, R12, 0x10, RZ ;  /* 0x000000100c187819 */ /* 0x000fe200000006ff */
[----:B------:R-:W-:Y:S01]  /*1840*/  IMAD.U32 R23, R23, 0x10000, RZ ;  /* 0x0001000017177824 */ /* 0x000fe200078e00ff */
[----:B------:R-:W-:Y:S01]  /*1850*/  IADD3 R16, RZ, -UR6, RZ ;  /* 0x80000006ff107c10 */ /* 0x000fe2000fffe0ff */
[----:B------:R-:W-:Y:S01]  /*1860*/  ULDC UR6, c[0x0][0x230] ;  /* 0x00008c0000067ab9 */ /* 0x000fe20000000800 */
[----:B------:R-:W-:Y:S01]  /*1870*/  SHF.L.U32 R22, R22, 0x10, RZ ;  /* 0x0000001016167819 */ /* 0x000fe200000006ff */
[----:B------:R-:W-:Y:S01]  /*1880*/  ULDC.64 UR16, c[0x0][0x210] ;  /* 0x0000840000107ab9 */ /* 0x000fe20000000a00 */
[----:B------:R-:W-:Y:S01]  /*1890*/  MOV R34, R16 ;  /* 0x0000001000227202 */ /* 0x000fe20000000f00 */
[----:B------:R-:W-:Y:S01]  /*18a0*/  ULOP3.LUT UR4, UR4, 0x1, URZ, 0x3c, !UPT ;  /* 0x0000000104047892 */ /* 0x000fe2000f8e3c3f */
[----:B------:R-:W-:-:S02]  /*18b0*/  SHF.L.U32 R20, R20, 0x10, RZ ;  /* 0x0000001014147819 */ /* 0x000fc400000006ff */
[----:B------:R-:W-:Y:S02]  /*18c0*/  LEA.HI R34, R35, R34, RZ, 0x1b ;  /* 0x0000002223227211 */ /* 0x000fe400078fd8ff */
[----:B------:R-:W-:Y:S02]  /*18d0*/  SHF.L.U32 R21, R21, 0x10, RZ ;  /* 0x0000001015157819 */ /* 0x000fe400000006ff */
[----:B------:R-:W-:Y:S01]  /*18e0*/  IADD3 R4, P0, R4, UR16, RZ ;  /* 0x0000001004047c10 */ /* 0x000fe2000ff1e0ff */
[----:B-1----:R-:W-:-:S03]  /*18f0*/  ULEA UR8, UR11, UR8, 0x18 ;  /* 0x000000080b087291 */ /* 0x002fc6000f8ec03f */
[----:B------:R-:W-:Y:S02]  /*1900*/  IADD3.X R5, R5, UR17, RZ, P0, !PT ;  /* 0x0000001105057c10 */ /* 0x000fe400087fe4ff */
[----:B------:R-:W-:Y:S02]  /*1910*/  IADD3 R6, P0, R6, UR16, RZ ;  /* 0x0000001006067c10 */ /* 0x000fe4000ff1e0ff */
[----:B------:R-:W-:Y:S02]  /*1920*/  LEA R16, R34, UR8, 0x3 ;  /* 0x0000000822107c11 */ /* 0x000fe4000f8e18ff */
[----:B------:R-:W-:-:S04]  /*1930*/  IADD3.X R7, R7, UR17, RZ, P0, !PT ;  /* 0x0000001107077c10 */ /* 0x000fc800087fe4ff */
[----:B------:R-:W0:Y:S02]  /*1940*/  LDS.64 R16, [R16] ;  /* 0x0000000010107984 */ /* 0x000e240000000a00 */
[----:B0-----:R-:W-:Y:S01]  /*1950*/  FADD.FTZ R17, R17, UR6 ;  /* 0x0000000611117e21 */ /* 0x001fe20008010000 */
[--C-:B------:R-:W-:Y:S01]  /*1960*/  FADD.FTZ R18, R3, -R16.reuse ;  /* 0x8000001003127221 */ /* 0x100fe20000010000 */
[--C-:B------:R-:W-:Y:S01]  /*1970*/  FADD.FTZ R34, R11, -R16.reuse ;  /* 0x800000100b227221 */ /* 0x100fe20000010000 */
[--C-:B------:R-:W-:Y:S01]  /*1980*/  FADD.FTZ R28, R9, -R16.reuse ;  /* 0x80000010091c7221 */ /* 0x100fe20000010000 */
[C---:B------:R-:W-:Y:S01]  /*1990*/  FADD.FTZ R32, -R16.reuse, R25 ;  /* 0x0000001910207221 */ /* 0x040fe20000010100 */
[C---:B------:R-:W-:Y:S01]  /*19a0*/  FADD.FTZ R26, -R16.reuse, R19 ;  /* 0x00000013101a7221 */ /* 0x040fe20000010100 */
[----:B------:R-:W0:Y:S01]  /*19b0*/  MUFU.RSQ R17, R17 ;  /* 0x0000001100117308 */ /* 0x000e220000001400 */
[C---:B------:R-:W-:Y:S01]  /*19c0*/  FADD.FTZ R36, -R16.reuse, R27 ;  /* 0x0000001b10247221 */ /* 0x040fe20000010100 */
[----:B------:R-:W-:Y:S01]  /*19d0*/  FADD.FTZ R11, R31, -R16 ;  /* 0x800000101f0b7221 */ /* 0x000fe20000010000 */
[----:B------:R-:W-:Y:S01]  /*19e0*/  FADD.FTZ R23, -R16, R23 ;  /* 0x0000001710177221 */ /* 0x000fe20000010100 */
[----:B------:R-:W-:Y:S01]  /*19f0*/  SHF.L.U32 R19, R14, 0x10, RZ ;  /* 0x000000100e137819 */ /* 0x000fe200000006ff */
[----:B------:R-:W-:-:S04]  /*1a00*/  UIADD3 UR6, UP0, UR9, 0x5, URZ ;  /* 0x0000000509067890 */ /* 0x000fc8000ff1e03f */
[----:B------:R-:W-:Y:S02]  /*1a10*/  UIADD3.X UR5, URZ, UR5, URZ, UP0, !UPT ;  /* 0x000000053f057290 */ /* 0x000fe400087fe43f */
[----:B------:R-:W-:Y:S02]  /*1a20*/  UISETP.GE.U32.AND UP0, UPT, UR6, UR14, UPT ;  /* 0x0000000e0600728c */ /* 0x000fe4000bf06070 */
[----:B------:R-:W-:Y:S02]  /*1a30*/  UMOV UR9, UR6 ;  /* 0x0000000600097c82 */ /* 0x000fe40008000000 */
[----:B------:R-:W-:Y:S01]  /*1a40*/  UISETP.GE.AND.EX UP0, UPT, UR5, UR10, UPT, UP0 ;  /* 0x0000000a0500728c */ /* 0x000fe2000bf06300 */
        /* <DEDUP_REMOVED lines=9> */
[--C-:B------:R-:W-:Y:S01]  /*1ae0*/  FFMA.FTZ R14, R12, R19, R24.reuse ;  /* 0x000000130c0e7223 */ /* 0x100fe20000010018 */
[----:B------:R-:W-:Y:S01]  /*1af0*/  FFMA.FTZ R12, R19, R34, R24 ;  /* 0x00000022130c7223 */ /* 0x000fe20000010018 */
[----:B------:R-:W-:Y:S01]  /*1b00*/  IMAD.U32 R24, R15, 0x10000, RZ ;  /* 0x000100000f187824 */ /* 0x000fe200078e00ff */
[----:B------:R-:W-:Y:S01]  /*1b10*/  SHF.L.U32 R15, R23, 0x10, RZ ;  /* 0x00000010170f7819 */ /* 0x000fe200000006ff */
[----:B------:R-:W-:Y:S01]  /*1b20*/  IMAD.U32 R19, R13, 0x10000, RZ ;  /* 0x000100000d137824 */ /* 0x000fe200078e00ff */
[----:B------:R-:W-:-:S03]  /*1b30*/  PLOP3.LUT P0, PT, PT, PT, UP0, 0x80, 0x0 ;  /* 0x000000000000781c */ /* 0x000fc60003f0f008 */
[--C-:B------:R-:W-:Y:S01]  /*1b40*/  FFMA.FTZ R13, R16, R15, R22.reuse ;  /* 0x0000000f100d7223 */ /* 0x100fe20000010016 */
[----:B------:R-:W-:Y:S01]  /*1b50*/  FFMA.FTZ R3, R3, R24, R19 ;  /* 0x0000001803037223 */ /* 0x000fe20000010013 */
[----:B------:R-:W-:Y:S01]  /*1b60*/  FFMA.FTZ R16, R9, R20, R21 ;  /* 0x0000001409107223 */ /* 0x000fe20000010015 */
[----:B------:R-:W-:Y:S01]  /*1b70*/  FFMA.FTZ R15, R15, R18, R22 ;  /* 0x000000120f0f7223 */ /* 0x000fe20000010016 */
[----:B------:R-:W-:Y:S01]  /*1b80*/  FFMA.FTZ R11, R24, R11, R19 ;  /* 0x0000000b180b7223 */ /* 0x000fe20000010013 */
[----:B------:R-:W-:Y:S01]  /*1b90*/  F2FP.BF16.F32.PACK_AB R14, R13, R14 ;  /* 0x0000000e0d0e723e */ /* 0x000fe200000010ff */
[----:B------:R-:W-:Y:S01]  /*1ba0*/  FFMA.FTZ R20, R20, R17, R21 ;  /* 0x0000001114147223 */ /* 0x000fe20000010015 */
[----:B------:R-:W-:Y:S02]  /*1bb0*/  F2FP.BF16.F32.PACK_AB R3, R16, R3 ;  /* 0x000000031003723e */ /* 0x000fe400000010ff */
[----:B------:R-:W-:Y:S01]  /*1bc0*/  PRMT R9, R14, 0x7632, R9 ;  /* 0x000076320e097816 */ /* 0x000fe20000000009 */
[----:B------:R-:W-:Y:S01]  /*1bd0*/  STG.E.U16 desc[UR12][R4.64], R14 ;  /* 0x0000000e04007986 */ /* 0x000fe2000c10150c */
[----:B------:R-:W-:-:S02]  /*1be0*/  PRMT R13, R3, 0x7632, R13 ;  /* 0x00007632030d7816 */ /* 0x000fc4000000000d */
[----:B------:R-:W-:Y:S01]  /*1bf0*/  F2FP.BF16.F32.PACK_AB R12, R15, R12 ;  /* 0x0000000c0f0c723e */ /* 0x000fe200000010ff */
[----:B------:R0:W-:Y:S01]  /*1c00*/  STG.E.U16 desc[UR12][R4.64+0x2], R9 ;  /* 0x0000020904007986 */ /* 0x0001e2000c10150c */
[----:B------:R-:W-:-:S03]  /*1c10*/  F2FP.BF16.F32.PACK_AB R11, R20, R11 ;  /* 0x0000000b140b723e */ /* 0x000fc600000010ff */
[----:B------:R-:W-:Y:S04]  /*1c20*/  STG.E.U16 desc[UR12][R4.64+0x4], R3 ;  /* 0x0000040304007986 */ /* 0x000fe8000c10150c */
[----:B------:R1:W-:Y:S01]  /*1c30*/  STG.E.U16 desc[UR12][R4.64+0x6], R13 ;  /* 0x0000060d04007986 */ /* 0x0003e2000c10150c */
[----:B0-----:R-:W-:-:S03]  /*1c40*/  PRMT R9, R11, 0x7632, R9 ;  /* 0x000076320b097816 */ /* 0x001fc60000000009 */
[----:B------:R0:W-:Y:S04]  /*1c50*/  STG.E.U16 desc[UR12][R6.64], R12 ;  /* 0x0000000c06007986 */ /* 0x0001e8000c10150c */
[----:B------:R0:W-:Y:S01]  /*1c60*/  STG.E.U16 desc[UR12][R6.64+0x4], R11 ;  /* 0x0000040b06007986 */ /* 0x0001e2000c10150c */
[----:B-1----:R-:W-:-:S03]  /*1c70*/  PRMT R5, R12, 0x7632, R5 ;  /* 0x000076320c057816 */ /* 0x002fc60000000005 */
[----:B------:R0:W-:Y:S04]  /*1c80*/  STG.E.U16 desc[UR12][R6.64+0x6], R9 ;  /* 0x0000060906007986 */ /* 0x0001e8000c10150c */
[----:B------:R0:W-:Y:S01]  /*1c90*/  STG.E.U16 desc[UR12][R6.64+0x2], R5 ;  /* 0x0000020506007986 */ /* 0x0001e2000c10150c */
[----:B------:R-:W-:Y:S05]  /*1ca0*/  @!P0 BRA `(.L_x_1784) ;  /* 0xffffffe400408947 */ /* 0x000fea000383ffff */
[----:B------:R-:W-:Y:S05]  /*1cb0*/  EXIT ;  /* 0x000000000000794d */ /* 0x000fea0003800000 */
.L_x_1785:
        /* <DEDUP_REMOVED lines=12> */
.L_x_3924:


//--------------------- .text._ZN13group_norm_v214gn_cuda_kernelI13__nv_bfloat16Li480ELi1ELi32ELi60ELi256ELb0ELi8ELi960ELi960ELi4ELb1ELi4ELb0ELb0ENS_16CompileConditionILi900EEEEEvPT_PKS4_S7_S7_flPfS8_Pj --------------------------
	.section	.text._ZN13group_norm_v214gn_cuda_kernelI13__nv_bfloat16Li480ELi1ELi32ELi60ELi256ELb0ELi8ELi960ELi960ELi4ELb1ELi4ELb0ELb0ENS_16CompileConditionILi900EEEEEvPT_PKS4_S7_S7_flPfS8_Pj,"ax",@progbits
	.align	128
        .global         _ZN13group_norm_v214gn_cuda_kernelI13__nv_bfloat16Li480ELi1ELi32ELi60ELi256ELb0ELi8ELi960ELi960ELi4ELb1ELi4ELb0ELb0ENS_16CompileConditionILi900EEEEEvPT_PKS4_S7_S7_flPfS8_Pj
        .type           _ZN13group_norm_v214gn_cuda_kernelI13__nv_bfloat16Li480ELi1ELi32ELi60ELi256ELb0ELi8ELi960ELi960ELi4ELb1ELi4ELb0ELb0ENS_16CompileConditionILi900EEEEEvPT_PKS4_S7_S7_flPfS8_Pj,@function
        .size           _ZN13group_norm_v214gn_cuda_kernelI13__nv_bfloat16Li480ELi1ELi32ELi60ELi256ELb0ELi8ELi960ELi960ELi4ELb1ELi4ELb0ELb0ENS_16CompileConditionILi900EEEEEvPT_PKS4_S7_S7_flPfS8_Pj,(.L_x_3925 - _ZN13group_norm_v214gn_cuda_kernelI13__nv_bfloat16Li480ELi1ELi32ELi60ELi256ELb0ELi8ELi960ELi960ELi4ELb1ELi4ELb0ELb0ENS_16CompileConditionILi900EEEEEvPT_PKS4_S7_S7_flPfS8_Pj)
        .other          _ZN13group_norm_v214gn_cuda_kernelI13__nv_bfloat16Li480ELi1ELi32ELi60ELi256ELb0ELi8ELi960ELi960ELi4ELb1ELi4ELb0ELb0ENS_16CompileConditionILi900EEEEEvPT_PKS4_S7_S7_flPfS8_Pj,@"STO_CUDA_ENTRY STV_DEFAULT"
_ZN13group_norm_v214gn_cuda_kernelI13__nv_bfloat16Li480ELi1ELi32ELi60ELi256ELb0ELi8ELi960ELi960ELi4ELb1ELi4ELb0ELb0ENS_16CompileConditionILi900EEEEEvPT_PKS4_S7_S7_flPfS8_Pj:
.text._ZN13group_norm_v214gn_cuda_kernelI13__nv_bfloat16Li480ELi1ELi32ELi60ELi256ELb0ELi8ELi960ELi960ELi4ELb1ELi4ELb0ELb0ENS_16CompileConditionILi900EEEEEvPT_PKS4_S7_S7_flPfS8_Pj:
        /* <DEDUP_REMOVED lines=9> */
[----:B------:R-:W-:Y:S01]  /*0090*/  UMOV UR4, 0x400 ;  /* 0x0000040000047882 */ /* 0x000fe20000000000 */
[----:B------:R-:W-:Y:S01]  /*00a0*/  LOP3.LUT R3, R0, 0x1, RZ, 0xc0, !PT ;  /* 0x0000000100037812 */ /* 0x000fe200078ec0ff */
[----:B------:R-:W2:Y:S01]  /*00b0*/  S2R R6, SR_CTAID.X ;  /* 0x0000000000067919 */ /* 0x000ea20000002500 */
[----:B------:R-:W-:-:S03]  /*00c0*/  ULDC.64 UR8, c[0x0][0x208] ;  /* 0x0000820000087ab9 */ /* 0x000fc60000000a00 */
[----:B------:R-:W-:Y:S01]  /*00d0*/  IMAD R3, R3, 0x3c0, RZ ;  /* 0x000003c003037824 */ /* 0x000fe200078e02ff */
[----:B------:R-:W3:Y:S01]  /*00e0*/  LDC.64 R34, c[0x0][0x250] ;  /* 0x00009400ff227b82 */ /* 0x000ee20000000a00 */
[----:B-1----:R-:W-:Y:S02]  /*00f0*/  ULEA UR6, UR5, UR4, 0x18 ;  /* 0x0000000405067291 */ /* 0x002fe4000f8ec03f */
[----:B------:R-:W-:-:S04]  /*0100*/  UIADD3 UR4, UR4, 0x1680, URZ ;  /* 0x0000168004047890 */ /* 0x000fc8000fffe03f */
[----:B------:R-:W-:Y:S01]  /*0110*/  MOV R41, UR6 ;  /* 0x0000000600297c02 */ /* 0x000fe20008000f00 */
[----:B0-----:R-:W-:Y:S01]  /*0120*/  IMAD.WIDE.U32 R4, R2, -0x77777777, RZ ;  /* 0x8888888902047825 */ /* 0x001fe200078e00ff */
[----:B------:R-:W-:Y:S01]  /*0130*/  SHF.R.U32.HI R4, RZ, 0x1, R2 ;  /* 0x00000001ff047819 */ /* 0x000fe20000011602 */
[----:B------:R-:W-:Y:S01]  /*0140*/  ULDC.64 UR6, c[0x0][0x240] ;  /* 0x0000900000067ab9 */ /* 0x000fe20000000a00 */
[----:B------:R-:W-:Y:S01]  /*0150*/  ULEA UR5, UR5, UR4, 0x18 ;  /* 0x0000000405057291 */ /* 0x000fe2000f8ec03f */
[----:B--2---:R-:W-:Y:S01]  /*0160*/  LOP3.LUT P0, RZ, R6, 0x1f, RZ, 0xc0, !PT ;  /* 0x0000001f06ff7812 */ /* 0x004fe2000780c0ff */
[C---:B---3--:R-:W-:Y:S01]  /*0170*/  IMAD.WIDE.U32 R34, R0.reuse, 0x4, R34 ;  /* 0x0000000400227825 */ /* 0x048fe200078e0022 */
[----:B------:R-:W-:Y:S01]  /*0180*/  SHF.R.U32.HI R11, RZ, 0x7, R5 ;  /* 0x00000007ff0b7819 */ /* 0x000fe20000011605 */
[----:B------:R-:W-:Y:S01]  /*0190*/  UMOV UR4, URZ ;  /* 0x0000003f00047c82 */ /* 0x000fe20008000000 */
[----:B------:R-:W-:Y:S01]  /*01a0*/  SHF.L.U32 R5, R0, 0x4, RZ ;  /* 0x0000000400057819 */ /* 0x000fe200000006ff */
[----:B------:R-:W-:Y:S01]  /*01b0*/  IMAD.SHL.U32 R13, R4, 0x20, RZ ;  /* 0x00000020040d7824 */ /* 0x000fe200078e00ff */
[----:B------:R-:W-:Y:S01]  /*01c0*/  LOP3.LUT R6, R6, 0x1f, RZ, 0xc0, !PT ;  /* 0x0000001f06067812 */ /* 0x000fe200078ec0ff */
[----:B------:R-:W-:Y:S01]  /*01d0*/  IMAD R8, R11, -0xf0, R2 ;  /* 0xffffff100b087824 */ /* 0x000fe200078e0202 */
[----:B------:R-:W-:-:S02]  /*01e0*/  LOP3.LUT R5, R5, 0x10, RZ, 0xc0, !PT ;  /* 0x0000001005057812 */ /* 0x000fc400078ec0ff */
[----:B------:R-:W-:Y:S01]  /*01f0*/  LOP3.LUT R6, R13, 0xffffffe0, R6, 0xe2, !PT ;  /* 0xffffffe00d067812 */ /* 0x000fe200078ee206 */
[----:B------:R-:W-:Y:S01]  /*0200*/  IMAD R9, R8, 0x4, R3 ;  /* 0x0000000408097824 */ /* 0x000fe200078e0203 */
[-C--:B------:R-:W-:Y:S01]  /*0210*/  IADD3 R10, R4, R5.reuse, RZ ;  /* 0x00000005040a7210 */ /* 0x080fe20007ffe0ff */
[----:B------:R-:W-:Y:S01]  /*0220*/  IMAD R7, R8, 0x18, R41 ;  /* 0x0000001808077824 */ /* 0x000fe200078e0229 */
[----:B------:R-:W-:Y:S01]  /*0230*/  IADD3 R25, RZ, -R5, RZ ;  /* 0x80000005ff197210 */ /* 0x000fe20007ffe0ff */
[----:B------:R-:W-:Y:S01]  /*0240*/  IMAD.WIDE.U32 R8, R9, -0x77777777, RZ ;  /* 0x8888888909087825 */ /* 0x000fe200078e00ff */
[----:B------:R-:W-:Y:S02]  /*0250*/  ISETP.EQ.U32.AND P1, PT, RZ, UR6, PT ;  /* 0x00000006ff007c0c */ /* 0x000fe4000bf22070 */
[----:B------:R-:W-:Y:S01]  /*0260*/  LEA R7, R11, R7, 0x3 ;  /* 0x000000070b077211 */ /* 0x000fe200078e18ff */
[----:B------:R-:W-:Y:S01]  /*0270*/  IMAD R10, R10, 0x3c, -R3 ;  /* 0x0000003c0a0a7824 */ /* 0x000fe200078e0a03 */
[----:B------:R-:W-:-:S02]  /*0280*/  SHF.L.U32 R3, R2, 0x3, RZ ;  /* 0x0000000302037819 */ /* 0x000fc400000006ff */
[----:B------:R-:W-:Y:S01]  /*0290*/  LEA.HI R25, R9, R25, RZ, 0x1b ;  /* 0x0000001909197211 */ /* 0x000fe200078fd8ff */
[C---:B------:R-:W-:Y:S01]  /*02a0*/  VIADD R13, R10.reuse, 0x10 ;  /* 0x000000100a0d7836 */ /* 0x040fe20000000000 */
[C---:B------:R-:W-:Y:S01]  /*02b0*/  IADD3 R9, R10.reuse, 0x8, RZ ;  /* 0x000000080a097810 */ /* 0x040fe20007ffe0ff */
[C---:B------:R-:W-:Y:S01]  /*02c0*/  VIADD R19, R10.reuse, 0x1c ;  /* 0x0000001c0a137836 */ /* 0x040fe20000000000 */
[C---:B------:R-:W-:Y:S01]  /*02d0*/  IADD3 R11, R10.reuse, 0xc, RZ ;  /* 0x0000000c0a0b7810 */ /* 0x040fe20007ffe0ff */
[C---:B------:R-:W-:Y:S01]  /*02e0*/  VIADD R8, R10.reuse, 0x4 ;  /* 0x000000040a087836 */ /* 0x040fe20000000000 */
[C---:B------:R-:W-:Y:S01]  /*02f0*/  IADD3 R15, R10.reuse, 0x14, RZ ;  /* 0x000000140a0f7810 */ /* 0x040fe20007ffe0ff */
[C---:B------:R-:W-:Y:S01]  /*0300*/  VIADD R33, R10.reuse, 0x34 ;  /* 0x000000340a217836 */ /* 0x040fe20000000000 */
[----:B------:R-:W-:Y:S01]  /*0310*/  LOP3.LUT R22, R3, 0x8, RZ, 0xc0, !PT ;  /* 0x0000000803167812 */ /* 0x000fe200078ec0ff */
[C---:B------:R-:W-:Y:S01]  /*0320*/  VIADD R27, R10.reuse, 0x28 ;  /* 0x000000280a1b7836 */ /* 0x040fe20000000000 */
[----:B------:R-:W-:-:S02]  /*0330*/  IADD3 R17, R10, 0x18, RZ ;  /* 0x000000180a117810 */ /* 0x000fc40007ffe0ff */
[C---:B------:R-:W-:Y:S02]  /*0340*/  IADD3 R21, R10.reuse, 0x20, RZ ;  /* 0x000000200a157810 */ /* 0x040fe40007ffe0ff */
[C---:B------:R-:W-:Y:S02]  /*0350*/  IADD3 R26, R10.reuse, 0x24, RZ ;  /* 0x000000240a1a7810 */ /* 0x040fe40007ffe0ff */
[C---:B------:R-:W-:Y:S02]  /*0360*/  IADD3 R29, R10.reuse, 0x2c, RZ ;  /* 0x0000002c0a1d7810 */ /* 0x040fe40007ffe0ff */
[C---:B------:R-:W-:Y:S02]  /*0370*/  IADD3 R31, R10.reuse, 0x30, RZ ;  /* 0x000000300a1f7810 */ /* 0x040fe40007ffe0ff */
[----:B------:R-:W-:Y:S02]  /*0380*/  SHF.R.S32.HI R3, RZ, 0x2, R10 ;  /* 0x00000002ff037819 */ /* 0x000fe4000001140a */
[----:B------:R-:W-:-:S02]  /*0390*/  IADD3 R37, R10, 0x38, RZ ;  /* 0x000000380a257810 */ /* 0x000fc40007ffe0ff */
        /* <DEDUP_REMOVED lines=10> */
[----:B------:R-:W-:Y:S01]  /*0440*/  IMAD.IADD R10, R22, 0x1, R11 ;  /* 0x00000001160a7824 */ /* 0x000fe200078e020b */
[----:B------:R-:W-:Y:S01]  /*0450*/  SHF.R.S32.HI R18, RZ, 0x2, R17 ;  /* 0x00000002ff127819 */ /* 0x000fe20000011411 */
[----:B------:R-:W-:Y:S01]  /*0460*/  IMAD R17, R16, 0x18, R41 ;  /* 0x0000001810117824 */ /* 0x000fe200078e0229 */
[----:B------:R-:W-:Y:S01]  /*0470*/  SHF.R.S32.HI R24, RZ, 0x2, R21 ;  /* 0x00000002ff187819 */ /* 0x000fe20000011415 */
[--C-:B------:R-:W-:Y:S01]  /*0480*/  IMAD R21, R20, 0x18, R41.reuse ;  /* 0x0000001814157824 */ /* 0x100fe200078e0229 */
        /* <DEDUP_REMOVED lines=19> */
[C---:B------:R-:W-:Y:S01]  /*05c0*/  IMAD.IADD R14, R22.reuse, 0x1, R19 ;  /* 0x00000001160e7824 */ /* 0x040fe200078e0213 */
[C---:B------:R-:W-:Y:S01]  /*05d0*/  IADD3 R15, R22.reuse, R21, RZ ;  /* 0x00000015160f7210 */ /* 0x040fe20007ffe0ff */
[----:B------:R-:W-:Y:S01]  /*05e0*/  HFMA2.MMA R24, -RZ, RZ, 0, 0 ;  /* 0x00000000ff187435 */ /* 0x000fe200000001ff */
[----:B------:R-:W-:Y:S01]  /*05f0*/  IADD3 R8, R3, R22, RZ ;  /* 0x0000001603087210 */ /* 0x000fe20007ffe0ff */
[C---:B------:R-:W-:Y:S01]  /*0600*/  IMAD.IADD R18, R22.reuse, 0x1, R31 ;  /* 0x0000000116127824 */ /* 0x040fe200078e021f */
[----:B------:R-:W-:-:S02]  /*0610*/  IADD3 R9, R22, R9, RZ ;  /* 0x0000000916097210 */ /* 0x000fc40007ffe0ff */
[C---:B------:R-:W-:Y:S02]  /*0620*/  IADD3 R16, R22.reuse, R27, RZ ;  /* 0x0000001b16107210 */ /* 0x040fe40007ffe0ff */
[C---:B------:R-:W-:Y:S02]  /*0630*/  IADD3 R17, R22.reuse, R29, RZ ;  /* 0x0000001d16117210 */ /* 0x040fe40007ffe0ff */
[C---:B------:R-:W-:Y:S02]  /*0640*/  IADD3 R19, R22.reuse, R33, RZ ;  /* 0x0000002116137210 */ /* 0x040fe40007ffe0ff */
[C---:B------:R-:W-:Y:S02]  /*0650*/  IADD3 R20, R22.reuse, R37, RZ ;  /* 0x0000002516147210 */ /* 0x040fe40007ffe0ff */
[C---:B------:R-:W-:Y:S01]  /*0660*/  IADD3 R21, R22.reuse, R39, RZ ;  /* 0x0000002716157210 */ /* 0x040fe20007ffe0ff */
[----:B------:R-:W-:Y:S01]  /*0670*/  IMAD.IADD R22, R22, 0x1, R41 ;  /* 0x0000000116167824 */ /* 0x000fe200078e0229 */
[----:B------:R-:W-:-:S02]  /*0680*/  ISETP.EQ.OR.EX P0, PT, RZ, UR7, P0, P1 ;  /* 0x00000007ff007c0c */ /* 0x000fc40008702710 */
[----:B------:R-:W-:-:S11]  /*0690*/  LEA R25, R25, UR5, 0x3 ;  /* 0x0000000519197c11 */ /* 0x000fd6000f8e18ff */
.L_x_1792:
[----:B------:R-:W0:Y:S01]  /*06a0*/  S2UR UR12, SR_CTAID.X ;  /* 0x00000000000c79c3 */ /* 0x000e220000002500 */
[----:B--2---:R-:W-:Y:S01]  /*06b0*/  IMAD.WIDE.U32 R26, R2, -0x77777777, RZ ;  /* 0x88888889021a7825 */ /* 0x004fe200078e00ff */
[----:B------:R-:W-:Y:S01]  /*06c0*/  LOP3.LUT R44, R0, 0x1, RZ, 0xc0, !PT ;  /* 0x00000001002c7812 */ /* 0x000fe200078ec0ff */
[----:B------:R-:W-:Y:S02]  /*06d0*/  ULDC.64 UR10, c[0x0][0x228] ;  /* 0x00008a00000a7ab9 */ /* 0x000fe40000000a00 */
[----:B------:R-:W-:Y:S01]  /*06e0*/  IMAD.MOV.U32 R45, RZ, RZ, RZ ;  /* 0x000000ffff2d7224 */ /* 0x000fe200078e00ff */
[----:B------:R-:W-:-:S05]  /*06f0*/  SHF.R.U32.HI R27, RZ, 0x7, R27 ;  /* 0x00000007ff1b7819 */ /* 0x000fca000001161b */
[----:B------:R-:W-:-:S04]  /*0700*/  IMAD R3, R27, -0xf0, R2 ;  /* 0xffffff101b037824 */ /* 0x000fc800078e0202 */
[----:B------:R-:W-:-:S05]  /*0710*/  IMAD R44, R44, 0xf0, R3 ;  /* 0x000000f02c2c7824 */ /* 0x000fca00078e0203 */
[----:B------:R-:W-:Y:S01]  /*0720*/  SHF.L.U32 R44, R44, 0x2, RZ ;  /* 0x000000022c2c7819 */ /* 0x000fe200000006ff */
[----:B0-----:R-:W-:-:S04]  /*0730*/  USHF.L.U32 UR6, UR12, 0x3, URZ ;  /* 0x000000030c067899 */ /* 0x001fc8000800063f */
[----:B------:R-:W-:Y:S01]  /*0740*/  IMAD.WIDE.U32 R64, R23, 0x78000, R44 ;  /* 0x0007800017407825 */ /* 0x000fe200078e002c */
[----:B------:R-:W-:-:S06]  /*0750*/  ULOP3.LUT UR6, UR6, 0xf8, URZ, 0xc0, !UPT ;  /* 0x000000f806067892 */ /* 0x000fcc000f8ec03f */
[----:B------:R-:W-:Y:S01]  /*0760*/  IADD3 R3, R27, UR6, RZ ;  /* 0x000000061b037c10 */ /* 0x000fe2000fffe0ff */
[----:B------:R-:W-:Y:S01]  /*0770*/  IMAD R27, R24, 0x78000, RZ ;  /* 0x00078000181b7824 */ /* 0x000fe200078e02ff */
[----:B------:R-:W-:-:S03]  /*0780*/  ULDC.64 UR6, c[0x0][0x218] ;  /* 0x0000860000067ab9 */ /* 0x000fc60000000a00 */
[----:B------:R-:W-:Y:S01]  /*0790*/  IMAD R3, R3, 0x780, RZ ;  /* 0x0000078003037824 */ /* 0x000fe200078e02ff */
[----:B------:R-:W-:-:S04]  /*07a0*/  IADD3 R65, R65, R27, RZ ;  /* 0x0000001b41417210 */ /* 0x000fc80007ffe0ff */
[C---:B------:R-:W-:Y:S02]  /*07b0*/  IADD3 R26, P1, R3.reuse, R64, RZ ;  /* 0x00000040031a7210 */ /* 0x040fe40007f3e0ff */
[----:B------:R-:W-:Y:S02]  /*07c0*/  IADD3 R29, R3, 0xf00, RZ ;  /* 0x00000f00031d7810 */ /* 0x000fe40007ffe0ff */
[----:B------:R-:W-:Y:S02]  /*07d0*/  IADD3.X R27, RZ, R65, RZ, P1, !PT ;  /* 0x00000041ff1b7210 */ /* 0x000fe40000ffe4ff */
[----:B------:R-:W-:-:S04]  /*07e0*/  LEA R36, P1, R26, UR6, 0x1 ;  /* 0x000000061a247c11 */ /* 0x000fc8000f8208ff */
[----:B------:R-:W-:Y:S02]  /*07f0*/  LEA.HI.X R37, R26, UR7, R27, 0x1, P1 ;  /* 0x000000071a257c11 */ /* 0x000fe400088f0c1b */
[----:B------:R-:W-:-:S04]  /*0800*/  IADD3 R28, P1, R29, R64, RZ ;  /* 0x000000401d1c7210 */ /* 0x000fc80007f3e0ff */
[----:B------:R-:W2:Y:S01]  /*0810*/  LDG.E.64.CONSTANT R36, desc[UR8][R36.64] ;  /* 0x0000000824247981 */ /* 0x000ea2000c1e9b00 */
[----:B------:R-:W-:Y:S01]  /*0820*/  IMAD.X R29, RZ, RZ, R65, P1 ;  /* 0x000000ffff1d7224 */ /* 0x000fe200008e0641 */
[C---:B------:R-:W-:Y:S02]  /*0830*/  LEA R38, P1, R28.reuse, UR6, 0x1 ;  /* 0x000000061c267c11 */ /* 0x040fe4000f8208ff */
[----:B------:R-:W-:Y:S02]  /*0840*/  IADD3 R31, R3, 0x1e00, RZ ;  /* 0x00001e00031f7810 */ /* 0x000fe40007ffe0ff */
[----:B------:R-:W-:Y:S02]  /*0850*/  LEA.HI.X R39, R28, UR7, R29, 0x1, P1 ;  /* 0x000000071c277c11 */ /* 0x000fe400088f0c1d */
[----:B------:R-:W-:-:S04]  /*0860*/  IADD3 R30, P1, R31, R64, RZ ;  /* 0x000000401f1e7210 */ /* 0x000fc80007f3e0ff */
[----:B------:R-:W3:Y:S01]  /*0870*/  LDG.E.64.CONSTANT R38, desc[UR8][R38.64] ;  /* 0x0000000826267981 */ /* 0x000ee2000c1e9b00 */
[----:B------:R-:W-:Y:S02]  /*0880*/  IADD3.X R31, RZ, R65, RZ, P1, !PT ;  /* 0x00000041ff1f7210 */ /* 0x000fe40000ffe4ff */
[C---:B------:R-:W-:Y:S02]  /*0890*/  LEA R40, P1, R30.reuse, UR6, 0x1 ;  /* 0x000000061e287c11 */ /* 0x040fe4000f8208ff */
[----:B------:R-:W-:Y:S02]  /*08a0*/  IADD3 R3, R3, 0x2d00, RZ ;  /* 0x00002d0003037810 */ /* 0x000fe40007ffe0ff */
[----:B------:R-:W-:Y:S02]  /*08b0*/  LEA.HI.X R41, R30, UR7, R31, 0x1, P1 ;  /* 0x000000071e297c11 */ /* 0x000fe400088f0c1f */
[----:B------:R-:W-:-:S04]  /*08c0*/  IADD3 R64, P1, R3, R64, RZ ;  /* 0x0000004003407210 */ /* 0x000fc80007f3e0ff */
[----:B------:R-:W4:Y:S01]  /*08d0*/  LDG.E.64.CONSTANT R40, desc[UR8][R40.64] ;  /* 0x0000000828287981 */ /* 0x000f22000c1e9b00 */
[----:B------:R-:W-:Y:S01]  /*08e0*/  IMAD.X R65, RZ, RZ, R65, P1 ;  /* 0x000000ffff417224 */ /* 0x000fe200008e0641 */
[----:B------:R-:W-:-:S04]  /*08f0*/  LEA R42, P1, R64, UR6, 0x1 ;  /* 0x00000006402a7c11 */ /* 0x000fc8000f8208ff */
[----:B------:R-:W-:Y:S01]  /*0900*/  LEA.HI.X R43, R64, UR7, R65, 0x1, P1 ;  /* 0x00000007402b7c11 */ /* 0x000fe200088f0c41 */
[----:B------:R-:W-:-:S05]  /*0910*/  ULDC.64 UR6, c[0x0][0x220] ;  /* 0x0000880000067ab9 */ /* 0x000fca0000000a00 */
[----:B------:R-:W5:Y:S01]  /*0920*/  LDG.E.64.CONSTANT R42, desc[UR8][R42.64] ;  /* 0x000000082a2a7981 */ /* 0x000f62000c1e9b00 */
[C---:B------:R-:W-:Y:S01]  /*0930*/  LOP3.LUT P2, RZ, R2.reuse, 0xffffffe1, RZ, 0xc0, !PT ;  /* 0xffffffe102ff7812 */ /* 0x040fe2000784c0ff */
[----:B------:R-:W-:Y:S01]  /*0940*/  BSSY B0, `(.L_x_1786) ;  /* 0x0000075000007945 */ /* 0x000fe20003800000 */
[C---:B------:R-:W-:Y:S02]  /*0950*/  ISETP.GT.U32.AND P1, PT, R2.reuse, 0xff, PT ;  /* 0x000000ff0200780c */ /* 0x040fe40003f24070 */
[----:B------:R-:W-:Y:S02]  /*0960*/  ISETP.GT.U32.AND P3, PT, R2, 0x1f, PT ;  /* 0x0000001f0200780c */ /* 0x000fe40003f64070 */
[----:B------:R-:W-:Y:S02]  /*0970*/  SHF.L.U32 R80, R44, 0x1, RZ ;  /* 0x000000012c507819 */ /* 0x000fe400000006ff */
[----:B------:R-:W-:Y:S02]  /*0980*/  SHF.R.U32.HI R44, RZ, 0x1f, R44 ;  /* 0x0000001fff2c7819 */ /* 0x000fe4000001162c */
[----:B------:R-:W-:-:S02]  /*0990*/  IADD3 R82, P4, R80, UR6, RZ ;  /* 0x0000000650527c10 */ /* 0x000fc4000ff9e0ff */
[----:B------:R-:W-:Y:S01]  /*09a0*/  IADD3 R80, P5, R80, UR10, RZ ;  /* 0x0000000a50507c10 */ /* 0x000fe2000ffbe0ff */
[----:B------:R-:W0:Y:S01]  /*09b0*/  @!P2 LDC R89, c[0x0][0x10] ;  /* 0x00000400ff59ab82 */ /* 0x000e220000000800 */
[C---:B------:R-:W-:Y:S02]  /*09c0*/  IADD3.X R83, R44.reuse, UR7, RZ, P4, !PT ;  /* 0x000000072c537c10 */ /* 0x040fe4000a7fe4ff */
[----:B------:R-:W-:-:S05]  /*09d0*/  IADD3.X R81, R44, UR11, RZ, P5, !PT ;  /* 0x0000000b2c517c10 */ /* 0x000fca000affe4ff */
[----:B------:R-:W1:Y:S08]  /*09e0*/  @!P2 LDC.64 R84, c[0x0][0x248] ;  /* 0x00009200ff54ab82 */ /* 0x000e700000000a00 */
[----:B------:R-:W0:Y:S01]  /*09f0*/  @!P1 LDC R87, c[0x0][0x10] ;  /* 0x00000400ff579b82 */ /* 0x000e220000000800 */
[C---:B--2---:R-:W-:Y:S02]  /*0a00*/  PRMT R32, R36.reuse, 0x7632, R32 ;  /* 0x0000763224207816 */ /* 0x044fe40000000020 */
[----:B------:R-:W-:-:S02]  /*0a10*/  SHF.L.U32 R3, R36, 0x10, RZ ;  /* 0x0000001024037819 */ /* 0x000fc400000006ff */
[----:B------:R-:W-:Y:S02]  /*0a20*/  SHF.L.U32 R46, R32, 0x10, RZ ;  /* 0x00000010202e7819 */ /* 0x000fe400000006ff */
[----:B------:R-:W-:Y:S01]  /*0a30*/  SHF.L.U32 R67, R37, 0x10, RZ ;  /* 0x0000001025437819 */ /* 0x000fe200000006ff */
[----:B------:R-:W-:Y:S01]  /*0a40*/  FADD.FTZ R33, RZ, R3 ;  /* 0x00000003ff217221 */ /* 0x000fe20000010000 */
[----:B------:R-:W-:Y:S01]  /*0a50*/  FFMA.FTZ R45, R3, R3, RZ ;  /* 0x00000003032d7223 */ /* 0x000fe200000100ff */
[----:B------:R-:W-:Y:S02]  /*0a60*/  PRMT R32, R37, 0x7632, R32 ;  /* 0x0000763225207816 */ /* 0x000fe40000000020 */
[----:B------:R-:W-:Y:S01]  /*0a70*/  FADD.FTZ R48, R33, R46 ;  /* 0x0000002e21307221 */ /* 0x000fe20000010000 */
[----:B------:R-:W-:Y:S01]  /*0a80*/  FFMA.FTZ R46, R46, R46, R45 ;  /* 0x0000002e2e2e7223 */ /* 0x000fe2000001002d */
[----:B---3--:R-:W-:Y:S01]  /*0a90*/  SHF.L.U32 R69, R38, 0x10, RZ ;  /* 0x0000001026457819 */ /* 0x008fe200000006ff */
[----:B------:R-:W-:-:S02]  /*0aa0*/  IMAD.U32 R33, R32, 0x10000, RZ ;  /* 0x0001000020217824 */ /* 0x000fc400078e00ff */
[----:B------:R-:W-:Y:S01]  /*0ab0*/  FADD.FTZ R48, R48, R67 ;  /* 0x0000004330307221 */ /* 0x000fe20000010000 */
[----:B------:R-:W-:Y:S01]  /*0ac0*/  FFMA.FTZ R46, R67, R67, R46 ;  /* 0x00000043432e7223 */ /* 0x000fe2000001002e */
[----:B------:R-:W-:Y:S02]  /*0ad0*/  PRMT R32, R38, 0x7632, R32 ;  /* 0x0000763226207816 */ /* 0x000fe40000000020 */
[----:B------:R-:W-:Y:S01]  /*0ae0*/  FADD.FTZ R48, R48, R33 ;  /* 0x0000002130307221 */ /* 0x000fe20000010000 */
[----:B------:R-:W-:Y:S01]  /*0af0*/  FFMA.FTZ R46, R33, R33, R46 ;  /* 0x00000021212e7223 */ /* 0x000fe2000001002e */
[----:B------:R-:W-:Y:S02]  /*0b00*/  SHF.L.U32 R33, R32, 0x10, RZ ;  /* 0x0000001020217819 */ /* 0x000fe400000006ff */
[----:B------:R-:W-:Y:S01]  /*0b10*/  FADD.FTZ R48, R48, R69 ;  /* 0x0000004530307221 */ /* 0x000fe20000010000 */
[----:B------:R-:W-:Y:S01]  /*0b20*/  FFMA.FTZ R46, R69, R69, R46 ;  /* 0x00000045452e7223 */ /* 0x000fe2000001002e */
[----:B------:R-:W-:-:S02]  /*0b30*/  SHF.L.U32 R71, R39, 0x10, RZ ;  /* 0x0000001027477819 */ /* 0x000fc400000006ff */
[----:B------:R-:W-:Y:S01]  /*0b40*/  PRMT R32, R39, 0x7632, R32 ;  /* 0x0000763227207816 */ /* 0x000fe20000000020 */
[----:B------:R-:W-:Y:S01]  /*0b50*/  FADD.FTZ R48, R48, R33 ;  /* 0x0000002130307221 */ /* 0x000fe20000010000 */
[----:B------:R-:W-:Y:S01]  /*0b60*/  FFMA.FTZ R46, R33, R33, R46 ;  /* 0x00000021212e7223 */ /* 0x000fe2000001002e */
[----:B----4-:R-:W-:Y:S02]  /*0b70*/  SHF.L.U32 R73, R40, 0x10, RZ ;  /* 0x0000001028497819 */ /* 0x010fe400000006ff */
[----:B------:R-:W-:Y:S02]  /*0b80*/  IMAD.U32 R33, R32, 0x10000, RZ ;  /* 0x0001000020217824 */ /* 0x000fe400078e00ff */
[----:B------:R-:W-:Y:S01]  /*0b90*/  FADD.FTZ R48, R48, R71 ;  /* 0x0000004730307221 */ /* 0x000fe20000010000 */
[----:B------:R-:W-:Y:S01]  /*0ba0*/  FFMA.FTZ R46, R71, R71, R46 ;  /* 0x00000047472e7223 */ /* 0x000fe2000001002e */
[----:B------:R-:W-:Y:S02]  /*0bb0*/  PRMT R32, R40, 0x7632, R32 ;  /* 0x0000763228207816 */ /* 0x000fe40000000020 */
[----:B------:R-:W-:Y:S01]  /*0bc0*/  FADD.FTZ R48, R48, R33 ;  /* 0x0000002130307221 */ /* 0x000fe20000010000 */
[----:B------:R-:W-:Y:S01]  /*0bd0*/  FFMA.FTZ R46, R33, R33, R46 ;  /* 0x00000021212e7223 */ /* 0x000fe2000001002e */
[----:B------:R-:W-:-:S02]  /*0be0*/  SHF.L.U32 R33, R32, 0x10, RZ ;  /* 0x0000001020217819 */ /* 0x000fc400000006ff */
[----:B------:R-:W-:Y:S01]  /*0bf0*/  FADD.FTZ R48, R48, R73 ;  /* 0x0000004930307221 */ /* 0x000fe20000010000 */
[----:B------:R-:W-:Y:S01]  /*0c00*/  FFMA.FTZ R46, R73, R73, R46 ;  /* 0x00000049492e7223 */ /* 0x000fe2000001002e */
[C---:B------:R-:W-:Y:S02]  /*0c10*/  SHF.L.U32 R75, R41.reuse, 0x10, RZ ;  /* 0x00000010294b7819 */ /* 0x040fe400000006ff */
[----:B------:R-:W-:Y:S01]  /*0c20*/  PRMT R32, R41, 0x7632, R32 ;  /* 0x0000763229207816 */ /* 0x000fe20000000020 */
[----:B------:R-:W-:Y:S01]  /*0c30*/  FADD.FTZ R48, R48, R33 ;  /* 0x0000002130307221 */ /* 0x000fe20000010000 */
[----:B------:R-:W-:Y:S01]  /*0c40*/  FFMA.FTZ R46, R33, R33, R46 ;  /* 0x00000021212e7223 */ /* 0x000fe2000001002e */
[----:B-----5:R-:W-:Y:S02]  /*0c50*/  SHF.L.U32 R77, R42, 0x10, RZ ;  /* 0x000000102a4d7819 */ /* 0x020fe400000006ff */
[----:B------:R-:W-:Y:S02]  /*0c60*/  IMAD.U32 R33, R32, 0x10000, RZ ;  /* 0x0001000020217824 */ /* 0x000fe400078e00ff */
[----:B------:R-:W-:Y:S01]  /*0c70*/  FADD.FTZ R48, R48, R75 ;  /* 0x0000004b30307221 */ /* 0x000fe20000010000 */
[----:B------:R-:W-:Y:S01]  /*0c80*/  FFMA.FTZ R46, R75, R75, R46 ;  /* 0x0000004b4b2e7223 */ /* 0x000fe2000001002e */
[----:B------:R-:W-:-:S02]  /*0c90*/  PRMT R32, R42, 0x7632, R32 ;  /* 0x000076322a207816 */ /* 0x000fc40000000020 */
[----:B------:R-:W-:Y:S01]  /*0ca0*/  FADD.FTZ R48, R48, R33 ;  /* 0x0000002130307221 */ /* 0x000fe20000010000 */
[----:B------:R-:W-:Y:S01]  /*0cb0*/  FFMA.FTZ R46, R33, R33, R46 ;  /* 0x00000021212e7223 */ /* 0x000fe2000001002e */
[----:B------:R-:W-:Y:S02]  /*0cc0*/  SHF.L.U32 R33, R32, 0x10, RZ ;  /* 0x0000001020217819 */ /* 0x000fe400000006ff */
[----:B------:R-:W-:Y:S01]  /*0cd0*/  FADD.FTZ R48, R48, R77 ;  /* 0x0000004d30307221 */ /* 0x000fe20000010000 */
[----:B------:R-:W-:Y:S01]  /*0ce0*/  FFMA.FTZ R46, R77, R77, R46 ;  /* 0x0000004d4d2e7223 */ /* 0x000fe2000001002e */
[C---:B------:R-:W-:Y:S02]  /*0cf0*/  PRMT R32, R43.reuse, 0x7632, R32 ;  /* 0x000076322b207816 */ /* 0x040fe40000000020 */
[----:B------:R-:W-:Y:S01]  /*0d00*/  SHF.L.U32 R79, R43, 0x10, RZ ;  /* 0x000000102b4f7819 */ /* 0x000fe200000006ff */
[----:B------:R-:W-:Y:S01]  /*0d10*/  FADD.FTZ R48, R48, R33 ;  /* 0x0000002130307221 */ /* 0x000fe20000010000 */
[----:B------:R-:W-:Y:S01]  /*0d20*/  FFMA.FTZ R46, R33, R33, R46 ;  /* 0x00000021212e7223 */ /* 0x000fe2000001002e */
[----:B------:R-:W-:-:S02]  /*0d30*/  IMAD.U32 R50, R32, 0x10000, RZ ;  /* 0x0001000020327824 */ /* 0x000fc400078e00ff */
[----:B------:R-:W-:Y:S01]  /*0d40*/  FADD.FTZ R32, R48, R79 ;  /* 0x0000004f30207221 */ /* 0x000fe20000010000 */
[----:B------:R-:W-:Y:S01]  /*0d50*/  FFMA.FTZ R33, R79, R79, R46 ;  /* 0x0000004f4f217223 */ /* 0x000fe2000001002e */
[----:B------:R-:W-:Y:S02]  /*0d60*/  CS2R R46, SRZ ;  /* 0x00000000002e7805 */ /* 0x000fe4000001ff00 */
[----:B------:R-:W-:Y:S01]  /*0d70*/  FADD.FTZ R32, R32, R50 ;  /* 0x0000003220207221 */ /* 0x000fe20000010000 */
[----:B------:R-:W-:-:S05]  /*0d80*/  FFMA.FTZ R33, R50, R50, R33 ;  /* 0x0000003232217223 */ /* 0x000fca0000010021 */
        /* <DEDUP_REMOVED lines=8> */
[----:B------:R-:W5:Y:S04]  /*0e10*/  LDS.64 R50, [R13] ;  /* 0x000000000d327984 */ /* 0x000f680000000a00 */
[----:B------:R-:W5:Y:S04]  /*0e20*/  LDS.64 R52, [R14] ;  /* 0x000000000e347984 */ /* 0x000f680000000a00 */
[----:B------:R-:W5:Y:S04]  /*0e30*/  LDS.64 R54, [R15] ;  /* 0x000000000f367984 */ /* 0x000f680000000a00 */
[----:B------:R-:W5:Y:S04]  /*0e40*/  LDS.64 R56, [R16] ;  /* 0x0000000010387984 */ /* 0x000f680000000a00 */
[----:B------:R-:W5:Y:S01]  /*0e50*/  LDS.64 R58, [R17] ;  /* 0x00000000113a7984 */ /* 0x000f620000000a00 */
        /* <DEDUP_REMOVED lines=15> */
[----:B-----5:R-:W-:-:S03]  /*0f50*/  FADD.FTZ R91, R91, R50 ;  /* 0x000000325b5b7221 */ /* 0x020fc60000010000 */
        /* <DEDUP_REMOVED lines=19> */
.L_x_1787:
[----:B------:R-:W-:Y:S05]  /*1090*/  BSYNC B0 ;  /* 0x0000000000007941 */ /* 0x000fea0003800000 */
.L_x_1786:
[----:B--2---:R-:W0:Y:S01]  /*10a0*/  SHFL.BFLY PT, R33, R46, 0x1, 0x1f ;  /* 0x0c201f002e217f89 */ /* 0x004e2200000e0000 */
[----:B------:R-:W-:Y:S01]  /*10b0*/  @!P1 SHF.L.U32 R32, R2, 0x1, RZ ;  /* 0x0000000102209819 */ /* 0x000fe200000006ff */
[----:B------:R-:W1:Y:S01]  /*10c0*/  @!P1 LDC.64 R44, c[0x0][0x248] ;  /* 0x00009200ff2c9b82 */ /* 0x000e620000000a00 */
[--C-:B------:R-:W-:Y:S01]  /*10d0*/  @!P2 IMAD R89, R89, UR4, R0.reuse ;  /* 0x000000045959ac24 */ /* 0x100fe2000f8e0200 */
[----:B------:R-:W2:Y:S01]  /*10e0*/  SHFL.BFLY PT, R48, R47, 0x1, 0x1f ;  /* 0x0c201f002f307f89 */ /* 0x000ea200000e0000 */
[----:B------:R-:W-:Y:S01]  /*10f0*/  @!P1 LOP3.LUT R32, R32, 0x7fffffe0, RZ, 0xc0, !PT ;  /* 0x7fffffe020209812 */ /* 0x000fe200078ec0ff */
[----:B------:R-:W-:Y:S01]  /*1100*/  @!P1 IMAD R87, R87, UR4, R0 ;  /* 0x0000000457579c24 */ /* 0x000fe2000f8e0200 */
[C---:B------:R-:W-:Y:S02]  /*1110*/  @!P1 LOP3.LUT R49, R2.reuse, 0xf, RZ, 0xc0, !PT ;  /* 0x0000000f02319812 */ /* 0x040fe400078ec0ff */
[----:B------:R-:W-:Y:S01]  /*1120*/  @!P2 LEA R89, R89, R6, 0x9 ;  /* 0x000000065959a211 */ /* 0x000fe200078e48ff */
[----:B------:R-:W-:Y:S01]  /*1130*/  @!P1 IMAD R32, R87, 0x200, R32 ;  /* 0x0000020057209824 */ /* 0x000fe200078e0220 */
[----:B------:R-:W-:-:S02]  /*1140*/  ISETP.NE.AND P3, PT, R2, RZ, PT ;  /* 0x000000ff0200720c */ /* 0x000fc40003f65270 */
[----:B------:R-:W-:Y:S02]  /*1150*/  @!P2 SHF.L.U32 R89, R89, 0x1, RZ ;  /* 0x000000015959a819 */ /* 0x000fe400000006ff */
[----:B------:R-:W-:-:S03]  /*1160*/  @!P1 IADD3 R49, R32, R49, RZ ;  /* 0x0000003120319210 */ /* 0x000fc60007ffe0ff */
[----:B------:R-:W-:Y:S01]  /*1170*/  @!P2 IMAD.WIDE.U32 R84, R89, 0x4, R84 ;  /* 0x000000045954a825 */ /* 0x000fe200078e0054 */
[----:B------:R-:W-:-:S03]  /*1180*/  @!P1 SHF.L.U32 R49, R49, 0x1, RZ ;  /* 0x0000000131319819 */ /* 0x000fc600000006ff */
[----:B0-----:R-:W-:Y:S02]  /*1190*/  FADD.FTZ R32, R33, R46 ;  /* 0x0000002e21207221 */ /* 0x001fe40000010000 */
[C---:B------:R-:W-:Y:S02]  /*11a0*/  @!P1 VIADD R51, R49.reuse, 0x20 ;  /* 0x0000002031339836 */ /* 0x040fe40000000000 */
[----:B--2---:R-:W-:Y:S01]  /*11b0*/  FADD.FTZ R33, R48, R47 ;  /* 0x0000002f30217221 */ /* 0x004fe20000010000 */
[----:B-1----:R-:W-:-:S04]  /*11c0*/  @!P1 IMAD.WIDE.U32 R46, R49, 0x4, R44 ;  /* 0x00000004312e9825 */ /* 0x002fc800078e002c */
[----:B------:R0:W-:Y:S01]  /*11d0*/  @!P2 STG.E.64 desc[UR8][R84.64], R32 ;  /* 0x000000205400a986 */ /* 0x0001e2000c101b08 */
[----:B------:R-:W-:Y:S01]  /*11e0*/  @!P1 IMAD.WIDE.U32 R48, R51, 0x4, R44 ;  /* 0x0000000433309825 */ /* 0x000fe200078e002c */
        /* <DEDUP_REMOVED lines=9> */
.L_x_1789:
[----:B------:R-:W2:Y:S04]  /*1280*/  LD.E.STRONG.GPU R32, desc[UR8][R34.64] ;  /* 0x0000000822207980 */ /* 0x000ea8000c10f900 */
[----:B--2---:R-:W-:Y:S01]  /*1290*/  CCTL.IVALL ;  /* 0x00000000ff00798f */ /* 0x004fe20002000000 */
[----:B------:R-:W-:Y:S05]  /*12a0*/  YIELD ;  /* 0x0000000000007946 */ /* 0x000fea0003800000 */
[----:B-----5:R-:W-:-:S04]  /*12b0*/  LOP3.LUT R32, R32, R33, RZ, 0x3c, !PT ;  /* 0x0000002120207212 */ /* 0x020fc800078e3cff */
[----:B------:R-:W-:-:S13]  /*12c0*/  ISETP.GT.AND P2, PT, R32, -0x1, PT ;  /* 0xffffffff2000780c */ /* 0x000fda0003f44270 */
[----:B------:R-:W-:Y:S05]  /*12d0*/  @P2 BRA `(.L_x_1789) ;  /* 0xfffffffc00e82947 */ /* 0x000fea000383ffff */
.L_x_1788:
[----:B------:R-:W-:Y:S05]  /*12e0*/  WARPSYNC.ALL ;  /* 0x0000000000007948 */ /* 0x000fea0003800000 */
[----:B------:R-:W-:Y:S06]  /*12f0*/  BAR.SYNC.DEFER_BLOCKING 0x0 ;  /* 0x0000000000007b1d */ /* 0x000fec0000010000 */
[----:B0-----:R-:W2:Y:S04]  /*1300*/  LDG.E.64.CONSTANT R32, desc[UR8][R82.64] ;  /* 0x0000000852207981 */ /* 0x001ea8000c1e9b00 */
[----:B------:R-:W3:Y:S04]  /*1310*/  LDG.E.64.CONSTANT R44, desc[UR8][R80.64] ;  /* 0x00000008502c7981 */ /* 0x000ee8000c1e9b00 */
[----:B------:R-:W4:Y:S04]  /*1320*/  @!P1 LDG.E.64 R46, desc[UR8][R46.64] ;  /* 0x000000082e2e9981 */ /* 0x000f28000c1e1b00 */
[----:B------:R-:W5:Y:S01]  /*1330*/  @!P1 LDG.E.64 R48, desc[UR8][R48.64] ;  /* 0x0000000830309981 */ /* 0x000f62000c1e1b00 */
[----:B------:R-:W-:Y:S01]  /*1340*/  CS2R R50, SRZ ;  /* 0x0000000000327805 */ /* 0x000fe2000001ff00 */
[----:B------:R-:W-:Y:S01]  /*1350*/  BSSY B0, `(.L_x_1790) ;  /* 0x0000034000007945 */ /* 0x000fe20003800000 */
[----:B------:R-:W-:-:S02]  /*1360*/  PRMT R55, R39, 0x7632, R55 ;  /* 0x0000763227377816 */ /* 0x000fc40000000037 */
[----:B------:R-:W-:Y:S02]  /*1370*/  PRMT R56, R40, 0x7632, R56 ;  /* 0x0000763228387816 */ /* 0x000fe40000000038 */
[----:B------:R-:W-:Y:S02]  /*1380*/  PRMT R57, R41, 0x7632, R57 ;  /* 0x0000763229397816 */ /* 0x000fe40000000039 */
[----:B------:R-:W-:Y:S02]  /*1390*/  PRMT R58, R42, 0x7632, R58 ;  /* 0x000076322a3a7816 */ /* 0x000fe4000000003a */
[----:B------:R-:W-:Y:S01]  /*13a0*/  PRMT R59, R43, 0x7632, R59 ;  /* 0x000076322b3b7816 */ /* 0x000fe2000000003b */
[----:B----4-:R-:W-:-:S04]  /*13b0*/  @!P1 FADD.FTZ R53, RZ, R46 ;  /* 0x0000002eff359221 */ /* 0x010fc80000010000 */
[----:B-----5:R-:W-:Y:S01]  /*13c0*/  @!P1 FADD.FTZ R51, R48, R53 ;  /* 0x0000003530339221 */ /* 0x020fe20000010000 */
[----:B------:R-:W-:-:S04]  /*13d0*/  @!P1 FADD.FTZ R52, RZ, R47 ;  /* 0x0000002fff349221 */ /* 0x000fc80000010000 */
[----:B------:R-:W0:Y:S01]  /*13e0*/  SHFL.BFLY PT, R54, R51, 0x8, 0x1f ;  /* 0x0d001f0033367f89 */ /* 0x000e2200000e0000 */
[----:B------:R-:W-:-:S05]  /*13f0*/  @!P1 FADD.FTZ R50, R49, R52 ;  /* 0x0000003431329221 */ /* 0x000fca0000010000 */
[----:B------:R-:W1:Y:S01]  /*1400*/  SHFL.BFLY PT, R47, R50, 0x8, 0x1f ;  /* 0x0d001f00322f7f89 */ /* 0x000e6200000e0000 */
[----:B0-----:R-:W-:-:S05]  /*1410*/  FADD.FTZ R54, R54, R51 ;  /* 0x0000003336367221 */ /* 0x001fca0000010000 */
[----:B------:R-:W0:Y:S01]  /*1420*/  SHFL.BFLY PT, R49, R54, 0x4, 0x1f ;  /* 0x0c801f0036317f89 */ /* 0x000e2200000e0000 */
[----:B-1----:R-:W-:-:S05]  /*1430*/  FADD.FTZ R47, R47, R50 ;  /* 0x000000322f2f7221 */ /* 0x002fca0000010000 */
        /* <DEDUP_REMOVED lines=9> */
[----:B------:R-:W-:Y:S01]  /*14d0*/  LOP3.LUT P1, RZ, R2, 0xffffff0f, RZ, 0xc0, !PT ;  /* 0xffffff0f02ff7812 */ /* 0x000fe2000782c0ff */
[----:B0-----:R-:W-:-:S12]  /*14e0*/  FADD.FTZ R46, R52, R51 ;  /* 0x00000033342e7221 */ /* 0x001fd80000010000 */
[----:B------:R-:W-:Y:S01]  /*14f0*/  @!P1 FMUL.FTZ R46, R46, 6.5104170062113553286e-05 ;  /* 0x388888892e2e9820 */ /* 0x000fe20000410000 */
[----:B-1----:R-:W-:-:S03]  /*1500*/  FADD.FTZ R50, R53, R50 ;  /* 0x0000003235327221 */ /* 0x002fc60000010000 */
[----:B------:R-:W-:-:S04]  /*1510*/  @!P1 FMUL.FTZ R47, R46, R46 ;  /* 0x0000002e2e2f9220 */ /* 0x000fc80000410000 */
[----:B------:R-:W-:Y:S01]  /*1520*/  @!P1 FFMA.FTZ R47, R50, 6.5104170062113553286e-05, -R47 ;  /* 0x38888889322f9823 */ /* 0x000fe2000001082f */
[----:B------:R-:W-:-:S04]  /*1530*/  @!P1 LOP3.LUT R48, R4, 0x7ffffff8, RZ, 0xc0, !PT ;  /* 0x7ffffff804309812 */ /* 0x000fc800078ec0ff */
[----:B------:R-:W-:-:S05]  /*1540*/  @!P1 FMNMX.FTZ R47, RZ, R47, !PT ;  /* 0x0000002fff2f9209 */ /* 0x000fca0007810000 */
[----:B------:R0:W-:Y:S01]  /*1550*/  @!P1 STS.64 [R48+UR5], R46 ;  /* 0x0000002e30009988 */ /* 0x0001e20008000a05 */
[----:B------:R-:W-:Y:S02]  /*1560*/  PRMT R52, R36, 0x7632, R52 ;  /* 0x0000763224347816 */ /* 0x000fe40000000034 */
[----:B------:R-:W-:Y:S02]  /*1570*/  PRMT R53, R37, 0x7632, R53 ;  /* 0x0000763225357816 */ /* 0x000fe40000000035 */
[----:B------:R-:W-:Y:S02]  /*1580*/  PRMT R54, R38, 0x7632, R54 ;  /* 0x0000763226367816 */ /* 0x000fe40000000036 */
[----:B--2---:R-:W-:Y:S02]  /*1590*/  PRMT R51, R32, 0x7632, R51 ;  /* 0x0000763220337816 */ /* 0x004fe40000000033 */
[----:B------:R-:W-:Y:S02]  /*15a0*/  PRMT R49, R33, 0x7632, R49 ;  /* 0x0000763221317816 */ /* 0x000fe40000000031 */
[----:B---3--:R-:W-:-:S02]  /*15b0*/  PRMT R50, R44, 0x7632, R50 ;  /* 0x000076322c327816 */ /* 0x008fc40000000032 */
[----:B0-----:R-:W-:Y:S01]  /*15c0*/  PRMT R48, R45, 0x7632, R48 ;  /* 0x000076322d307816 */ /* 0x001fe20000000030 */
[----:B------:R-:W-:Y:S06]  /*15d0*/  BAR.SYNC.DEFER_BLOCKING 0x0 ;  /* 0x0000000000007b1d */ /* 0x000fec0000010000 */
[----:B------:R-:W-:Y:S05]  /*15e0*/  @P0 BRA `(.L_x_1791) ;  /* 0x0000000000280947 */ /* 0x000fea0003800000 */
[----:B------:R-:W-:Y:S01]  /*15f0*/  LEA R36, R2, UR5, 0x3 ;  /* 0x0000000502247c11 */ /* 0x000fe2000f8e18ff */
[----:B------:R-:W-:Y:S01]  /*1600*/  ULDC.64 UR6, c[0x0][0x240] ;  /* 0x0000900000067ab9 */ /* 0x000fe20000000a00 */
[----:B------:R-:W-:-:S04]  /*1610*/  IADD3 R38, R5, R2, RZ ;  /* 0x0000000205267210 */ /* 0x000fc80007ffe0ff */
[----:B------:R-:W0:Y:S01]  /*1620*/  LDS.64 R36, [R36] ;  /* 0x0000000024247984 */ /* 0x000e220000000a00 */
[----:B------:R-:W-:Y:S02]  /*1630*/  SHF.R.S32.HI R39, RZ, 0x1f, R38 ;  /* 0x0000001fff277819 */ /* 0x000fe40000011426 */
[----:B------:R-:W-:-:S04]  /*1640*/  LEA R40, P1, R23, R38, 0x5 ;  /* 0x0000002617287211 */ /* 0x000fc800078228ff */
[----:B------:R-:W-:Y:S02]  /*1650*/  LEA.HI.X R39, R23, R39, R24, 0x5, P1 ;  /* 0x0000002717277211 */ /* 0x000fe400008f2c18 */
[----:B------:R-:W-:-:S04]  /*1660*/  LEA R38, P1, R40, UR6, 0x3 ;  /* 0x0000000628267c11 */ /* 0x000fc8000f8218ff */
[----:B------:R-:W-:-:S05]  /*1670*/  LEA.HI.X R39, R40, UR7, R39, 0x3, P1 ;  /* 0x0000000728277c11 */ /* 0x000fca00088f1c27 */
[----:B0-----:R0:W-:Y:S04]  /*1680*/  STG.E.64 desc[UR8][R38.64], R36 ;  /* 0x0000002426007986 */ /* 0x0011e8000c101b08 */
.L_x_1791:
[----:B------:R-:W-:Y:S05]  /*1690*/  BSYNC B0 ;  /* 0x0000000000007941 */ /* 0x000fea0003800000 */
.L_x_1790:
[----:B0-----:R-:W0:Y:S01]  /*16a0*/  LDS.64 R36, [R25] ;  /* 0x0000000019247984 */ /* 0x001e220000000a00 */
[----:B------:R-:W-:Y:S01]  /*16b0*/  ULDC.64 UR6, c[0x0][0x210] ;  /* 0x0000840000067ab9 */ /* 0x000fe20000000a00 */
[----:B------:R-:W-:Y:S01]  /*16c0*/  SHF.L.U32 R55, R55, 0x10, RZ ;  /* 0x0000001037377819 */ /* 0x000fe200000006ff */
[----:B------:R-:W-:Y:S01]  /*16d0*/  IMAD.U32 R53, R53, 0x10000, RZ ;  /* 0x0001000035357824 */ /* 0x000fe200078e00ff */
[----:B------:R-:W-:Y:S01]  /*16e0*/  LEA R46, P1, R26, UR6, 0x1 ;  /* 0x000000061a2e7c11 */ /* 0x000fe2000f8208ff */
[----:B------:R-:W-:Y:S01]  /*16f0*/  IMAD.U32 R57, R57, 0x10000, RZ ;  /* 0x0001000039397824 */ /* 0x000fe200078e00ff */
[----:B------:R-:W-:Y:S01]  /*1700*/  LEA R42, P2, R28, UR6, 0x1 ;  /* 0x000000061c2a7c11 */ /* 0x000fe2000f8408ff */
[----:B------:R-:W-:Y:S01]  /*1710*/  IMAD.U32 R45, R45, 0x10000, RZ ;  /* 0x000100002d2d7824 */ /* 0x000fe200078e00ff */
[----:B------:R-:W-:Y:S01]  /*1720*/  LEA R38, P3, R30, UR6, 0x1 ;  /* 0x000000061e267c11 */ /* 0x000fe2000f8608ff */
[----:B------:R-:W-:Y:S01]  /*1730*/  ULOP3.LUT UR4, UR4, 0x1, URZ, 0x3c, !UPT ;  /* 0x0000000104047892 */ /* 0x000fe2000f8e3c3f */
[----:B------:R-:W-:Y:S01]  /*1740*/  LEA R40, P4, R64, UR6, 0x1 ;  /* 0x0000000640287c11 */ /* 0x000fe2000f8808ff */
[----:B------:R-:W-:Y:S01]  /*1750*/  ULDC UR6, c[0x0][0x230] ;  /* 0x00008c0000067ab9 */ /* 0x000fe20000000800 */
[----:B------:R-:W-:-:S02]  /*1760*/  LEA.HI.X R47, R26, UR7, R27, 0x1, P1 ;  /* 0x000000071a2f7c11 */ /* 0x000fc400088f0c1b */
[----:B------:R-:W-:Y:S02]  /*1770*/  LEA.HI.X R39, R30, UR7, R31, 0x1, P3 ;  /* 0x000000071e277c11 */ /* 0x000fe400098f0c1f */
[----:B------:R-:W-:Y:S02]  /*1780*/  SHF.L.U32 R27, R52, 0x10, RZ ;  /* 0x00000010341b7819 */ /* 0x000fe400000006ff */
[----:B------:R-:W-:Y:S02]  /*1790*/  SHF.L.U32 R31, R54, 0x10, RZ ;  /* 0x00000010361f7819 */ /* 0x000fe400000006ff */
[----:B------:R-:W-:Y:S02]  /*17a0*/  SHF.L.U32 R61, R56, 0x10, RZ ;  /* 0x00000010383d7819 */ /* 0x000fe400000006ff */
[----:B------:R-:W-:Y:S02]  /*17b0*/  SHF.L.U32 R63, R58, 0x10, RZ ;  /* 0x000000103a3f7819 */ /* 0x000fe400000006ff */
[----:B------:R-:W-:-:S02]  /*17c0*/  SHF.L.U32 R59, R59, 0x10, RZ ;  /* 0x000000103b3b7819 */ /* 0x000fc400000006ff */
[----:B------:R-:W-:Y:S02]  /*17d0*/  LEA.HI.X R43, R28, UR7, R29, 0x1, P2 ;  /* 0x000000071c2b7c11 */ /* 0x000fe400090f0c1d */
[----:B------:R-:W-:Y:S02]  /*17e0*/  SHF.L.U32 R32, R32, 0x10, RZ ;  /* 0x0000001020207819 */ /* 0x000fe400000006ff */
[----:B------:R-:W-:Y:S02]  /*17f0*/  LEA.HI.X R41, R64, UR7, R65, 0x1, P4 ;  /* 0x0000000740297c11 */ /* 0x000fe4000a0f0c41 */
[----:B------:R-:W-:-:S04]  /*1800*/  IADD3 R23, P1, R23, 0x2, RZ ;  /* 0x0000000217177810 */ /* 0x000fc80007f3e0ff */
[----:B------:R-:W-:Y:S01]  /*1810*/  IADD3.X R24, RZ, R24, RZ, P1, !PT ;  /* 0x00000018ff187210 */ /* 0x000fe20000ffe4ff */
[----:B0-----:R-:W-:Y:S01]  /*1820*/  FADD.FTZ R37, R37, UR6 ;  /* 0x0000000625257e21 */ /* 0x001fe20008010000 */
[--C-:B------:R-:W-:Y:S01]  /*1830*/  FADD.FTZ R3, R3, -R36.reuse ;  /* 0x8000002403037221 */ /* 0x100fe20000010000 */
[--C-:B------:R-:W-:Y:S01]  /*1840*/  FADD.FTZ R69, R69, -R36.reuse ;  /* 0x8000002445457221 */ /* 0x100fe20000010000 */
[--C-:B------:R-:W-:Y:S01]  /*1850*/  FADD.FTZ R73, R73, -R36.reuse ;  /* 0x8000002449497221 */ /* 0x100fe20000010000 */
[----:B------:R-:W0:Y:S01]  /*1860*/  MUFU.RSQ R26, R37 ;  /* 0x00000025001a7308 */ /* 0x000e220000001400 */
[--C-:B------:R-:W-:Y:S01]  /*1870*/  FADD.FTZ R77, R77, -R36.reuse ;  /* 0x800000244d4d7221 */ /* 0x100fe20000010000 */
[C---:B------:R-:W-:Y:S01]  /*1880*/  FADD.FTZ R29, -R36.reuse, R27 ;  /* 0x0000001b241d7221 */ /* 0x040fe20000010100 */
[--C-:B------:R-:W-:Y:S01]  /*1890*/  FADD.FTZ R67, R67, -R36.reuse ;  /* 0x8000002443437221 */ /* 0x100fe20000010000 */
[C---:B------:R-:W-:Y:S01]  /*18a0*/  FADD.FTZ R53, -R36.reuse, R53 ;  /* 0x0000003524357221 */ /* 0x040fe20000010100 */
[C---:B------:R-:W-:Y:S01]  /*18b0*/  FADD.FTZ R31, -R36.reuse, R31 ;  /* 0x0000001f241f7221 */ /* 0x040fe20000010100 */
[--C-:B------:R-:W-:Y:S01]  /*18c0*/  FADD.FTZ R71, R71, -R36.reuse ;  /* 0x8000002447477221 */ /* 0x100fe20000010000 */
[C---:B------:R-:W-:Y:S01]  /*18d0*/  FADD.FTZ R55, -R36.reuse, R55 ;  /* 0x0000003724377221 */ /* 0x040fe20000010100 */
[C---:B------:R-:W-:Y:S01]  /*18e0*/  FADD.FTZ R61, -R36.reuse, R61 ;  /* 0x0000003d243d7221 */ /* 0x040fe20000010100 */
[--C-:B------:R-:W-:Y:S01]  /*18f0*/  FADD.FTZ R75, R75, -R36.reuse ;  /* 0x800000244b4b7221 */ /* 0x100fe20000010000 */
[C---:B------:R-:W-:Y:S01]  /*1900*/  FADD.FTZ R57, -R36.reuse, R57 ;  /* 0x0000003924397221 */ /* 0x040fe20000010100 */
[C---:B------:R-:W-:Y:S01]  /*1910*/  FADD.FTZ R63, -R36.reuse, R63 ;  /* 0x0000003f243f7221 */ /* 0x040fe20000010100 */
[----:B------:R-:W-:Y:S01]  /*1920*/  FADD.FTZ R79, R79, -R36 ;  /* 0x800000244f4f7221 */ /* 0x000fe20000010000 */
[----:B------:R-:W-:Y:S01]  /*1930*/  FADD.FTZ R59, -R36, R59 ;  /* 0x0000003b243b7221 */ /* 0x000fe20000010100 */
[----:B------:R-:W-:Y:S01]  /*1940*/  IMAD.U32 R27, R44, 0x10000, RZ ;  /* 0x000100002c1b7824 */ /* 0x000fe200078e00ff */
[----:B------:R-:W-:Y:S01]  /*1950*/  ULDC.64 UR6, c[0x0][0x238] ;  /* 0x00008e0000067ab9 */ /* 0x000fe20000000a00 */
[----:B0-----:R-:W-:Y:S01]  /*1960*/  FMUL.FTZ R3, R3, R26 ;  /* 0x0000001a03037220 */ /* 0x001fe20000410000 */
        /* <DEDUP_REMOVED lines=15> */
[--C-:B------:R-:W-:Y:S01]  /*1a60*/  FFMA.FTZ R3, R3, R32, R27.reuse ;  /* 0x0000002003037223 */ /* 0x100fe2000001001b */
[C-C-:B------:R-:W-:Y:S01]  /*1a70*/  FFMA.FTZ R69, R32.reuse, R69, R27.reuse ;  /* 0x0000004520457223 */ /* 0x140fe2000001001b */
[C-C-:B------:R-:W-:Y:S01]  /*1a80*/  FFMA.FTZ R37, R32.reuse, R28, R27.reuse ;  /* 0x0000001c20257223 */ /* 0x140fe2000001001b */
[----:B------:R-:W-:Y:S01]  /*1a90*/  FFMA.FTZ R56, R32, R30, R27 ;  /* 0x0000001e20387223 */ /* 0x000fe2000001001b */
[----:B------:R-:W-:-:S02]  /*1aa0*/  SHF.L.U32 R26, R51, 0x10, RZ ;  /* 0x00000010331a7819 */ /* 0x000fc400000006ff */
[----:B------:R-:W-:Y:S02]  /*1ab0*/  SHF.L.U32 R27, R50, 0x10, RZ ;  /* 0x00000010321b7819 */ /* 0x000fe400000006ff */
[----:B------:R-:W-:Y:S02]  /*1ac0*/  SHF.L.U32 R30, R33, 0x10, RZ ;  /* 0x00000010211e7819 */ /* 0x000fe400000006ff */
[----:B------:R-:W-:Y:S01]  /*1ad0*/  SHF.L.U32 R32, R49, 0x10, RZ ;  /* 0x0000001031207819 */ /* 0x000fe200000006ff */
[--C-:B------:R-:W-:Y:S01]  /*1ae0*/  FFMA.FTZ R28, R29, R26, R27.reuse ;  /* 0x0000001a1d1c7223 */ /* 0x100fe2000001001b */
[----:B------:R-:W-:Y:S01]  /*1af0*/  SHF.L.U32 R31, R48, 0x10, RZ ;  /* 0x00000010301f7819 */ /* 0x000fe200000006ff */
[C-C-:B------:R-:W-:Y:S01]  /*1b00*/  FFMA.FTZ R36, R26.reuse, R36, R27.reuse ;  /* 0x000000241a247223 */ /* 0x140fe2000001001b */
[C-C-:B------:R-:W-:Y:S01]  /*1b10*/  FFMA.FTZ R44, R26.reuse, R44, R27.reuse ;  /* 0x0000002c1a2c7223 */ /* 0x140fe2000001001b */
[----:B------:R-:W-:Y:S01]  /*1b20*/  FFMA.FTZ R29, R26, R58, R27 ;  /* 0x0000003a1a1d7223 */ /* 0x000fe2000001001b */
[----:B------:R-:W-:Y:S01]  /*1b30*/  FFMA.FTZ R67, R67, R30, R45 ;  /* 0x0000001e43437223 */ /* 0x000fe2000001002d */
[----:B------:R-:W-:Y:S01]  /*1b40*/  FFMA.FTZ R26, R53, R32, R31 ;  /* 0x00000020351a7223 */ /* 0x000fe2000001001f */
[--C-:B------:R-:W-:Y:S01]  /*1b50*/  FFMA.FTZ R71, R30, R71, R45.reuse ;  /* 0x000000471e477223 */ /* 0x100fe2000001002d */
[----:B------:R-:W-:Y:S01]  /*1b60*/  F2FP.BF16.F32.PACK_AB R3, R28, R3 ;  /* 0x000000031c03723e */ /* 0x000fe200000010ff */
[----:B------:R-:W-:Y:S01]  /*1b70*/  FFMA.FTZ R52, R30, R52, R45 ;  /* 0x000000341e347223 */ /* 0x000fe2000001002d */
[--C-:B------:R-:W-:Y:S01]  /*1b80*/  FFMA.FTZ R27, R32, R54, R31.reuse ;  /* 0x00000036201b7223 */ /* 0x100fe2000001001f */
[----:B------:R-:W-:Y:S01]  /*1b90*/  F2FP.BF16.F32.PACK_AB R67, R26, R67 ;  /* 0x000000431a43723e */ /* 0x000fe200000010ff */
[----:B------:R-:W-:Y:S01]  /*1ba0*/  FFMA.FTZ R26, R32, R55, R31 ;  /* 0x00000037201a7223 */ /* 0x000fe2000001001f */
[----:B------:R-:W-:Y:S01]  /*1bb0*/  F2FP.BF16.F32.PACK_AB R69, R36, R69 ;  /* 0x000000452445723e */ /* 0x000fe200000010ff */
[----:B------:R-:W-:Y:S01]  /*1bc0*/  FFMA.FTZ R60, R30, R60, R45 ;  /* 0x0000003c1e3c7223 */ /* 0x000fe2000001002d */
[----:B------:R-:W-:Y:S01]  /*1bd0*/  FFMA.FTZ R31, R32, R62, R31 ;  /* 0x0000003e201f7223 */ /* 0x000fe2000001001f */
[----:B------:R-:W-:Y:S01]  /*1be0*/  PRMT R28, R3, 0x7632, R28 ;  /* 0x00007632031c7816 */ /* 0x000fe2000000001c */
[----:B------:R0:W-:Y:S01]  /*1bf0*/  STG.E.U16 desc[UR8][R46.64], R3 ;  /* 0x000000032e007986 */ /* 0x0001e2000c101508 */
[----:B------:R-:W-:-:S02]  /*1c00*/  F2FP.BF16.F32.PACK_AB R71, R26, R71 ;  /* 0x000000471a47723e */ /* 0x000fc400000010ff */
[----:B------:R-:W-:Y:S01]  /*1c10*/  PRMT R30, R67, 0x7632, R30 ;  /* 0x00007632431e7816 */ /* 0x000fe2000000001e */
[----:B------:R1:W-:Y:S01]  /*1c20*/  STG.E.U16 desc[UR8][R46.64+0x2], R28 ;  /* 0x0000021c2e007986 */ /* 0x0003e2000c101508 */
[----:B------:R-:W-:Y:S02]  /*1c30*/  PRMT R26, R69, 0x7632, R26 ;  /* 0x00007632451a7816 */ /* 0x000fe4000000001a */
[----:B------:R-:W-:Y:S01]  /*1c40*/  F2FP.BF16.F32.PACK_AB R37, R44, R37 ;  /* 0x000000252c25723e */ /* 0x000fe200000010ff */
[----:B------:R-:W-:Y:S01]  /*1c50*/  STG.E.U16 desc[UR8][R46.64+0x4], R67 ;  /* 0x000004432e007986 */ /* 0x000fe2000c101508 */
[----:B------:R-:W-:Y:S02]  /*1c60*/  F2FP.BF16.F32.PACK_AB R52, R27, R52 ;  /* 0x000000341b34723e */ /* 0x000fe400000010ff */
[----:B------:R-:W-:Y:S01]  /*1c70*/  F2FP.BF16.F32.PACK_AB R56, R29, R56 ;  /* 0x000000381d38723e */ /* 0x000fe200000010ff */
[----:B------:R-:W-:Y:S01]  /*1c80*/  STG.E.U16 desc[UR8][R46.64+0x6], R30 ;  /* 0x0000061e2e007986 */ /* 0x000fe2000c101508 */
[----:B0-----:R-:W-:-:S02]  /*1c90*/  PRMT R3, R71, 0x7632, R3 ;  /* 0x0000763247037816 */ /* 0x001fc40000000003 */
[----:B------:R-:W-:Y:S01]  /*1ca0*/  F2FP.BF16.F32.PACK_AB R60, R31, R60 ;  /* 0x0000003c1f3c723e */ /* 0x000fe200000010ff */
[----:B------:R0:W-:Y:S01]  /*1cb0*/  STG.E.U16 desc[UR8][R42.64+0x2], R26 ;  /* 0x0000021a2a007986 */ /* 0x0001e2000c101508 */
[----:B------:R-:W-:Y:S02]  /*1cc0*/  PRMT R27, R37, 0x7632, R27 ;  /* 0x00007632251b7816 */ /* 0x000fe4000000001b */
[----:B-1----:R-:W-:Y:S01]  /*1cd0*/  PRMT R28, R52, 0x7632, R28 ;  /* 0x00007632341c7816 */ /* 0x002fe2000000001c */
[----:B------:R1:W-:Y:S01]  /*1ce0*/  STG.E.U16 desc[UR8][R42.64+0x6], R3 ;  /* 0x000006032a007986 */ /* 0x0003e2000c101508 */
[----:B------:R-:W-:-:S03]  /*1cf0*/  ISETP.GE.U32.AND P1, PT, R23, UR6, PT ;  /* 0x0000000617007c0c */ /* 0x000fc6000bf26070 */
[----:B------:R2:W-:Y:S01]  /*1d00*/  STG.E.U16 desc[UR8][R42.64], R69 ;  /* 0x000000452a007986 */ /* 0x0005e2000c101508 */
[----:B------:R-:W-:Y:S02]  /*1d10*/  ISETP.GE.AND.EX P1, PT, R24, UR7, PT, P1 ;  /* 0x0000000718007c0c */ /* 0x000fe4000bf26310 */
[----:B0-----:R-:W-:Y:S01]  /*1d20*/  PRMT R26, R60, 0x7632, R26 ;  /* 0x000076323c1a7816 */ /* 0x001fe2000000001a */
[----:B------:R2:W-:Y:S01]  /*1d30*/  STG.E.U16 desc[UR8][R42.64+0x4], R71 ;  /* 0x000004472a007986 */ /* 0x0005e2000c101508 */
[----:B-1----:R-:W-:-:S03]  /*1d40*/  PRMT R3, R56, 0x7632, R3 ;  /* 0x0000763238037816 */ /* 0x002fc60000000003 */
        /* <DEDUP_REMOVED lines=9> */
[----:B------:R-:W-:Y:S05]  /*1de0*/  EXIT ;  /* 0x000000000000794d */ /* 0x000fea0003800000 */
.L_x_1793:
        /* <DEDUP_REMOVED lines=9> */
.L_x_3925:


//--------------------- .text._ZN13group_norm_v214gn_cuda_kernelI13__nv_bfloat16Li480ELi3ELi32ELi60ELi256ELb0ELi8ELi960ELi960ELi4ELb1ELi10ELb0ELb0ENS_16CompileConditionILi900EEEEEvPT_PKS4_S7_S7_flPfS8_Pj --------------------------
	.section	.text._ZN13group_norm_v214gn_cuda_kernelI13__nv_bfloat16Li480ELi3ELi32ELi60ELi256ELb0ELi8ELi960ELi960ELi4ELb1ELi10ELb0ELb0ENS_16CompileConditionILi900EEEEEvPT_PKS4_S7_S7_flPfS8_Pj,"ax",@progbits
	.align	128
        .global         _ZN13group_norm_v214gn_cuda_kernelI13__nv_bfloat16Li480ELi3ELi32ELi60ELi256ELb0ELi8ELi960ELi960ELi4ELb1ELi10ELb0ELb0ENS_16CompileConditionILi900EEEEEvPT_PKS4_S7_S7_flPfS8_Pj
        .type           _ZN13group_norm_v214gn_cuda_kernelI13__nv_bfloat16Li480ELi3ELi32ELi60ELi256ELb0ELi8ELi960ELi960ELi4ELb1ELi10ELb0ELb0ENS_16CompileConditionILi900EEEEEvPT_PKS4_S7_S7_flPfS8_Pj,@function
        .size           _ZN13group_norm_v214gn_cuda_kernelI13__nv_bfloat16Li480ELi3ELi32ELi60ELi256ELb0ELi8ELi960ELi960ELi4ELb1ELi10ELb0ELb0ENS_16CompileConditionILi900EEEEEvPT_PKS4_S7_S7_flPfS8_Pj,(.L_x_3926 - _ZN13group_norm_v214gn_cuda_kernelI13__nv_bfloat16Li480ELi3ELi32ELi60ELi256ELb0ELi8ELi960ELi960ELi4ELb1ELi10ELb0ELb0ENS_16CompileConditionILi900EEEEEvPT_PKS4_S7_S7_flPfS8_Pj)
        .other          _ZN13group_norm_v214gn_cuda_kernelI13__nv_bfloat16Li480ELi3ELi32ELi60ELi256ELb0ELi8ELi960ELi960ELi4ELb1ELi10ELb0ELb0ENS_16CompileConditionILi900EEEEEvPT_PKS4_S7_S7_flPfS8_Pj,@"STO_CUDA_ENTRY STV_DEFAULT"
_ZN13group_norm_v214gn_cuda_kernelI13__nv_bfloat16Li480ELi3ELi32ELi60ELi256ELb0ELi8ELi960ELi960ELi4ELb1ELi10ELb0ELb0ENS_16CompileConditionILi900EEEEEvPT_PKS4_S7_S7_flPfS8_Pj:
.text._ZN13group_norm_v214gn_cuda_kernelI13__nv_bfloat16Li480ELi3ELi32ELi60ELi256ELb0ELi8ELi960ELi960ELi4ELb1ELi10ELb0ELb0ENS_16CompileConditionILi900EEEEEvPT_PKS4_S7_S7_flPfS8_Pj:
[----:B------:R-:W0:Y:S01]  /*0000*/  LDC R1, c[0x0][0x28] ;  /* 0x00000a00ff017b82 */ /* 0x000e220000000800 */
[----:B------:R-:W1:Y:S01]  /*0010*/  S2R R3, SR_CTAID.Y ;  /* 0x0000000000037919 */ /* 0x000e620000002600 */
[----:B------:R-:W-:Y:S01]  /*0020*/  ULDC.64 UR4, c[0x0][0x238] ;  /* 0x00008e0000047ab9 */ /* 0x000fe20000000a00 */
[----:B0-----:R-:W-:Y:S02]  /*0030*/  IADD3 R1, R1, -0x60, RZ ;  /* 0xffffffa001017810 */ /* 0x001fe40007ffe0ff */
[----:B-1----:R-:W-:-:S04]  /*0040*/  SHF.R.U32.HI R2, RZ, 0x1, R3 ;  /* 0x00000001ff027819 */ /* 0x002fc80000011603 */
[----:B------:R-:W-:-:S04]  /*0050*/  ISETP.GE.U32.AND P0, PT, R2, UR4, PT ;  /* 0x0000000402007c0c */ /* 0x000fc8000bf06070 */
[----:B------:R-:W-:-:S13]  /*0060*/  ISETP.GE.AND.EX P0, PT, RZ, UR5, PT, P0 ;  /* 0x00000005ff007c0c */ /* 0x000fda000bf06300 */
[----:B------:R-:W-:Y:S05]  /*0070*/  @P0 EXIT ;  /* 0x000000000000094d */ /* 0x000fea0003800000 */
[----:B------:R-:W0:Y:S01]  /*0080*/  S2R R10, SR_TID.X ;  /* 0x00000000000a7919 */ /* 0x000e220000002100 */
[----:B------:R-:W1:Y:S01]  /*0090*/  S2UR UR5, SR_CgaCtaId ;  /* 0x00000000000579c3 */ /* 0x000e620000008800 */
[----:B------:R-:W-:Y:S01]  /*00a0*/  UMOV UR4, 0x400 ;  /* 0x0000040000047882 */ /* 0x000fe20000000000 */
[----:B------:R-:W-:-:S05]  /*00b0*/  LOP3.LUT R0, R3, 0x1, RZ, 0xc0, !PT ;  /* 0x0000000103007812 */ /* 0x000fca00078ec0ff */
[----:B------:R-:W-:Y:S01]  /*00c0*/  IMAD R0, R0, 0x3c0, RZ ;  /* 0x000003c000007824 */ /* 0x000fe200078e02ff */
[----:B-1----:R-:W-:Y:S02]  /*00d0*/  ULEA UR6, UR5, UR4, 0x18 ;  /* 0x0000000405067291 */ /* 0x002fe4000f8ec03f */
[----:B------:R-:W-:-:S04]  /*00e0*/  UIADD3 UR4, UR4, 0x1680, URZ ;  /* 0x0000168004047890 */ /* 0x000fc8000fffe03f */
[----:B------:R-:W-:Y:S01]  /*00f0*/  IMAD.U32 R8, RZ, RZ, UR6 ;  /* 0x00000006ff087e24 */ /* 0x000fe2000f8e00ff */
[----:B------:R-:W-:Y:S01]  /*0100*/  ULEA UR5, UR5, UR4, 0x18 ;  /* 0x0000000405057291 */ /* 0x000fe2000f8ec03f */
[----:B0-----:R-:W-:Y:S01]  /*0110*/  IMAD.WIDE.U32 R4, R10, -0x77777777, RZ ;  /* 0x888888890a047825 */ /* 0x001fe200078e00ff */
[----:B------:R-:W-:Y:S01]  /*0120*/  SHF.L.U32 R4, R3, 0x4, RZ ;  /* 0x0000000403047819 */ /* 0x000fe200000006ff */
[----:B------:R-:W-:Y:S01]  /*0130*/  ULDC.64 UR6, c[0x0][0x208] ;  /* 0x0000820000067ab9 */ /* 0x000fe20000000a00 */
[----:B------:R-:W-:Y:S02]  /*0140*/  UMOV UR4, URZ ;  /* 0x0000003f00047c82 */ /* 0x000fe40008000000 */
[----:B------:R-:W-:Y:S02]  /*0150*/  SHF.R.U32.HI R6, RZ, 0x7, R5 ;  /* 0x00000007ff067819 */ /* 0x000fe40000011605 */
[----:B------:R-:W-:Y:S02]  /*0160*/  LOP3.LUT R7, R4, 0x10, RZ, 0xc0, !PT ;  /* 0x0000001004077812 */ /* 0x000fe400078ec0ff */
[--C-:B------:R-:W-:Y:S01]  /*0170*/  SHF.R.U32.HI R5, RZ, 0x1, R10.reuse ;  /* 0x00000001ff057819 */ /* 0x100fe2000001160a */
[----:B------:R-:W-:Y:S01]  /*0180*/  IMAD R3, R6, -0xf0, R10 ;  /* 0xffffff1006037824 */ /* 0x000fe200078e020a */
[----:B------:R-:W-:-:S03]  /*0190*/  IADD3 R9, RZ, -R7, RZ ;  /* 0x80000007ff097210 */ /* 0x000fc60007ffe0ff */
[----:B------:R-:W-:Y:S01]  /*01a0*/  IMAD.IADD R7, R5, 0x1, R7 ;  /* 0x0000000105077824 */ /* 0x000fe200078e0207 */
[C---:B------:R-:W-:Y:S01]  /*01b0*/  LEA R4, R3.reuse, R0, 0x2 ;  /* 0x0000000003047211 */ /* 0x040fe200078e10ff */
[----:B------:R-:W-:Y:S02]  /*01c0*/  IMAD R3, R3, 0x18, R8 ;  /* 0x0000001803037824 */ /* 0x000fe400078e0208 */
[----:B------:R-:W-:Y:S02]  /*01d0*/  IMAD R7, R7, 0x3c, -R0 ;  /* 0x0000003c07077824 */ /* 0x000fe400078e0a00 */
[----:B------:R-:W-:Y:S01]  /*01e0*/  IMAD.WIDE.U32 R4, R4, -0x77777777, RZ ;  /* 0x8888888904047825 */ /* 0x000fe200078e00ff */
[----:B------:R-:W-:Y:S02]  /*01f0*/  LEA R6, R6, R3, 0x3 ;  /* 0x0000000306067211 */ /* 0x000fe400078e18ff */
[----:B------:R-:W-:Y:S01]  /*0200*/  MOV R4, R9 ;  /* 0x0000000900047202 */ /* 0x000fe20000000f00 */
[----:B------:R-:W-:Y:S01]  /*0210*/  IMAD.SHL.U32 R3, R10, 0x8, RZ ;  /* 0x000000080a037824 */ /* 0x000fe200078e00ff */
[----:B------:R-:W-:Y:S01]  /*0220*/  IADD3 R13, R7, 0x4, RZ ;  /* 0x00000004070d7810 */ /* 0x000fe20007ffe0ff */
[----:B------:R0:W-:Y:S01]  /*0230*/  STL [R1+0x48], R6 ;  /* 0x0000480601007387 */ /* 0x0001e20000100800 */
[----:B------:R-:W-:Y:S01]  /*0240*/  LEA.HI R0, R5, R4, RZ, 0x1b ;  /* 0x0000000405007211 */ /* 0x000fe200078fd8ff */
[C---:B------:R-:W-:Y:S01]  /*0250*/  VIADD R17, R7.reuse, 0xc ;  /* 0x0000000c07117836 */ /* 0x040fe20000000000 */
[C---:B------:R-:W-:Y:S01]  /*0260*/  IADD3 R15, R7.reuse, 0x8, RZ ;  /* 0x00000008070f7810 */ /* 0x040fe20007ffe0ff */
[C---:B------:R-:W-:Y:S01]  /*0270*/  VIADD R23, R7.reuse, 0x18 ;  /* 0x0000001807177836 */ /* 0x040fe20000000000 */
[C---:B------:R-:W-:Y:S01]  /*0280*/  IADD3 R5, R7.reuse, 0x34, RZ ;  /* 0x0000003407057810 */ /* 0x040fe20007ffe0ff */
[----:B------:R-:W-:Y:S01]  /*0290*/  VIADD R29, R7, 0x24 ;  /* 0x00000024071d7836 */ /* 0x000fe20000000000 */
[----:B------:R-:W-:-:S02]  /*02a0*/  SHF.R.S32.HI R9, RZ, 0x2, R7 ;  /* 0x00000002ff097819 */ /* 0x000fc40000011407 */
[----:B------:R-:W-:Y:S01]  /*02b0*/  SHF.R.S32.HI R13, RZ, 0x2, R13 ;  /* 0x00000002ff0d7819 */ /* 0x000fe2000001140d */
[C---:B0-----:R-:W-:Y:S01]  /*02c0*/  VIADD R6, R7.reuse, 0x30 ;  /* 0x0000003007067836 */ /* 0x041fe20000000000 */
[----:B------:R-:W-:Y:S01]  /*02d0*/  IADD3 R19, R7, 0x10, RZ ;  /* 0x0000001007137810 */ /* 0x000fe20007ffe0ff */
[--C-:B------:R-:W-:Y:S01]  /*02e0*/  IMAD R16, R9, 0x18, R8.reuse ;  /* 0x0000001809107824 */ /* 0x100fe200078e0208 */
[----:B------:R-:W-:Y:S01]  /*02f0*/  IADD3 R21, R7, 0x14, RZ ;  /* 0x0000001407157810 */ /* 0x000fe20007ffe0ff */
[----:B------:R-:W-:Y:S01]  /*0300*/  IMAD R18, R13, 0x18, R8 ;  /* 0x000000180d127824 */ /* 0x000fe200078e0208 */
[C---:B------:R-:W-:Y:S02]  /*0310*/  IADD3 R25, R7.reuse, 0x1c, RZ ;  /* 0x0000001c07197810 */ /* 0x040fe40007ffe0ff */
[C---:B------:R-:W-:Y:S02]  /*0320*/  IADD3 R27, R7.reuse, 0x20, RZ ;  /* 0x00000020071b7810 */ /* 0x040fe40007ffe0ff */
[----:B------:R-:W-:-:S02]  /*0330*/  IADD3 R31, R7, 0x28, RZ ;  /* 0x00000028071f7810 */ /* 0x000fc40007ffe0ff */
[C---:B------:R-:W-:Y:S02]  /*0340*/  IADD3 R11, R7.reuse, 0x2c, RZ ;  /* 0x0000002c070b7810 */ /* 0x040fe40007ffe0ff */
[----:B------:R-:W-:Y:S02]  /*0350*/  IADD3 R4, R7, 0x38, RZ ;  /* 0x0000003807047810 */ /* 0x000fe40007ffe0ff */
[----:B------:R-:W-:Y:S02]  /*0360*/  SHF.R.S32.HI R7, RZ, 0x2, R6 ;  /* 0x00000002ff077819 */ /* 0x000fe40000011406 */
[----:B------:R-:W-:Y:S02]  /*0370*/  LOP3.LUT R3, R3, 0x8, RZ, 0xc0, !PT ;  /* 0x0000000803037812 */ /* 0x000fe400078ec0ff */
[----:B------:R-:W-:Y:S02]  /*0380*/  SHF.R.S32.HI R15, RZ, 0x2, R15 ;  /* 0x00000002ff0f7819 */ /* 0x000fe4000001140f */
[----:B------:R-:W-:-:S02]  /*0390*/  SHF.R.S32.HI R5, RZ, 0x2, R5 ;  /* 0x00000002ff057819 */ /* 0x000fc40000011405 */
[----:B------:R-:W-:Y:S01]  /*03a0*/  SHF.R.S32.HI R17, RZ, 0x2, R17 ;  /* 0x00000002ff117819 */ /* 0x000fe20000011411 */
[--C-:B------:R-:W-:Y:S01]  /*03b0*/  IMAD R20, R15, 0x18, R8.reuse ;  /* 0x000000180f147824 */ /* 0x100fe200078e0208 */
        /* <DEDUP_REMOVED lines=15> */
[----:B------:R-:W-:Y:S01]  /*04b0*/  IMAD R14, R29, 0x18, R8 ;  /* 0x000000181d0e7824 */ /* 0x000fe200078e0208 */
[----:B------:R-:W-:Y:S01]  /*04c0*/  SHF.R.S32.HI R9, RZ, 0x2, R4 ;  /* 0x00000002ff097819 */ /* 0x000fe20000011404 */
[--C-:B------:R-:W-:Y:S01]  /*04d0*/  IMAD R4, R7, 0x18, R8.reuse ;  /* 0x0000001807047824 */ /* 0x100fe200078e0208 */
[----:B------:R-:W-:Y:S01]  /*04e0*/  IADD3 R5, R3, R18, RZ ;  /* 0x0000001203057210 */ /* 0x000fe20007ffe0ff */
[----:B------:R-:W-:Y:S01]  /*04f0*/  IMAD.IADD R7, R16, 0x1, R3 ;  /* 0x0000000110077824 */ /* 0x000fe200078e0203 */
[----:B------:R-:W-:Y:S01]  /*0500*/  LEA R0, R0, UR5, 0x3 ;  /* 0x0000000500007c11 */ /* 0x000fe2000f8e18ff */
[----:B------:R-:W-:-:S02]  /*0510*/  IMAD R12, R31, 0x18, R8 ;  /* 0x000000181f0c7824 */ /* 0x000fc400078e0208 */
[--C-:B------:R-:W-:Y:S01]  /*0520*/  IMAD R10, R11, 0x18, R8.reuse ;  /* 0x000000180b0a7824 */ /* 0x100fe200078e0208 */
[----:B------:R0:W-:Y:S01]  /*0530*/  STL [R1+0x40], R7 ;  /* 0x0000400701007387 */ /* 0x0001e20000100800 */
[----:B------:R-:W-:Y:S01]  /*0540*/  IMAD R8, R9, 0x18, R8 ;  /* 0x0000001809087824 */ /* 0x000fe200078e0208 */
[C---:B------:R-:W-:Y:S02]  /*0550*/  IADD3 R9, R3.reuse, R20, RZ ;  /* 0x0000001403097210 */ /* 0x040fe40007ffe0ff */
[----:B------:R1:W-:Y:S04]  /*0560*/  STL [R1+0x3c], R5 ;  /* 0x00003c0501007387 */ /* 0x0003e80000100800 */
[----:B------:R2:W-:Y:S01]  /*0570*/  STL [R1+0x38], R9 ;  /* 0x0000380901007387 */ /* 0x0005e20000100800 */
[C---:B0-----:R-:W-:Y:S01]  /*0580*/  IMAD.IADD R7, R3.reuse, 0x1, R22 ;  /* 0x0000000103077824 */ /* 0x041fe200078e0216 */
[----:B-1----:R-:W-:-:S04]  /*0590*/  IADD3 R5, R3, R24, RZ ;  /* 0x0000001803057210 */ /* 0x002fc80007ffe0ff */
[----:B------:R0:W-:Y:S01]  /*05a0*/  STL [R1+0x34], R7 ;  /* 0x0000340701007387 */ /* 0x0001e20000100800 */
[----:B--2---:R-:W-:-:S03]  /*05b0*/  IADD3 R9, R3, R26, RZ ;  /* 0x0000001a03097210 */ /* 0x004fc60007ffe0ff */
        /* <DEDUP_REMOVED lines=15> */
[C---:B------:R-:W-:Y:S02]  /*06b0*/  IADD3 R4, R3.reuse, R8, RZ ;  /* 0x0000000803047210 */ /* 0x040fe40007ffe0ff */
[----:B-1----:R-:W-:Y:S02]  /*06c0*/  IADD3 R5, R3, R6, RZ ;  /* 0x0000000603057210 */ /* 0x002fe40007ffe0ff */
[----:B------:R2:W-:Y:S01]  /*06d0*/  STL [R1+0x10], R7 ;  /* 0x0000100701007387 */ /* 0x0005e20000100800 */
[----:B------:R-:W-:-:S03]  /*06e0*/  IMAD.MOV.U32 R3, RZ, RZ, RZ ;  /* 0x000000ffff037224 */ /* 0x000fc600078e00ff */
[----:B------:R2:W-:Y:S04]  /*06f0*/  STL [R1+0xc], R5 ;  /* 0x00000c0501007387 */ /* 0x0005e80000100800 */
[----:B------:R2:W-:Y:S04]  /*0700*/  STL [R1+0x8], R4 ;  /* 0x0000080401007387 */ /* 0x0005e80000100800 */
[----:B------:R2:W-:Y:S02]  /*0710*/  STL [R1+0x44], R0 ;  /* 0x0000440001007387 */ /* 0x0005e40000100800 */
.L_x_1800:
[----:B------:R-:W0:Y:S01]  /*0720*/  S2R R31, SR_TID.X ;  /* 0x00000000001f7919 */ /* 0x000e220000002100 */
[----:B--2---:R-:W-:Y:S01]  /*0730*/  HFMA2.MMA R9, -RZ, RZ, 0, 0 ;  /* 0x00000000ff097435 */ /* 0x004fe200000001ff */
[----:B------:R-:W-:Y:S01]  /*0740*/  ULDC.64 UR8, c[0x0][0x218] ;  /* 0x0000860000087ab9 */ /* 0x000fe20000000a00 */
[----:B------:R-:W-:Y:S01]  /*0750*/  ULDC.64 UR10, c[0x0][0x228] ;  /* 0x00008a00000a7ab9 */ /* 0x000fe20000000a00 */
[----:B------:R-:W1:Y:S01]  /*0760*/  S2R R37, SR_CTAID.Y ;  /* 0x0000000000257919 */ /* 0x000e620000002600 */
[----:B------:R-:W2:Y:S01]  /*0770*/  S2R R0, SR_CTAID.X ;  /* 0x0000000000007919 */ /* 0x000ea20000002500 */
[----:B0-----:R-:W-:Y:S01]  /*0780*/  IMAD.WIDE.U32 R4, R31, -0x77777777, RZ ;  /* 0x888888891f047825 */ /* 0x001fe200078e00ff */
[----:B-1----:R-:W-:-:S04]  /*0790*/  LOP3.LUT R8, R37, 0x1, RZ, 0xc0, !PT ;  /* 0x0000000125087812 */ /* 0x002fc800078ec0ff */
[----:B------:R-:W-:Y:S02]  /*07a0*/  SHF.R.U32.HI R5, RZ, 0x7, R5 ;  /* 0x00000007ff057819 */ /* 0x000fe40000011605 */
[----:B--2---:R-:W-:-:S03]  /*07b0*/  SHF.L.U32 R0, R0, 0x3, RZ ;  /* 0x0000000300007819 */ /* 0x004fc600000006ff */
[----:B------:R-:W-:Y:S01]  /*07c0*/  IMAD R7, R5, -0xf0, R31 ;  /* 0xffffff1005077824 */ /* 0x000fe200078e021f */
[----:B------:R-:W-:-:S03]  /*07d0*/  LOP3.LUT R0, R0, 0xf8, RZ, 0xc0, !PT ;  /* 0x000000f800007812 */ /* 0x000fc600078ec0ff */
[----:B------:R-:W-:Y:S02]  /*07e0*/  IMAD R8, R8, 0xf0, R7 ;  /* 0x000000f008087824 */ /* 0x000fe400078e0207 */
[----:B------:R-:W-:Y:S02]  /*07f0*/  IMAD.IADD R0, R0, 0x1, R5 ;  /* 0x0000000100007824 */ /* 0x000fe400078e0205 */
[----:B------:R-:W-:Y:S01]  /*0800*/  IMAD R5, R3, 0x78000, RZ ;  /* 0x0007800003057824 */ /* 0x000fe200078e02ff */
[----:B------:R-:W-:Y:S01]  /*0810*/  SHF.L.U32 R8, R8, 0x2, RZ ;  /* 0x0000000208087819 */ /* 0x000fe200000006ff */
[----:B------:R-:W-:-:S04]  /*0820*/  IMAD R7, R0, 0x780, RZ ;  /* 0x0000078000077824 */ /* 0x000fc800078e02ff */
[----:B------:R-:W-:-:S05]  /*0830*/  IMAD.WIDE.U32 R10, R2, 0x78000, R8 ;  /* 0x00078000020a7825 */ /* 0x000fca00078e0008 */
[----:B------:R-:W-:Y:S02]  /*0840*/  IADD3 R0, R11, R5, RZ ;  /* 0x000000050b007210 */ /* 0x000fe40007ffe0ff */
[C---:B------:R-:W-:Y:S02]  /*0850*/  IADD3 R4, P0, R7.reuse, R10, RZ ;  /* 0x0000000a07047210 */ /* 0x040fe40007f1e0ff */
[----:B------:R-:W-:-:S03]  /*0860*/  IADD3 R5, R7, 0xf00, RZ ;  /* 0x00000f0007057810 */ /* 0x000fc60007ffe0ff */
[----:B------:R-:W-:Y:S01]  /*0870*/  IMAD.X R35, RZ, RZ, R0, P0 ;  /* 0x000000ffff237224 */ /* 0x000fe200000e0600 */
[----:B------:R-:W-:-:S04]  /*0880*/  LEA R22, P0, R4, UR8, 0x1 ;  /* 0x0000000804167c11 */ /* 0x000fc8000f8008ff */
[----:B------:R-:W-:Y:S02]  /*0890*/  LEA.HI.X R23, R4, UR9, R35, 0x1, P0 ;  /* 0x0000000904177c11 */ /* 0x000fe400080f0c23 */
[----:B------:R-:W-:-:S04]  /*08a0*/  IADD3 R5, P0, R5, R10, RZ ;  /* 0x0000000a05057210 */ /* 0x000fc80007f1e0ff */
[----:B------:R-:W2:Y:S01]  /*08b0*/  LDG.E.64.CONSTANT R22, desc[UR6][R22.64] ;  /* 0x0000000616167981 */ /* 0x000ea2000c1e9b00 */
[----:B------:R-:W-:Y:S01]  /*08c0*/  IADD3.X R36, RZ, R0, RZ, P0, !PT ;  /* 0x00000000ff247210 */ /* 0x000fe200007fe4ff */
[----:B------:R-:W-:Y:S01]  /*08d0*/  VIADD R6, R7, 0x1e00 ;  /* 0x00001e0007067836 */ /* 0x000fe20000000000 */
[----:B------:R-:W-:-:S04]  /*08e0*/  LEA R16, P0, R5, UR8, 0x1 ;  /* 0x0000000805107c11 */ /* 0x000fc8000f8008ff */
[----:B------:R-:W-:Y:S02]  /*08f0*/  LEA.HI.X R17, R5, UR9, R36, 0x1, P0 ;  /* 0x0000000905117c11 */ /* 0x000fe400080f0c24 */
[----:B------:R-:W-:-:S04]  /*0900*/  IADD3 R6, P0, R6, R10, RZ ;  /* 0x0000000a06067210 */ /* 0x000fc80007f1e0ff */
[----:B------:R-:W3:Y:S01]  /*0910*/  LDG.E.64.CONSTANT R16, desc[UR6][R16.64] ;  /* 0x0000000610107981 */ /* 0x000ee2000c1e9b00 */
[----:B------:R-:W-:Y:S02]  /*0920*/  IADD3.X R12, RZ, R0, RZ, P0, !PT ;  /* 0x00000000ff0c7210 */ /* 0x000fe400007fe4ff */
[C---:B------:R-:W-:Y:S02]  /*0930*/  LEA R18, P0, R6.reuse, UR8, 0x1 ;  /* 0x0000000806127c11 */ /* 0x040fe4000f8008ff */
[----:B------:R-:W-:Y:S01]  /*0940*/  IADD3 R7, R7, 0x2d00, RZ ;  /* 0x00002d0007077810 */ /* 0x000fe20007ffe0ff */
[----:B------:R0:W-:Y:S01]  /*0950*/  STL [R1], R12 ;  /* 0x0000000c01007387 */ /* 0x0001e20000100800 */
[----:B------:R-:W-:Y:S02]  /*0960*/  LEA.HI.X R19, R6, UR9, R12, 0x1, P0 ;  /* 0x0000000906137c11 */ /* 0x000fe400080f0c0c */
[----:B------:R-:W-:-:S04]  /*0970*/  IADD3 R7, P0, R7, R10, RZ ;  /* 0x0000000a07077210 */ /* 0x000fc80007f1e0ff */
[----:B------:R-:W4:Y:S01]  /*0980*/  LDG.E.64.CONSTANT R18, desc[UR6][R18.64] ;  /* 0x0000000612127981 */ /* 0x000f22000c1e9b00 */
[----:B------:R-:W-:Y:S01]  /*0990*/  IMAD.X R0, RZ, RZ, R0, P0 ;  /* 0x000000ffff007224 */ /* 0x000fe200000e0600 */
[----:B------:R-:W-:-:S04]  /*09a0*/  LEA R20, P0, R7, UR8, 0x1 ;  /* 0x0000000807147c11 */ /* 0x000fc8000f8008ff */
[----:B------:R-:W-:Y:S01]  /*09b0*/  LEA.HI.X R21, R7, UR9, R0, 0x1, P0 ;  /* 0x0000000907157c11 */ /* 0x000fe200080f0c00 */
[----:B------:R-:W-:Y:S01]  /*09c0*/  ULDC.64 UR8, c[0x0][0x220] ;  /* 0x0000880000087ab9 */ /* 0x000fe20000000a00 */
[----:B------:R-:W-:Y:S01]  /*09d0*/  SHF.L.U32 R14, R8, 0x1, RZ ;  /* 0x00000001080e7819 */ /* 0x000fe200000006ff */
[----:B------:R1:W-:Y:S04]  /*09e0*/  STL [R1+0x4], R0 ;  /* 0x0000040001007387 */ /* 0x0003e80000100800 */
[----:B------:R-:W4:Y:S01]  /*09f0*/  LDG.E.64.CONSTANT R20, desc[UR6][R20.64] ;  /* 0x0000000614147981 */ /* 0x000f22000c1e9b00 */
[C---:B0-----:R-:W-:Y:S02]  /*0a00*/  IADD3 R12, P0, R14.reuse, UR8, RZ ;  /* 0x000000080e0c7c10 */ /* 0x041fe4000ff1e0ff */
[----:B------:R-:W-:Y:S01]  /*0a10*/  SHF.R.U32.HI R8, RZ, 0x1f, R8 ;  /* 0x0000001fff087819 */ /* 0x000fe20000011608 */
[----:B------:R-:W4:Y:S01]  /*0a20*/  LDL R32, [R1+0x48] ;  /* 0x0000480001207983 */ /* 0x000f220000100800 */
[----:B------:R-:W-:-:S02]  /*0a30*/  IADD3 R14, P1, R14, UR10, RZ ;  /* 0x0000000a0e0e7c10 */ /* 0x000fc4000ff3e0ff */
[C---:B------:R-:W-:Y:S02]  /*0a40*/  IADD3.X R13, R8.reuse, UR9, RZ, P0, !PT ;  /* 0x00000009080d7c10 */ /* 0x040fe400087fe4ff */
[----:B------:R-:W-:-:S04]  /*0a50*/  IADD3.X R15, R8, UR11, RZ, P1, !PT ;  /* 0x0000000b080f7c10 */ /* 0x000fc80008ffe4ff */
[----:B------:R-:W5:Y:S04]  /*0a60*/  LDG.E.64.CONSTANT R12, desc[UR6][R12.64] ;  /* 0x000000060c0c7981 */ /* 0x000f68000c1e9b00 */
[----:B------:R-:W5:Y:S01]  /*0a70*/  LDG.E.64.CONSTANT R14, desc[UR6][R14.64] ;  /* 0x000000060e0e7981 */ /* 0x000f62000c1e9b00 */
[C---:B------:R-:W-:Y:S01]  /*0a80*/  ISETP.GT.U32.AND P1, PT, R31.reuse, 0x1f, PT ;  /* 0x0000001f1f00780c */ /* 0x040fe20003f24070 */
[----:B------:R-:W-:Y:S01]  /*0a90*/  BSSY B0, `(.L_x_1794) ;  /* 0x000007a000007945 */ /* 0x000fe20003800000 */
[----:B------:R-:W-:Y:S02]  /*0aa0*/  LOP3.LUT P0, RZ, R31, 0xffffffe1, RZ, 0xc0, !PT ;  /* 0xffffffe11fff7812 */ /* 0x000fe4000780c0ff */
[C---:B--2---:R-:W-:Y:S02]  /*0ab0*/  PRMT R10, R22.reuse, 0x7632, R10 ;  /* 0x00007632160a7816 */ /* 0x044fe4000000000a */
[----:B-1----:R-:W-:-:S02]  /*0ac0*/  SHF.L.U32 R0, R22, 0x10, RZ ;  /* 0x0000001016007819 */ /* 0x002fc400000006ff */
[----:B------:R-:W-:-:S03]  /*0ad0*/  SHF.L.U32 R10, R10, 0x10, RZ ;  /* 0x000000100a0a7819 */ /* 0x000fc600000006ff */
[----:B------:R-:W-:Y:S01]  /*0ae0*/  FFMA.FTZ R24, R0, R0, RZ ;  /* 0x0000000000187223 */ /* 0x000fe200000100ff */
[----:B------:R-:W-:Y:S01]  /*0af0*/  FADD.FTZ R9, RZ, R0 ;  /* 0x00000000ff097221 */ /* 0x000fe20000010000 */
[C---:B------:R-:W-:Y:S01]  /*0b00*/  PRMT R8, R23.reuse, 0x7632, R8 ;  /* 0x0000763217087816 */ /* 0x040fe20000000008 */
[----:B------:R-:W-:Y:S02]  /*0b10*/  IMAD.U32 R30, R23, 0x10000, RZ ;  /* 0x00010000171e7824 */ /* 0x000fe400078e00ff */
[----:B------:R-:W-:Y:S01]  /*0b20*/  FFMA.FTZ R24, R10, R10, R24 ;  /* 0x0000000a0a187223 */ /* 0x000fe20000010018 */
[----:B------:R-:W-:Y:S01]  /*0b30*/  FADD.FTZ R10, R9, R10 ;  /* 0x0000000a090a7221 */ /* 0x000fe20000010000 */
[----:B------:R-:W-:Y:S02]  /*0b40*/  SHF.L.U32 R8, R8, 0x10, RZ ;  /* 0x0000001008087819 */ /* 0x000fe400000006ff */
[----:B------:R-:W-:Y:S01]  /*0b50*/  FFMA.FTZ R24, R30, R30, R24 ;  /* 0x0000001e1e187223 */ /* 0x000fe20000010018 */
[----:B------:R-:W-:Y:S01]  /*0b60*/  FADD.FTZ R10, R10, R30 ;  /* 0x0000001e0a0a7221 */ /* 0x000fe20000010000 */
[----:B---3--:R-:W-:-:S02]  /*0b70*/  SHF.L.U32 R29, R16, 0x10, RZ ;  /* 0x00000010101d7819 */ /* 0x008fc400000006ff */
[----:B------:R-:W-:Y:S01]  /*0b80*/  PRMT R9, R16, 0x7632, R9 ;  /* 0x0000763210097816 */ /* 0x000fe20000000009 */
[----:B------:R-:W-:Y:S01]  /*0b90*/  FFMA.FTZ R24, R8, R8, R24 ;  /* 0x0000000808187223 */ /* 0x000fe20000010018 */
[----:B------:R-:W-:Y:S02]  /*0ba0*/  FADD.FTZ R8, R10, R8 ;  /* 0x000000080a087221 */ /* 0x000fe40000010000 */
[----:B------:R-:W-:Y:S01]  /*0bb0*/  SHF.L.U32 R9, R9, 0x10, RZ ;  /* 0x0000001009097819 */ /* 0x000fe200000006ff */
[----:B------:R-:W-:Y:S01]  /*0bc0*/  FFMA.FTZ R24, R29, R29, R24 ;  /* 0x0000001d1d187223 */ /* 0x000fe20000010018 */
[----:B------:R-:W-:Y:S01]  /*0bd0*/  FADD.FTZ R8, R8, R29 ;  /* 0x0000001d08087221 */ /* 0x000fe20000010000 */
[C---:B------:R-:W-:Y:S01]  /*0be0*/  PRMT R10, R17.reuse, 0x7632, R10 ;  /* 0x00007632110a7816 */ /* 0x040fe2000000000a */
[----:B------:R-:W-:Y:S02]  /*0bf0*/  IMAD.U32 R28, R17, 0x10000, RZ ;  /* 0x00010000111c7824 */ /* 0x000fe400078e00ff */
[----:B------:R-:W-:Y:S01]  /*0c00*/  FFMA.FTZ R24, R9, R9, R24 ;  /* 0x0000000909187223 */ /* 0x000fe20000010018 */
[----:B------:R-:W-:Y:S01]  /*0c10*/  FADD.FTZ R9, R8, R9 ;  /* 0x0000000908097221 */ /* 0x000fe20000010000 */
[----:B------:R-:W-:-:S02]  /*0c20*/  SHF.L.U32 R10, R10, 0x10, RZ ;  /* 0x000000100a0a7819 */ /* 0x000fc400000006ff */
[----:B------:R-:W-:Y:S01]  /*0c30*/  FFMA.FTZ R24, R28, R28, R24 ;  /* 0x0000001c1c187223 */ /* 0x000fe20000010018 */
[----:B------:R-:W-:Y:S01]  /*0c40*/  FADD.FTZ R9, R9, R28 ;  /* 0x0000001c09097221 */ /* 0x000fe20000010000 */
[C---:B----4-:R-:W-:Y:S02]  /*0c50*/  SHF.L.U32 R8, R18.reuse, 0x10, RZ ;  /* 0x0000001012087819 */ /* 0x050fe400000006ff */
[----:B------:R-:W-:Y:S01]  /*0c60*/  PRMT R11, R18, 0x7632, R11 ;  /* 0x00007632120b7816 */ /* 0x000fe2000000000b */
[----:B------:R-:W-:Y:S01]  /*0c70*/  FFMA.FTZ R24, R10, R10, R24 ;  /* 0x0000000a0a187223 */ /* 0x000fe20000010018 */
[----:B------:R-:W-:Y:S02]  /*0c80*/  FADD.FTZ R10, R9, R10 ;  /* 0x0000000a090a7221 */ /* 0x000fe40000010000 */
[----:B------:R-:W-:Y:S01]  /*0c90*/  SHF.L.U32 R11, R11, 0x10, RZ ;  /* 0x000000100b0b7819 */ /* 0x000fe200000006ff */
[----:B------:R-:W-:Y:S01]  /*0ca0*/  FFMA.FTZ R24, R8, R8, R24 ;  /* 0x0000000808187223 */ /* 0x000fe20000010018 */
[----:B------:R-:W-:Y:S01]  /*0cb0*/  FADD.FTZ R10, R10, R8 ;  /* 0x000000080a0a7221 */ /* 0x000fe20000010000 */
[C---:B------:R-:W-:Y:S01]  /*0cc0*/  PRMT R27, R19.reuse, 0x7632, R27 ;  /* 0x00007632131b7816 */ /* 0x040fe2000000001b */
[----:B------:R-:W-:-:S02]  /*0cd0*/  IMAD.U32 R9, R19, 0x10000, RZ ;  /* 0x0001000013097824 */ /* 0x000fc400078e00ff */
[----:B------:R-:W-:Y:S01]  /*0ce0*/  FFMA.FTZ R24, R11, R11, R24 ;  /* 0x0000000b0b187223 */ /* 0x000fe20000010018 */
[----:B------:R-:W-:Y:S01]  /*0cf0*/  FADD.FTZ R11, R10, R11 ;  /* 0x0000000b0a0b7221 */ /* 0x000fe20000010000 */
[----:B------:R-:W-:Y:S02]  /*0d00*/  SHF.L.U32 R27, R27, 0x10, RZ ;  /* 0x000000101b1b7819 */ /* 0x000fe400000006ff */
[----:B------:R-:W-:Y:S01]  /*0d10*/  FFMA.FTZ R24, R9, R9, R24 ;  /* 0x0000000909187223 */ /* 0x000fe20000010018 */
[----:B------:R-:W-:Y:S01]  /*0d20*/  FADD.FTZ R11, R11, R9 ;  /* 0x000000090b0b7221 */ /* 0x000fe20000010000 */
[C---:B------:R-:W-:Y:S02]  /*0d30*/  SHF.L.U32 R10, R20.reuse, 0x10, RZ ;  /* 0x00000010140a7819 */ /* 0x040fe400000006ff */
[----:B------:R-:W-:Y:S01]  /*0d40*/  PRMT R26, R20, 0x7632, R26 ;  /* 0x00007632141a7816 */ /* 0x000fe2000000001a */
[----:B------:R-:W-:Y:S01]  /*0d50*/  FFMA.FTZ R24, R27, R27, R24 ;  /* 0x0000001b1b187223 */ /* 0x000fe20000010018 */
[----:B------:R-:W-:-:S02]  /*0d60*/  FADD.FTZ R27, R11, R27 ;  /* 0x0000001b0b1b7221 */ /* 0x000fc40000010000 */
[----:B------:R-:W-:Y:S01]  /*0d70*/  SHF.L.U32 R26, R26, 0x10, RZ ;  /* 0x000000101a1a7819 */ /* 0x000fe200000006ff */
[----:B------:R-:W-:Y:S01]  /*0d80*/  FFMA.FTZ R24, R10, R10, R24 ;  /* 0x0000000a0a187223 */ /* 0x000fe20000010018 */
[----:B------:R-:W-:Y:S01]  /*0d90*/  FADD.FTZ R27, R27, R10 ;  /* 0x0000000a1b1b7221 */ /* 0x000fe20000010000 */
[C---:B------:R-:W-:Y:S01]  /*0da0*/  PRMT R25, R21.reuse, 0x7632, R25 ;  /* 0x0000763215197816 */ /* 0x040fe20000000019 */
[----:B------:R-:W-:Y:S02]  /*0db0*/  IMAD.U32 R11, R21, 0x10000, RZ ;  /* 0x00010000150b7824 */ /* 0x000fe400078e00ff */
[----:B------:R-:W-:Y:S01]  /*0dc0*/  FFMA.FTZ R24, R26, R26, R24 ;  /* 0x0000001a1a187223 */ /* 0x000fe20000010018 */
[----:B------:R-:W-:Y:S01]  /*0dd0*/  FADD.FTZ R27, R27, R26 ;  /* 0x0000001a1b1b7221 */ /* 0x000fe20000010000 */
[----:B------:R-:W-:Y:S02]  /*0de0*/  SHF.L.U32 R26, R25, 0x10, RZ ;  /* 0x00000010191a7819 */ /* 0x000fe400000006ff */
[----:B------:R-:W-:Y:S01]  /*0df0*/  FFMA.FTZ R24, R11, R11, R24 ;  /* 0x0000000b0b187223 */ /* 0x000fe20000010018 */
[----:B------:R-:W-:-:S03]  /*0e00*/  FADD.FTZ R27, R27, R11 ;  /* 0x0000000b1b1b7221 */ /* 0x000fc60000010000 */
[----:B------:R-:W-:Y:S01]  /*0e10*/  FFMA.FTZ R25, R26, R26, R24 ;  /* 0x0000001a1a197223 */ /* 0x000fe20000010018 */
[----:B------:R-:W-:Y:S01]  /*0e20*/  FADD.FTZ R24, R27, R26 ;  /* 0x0000001a1b187221 */ /* 0x000fe20000010000 */
[----:B------:R-:W-:-:S04]  /*0e30*/  CS2R R26, SRZ ;  /* 0x00000000001a7805 */ /* 0x000fc8000001ff00 */
[----:B------:R0:W-:Y:S01]  /*0e40*/  STS.64 [R32], R24 ;  /* 0x0000001820007388 */ /* 0x0001e20000000a00 */
[----:B------:R-:W-:Y:S06]  /*0e50*/  BAR.SYNC.DEFER_BLOCKING 0x0 ;  /* 0x0000000000007b1d */ /* 0x000fec0000010000 */
[----:B------:R-:W-:Y:S05]  /*0e60*/  @P1 BRA `(.L_x_1795) ;  /* 0x0000000000f01947 */ /* 0x000fea0003800000 */
[----:B------:R-:W2:Y:S04]  /*0e70*/  LDL R34, [R1+0x40] ;  /* 0x0000400001227983 */ /* 0x000ea80000100800 */
[----:B------:R-:W3:Y:S04]  /*0e80*/  LDL R33, [R1+0x3c] ;  /* 0x00003c0001217983 */ /* 0x000ee80000100800 */
[----:B0-----:R-:W4:Y:S04]  /*0e90*/  LDL R32, [R1+0x34] ;  /* 0x0000340001207983 */ /* 0x001f280000100800 */
[----:B--2---:R0:W1:Y:S04]  /*0ea0*/  LDS.64 R24, [R34] ;  /* 0x0000000022187984 */ /* 0x0040680000000a00 */
[----:B---3--:R2:W3:Y:S04]  /*0eb0*/  LDS.64 R26, [R33] ;  /* 0x00000000211a7984 */ /* 0x0084e80000000a00 */
[----:B0-----:R-:W4:Y:S04]  /*0ec0*/  LDL R34, [R1+0x28] ;  /* 0x0000280001227983 */ /* 0x001f280000100800 */
[----:B--2---:R-:W2:Y:S01]  /*0ed0*/  LDL R33, [R1+0x24] ;  /* 0x0000240001217983 */ /* 0x004ea20000100800 */
[----:B-1----:R-:W-:Y:S01]  /*0ee0*/  FADD.FTZ R24, RZ, R24 ;  /* 0x00000018ff187221 */ /* 0x002fe20000010000 */
[----:B------:R-:W-:-:S03]  /*0ef0*/  FADD.FTZ R25, RZ, R25 ;  /* 0x00000019ff197221 */ /* 0x000fc60000010000 */
[----:B---3--:R-:W-:Y:S02]  /*0f00*/  FADD.FTZ R26, R24, R26 ;  /* 0x0000001a181a7221 */ /* 0x008fe40000010000 */
[----:B------:R-:W3:Y:S01]  /*0f10*/  LDL R24, [R1+0x38] ;  /* 0x0000380001187983 */ /* 0x000ee20000100800 */
[----:B------:R-:W-:-:S03]  /*0f20*/  FADD.FTZ R27, R25, R27 ;  /* 0x0000001b191b7221 */ /* 0x000fc60000010000 */
[----:B---3--:R-:W0:Y:S02]  /*0f30*/  LDS.64 R24, [R24] ;  /* 0x0000000018187984 */ /* 0x008e240000000a00 */
[----:B0-----:R-:W-:Y:S01]  /*0f40*/  FADD.FTZ R26, R26, R24 ;  /* 0x000000181a1a7221 */ /* 0x001fe20000010000 */
[----:B------:R-:W-:Y:S02]  /*0f50*/  FADD.FTZ R27, R27, R25 ;  /* 0x000000191b1b7221 */ /* 0x000fe40000010000 */
[----:B----4-:R0:W1:Y:S04]  /*0f60*/  LDS.64 R24, [R32] ;  /* 0x0000000020187984 */ /* 0x0100680000000a00 */
[----:B0-----:R-:W3:Y:S01]  /*0f70*/  LDL R32, [R1+0x20] ;  /* 0x0000200001207983 */ /* 0x001ee20000100800 */
[----:B-1----:R-:W-:-:S03]  /*0f80*/  FADD.FTZ R26, R26, R24 ;  /* 0x000000181a1a7221 */ /* 0x002fc60000010000 */
[----:B------:R-:W4:Y:S01]  /*0f90*/  LDL R24, [R1+0x30] ;  /* 0x0000300001187983 */ /* 0x000f220000100800 */
[----:B------:R-:W-:-:S03]  /*0fa0*/  FADD.FTZ R27, R27, R25 ;  /* 0x000000191b1b7221 */ /* 0x000fc60000010000 */
[----:B----4-:R-:W0:Y:S02]  /*0fb0*/  LDS.64 R24, [R24] ;  /* 0x0000000018187984 */ /* 0x010e240000000a00 */
[----:B0-----:R-:W-:Y:S02]  /*0fc0*/  FADD.FTZ R26, R26, R24 ;  /* 0x000000181a1a7221 */ /* 0x001fe40000010000 */
[----:B------:R-:W4:Y:S01]  /*0fd0*/  LDL R24, [R1+0x2c] ;  /* 0x00002c0001187983 */ /* 0x000f220000100800 */
[----:B------:R-:W-:-:S03]  /*0fe0*/  FADD.FTZ R27, R27, R25 ;  /* 0x000000191b1b7221 */ /* 0x000fc60000010000 */
[----:B----4-:R-:W0:Y:S02]  /*0ff0*/  LDS.64 R24, [R24] ;  /* 0x0000000018187984 */ /* 0x010e240000000a00 */
[----:B0-----:R-:W-:Y:S01]  /*1000*/  FADD.FTZ R26, R26, R24 ;  /* 0x000000181a1a7221 */ /* 0x001fe20000010000 */
[----:B------:R-:W-:Y:S02]  /*1010*/  FADD.FTZ R27, R27, R25 ;  /* 0x000000191b1b7221 */ /* 0x000fe40000010000 */
[----:B------:R0:W1:Y:S04]  /*1020*/  LDS.64 R24, [R34] ;  /* 0x0000000022187984 */ /* 0x0000680000000a00 */
[----:B0-----:R-:W4:Y:S01]  /*1030*/  LDL R34, [R1+0x10] ;  /* 0x0000100001227983 */ /* 0x001f220000100800 */
[----:B-1----:R-:W-:Y:S01]  /*1040*/  FADD.FTZ R26, R26, R24 ;  /* 0x000000181a1a7221 */ /* 0x002fe20000010000 */
[----:B------:R-:W-:-:S02]  /*1050*/  FADD.FTZ R27, R27, R25 ;  /* 0x000000191b1b7221 */ /* 0x000fc40000010000 */
[----:B--2---:R0:W1:Y:S04]  /*1060*/  LDS.64 R24, [R33] ;  /* 0x0000000021187984 */ /* 0x0040680000000a00 */
[----:B0-----:R-:W2:Y:S01]  /*1070*/  LDL R33, [R1+0xc] ;  /* 0x00000c0001217983 */ /* 0x001ea20000100800 */
[----:B-1----:R-:W-:Y:S01]  /*1080*/  FADD.FTZ R26, R26, R24 ;  /* 0x000000181a1a7221 */ /* 0x002fe20000010000 */
[----:B------:R-:W-:Y:S02]  /*1090*/  FADD.FTZ R27, R27, R25 ;  /* 0x000000191b1b7221 */ /* 0x000fe40000010000 */
[----:B---3--:R0:W1:Y:S04]  /*10a0*/  LDS.64 R24, [R32] ;  /* 0x0000000020187984 */ /* 0x0080680000000a00 */
        /* <DEDUP_REMOVED lines=15> */
[----:B------:R-:W0:Y:S02]  /*11a0*/  LDS.64 R24, [R34] ;  /* 0x0000000022187984 */ /* 0x000e240000000a00 */
[----:B0-----:R-:W-:Y:S01]  /*11b0*/  FADD.FTZ R26, R26, R24 ;  /* 0x000000181a1a7221 */ /* 0x001fe20000010000 */
[----:B------:R-:W-:Y:S02]  /*11c0*/  FADD.FTZ R27, R27, R25 ;  /* 0x000000191b1b7221 */ /* 0x000fe40000010000 */
[----:B--2---:R-:W0:Y:S02]  /*11d0*/  LDS.64 R24, [R33] ;  /* 0x0000000021187984 */ /* 0x004e240000000a00 */
[----:B0-----:R-:W-:Y:S01]  /*11e0*/  FADD.FTZ R26, R26, R24 ;  /* 0x000000181a1a7221 */ /* 0x001fe20000010000 */
[----:B------:R-:W-:-:S02]  /*11f0*/  FADD.FTZ R27, R27, R25 ;  /* 0x000000191b1b7221 */ /* 0x000fc40000010000 */
[----:B---3--:R-:W0:Y:S02]  /*1200*/  LDS.64 R24, [R32] ;  /* 0x0000000020187984 */ /* 0x008e240000000a00 */
[----:B0-----:R-:W-:Y:S01]  /*1210*/  FADD.FTZ R26, R26, R24 ;  /* 0x000000181a1a7221 */ /* 0x001fe20000010000 */
[----:B------:R-:W-:-:S07]  /*1220*/  FADD.FTZ R27, R27, R25 ;  /* 0x000000191b1b7221 */ /* 0x000fce0000010000 */
.L_x_1795:
[----:B------:R-:W-:Y:S05]  /*1230*/  BSYNC B0 ;  /* 0x0000000000007941 */ /* 0x000fea0003800000 */
.L_x_1794:
[----:B------:R1:W-:Y:S01]  /*1240*/  STL [R1+0x58], R0 ;  /* 0x0000580001007387 */ /* 0x0003e20000100800 */
[----:B0-----:R-:W0:Y:S01]  /*1250*/  @!P0 LDC R25, c[0x0][0x10] ;  /* 0x00000400ff198b82 */ /* 0x001e220000000800 */
[----:B------:R-:W-:Y:S02]  /*1260*/  SHF.R.U32.HI R24, RZ, 0x1, R31 ;  /* 0x00000001ff187819 */ /* 0x000fe4000001161f */
[----:B------:R2:W-:Y:S02]  /*1270*/  STL.64 [R1+0x50], R2 ;  /* 0x0000500201007387 */ /* 0x0005e40000100a00 */
[----:B------:R-:W-:Y:S02]  /*1280*/  @!P0 SHF.L.U32 R24, R24, 0x5, RZ ;  /* 0x0000000518188819 */ /* 0x000fe400000006ff */
[----:B------:R-:W3:Y:S01]  /*1290*/  SHFL.BFLY PT, R32, R26, 0x1, 0x1f ;  /* 0x0c201f001a207f89 */ /* 0x000ee200000e0000 */
[----:B-1----:R-:W1:Y:S01]  /*12a0*/  S2R R0, SR_CTAID.X ;  /* 0x0000000000007919 */ /* 0x002e620000002500 */
[----:B--2---:R-:W2:Y:S02]  /*12b0*/  @!P0 LDC.64 R2, c[0x0][0x248] ;  /* 0x00009200ff028b82 */ /* 0x004ea40000000a00 */
[----:B------:R-:W4:Y:S01]  /*12c0*/  SHFL.BFLY PT, R31, R27, 0x1, 0x1f ;  /* 0x0c201f001b1f7f89 */ /* 0x000f2200000e0000 */
[----:B0-----:R-:W-:Y:S01]  /*12d0*/  @!P0 IMAD R25, R25, UR4, R37 ;  /* 0x0000000419198c24 */ /* 0x001fe2000f8e0225 */
[----:B-1----:R-:W-:-:S02]  /*12e0*/  @!P0 LOP3.LUT R24, R24, 0xffffffe0, R0, 0xe2, !PT ;  /* 0xffffffe018188812 */ /* 0x002fc400078ee200 */
[----:B------:R0:W5:Y:S02]  /*12f0*/  LDL.LU R0, [R1+0x58] ;  /* 0x0000580001007983 */ /* 0x0001640000300800 */
[----:B------:R-:W-:-:S05]  /*1300*/  @!P0 LEA R24, R25, R24, 0x9 ;  /* 0x0000001819188211 */ /* 0x000fca00078e48ff */
[----:B------:R-:W-:-:S04]  /*1310*/  @!P0 IMAD.SHL.U32 R24, R24, 0x2, RZ ;  /* 0x0000000218188824 */ /* 0x000fc800078e00ff */
[----:B--2---:R-:W-:Y:S02]  /*1320*/  @!P0 IMAD.WIDE.U32 R24, R24, 0x4, R2 ;  /* 0x0000000418188825 */ /* 0x004fe400078e0002 */
[----:B------:R0:W5:Y:S02]  /*1330*/  LDL.LU.64 R2, [R1+0x50] ;  /* 0x0000500001027983 */ /* 0x0001640000300a00 */
[----:B---3--:R-:W-:Y:S01]  /*1340*/  FADD.FTZ R26, R32, R26 ;  /* 0x0000001a201a7221 */ /* 0x008fe20000010000 */
[----:B------:R-:W-:Y:S01]  /*1350*/  PRMT R32, R22, 0x7632, R32 ;  /* 0x0000763216207816 */ /* 0x000fe20000000020 */
[----:B----4-:R-:W-:Y:S01]  /*1360*/  FADD.FTZ R27, R31, R27 ;  /* 0x0000001b1f1b7221 */ /* 0x010fe20000010000 */
[----:B------:R-:W1:Y:S01]  /*1370*/  S2R R22, SR_TID.X ;  /* 0x0000000000167919 */ /* 0x000e620000002100 */
[----:B------:R-:W-:Y:S02]  /*1380*/  PRMT R34, R16, 0x7632, R34 ;  /* 0x0000763210227816 */ /* 0x000fe40000000022 */
[----:B------:R-:W-:Y:S01]  /*1390*/  PRMT R33, R17, 0x7632, R33 ;  /* 0x0000763211217816 */ /* 0x000fe20000000021 */
[----:B------:R2:W-:Y:S01]  /*13a0*/  @!P0 STG.E.64 desc[UR6][R24.64], R26 ;  /* 0x0000001a18008986 */ /* 0x0005e2000c101b06 */
[----:B------:R-:W-:-:S02]  /*13b0*/  PRMT R31, R23, 0x7632, R31 ;  /* 0x00007632171f7816 */ /* 0x000fc4000000001f */
[----:B-----5:R-:W-:Y:S02]  /*13c0*/  PRMT R16, R12, 0x7632, R16 ;  /* 0x000076320c107816 */ /* 0x020fe40000000010 */
[----:B------:R-:W-:Y:S02]  /*13d0*/  PRMT R17, R13, 0x7632, R17 ;  /* 0x000076320d117816 */ /* 0x000fe40000000011 */
[----:B--2---:R-:W-:Y:S02]  /*13e0*/  PRMT R27, R18, 0x7632, R27 ;  /* 0x00007632121b7816 */ /* 0x004fe4000000001b */
[----:B------:R-:W-:Y:S02]  /*13f0*/  PRMT R26, R19, 0x7632, R26 ;  /* 0x00007632131a7816 */ /* 0x000fe4000000001a */
[----:B------:R-:W-:Y:S02]  /*1400*/  PRMT R25, R20, 0x7632, R25 ;  /* 0x0000763214197816 */ /* 0x000fe40000000019 */
[----:B------:R-:W-:-:S02]  /*1410*/  PRMT R24, R21, 0x7632, R24 ;  /* 0x0000763215187816 */ /* 0x000fc40000000018 */
[----:B------:R-:W-:Y:S02]  /*1420*/  PRMT R18, R14, 0x7632, R18 ;  /* 0x000076320e127816 */ /* 0x000fe40000000012 */
[----:B------:R-:W-:Y:S01]  /*1430*/  PRMT R19, R15, 0x7632, R19 ;  /* 0x000076320f137816 */ /* 0x000fe20000000013 */
[----:B------:R-:W-:Y:S01]  /*1440*/  BAR.SYNC.DEFER_BLOCKING 0x0 ;  /* 0x0000000000007b1d */ /* 0x000fe20000010000 */
[C---:B-1----:R-:W-:Y:S02]  /*1450*/  ISETP.NE.AND P1, PT, R22.reuse, RZ, PT ;  /* 0x000000ff1600720c */ /* 0x042fe40003f25270 */
[----:B------:R-:W-:-:S11]  /*1460*/  ISETP.GT.U32.AND P0, PT, R22, 0xff, PT ;  /* 0x000000ff1600780c */ /* 0x000fd60003f04070 */
[----:B0-----:R-:W-:Y:S05]  /*1470*/  @P1 BRA `(.L_x_1796) ;  /* 0x0000000000401947 */ /* 0x001fea0003800000 */
[----:B------:R-:W0:Y:S01]  /*1480*/  S2R R22, SR_CTAID.X ;  /* 0x0000000000167919 */ /* 0x000e220000002500 */
[----:B------:R-:W1:Y:S02]  /*1490*/  LDC.64 R20, c[0x0][0x250] ;  /* 0x00009400ff147b82 */ /* 0x000e640000000a00 */
[----:B-1----:R-:W-:Y:S01]  /*14a0*/  IMAD.WIDE.U32 R20, R37, 0x4, R20 ;  /* 0x0000000425147825 */ /* 0x002fe200078e0014 */
[----:B0-----:R-:W-:Y:S02]  /*14b0*/  ISETP.NE.AND P1, PT, R22, RZ, PT ;  /* 0x000000ff1600720c */ /* 0x001fe40003f25270 */
[----:B------:R-:W-:-:S04]  /*14c0*/  MOV R22, 0x7fffffe1 ;  /* 0x7fffffe100167802 */ /* 0x000fc80000000f00 */
[----:B------:R-:W-:Y:S01]  /*14d0*/  SEL R22, R22, 0x1, !P1 ;  /* 0x0000000116167807 */ /* 0x000fe20004800000 */
[----:B------:R-:W-:Y:S06]  /*14e0*/  MEMBAR.ALL.GPU ;  /* 0x0000000000007992 */ /* 0x000fec000000a000 */
[----:B------:R-:W-:-:S00]  /*14f0*/  ERRBAR ;  /* 0x00000000000079ab */ /* 0x000fc00000000000 */
[----:B------:R-:W-:Y:S06]  /*1500*/  CGAERRBAR ;  /* 0x00000000000075ab */ /* 0x000fec0000000000 */
[----:B------:R0:W5:Y:S02]  /*1510*/  ATOM.E.ADD.STRONG.GPU PT, R22, desc[UR6][R20.64], R22 ;  /* 0x000000161416798a */ /* 0x00016400081ee1c6 */
.L_x_1797:
[----:B------:R-:W2:Y:S04]  /*1520*/  LD.E.STRONG.GPU R23, desc[UR6][R20.64] ;  /* 0x0000000614177980 */ /* 0x000ea8000c10f900 */
[----:B--2---:R-:W-:Y:S01]  /*1530*/  CCTL.IVALL ;  /* 0x00000000ff00798f */ /* 0x004fe20002000000 */
[----:B------:R-:W-:Y:S05]  /*1540*/  YIELD ;  /* 0x0000000000007946 */ /* 0x000fea0003800000 */
[----:B-----5:R-:W-:-:S04]  /*1550*/  LOP3.LUT R23, R23, R22, RZ, 0x3c, !PT ;  /* 0x0000001617177212 */ /* 0x020fc800078e3cff */
[----:B------:R-:W-:-:S13]  /*1560*/  ISETP.GT.AND P1, PT, R23, -0x1, PT ;  /* 0xffffffff1700780c */ /* 0x000fda0003f24270 */
[----:B------:R-:W-:Y:S05]  /*1570*/  @P1 BRA `(.L_x_1797) ;  /* 0xfffffffc00e81947 */ /* 0x000fea000383ffff */
.L_x_1796:
[----:B------:R-:W-:Y:S05]  /*1580*/  WARPSYNC.ALL ;  /* 0x0000000000007948 */ /* 0x000fea0003800000 */
[----:B------:R-:W1:Y:S01]  /*1590*/  S2R R23, SR_TID.X ;  /* 0x0000000000177919 */ /* 0x000e620000002100 */
[----:B0-----:R-:W0:Y:S01]  /*15a0*/  @!P0 LDC R21, c[0x0][0x10] ;  /* 0x00000400ff158b82 */ /* 0x001e220000000800 */
[----:B------:R-:W-:Y:S01]  /*15b0*/  ULDC.64 UR8, c[0x0][0x240] ;  /* 0x0000900000087ab9 */ /* 0x000fe20000000a00 */
[----:B------:R-:W0:Y:S01]  /*15c0*/  S2R R37, SR_CTAID.Y ;  /* 0x0000000000257919 */ /* 0x000e220000002600 */
[----:B------:R2:W-:Y:S05]  /*15d0*/  STL.64 [R1+0x50], R2 ;  /* 0x0000500201007387 */ /* 0x0005ea0000100a00 */
[----:B--2---:R-:W2:Y:S01]  /*15e0*/  @!P0 LDC.64 R2, c[0x0][0x248] ;  /* 0x00009200ff028b82 */ /* 0x004ea20000000a00 */
[----:B-1----:R-:W-:Y:S01]  /*15f0*/  @!P0 SHF.L.U32 R20, R23, 0x1, RZ ;  /* 0x0000000117148819 */ /* 0x002fe200000006ff */
[----:B0-----:R-:W-:-:S03]  /*1600*/  @!P0 IMAD R21, R21, UR4, R37 ;  /* 0x0000000415158c24 */ /* 0x001fc6000f8e0225 */
[----:B------:R-:W-:-:S04]  /*1610*/  @!P0 LOP3.LUT R20, R20, 0x7fffffe0, RZ, 0xc0, !PT ;  /* 0x7fffffe014148812 */ /* 0x000fc800078ec0ff */
[----:B------:R-:W-:Y:S02]  /*1620*/  @!P0 LEA R20, R21, R20, 0x9 ;  /* 0x0000001415148211 */ /* 0x000fe400078e48ff */
[----:B------:R-:W-:-:S05]  /*1630*/  @!P0 LOP3.LUT R21, R23, 0xf, RZ, 0xc0, !PT ;  /* 0x0000000f17158812 */ /* 0x000fca00078ec0ff */
[----:B------:R-:W-:-:S05]  /*1640*/  @!P0 IMAD.IADD R20, R20, 0x1, R21 ;  /* 0x0000000114148824 */ /* 0x000fca00078e0215 */
[----:B------:R-:W-:-:S04]  /*1650*/  @!P0 SHF.L.U32 R22, R20, 0x1, RZ ;  /* 0x0000000114168819 */ /* 0x000fc800000006ff */
[C---:B------:R-:W-:Y:S01]  /*1660*/  @!P0 IADD3 R20, R22.reuse, 0x20, RZ ;  /* 0x0000002016148810 */ /* 0x040fe20007ffe0ff */
[--C-:B--2---:R-:W-:Y:S01]  /*1670*/  @!P0 IMAD.WIDE.U32 R22, R22, 0x4, R2.reuse ;  /* 0x0000000416168825 */ /* 0x104fe200078e0002 */
[----:B------:R-:W-:Y:S03]  /*1680*/  BAR.SYNC.DEFER_BLOCKING 0x0 ;  /* 0x0000000000007b1d */ /* 0x000fe60000010000 */
[----:B------:R-:W-:-:S03]  /*1690*/  @!P0 IMAD.WIDE.U32 R20, R20, 0x4, R2 ;  /* 0x0000000414148825 */ /* 0x000fc600078e0002 */
[----:B------:R0:W5:Y:S04]  /*16a0*/  LDL.LU.64 R2, [R1+0x50] ;  /* 0x0000500001027983 */ /* 0x0001680000300a00 */
[----:B------:R-:W2:Y:S04]  /*16b0*/  @!P0 LDG.E.64 R22, desc[UR6][R22.64] ;  /* 0x0000000616168981 */ /* 0x000ea8000c1e1b00 */
[----:B------:R-:W3:Y:S01]  /*16c0*/  @!P0 LDG.E.64 R20, desc[UR6][R20.64] ;  /* 0x0000000614148981 */ /* 0x000ee2000c1e1b00 */
[----:B------:R-:W-:Y:S01]  /*16d0*/  HFMA2.MMA R37, -RZ, RZ, 0, 0 ;  /* 0x00000000ff257435 */ /* 0x000fe200000001ff */
[----:B------:R-:W-:Y:S01]  /*16e0*/  ISETP.EQ.U32.AND P1, PT, RZ, UR8, PT ;  /* 0x00000008ff007c0c */ /* 0x000fe2000bf22070 */
[----:B------:R-:W-:Y:S01]  /*16f0*/  BSSY B0, `(.L_x_1798) ;  /* 0x0000032000007945 */ /* 0x000fe20003800000 */
[----:B--2---:R-:W-:Y:S01]  /*1700*/  @!P0 FADD.FTZ R22, RZ, R22 ;  /* 0x00000016ff168221 */ /* 0x004fe20000010000 */
[----:B------:R-:W-:-:S03]  /*1710*/  @!P0 FADD.FTZ R23, RZ, R23 ;  /* 0x00000017ff178221 */ /* 0x000fc60000010000 */
[----:B---3--:R-:W-:Y:S01]  /*1720*/  @!P0 FADD.FTZ R37, R20, R22 ;  /* 0x0000001614258221 */ /* 0x008fe20000010000 */
[----:B------:R-:W-:Y:S02]  /*1730*/  IMAD.MOV.U32 R20, RZ, RZ, RZ ;  /* 0x000000ffff147224 */ /* 0x000fe400078e00ff */
[----:B------:R-:W-:Y:S02]  /*1740*/  @!P0 FADD.FTZ R20, R21, R23 ;  /* 0x0000001715148221 */ /* 0x000fe40000010000 */
[----:B------:R-:W1:Y:S01]  /*1750*/  S2R R23, SR_TID.X ;  /* 0x0000000000177919 */ /* 0x000e620000002100 */
[----:B------:R-:W2:Y:S04]  /*1760*/  SHFL.BFLY PT, R22, R37, 0x8, 0x1f ;  /* 0x0d001f0025167f89 */ /* 0x000ea800000e0000 */
[----:B------:R-:W3:Y:S01]  /*1770*/  SHFL.BFLY PT, R21, R20, 0x8, 0x1f ;  /* 0x0d001f0014157f89 */ /* 0x000ee200000e0000 */
[----:B--2---:R-:W-:Y:S01]  /*1780*/  FADD.FTZ R37, R22, R37 ;  /* 0x0000002516257221 */ /* 0x004fe20000010000 */
[----:B---3--:R-:W-:-:S04]  /*1790*/  FADD.FTZ R21, R21, R20 ;  /* 0x0000001415157221 */ /* 0x008fc80000010000 */
[----:B------:R-:W2:Y:S01]  /*17a0*/  SHFL.BFLY PT, R22, R37, 0x4, 0x1f ;  /* 0x0c801f0025167f89 */ /* 0x000ea200000e0000 */
[----:B-1----:R-:W-:-:S03]  /*17b0*/  LOP3.LUT P0, RZ, R23, 0xffffff0f, RZ, 0xc0, !PT ;  /* 0xffffff0f17ff7812 */ /* 0x002fc6000780c0ff */
[----:B------:R-:W1:Y:S01]  /*17c0*/  SHFL.BFLY PT, R20, R21, 0x4, 0x1f ;  /* 0x0c801f0015147f89 */ /* 0x000e6200000e0000 */
[----:B--2---:R-:W-:Y:S01]  /*17d0*/  FADD.FTZ R37, R37, R22 ;  /* 0x0000001625257221 */ /* 0x004fe20000010000 */
[----:B-1----:R-:W-:-:S04]  /*17e0*/  FADD.FTZ R20, R21, R20 ;  /* 0x0000001415147221 */ /* 0x002fc80000010000 */
[----:B------:R-:W1:Y:S04]  /*17f0*/  SHFL.BFLY PT, R22, R37, 0x2, 0x1f ;  /* 0x0c401f0025167f89 */ /* 0x000e6800000e0000 */
[----:B------:R-:W2:Y:S01]  /*1800*/  SHFL.BFLY PT, R21, R20, 0x2, 0x1f ;  /* 0x0c401f0014157f89 */ /* 0x000ea200000e0000 */
[----:B-1----:R-:W-:Y:S01]  /*1810*/  FADD.FTZ R37, R37, R22 ;  /* 0x0000001625257221 */ /* 0x002fe20000010000 */
[----:B--2---:R-:W-:-:S04]  /*1820*/  FADD.FTZ R21, R20, R21 ;  /* 0x0000001514157221 */ /* 0x004fc80000010000 */
[----:B------:R-:W1:Y:S04]  /*1830*/  SHFL.BFLY PT, R20, R37, 0x1, 0x1f ;  /* 0x0c201f0025147f89 */ /* 0x000e6800000e0000 */
[----:B------:R-:W2:Y:S01]  /*1840*/  SHFL.BFLY PT, R22, R21, 0x1, 0x1f ;  /* 0x0c201f0015167f89 */ /* 0x000ea200000e0000 */
[----:B-1----:R-:W-:Y:S02]  /*1850*/  FADD.FTZ R20, R37, R20 ;  /* 0x0000001425147221 */ /* 0x002fe40000010000 */
[----:B------:R-:W1:Y:S02]  /*1860*/  S2R R37, SR_TID.X ;  /* 0x0000000000257919 */ /* 0x000e640000002100 */
[----:B------:R-:W-:Y:S01]  /*1870*/  @!P0 FMUL.FTZ R20, R20, 6.5104170062113553286e-05 ;  /* 0x3888888914148820 */ /* 0x000fe20000410000 */
[----:B--2---:R-:W-:-:S03]  /*1880*/  FADD.FTZ R22, R21, R22 ;  /* 0x0000001615167221 */ /* 0x004fc60000010000 */
[----:B------:R-:W-:-:S04]  /*1890*/  @!P0 FMUL.FTZ R21, R20, R20 ;  /* 0x0000001414158220 */ /* 0x000fc80000410000 */
[----:B------:R-:W-:-:S05]  /*18a0*/  @!P0 FFMA.FTZ R21, R22, 6.5104170062113553286e-05, -R21 ;  /* 0x3888888916158823 */ /* 0x000fca0000010815 */
[----:B------:R-:W-:Y:S02]  /*18b0*/  @!P0 FMNMX.FTZ R21, RZ, R21, !PT ;  /* 0x00000015ff158209 */ /* 0x000fe40007810000 */
[----:B-1----:R-:W-:Y:S02]  /*18c0*/  SHF.R.U32.HI R22, RZ, 0x1, R37 ;  /* 0x00000001ff167819 */ /* 0x002fe40000011625 */
[----:B------:R-:W1:Y:S02]  /*18d0*/  S2R R37, SR_CTAID.X ;  /* 0x0000000000257919 */ /* 0x000e640000002500 */
[----:B------:R-:W-:-:S05]  /*18e0*/  @!P0 LOP3.LUT R22, R22, 0x7ffffff8, RZ, 0xc0, !PT ;  /* 0x7ffffff816168812 */ /* 0x000fca00078ec0ff */
[----:B------:R0:W-:Y:S01]  /*18f0*/  @!P0 STS.64 [R22+UR5], R20 ;  /* 0x0000001416008988 */ /* 0x0001e20008000a05 */
[----:B------:R-:W-:Y:S01]  /*1900*/  BAR.SYNC.DEFER_BLOCKING 0x0 ;  /* 0x0000000000007b1d */ /* 0x000fe20000010000 */
[----:B-1----:R-:W-:-:S04]  /*1910*/  LOP3.LUT P0, RZ, R37, 0x1f, RZ, 0xc0, !PT ;  /* 0x0000001f25ff7812 */ /* 0x002fc8000780c0ff */
[----:B------:R-:W-:-:S04]  /*1920*/  ISETP.GT.U32.OR P0, PT, R23, 0xf, P0 ;  /* 0x0000000f1700780c */ /* 0x000fc80000704470 */
[----:B------:R-:W-:-:S13]  /*1930*/  ISETP.EQ.OR.EX P0, PT, RZ, UR9, P0, P1 ;  /* 0x00000009ff007c0c */ /* 0x000fda0008702710 */
[----:B0-----:R-:W-:Y:S05]  /*1940*/  @P0 BRA `(.L_x_1799) ;  /* 0x0000000000300947 */ /* 0x001fea0003800000 */
[----:B------:R-:W0:Y:S02]  /*1950*/  S2R R37, SR_CTAID.Y ;  /* 0x0000000000257919 */ /* 0x000e240000002600 */
[----:B0-----:R-:W-:-:S04]  /*1960*/  SHF.L.U32 R37, R37, 0x4, RZ ;  /* 0x0000000425257819 */ /* 0x001fc800000006ff */
[----:B------:R-:W-:-:S04]  /*1970*/  LOP3.LUT R37, R37, 0x10, RZ, 0xc0, !PT ;  /* 0x0000001025257812 */ /* 0x000fc800078ec0ff */
[----:B------:R-:W-:-:S04]  /*1980*/  IADD3 R21, R37, R23, RZ ;  /* 0x0000001725157210 */ /* 0x000fc80007ffe0ff */
[----:B------:R-:W-:Y:S02]  /*1990*/  SHF.R.S32.HI R22, RZ, 0x1f, R21 ;  /* 0x0000001fff167819 */ /* 0x000fe40000011415 */
[----:B-----5:R-:W-:-:S04]  /*19a0*/  LEA R21, P0, R2, R21, 0x5 ;  /* 0x0000001502157211 */ /* 0x020fc800078028ff */
[----:B------:R-:W-:Y:S02]  /*19b0*/  LEA.HI.X R22, R2, R22, R3, 0x5, P0 ;  /* 0x0000001602167211 */ /* 0x000fe400000f2c03 */
[----:B------:R-:W-:-:S04]  /*19c0*/  LEA R20, P0, R21, UR8, 0x3 ;  /* 0x0000000815147c11 */ /* 0x000fc8000f8018ff */
[----:B------:R-:W-:Y:S02]  /*19d0*/  LEA.HI.X R21, R21, UR9, R22, 0x3, P0 ;  /* 0x0000000915157c11 */ /* 0x000fe400080f1c16 */
[----:B------:R-:W-:-:S06]  /*19e0*/  LEA R22, R23, UR5, 0x3 ;  /* 0x0000000517167c11 */ /* 0x000fcc000f8e18ff */
[----:B------:R-:W0:Y:S04]  /*19f0*/  LDS.64 R22, [R22] ;  /* 0x0000000016167984 */ /* 0x000e280000000a00 */
[----:B0-----:R0:W-:Y:S02]  /*1a00*/  STG.E.64 desc[UR6][R20.64], R22 ;  /* 0x0000001614007986 */ /* 0x0011e4000c101b06 */
.L_x_1799:
[----:B------:R-:W-:Y:S05]  /*1a10*/  BSYNC B0 ;  /* 0x0000000000007941 */ /* 0x000fea0003800000 */
.L_x_1798:
[----:B0-----:R-:W2:Y:S01]  /*1a20*/  LDL R20, [R1+0x44] ;  /* 0x0000440001147983 */ /* 0x001ea20000100800 */
[----:B------:R-:W-:Y:S01]  /*1a30*/  ULDC UR8, c[0x0][0x230] ;  /* 0x00008c0000087ab9 */ /* 0x000fe20000000800 */
[----:B------:R-:W-:Y:S01]  /*1a40*/  SHF.L.U32 R32, R32, 0x10, RZ ;  /* 0x0000001020207819 */ /* 0x000fe200000006ff */
[----:B------:R-:W-:Y:S01]  /*1a50*/  IMAD.U32 R22, R12, 0x10000, RZ ;  /* 0x000100000c167824 */ /* 0x000fe200078e00ff */
[----:B------:R-:W-:Y:S01]  /*1a60*/  SHF.L.U32 R14, R14, 0x10, RZ ;  /* 0x000000100e0e7819 */ /* 0x000fe200000006ff */
[----:B------:R-:W3:Y:S01]  /*1a70*/  LDL.LU R37, [R1+0x4] ;  /* 0x0000040001257983 */ /* 0x000ee20000300800 */
[----:B------:R-:W-:Y:S02]  /*1a80*/  SHF.L.U32 R16, R16, 0x10, RZ ;  /* 0x0000001010107819 */ /* 0x000fe400000006ff */
[----:B------:R-:W-:Y:S01]  /*1a90*/  SHF.L.U32 R18, R18, 0x10, RZ ;  /* 0x0000001012127819 */ /* 0x000fe200000006ff */
[----:B--2---:R-:W0:Y:S02]  /*1aa0*/  LDS.64 R20, [R20] ;  /* 0x0000000014147984 */ /* 0x004e240000000a00 */
[----:B0-----:R-:W-:Y:S01]  /*1ab0*/  FADD.FTZ R21, R21, UR8 ;  /* 0x0000000815157e21 */ /* 0x001fe20008010000 */
[----:B------:R-:W-:Y:S01]  /*1ac0*/  FADD.FTZ R0, R0, -R20 ;  /* 0x8000001400007221 */ /* 0x000fe20000010000 */
[----:B------:R-:W-:Y:S01]  /*1ad0*/  FADD.FTZ R32, -R20, R32 ;  /* 0x0000002014207221 */ /* 0x000fe20000010100 */
[----:B------:R-:W-:-:S03]  /*1ae0*/  ULDC.64 UR8, c[0x0][0x210] ;  /* 0x0000840000087ab9 */ /* 0x000fc60000000a00 */
[----:B------:R-:W0:Y:S02]  /*1af0*/  MUFU.RSQ R21, R21 ;  /* 0x0000001500157308 */ /* 0x000e240000001400 */
[----:B0-----:R-:W-:Y:S01]  /*1b00*/  FMUL.FTZ R0, R0, R21 ;  /* 0x0000001500007220 */ /* 0x001fe20000410000 */
[----:B------:R-:W-:-:S03]  /*1b10*/  FMUL.FTZ R32, R21, R32 ;  /* 0x0000002015207220 */ /* 0x000fc60000410000 */
[----:B------:R-:W-:Y:S01]  /*1b20*/  FFMA.FTZ R0, R0, R22, R14 ;  /* 0x0000001600007223 */ /* 0x000fe2000001000e */
[----:B------:R-:W-:-:S05]  /*1b30*/  FFMA.FTZ R32, R32, R16, R18 ;  /* 0x0000001020207223 */ /* 0x000fca0000010012 */
[----:B------:R-:W-:Y:S02]  /*1b40*/  F2FP.BF16.F32.PACK_AB R0, R32, R0 ;  /* 0x000000002000723e */ /* 0x000fe400000010ff */
[----:B------:R-:W2:Y:S01]  /*1b50*/  LDL.LU R32, [R1] ;  /* 0x0000000001207983 */ /* 0x000ea20000300800 */
[C---:B------:R-:W-:Y:S02]  /*1b60*/  LEA R12, P0, R4.reuse, UR8, 0x1 ;  /* 0x00000008040c7c11 */ /* 0x040fe4000f8008ff */
[----:B------:R-:W-:Y:S02]  /*1b70*/  SHF.L.U32 R23, R13, 0x10, RZ ;  /* 0x000000100d177819 */ /* 0x000fe400000006ff */
[----:B------:R-:W-:Y:S01]  /*1b80*/  LEA.HI.X R13, R4, UR9, R35, 0x1, P0 ;  /* 0x00000009040d7c11 */ /* 0x000fe200080f0c23 */
[----:B------:R-:W-:Y:S01]  /*1b90*/  IMAD.U32 R31, R31, 0x10000, RZ ;  /* 0x000100001f1f7824 */ /* 0x000fe200078e00ff */
[----:B------:R-:W-:-:S03]  /*1ba0*/  SHF.L.U32 R34, R34, 0x10, RZ ;  /* 0x0000001022227819 */ /* 0x000fc600000006ff */
[----:B------:R0:W-:Y:S01]  /*1bb0*/  STG.E.U16 desc[UR6][R12.64], R0 ;  /* 0x000000000c007986 */ /* 0x0001e2000c101506 */
[--C-:B------:R-:W-:Y:S01]  /*1bc0*/  FADD.FTZ R29, R29, -R20.reuse ;  /* 0x800000141d1d7221 */ /* 0x100fe20000010000 */
[--C-:B------:R-:W-:Y:S01]  /*1bd0*/  FADD.FTZ R8, R8, -R20.reuse ;  /* 0x8000001408087221 */ /* 0x100fe20000010000 */
[--C-:B------:R-:W-:Y:S01]  /*1be0*/  FADD.FTZ R10, R10, -R20.reuse ;  /* 0x800000140a0a7221 */ /* 0x100fe20000010000 */
[----:B------:R-:W-:Y:S01]  /*1bf0*/  FADD.FTZ R30, R30, -R20 ;  /* 0x800000141e1e7221 */ /* 0x000fe20000010000 */
[----:B------:R-:W-:Y:S01]  /*1c00*/  FADD.FTZ R31, -R20, R31 ;  /* 0x0000001f141f7221 */ /* 0x000fe20000010100 */
[C---:B------:R-:W-:Y:S01]  /*1c10*/  FMUL.FTZ R4, R21.reuse, R29 ;  /* 0x0000001d15047220 */ /* 0x040fe20000410000 */
[----:B0-----:R-:W-:Y:S01]  /*1c20*/  PRMT R0, R0, 0x7632, R0 ;  /* 0x0000763200007816 */ /* 0x001fe20000000000 */
[----:B------:R-:W-:Y:S01]  /*1c30*/  FADD.FTZ R34, -R20, R34 ;  /* 0x0000002214227221 */ /* 0x000fe20000010100 */
[----:B------:R-:W-:-:S03]  /*1c40*/  FMUL.FTZ R10, R21, R10 ;  /* 0x0000000a150a7220 */ /* 0x000fc60000410000 */
[----:B------:R0:W-:Y:S01]  /*1c50*/  STG.E.U16 desc[UR6][R12.64+0x2], R0 ;  /* 0x000002000c007986 */ /* 0x0001e2000c101506 */
[----:B------:R-:W-:Y:S01]  /*1c60*/  SHF.L.U32 R15, R15, 0x10, RZ ;  /* 0x000000100f0f7819 */ /* 0x000fe200000006ff */
[----:B------:R-:W-:Y:S01]  /*1c70*/  IMAD.U32 R19, R19, 0x10000, RZ ;  /* 0x0001000013137824 */ /* 0x000fe200078e00ff */
[----:B------:R-:W-:Y:S01]  /*1c80*/  SHF.L.U32 R17, R17, 0x10, RZ ;  /* 0x0000001011117819 */ /* 0x000fe200000006ff */
[C---:B------:R-:W-:Y:S01]  /*1c90*/  FMUL.FTZ R30, R21.reuse, R30 ;  /* 0x0000001e151e7220 */ /* 0x040fe20000410000 */
[C---:B------:R-:W-:Y:S01]  /*1ca0*/  FMUL.FTZ R31, R21.reuse, R31 ;  /* 0x0000001f151f7220 */ /* 0x040fe20000410000 */
[----:B------:R-:W-:Y:S01]  /*1cb0*/  FFMA.FTZ R4, R22, R4, R14 ;  /* 0x0000000416047223 */ /* 0x000fe2000001000e */
[C---:B------:R-:W-:Y:S01]  /*1cc0*/  FMUL.FTZ R34, R21.reuse, R34 ;  /* 0x0000002215227220 */ /* 0x040fe20000410000 */
[----:B0-----:R-:W-:Y:S01]  /*1cd0*/  FMUL.FTZ R0, R21, R8 ;  /* 0x0000000815007220 */ /* 0x001fe20000410000 */
[----:B------:R-:W-:-:S03]  /*1ce0*/  FFMA.FTZ R30, R30, R23, R15 ;  /* 0x000000171e1e7223 */ /* 0x000fc6000001000f */
[C-C-:B------:R-:W-:Y:S01]  /*1cf0*/  FFMA.FTZ R0, R22.reuse, R0, R14.reuse ;  /* 0x0000000016007223 */ /* 0x140fe2000001000e */
[----:B------:R-:W-:Y:S01]  /*1d00*/  FFMA.FTZ R14, R22, R10, R14 ;  /* 0x0000000a160e7223 */ /* 0x000fe2000001000e */
[----:B------:R-:W-:Y:S01]  /*1d10*/  SHF.L.U32 R22, R27, 0x10, RZ ;  /* 0x000000101b167819 */ /* 0x000fe200000006ff */
[----:B------:R-:W-:Y:S01]  /*1d20*/  FFMA.FTZ R31, R31, R17, R19 ;  /* 0x000000111f1f7223 */ /* 0x000fe20000010013 */
[----:B------:R-:W-:Y:S01]  /*1d30*/  FADD.FTZ R27, R9, -R20 ;  /* 0x80000014091b7221 */ /* 0x000fe20000010000 */
[----:B------:R-:W-:Y:S01]  /*1d40*/  SHF.L.U32 R33, R33, 0x10, RZ ;  /* 0x0000001021217819 */ /* 0x000fe200000006ff */
[----:B------:R-:W-:Y:S01]  /*1d50*/  FFMA.FTZ R9, R16, R34, R18 ;  /* 0x0000002210097223 */ /* 0x000fe20000010012 */
[----:B------:R-:W-:Y:S01]  /*1d60*/  IMAD.U32 R26, R26, 0x10000, RZ ;  /* 0x000100001a1a7824 */ /* 0x000fe200078e00ff */
[----:B------:R-:W-:Y:S01]  /*1d70*/  F2FP.BF16.F32.PACK_AB R30, R31, R30 ;  /* 0x0000001e1f1e723e */ /* 0x000fe200000010ff */
[----:B------:R-:W-:Y:S01]  /*1d80*/  FADD.FTZ R28, R28, -R20 ;  /* 0x800000141c1c7221 */ /* 0x000fe20000010000 */
[----:B------:R-:W-:-:S02]  /*1d90*/  SHF.L.U32 R10, R25, 0x10, RZ ;  /* 0x00000010190a7819 */ /* 0x000fc400000006ff */
[----:B------:R-:W-:Y:S01]  /*1da0*/  SHF.L.U32 R8, R24, 0x10, RZ ;  /* 0x0000001018087819 */ /* 0x000fe200000006ff */
[C---:B------:R-:W-:Y:S01]  /*1db0*/  FADD.FTZ R24, -R20.reuse, R33 ;  /* 0x0000002114187221 */ /* 0x040fe20000010100 */
[----:B------:R-:W-:Y:S02]  /*1dc0*/  F2FP.BF16.F32.PACK_AB R31, R9, R4 ;  /* 0x00000004091f723e */ /* 0x000fe400000010ff */
[----:B------:R-:W-:Y:S01]  /*1dd0*/  LEA R4, P0, R5, UR8, 0x1 ;  /* 0x0000000805047c11 */ /* 0x000fe2000f8008ff */
[C---:B------:R-:W-:Y:S01]  /*1de0*/  FADD.FTZ R25, -R20.reuse, R26 ;  /* 0x0000001a14197221 */ /* 0x040fe20000010100 */
[C---:B------:R-:W-:Y:S01]  /*1df0*/  FADD.FTZ R22, -R20.reuse, R22 ;  /* 0x0000001614167221 */ /* 0x040fe20000010100 */
[C---:B------:R-:W-:Y:S01]  /*1e00*/  FADD.FTZ R26, -R20.reuse, R10 ;  /* 0x0000000a141a7221 */ /* 0x040fe20000010100 */
[----:B------:R-:W-:Y:S01]  /*1e10*/  FADD.FTZ R29, R11, -R20 ;  /* 0x800000140b1d7221 */ /* 0x000fe20000010000 */
[C---:B------:R-:W-:Y:S01]  /*1e20*/  FMUL.FTZ R28, R21.reuse, R28 ;  /* 0x0000001c151c7220 */ /* 0x040fe20000410000 */
[----:B------:R-:W-:Y:S01]  /*1e30*/  FMUL.FTZ R24, R21, R24 ;  /* 0x0000001815187220 */ /* 0x000fe20000410000 */
[----:B------:R-:W-:Y:S01]  /*1e40*/  FADD.FTZ R20, -R20, R8 ;  /* 0x0000000814147221 */ /* 0x000fe20000010100 */
[----:B------:R-:W-:-:S02]  /*1e50*/  LEA.HI.X R5, R5, UR9, R36, 0x1, P0 ;  /* 0x0000000905057c11 */ /* 0x000fc400080f0c24 */
[----:B------:R-:W-:Y:S01]  /*1e60*/  LEA R8, P0, R6, UR8, 0x1 ;  /* 0x0000000806087c11 */ /* 0x000fe2000f8008ff */
[----:B------:R-:W-:Y:S01]  /*1e70*/  FFMA.FTZ R28, R23, R28, R15 ;  /* 0x0000001c171c7223 */ /* 0x000fe2000001000f */
[----:B------:R-:W-:Y:S01]  /*1e80*/  FFMA.FTZ R24, R17, R24, R19 ;  /* 0x0000001811187223 */ /* 0x000fe20000010013 */
[C---:B------:R-:W-:Y:S01]  /*1e90*/  FMUL.FTZ R22, R21.reuse, R22 ;  /* 0x0000001615167220 */ /* 0x040fe20000410000 */
[C---:B------:R-:W-:Y:S01]  /*1ea0*/  FMUL.FTZ R27, R21.reuse, R27 ;  /* 0x0000001b151b7220 */ /* 0x040fe20000410000 */
[C---:B------:R-:W-:Y:S01]  /*1eb0*/  FMUL.FTZ R25, R21.reuse, R25 ;  /* 0x0000001915197220 */ /* 0x040fe20000410000 */
[C---:B------:R-:W-:Y:S01]  /*1ec0*/  FMUL.FTZ R26, R21.reuse, R26 ;  /* 0x0000001a151a7220 */ /* 0x040fe20000410000 */
[C---:B------:R-:W-:Y:S01]  /*1ed0*/  FMUL.FTZ R29, R21.reuse, R29 ;  /* 0x0000001d151d7220 */ /* 0x040fe20000410000 */
[----:B------:R-:W-:Y:S01]  /*1ee0*/  FMUL.FTZ R20, R21, R20 ;  /* 0x0000001415147220 */ /* 0x000fe20000410000 */
[----:B------:R-:W-:Y:S01]  /*1ef0*/  LEA R10, P1, R7, UR8, 0x1 ;  /* 0x00000008070a7c11 */ /* 0x000fe2000f8208ff */
[--C-:B------:R-:W-:Y:S01]  /*1f00*/  FFMA.FTZ R22, R16, R22, R18.reuse ;  /* 0x0000001610167223 */ /* 0x100fe20000010012 */
[----:B------:R-:W-:Y:S01]  /*1f10*/  F2FP.BF16.F32.PACK_AB R24, R24, R28 ;  /* 0x0000001c1818723e */ /* 0x000fe200000010ff */
[----:B------:R-:W-:Y:S01]  /*1f20*/  FFMA.FTZ R27, R23, R27, R15 ;  /* 0x0000001b171b7223 */ /* 0x000fe2000001000f */
[----:B------:R-:W-:Y:S01]  /*1f30*/  FFMA.FTZ R25, R17, R25, R19 ;  /* 0x0000001911197223 */ /* 0x000fe20000010013 */
[----:B------:R-:W-:Y:S01]  /*1f40*/  FFMA.FTZ R26, R16, R26, R18 ;  /* 0x0000001a101a7223 */ /* 0x000fe20000010012 */
[----:B------:R-:W-:Y:S01]  /*1f50*/  FFMA.FTZ R29, R23, R29, R15 ;  /* 0x0000001d171d7223 */ /* 0x000fe2000001000f */
[----:B------:R-:W-:Y:S01]  /*1f60*/  FFMA.FTZ R20, R17, R20, R19 ;  /* 0x0000001411147223 */ /* 0x000fe20000010013 */
[----:B---3--:R-:W-:-:S02]  /*1f70*/  LEA.HI.X R11, R7, UR9, R37, 0x1, P1 ;  /* 0x00000009070b7c11 */ /* 0x008fc400088f0c25 */
[----:B------:R-:W-:Y:S02]  /*1f80*/  PRMT R7, R24, 0x7632, R7 ;  /* 0x0000763218077816 */ /* 0x000fe40000000007 */
[----:B------:R-:W-:Y:S02]  /*1f90*/  F2FP.BF16.F32.PACK_AB R0, R22, R0 ;  /* 0x000000001600723e */ /* 0x000fe400000010ff */
[----:B------:R-:W-:Y:S01]  /*1fa0*/  F2FP.BF16.F32.PACK_AB R25, R25, R27 ;  /* 0x0000001b1919723e */ /* 0x000fe200000010ff */
[----:B------:R-:W-:Y:S01]  /*1fb0*/  STG.E.U16 desc[UR6][R12.64+0x4], R30 ;  /* 0x0000041e0c007986 */ /* 0x000fe2000c101506 */
[----:B------:R-:W-:Y:S02]  /*1fc0*/  F2FP.BF16.F32.PACK_AB R14, R26, R14 ;  /* 0x0000000e1a0e723e */ /* 0x000fe400000010ff */
[----:B------:R-:W-:Y:S01]  /*1fd0*/  F2FP.BF16.F32.PACK_AB R20, R20, R29 ;  /* 0x0000001d1414723e */ /* 0x000fe200000010ff */
[----:B------:R-:W-:Y:S01]  /*1fe0*/  ULOP3.LUT UR4, UR4, 0x1, URZ, 0x3c, !UPT ;  /* 0x0000000104047892 */ /* 0x000fe2000f8e3c3f */
[----:B--2---:R-:W-:Y:S01]  /*1ff0*/  LEA.HI.X R9, R6, UR9, R32, 0x1, P0 ;  /* 0x0000000906097c11 */ /* 0x004fe200080f0c20 */
[----:B------:R-:W-:Y:S01]  /*2000*/  ULDC.64 UR8, c[0x0][0x238] ;  /* 0x00008e0000087ab9 */ /* 0x000fe20000000a00 */
[----:B------:R-:W-:-:S05]  /*2010*/  PRMT R6, R30, 0x7632, R6 ;  /* 0x000076321e067816 */ /* 0x000fca0000000006 */
[----:B------:R0:W-:Y:S01]  /*2020*/  STG.E.U16 desc[UR6][R12.64+0x6], R6 ;  /* 0x000006060c007986 */ /* 0x0001e2000c101506 */
[----:B-----5:R-:W-:-:S03]  /*2030*/  IADD3 R2, P0, R2, 0x5, RZ ;  /* 0x0000000502027810 */ /* 0x020fc60007f1e0ff */
[----:B------:R-:W-:Y:S01]  /*2040*/  STG.E.U16 desc[UR6][R4.64], R31 ;  /* 0x0000001f04007986 */ /* 0x000fe2000c101506 */
[----:B0-----:R-:W-:-:S03]  /*2050*/  PRMT R6, R31, 0x7632, R6 ;  /* 0x000076321f067816 */ /* 0x001fc60000000006 */
[----:B------:R-:W-:Y:S01]  /*2060*/  STG.E.U16 desc[UR6][R4.64+0x4], R24 ;  /* 0x0000041804007986 */ /* 0x000fe2000c101506 */
[----:B------:R-:W-:-:S03]  /*2070*/  PRMT R12, R25, 0x7632, R12 ;  /* 0x00007632190c7816 */ /* 0x000fc6000000000c */
[----:B------:R0:W-:Y:S04]  /*2080*/  STG.E.U16 desc[UR6][R4.64+0x2], R6 ;  /* 0x0000020604007986 */ /* 0x0001e8000c101506 */
[----:B------:R1:W-:Y:S01]  /*2090*/  STG.E.U16 desc[UR6][R4.64+0x6], R7 ;  /* 0x0000060704007986 */ /* 0x0003e2000c101506 */
[----:B------:R-:W-:-:S03]  /*20a0*/  IADD3.X R3, RZ, R3, RZ, P0, !PT ;  /* 0x00000003ff037210 */ /* 0x000fc600007fe4ff */
[----:B------:R3:W-:Y:S01]  /*20b0*/  STG.E.U16 desc[UR6][R8.64], R0 ;  /* 0x0000000008007986 */ /* 0x0007e2000c101506 */
[----:B0-----:R-:W-:Y:S02]  /*20c0*/  PRMT R6, R20, 0x7632, R6 ;  /* 0x0000763214067816 */ /* 0x001fe40000000006 */
[----:B-1----:R-:W-:Y:S02]  /*20d0*/  PRMT R5, R0, 0x7632, R5 ;  /* 0x0000763200057816 */ /* 0x002fe40000000005 */
[----:B------:R-:W-:Y:S01]  /*20e0*/  PRMT R4, R14, 0x7632, R4 ;  /* 0x000076320e047816 */ /* 0x000fe20000000004 */
[----:B------:R3:W-:Y:S01]  /*20f0*/  STG.E.U16 desc[UR6][R8.64+0x4], R25 ;  /* 0x0000041908007986 */ /* 0x0007e2000c101506 */
[----:B------:R-:W-:-:S03]  /*2100*/  ISETP.GE.U32.AND P0, PT, R2, UR8, PT ;  /* 0x0000000802007c0c */ /* 0x000fc6000bf06070 */
[----:B------:R3:W-:Y:S04]  /*2110*/  STG.E.U16 desc[UR6][R8.64+0x2], R5 ;  /* 0x0000020508007986 */ /* 0x0007e8000c101506 */
[----:B------:R3:W-:Y:S04]  /*2120*/  STG.E.U16 desc[UR6][R8.64+0x6], R12 ;  /* 0x0000060c08007986 */ /* 0x0007e8000c101506 */
[----:B------:R3:W-:Y:S04]  /*2130*/  STG.E.U16 desc[UR6][R10.64], R14 ;  /* 0x0000000e0a007986 */ /* 0x0007e8000c101506 */
[----:B------:R3:W-:Y:S04]  /*2140*/  STG.E.U16 desc[UR6][R10.64+0x2], R4 ;  /* 0x000002040a007986 */ /* 0x0007e8000c101506 */
[----:B------:R3:W-:Y:S04]  /*2150*/  STG.E.U16 desc[UR6][R10.64+0x4], R20 ;  /* 0x000004140a007986 */ /* 0x0007e8000c101506 */
[----:B------:R3:W-:Y:S01]  /*2160*/  STG.E.U16 desc[UR6][R10.64+0x6], R6 ;  /* 0x000006060a007986 */ /* 0x0007e2000c101506 */
[----:B------:R-:W-:-:S13]  /*2170*/  ISETP.GE.AND.EX P0, PT, R3, UR9, PT, P0 ;  /* 0x0000000903007c0c */ /* 0x000fda000bf06300 */
[----:B---3--:R-:W-:Y:S05]  /*2180*/  @!P0 BRA `(.L_x_1800) ;  /* 0xffffffe400648947 */ /* 0x008fea000383ffff */
[----:B------:R-:W-:Y:S05]  /*2190*/  EXIT ;  /* 0x000000000000794d */ /* 0x000fea0003800000 */
.L_x_1801:
        /* <DEDUP_REMOVED lines=14> */
.L_x_3926:


//--------------------- .text._ZN13group_norm_v214gn_cuda_kernelI13__nv_bfloat16Li480ELi1ELi32ELi60ELi256ELb0ELi16ELi960ELi960ELi4ELb1ELi9ELb0ELb0ENS_16CompileConditionILi900EEEEEvPT_PKS4_S7_S7_flPfS8_Pj --------------------------
	.section	.text._ZN13group_norm_v214gn_cuda_kernelI13__nv_bfloat16Li480ELi1ELi32ELi60ELi256ELb0ELi16ELi960ELi960ELi4ELb1ELi9ELb0ELb0ENS_16CompileConditionILi900EEEEEvPT_PKS4_S7_S7_flPfS8_Pj,"ax",@progbits
	.align	128
        .global         _ZN13group_norm_v214gn_cuda_kernelI13__nv_bfloat16Li480ELi1ELi32ELi60ELi256ELb0ELi16ELi960ELi960ELi4ELb1ELi9ELb0ELb0ENS_16CompileConditionILi900EEEEEvPT_PKS4_S7_S7_flPfS8_Pj
        .type           _ZN13group_norm_v214gn_cuda_kernelI13__nv_bfloat16Li480ELi1ELi32ELi60ELi256ELb0ELi16ELi960ELi960ELi4ELb1ELi9ELb0ELb0ENS_16CompileConditionILi900EEEEEvPT_PKS4_S7_S7_flPfS8_Pj,@function
        .size           _ZN13group_norm_v214gn_cuda_kernelI13__nv_bfloat16Li480ELi1ELi32ELi60ELi256ELb0ELi16ELi960ELi960ELi4ELb1ELi9ELb0ELb0ENS_16CompileConditionILi900EEEEEvPT_PKS4_S7_S7_flPfS8_Pj,(.L_x_3927 - _ZN13group_norm_v214gn_cuda_kernelI13__nv_bfloat16Li480ELi1ELi32ELi60ELi256ELb0ELi16ELi960ELi960ELi4ELb1ELi9ELb0ELb0ENS_16CompileConditionILi900EEEEEvPT_PKS4_S7_S7_flPfS8_Pj)
        .other          _ZN13group_norm_v214gn_cuda_kernelI13__nv_bfloat16Li480ELi1ELi32ELi60ELi256ELb0ELi16ELi960ELi960ELi4ELb1ELi9ELb0ELb0ENS_16CompileConditionILi900EEEEEvPT_PKS4_S7_S7_flPfS8_Pj,@"STO_CUDA_ENTRY STV_DEFAULT"
_ZN13group_norm_v214gn_cuda_kernelI13__nv_bfloat16Li480ELi1ELi32ELi60ELi256ELb0ELi16ELi960ELi960ELi4ELb1ELi9ELb0ELb0ENS_16CompileConditionILi900EEEEEvPT_PKS4_S7_S7_flPfS8_Pj:
.text._ZN13group_norm_v214gn_cuda_kernelI13__nv_bfloat16Li480ELi1ELi32ELi60ELi256ELb0ELi16ELi960ELi960ELi4ELb1ELi9ELb0ELb0ENS_16CompileConditionILi900EEEEEvPT_PKS4_S7_S7_flPfS8_Pj:
[----:B------:R-:W-:Y:S08]  /*0000*/  LDC R1, c[0x0][0x28] ;  /* 0x00000a00ff017b82 */ /* 0x000ff00000000800 */
[----:B------:R-:W0:Y:S08]  /*0010*/  LDC.64 R2, c[0x0][0x238] ;  /* 0x00008e00ff027b82 */ /* 0x000e300000000a00 */
[----:B------:R-:W1:Y:S01]  /*0020*/  S2UR UR8, SR_CTAID.Y ;  /* 0x00000000000879c3 */ /* 0x000e620000002600 */
[----:B0-----:R-:W-:-:S02]  /*0030*/  SHF.L.U32 R0, R2, 0x1, RZ ;  /* 0x0000000102007819 */ /* 0x001fc400000006ff */
[----:B------:R-:W-:Y:S02]  /*0040*/  SHF.L.U64.HI R2, R2, 0x1, R3 ;  /* 0x0000000102027819 */ /* 0x000fe40000010203 */
[----:B-1----:R-:W-:-:S04]  /*0050*/  ISETP.GT.U32.AND P0, PT, R0, UR8, PT ;  /* 0x0000000800007c0c */ /* 0x002fc8000bf04070 */
[----:B------:R-:W-:-:S13]  /*0060*/  ISETP.GT.AND.EX P0, PT, R2, RZ, PT, P0 ;  /* 0x000000ff0200720c */ /* 0x000fda0003f04300 */
[----:B------:R-:W-:Y:S05]  /*0070*/  @!P0 EXIT ;  /* 0x000000000000894d */ /* 0x000fea0003800000 */
[----:B------:R-:W0:Y:S01]  /*0080*/  S2R R48, SR_TID.X ;  /* 0x0000000000307919 */ /* 0x000e220000002100 */
[----:B------:R-:W1:Y:S01]  /*0090*/  S2UR UR5, SR_CgaCtaId ;  /* 0x00000000000579c3 */ /* 0x000e620000008800 */
[----:B------:R-:W-:Y:S01]  /*00a0*/  UMOV UR4, 0x400 ;  /* 0x0000040000047882 */ /* 0x000fe20000000000 */
[----:B------:R-:W-:Y:S01]  /*00b0*/  ULDC.64 UR10, c[0x0][0x240] ;  /* 0x00009000000a7ab9 */ /* 0x000fe20000000a00 */
[----:B------:R-:W2:Y:S01]  /*00c0*/  S2R R6, SR_CTAID.X ;  /* 0x0000000000067919 */ /* 0x000ea20000002500 */
[----:B------:R-:W-:Y:S01]  /*00d0*/  MOV R57, 0x7ffffff1 ;  /* 0x7ffffff100397802 */ /* 0x000fe20000000f00 */
[----:B------:R-:W-:Y:S01]  /*00e0*/  IMAD.MOV.U32 R51, RZ, RZ, RZ ;  /* 0x000000ffff337224 */ /* 0x000fe200078e00ff */
[----:B------:R-:W-:Y:S01]  /*00f0*/  ISETP.EQ.U32.AND P1, PT, RZ, UR10, PT ;  /* 0x0000000aff007c0c */ /* 0x000fe2000bf22070 */
[----:B------:R-:W-:Y:S01]  /*0100*/  IMAD.MOV.U32 R52, RZ, RZ, RZ ;  /* 0x000000ffff347224 */ /* 0x000fe200078e00ff */
[----:B------:R-:W-:Y:S01]  /*0110*/  MOV R53, UR8 ;  /* 0x0000000800357c02 */ /* 0x000fe20008000f00 */
[----:B-1----:R-:W-:-:S02]  /*0120*/  ULEA UR6, UR5, UR4, 0x18 ;  /* 0x0000000405067291 */ /* 0x002fc4000f8ec03f */
[----:B------:R-:W-:-:S04]  /*0130*/  UIADD3 UR4, UR4, 0x1680, URZ ;  /* 0x0000168004047890 */ /* 0x000fc8000fffe03f */
[----:B------:R-:W-:Y:S01]  /*0140*/  MOV R8, UR6 ;  /* 0x0000000600087c02 */ /* 0x000fe20008000f00 */
[----:B0-----:R-:W-:Y:S01]  /*0150*/  IMAD.WIDE.U32 R4, R48, -0x77777777, RZ ;  /* 0x8888888930047825 */ /* 0x001fe200078e00ff */
[--C-:B------:R-:W-:Y:S01]  /*0160*/  SHF.R.U32.HI R54, RZ, 0x1, R48.reuse ;  /* 0x00000001ff367819 */ /* 0x100fe20000011630 */
[----:B------:R-:W-:Y:S01]  /*0170*/  ULDC.64 UR6, c[0x0][0x250] ;  /* 0x0000940000067ab9 */ /* 0x000fe20000000a00 */
[----:B------:R-:W-:Y:S01]  /*0180*/  ULEA UR4, UR5, UR4, 0x18 ;  /* 0x0000000405047291 */ /* 0x000fe2000f8ec03f */
[----:B--2---:R-:W-:Y:S01]  /*0190*/  LOP3.LUT R49, R6, 0xf, RZ, 0xc0, !PT ;  /* 0x0000000f06317812 */ /* 0x004fe200078ec0ff */
[----:B------:R-:W-:Y:S01]  /*01a0*/  ULEA UR6, UP0, UR8, UR6, 0x2 ;  /* 0x0000000608067291 */ /* 0x000fe2000f80103f */
[----:B------:R-:W-:Y:S01]  /*01b0*/  IMAD.SHL.U32 R4, R54, 0x10, RZ ;  /* 0x0000001036047824 */ /* 0x000fe200078e00ff */
[----:B------:R-:W-:Y:S02]  /*01c0*/  SHF.R.U32.HI R5, RZ, 0x7, R5 ;  /* 0x00000007ff057819 */ /* 0x000fe40000011605 */
[----:B------:R-:W-:Y:S01]  /*01d0*/  LOP3.LUT P0, RZ, R6, 0xf, RZ, 0xc0, !PT ;  /* 0x0000000f06ff7812 */ /* 0x000fe2000780c0ff */
[----:B------:R-:W-:Y:S01]  /*01e0*/  ULEA.HI.X UR7, UR8, UR7, URZ, 0x2, UP0 ;  /* 0x0000000708077291 */ /* 0x000fe200080f143f */
[----:B------:R-:W-:Y:S01]  /*01f0*/  LOP3.LUT R49, R4, 0xfffffff0, R49, 0xe2, !PT ;  /* 0xfffffff004317812 */ /* 0x000fe200078ee231 */
[C---:B------:R-:W-:Y:S01]  /*0200*/  IMAD.SHL.U32 R4, R6.reuse, 0x10, RZ ;  /* 0x0000001006047824 */ /* 0x040fe200078e00ff */
[----:B------:R-:W-:Y:S01]  /*0210*/  ISETP.NE.AND P2, PT, R6, RZ, PT ;  /* 0x000000ff0600720c */ /* 0x000fe20003f45270 */
[----:B------:R-:W-:Y:S01]  /*0220*/  IMAD R3, R5, -0xf0, R48 ;  /* 0xffffff1005037824 */ /* 0x000fe200078e0230 */
[----:B------:R-:W-:Y:S01]  /*0230*/  ISETP.GT.U32.OR P0, PT, R48, 0xf, P0 ;  /* 0x0000000f3000780c */ /* 0x000fe20000704470 */
[----:B------:R-:W-:Y:S01]  /*0240*/  IMAD.U32 R11, RZ, RZ, UR7 ;  /* 0x00000007ff0b7e24 */ /* 0x000fe2000f8e00ff */
[----:B------:R-:W-:Y:S01]  /*0250*/  LOP3.LUT R4, R4, 0xf0, RZ, 0xc0, !PT ;  /* 0x000000f004047812 */ /* 0x000fe200078ec0ff */
[----:B------:R-:W-:Y:S01]  /*0260*/  IMAD R3, R3, 0x18, R8 ;  /* 0x0000001803037824 */ /* 0x000fe200078e0208 */
[----:B------:R-:W-:-:S02]  /*0270*/  LOP3.LUT R54, R54, 0x7ffffff8, RZ, 0xc0, !PT ;  /* 0x7ffffff836367812 */ /* 0x000fc400078ec0ff */
[----:B------:R-:W-:Y:S01]  /*0280*/  IADD3 R4, R4, R5, RZ ;  /* 0x0000000504047210 */ /* 0x000fe20007ffe0ff */
[----:B------:R-:W-:Y:S01]  /*0290*/  IMAD R50, R5, 0x8, R3 ;  /* 0x0000000805327824 */ /* 0x000fe200078e0203 */
[----:B------:R-:W-:Y:S02]  /*02a0*/  SEL R57, R57, 0x1, !P2 ;  /* 0x0000000139397807 */ /* 0x000fe40005000000 */
[----:B------:R-:W-:Y:S01]  /*02b0*/  MOV R10, UR6 ;  /* 0x00000006000a7c02 */ /* 0x000fe20008000f00 */
[----:B------:R-:W-:Y:S01]  /*02c0*/  IMAD R55, R4, 0x780, RZ ;  /* 0x0000078004377824 */ /* 0x000fe200078e02ff */
[----:B------:R-:W-:Y:S02]  /*02d0*/  LEA R56, R48, UR4, 0x3 ;  /* 0x0000000430387c11 */ /* 0x000fe4000f8e18ff */
[----:B------:R-:W-:Y:S01]  /*02e0*/  ISETP.EQ.OR.EX P0, PT, RZ, UR11, P0, P1 ;  /* 0x0000000bff007c0c */ /* 0x000fe20008702710 */
[C---:B------:R-:W-:Y:S01]  /*02f0*/  VIADD R59, R55.reuse, 0x1e00 ;  /* 0x00001e00373b7836 */ /* 0x040fe20000000000 */
[C---:B------:R-:W-:Y:S01]  /*0300*/  IADD3 R58, R55.reuse, 0xf00, RZ ;  /* 0x00000f00373a7810 */ /* 0x040fe20007ffe0ff */
[C---:B------:R-:W-:Y:S01]  /*0310*/  VIADD R61, R55.reuse, 0x3c00 ;  /* 0x00003c00373d7836 */ /* 0x040fe20000000000 */
[C---:B------:R-:W-:Y:S01]  /*0320*/  IADD3 R60, R55.reuse, 0x2d00, RZ ;  /* 0x00002d00373c7810 */ /* 0x040fe20007ffe0ff */
[C---:B------:R-:W-:Y:S01]  /*0330*/  VIADD R63, R55.reuse, 0x5a00 ;  /* 0x00005a00373f7836 */ /* 0x040fe20000000000 */
[C---:B------:R-:W-:Y:S01]  /*0340*/  IADD3 R62, R55.reuse, 0x4b00, RZ ;  /* 0x00004b00373e7810 */ /* 0x040fe20007ffe0ff */
[----:B------:R-:W-:Y:S01]  /*0350*/  ULDC.64 UR10, c[0x0][0x208] ;  /* 0x00008200000a7ab9 */ /* 0x000fe20000000a00 */
[----:B------:R-:W-:-:S07]  /*0360*/  IADD3 R64, R55, 0x6900, RZ ;  /* 0x0000690037407810 */ /* 0x000fce0007ffe0ff */
.L_x_1812:
[----:B-1----:R-:W-:Y:S01]  /*0370*/  IMAD.WIDE.U32 R4, R48, -0x77777777, RZ ;  /* 0x8888888930047825 */ /* 0x002fe200078e00ff */
[----:B------:R-:W-:Y:S01]  /*0380*/  LOP3.LUT R65, R53, 0x1, RZ, 0xc0, !PT ;  /* 0x0000000135417812 */ /* 0x000fe200078ec0ff */
[----:B------:R-:W-:Y:S01]  /*0390*/  ULDC.64 UR6, c[0x0][0x218] ;  /* 0x0000860000067ab9 */ /* 0x000fe20000000a00 */
[--C-:B------:R-:W-:Y:S01]  /*03a0*/  SHF.R.U32.HI R84, RZ, 0x1, R52.reuse ;  /* 0x00000001ff547819 */ /* 0x100fe20000011634 */
[----:B------:R-:W0:Y:S01]  /*03b0*/  LDC.64 R24, c[0x0][0x228] ;  /* 0x00008a00ff187b82 */ /* 0x000e220000000a00 */
[----:B------:R-:W-:Y:S01]  /*03c0*/  SHF.R.U32.HI R5, RZ, 0x7, R5 ;  /* 0x00000007ff057819 */ /* 0x000fe20000011605 */
[----:B------:R-:W-:Y:S01]  /*03d0*/  IMAD R29, R65, 0x3c0, RZ ;  /* 0x000003c0411d7824 */ /* 0x000fe200078e02ff */
[----:B------:R-:W-:Y:S01]  /*03e0*/  SHF.R.U64 R113, R53, 0x1, R52 ;  /* 0x0000000135717819 */ /* 0x000fe20000001234 */
[----:B------:R-:W-:Y:S02]  /*03f0*/  IMAD R3, R84, 0x78000, RZ ;  /* 0x0007800054037824 */ /* 0x000fe400078e02ff */
[----:B------:R-:W-:-:S02]  /*0400*/  IMAD R66, R5, -0xf0, R48 ;  /* 0xffffff1005427824 */ /* 0x000fc400078e0230 */
[----:B------:R-:W1:Y:S02]  /*0410*/  LDC.64 R26, c[0x0][0x220] ;  /* 0x00008800ff1a7b82 */ /* 0x000e640000000a00 */
[----:B------:R-:W-:-:S05]  /*0420*/  IMAD R22, R66, 0x4, R29 ;  /* 0x0000000442167824 */ /* 0x000fca00078e021d */
[----:B------:R-:W-:-:S03]  /*0430*/  SHF.R.S32.HI R23, RZ, 0x1f, R22 ;  /* 0x0000001fff177819 */ /* 0x000fc60000011416 */
[----:B------:R-:W-:-:S05]  /*0440*/  IMAD.WIDE.U32 R18, R113, 0x78000, R22 ;  /* 0x0007800071127825 */ /* 0x000fca00078e0016 */
[----:B------:R-:W-:Y:S02]  /*0450*/  IADD3 R20, R19, R3, RZ ;  /* 0x0000000313147210 */ /* 0x000fe40007ffe0ff */
        /* <DEDUP_REMOVED lines=8> */
[----:B------:R-:W-:Y:S01]  /*04e0*/  IMAD.X R3, RZ, RZ, R20, P1 ;  /* 0x000000ffff037224 */ /* 0x000fe200008e0614 */
[----:B------:R-:W-:-:S04]  /*04f0*/  SHF.L.U32 R69, R70, 0x1, RZ ;  /* 0x0000000146457819 */ /* 0x000fc800000006ff */
[----:B------:R-:W-:Y:S02]  /*0500*/  SHF.L.U64.HI R70, R70, 0x1, R3 ;  /* 0x0000000146467819 */ /* 0x000fe40000010203 */
[----:B------:R-:W-:-:S04]  /*0510*/  IADD3 R6, P1, R69, UR6, RZ ;  /* 0x0000000645067c10 */ /* 0x000fc8000ff3e0ff */
[----:B------:R-:W-:Y:S02]  /*0520*/  IADD3.X R7, R70, UR7, RZ, P1, !PT ;  /* 0x0000000746077c10 */ /* 0x000fe40008ffe4ff */
[----:B------:R-:W-:-:S04]  /*0530*/  IADD3 R72, P1, R59, R18, RZ ;  /* 0x000000123b487210 */ /* 0x000fc80007f3e0ff */
[----:B------:R-:W3:Y:S01]  /*0540*/  LDG.E.64.CONSTANT R6, desc[UR10][R6.64] ;  /* 0x0000000a06067981 */ /* 0x000ee2000c1e9b00 */
[----:B------:R-:W-:Y:S01]  /*0550*/  IMAD.X R3, RZ, RZ, R20, P1 ;  /* 0x000000ffff037224 */ /* 0x000fe200008e0614 */
[----:B------:R-:W-:-:S04]  /*0560*/  SHF.L.U32 R71, R72, 0x1, RZ ;  /* 0x0000000148477819 */ /* 0x000fc800000006ff */
[----:B------:R-:W-:Y:S02]  /*0570*/  SHF.L.U64.HI R72, R72, 0x1, R3 ;  /* 0x0000000148487819 */ /* 0x000fe40000010203 */
[----:B------:R-:W-:-:S04]  /*0580*/  IADD3 R4, P1, R71, UR6, RZ ;  /* 0x0000000647047c10 */ /* 0x000fc8000ff3e0ff */
[----:B------:R-:W-:Y:S02]  /*0590*/  IADD3.X R5, R72, UR7, RZ, P1, !PT ;  /* 0x0000000748057c10 */ /* 0x000fe40008ffe4ff */
[----:B------:R-:W-:-:S04]  /*05a0*/  IADD3 R74, P1, R60, R18, RZ ;  /* 0x000000123c4a7210 */ /* 0x000fc80007f3e0ff */
[----:B------:R-:W4:Y:S01]  /*05b0*/  LDG.E.64.CONSTANT R4, desc[UR10][R4.64] ;  /* 0x0000000a04047981 */ /* 0x000f22000c1e9b00 */
        /* <DEDUP_REMOVED lines=26> */
[----:B------:R-:W-:-:S03]  /*0760*/  IADD3 R82, P1, R64, R18, RZ ;  /* 0x0000001240527210 */ /* 0x000fc60007f3e0ff */
[----:B------:R2:W4:Y:S01]  /*0770*/  LDG.E.64.CONSTANT R18, desc[UR10][R30.64] ;  /* 0x0000000a1e127981 */ /* 0x000522000c1e9b00 */
[----:B------:R-:W-:Y:S01]  /*0780*/  SHF.L.U32 R81, R82, 0x1, RZ ;  /* 0x0000000152517819 */ /* 0x000fe200000006ff */
[----:B------:R-:W-:-:S03]  /*0790*/  IMAD.X R3, RZ, RZ, R20, P1 ;  /* 0x000000ffff037224 */ /* 0x000fc600008e0614 */
[----:B------:R-:W-:Y:S02]  /*07a0*/  IADD3 R20, P1, R81, UR6, RZ ;  /* 0x0000000651147c10 */ /* 0x000fe4000ff3e0ff */
[----:B------:R-:W-:-:S04]  /*07b0*/  SHF.L.U64.HI R82, R82, 0x1, R3 ;  /* 0x0000000152527819 */ /* 0x000fc80000010203 */
[----:B------:R-:W-:-:S06]  /*07c0*/  IADD3.X R21, R82, UR7, RZ, P1, !PT ;  /* 0x0000000752157c10 */ /* 0x000fcc0008ffe4ff */
[----:B------:R-:W4:Y:S01]  /*07d0*/  LDG.E.64.CONSTANT R20, desc[UR10][R20.64] ;  /* 0x0000000a14147981 */ /* 0x000f22000c1e9b00 */
[----:B0-----:R-:W-:-:S04]  /*07e0*/  IMAD.WIDE R24, R22, 0x2, R24 ;  /* 0x0000000216187825 */ /* 0x001fc800078e0218 */
[----:B-1----:R-:W-:Y:S02]  /*07f0*/  IMAD.WIDE R26, R22, 0x2, R26 ;  /* 0x00000002161a7825 */ /* 0x002fe400078e021a */
[----:B------:R-:W5:Y:S04]  /*0800*/  LDG.E.64.CONSTANT R24, desc[UR10][R24.64] ;  /* 0x0000000a18187981 */ /* 0x000f68000c1e9b00 */
[----:B------:R0:W5:Y:S01]  /*0810*/  LDG.E.64.CONSTANT R22, desc[UR10][R26.64] ;  /* 0x0000000a1a167981 */ /* 0x000162000c1e9b00 */
[----:B------:R-:W-:Y:S01]  /*0820*/  ISETP.GT.U32.AND P3, PT, R48, 0x1f, PT ;  /* 0x0000001f3000780c */ /* 0x000fe20003f64070 */
[----:B------:R-:W-:Y:S01]  /*0830*/  BSSY B0, `(.L_x_1802) ;  /* 0x0000107000007945 */ /* 0x000fe20003800000 */
[----:B------:R-:W-:Y:S02]  /*0840*/  SHF.L.U32 R115, R53, 0x4, RZ ;  /* 0x0000000435737819 */ /* 0x000fe400000006ff */
[----:B------:R-:W-:-:S02]  /*0850*/  CS2R R40, SRZ ;  /* 0x0000000000287805 */ /* 0x000fc4000001ff00 */
[C---:B------:R-:W-:Y:S02]  /*0860*/  LOP3.LUT P2, RZ, R48.reuse, 0xffffffe1, RZ, 0xc0, !PT ;  /* 0xffffffe130ff7812 */ /* 0x040fe4000784c0ff */
[C---:B------:R-:W-:Y:S02]  /*0870*/  ISETP.NE.AND P4, PT, R48.reuse, RZ, PT ;  /* 0x000000ff3000720c */ /* 0x040fe40003f85270 */
[----:B------:R-:W-:Y:S02]  /*0880*/  ISETP.GT.U32.AND P1, PT, R48, 0xff, PT ;  /* 0x000000ff3000780c */ /* 0x000fe40003f24070 */
[----:B------:R-:W-:Y:S02]  /*0890*/  LOP3.LUT R115, R115, 0x10, RZ, 0xc0, !PT ;  /* 0x0000001073737812 */ /* 0x000fe400078ec0ff */
[C---:B--2---:R-:W-:Y:S01]  /*08a0*/  PRMT R28, R8.reuse, 0x7632, R28 ;  /* 0x00007632081c7816 */ /* 0x044fe2000000001c */
[----:B------:R-:W-:-:S03]  /*08b0*/  IMAD.U32 R3, R8, 0x10000, RZ ;  /* 0x0001000008037824 */ /* 0x000fc600078e00ff */
[----:B------:R-:W-:Y:S01]  /*08c0*/  SHF.L.U32 R32, R28, 0x10, RZ ;  /* 0x000000101c207819 */ /* 0x000fe200000006ff */
[----:B------:R-:W-:Y:S01]  /*08d0*/  FFMA.FTZ R31, R3, R3, RZ ;  /* 0x00000003031f7223 */ /* 0x000fe200000100ff */
[----:B------:R-:W-:Y:S01]  /*08e0*/  FADD.FTZ R30, RZ, R3 ;  /* 0x00000003ff1e7221 */ /* 0x000fe20000010000 */
[C---:B------:R-:W-:Y:S01]  /*08f0*/  PRMT R28, R9.reuse, 0x7632, R28 ;  /* 0x00007632091c7816 */ /* 0x040fe2000000001c */
[----:B------:R-:W-:Y:S02]  /*0900*/  IMAD.U32 R83, R9, 0x10000, RZ ;  /* 0x0001000009537824 */ /* 0x000fe400078e00ff */
[----:B------:R-:W-:Y:S01]  /*0910*/  FFMA.FTZ R34, R32, R32, R31 ;  /* 0x0000002020227223 */ /* 0x000fe2000001001f */
[----:B------:R-:W-:Y:S01]  /*0920*/  FADD.FTZ R30, R30, R32 ;  /* 0x000000201e1e7221 */ /* 0x000fe20000010000 */
[----:B0-----:R-:W-:Y:S02]  /*0930*/  SHF.L.U32 R27, R28, 0x10, RZ ;  /* 0x000000101c1b7819 */ /* 0x001fe400000006ff */
[----:B------:R-:W-:Y:S01]  /*0940*/  FFMA.FTZ R34, R83, R83, R34 ;  /* 0x0000005353227223 */ /* 0x000fe20000010022 */
[----:B------:R-:W-:-:S03]  /*0950*/  FADD.FTZ R30, R30, R83 ;  /* 0x000000531e1e7221 */ /* 0x000fc60000010000 */
[----:B------:R-:W-:Y:S01]  /*0960*/  FFMA.FTZ R34, R27, R27, R34 ;  /* 0x0000001b1b227223 */ /* 0x000fe20000010022 */
[C---:B---3--:R-:W-:Y:S01]  /*0970*/  PRMT R26, R6.reuse, 0x7632, R26 ;  /* 0x00007632061a7816 */ /* 0x048fe2000000001a */
[----:B------:R-:W-:Y:S02]  /*0980*/  IMAD.U32 R85, R6, 0x10000, RZ ;  /* 0x0001000006557824 */ /* 0x000fe400078e00ff */
[----:B------:R-:W-:Y:S01]  /*0990*/  FADD.FTZ R30, R30, R27 ;  /* 0x0000001b1e1e7221 */ /* 0x000fe20000010000 */
[----:B------:R-:W-:Y:S01]  /*09a0*/  SHF.L.U32 R27, R26, 0x10, RZ ;  /* 0x000000101a1b7819 */ /* 0x000fe200000006ff */
[----:B------:R-:W-:Y:S02]  /*09b0*/  FFMA.FTZ R34, R85, R85, R34 ;  /* 0x0000005555227223 */ /* 0x000fe40000010022 */
[----:B------:R-:W-:Y:S01]  /*09c0*/  FADD.FTZ R30, R30, R85 ;  /* 0x000000551e1e7221 */ /* 0x000fe20000010000 */
[C---:B------:R-:W-:Y:S01]  /*09d0*/  PRMT R26, R7.reuse, 0x7632, R26 ;  /* 0x00007632071a7816 */ /* 0x040fe2000000001a */
[----:B------:R-:W-:-:S02]  /*09e0*/  IMAD.U32 R87, R7, 0x10000, RZ ;  /* 0x0001000007577824 */ /* 0x000fc400078e00ff */
[----:B------:R-:W-:Y:S01]  /*09f0*/  FFMA.FTZ R34, R27, R27, R34 ;  /* 0x0000001b1b227223 */ /* 0x000fe20000010022 */
[----:B------:R-:W-:Y:S01]  /*0a00*/  FADD.FTZ R30, R30, R27 ;  /* 0x0000001b1e1e7221 */ /* 0x000fe20000010000 */
[----:B------:R-:W-:Y:S02]  /*0a10*/  SHF.L.U32 R27, R26, 0x10, RZ ;  /* 0x000000101a1b7819 */ /* 0x000fe400000006ff */
[----:B------:R-:W-:Y:S01]  /*0a20*/  FFMA.FTZ R34, R87, R87, R34 ;  /* 0x0000005757227223 */ /* 0x000fe20000010022 */
[----:B------:R-:W-:-:S03]  /*0a30*/  FADD.FTZ R30, R30, R87 ;  /* 0x000000571e1e7221 */ /* 0x000fc60000010000 */
[----:B------:R-:W-:Y:S01]  /*0a40*/  FFMA.FTZ R34, R27, R27, R34 ;  /* 0x0000001b1b227223 */ /* 0x000fe20000010022 */
[C---:B----4-:R-:W-:Y:S01]  /*0a50*/  PRMT R26, R4.reuse, 0x7632, R26 ;  /* 0x00007632041a7816 */ /* 0x050fe2000000001a */
        /* <DEDUP_REMOVED lines=13> */
[----:B------:R-:W-:Y:S01]  /*0b30*/  SHF.L.U32 R93, R12, 0x10, RZ ;  /* 0x000000100c5d7819 */ /* 0x000fe200000006ff */
[----:B------:R-:W-:Y:S01]  /*0b40*/  FADD.FTZ R30, R30, R27 ;  /* 0x0000001b1e1e7221 */ /* 0x000fe20000010000 */
[----:B------:R-:W-:-:S03]  /*0b50*/  PRMT R26, R12, 0x7632, R26 ;  /* 0x000076320c1a7816 */ /* 0x000fc6000000001a */
[----:B------:R-:W-:Y:S01]  /*0b60*/  FFMA.FTZ R34, R93, R93, R34 ;  /* 0x0000005d5d227223 */ /* 0x000fe20000010022 */
[----:B------:R-:W-:Y:S01]  /*0b70*/  FADD.FTZ R30, R30, R93 ;  /* 0x0000005d1e1e7221 */ /* 0x000fe20000010000 */
[----:B------:R-:W-:Y:S01]  /*0b80*/  IMAD.U32 R27, R26, 0x10000, RZ ;  /* 0x000100001a1b7824 */ /* 0x000fe200078e00ff */
[C---:B------:R-:W-:Y:S02]  /*0b90*/  SHF.L.U32 R95, R13.reuse, 0x10, RZ ;  /* 0x000000100d5f7819 */ /* 0x040fe400000006ff */
        /* <DEDUP_REMOVED lines=16> */
[----:B------:R-:W-:-:S03]  /*0ca0*/  FADD.FTZ R30, R30, R27 ;  /* 0x0000001b1e1e7221 */ /* 0x000fc60000010000 */
[----:B------:R-:W-:Y:S02]  /*0cb0*/  IMAD.U32 R27, R26, 0x10000, RZ ;  /* 0x000100001a1b7824 */ /* 0x000fe400078e00ff */
[----:B------:R-:W-:Y:S01]  /*0cc0*/  FFMA.FTZ R34, R99, R99, R34 ;  /* 0x0000006363227223 */ /* 0x000fe20000010022 */
[----:B------:R-:W-:Y:S01]  /*0cd0*/  FADD.FTZ R30, R30, R99 ;  /* 0x000000631e1e7221 */ /* 0x000fe20000010000 */
        /* <DEDUP_REMOVED lines=35> */
[C---:B------:R-:W-:Y:S02]  /*0f10*/  PRMT R26, R21.reuse, 0x7632, R26 ;  /* 0x00007632151a7816 */ /* 0x040fe4000000001a */
[----:B------:R-:W-:Y:S01]  /*0f20*/  SHF.L.U32 R111, R21, 0x10, RZ ;  /* 0x00000010156f7819 */ /* 0x000fe200000006ff */
[----:B------:R-:W-:Y:S01]  /*0f30*/  FFMA.FTZ R34, R27, R27, R34 ;  /* 0x0000001b1b227223 */ /* 0x000fe20000010022 */
[----:B------:R-:W-:Y:S01]  /*0f40*/  FADD.FTZ R30, R30, R27 ;  /* 0x0000001b1e1e7221 */ /* 0x000fe20000010000 */
[----:B------:R-:W-:-:S02]  /*0f50*/  IMAD.U32 R28, R26, 0x10000, RZ ;  /* 0x000100001a1c7824 */ /* 0x000fc400078e00ff */
[----:B------:R-:W-:Y:S01]  /*0f60*/  FFMA.FTZ R27, R111, R111, R34 ;  /* 0x0000006f6f1b7223 */ /* 0x000fe20000010022 */
[----:B------:R-:W-:-:S03]  /*0f70*/  FADD.FTZ R26, R30, R111 ;  /* 0x0000006f1e1a7221 */ /* 0x000fc60000010000 */
[----:B------:R-:W-:Y:S01]  /*0f80*/  FFMA.FTZ R27, R28, R28, R27 ;  /* 0x0000001c1c1b7223 */ /* 0x000fe2000001001b */
[----:B------:R-:W-:-:S05]  /*0f90*/  FADD.FTZ R26, R26, R28 ;  /* 0x0000001c1a1a7221 */ /* 0x000fca0000010000 */
[----:B------:R0:W-:Y:S01]  /*0fa0*/  STS.64 [R50], R26 ;  /* 0x0000001a32007388 */ /* 0x0001e20000000a00 */
[----:B------:R-:W-:Y:S06]  /*0fb0*/  BAR.SYNC.DEFER_BLOCKING 0x0 ;  /* 0x0000000000007b1d */ /* 0x000fec0000010000 */
[----:B------:R-:W-:Y:S05]  /*0fc0*/  @P3 BRA `(.L_x_1803) ;  /* 0x0000000800343947 */ /* 0x000fea0003800000 */
[----:B------:R-:W1:Y:S01]  /*0fd0*/  S2R R33, SR_CgaCtaId ;  /* 0x0000000000217919 */ /* 0x000e620000008800 */
[C---:B0-----:R-:W-:Y:S02]  /*0fe0*/  LEA.HI R26, R48.reuse, R115, RZ, 0x1f ;  /* 0x00000073301a7211 */ /* 0x041fe400078ff8ff */
[----:B------:R-:W-:Y:S02]  /*0ff0*/  MOV R38, 0x400 ;  /* 0x0000040000267802 */ /* 0x000fe40000000f00 */
[----:B------:R-:W-:Y:S01]  /*1000*/  SHF.L.U32 R86, R48, 0x3, RZ ;  /* 0x0000000330567819 */ /* 0x000fe200000006ff */
[----:B------:R-:W-:-:S03]  /*1010*/  IMAD R29, R26, 0x3c, -R29 ;  /* 0x0000003c1a1d7824 */ /* 0x000fc600078e0a1d */
[----:B------:R-:W-:Y:S01]  /*1020*/  LOP3.LUT R86, R86, 0x8, RZ, 0xc0, !PT ;  /* 0x0000000856567812 */ /* 0x000fe200078ec0ff */
[C---:B------:R-:W-:Y:S01]  /*1030*/  VIADD R28, R29.reuse, 0x8 ;  /* 0x000000081d1c7836 */ /* 0x040fe20000000000 */
[C---:B------:R-:W-:Y:S01]  /*1040*/  IADD3 R26, R29.reuse, 0x4, RZ ;  /* 0x000000041d1a7810 */ /* 0x040fe20007ffe0ff */
[C---:B------:R-:W-:Y:S01]  /*1050*/  VIADD R30, R29.reuse, 0x14 ;  /* 0x000000141d1e7836 */ /* 0x040fe20000000000 */
[C---:B------:R-:W-:Y:S01]  /*1060*/  IADD3 R34, R29.reuse, 0x18, RZ ;  /* 0x000000181d227810 */ /* 0x040fe20007ffe0ff */
[----:B------:R-:W-:Y:S01]  /*1070*/  VIADD R45, R29, 0x38 ;  /* 0x000000381d2d7836 */ /* 0x000fe20000000000 */
[----:B------:R-:W-:Y:S02]  /*1080*/  SHF.R.S32.HI R27, RZ, 0x1f, R26 ;  /* 0x0000001fff1b7819 */ /* 0x000fe4000001141a */
[----:B------:R-:W-:Y:S02]  /*1090*/  SHF.R.S32.HI R31, RZ, 0x1f, R28 ;  /* 0x0000001fff1f7819 */ /* 0x000fe4000001141c */
[----:B------:R-:W-:-:S02]  /*10a0*/  LEA.HI R36, R27, R26, RZ, 0x2 ;  /* 0x0000001a1b247211 */ /* 0x000fc400078f10ff */
[----:B------:R-:W-:Y:S02]  /*10b0*/  IADD3 R26, R29, 0xc, RZ ;  /* 0x0000000c1d1a7810 */ /* 0x000fe40007ffe0ff */
[----:B------:R-:W-:Y:S02]  /*10c0*/  LEA.HI R39, R31, R28, RZ, 0x2 ;  /* 0x0000001c1f277211 */ /* 0x000fe400078f10ff */
[----:B------:R-:W-:Y:S02]  /*10d0*/  SHF.R.S32.HI R27, RZ, 0x1f, R26 ;  /* 0x0000001fff1b7819 */ /* 0x000fe4000001141a */
[----:B------:R-:W-:Y:S02]  /*10e0*/  IADD3 R28, R29, 0x10, RZ ;  /* 0x000000101d1c7810 */ /* 0x000fe40007ffe0ff */
[----:B------:R-:W-:Y:S02]  /*10f0*/  SHF.R.S32.HI R35, RZ, 0x1f, R34 ;  /* 0x0000001fff237819 */ /* 0x000fe40000011422 */
[----:B------:R-:W-:Y:S01]  /*1100*/  LEA.HI R40, R27, R26, RZ, 0x2 ;  /* 0x0000001a1b287211 */ /* 0x000fe200078f10ff */
[----:B------:R-:W-:Y:S01]  /*1110*/  VIADD R27, R29, 0x20 ;  /* 0x000000201d1b7836 */ /* 0x000fe20000000000 */
[----:B-1----:R-:W-:-:S02]  /*1120*/  LEA R38, R33, R38, 0x18 ;  /* 0x0000002621267211 */ /* 0x002fc400078ec0ff */
[----:B------:R-:W-:Y:S02]  /*1130*/  SHF.R.S32.HI R33, RZ, 0x1f, R30 ;  /* 0x0000001fff217819 */ /* 0x000fe4000001141e */
[----:B------:R-:W-:Y:S02]  /*1140*/  IADD3 R32, R29, 0x28, RZ ;  /* 0x000000281d207810 */ /* 0x000fe40007ffe0ff */
[----:B------:R-:W-:Y:S02]  /*1150*/  LEA.HI R43, R33, R30, RZ, 0x2 ;  /* 0x0000001e212b7211 */ /* 0x000fe400078f10ff */
[----:B------:R-:W-:Y:S02]  /*1160*/  IADD3 R33, R29, 0x1c, RZ ;  /* 0x0000001c1d217810 */ /* 0x000fe40007ffe0ff */
[----:B------:R-:W-:Y:S02]  /*1170*/  SHF.R.S32.HI R31, RZ, 0x1f, R28 ;  /* 0x0000001fff1f7819 */ /* 0x000fe4000001141c */
[----:B------:R-:W-:-:S02]  /*1180*/  LEA.HI R34, R35, R34, RZ, 0x2 ;  /* 0x0000002223227211 */ /* 0x000fc400078f10ff */
[----:B------:R-:W-:Y:S02]  /*1190*/  SHF.R.S32.HI R26, RZ, 0x1f, R33 ;  /* 0x0000001fff1a7819 */ /* 0x000fe40000011421 */
[----:B------:R-:W-:Y:S02]  /*11a0*/  SHF.R.S32.HI R35, RZ, 0x1f, R32 ;  /* 0x0000001fff237819 */ /* 0x000fe40000011420 */
[----:B------:R-:W-:Y:S02]  /*11b0*/  LEA.HI R42, R31, R28, RZ, 0x2 ;  /* 0x0000001c1f2a7211 */ /* 0x000fe400078f10ff */
[----:B------:R-:W-:Y:S02]  /*11c0*/  IADD3 R31, R29, 0x24, RZ ;  /* 0x000000241d1f7810 */ /* 0x000fe40007ffe0ff */
[----:B------:R-:W-:Y:S02]  /*11d0*/  SHF.R.S32.HI R28, RZ, 0x1f, R27 ;  /* 0x0000001fff1c7819 */ /* 0x000fe4000001141b */
[----:B------:R-:W-:-:S02]  /*11e0*/  LEA.HI R33, R26, R33, RZ, 0x2 ;  /* 0x000000211a217211 */ /* 0x000fc400078f10ff */
[----:B------:R-:W-:Y:S01]  /*11f0*/  LEA.HI R26, R35, R32, RZ, 0x2 ;  /* 0x00000020231a7211 */ /* 0x000fe200078f10ff */
[----:B------:R-:W-:Y:S01]  /*1200*/  VIADD R32, R29, 0x2c ;  /* 0x0000002c1d207836 */ /* 0x000fe20000000000 */
[----:B------:R-:W-:Y:S02]  /*1210*/  SHF.R.S32.HI R30, RZ, 0x1f, R31 ;  /* 0x0000001fff1e7819 */ /* 0x000fe4000001141f */
[----:B------:R-:W-:Y:S02]  /*1220*/  LEA.HI R27, R28, R27, RZ, 0x2 ;  /* 0x0000001b1c1b7211 */ /* 0x000fe400078f10ff */
[----:B------:R-:W-:Y:S02]  /*1230*/  SHF.R.S32.HI R28, RZ, 0x1f, R29 ;  /* 0x0000001fff1c7819 */ /* 0x000fe4000001141d */
[----:B------:R-:W-:Y:S02]  /*1240*/  LEA.HI R31, R30, R31, RZ, 0x2 ;  /* 0x0000001f1e1f7211 */ /* 0x000fe400078f10ff */
[----:B------:R-:W-:-:S02]  /*1250*/  SHF.R.S32.HI R35, RZ, 0x1f, R32 ;  /* 0x0000001fff237819 */ /* 0x000fc40000011420 */
[----:B------:R-:W-:Y:S02]  /*1260*/  IADD3 R37, R29, 0x30, RZ ;  /* 0x000000301d257810 */ /* 0x000fe40007ffe0ff */
[----:B------:R-:W-:Y:S02]  /*1270*/  LEA.HI R30, R28, R29, RZ, 0x2 ;  /* 0x0000001d1c1e7211 */ /* 0x000fe400078f10ff */
[----:B------:R-:W-:Y:S02]  /*1280*/  LEA.HI R28, R35, R32, RZ, 0x2 ;  /* 0x00000020231c7211 */ /* 0x000fe400078f10ff */
[----:B------:R-:W-:Y:S02]  /*1290*/  SHF.R.S32.HI R44, RZ, 0x1f, R37 ;  /* 0x0000001fff2c7819 */ /* 0x000fe40000011425 */
[----:B------:R-:W-:Y:S02]  /*12a0*/  SHF.R.S32.HI R35, RZ, 0x2, R30 ;  /* 0x00000002ff237819 */ /* 0x000fe4000001141e */
[----:B------:R-:W-:-:S02]  /*12b0*/  IADD3 R41, R29, 0x34, RZ ;  /* 0x000000341d297810 */ /* 0x000fc40007ffe0ff */
[----:B------:R-:W-:Y:S01]  /*12c0*/  LEA.HI R29, R44, R37, RZ, 0x2 ;  /* 0x000000252c1d7211 */ /* 0x000fe200078f10ff */
[----:B------:R-:W-:Y:S01]  /*12d0*/  IMAD R35, R35, 0x18, R38 ;  /* 0x0000001823237824 */ /* 0x000fe200078e0226 */
[----:B------:R-:W-:Y:S02]  /*12e0*/  SHF.R.S32.HI R37, RZ, 0x2, R36 ;  /* 0x00000002ff257819 */ /* 0x000fe40000011424 */
[----:B------:R-:W-:Y:S02]  /*12f0*/  SHF.R.S32.HI R32, RZ, 0x1f, R41 ;  /* 0x0000001fff207819 */ /* 0x000fe40000011429 */
[----:B------:R-:W-:Y:S01]  /*1300*/  SHF.R.S32.HI R39, RZ, 0x2, R39 ;  /* 0x00000002ff277819 */ /* 0x000fe20000011427 */
[--C-:B------:R-:W-:Y:S01]  /*1310*/  IMAD R37, R37, 0x18, R38.reuse ;  /* 0x0000001825257824 */ /* 0x100fe200078e0226 */
[----:B------:R-:W-:Y:S02]  /*1320*/  SHF.R.S32.HI R44, RZ, 0x1f, R45 ;  /* 0x0000001fff2c7819 */ /* 0x000fe4000001142d */
[----:B------:R-:W-:Y:S01]  /*1330*/  IADD3 R35, R35, R86, RZ ;  /* 0x0000005623237210 */ /* 0x000fe20007ffe0ff */
[----:B------:R-:W-:Y:S01]  /*1340*/  IMAD R39, R39, 0x18, R38 ;  /* 0x0000001827277824 */ /* 0x000fe200078e0226 */
[----:B------:R-:W-:Y:S01]  /*1350*/  LEA.HI R30, R32, R41, RZ, 0x2 ;  /* 0x00000029201e7211 */ /* 0x000fe200078f10ff */
[----:B------:R-:W-:Y:S01]  /*1360*/  IMAD.IADD R37, R86, 0x1, R37 ;  /* 0x0000000156257824 */ /* 0x000fe200078e0225 */
[----:B------:R-:W-:-:S02]  /*1370*/  LEA.HI R32, R44, R45, RZ, 0x2 ;  /* 0x0000002d2c207211 */ /* 0x000fc400078f10ff */
[----:B------:R-:W-:Y:S02]  /*1380*/  SHF.R.S32.HI R41, RZ, 0x2, R40 ;  /* 0x00000002ff297819 */ /* 0x000fe40000011428 */
[----:B------:R-:W-:Y:S01]  /*1390*/  SHF.R.S32.HI R45, RZ, 0x2, R42 ;  /* 0x00000002ff2d7819 */ /* 0x000fe2000001142a */
[----:B------:R-:W-:Y:S01]  /*13a0*/  LDS.64 R46, [R37] ;  /* 0x00000000252e7984 */ /* 0x000fe20000000a00 */
[----:B------:R-:W-:Y:S01]  /*13b0*/  SHF.R.S32.HI R117, RZ, 0x2, R43 ;  /* 0x00000002ff757819 */ /* 0x000fe2000001142b */
[--C-:B------:R-:W-:Y:S01]  /*13c0*/  IMAD R41, R41, 0x18, R38.reuse ;  /* 0x0000001829297824 */ /* 0x100fe200078e0226 */
[C---:B------:R-:W-:Y:S01]  /*13d0*/  IADD3 R39, R86.reuse, R39, RZ ;  /* 0x0000002756277210 */ /* 0x040fe20007ffe0ff */
[----:B------:R0:W1:Y:S01]  /*13e0*/  LDS.64 R42, [R35] ;  /* 0x00000000232a7984 */ /* 0x0000620000000a00 */
[----:B------:R-:W-:Y:S01]  /*13f0*/  SHF.R.S32.HI R121, RZ, 0x2, R33 ;  /* 0x00000002ff797819 */ /* 0x000fe20000011421 */
[----:B------:R-:W-:Y:S01]  /*1400*/  IMAD R33, R45, 0x18, R38 ;  /* 0x000000182d217824 */ /* 0x000fe200078e0226 */
[C---:B------:R-:W-:Y:S01]  /*1410*/  IADD3 R41, R86.reuse, R41, RZ ;  /* 0x0000002956297210 */ /* 0x040fe20007ffe0ff */
[----:B------:R2:W3:Y:S01]  /*1420*/  LDS.64 R44, [R39] ;  /* 0x00000000272c7984 */ /* 0x0004e20000000a00 */
[----:B------:R-:W-:Y:S01]  /*1430*/  SHF.R.S32.HI R119, RZ, 0x2, R34 ;  /* 0x00000002ff777819 */ /* 0x000fe20000011422 */
[--C-:B------:R-:W-:Y:S01]  /*1440*/  IMAD R117, R117, 0x18, R38.reuse ;  /* 0x0000001875757824 */ /* 0x100fe200078e0226 */
[----:B------:R-:W-:Y:S01]  /*1450*/  SHF.R.S32.HI R123, RZ, 0x2, R27 ;  /* 0x00000002ff7b7819 */ /* 0x000fe2000001141b */
[C---:B------:R-:W-:Y:S01]  /*1460*/  IMAD.IADD R27, R86.reuse, 0x1, R33 ;  /* 0x00000001561b7824 */ /* 0x040fe200078e0221 */
[----:B------:R-:W4:Y:S01]  /*1470*/  LDS.64 R40, [R41] ;  /* 0x0000000029287984 */ /* 0x000f220000000a00 */
[----:B------:R-:W-:Y:S01]  /*1480*/  IMAD R119, R119, 0x18, R38 ;  /* 0x0000001877777824 */ /* 0x000fe200078e0226 */
[----:B0-----:R-:W-:Y:S01]  /*1490*/  SHF.R.S32.HI R35, RZ, 0x2, R26 ;  /* 0x00000002ff237819 */ /* 0x001fe2000001141a */
[--C-:B------:R-:W-:Y:S01]  /*14a0*/  IMAD R121, R121, 0x18, R38.reuse ;  /* 0x0000001879797824 */ /* 0x100fe200078e0226 */
[C---:B------:R-:W-:Y:S01]  /*14b0*/  IADD3 R117, R86.reuse, R117, RZ ;  /* 0x0000007556757210 */ /* 0x040fe20007ffe0ff */
[----:B------:R-:W0:Y:S01]  /*14c0*/  LDS.64 R26, [R27] ;  /* 0x000000001b1a7984 */ /* 0x000e220000000a00 */
[----:B------:R-:W-:Y:S01]  /*14d0*/  SHF.R.S32.HI R125, RZ, 0x2, R31 ;  /* 0x00000002ff7d7819 */ /* 0x000fe2000001141f */
[----:B------:R-:W-:Y:S01]  /*14e0*/  IMAD R123, R123, 0x18, R38 ;  /* 0x000000187b7b7824 */ /* 0x000fe200078e0226 */
[C---:B------:R-:W-:Y:S01]  /*14f0*/  IADD3 R31, R86.reuse, R119, RZ ;  /* 0x00000077561f7210 */ /* 0x040fe20007ffe0ff */
[----:B------:R-:W-:Y:S01]  /*1500*/  IMAD.IADD R33, R86, 0x1, R121 ;  /* 0x0000000156217824 */ /* 0x000fe200078e0279 */
[----:B------:R-:W-:Y:S01]  /*1510*/  SHF.R.S32.HI R36, RZ, 0x2, R28 ;  /* 0x00000002ff247819 */ /* 0x000fe2000001141c */
[--C-:B------:R-:W-:Y:S01]  /*1520*/  IMAD R125, R125, 0x18, R38.reuse ;  /* 0x000000187d7d7824 */ /* 0x100fe200078e0226 */
[----:B--2---:R-:W-:Y:S01]  /*1530*/  SHF.R.S32.HI R39, RZ, 0x2, R29 ;  /* 0x00000002ff277819 */ /* 0x004fe2000001141d */
[----:B------:R-:W-:Y:S01]  /*1540*/  IMAD R37, R35, 0x18, R38 ;  /* 0x0000001823257824 */ /* 0x000fe200078e0226 */
[----:B------:R1:W2:Y:S01]  /*1550*/  LDS.64 R28, [R117] ;  /* 0x00000000751c7984 */ /* 0x0002a20000000a00 */
[----:B------:R-:W-:Y:S01]  /*1560*/  SHF.R.S32.HI R88, RZ, 0x2, R30 ;  /* 0x00000002ff587819 */ /* 0x000fe2000001141e */
[----:B------:R-:W-:Y:S01]  /*1570*/  IMAD R119, R36, 0x18, R38 ;  /* 0x0000001824777824 */ /* 0x000fe200078e0226 */
[C---:B------:R-:W-:Y:S01]  /*1580*/  IADD3 R34, R86.reuse, R123, RZ ;  /* 0x0000007b56227210 */ /* 0x040fe20007ffe0ff */
[----:B------:R-:W2:Y:S01]  /*1590*/  LDS.64 R30, [R31] ;  /* 0x000000001f1e7984 */ /* 0x000ea20000000a00 */
[----:B------:R-:W-:Y:S01]  /*15a0*/  SHF.R.S32.HI R90, RZ, 0x2, R32 ;  /* 0x00000002ff5a7819 */ /* 0x000fe20000011420 */
[----:B------:R-:W-:Y:S01]  /*15b0*/  IMAD R121, R39, 0x18, R38 ;  /* 0x0000001827797824 */ /* 0x000fe200078e0226 */
[C---:B------:R-:W-:Y:S01]  /*15c0*/  IADD3 R36, R86.reuse, R125, RZ ;  /* 0x0000007d56247210 */ /* 0x040fe20007ffe0ff */
[----:B------:R-:W2:Y:S01]  /*15d0*/  LDS.64 R32, [R33] ;  /* 0x0000000021207984 */ /* 0x000ea20000000a00 */
[----:B------:R-:W-:-:S02]  /*15e0*/  IMAD.IADD R39, R86, 0x1, R37 ;  /* 0x0000000156277824 */ /* 0x000fc400078e0225 */
[--C-:B------:R-:W-:Y:S01]  /*15f0*/  IMAD R123, R88, 0x18, R38.reuse ;  /* 0x00000018587b7824 */ /* 0x100fe200078e0226 */
[----:B------:R-:W2:Y:S01]  /*1600*/  LDS.64 R34, [R34] ;  /* 0x0000000022227984 */ /* 0x000ea20000000a00 */
[----:B------:R-:W-:-:S03]  /*1610*/  IMAD R125, R90, 0x18, R38 ;  /* 0x000000185a7d7824 */ /* 0x000fc600078e0226 */
[----:B------:R-:W2:Y:S01]  /*1620*/  LDS.64 R36, [R36] ;  /* 0x0000000024247984 */ /* 0x000ea20000000a00 */
[----:B-1----:R-:W-:Y:S01]  /*1630*/  FADD.FTZ R117, RZ, R42 ;  /* 0x0000002aff757221 */ /* 0x002fe20000010000 */
[C---:B------:R-:W-:Y:S01]  /*1640*/  IADD3 R42, R86.reuse, R119, RZ ;  /* 0x00000077562a7210 */ /* 0x040fe20007ffe0ff */
[----:B------:R-:W-:Y:S01]  /*1650*/  FADD.FTZ R88, RZ, R43 ;  /* 0x0000002bff587221 */ /* 0x000fe20000010000 */
[----:B------:R-:W1:Y:S01]  /*1660*/  LDS.64 R38, [R39] ;  /* 0x0000000027267984 */ /* 0x000e620000000a00 */
[----:B------:R-:W-:Y:S01]  /*1670*/  FADD.FTZ R117, R117, R46 ;  /* 0x0000002e75757221 */ /* 0x000fe20000010000 */
[----:B------:R-:W-:Y:S01]  /*1680*/  IADD3 R46, R86, R121, RZ ;  /* 0x00000079562e7210 */ /* 0x000fe20007ffe0ff */
[----:B------:R-:W-:Y:S01]  /*1690*/  FADD.FTZ R88, R88, R47 ;  /* 0x0000002f58587221 */ /* 0x000fe20000010000 */
[----:B------:R-:W1:Y:S01]  /*16a0*/  LDS.64 R42, [R42] ;  /* 0x000000002a2a7984 */ /* 0x000e620000000a00 */
[----:B---3--:R-:W-:Y:S01]  /*16b0*/  FADD.FTZ R117, R117, R44 ;  /* 0x0000002c75757221 */ /* 0x008fe20000010000 */
[----:B------:R-:W-:-:S02]  /*16c0*/  IMAD.IADD R44, R86, 0x1, R123 ;  /* 0x00000001562c7824 */ /* 0x000fc400078e027b */
[----:B------:R-:W-:Y:S01]  /*16d0*/  FADD.FTZ R88, R88, R45 ;  /* 0x0000002d58587221 */ /* 0x000fe20000010000 */
[----:B------:R-:W3:Y:S01]  /*16e0*/  LDS.64 R46, [R46] ;  /* 0x000000002e2e7984 */ /* 0x000ee20000000a00 */
[----:B------:R-:W-:Y:S01]  /*16f0*/  IADD3 R125, R86, R125, RZ ;  /* 0x0000007d567d7210 */ /* 0x000fe20007ffe0ff */
[----:B----4-:R-:W-:Y:S01]  /*1700*/  FADD.FTZ R117, R117, R40 ;  /* 0x0000002875757221 */ /* 0x010fe20000010000 */
[----:B------:R-:W-:Y:S01]  /*1710*/  FADD.FTZ R88, R88, R41 ;  /* 0x0000002958587221 */ /* 0x000fe20000010000 */
[----:B------:R-:W4:Y:S02]  /*1720*/  LDS.64 R44, [R44] ;  /* 0x000000002c2c7984 */ /* 0x000f240000000a00 */
[----:B0-----:R-:W-:Y:S01]  /*1730*/  FADD.FTZ R117, R117, R26 ;  /* 0x0000001a75757221 */ /* 0x001fe20000010000 */
[----:B------:R-:W-:Y:S01]  /*1740*/  FADD.FTZ R88, R88, R27 ;  /* 0x0000001b58587221 */ /* 0x000fe20000010000 */
[----:B------:R-:W0:Y:S02]  /*1750*/  LDS.64 R40, [R125] ;  /* 0x000000007d287984 */ /* 0x000e240000000a00 */
[----:B--2---:R-:W-:Y:S01]  /*1760*/  FADD.FTZ R117, R117, R28 ;  /* 0x0000001c75757221 */ /* 0x004fe20000010000 */
        /* <DEDUP_REMOVED lines=9> */
[----:B-1----:R-:W-:Y:S01]  /*1800*/  FADD.FTZ R117, R117, R38 ;  /* 0x0000002675757221 */ /* 0x002fe20000010000 */
[----:B------:R-:W-:-:S03]  /*1810*/  FADD.FTZ R88, R88, R39 ;  /* 0x0000002758587221 */ /* 0x000fc60000010000 */
[----:B------:R-:W-:Y:S01]  /*1820*/  FADD.FTZ R117, R117, R42 ;  /* 0x0000002a75757221 */ /* 0x000fe20000010000 */
[----:B------:R-:W-:-:S03]  /*1830*/  FADD.FTZ R88, R88, R43 ;  /* 0x0000002b58587221 */ /* 0x000fc60000010000 */
[----:B---3--:R-:W-:Y:S01]  /*1840*/  FADD.FTZ R117, R117, R46 ;  /* 0x0000002e75757221 */ /* 0x008fe20000010000 */
[----:B------:R-:W-:-:S03]  /*1850*/  FADD.FTZ R88, R88, R47 ;  /* 0x0000002f58587221 */ /* 0x000fc60000010000 */
[----:B----4-:R-:W-:Y:S01]  /*1860*/  FADD.FTZ R117, R117, R44 ;  /* 0x0000002c75757221 */ /* 0x010fe20000010000 */
[----:B------:R-:W-:-:S03]  /*1870*/  FADD.FTZ R88, R88, R45 ;  /* 0x0000002d58587221 */ /* 0x000fc60000010000 */
[----:B0-----:R-:W-:Y:S01]  /*1880*/  FADD.FTZ R40, R117, R40 ;  /* 0x0000002875287221 */ /* 0x001fe20000010000 */
[----:B------:R-:W-:-:S07]  /*1890*/  FADD.FTZ R41, R88, R41 ;  /* 0x0000002958297221 */ /* 0x000fce0000010000 */
.L_x_1803:
[----:B------:R-:W-:Y:S05]  /*18a0*/  BSYNC B0 ;  /* 0x0000000000007941 */ /* 0x000fea0003800000 */
.L_x_1802:
[----:B------:R1:W2:Y:S01]  /*18b0*/  SHFL.BFLY PT, R33, R40, 0x1, 0x1f ;  /* 0x0c201f0028217f89 */ /* 0x0002a200000e0000 */
[----:B------:R-:W-:Y:S03]  /*18c0*/  BSSY B0, `(.L_x_1804) ;  /* 0x000000c000007945 */ /* 0x000fe60003800000 */
[----:B------:R1:W3:Y:S01]  /*18d0*/  SHFL.BFLY PT, R30, R41, 0x1, 0x1f ;  /* 0x0c201f00291e7f89 */ /* 0x0002e200000e0000 */
[----:B------:R-:W-:Y:S05]  /*18e0*/  @P2 BRA `(.L_x_1805) ;  /* 0x0000000000242947 */ /* 0x000fea0003800000 */
[----:B0-----:R-:W0:Y:S01]  /*18f0*/  LDC R26, c[0x0][0x10] ;  /* 0x00000400ff1a7b82 */ /* 0x001e220000000800 */
[----:B---3--:R-:W-:-:S07]  /*1900*/  FADD.FTZ R27, R30, R41 ;  /* 0x000000291e1b7221 */ /* 0x008fce0000010000 */
[----:B------:R-:W3:Y:S01]  /*1910*/  LDC.64 R28, c[0x0][0x248] ;  /* 0x00009200ff1c7b82 */ /* 0x000ee20000000a00 */
[----:B0-----:R-:W-:-:S05]  /*1920*/  IMAD R26, R26, R51, UR8 ;  /* 0x000000081a1a7e24 */ /* 0x001fca000f8e0233 */
[----:B------:R-:W-:-:S05]  /*1930*/  LEA R26, R26, R49, 0x8 ;  /* 0x000000311a1a7211 */ /* 0x000fca00078e40ff */
[----:B------:R-:W-:Y:S02]  /*1940*/  IMAD.SHL.U32 R31, R26, 0x2, RZ ;  /* 0x000000021a1f7824 */ /* 0x000fe400078e00ff */
[----:B--2---:R-:W-:Y:S02]  /*1950*/  FADD.FTZ R26, R33, R40 ;  /* 0x00000028211a7221 */ /* 0x004fe40000010000 */
[----:B---3--:R-:W-:-:S05]  /*1960*/  IMAD.WIDE.U32 R28, R31, 0x4, R28 ;  /* 0x000000041f1c7825 */ /* 0x008fca00078e001c */
[----:B------:R4:W-:Y:S02]  /*1970*/  STG.E.64 desc[UR10][R28.64], R26 ;  /* 0x0000001a1c007986 */ /* 0x0009e4000c101b0a */
.L_x_1805:
[----:B------:R-:W-:Y:S05]  /*1980*/  BSYNC B0 ;  /* 0x0000000000007941 */ /* 0x000fea0003800000 */
.L_x_1804:
[----:B------:R-:W-:Y:S01]  /*1990*/  BAR.SYNC.DEFER_BLOCKING 0x0 ;  /* 0x0000000000007b1d */ /* 0x000fe20000010000 */
[----:B----4-:R-:W-:-:S05]  /*19a0*/  CS2R R28, SRZ ;  /* 0x00000000001c7805 */ /* 0x010fca000001ff00 */
[----:B------:R-:W-:Y:S05]  /*19b0*/  @P4 BRA `(.L_x_1806) ;  /* 0x0000000000284947 */ /* 0x000fea0003800000 */
[----:B------:R-:W-:Y:S06]  /*19c0*/  MEMBAR.ALL.GPU ;  /* 0x0000000000007992 */ /* 0x000fec000000a000 */
[----:B------:R-:W-:-:S00]  /*19d0*/  ERRBAR ;  /* 0x00000000000079ab */ /* 0x000fc00000000000 */
[----:B------:R-:W-:Y:S06]  /*19e0*/  CGAERRBAR ;  /* 0x00000000000075ab */ /* 0x000fec0000000000 */
[----:B0-----:R0:W5:Y:S02]  /*19f0*/  ATOM.E.ADD.STRONG.GPU PT, R26, desc[UR10][R10.64], R57 ;  /* 0x000000390a1a798a */ /* 0x00116400081ee1ca */
.L_x_1807:
[----:B------:R-:W4:Y:S04]  /*1a00*/  LD.E.STRONG.GPU R27, desc[UR10][R10.64] ;  /* 0x0000000a0a1b7980 */ /* 0x000f28000c10f900 */
[----:B----4-:R-:W-:Y:S01]  /*1a10*/  CCTL.IVALL ;  /* 0x00000000ff00798f */ /* 0x010fe20002000000 */
[----:B------:R-:W-:Y:S05]  /*1a20*/  YIELD ;  /* 0x0000000000007946 */ /* 0x000fea0003800000 */
[----:B-----5:R-:W-:-:S04]  /*1a30*/  LOP3.LUT R27, R27, R26, RZ, 0x3c, !PT ;  /* 0x0000001a1b1b7212 */ /* 0x020fc800078e3cff */
[----:B------:R-:W-:-:S13]  /*1a40*/  ISETP.GT.AND P2, PT, R27, -0x1, PT ;  /* 0xffffffff1b00780c */ /* 0x000fda0003f44270 */
[----:B------:R-:W-:Y:S05]  /*1a50*/  @P2 BRA `(.L_x_1807) ;  /* 0xfffffffc00e82947 */ /* 0x000fea000383ffff */
.L_x_1806:
[----:B------:R-:W-:Y:S05]  /*1a60*/  WARPSYNC.ALL ;  /* 0x0000000000007948 */ /* 0x000fea0003800000 */
[----:B------:R-:W-:Y:S06]  /*1a70*/  BAR.SYNC.DEFER_BLOCKING 0x0 ;  /* 0x0000000000007b1d */ /* 0x000fec0000010000 */
[----:B------:R-:W-:Y:S04]  /*1a80*/  BSSY B0, `(.L_x_1808) ;  /* 0x000000e000007945 */ /* 0x000fe80003800000 */
[----:B------:R-:W-:Y:S05]  /*1a90*/  @P1 BRA `(.L_x_1809) ;  /* 0x0000000000301947 */ /* 0x000fea0003800000 */
[----:B---3--:R-:W3:Y:S01]  /*1aa0*/  LDC R30, c[0x0][0x10] ;  /* 0x00000400ff1e7b82 */ /* 0x008ee20000000800 */
[C---:B------:R-:W-:Y:S02]  /*1ab0*/  LOP3.LUT R29, R48.reuse, 0x7ffffff0, RZ, 0xc0, !PT ;  /* 0x7ffffff0301d7812 */ /* 0x040fe400078ec0ff */
[----:B------:R-:W-:-:S05]  /*1ac0*/  LOP3.LUT R28, R48, 0xf, RZ, 0xc0, !PT ;  /* 0x0000000f301c7812 */ /* 0x000fca00078ec0ff */
[----:B0-----:R-:W0:Y:S01]  /*1ad0*/  LDC.64 R26, c[0x0][0x248] ;  /* 0x00009200ff1a7b82 */ /* 0x001e220000000a00 */
[----:B---3--:R-:W-:-:S05]  /*1ae0*/  IMAD R30, R30, R51, UR8 ;  /* 0x000000081e1e7e24 */ /* 0x008fca000f8e0233 */
[----:B------:R-:W-:-:S04]  /*1af0*/  LEA R29, R30, R29, 0x8 ;  /* 0x0000001d1e1d7211 */ /* 0x000fc800078e40ff */
[----:B------:R-:W-:-:S05]  /*1b00*/  IADD3 R28, R28, R29, RZ ;  /* 0x0000001d1c1c7210 */ /* 0x000fca0007ffe0ff */
[----:B------:R-:W-:-:S04]  /*1b10*/  IMAD.SHL.U32 R29, R28, 0x2, RZ ;  /* 0x000000021c1d7824 */ /* 0x000fc800078e00ff */
[----:B0-----:R-:W-:-:S06]  /*1b20*/  IMAD.WIDE.U32 R26, R29, 0x4, R26 ;  /* 0x000000041d1a7825 */ /* 0x001fcc00078e001a */
[----:B------:R-:W3:Y:S02]  /*1b30*/  LDG.E.64 R26, desc[UR10][R26.64] ;  /* 0x0000000a1a1a7981 */ /* 0x000ee4000c1e1b00 */
[----:B---3--:R-:W-:Y:S01]  /*1b40*/  FADD.FTZ R29, RZ, R26 ;  /* 0x0000001aff1d7221 */ /* 0x008fe20000010000 */
[----:B------:R-:W-:-:S07]  /*1b50*/  FADD.FTZ R28, RZ, R27 ;  /* 0x0000001bff1c7221 */ /* 0x000fce0000010000 */
.L_x_1809:
[----:B------:R-:W-:Y:S05]  /*1b60*/  BSYNC B0 ;  /* 0x0000000000007941 */ /* 0x000fea0003800000 */
.L_x_1808:
[----:B0-----:R-:W0:Y:S01]  /*1b70*/  SHFL.BFLY PT, R26, R29, 0x8, 0x1f ;  /* 0x0d001f001d1a7f89 */ /* 0x001e2200000e0000 */
[----:B------:R-:W-:Y:S01]  /*1b80*/  LOP3.LUT P1, RZ, R48, 0xffffff0f, RZ, 0xc0, !PT ;  /* 0xffffff0f30ff7812 */ /* 0x000fe2000782c0ff */
[----:B------:R-:W-:Y:S01]  /*1b90*/  BSSY B0, `(.L_x_1810) ;  /* 0x0000034000007945 */ /* 0x000fe20003800000 */
[----:B------:R-:W-:Y:S01]  /*1ba0*/  PRMT R14, R8, 0x7632, R14 ;  /* 0x00007632080e7816 */ /* 0x000fe2000000000e */
[----:B------:R-:W4:Y:S01]  /*1bb0*/  SHFL.BFLY PT, R27, R28, 0x8, 0x1f ;  /* 0x0d001f001c1b7f89 */ /* 0x000f2200000e0000 */
[----:B------:R-:W-:Y:S02]  /*1bc0*/  PRMT R15, R9, 0x7632, R15 ;  /* 0x00007632090f7816 */ /* 0x000fe4000000000f */
[----:B------:R-:W-:Y:S02]  /*1bd0*/  PRMT R16, R6, 0x7632, R16 ;  /* 0x0000763206107816 */ /* 0x000fe40000000010 */
[----:B------:R-:W-:Y:S02]  /*1be0*/  PRMT R17, R7, 0x7632, R17 ;  /* 0x0000763207117816 */ /* 0x000fe40000000011 */
[----:B------:R-:W-:-:S02]  /*1bf0*/  PRMT R18, R4, 0x7632, R18 ;  /* 0x0000763204127816 */ /* 0x000fc40000000012 */
[----:B------:R-:W-:Y:S02]  /*1c00*/  PRMT R19, R5, 0x7632, R19 ;  /* 0x0000763205137816 */ /* 0x000fe40000000013 */
[----:B------:R-:W-:Y:S02]  /*1c10*/  PRMT R20, R12, 0x7632, R20 ;  /* 0x000076320c147816 */ /* 0x000fe40000000014 */
[----:B------:R-:W-:Y:S02]  /*1c20*/  PRMT R21, R13, 0x7632, R21 ;  /* 0x000076320d157816 */ /* 0x000fe40000000015 */
[----:B-----5:R-:W-:Y:S02]  /*1c30*/  PRMT R13, R22, 0x7632, R13 ;  /* 0x00007632160d7816 */ /* 0x020fe4000000000d */
[----:B------:R-:W-:Y:S02]  /*1c40*/  PRMT R9, R23, 0x7632, R9 ;  /* 0x0000763217097816 */ /* 0x000fe40000000009 */
[----:B------:R-:W-:Y:S01]  /*1c50*/  PRMT R12, R24, 0x7632, R12 ;  /* 0x00007632180c7816 */ /* 0x000fe2000000000c */
[----:B0-----:R-:W-:Y:S01]  /*1c60*/  FADD.FTZ R26, R26, R29 ;  /* 0x0000001d1a1a7221 */ /* 0x001fe20000010000 */
[----:B------:R-:W-:Y:S01]  /*1c70*/  PRMT R8, R25, 0x7632, R8 ;  /* 0x0000763219087816 */ /* 0x000fe20000000008 */
[----:B----4-:R-:W-:-:S03]  /*1c80*/  FADD.FTZ R27, R27, R28 ;  /* 0x0000001c1b1b7221 */ /* 0x010fc60000010000 */
[----:B------:R-:W0:Y:S04]  /*1c90*/  SHFL.BFLY PT, R31, R26, 0x4, 0x1f ;  /* 0x0c801f001a1f7f89 */ /* 0x000e2800000e0000 */
[----:B---3--:R-:W3:Y:S01]  /*1ca0*/  SHFL.BFLY PT, R30, R27, 0x4, 0x1f ;  /* 0x0c801f001b1e7f89 */ /* 0x008ee200000e0000 */
[----:B0-----:R-:W-:Y:S01]  /*1cb0*/  FADD.FTZ R31, R26, R31 ;  /* 0x0000001f1a1f7221 */ /* 0x001fe20000010000 */
[----:B---3--:R-:W-:-:S04]  /*1cc0*/  FADD.FTZ R30, R27, R30 ;  /* 0x0000001e1b1e7221 */ /* 0x008fc80000010000 */
[----:B------:R-:W0:Y:S04]  /*1cd0*/  SHFL.BFLY PT, R32, R31, 0x2, 0x1f ;  /* 0x0c401f001f207f89 */ /* 0x000e2800000e0000 */
[----:B--2---:R-:W2:Y:S01]  /*1ce0*/  SHFL.BFLY PT, R33, R30, 0x2, 0x1f ;  /* 0x0c401f001e217f89 */ /* 0x004ea200000e0000 */
[----:B0-----:R-:W-:Y:S01]  /*1cf0*/  FADD.FTZ R32, R31, R32 ;  /* 0x000000201f207221 */ /* 0x001fe20000010000 */
[----:B------:R-:W-:Y:S01]  /*1d00*/  PRMT R31, R19, 0x7632, R31 ;  /* 0x00007632131f7816 */ /* 0x000fe2000000001f */
[----:B--2---:R-:W-:-:S03]  /*1d10*/  FADD.FTZ R33, R30, R33 ;  /* 0x000000211e217221 */ /* 0x004fc60000010000 */
[----:B------:R-:W0:Y:S01]  /*1d20*/  SHFL.BFLY PT, R29, R32, 0x1, 0x1f ;  /* 0x0c201f00201d7f89 */ /* 0x000e2200000e0000 */
[----:B------:R-:W-:-:S03]  /*1d30*/  PRMT R30, R18, 0x7632, R30 ;  /* 0x00007632121e7816 */ /* 0x000fc6000000001e */
[----:B------:R-:W2:Y:S01]  /*1d40*/  SHFL.BFLY PT, R28, R33, 0x1, 0x1f ;  /* 0x0c201f00211c7f89 */ /* 0x000ea200000e0000 */
[--C-:B0-----:R-:W-:Y:S01]  /*1d50*/  @!P1 FADD.FTZ R26, R32, R29.reuse ;  /* 0x0000001d201a9221 */ /* 0x101fe20000010000 */
[----:B------:R-:W-:Y:S02]  /*1d60*/  PRMT R29, R17, 0x7632, R29 ;  /* 0x00007632111d7816 */ /* 0x000fe4000000001d */
[----:B------:R-:W-:Y:S01]  /*1d70*/  PRMT R32, R20, 0x7632, R32 ;  /* 0x0000763214207816 */ /* 0x000fe20000000020 */
[----:B------:R-:W-:Y:S01]  /*1d80*/  @!P1 FMUL.FTZ R26, R26, 6.5104170062113553286e-05 ;  /* 0x388888891a1a9820 */ /* 0x000fe20000410000 */
[----:B--2---:R-:W-:Y:S01]  /*1d90*/  @!P1 FADD.FTZ R28, R33, R28 ;  /* 0x0000001c211c9221 */ /* 0x004fe20000010000 */
[----:B------:R-:W-:Y:S02]  /*1da0*/  PRMT R33, R21, 0x7632, R33 ;  /* 0x0000763215217816 */ /* 0x000fe40000000021 */
[----:B------:R-:W-:-:S04]  /*1db0*/  @!P1 FMUL.FTZ R27, R26, R26 ;  /* 0x0000001a1a1b9220 */ /* 0x000fc80000410000 */
[----:B------:R-:W-:Y:S01]  /*1dc0*/  @!P1 FFMA.FTZ R27, R28, 6.5104170062113553286e-05, -R27 ;  /* 0x388888891c1b9823 */ /* 0x000fe2000001081b */
[----:B------:R-:W-:-:S04]  /*1dd0*/  PRMT R28, R14, 0x7632, R28 ;  /* 0x000076320e1c7816 */ /* 0x000fc8000000001c */
[----:B------:R-:W-:-:S05]  /*1de0*/  @!P1 FMNMX.FTZ R27, RZ, R27, !PT ;  /* 0x0000001bff1b9209 */ /* 0x000fca0007810000 */
[----:B------:R0:W-:Y:S02]  /*1df0*/  @!P1 STS.64 [R54+UR4], R26 ;  /* 0x0000001a36009988 */ /* 0x0001e40008000a04 */
[----:B0-----:R-:W-:Y:S02]  /*1e00*/  PRMT R26, R15, 0x7632, R26 ;  /* 0x000076320f1a7816 */ /* 0x001fe4000000001a */
[----:B------:R-:W-:Y:S01]  /*1e10*/  PRMT R27, R16, 0x7632, R27 ;  /* 0x00007632101b7816 */ /* 0x000fe2000000001b */
[----:B------:R-:W-:Y:S06]  /*1e20*/  BAR.SYNC.DEFER_BLOCKING 0x0 ;  /* 0x0000000000007b1d */ /* 0x000fec0000010000 */
[----:B------:R-:W-:Y:S05]  /*1e30*/  @P0 BRA `(.L_x_1811) ;  /* 0x0000000000240947 */ /* 0x000fea0003800000 */
[----:B------:R-:W0:Y:S01]  /*1e40*/  LDS.64 R4, [R56] ;  /* 0x0000000038047984 */ /* 0x000e220000000a00 */
[----:B------:R-:W-:Y:S01]  /*1e50*/  IADD3 R6, R115, R48, RZ ;  /* 0x0000003073067210 */ /* 0x000fe20007ffe0ff */
[----:B------:R-:W-:-:S03]  /*1e60*/  ULDC.64 UR6, c[0x0][0x240] ;  /* 0x0000900000067ab9 */ /* 0x000fc60000000a00 */
[----:B------:R-:W-:Y:S02]  /*1e70*/  SHF.R.S32.HI R7, RZ, 0x1f, R6 ;  /* 0x0000001fff077819 */ /* 0x000fe40000011406 */
[----:B------:R-:W-:-:S04]  /*1e80*/  LEA R34, P1, R113, R6, 0x5 ;  /* 0x0000000671227211 */ /* 0x000fc800078228ff */
[----:B------:R-:W-:Y:S02]  /*1e90*/  LEA.HI.X R7, R113, R7, R84, 0x5, P1 ;  /* 0x0000000771077211 */ /* 0x000fe400008f2c54 */
[----:B------:R-:W-:-:S04]  /*1ea0*/  LEA R6, P1, R34, UR6, 0x3 ;  /* 0x0000000622067c11 */ /* 0x000fc8000f8218ff */
[----:B------:R-:W-:-:S05]  /*1eb0*/  LEA.HI.X R7, R34, UR7, R7, 0x3, P1 ;  /* 0x0000000722077c11 */ /* 0x000fca00088f1c07 */
[----:B0-----:R0:W-:Y:S04]  /*1ec0*/  STG.E.64 desc[UR10][R6.64], R4 ;  /* 0x0000000406007986 */ /* 0x0011e8000c101b0a */
.L_x_1811:
[----:B------:R-:W-:Y:S05]  /*1ed0*/  BSYNC B0 ;  /* 0x0000000000007941 */ /* 0x000fea0003800000 */
.L_x_1810:
[----:B------:R-:W2:Y:S01]  /*1ee0*/  S2UR UR6, SR_CgaCtaId ;  /* 0x00000000000679c3 */ /* 0x000ea20000008800 */
[----:B0-----:R-:W-:Y:S01]  /*1ef0*/  IMAD R4, R65, 0xf0, R66 ;  /* 0x000000f041047824 */ /* 0x001fe200078e0242 */
[----:B------:R-:W-:Y:S01]  /*1f00*/  UMOV UR5, 0x400 ;  /* 0x0000040000057882 */ /* 0x000fe20000000000 */
[----:B------:R-:W-:Y:S01]  /*1f10*/  IMAD.MOV R115, RZ, RZ, -R115 ;  /* 0x000000ffff737224 */ /* 0x000fe200078e0a73 */
[----:B------:R-:W-:Y:S01]  /*1f20*/  UIADD3 UR5, UR5, 0x1680, URZ ;  /* 0x0000168005057890 */ /* 0x000fe2000fffe03f */
[----:B------:R-:W-:Y:S01]  /*1f30*/  SHF.L.U32 R7, R14, 0x10, RZ ;  /* 0x000000100e077819 */ /* 0x000fe200000006ff */
[----:B------:R-:W-:Y:S01]  /*1f40*/  IMAD.U32 R15, R15, 0x10000, RZ ;  /* 0x000100000f0f7824 */ /* 0x000fe200078e00ff */
[----:B------:R-:W-:Y:S01]  /*1f50*/  SHF.L.U32 R4, R4, 0x2, RZ ;  /* 0x0000000204047819 */ /* 0x000fe200000006ff */
[----:B------:R-:W-:Y:S01]  /*1f60*/  IMAD.U32 R27, R27, 0x10000, RZ ;  /* 0x000100001b1b7824 */ /* 0x000fe200078e00ff */
[----:B------:R-:W-:Y:S01]  /*1f70*/  SHF.L.U32 R35, R16, 0x10, RZ ;  /* 0x0000001010237819 */ /* 0x000fe200000006ff */
[----:B------:R-:W-:Y:S01]  /*1f80*/  IMAD.U32 R37, R18, 0x10000, RZ ;  /* 0x0001000012257824 */ /* 0x000fe200078e00ff */
[----:B------:R-:W-:Y:S01]  /*1f90*/  SHF.L.U32 R17, R17, 0x10, RZ ;  /* 0x0000001011117819 */ /* 0x000fe200000006ff */
[----:B------:R-:W-:Y:S01]  /*1fa0*/  IMAD.WIDE.U32 R4, R4, -0x77777777, RZ ;  /* 0x8888888904047825 */ /* 0x000fe200078e00ff */
[----:B------:R-:W-:-:S02]  /*1fb0*/  MOV R4, R115 ;  /* 0x0000007300047202 */ /* 0x000fc40000000f00 */
[----:B------:R-:W-:Y:S01]  /*1fc0*/  SHF.L.U32 R19, R19, 0x10, RZ ;  /* 0x0000001013137819 */ /* 0x000fe200000006ff */
[----:B------:R-:W-:Y:S01]  /*1fd0*/  IMAD.U32 R21, R21, 0x10000, RZ ;  /* 0x0001000015157824 */ /* 0x000fe200078e00ff */
[----:B------:R-:W-:Y:S01]  /*1fe0*/  LEA.HI R4, R5, R4, RZ, 0x1b ;  /* 0x0000000405047211 */ /* 0x000fe200078fd8ff */
[----:B------:R-:W-:Y:S01]  /*1ff0*/  IMAD.U32 R31, R31, 0x10000, RZ ;  /* 0x000100001f1f7824 */ /* 0x000fe200078e00ff */
[----:B------:R-:W-:Y:S02]  /*2000*/  SHF.L.U32 R39, R20, 0x10, RZ ;  /* 0x0000001014277819 */ /* 0x000fe400000006ff */
[----:B-1----:R-:W-:Y:S02]  /*2010*/  SHF.L.U32 R41, R28, 0x10, RZ ;  /* 0x000000101c297819 */ /* 0x002fe400000006ff */
[----:B------:R-:W-:Y:S01]  /*2020*/  SHF.L.U32 R43, R26, 0x10, RZ ;  /* 0x000000101a2b7819 */ /* 0x000fe200000006ff */
[----:B--2---:R-:W-:Y:S01]  /*2030*/  ULEA UR5, UR6, UR5, 0x18 ;  /* 0x0000000506057291 */ /* 0x004fe2000f8ec03f */
[----:B------:R-:W-:-:S02]  /*2040*/  SHF.L.U32 R29, R29, 0x10, RZ ;  /* 0x000000101d1d7819 */ /* 0x000fc400000006ff */
[----:B------:R-:W-:Y:S01]  /*2050*/  SHF.L.U32 R45, R30, 0x10, RZ ;  /* 0x000000101e2d7819 */ /* 0x000fe200000006ff */
[----:B------:R-:W-:Y:S01]  /*2060*/  ULDC.64 UR6, c[0x0][0x210] ;  /* 0x0000840000067ab9 */ /* 0x000fe20000000a00 */
[----:B------:R-:W-:Y:S02]  /*2070*/  SHF.L.U32 R47, R32, 0x10, RZ ;  /* 0x00000010202f7819 */ /* 0x000fe400000006ff */
[----:B------:R-:W-:Y:S01]  /*2080*/  LEA R4, R4, UR5, 0x3 ;  /* 0x0000000504047c11 */ /* 0x000fe2000f8e18ff */
[----:B------:R-:W-:Y:S01]  /*2090*/  ULDC UR5, c[0x0][0x230] ;  /* 0x00008c0000057ab9 */ /* 0x000fe20000000800 */
[----:B------:R-:W-:Y:S02]  /*20a0*/  SHF.L.U32 R33, R33, 0x10, RZ ;  /* 0x0000001021217819 */ /* 0x000fe400000006ff */
[----:B------:R-:W-:Y:S02]  /*20b0*/  SHF.L.U32 R26, R24, 0x10, RZ ;  /* 0x00000010181a7819 */ /* 0x000fe400000006ff */
[----:B------:R-:W0:Y:S01]  /*20c0*/  LDS.64 R4, [R4] ;  /* 0x0000000004047984 */ /* 0x000e220000000a00 */
[----:B------:R-:W-:-:S02]  /*20d0*/  SHF.L.U32 R25, R25, 0x10, RZ ;  /* 0x0000001019197819 */ /* 0x000fc400000006ff */
[----:B------:R-:W-:Y:S01]  /*20e0*/  LOP3.LUT R51, R51, 0x1, RZ, 0x3c, !PT ;  /* 0x0000000133337812 */ /* 0x000fe200078e3cff */
[----:B0-----:R-:W-:Y:S01]  /*20f0*/  FADD.FTZ R5, R5, UR5 ;  /* 0x0000000505057e21 */ /* 0x001fe20008010000 */
[--C-:B------:R-:W-:Y:S01]  /*2100*/  FADD.FTZ R6, R3, -R4.reuse ;  /* 0x8000000403067221 */ /* 0x100fe20000010000 */
[--C-:B------:R-:W-:Y:S01]  /*2110*/  FADD.FTZ R20, R85, -R4.reuse ;  /* 0x8000000455147221 */ /* 0x100fe20000010000 */
[--C-:B------:R-:W-:Y:S01]  /*2120*/  FADD.FTZ R34, R89, -R4.reuse ;  /* 0x8000000459227221 */ /* 0x100fe20000010000 */
[----:B------:R-:W0:Y:S01]  /*2130*/  MUFU.RSQ R3, R5 ;  /* 0x0000000500037308 */ /* 0x000e220000001400 */
[--C-:B------:R-:W-:Y:S01]  /*2140*/  FADD.FTZ R42, R93, -R4.reuse ;  /* 0x800000045d2a7221 */ /* 0x100fe20000010000 */
[--C-:B------:R-:W-:Y:S01]  /*2150*/  FADD.FTZ R84, R97, -R4.reuse ;  /* 0x8000000461547221 */ /* 0x100fe20000010000 */
[--C-:B------:R-:W-:Y:S01]  /*2160*/  FADD.FTZ R92, R101, -R4.reuse ;  /* 0x80000004655c7221 */ /* 0x100fe20000010000 */
[--C-:B------:R-:W-:Y:S01]  /*2170*/  FADD.FTZ R100, R105, -R4.reuse ;  /* 0x8000000469647221 */ /* 0x100fe20000010000 */
[--C-:B------:R-:W-:Y:S01]  /*2180*/  FADD.FTZ R108, R109, -R4.reuse ;  /* 0x800000046d6c7221 */ /* 0x100fe20000010000 */
[--C-:B------:R-:W-:Y:S01]  /*2190*/  FADD.FTZ R16, R83, -R4.reuse ;  /* 0x8000000453107221 */ /* 0x100fe20000010000 */
[C---:B------:R-:W-:Y:S01]  /*21a0*/  FADD.FTZ R18, -R4.reuse, R15 ;  /* 0x0000000f04127221 */ /* 0x040fe20000010100 */
[C---:B------:R-:W-:Y:S01]  /*21b0*/  FADD.FTZ R94, -R4.reuse, R27 ;  /* 0x0000001b045e7221 */ /* 0x040fe20000010100 */
        /* <DEDUP_REMOVED lines=21> */
[----:B------:R-:W-:-:S02]  /*2310*/  IMAD.U32 R27, R22, 0x10000, RZ ;  /* 0x00010000161b7824 */ /* 0x000fc400078e00ff */
[C---:B0-----:R-:W-:Y:S01]  /*2320*/  FMUL.FTZ R20, R3.reuse, R20 ;  /* 0x0000001403147220 */ /* 0x041fe20000410000 */
[C---:B------:R-:W-:Y:S01]  /*2330*/  FMUL.FTZ R15, R3.reuse, R34 ;  /* 0x00000022030f7220 */ /* 0x040fe20000410000 */
[----:B------:R-:W-:Y:S01]  /*2340*/  FMUL.FTZ R4, R6, R3 ;  /* 0x0000000306047220 */ /* 0x000fe20000410000 */
        /* <DEDUP_REMOVED lines=29> */
[C-C-:B------:R-:W-:Y:S01]  /*2520*/  FFMA.FTZ R31, R27.reuse, R20, R26.reuse ;  /* 0x000000141b1f7223 */ /* 0x140fe2000001001a */
[C-C-:B------:R-:W-:Y:S01]  /*2530*/  FFMA.FTZ R24, R27.reuse, R15, R26.reuse ;  /* 0x0000000f1b187223 */ /* 0x140fe2000001001a */
[--C-:B------:R-:W-:Y:S01]  /*2540*/  FFMA.FTZ R28, R4, R27, R26.reuse ;  /* 0x0000001b041c7223 */ /* 0x100fe2000001001a */
[C-C-:B------:R-:W-:Y:S01]  /*2550*/  FFMA.FTZ R22, R27.reuse, R35, R26.reuse ;  /* 0x000000231b167223 */ /* 0x140fe2000001001a */
[C-C-:B------:R-:W-:Y:S01]  /*2560*/  FFMA.FTZ R20, R27.reuse, R37, R26.reuse ;  /* 0x000000251b147223 */ /* 0x140fe2000001001a */
[C-C-:B------:R-:W-:Y:S01]  /*2570*/  FFMA.FTZ R15, R27.reuse, R39, R26.reuse ;  /* 0x000000271b0f7223 */ /* 0x140fe2000001001a */
[C-C-:B------:R-:W-:Y:S01]  /*2580*/  FFMA.FTZ R14, R27.reuse, R41, R26.reuse ;  /* 0x000000291b0e7223 */ /* 0x140fe2000001001a */
[----:B------:R-:W-:Y:S01]  /*2590*/  FFMA.FTZ R3, R27, R43, R26 ;  /* 0x0000002b1b037223 */ /* 0x000fe2000001001a */
[----:B------:R-:W-:Y:S01]  /*25a0*/  IMAD.U32 R32, R9, 0x10000, RZ ;  /* 0x0001000009207824 */ /* 0x000fe200078e00ff */
[----:B------:R-:W-:Y:S01]  /*25b0*/  SHF.L.U32 R30, R23, 0x10, RZ ;  /* 0x00000010171e7819 */ /* 0x000fe200000006ff */
[----:B------:R-:W-:Y:S01]  /*25c0*/  IMAD.U32 R4, R13, 0x10000, RZ ;  /* 0x000100000d047824 */ /* 0x000fe200078e00ff */
[----:B------:R-:W-:-:S02]  /*25d0*/  SHF.L.U32 R27, R12, 0x10, RZ ;  /* 0x000000100c1b7819 */ /* 0x000fc400000006ff */
[----:B------:R-:W-:Y:S01]  /*25e0*/  SHF.L.U32 R9, R8, 0x10, RZ ;  /* 0x0000001008097819 */ /* 0x000fe200000006ff */
[--C-:B------:R-:W-:Y:S01]  /*25f0*/  FFMA.FTZ R5, R5, R30, R25.reuse ;  /* 0x0000001e05057223 */ /* 0x100fe20000010019 */
[----:B------:R-:W-:Y:S01]  /*2600*/  FFMA.FTZ R21, R30, R21, R25 ;  /* 0x000000151e157223 */ /* 0x000fe20000010019 */
[--C-:B------:R-:W-:Y:S01]  /*2610*/  FFMA.FTZ R29, R29, R4, R27.reuse ;  /* 0x000000041d1d7223 */ /* 0x100fe2000001001b */
[----:B------:R-:W-:Y:S01]  /*2620*/  FFMA.FTZ R34, R4, R33, R27 ;  /* 0x0000002104227223 */ /* 0x000fe2000001001b */
[----:B------:R-:W-:Y:S01]  /*2630*/  FFMA.FTZ R8, R16, R32, R9 ;  /* 0x0000002010087223 */ /* 0x000fe20000010009 */
[C-C-:B------:R-:W-:Y:S01]  /*2640*/  FFMA.FTZ R33, R4.reuse, R36, R27.reuse ;  /* 0x0000002404217223 */ /* 0x140fe2000001001b */
[C-C-:B------:R-:W-:Y:S01]  /*2650*/  FFMA.FTZ R35, R4.reuse, R44, R27.reuse ;  /* 0x0000002c04237223 */ /* 0x140fe2000001001b */
[C-C-:B------:R-:W-:Y:S01]  /*2660*/  FFMA.FTZ R23, R4.reuse, R86, R27.reuse ;  /* 0x0000005604177223 */ /* 0x140fe2000001001b */
[C-C-:B------:R-:W-:Y:S01]  /*2670*/  FFMA.FTZ R26, R4.reuse, R94, R27.reuse ;  /* 0x0000005e041a7223 */ /* 0x140fe2000001001b */
[C-C-:B------:R-:W-:Y:S01]  /*2680*/  FFMA.FTZ R13, R4.reuse, R102, R27.reuse ;  /* 0x00000066040d7223 */ /* 0x140fe2000001001b */
[----:B------:R-:W-:Y:S01]  /*2690*/  FFMA.FTZ R12, R4, R110, R27 ;  /* 0x0000006e040c7223 */ /* 0x000fe2000001001b */
[C-C-:B------:R-:W-:Y:S01]  /*26a0*/  FFMA.FTZ R27, R30.reuse, R18, R25.reuse ;  /* 0x000000121e1b7223 */ /* 0x140fe20000010019 */
[----:B------:R-:W-:Y:S01]  /*26b0*/  IADD3 R4, P1, R67, UR6, RZ ;  /* 0x0000000643047c10 */ /* 0x000fe2000ff3e0ff */
[C-C-:B------:R-:W-:Y:S01]  /*26c0*/  FFMA.FTZ R46, R30.reuse, R46, R25.reuse ;  /* 0x0000002e1e2e7223 */ /* 0x140fe20000010019 */
[C-C-:B------:R-:W-:Y:S01]  /*26d0*/  FFMA.FTZ R88, R30.reuse, R88, R25.reuse ;  /* 0x000000581e587223 */ /* 0x140fe20000010019 */
[C-C-:B------:R-:W-:Y:S01]  /*26e0*/  FFMA.FTZ R96, R30.reuse, R96, R25.reuse ;  /* 0x000000601e607223 */ /* 0x140fe20000010019 */
[C-C-:B------:R-:W-:Y:S01]  /*26f0*/  FFMA.FTZ R18, R30.reuse, R104, R25.reuse ;  /* 0x000000681e127223 */ /* 0x140fe20000010019 */
[----:B------:R-:W-:Y:S01]  /*2700*/  FFMA.FTZ R16, R30, R112, R25 ;  /* 0x000000701e107223 */ /* 0x000fe20000010019 */
[----:B------:R-:W-:Y:S01]  /*2710*/  F2FP.BF16.F32.PACK_AB R28, R29, R28 ;  /* 0x0000001c1d1c723e */ /* 0x000fe200000010ff */
[--C-:B------:R-:W-:Y:S01]  /*2720*/  FFMA.FTZ R30, R32, R6, R9.reuse ;  /* 0x00000006201e7223 */ /* 0x100fe20000010009 */
[----:B------:R-:W-:Y:S01]  /*2730*/  F2FP.BF16.F32.PACK_AB R8, R8, R5 ;  /* 0x000000050808723e */ /* 0x000fe200000010ff */
[C-C-:B------:R-:W-:Y:S01]  /*2740*/  FFMA.FTZ R36, R32.reuse, R7, R9.reuse ;  /* 0x0000000720247223 */ /* 0x140fe20000010009 */
[C-C-:B------:R-:W-:Y:S01]  /*2750*/  FFMA.FTZ R17, R32.reuse, R17, R9.reuse ;  /* 0x0000001120117223 */ /* 0x140fe20000010009 */
[C-C-:B------:R-:W-:Y:S01]  /*2760*/  FFMA.FTZ R19, R32.reuse, R19, R9.reuse ;  /* 0x0000001320137223 */ /* 0x140fe20000010009 */
[C-C-:B------:R-:W-:Y:S01]  /*2770*/  FFMA.FTZ R25, R32.reuse, R98, R9.reuse ;  /* 0x0000006220197223 */ /* 0x140fe20000010009 */
[C-C-:B------:R-:W-:Y:S01]  /*2780*/  FFMA.FTZ R29, R32.reuse, R106, R9.reuse ;  /* 0x0000006a201d7223 */ /* 0x140fe20000010009 */
[----:B------:R-:W-:Y:S01]  /*2790*/  FFMA.FTZ R37, R32, R114, R9 ;  /* 0x0000007220257223 */ /* 0x000fe20000010009 */
[----:B------:R-:W-:-:S02]  /*27a0*/  IADD3.X R5, R68, UR7, RZ, P1, !PT ;  /* 0x0000000744057c10 */ /* 0x000fc40008ffe4ff */
[----:B------:R-:W-:Y:S02]  /*27b0*/  PRMT R7, R28, 0x7632, R7 ;  /* 0x000076321c077816 */ /* 0x000fe40000000007 */
[----:B------:R-:W-:Y:S01]  /*27c0*/  PRMT R9, R8, 0x7632, R9 ;  /* 0x0000763208097816 */ /* 0x000fe20000000009 */
[----:B------:R0:W-:Y:S01]  /*27d0*/  STG.E.U16 desc[UR10][R4.64], R28 ;  /* 0x0000001c04007986 */ /* 0x0001e2000c10150a */
[----:B------:R-:W-:Y:S02]  /*27e0*/  IADD3 R6, P1, R69, UR6, RZ ;  /* 0x0000000645067c10 */ /* 0x000fe4000ff3e0ff */
[----:B------:R-:W-:Y:S01]  /*27f0*/  F2FP.BF16.F32.PACK_AB R31, R34, R31 ;  /* 0x0000001f221f723e */ /* 0x000fe200000010ff */
[----:B------:R1:W-:Y:S01]  /*2800*/  STG.E.U16 desc[UR10][R4.64+0x2], R7 ;  /* 0x0000020704007986 */ /* 0x0003e2000c10150a */
[----:B------:R-:W-:Y:S02]  /*2810*/  F2FP.BF16.F32.PACK_AB R27, R30, R27 ;  /* 0x0000001b1e1b723e */ /* 0x000fe400000010ff */
[----:B------:R-:W-:Y:S01]  /*2820*/  PRMT R30, R31, 0x7632, R30 ;  /* 0x000076321f1e7816 */ /* 0x000fe2000000001e */
[----:B------:R2:W-:Y:S01]  /*2830*/  STG.E.U16 desc[UR10][R4.64+0x4], R8 ;  /* 0x0000040804007986 */ /* 0x0005e2000c10150a */
[----:B------:R-:W-:-:S02]  /*2840*/  F2FP.BF16.F32.PACK_AB R24, R33, R24 ;  /* 0x000000182118723e */ /* 0x000fc400000010ff */
[----:B------:R-:W-:Y:S01]  /*2850*/  F2FP.BF16.F32.PACK_AB R21, R36, R21 ;  /* 0x000000152415723e */ /* 0x000fe200000010ff */
[----:B------:R3:W-:Y:S01]  /*2860*/  STG.E.U16 desc[UR10][R4.64+0x6], R9 ;  /* 0x0000060904007986 */ /* 0x0007e2000c10150a */
[----:B0-----:R-:W-:Y:S02]  /*2870*/  PRMT R28, R24, 0x7632, R28 ;  /* 0x00007632181c7816 */ /* 0x001fe4000000001c */
[----:B------:R-:W-:Y:S02]  /*2880*/  F2FP.BF16.F32.PACK_AB R22, R35, R22 ;  /* 0x000000162316723e */ /* 0x000fe400000010ff */
[----:B-1----:R-:W-:Y:S02]  /*2890*/  IADD3.X R7, R70, UR7, RZ, P1, !PT ;  /* 0x0000000746077c10 */ /* 0x002fe40008ffe4ff */
[----:B------:R-:W-:Y:S02]  /*28a0*/  F2FP.BF16.F32.PACK_AB R46, R17, R46 ;  /* 0x0000002e112e723e */ /* 0x000fe400000010ff */
[----:B--2---:R-:W-:Y:S01]  /*28b0*/  IADD3 R8, P1, R71, UR6, RZ ;  /* 0x0000000647087c10 */ /* 0x004fe2000ff3e0ff */
[----:B------:R-:W-:Y:S01]  /*28c0*/  STG.E.U16 desc[UR10][R6.64], R31 ;  /* 0x0000001f06007986 */ /* 0x000fe2000c10150a */
[----:B------:R-:W-:-:S02]  /*28d0*/  PRMT R17, R22, 0x7632, R17 ;  /* 0x0000763216117816 */ /* 0x000fc40000000011 */
[----:B---3--:R-:W-:Y:S01]  /*28e0*/  PRMT R5, R27, 0x7632, R5 ;  /* 0x000076321b057816 */ /* 0x008fe20000000005 */
[----:B------:R-:W-:Y:S01]  /*28f0*/  STG.E.U16 desc[UR10][R6.64+0x2], R30 ;  /* 0x0000021e06007986 */ /* 0x000fe2000c10150a */
[----:B------:R-:W-:Y:S02]  /*2900*/  IADD3.X R9, R72, UR7, RZ, P1, !PT ;  /* 0x0000000748097c10 */ /* 0x000fe40008ffe4ff */
[----:B------:R-:W-:Y:S01]  /*2910*/  IADD3 R4, P1, R73, UR6, RZ ;  /* 0x0000000649047c10 */ /* 0x000fe2000ff3e0ff */
[----:B------:R-:W-:Y:S01]  /*2920*/  STG.E.U16 desc[UR10][R6.64+0x4], R27 ;  /* 0x0000041b06007986 */ /* 0x000fe2000c10150a */
[----:B------:R-:W-:Y:S02]  /*2930*/  F2FP.BF16.F32.PACK_AB R20, R23, R20 ;  /* 0x000000141714723e */ /* 0x000fe400000010ff */
[----:B------:R-:W-:Y:S01]  /*2940*/  F2FP.BF16.F32.PACK_AB R88, R19, R88 ;  /* 0x000000581358723e */ /* 0x000fe200000010ff */
[----:B------:R0:W-:Y:S01]  /*2950*/  STG.E.U16 desc[UR10][R6.64+0x6], R5 ;  /* 0x0000060506007986 */ /* 0x0001e2000c10150a */
[----:B------:R-:W-:-:S02]  /*2960*/  PRMT R19, R20, 0x7632, R19 ;  /* 0x0000763214137816 */ /* 0x000fc40000000013 */
[----:B------:R-:W-:Y:S01]  /*2970*/  F2FP.BF16.F32.PACK_AB R15, R26, R15 ;  /* 0x0000000f1a0f723e */ /* 0x000fe200000010ff */
[----:B------:R-:W-:Y:S01]  /*2980*/  STG.E.U16 desc[UR10][R8.64], R24 ;  /* 0x0000001808007986 */ /* 0x000fe2000c10150a */
[----:B------:R-:W-:Y:S02]  /*2990*/  F2FP.BF16.F32.PACK_AB R96, R25, R96 ;  /* 0x000000601960723e */ /* 0x000fe400000010ff */
[----:B------:R-:W-:Y:S01]  /*29a0*/  F2FP.BF16.F32.PACK_AB R13, R13, R14 ;  /* 0x0000000e0d0d723e */ /* 0x000fe200000010ff */
[----:B------:R-:W-:Y:S01]  /*29b0*/  STG.E.U16 desc[UR10][R8.64+0x2], R28 ;  /* 0x0000021c08007986 */ /* 0x000fe2000c10150a */
[----:B------:R-:W-:Y:S02]  /*29c0*/  F2FP.BF16.F32.PACK_AB R18, R29, R18 ;  /* 0x000000121d12723e */ /* 0x000fe400000010ff */
[----:B------:R-:W-:Y:S01]  /*29d0*/  F2FP.BF16.F32.PACK_AB R3, R12, R3 ;  /* 0x000000030c03723e */ /* 0x000fe200000010ff */
[----:B------:R-:W-:Y:S01]  /*29e0*/  STG.E.U16 desc[UR10][R8.64+0x4], R21 ;  /* 0x0000041508007986 */ /* 0x000fe2000c10150a */
[----:B0-----:R-:W-:-:S02]  /*29f0*/  PRMT R7, R21, 0x7632, R7 ;  /* 0x0000763215077816 */ /* 0x001fc40000000007 */
[----:B------:R-:W-:Y:S02]  /*2a00*/  IADD3.X R5, R74, UR7, RZ, P1, !PT ;  /* 0x000000074a057c10 */ /* 0x000fe40008ffe4ff */
[----:B------:R-:W-:Y:S01]  /*2a10*/  IADD3 R6, P1, R75, UR6, RZ ;  /* 0x000000064b067c10 */ /* 0x000fe2000ff3e0ff */
[----:B------:R0:W-:Y:S01]  /*2a20*/  STG.E.U16 desc[UR10][R8.64+0x6], R7 ;  /* 0x0000060708007986 */ /* 0x0001e2000c10150a */
[----:B------:R-:W-:Y:S02]  /*2a30*/  PRMT R14, R18, 0x7632, R14 ;  /* 0x00007632120e7816 */ /* 0x000fe4000000000e */
[----:B------:R-:W-:Y:S01]  /*2a40*/  F2FP.BF16.F32.PACK_AB R16, R37, R16 ;  /* 0x000000102510723e */ /* 0x000fe200000010ff */
[----:B------:R-:W-:Y:S04]  /*2a50*/  STG.E.U16 desc[UR10][R4.64], R22 ;  /* 0x0000001604007986 */ /* 0x000fe8000c10150a */
[----:B------:R1:W-:Y:S01]  /*2a60*/  STG.E.U16 desc[UR10][R4.64+0x2], R17 ;  /* 0x0000021104007986 */ /* 0x0003e2000c10150a */
[----:B0-----:R-:W-:-:S03]  /*2a70*/  PRMT R9, R46, 0x7632, R9 ;  /* 0x000076322e097816 */ /* 0x001fc60000000009 */
[----:B------:R-:W-:Y:S01]  /*2a80*/  STG.E.U16 desc[UR10][R4.64+0x4], R46 ;  /* 0x0000042e04007986 */ /* 0x000fe2000c10150a */
[----:B------:R-:W-:Y:S02]  /*2a90*/  IADD3.X R7, R76, UR7, RZ, P1, !PT ;  /* 0x000000074c077c10 */ /* 0x000fe40008ffe4ff */
[----:B------:R-:W-:Y:S01]  /*2aa0*/  IADD3 R8, P1, R77, UR6, RZ ;  /* 0x000000064d087c10 */ /* 0x000fe2000ff3e0ff */
[----:B------:R0:W-:Y:S01]  /*2ab0*/  STG.E.U16 desc[UR10][R4.64+0x6], R9 ;  /* 0x0000060904007986 */ /* 0x0001e2000c10150a */
[----:B-1----:R-:W-:-:S03]  /*2ac0*/  PRMT R17, R15, 0x7632, R17 ;  /* 0x000076320f117816 */ /* 0x002fc60000000011 */
[----:B------:R-:W-:Y:S04]  /*2ad0*/  STG.E.U16 desc[UR10][R6.64], R20 ;  /* 0x0000001406007986 */ /* 0x000fe8000c10150a */
[----:B------:R-:W-:Y:S01]  /*2ae0*/  STG.E.U16 desc[UR10][R6.64+0x2], R19 ;  /* 0x0000021306007986 */ /* 0x000fe2000c10150a */
[----:B0-----:R-:W-:-:S03]  /*2af0*/  PRMT R5, R88, 0x7632, R5 ;  /* 0x0000763258057816 */ /* 0x001fc60000000005 */
[----:B------:R-:W-:Y:S01]  /*2b00*/  STG.E.U16 desc[UR10][R6.64+0x4], R88 ;  /* 0x0000045806007986 */ /* 0x000fe2000c10150a */
[----:B------:R-:W-:Y:S02]  /*2b10*/  IADD3.X R9, R78, UR7, RZ, P1, !PT ;  /* 0x000000074e097c10 */ /* 0x000fe40008ffe4ff */
[----:B------:R-:W-:Y:S01]  /*2b20*/  IADD3 R4, P1, R79, UR6, RZ ;  /* 0x000000064f047c10 */ /* 0x000fe2000ff3e0ff */
[----:B------:R0:W-:Y:S04]  /*2b30*/  STG.E.U16 desc[UR10][R6.64+0x6], R5 ;  /* 0x0000060506007986 */ /* 0x0001e8000c10150a */
        /* <DEDUP_REMOVED lines=12> */
[----:B------:R-:W-:Y:S01]  /*2c00*/  PRMT R8, R16, 0x7632, R8 ;  /* 0x0000763210087816 */ /* 0x000fe20000000008 */
[----:B------:R0:W-:Y:S01]  /*2c10*/  STG.E.U16 desc[UR10][R4.64+0x2], R9 ;  /* 0x0000020904007986 */ /* 0x0001e2000c10150a */
[----:B------:R-:W-:-:S03]  /*2c20*/  IADD3 R53, P1, R53, 0x9, RZ ;  /* 0x0000000935357810 */ /* 0x000fc60007f3e0ff */
[----:B------:R1:W-:Y:S01]  /*2c30*/  STG.E.U16 desc[UR10][R6.64], R3 ;  /* 0x0000000306007986 */ /* 0x0003e2000c10150a */
[----:B------:R-:W-:Y:S02]  /*2c40*/  IADD3.X R52, RZ, R52, RZ, P1, !PT ;  /* 0x00000034ff347210 */ /* 0x000fe40000ffe4ff */
[----:B------:R-:W-:Y:S01]  /*2c50*/  ISETP.GE.U32.AND P1, PT, R53, R0, PT ;  /* 0x000000003500720c */ /* 0x000fe20003f26070 */
[----:B------:R1:W-:Y:S03]  /*2c60*/  STG.E.U16 desc[UR10][R6.64+0x4], R16 ;  /* 0x0000041006007986 */ /* 0x0003e6000c10150a */
[----:B------:R-:W-:Y:S01]  /*2c70*/  ISETP.GE.AND.EX P1, PT, R52, R2, PT, P1 ;  /* 0x000000023400720c */ /* 0x000fe20003f26310 */
[----:B------:R1:W-:Y:S01]  /*2c80*/  STG.E.U16 desc[UR10][R6.64+0x6], R8 ;  /* 0x0000060806007986 */ /* 0x0003e2000c10150a */
[----:B0-----:R-:W-:-:S05]  /*2c90*/  PRMT R5, R3, 0x7632, R5 ;  /* 0x0000763203057816 */ /* 0x001fca0000000005 */
[----:B------:R1:W-:Y:S06]  /*2ca0*/  STG.E.U16 desc[UR10][R6.64+0x2], R5 ;  /* 0x0000020506007986 */ /* 0x0003ec000c10150a */
[----:B------:R-:W-:Y:S05]  /*2cb0*/  @!P1 BRA `(.L_x_1812) ;  /* 0xffffffd400ac9947 */ /* 0x000fea000383ffff */
[----:B------:R-:W-:Y:S05]  /*2cc0*/  EXIT ;  /* 0x000000000000794d */ /* 0x000fea0003800000 */
.L_x_1813:
        /* <DEDUP_REMOVED lines=11> */
.L_x_3927:


//--------------------- .text._ZN13group_norm_v214gn_cuda_kernelI13__nv_bfloat16Li480ELi3ELi32ELi60ELi256ELb0ELi16ELi960ELi960ELi4ELb1ELi21ELb0ELb0ENS_16CompileConditionILi900EEEEEvPT_PKS4_S7_S7_flPfS8_Pj --------------------------
	.section	.text._ZN13group_norm_v214gn_cuda_kernelI13__nv_bfloat16Li480ELi3ELi32ELi60ELi256ELb0ELi16ELi960ELi960ELi4ELb1ELi21ELb0ELb0ENS_16CompileConditionILi900EEEEEvPT_PKS4_S7_S7_flPfS8_Pj,"ax",@progbits
	.align	128
        .global         _ZN13group_norm_v214gn_cuda_kernelI13__nv_bfloat16Li480ELi3ELi32ELi60ELi256ELb0ELi16ELi960ELi960ELi4ELb1ELi21ELb0ELb0ENS_16CompileConditionILi900EEEEEvPT_PKS4_S7_S7_flPfS8_Pj
        .type           _ZN13group_norm_v214gn_cuda_kernelI13__nv_bfloat16Li480ELi3ELi32ELi60ELi256ELb0ELi16ELi960ELi960ELi4ELb1ELi21ELb0ELb0ENS_16CompileConditionILi900EEEEEvPT_PKS4_S7_S7_flPfS8_Pj,@function
        .size           _ZN13group_norm_v214gn_cuda_kernelI13__nv_bfloat16Li480ELi3ELi32ELi60ELi256ELb0ELi16ELi960ELi960ELi4ELb1ELi21ELb0ELb0ENS_16CompileConditionILi900EEEEEvPT_PKS4_S7_S7_flPfS8_Pj,(.L_x_3928 - _ZN13group_norm_v214gn_cuda_kernelI13__nv_bfloat16Li480ELi3ELi32ELi60ELi256ELb0ELi16ELi960ELi960ELi4ELb1ELi21ELb0ELb0ENS_16CompileConditionILi900EEEEEvPT_PKS4_S7_S7_flPfS8_Pj)
        .other          _ZN13group_norm_v214gn_cuda_kernelI13__nv_bfloat16Li480ELi3ELi32ELi60ELi256ELb0ELi16ELi960ELi960ELi4ELb1ELi21ELb0ELb0ENS_16CompileConditionILi900EEEEEvPT_PKS4_S7_S7_flPfS8_Pj,@"STO_CUDA_ENTRY STV_DEFAULT"
_ZN13group_norm_v214gn_cuda_kernelI13__nv_bfloat16Li480ELi3ELi32ELi60ELi256ELb0ELi16ELi960ELi960ELi4ELb1ELi21ELb0ELb0ENS_16CompileConditionILi900EEEEEvPT_PKS4_S7_S7_flPfS8_Pj:
.text._ZN13group_norm_v214gn_cuda_kernelI13__nv_bfloat16Li480ELi3ELi32ELi60ELi256ELb0ELi16ELi960ELi960ELi4ELb1ELi21ELb0ELb0ENS_16CompileConditionILi900EEEEEvPT_PKS4_S7_S7_flPfS8_Pj:
[----:B------:R-:W0:Y:S01]  /*0000*/  LDC R1, c[0x0][0x28] ;  /* 0x00000a00ff017b82 */ /* 0x000e220000000800 */
[----:B------:R-:W1:Y:S01]  /*0010*/  S2R R4, SR_CTAID.Y ;  /* 0x0000000000047919 */ /* 0x000e620000002600 */
[----:B------:R-:W-:Y:S01]  /*0020*/  ULDC.64 UR4, c[0x0][0x238] ;  /* 0x00008e0000047ab9 */ /* 0x000fe20000000a00 */
[----:B0-----:R-:W-:Y:S01]  /*0030*/  IADD3 R1, R1, -0xa8, RZ ;  /* 0xffffff5801017810 */ /* 0x001fe20007ffe0ff */
[----:B------:R-:W-:Y:S02]  /*0040*/  USHF.L.U64.HI UR5, UR4, 0x1, UR5 ;  /* 0x0000000104057899 */ /* 0x000fe40008010205 */
[----:B------:R-:W-:-:S04]  /*0050*/  USHF.L.U32 UR10, UR4, 0x1, URZ ;  /* 0x00000001040a7899 */ /* 0x000fc8000800063f */
[----:B------:R-:W-:Y:S02]  /*0060*/  IMAD.U32 R0, RZ, RZ, UR5 ;  /* 0x00000005ff007e24 */ /* 0x000fe4000f8e00ff */
[----:B-1----:R-:W-:-:S04]  /*0070*/  ISETP.LT.U32.AND P0, PT, R4, UR10, PT ;  /* 0x0000000a04007c0c */ /* 0x002fc8000bf01070 */
[----:B------:R-:W-:-:S13]  /*0080*/  ISETP.GT.AND.EX P0, PT, R0, RZ, PT, P0 ;  /* 0x000000ff0000720c */ /* 0x000fda0003f04300 */
[----:B------:R-:W-:Y:S05]  /*0090*/  @!P0 EXIT ;  /* 0x000000000000894d */ /* 0x000fea0003800000 */
[----:B------:R-:W0:Y:S01]  /*00a0*/  S2R R6, SR_TID.X ;  /* 0x0000000000067919 */ /* 0x000e220000002100 */
[----:B------:R-:W-:Y:S01]  /*00b0*/  MOV R0, 0x400 ;  /* 0x0000040000007802 */ /* 0x000fe20000000f00 */
[----:B------:R-:W-:Y:S01]  /*00c0*/  UMOV UR4, URZ ;  /* 0x0000003f00047c82 */ /* 0x000fe20008000000 */
[----:B------:R-:W-:Y:S01]  /*00d0*/  ULDC.64 UR8, c[0x0][0x208] ;  /* 0x0000820000087ab9 */ /* 0x000fe20000000a00 */
[----:B------:R-:W1:Y:S01]  /*00e0*/  S2R R5, SR_CgaCtaId ;  /* 0x0000000000057919 */ /* 0x000e620000008800 */
[----:B------:R2:W-:Y:S01]  /*00f0*/  STL [R1+0x14], RZ ;  /* 0x000014ff01007387 */ /* 0x0005e20000100800 */
[----:B0-----:R-:W-:Y:S01]  /*0100*/  IMAD.WIDE.U32 R2, R6, -0x77777777, RZ ;  /* 0x8888888906027825 */ /* 0x001fe200078e00ff */
[----:B------:R-:W-:-:S04]  /*0110*/  MOV R2, R4 ;  /* 0x0000000400027202 */ /* 0x000fc80000000f00 */
[----:B------:R-:W-:Y:S02]  /*0120*/  SHF.R.U32.HI R7, RZ, 0x7, R3 ;  /* 0x00000007ff077819 */ /* 0x000fe40000011603 */
[----:B-1----:R-:W-:-:S03]  /*0130*/  LEA R3, R5, R0, 0x18 ;  /* 0x0000000005037211 */ /* 0x002fc600078ec0ff */
[----:B------:R-:W-:-:S04]  /*0140*/  IMAD R0, R7, -0xf0, R6 ;  /* 0xffffff1007007824 */ /* 0x000fc800078e0206 */
[----:B------:R-:W-:-:S04]  /*0150*/  IMAD R0, R0, 0x18, R3 ;  /* 0x0000001800007824 */ /* 0x000fc800078e0203 */
[----:B------:R-:W-:-:S05]  /*0160*/  IMAD R0, R7, 0x8, R0 ;  /* 0x0000000807007824 */ /* 0x000fca00078e0200 */
[----:B------:R2:W-:Y:S02]  /*0170*/  STL [R1+0x74], R0 ;  /* 0x0000740001007387 */ /* 0x0005e40000100800 */
.L_x_1822:
[----:B------:R-:W3:Y:S01]  /*0180*/  LDL R8, [R1+0x14] ;  /* 0x0000140001087983 */ /* 0x000ee20000100800 */
[----:B------:R-:W-:Y:S01]  /*0190*/  LOP3.LUT R3, R2, 0x1, RZ, 0xc0, !PT ;  /* 0x0000000102037812 */ /* 0x000fe200078ec0ff */
[----:B------:R-:W-:Y:S01]  /*01a0*/  ULDC.64 UR6, c[0x0][0x218] ;  /* 0x0000860000067ab9 */ /* 0x000fe20000000a00 */
[----:B------:R-:W0:Y:S03]  /*01b0*/  S2R R34, SR_TID.X ;  /* 0x0000000000227919 */ /* 0x000e260000002100 */
[----:B------:R-:W-:Y:S01]  /*01c0*/  IMAD R30, R3, 0x3c0, RZ ;  /* 0x000003c0031e7824 */ /* 0x000fe200078e02ff */
[----:B--2---:R-:W1:Y:S01]  /*01d0*/  S2R R0, SR_CTAID.X ;  /* 0x0000000000007919 */ /* 0x004e620000002500 */
[----:B------:R2:W-:Y:S01]  /*01e0*/  STL [R1+0x10], R3 ;  /* 0x0000100301007387 */ /* 0x0005e20000100800 */
[----:B0-----:R-:W-:Y:S01]  /*01f0*/  IMAD.WIDE.U32 R4, R34, -0x77777777, RZ ;  /* 0x8888888922047825 */ /* 0x001fe200078e00ff */
[----:B-1----:R-:W-:-:S04]  /*0200*/  SHF.L.U32 R0, R0, 0x4, RZ ;  /* 0x0000000400007819 */ /* 0x002fc800000006ff */
[----:B------:R-:W-:Y:S02]  /*0210*/  SHF.R.U32.HI R5, RZ, 0x7, R5 ;  /* 0x00000007ff057819 */ /* 0x000fe40000011605 */
[----:B------:R-:W-:-:S03]  /*0220*/  LOP3.LUT R0, R0, 0xf0, RZ, 0xc0, !PT ;  /* 0x000000f000007812 */ /* 0x000fc600078ec0ff */
[----:B--2---:R-:W-:Y:S01]  /*0230*/  IMAD R3, R5, -0xf0, R34 ;  /* 0xffffff1005037824 */ /* 0x004fe200078e0222 */
[----:B------:R-:W-:-:S03]  /*0240*/  IADD3 R0, R0, R5, RZ ;  /* 0x0000000500007210 */ /* 0x000fc60007ffe0ff */
[----:B------:R-:W-:Y:S01]  /*0250*/  IMAD R6, R3, 0x4, R30 ;  /* 0x0000000403067824 */ /* 0x000fe200078e021e */
[----:B------:R3:W-:Y:S04]  /*0260*/  STL [R1+0x34], R3 ;  /* 0x0000340301007387 */ /* 0x0007e80000100800 */
[----:B------:R-:W-:Y:S02]  /*0270*/  SHF.R.S32.HI R7, RZ, 0x1f, R6 ;  /* 0x0000001fff077819 */ /* 0x000fe40000011406 */
[--C-:B---3--:R-:W-:Y:S02]  /*0280*/  SHF.R.U32.HI R3, RZ, 0x1, R8.reuse ;  /* 0x00000001ff037819 */ /* 0x108fe40000011608 */
[----:B------:R-:W-:-:S03]  /*0290*/  SHF.R.U64 R4, R2, 0x1, R8 ;  /* 0x0000000102047819 */ /* 0x000fc60000001208 */
[----:B------:R-:W-:Y:S02]  /*02a0*/  IMAD R8, R3, 0x78000, RZ ;  /* 0x0007800003087824 */ /* 0x000fe400078e02ff */
[----:B------:R0:W-:Y:S01]  /*02b0*/  STL [R1+0xc], R4 ;  /* 0x00000c0401007387 */ /* 0x0001e20000100800 */
[----:B------:R-:W-:-:S03]  /*02c0*/  IMAD R3, R0, 0x780, RZ ;  /* 0x0000078000037824 */ /* 0x000fc600078e02ff */
[----:B------:R1:W-:Y:S01]  /*02d0*/  STL [R1+0x30], R8 ;  /* 0x0000300801007387 */ /* 0x0003e20000100800 */
[----:B0-----:R-:W-:-:S04]  /*02e0*/  IMAD.WIDE.U32 R4, R4, 0x78000, R6 ;  /* 0x0007800004047825 */ /* 0x001fc800078e0006 */
[----:B------:R-:W-:Y:S01]  /*02f0*/  IMAD.IADD R0, R5, 0x1, R8 ;  /* 0x0000000105007824 */ /* 0x000fe200078e0208 */
[C---:B------:R-:W-:Y:S01]  /*0300*/  IADD3 R5, P0, R3.reuse, R4, RZ ;  /* 0x0000000403057210 */ /* 0x040fe20007f1e0ff */
[----:B------:R-:W-:-:S03]  /*0310*/  VIADD R7, R3, 0xf00 ;  /* 0x00000f0003077836 */ /* 0x000fc60000000000 */
[----:B-1----:R-:W-:Y:S02]  /*0320*/  IADD3.X R8, RZ, R0, RZ, P0, !PT ;  /* 0x00000000ff087210 */ /* 0x002fe400007fe4ff */
        /* <DEDUP_REMOVED lines=10> */
[----:B------:R-:W-:Y:S01]  /*03d0*/  IADD3.X R8, RZ, R0, RZ, P0, !PT ;  /* 0x00000000ff087210 */ /* 0x000fe200007fe4ff */
[----:B------:R-:W-:Y:S01]  /*03e0*/  VIADD R7, R3, 0x2d00 ;  /* 0x00002d0003077836 */ /* 0x000fe20000000000 */
[----:B------:R-:W-:-:S04]  /*03f0*/  LEA R20, P0, R5, UR6, 0x1 ;  /* 0x0000000605147c11 */ /* 0x000fc8000f8008ff */
[----:B------:R-:W-:Y:S02]  /*0400*/  LEA.HI.X R21, R5, UR7, R8, 0x1, P0 ;  /* 0x0000000705157c11 */ /* 0x000fe400080f0c08 */
[----:B------:R-:W-:-:S04]  /*0410*/  IADD3 R5, P0, R7, R4, RZ ;  /* 0x0000000407057210 */ /* 0x000fc80007f1e0ff */
[----:B------:R-:W4:Y:S01]  /*0420*/  LDG.E.64.CONSTANT R20, desc[UR8][R20.64] ;  /* 0x0000000814147981 */ /* 0x000f22000c1e9b00 */
        /* <DEDUP_REMOVED lines=15> */
[----:B------:R-:W-:-:S06]  /*0520*/  LEA.HI.X R15, R5, UR7, R8, 0x1, P0 ;  /* 0x00000007050f7c11 */ /* 0x000fcc00080f0c08 */
[----:B------:R-:W4:Y:S01]  /*0530*/  LDG.E.64.CONSTANT R14, desc[UR8][R14.64] ;  /* 0x000000080e0e7981 */ /* 0x000f22000c1e9b00 */
[----:B------:R-:W-:Y:S01]  /*0540*/  IADD3 R5, P0, R7, R4, RZ ;  /* 0x0000000407057210 */ /* 0x000fe20007f1e0ff */
[----:B------:R-:W-:-:S03]  /*0550*/  VIADD R8, R3, 0x6900 ;  /* 0x0000690003087836 */ /* 0x000fc60000000000 */
[----:B------:R-:W-:Y:S02]  /*0560*/  IADD3.X R7, RZ, R0, RZ, P0, !PT ;  /* 0x00000000ff077210 */ /* 0x000fe400007fe4ff */
[----:B------:R-:W-:-:S04]  /*0570*/  LEA R12, P0, R5, UR6, 0x1 ;  /* 0x00000006050c7c11 */ /* 0x000fc8000f8008ff */
[----:B------:R-:W-:Y:S02]  /*0580*/  LEA.HI.X R13, R5, UR7, R7, 0x1, P0 ;  /* 0x00000007050d7c11 */ /* 0x000fe400080f0c07 */
[----:B------:R-:W-:Y:S02]  /*0590*/  IADD3 R4, P0, R8, R4, RZ ;  /* 0x0000000408047210 */ /* 0x000fe40007f1e0ff */
[----:B------:R-:W0:Y:S02]  /*05a0*/  LDC.64 R8, c[0x0][0x220] ;  /* 0x00008800ff087b82 */ /* 0x000e240000000a00 */
[----:B------:R-:W-:Y:S01]  /*05b0*/  IADD3.X R0, RZ, R0, RZ, P0, !PT ;  /* 0x00000000ff007210 */ /* 0x000fe200007fe4ff */
[----:B------:R-:W4:Y:S01]  /*05c0*/  LDG.E.64.CONSTANT R12, desc[UR8][R12.64] ;  /* 0x000000080c0c7981 */ /* 0x000f22000c1e9b00 */
[----:B------:R-:W-:-:S04]  /*05d0*/  LEA R10, P0, R4, UR6, 0x1 ;  /* 0x00000006040a7c11 */ /* 0x000fc8000f8008ff */
[----:B------:R-:W-:Y:S02]  /*05e0*/  LEA.HI.X R11, R4, UR7, R0, 0x1, P0 ;  /* 0x00000007040b7c11 */ /* 0x000fe400080f0c00 */
[----:B------:R-:W1:Y:S04]  /*05f0*/  LDC.64 R4, c[0x0][0x228] ;  /* 0x00008a00ff047b82 */ /* 0x000e680000000a00 */
[----:B------:R-:W4:Y:S01]  /*0600*/  LDG.E.64.CONSTANT R10, desc[UR8][R10.64] ;  /* 0x000000080a0a7981 */ /* 0x000f22000c1e9b00 */
[----:B0-----:R-:W-:-:S06]  /*0610*/  IMAD.WIDE R8, R6, 0x2, R8 ;  /* 0x0000000206087825 */ /* 0x001fcc00078e0208 */
[----:B------:R-:W5:Y:S01]  /*0620*/  LDG.E.64.CONSTANT R8, desc[UR8][R8.64] ;  /* 0x0000000808087981 */ /* 0x000f62000c1e9b00 */
[----:B-1----:R-:W-:-:S06]  /*0630*/  IMAD.WIDE R6, R6, 0x2, R4 ;  /* 0x0000000206067825 */ /* 0x002fcc00078e0204 */
[----:B------:R-:W5:Y:S01]  /*0640*/  LDG.E.64.CONSTANT R6, desc[UR8][R6.64] ;  /* 0x0000000806067981 */ /* 0x000f62000c1e9b00 */
[C---:B--2---:R-:W-:Y:S01]  /*0650*/  PRMT R5, R24.reuse, 0x7632, R5 ;  /* 0x0000763218057816 */ /* 0x044fe20000000005 */
[----:B------:R-:W-:-:S03]  /*0660*/  IMAD.U32 R0, R24, 0x10000, RZ ;  /* 0x0001000018007824 */ /* 0x000fc600078e00ff */
[----:B------:R-:W-:Y:S01]  /*0670*/  SHF.L.U32 R5, R5, 0x10, RZ ;  /* 0x0000001005057819 */ /* 0x000fe200000006ff */
[----:B------:R-:W-:Y:S01]  /*0680*/  FADD.FTZ R29, RZ, R0 ;  /* 0x00000000ff1d7221 */ /* 0x000fe20000010000 */
[----:B------:R-:W-:Y:S01]  /*0690*/  FFMA.FTZ R26, R0, R0, RZ ;  /* 0x00000000001a7223 */ /* 0x000fe200000100ff */
[C---:B------:R-:W-:Y:S01]  /*06a0*/  PRMT R4, R25.reuse, 0x7632, R4 ;  /* 0x0000763219047816 */ /* 0x040fe20000000004 */
[----:B------:R-:W-:Y:S02]  /*06b0*/  IMAD.U32 R31, R25, 0x10000, RZ ;  /* 0x00010000191f7824 */ /* 0x000fe400078e00ff */
[----:B------:R-:W-:Y:S01]  /*06c0*/  FADD.FTZ R29, R29, R5 ;  /* 0x000000051d1d7221 */ /* 0x000fe20000010000 */
[--C-:B------:R-:W-:Y:S01]  /*06d0*/  FFMA.FTZ R5, R5, R5, R26.reuse ;  /* 0x0000000505057223 */ /* 0x100fe2000001001a */
[----:B------:R-:W-:Y:S02]  /*06e0*/  SHF.L.U32 R4, R4, 0x10, RZ ;  /* 0x0000001004047819 */ /* 0x000fe400000006ff */
[----:B------:R-:W-:Y:S01]  /*06f0*/  FADD.FTZ R29, R29, R31 ;  /* 0x0000001f1d1d7221 */ /* 0x000fe20000010000 */
[----:B------:R-:W-:Y:S01]  /*0700*/  FFMA.FTZ R5, R31, R31, R5 ;  /* 0x0000001f1f057223 */ /* 0x000fe20000010005 */
[----:B------:R0:W-:Y:S01]  /*0710*/  STL [R1+0x24], R31 ;  /* 0x0000241f01007387 */ /* 0x0001e20000100800 */
[----:B---3--:R-:W-:Y:S01]  /*0720*/  PRMT R26, R22, 0x7632, R26 ;  /* 0x00007632161a7816 */ /* 0x008fe2000000001a */
[----:B------:R-:W-:Y:S01]  /*0730*/  FADD.FTZ R29, R29, R4 ;  /* 0x000000041d1d7221 */ /* 0x000fe20000010000 */
[----:B------:R-:W-:-:S02]  /*0740*/  FFMA.FTZ R4, R4, R4, R5 ;  /* 0x0000000404047223 */ /* 0x000fc40000010005 */
[----:B------:R-:W-:Y:S01]  /*0750*/  SHF.L.U32 R26, R26, 0x10, RZ ;  /* 0x000000101a1a7819 */ /* 0x000fe200000006ff */
[----:B0-----:R-:W-:Y:S01]  /*0760*/  IMAD.U32 R31, R22, 0x10000, RZ ;  /* 0x00010000161f7824 */ /* 0x001fe200078e00ff */
[----:B------:R-:W-:-:S03]  /*0770*/  PRMT R5, R23, 0x7632, R5 ;  /* 0x0000763217057816 */ /* 0x000fc60000000005 */
[----:B------:R-:W-:Y:S01]  /*0780*/  FADD.FTZ R29, R29, R31 ;  /* 0x0000001f1d1d7221 */ /* 0x000fe20000010000 */
[----:B------:R-:W-:Y:S01]  /*0790*/  FFMA.FTZ R4, R31, R31, R4 ;  /* 0x0000001f1f047223 */ /* 0x000fe20000010004 */
[----:B------:R0:W-:Y:S02]  /*07a0*/  STL [R1+0x4], R31 ;  /* 0x0000041f01007387 */ /* 0x0001e40000100800 */
[----:B------:R-:W-:Y:S01]  /*07b0*/  FADD.FTZ R29, R29, R26 ;  /* 0x0000001a1d1d7221 */ /* 0x000fe20000010000 */
[--C-:B------:R-:W-:Y:S01]  /*07c0*/  FFMA.FTZ R26, R26, R26, R4.reuse ;  /* 0x0000001a1a1a7223 */ /* 0x100fe20000010004 */
[----:B------:R-:W-:Y:S01]  /*07d0*/  SHF.L.U32 R5, R5, 0x10, RZ ;  /* 0x0000001005057819 */ /* 0x000fe200000006ff */
[----:B0-----:R-:W-:Y:S01]  /*07e0*/  IMAD.U32 R31, R23, 0x10000, RZ ;  /* 0x00010000171f7824 */ /* 0x001fe200078e00ff */
[----:B----4-:R-:W-:-:S03]  /*07f0*/  PRMT R4, R20, 0x7632, R4 ;  /* 0x0000763214047816 */ /* 0x010fc60000000004 */
[----:B------:R-:W-:Y:S01]  /*0800*/  FADD.FTZ R29, R29, R31 ;  /* 0x0000001f1d1d7221 */ /* 0x000fe20000010000 */
[----:B------:R-:W-:Y:S01]  /*0810*/  FFMA.FTZ R26, R31, R31, R26 ;  /* 0x0000001f1f1a7223 */ /* 0x000fe2000001001a */
[----:B------:R0:W-:Y:S02]  /*0820*/  STL [R1+0x2c], R31 ;  /* 0x00002c1f01007387 */ /* 0x0001e40000100800 */
[----:B------:R-:W-:Y:S01]  /*0830*/  FADD.FTZ R29, R29, R5 ;  /* 0x000000051d1d7221 */ /* 0x000fe20000010000 */
[--C-:B------:R-:W-:Y:S01]  /*0840*/  FFMA.FTZ R5, R5, R5, R26.reuse ;  /* 0x0000000505057223 */ /* 0x100fe2000001001a */
[----:B------:R-:W-:Y:S01]  /*0850*/  SHF.L.U32 R4, R4, 0x10, RZ ;  /* 0x0000001004047819 */ /* 0x000fe200000006ff */
[----:B0-----:R-:W-:Y:S01]  /*0860*/  IMAD.U32 R31, R20, 0x10000, RZ ;  /* 0x00010000141f7824 */ /* 0x001fe200078e00ff */
[----:B------:R-:W-:-:S03]  /*0870*/  PRMT R26, R21, 0x7632, R26 ;  /* 0x00007632151a7816 */ /* 0x000fc6000000001a */
[----:B------:R-:W-:Y:S01]  /*0880*/  FADD.FTZ R29, R29, R31 ;  /* 0x0000001f1d1d7221 */ /* 0x000fe20000010000 */
[----:B------:R-:W-:Y:S01]  /*0890*/  FFMA.FTZ R5, R31, R31, R5 ;  /* 0x0000001f1f057223 */ /* 0x000fe20000010005 */
[----:B------:R0:W-:Y:S02]  /*08a0*/  STL [R1], R31 ;  /* 0x0000001f01007387 */ /* 0x0001e40000100800 */
[----:B------:R-:W-:Y:S01]  /*08b0*/  FADD.FTZ R29, R29, R4 ;  /* 0x000000041d1d7221 */ /* 0x000fe20000010000 */
[--C-:B------:R-:W-:Y:S01]  /*08c0*/  FFMA.FTZ R4, R4, R4, R5.reuse ;  /* 0x0000000404047223 */ /* 0x100fe20000010005 */
[----:B------:R-:W-:Y:S01]  /*08d0*/  SHF.L.U32 R26, R26, 0x10, RZ ;  /* 0x000000101a1a7819 */ /* 0x000fe200000006ff */
[----:B0-----:R-:W-:Y:S01]  /*08e0*/  IMAD.U32 R31, R21, 0x10000, RZ ;  /* 0x00010000151f7824 */ /* 0x001fe200078e00ff */
[----:B------:R-:W-:-:S03]  /*08f0*/  PRMT R5, R18, 0x7632, R5 ;  /* 0x0000763212057816 */ /* 0x000fc60000000005 */
[----:B------:R-:W-:Y:S01]  /*0900*/  FADD.FTZ R29, R29, R31 ;  /* 0x0000001f1d1d7221 */ /* 0x000fe20000010000 */
[----:B------:R-:W-:Y:S01]  /*0910*/  FFMA.FTZ R4, R31, R31, R4 ;  /* 0x0000001f1f047223 */ /* 0x000fe20000010004 */
[----:B------:R-:W-:Y:S02]  /*0920*/  IMAD.U32 R37, R18, 0x10000, RZ ;  /* 0x0001000012257824 */ /* 0x000fe400078e00ff */
[----:B------:R-:W-:Y:S01]  /*0930*/  FADD.FTZ R29, R29, R26 ;  /* 0x0000001a1d1d7221 */ /* 0x000fe20000010000 */
[----:B------:R-:W-:Y:S01]  /*0940*/  FFMA.FTZ R26, R26, R26, R4 ;  /* 0x0000001a1a1a7223 */ /* 0x000fe20000010004 */
[----:B------:R-:W-:Y:S02]  /*0950*/  SHF.L.U32 R5, R5, 0x10, RZ ;  /* 0x0000001005057819 */ /* 0x000fe400000006ff */
[----:B------:R-:W-:Y:S01]  /*0960*/  FADD.FTZ R29, R29, R37 ;  /* 0x000000251d1d7221 */ /* 0x000fe20000010000 */
[----:B------:R-:W-:Y:S01]  /*0970*/  FFMA.FTZ R26, R37, R37, R26 ;  /* 0x00000025251a7223 */ /* 0x000fe2000001001a */
[----:B------:R0:W-:Y:S01]  /*0980*/  STL [R1+0x3c], R31 ;  /* 0x00003c1f01007387 */ /* 0x0001e20000100800 */
[----:B------:R-:W-:Y:S01]  /*0990*/  PRMT R4, R19, 0x7632, R4 ;  /* 0x0000763213047816 */ /* 0x000fe20000000004 */
[----:B------:R-:W-:Y:S01]  /*09a0*/  FADD.FTZ R29, R29, R5 ;  /* 0x000000051d1d7221 */ /* 0x000fe20000010000 */
[----:B------:R-:W-:-:S02]  /*09b0*/  FFMA.FTZ R5, R5, R5, R26 ;  /* 0x0000000505057223 */ /* 0x000fc4000001001a */
        /* <DEDUP_REMOVED lines=26> */
[----:B------:R0:W-:Y:S02]  /*0b60*/  STL [R1+0x54], R31 ;  /* 0x0000541f01007387 */ /* 0x0001e40000100800 */
[----:B------:R-:W-:Y:S01]  /*0b70*/  FADD.FTZ R29, R29, R26 ;  /* 0x0000001a1d1d7221 */ /* 0x000fe20000010000 */
[----:B------:R-:W-:Y:S01]  /*0b80*/  FFMA.FTZ R26, R26, R26, R5 ;  /* 0x0000001a1a1a7223 */ /* 0x000fe20000010005 */
[----:B0-----:R-:W-:-:S04]  /*0b90*/  IMAD.U32 R31, R15, 0x10000, RZ ;  /* 0x000100000f1f7824 */ /* 0x001fc800078e00ff */
[----:B------:R-:W-:Y:S01]  /*0ba0*/  FADD.FTZ R29, R29, R31 ;  /* 0x0000001f1d1d7221 */ /* 0x000fe20000010000 */
[----:B------:R0:W-:Y:S01]  /*0bb0*/  STL [R1+0x48], R31 ;  /* 0x0000481f01007387 */ /* 0x0001e20000100800 */
[----:B------:R-:W-:-:S03]  /*0bc0*/  FFMA.FTZ R26, R31, R31, R26 ;  /* 0x0000001f1f1a7223 */ /* 0x000fc6000001001a */
[----:B0-----:R-:W2:Y:S01]  /*0bd0*/  LDL R31, [R1+0x74] ;  /* 0x00007400011f7983 */ /* 0x001ea20000100800 */
[----:B------:R-:W-:-:S04]  /*0be0*/  PRMT R28, R15, 0x7632, R28 ;  /* 0x000076320f1c7816 */ /* 0x000fc8000000001c */
[----:B------:R-:W-:Y:S01]  /*0bf0*/  SHF.L.U32 R28, R28, 0x10, RZ ;  /* 0x000000101c1c7819 */ /* 0x000fe200000006ff */
[C---:B------:R-:W-:Y:S01]  /*0c00*/  IMAD.U32 R5, R12.reuse, 0x10000, RZ ;  /* 0x000100000c057824 */ /* 0x040fe200078e00ff */
[----:B------:R-:W-:-:S03]  /*0c10*/  PRMT R27, R12, 0x7632, R27 ;  /* 0x000076320c1b7816 */ /* 0x000fc6000000001b */
[----:B------:R-:W-:Y:S01]  /*0c20*/  FADD.FTZ R29, R29, R28 ;  /* 0x0000001c1d1d7221 */ /* 0x000fe20000010000 */
[----:B------:R-:W-:Y:S01]  /*0c30*/  FFMA.FTZ R28, R28, R28, R26 ;  /* 0x0000001c1c1c7223 */ /* 0x000fe2000001001a */
[----:B------:R-:W-:Y:S02]  /*0c40*/  SHF.L.U32 R27, R27, 0x10, RZ ;  /* 0x000000101b1b7819 */ /* 0x000fe400000006ff */
[----:B------:R-:W-:Y:S01]  /*0c50*/  FADD.FTZ R29, R29, R5 ;  /* 0x000000051d1d7221 */ /* 0x000fe20000010000 */
[----:B------:R-:W-:Y:S01]  /*0c60*/  FFMA.FTZ R28, R5, R5, R28 ;  /* 0x00000005051c7223 */ /* 0x000fe2000001001c */
[C---:B------:R-:W-:Y:S01]  /*0c70*/  PRMT R26, R13.reuse, 0x7632, R26 ;  /* 0x000076320d1a7816 */ /* 0x040fe2000000001a */
[----:B------:R-:W-:Y:S02]  /*0c80*/  IMAD.U32 R32, R13, 0x10000, RZ ;  /* 0x000100000d207824 */ /* 0x000fe400078e00ff */
[----:B------:R-:W-:Y:S01]  /*0c90*/  FADD.FTZ R29, R29, R27 ;  /* 0x0000001b1d1d7221 */ /* 0x000fe20000010000 */
[----:B------:R-:W-:Y:S01]  /*0ca0*/  FFMA.FTZ R28, R27, R27, R28 ;  /* 0x0000001b1b1c7223 */ /* 0x000fe2000001001c */
[----:B------:R-:W-:-:S02]  /*0cb0*/  SHF.L.U32 R26, R26, 0x10, RZ ;  /* 0x000000101a1a7819 */ /* 0x000fc400000006ff */
[----:B------:R-:W-:Y:S01]  /*0cc0*/  FADD.FTZ R29, R29, R32 ;  /* 0x000000201d1d7221 */ /* 0x000fe20000010000 */
[----:B------:R-:W-:Y:S01]  /*0cd0*/  FFMA.FTZ R27, R32, R32, R28 ;  /* 0x00000020201b7223 */ /* 0x000fe2000001001c */
[----:B------:R0:W-:Y:S02]  /*0ce0*/  STL [R1+0x44], R32 ;  /* 0x0000442001007387 */ /* 0x0001e40000100800 */
[----:B------:R-:W-:Y:S01]  /*0cf0*/  FADD.FTZ R28, R29, R26 ;  /* 0x0000001a1d1c7221 */ /* 0x000fe20000010000 */
[--C-:B------:R-:W-:Y:S01]  /*0d00*/  FFMA.FTZ R26, R26, R26, R27.reuse ;  /* 0x0000001a1a1a7223 */ /* 0x100fe2000001001b */
[C---:B------:R-:W-:Y:S01]  /*0d10*/  PRMT R27, R10.reuse, 0x7632, R27 ;  /* 0x000076320a1b7816 */ /* 0x040fe2000000001b */
[----:B------:R-:W-:Y:S02]  /*0d20*/  IMAD.U32 R35, R11, 0x10000, RZ ;  /* 0x000100000b237824 */ /* 0x000fe400078e00ff */
[----:B0-----:R-:W-:Y:S01]  /*0d30*/  IMAD.U32 R32, R10, 0x10000, RZ ;  /* 0x000100000a207824 */ /* 0x001fe200078e00ff */
[----:B------:R-:W-:-:S03]  /*0d40*/  SHF.L.U32 R27, R27, 0x10, RZ ;  /* 0x000000101b1b7819 */ /* 0x000fc600000006ff */
[----:B------:R-:W-:Y:S01]  /*0d50*/  FADD.FTZ R28, R28, R32 ;  /* 0x000000201c1c7221 */ /* 0x000fe20000010000 */
[----:B------:R-:W-:Y:S01]  /*0d60*/  FFMA.FTZ R26, R32, R32, R26 ;  /* 0x00000020201a7223 */ /* 0x000fe2000001001a */
[----:B------:R-:W-:Y:S02]  /*0d70*/  STL [R1+0x38], R35 ;  /* 0x0000382301007387 */ /* 0x000fe40000100800 */
[----:B------:R-:W-:Y:S01]  /*0d80*/  FADD.FTZ R28, R28, R27 ;  /* 0x0000001b1c1c7221 */ /* 0x000fe20000010000 */
[--C-:B------:R-:W-:Y:S01]  /*0d90*/  FFMA.FTZ R27, R27, R27, R26.reuse ;  /* 0x0000001b1b1b7223 */ /* 0x100fe2000001001a */
[----:B------:R-:W-:Y:S02]  /*0da0*/  PRMT R26, R11, 0x7632, R26 ;  /* 0x000076320b1a7816 */ /* 0x000fe4000000001a */
[----:B------:R-:W-:Y:S01]  /*0db0*/  ISETP.GT.U32.AND P0, PT, R34, 0x1f, PT ;  /* 0x0000001f2200780c */ /* 0x000fe20003f04070 */
[----:B------:R-:W-:Y:S01]  /*0dc0*/  FFMA.FTZ R27, R35, R35, R27 ;  /* 0x00000023231b7223 */ /* 0x000fe2000001001b */
[----:B------:R-:W-:Y:S01]  /*0dd0*/  SHF.L.U32 R26, R26, 0x10, RZ ;  /* 0x000000101a1a7819 */ /* 0x000fe200000006ff */
[----:B------:R-:W-:-:S04]  /*0de0*/  FADD.FTZ R28, R28, R35 ;  /* 0x000000231c1c7221 */ /* 0x000fc80000010000 */
[----:B------:R-:W-:Y:S01]  /*0df0*/  FFMA.FTZ R27, R26, R26, R27 ;  /* 0x0000001a1a1b7223 */ /* 0x000fe2000001001b */
[----:B------:R-:W-:Y:S01]  /*0e00*/  FADD.FTZ R26, R28, R26 ;  /* 0x0000001a1c1a7221 */ /* 0x000fe20000010000 */
[----:B------:R-:W-:Y:S04]  /*0e10*/  BSSY B0, `(.L_x_1814) ;  /* 0x0000097000007945 */ /* 0x000fe80003800000 */
[----:B--2---:R0:W-:Y:S02]  /*0e20*/  STS.64 [R31], R26 ;  /* 0x0000001a1f007388 */ /* 0x0041e40000000a00 */
[----:B0-----:R-:W-:Y:S01]  /*0e30*/  CS2R R26, SRZ ;  /* 0x00000000001a7805 */ /* 0x001fe2000001ff00 */
[----:B------:R-:W-:Y:S06]  /*0e40*/  BAR.SYNC.DEFER_BLOCKING 0x0 ;  /* 0x0000000000007b1d */ /* 0x000fec0000010000 */
[----:B------:R-:W-:Y:S05]  /*0e50*/  @P0 BRA `(.L_x_1815) ;  /* 0x0000000800480947 */ /* 0x000fea0003800000 */
[----:B------:R-:W0:Y:S01]  /*0e60*/  S2R R27, SR_CgaCtaId ;  /* 0x00000000001b7919 */ /* 0x000e220000008800 */
[----:B------:R-:W-:Y:S01]  /*0e70*/  IMAD.SHL.U32 R26, R2, 0x10, RZ ;  /* 0x00000010021a7824 */ /* 0x000fe200078e00ff */
[----:B------:R-:W-:-:S04]  /*0e80*/  MOV R31, 0x400 ;  /* 0x00000400001f7802 */ /* 0x000fc80000000f00 */
[----:B------:R-:W-:-:S04]  /*0e90*/  LOP3.LUT R26, R26, 0x10, RZ, 0xc0, !PT ;  /* 0x000000101a1a7812 */ /* 0x000fc800078ec0ff */
[----:B------:R-:W-:-:S05]  /*0ea0*/  LEA.HI R26, R34, R26, RZ, 0x1f ;  /* 0x0000001a221a7211 */ /* 0x000fca00078ff8ff */
[----:B------:R-:W-:-:S04]  /*0eb0*/  IMAD R30, R26, 0x3c, -R30 ;  /* 0x0000003c1a1e7824 */ /* 0x000fc800078e0a1e */
[----:B------:R-:W-:Y:S01]  /*0ec0*/  VIADD R35, R30, 0x2c ;  /* 0x0000002c1e237836 */ /* 0x000fe20000000000 */
[----:B------:R-:W-:-:S04]  /*0ed0*/  SHF.R.S32.HI R26, RZ, 0x1f, R30 ;  /* 0x0000001fff1a7819 */ /* 0x000fc8000001141e */
[----:B------:R-:W-:-:S04]  /*0ee0*/  LEA.HI R26, R26, R30, RZ, 0x2 ;  /* 0x0000001e1a1a7211 */ /* 0x000fc800078f10ff */
[----:B------:R-:W-:Y:S02]  /*0ef0*/  SHF.R.S32.HI R26, RZ, 0x2, R26 ;  /* 0x00000002ff1a7819 */ /* 0x000fe4000001141a */
[----:B0-----:R-:W-:Y:S02]  /*0f00*/  LEA R31, R27, R31, 0x18 ;  /* 0x0000001f1b1f7211 */ /* 0x001fe400078ec0ff */
[----:B------:R-:W-:-:S03]  /*0f10*/  IADD3 R27, R30, 0x4, RZ ;  /* 0x000000041e1b7810 */ /* 0x000fc60007ffe0ff */
[----:B------:R-:W-:Y:S01]  /*0f20*/  IMAD R26, R26, 0x18, R31 ;  /* 0x000000181a1a7824 */ /* 0x000fe200078e021f */
[----:B------:R-:W-:-:S04]  /*0f30*/  SHF.R.S32.HI R28, RZ, 0x1f, R27 ;  /* 0x0000001fff1c7819 */ /* 0x000fc8000001141b */
[----:B------:R-:W-:Y:S01]  /*0f40*/  LEA.HI R28, R28, R27, RZ, 0x2 ;  /* 0x0000001b1c1c7211 */ /* 0x000fe200078f10ff */
[----:B------:R-:W-:-:S03]  /*0f50*/  IMAD.SHL.U32 R27, R34, 0x8, RZ ;  /* 0x00000008221b7824 */ /* 0x000fc600078e00ff */
[----:B------:R-:W-:Y:S02]  /*0f60*/  SHF.R.S32.HI R28, RZ, 0x2, R28 ;  /* 0x00000002ff1c7819 */ /* 0x000fe4000001141c */
[----:B------:R-:W-:-:S03]  /*0f70*/  LOP3.LUT R34, R27, 0x8, RZ, 0xc0, !PT ;  /* 0x000000081b227812 */ /* 0x000fc600078ec0ff */
[----:B------:R-:W-:Y:S01]  /*0f80*/  IMAD R28, R28, 0x18, R31 ;  /* 0x000000181c1c7824 */ /* 0x000fe200078e021f */
[----:B------:R-:W-:-:S03]  /*0f90*/  IADD3 R26, R26, R34, RZ ;  /* 0x000000221a1a7210 */ /* 0x000fc60007ffe0ff */
[----:B------:R-:W-:-:S03]  /*0fa0*/  IMAD.IADD R28, R34, 0x1, R28 ;  /* 0x00000001221c7824 */ /* 0x000fc600078e021c */
[----:B------:R-:W0:Y:S04]  /*0fb0*/  LDS.64 R26, [R26] ;  /* 0x000000001a1a7984 */ /* 0x000e280000000a00 */
[----:B------:R-:W1:Y:S01]  /*0fc0*/  LDS.64 R28, [R28] ;  /* 0x000000001c1c7984 */ /* 0x000e620000000a00 */
[----:B0-----:R-:W-:Y:S01]  /*0fd0*/  FADD.FTZ R26, RZ, R26 ;  /* 0x0000001aff1a7221 */ /* 0x001fe20000010000 */
[----:B------:R-:W-:-:S03]  /*0fe0*/  FADD.FTZ R27, RZ, R27 ;  /* 0x0000001bff1b7221 */ /* 0x000fc60000010000 */
[----:B-1----:R-:W-:Y:S01]  /*0ff0*/  FADD.FTZ R28, R26, R28 ;  /* 0x0000001c1a1c7221 */ /* 0x002fe20000010000 */
        /* <DEDUP_REMOVED lines=69> */
[----:B------:R-:W-:Y:S01]  /*1450*/  IMAD.IADD R27, R34, 0x1, R27 ;  /* 0x00000001221b7824 */ /* 0x000fe200078e021b */
[----:B------:R-:W-:-:S05]  /*1460*/  IADD3 R34, R30, 0x30, RZ ;  /* 0x000000301e227810 */ /* 0x000fca0007ffe0ff */
[----:B------:R-:W0:Y:S02]  /*1470*/  LDS.64 R26, [R27] ;  /* 0x000000001b1a7984 */ /* 0x000e240000000a00 */
[----:B0-----:R-:W-:Y:S01]  /*1480*/  FADD.FTZ R28, R28, R26 ;  /* 0x0000001a1c1c7221 */ /* 0x001fe20000010000 */
[----:B------:R-:W-:Y:S01]  /*1490*/  IADD3 R26, R30, 0x28, RZ ;  /* 0x000000281e1a7810 */ /* 0x000fe20007ffe0ff */
[----:B------:R-:W-:-:S03]  /*14a0*/  FADD.FTZ R29, R29, R27 ;  /* 0x0000001b1d1d7221 */ /* 0x000fc60000010000 */
[----:B------:R-:W-:-:S04]  /*14b0*/  SHF.R.S32.HI R27, RZ, 0x1f, R26 ;  /* 0x0000001fff1b7819 */ /* 0x000fc8000001141a */
[----:B------:R-:W-:Y:S02]  /*14c0*/  LEA.HI R26, R27, R26, RZ, 0x2 ;  /* 0x0000001a1b1a7211 */ /* 0x000fe400078f10ff */
[----:B------:R-:W-:Y:S02]  /*14d0*/  SHF.R.S32.HI R27, RZ, 0x1f, R35 ;  /* 0x0000001fff1b7819 */ /* 0x000fe40000011423 */
[----:B------:R-:W-:Y:S02]  /*14e0*/  SHF.R.S32.HI R26, RZ, 0x2, R26 ;  /* 0x00000002ff1a7819 */ /* 0x000fe4000001141a */
[----:B------:R-:W-:Y:S02]  /*14f0*/  LEA.HI R35, R27, R35, RZ, 0x2 ;  /* 0x000000231b237211 */ /* 0x000fe400078f10ff */
[----:B------:R-:W-:Y:S01]  /*1500*/  SHF.R.S32.HI R27, RZ, 0x1f, R34 ;  /* 0x0000001fff1b7819 */ /* 0x000fe20000011422 */
[----:B------:R-:W-:Y:S01]  /*1510*/  IMAD R26, R26, 0x18, R31 ;  /* 0x000000181a1a7824 */ /* 0x000fe200078e021f */
[----:B------:R-:W-:-:S02]  /*1520*/  SHF.R.S32.HI R35, RZ, 0x2, R35 ;  /* 0x00000002ff237819 */ /* 0x000fc40000011423 */
[----:B------:R-:W-:Y:S01]  /*1530*/  LEA.HI R34, R27, R34, RZ, 0x2 ;  /* 0x000000221b227211 */ /* 0x000fe200078f10ff */
[C---:B------:R-:W-:Y:S01]  /*1540*/  VIADD R27, R30.reuse, 0x34 ;  /* 0x000000341e1b7836 */ /* 0x040fe20000000000 */
[----:B------:R-:W-:Y:S01]  /*1550*/  IADD3 R30, R30, 0x38, RZ ;  /* 0x000000381e1e7810 */ /* 0x000fe20007ffe0ff */
[----:B------:R-:W-:Y:S01]  /*1560*/  IMAD R35, R35, 0x18, R31 ;  /* 0x0000001823237824 */ /* 0x000fe200078e021f */
[----:B------:R-:W-:Y:S02]  /*1570*/  SHF.R.S32.HI R34, RZ, 0x2, R34 ;  /* 0x00000002ff227819 */ /* 0x000fe40000011422 */
[----:B------:R-:W-:-:S03]  /*1580*/  SHF.R.S32.HI R36, RZ, 0x1f, R27 ;  /* 0x0000001fff247819 */ /* 0x000fc6000001141b */
[----:B------:R-:W-:Y:S01]  /*1590*/  IMAD R34, R34, 0x18, R31 ;  /* 0x0000001822227824 */ /* 0x000fe200078e021f */
[----:B------:R-:W-:Y:S02]  /*15a0*/  LEA.HI R27, R36, R27, RZ, 0x2 ;  /* 0x0000001b241b7211 */ /* 0x000fe400078f10ff */
[----:B------:R-:W-:Y:S02]  /*15b0*/  SHF.R.S32.HI R36, RZ, 0x1f, R30 ;  /* 0x0000001fff247819 */ /* 0x000fe4000001141e */
[----:B------:R-:W-:Y:S02]  /*15c0*/  SHF.R.S32.HI R27, RZ, 0x2, R27 ;  /* 0x00000002ff1b7819 */ /* 0x000fe4000001141b */
[----:B------:R-:W-:Y:S02]  /*15d0*/  LEA.HI R30, R36, R30, RZ, 0x2 ;  /* 0x0000001e241e7211 */ /* 0x000fe400078f10ff */
[----:B------:R-:W0:Y:S01]  /*15e0*/  S2R R36, SR_TID.X ;  /* 0x0000000000247919 */ /* 0x000e220000002100 */
[----:B------:R-:W-:Y:S01]  /*15f0*/  IMAD R27, R27, 0x18, R31 ;  /* 0x000000181b1b7824 */ /* 0x000fe200078e021f */
[----:B------:R-:W-:-:S05]  /*1600*/  SHF.R.S32.HI R30, RZ, 0x2, R30 ;  /* 0x00000002ff1e7819 */ /* 0x000fca000001141e */
[----:B------:R-:W-:Y:S02]  /*1610*/  IMAD R30, R30, 0x18, R31 ;  /* 0x000000181e1e7824 */ /* 0x000fe400078e021f */
[----:B0-----:R-:W-:-:S05]  /*1620*/  IMAD.SHL.U32 R36, R36, 0x8, RZ ;  /* 0x0000000824247824 */ /* 0x001fca00078e00ff */
[----:B------:R-:W-:-:S04]  /*1630*/  LOP3.LUT R36, R36, 0x8, RZ, 0xc0, !PT ;  /* 0x0000000824247812 */ /* 0x000fc800078ec0ff */
[C---:B------:R-:W-:Y:S01]  /*1640*/  IADD3 R26, R36.reuse, R26, RZ ;  /* 0x0000001a241a7210 */ /* 0x040fe20007ffe0ff */
[C---:B------:R-:W-:Y:S01]  /*1650*/  IMAD.IADD R35, R36.reuse, 0x1, R35 ;  /* 0x0000000124237824 */ /* 0x040fe200078e0223 */
[C---:B------:R-:W-:Y:S01]  /*1660*/  IADD3 R31, R36.reuse, R27, RZ ;  /* 0x0000001b241f7210 */ /* 0x040fe20007ffe0ff */
[C---:B------:R-:W-:Y:S01]  /*1670*/  IMAD.IADD R30, R36.reuse, 0x1, R30 ;  /* 0x00000001241e7824 */ /* 0x040fe200078e021e */
[----:B------:R-:W-:Y:S02]  /*1680*/  IADD3 R34, R36, R34, RZ ;  /* 0x0000002224227210 */ /* 0x000fe40007ffe0ff */
[----:B------:R-:W0:Y:S02]  /*1690*/  LDS.64 R26, [R26] ;  /* 0x000000001a1a7984 */ /* 0x000e240000000a00 */
[----:B0-----:R-:W-:Y:S01]  /*16a0*/  FADD.FTZ R26, R28, R26 ;  /* 0x0000001a1c1a7221 */ /* 0x001fe20000010000 */
[----:B------:R-:W-:Y:S02]  /*16b0*/  FADD.FTZ R36, R29, R27 ;  /* 0x0000001b1d247221 */ /* 0x000fe40000010000 */
[----:B------:R-:W0:Y:S02]  /*16c0*/  LDS.64 R28, [R35] ;  /* 0x00000000231c7984 */ /* 0x000e240000000a00 */
[----:B0-----:R-:W-:Y:S01]  /*16d0*/  FADD.FTZ R28, R26, R28 ;  /* 0x0000001c1a1c7221 */ /* 0x001fe20000010000 */
[----:B------:R-:W-:Y:S01]  /*16e0*/  FADD.FTZ R36, R36, R29 ;  /* 0x0000001d24247221 */ /* 0x000fe20000010000 */
[----:B------:R-:W0:Y:S02]  /*16f0*/  LDS.64 R26, [R34] ;  /* 0x00000000221a7984 */ /* 0x000e240000000a00 */
[----:B0-----:R-:W-:Y:S01]  /*1700*/  FADD.FTZ R26, R28, R26 ;  /* 0x0000001a1c1a7221 */ /* 0x001fe20000010000 */
[----:B------:R-:W-:Y:S01]  /*1710*/  FADD.FTZ R27, R36, R27 ;  /* 0x0000001b241b7221 */ /* 0x000fe20000010000 */
[----:B------:R-:W0:Y:S04]  /*1720*/  LDS.64 R28, [R31] ;  /* 0x000000001f1c7984 */ /* 0x000e280000000a00 */
[----:B------:R-:W1:Y:S01]  /*1730*/  LDS.64 R30, [R30] ;  /* 0x000000001e1e7984 */ /* 0x000e620000000a00 */
[----:B0-----:R-:W-:Y:S01]  /*1740*/  FADD.FTZ R26, R26, R28 ;  /* 0x0000001c1a1a7221 */ /* 0x001fe20000010000 */
[----:B------:R-:W-:-:S03]  /*1750*/  FADD.FTZ R27, R27, R29 ;  /* 0x0000001d1b1b7221 */ /* 0x000fc60000010000 */
[----:B-1----:R-:W-:Y:S01]  /*1760*/  FADD.FTZ R26, R26, R30 ;  /* 0x0000001e1a1a7221 */ /* 0x002fe20000010000 */
[----:B------:R-:W-:-:S07]  /*1770*/  FADD.FTZ R27, R27, R31 ;  /* 0x0000001f1b1b7221 */ /* 0x000fce0000010000 */
.L_x_1815:
[----:B------:R-:W-:Y:S05]  /*1780*/  BSYNC B0 ;  /* 0x0000000000007941 */ /* 0x000fea0003800000 */
.L_x_1814:
[----:B------:R-:W0:Y:S01]  /*1790*/  S2R R31, SR_TID.X ;  /* 0x00000000001f7919 */ /* 0x000e220000002100 */
[----:B------:R-:W-:Y:S01]  /*17a0*/  BSSY B0, `(.L_x_1816) ;  /* 0x0000013000007945 */ /* 0x000fe20003800000 */
[----:B------:R-:W1:Y:S04]  /*17b0*/  SHFL.BFLY PT, R29, R26, 0x1, 0x1f ;  /* 0x0c201f001a1d7f89 */ /* 0x000e6800000e0000 */
[----:B------:R-:W2:Y:S01]  /*17c0*/  SHFL.BFLY PT, R28, R27, 0x1, 0x1f ;  /* 0x0c201f001b1c7f89 */ /* 0x000ea200000e0000 */
[----:B------:R-:W3:Y:S01]  /*17d0*/  S2R R35, SR_CTAID.Y ;  /* 0x0000000000237919 */ /* 0x000ee20000002600 */
[----:B-1----:R-:W-:Y:S01]  /*17e0*/  FADD.FTZ R26, R29, R26 ;  /* 0x0000001a1d1a7221 */ /* 0x002fe20000010000 */
[----:B0-----:R-:W-:Y:S01]  /*17f0*/  LOP3.LUT P0, RZ, R31, 0xffffffe1, RZ, 0xc0, !PT ;  /* 0xffffffe11fff7812 */ /* 0x001fe2000780c0ff */
[----:B--2---:R-:W-:-:S12]  /*1800*/  FADD.FTZ R27, R28, R27 ;  /* 0x0000001b1c1b7221 */ /* 0x004fd80000010000 */
[----:B---3--:R-:W-:Y:S05]  /*1810*/  @P0 BRA `(.L_x_1817) ;  /* 0x00000000002c0947 */ /* 0x008fea0003800000 */
[----:B------:R-:W0:Y:S01]  /*1820*/  S2R R30, SR_CTAID.X ;  /* 0x00000000001e7919 */ /* 0x000e220000002500 */
[----:B------:R-:W1:Y:S01]  /*1830*/  LDC R28, c[0x0][0x10] ;  /* 0x00000400ff1c7b82 */ /* 0x000e620000000800 */
[----:B------:R-:W-:-:S04]  /*1840*/  SHF.R.U32.HI R29, RZ, 0x1, R31 ;  /* 0x00000001ff1d7819 */ /* 0x000fc8000001161f */
[----:B------:R-:W-:Y:S01]  /*1850*/  SHF.L.U32 R29, R29, 0x4, RZ ;  /* 0x000000041d1d7819 */ /* 0x000fe200000006ff */
[----:B-1----:R-:W-:-:S03]  /*1860*/  IMAD R28, R28, UR4, R35 ;  /* 0x000000041c1c7c24 */ /* 0x002fc6000f8e0223 */
[----:B0-----:R-:W-:Y:S02]  /*1870*/  LOP3.LUT R29, R29, 0xfffffff0, R30, 0xe2, !PT ;  /* 0xfffffff01d1d7812 */ /* 0x001fe400078ee21e */
[----:B------:R-:W0:Y:S02]  /*1880*/  LDC.64 R30, c[0x0][0x248] ;  /* 0x00009200ff1e7b82 */ /* 0x000e240000000a00 */
[----:B------:R-:W-:-:S05]  /*1890*/  LEA R28, R28, R29, 0x8 ;  /* 0x0000001d1c1c7211 */ /* 0x000fca00078e40ff */
[----:B------:R-:W-:-:S04]  /*18a0*/  IMAD.SHL.U32 R28, R28, 0x2, RZ ;  /* 0x000000021c1c7824 */ /* 0x000fc800078e00ff */
[----:B0-----:R-:W-:-:S05]  /*18b0*/  IMAD.WIDE.U32 R28, R28, 0x4, R30 ;  /* 0x000000041c1c7825 */ /* 0x001fca00078e001e */
[----:B------:R0:W-:Y:S02]  /*18c0*/  STG.E.64 desc[UR8][R28.64], R26 ;  /* 0x0000001a1c007986 */ /* 0x0001e4000c101b08 */
.L_x_1817:
[----:B------:R-:W-:Y:S05]  /*18d0*/  BSYNC B0 ;  /* 0x0000000000007941 */ /* 0x000fea0003800000 */
.L_x_1816:
[----:B------:R-:W1:Y:S01]  /*18e0*/  S2R R31, SR_TID.X ;  /* 0x00000000001f7919 */ /* 0x000e620000002100 */
[----:B------:R-:W-:Y:S02]  /*18f0*/  PRMT R36, R15, 0x7632, R36 ;  /* 0x000076320f247816 */ /* 0x000fe40000000024 */
[----:B------:R-:W-:Y:S01]  /*1900*/  PRMT R34, R14, 0x7632, R34 ;  /* 0x000076320e227816 */ /* 0x000fe20000000022 */
[----:B------:R-:W-:Y:S01]  /*1910*/  BAR.SYNC.DEFER_BLOCKING 0x0 ;  /* 0x0000000000007b1d */ /* 0x000fe20000010000 */
[----:B------:R-:W-:Y:S02]  /*1920*/  PRMT R15, R12, 0x7632, R15 ;  /* 0x000076320c0f7816 */ /* 0x000fe4000000000f */
[----:B------:R-:W-:Y:S02]  /*1930*/  PRMT R14, R13, 0x7632, R14 ;  /* 0x000076320d0e7816 */ /* 0x000fe4000000000e */
[----:B------:R-:W-:Y:S02]  /*1940*/  PRMT R13, R10, 0x7632, R13 ;  /* 0x000076320a0d7816 */ /* 0x000fe4000000000d */
[----:B------:R-:W-:Y:S01]  /*1950*/  PRMT R12, R11, 0x7632, R12 ;  /* 0x000076320b0c7816 */ /* 0x000fe2000000000c */
[----:B------:R2:W-:Y:S01]  /*1960*/  STL.S16 [R1+0x8], R15 ;  /* 0x0000080f01007387 */ /* 0x0005e20000100600 */
[----:B-----5:R-:W-:-:S02]  /*1970*/  PRMT R10, R9, 0x7632, R10 ;  /* 0x00007632090a7816 */ /* 0x020fc4000000000a */
[----:B------:R-:W-:Y:S01]  /*1980*/  PRMT R11, R8, 0x7632, R11 ;  /* 0x00007632080b7816 */ /* 0x000fe2000000000b */
[----:B------:R2:W-:Y:S01]  /*1990*/  STL.S16 [R1+0x18], R14 ;  /* 0x0000180e01007387 */ /* 0x0005e20000100600 */
[----:B------:R-:W-:Y:S02]  /*19a0*/  PRMT R17, R20, 0x7632, R17 ;  /* 0x0000763214117816 */ /* 0x000fe40000000011 */
[----:B0-----:R-:W-:Y:S01]  /*19b0*/  PRMT R29, R24, 0x7632, R29 ;  /* 0x00007632181d7816 */ /* 0x001fe2000000001d */
[----:B------:R2:W-:Y:S01]  /*19c0*/  STL.S16 [R1+0x1c], R13 ;  /* 0x00001c0d01007387 */ /* 0x0005e20000100600 */
[----:B------:R-:W-:Y:S02]  /*19d0*/  PRMT R28, R25, 0x7632, R28 ;  /* 0x00007632191c7816 */ /* 0x000fe4000000001c */
[----:B------:R-:W-:Y:S01]  /*19e0*/  PRMT R27, R22, 0x7632, R27 ;  /* 0x00007632161b7816 */ /* 0x000fe2000000001b */
[----:B------:R2:W-:Y:S01]  /*19f0*/  STL.S16 [R1+0x20], R12 ;  /* 0x0000200c01007387 */ /* 0x0005e20000100600 */
[----:B------:R-:W-:-:S02]  /*1a00*/  PRMT R23, R23, 0x7632, R23 ;  /* 0x0000763217177816 */ /* 0x000fc40000000017 */
[----:B------:R-:W-:Y:S01]  /*1a10*/  PRMT R22, R21, 0x7632, R22 ;  /* 0x0000763215167816 */ /* 0x000fe20000000016 */
[----:B------:R2:W-:Y:S01]  /*1a20*/  STL.S16 [R1+0x70], R10 ;  /* 0x0000700a01007387 */ /* 0x0005e20000100600 */
[----:B------:R-:W-:Y:S02]  /*1a30*/  PRMT R25, R18, 0x7632, R25 ;  /* 0x0000763212197816 */ /* 0x000fe40000000019 */
[----:B------:R-:W-:Y:S01]  /*1a40*/  PRMT R26, R19, 0x7632, R26 ;  /* 0x00007632131a7816 */ /* 0x000fe2000000001a */
[----:B------:R2:W-:Y:S01]  /*1a50*/  STL.S16 [R1+0x40], R11 ;  /* 0x0000400b01007387 */ /* 0x0005e20000100600 */
[----:B-1----:R-:W-:Y:S02]  /*1a60*/  ISETP.NE.AND P0, PT, R31, RZ, PT ;  /* 0x000000ff1f00720c */ /* 0x002fe40003f05270 */
[----:B------:R-:W-:Y:S02]  /*1a70*/  PRMT R24, R16, 0x7632, R24 ;  /* 0x0000763210187816 */ /* 0x000fe40000000018 */
[----:B------:R-:W-:-:S02]  /*1a80*/  PRMT R30, R17, 0x7632, R30 ;  /* 0x00007632111e7816 */ /* 0x000fc4000000001e */
[----:B------:R-:W-:-:S07]  /*1a90*/  ISETP.GT.U32.AND P1, PT, R31, 0xff, PT ;  /* 0x000000ff1f00780c */ /* 0x000fce0003f24070 */
[----:B--2---:R-:W-:Y:S06]  /*1aa0*/  @P0 BRA `(.L_x_1818) ;  /* 0x0000000000400947 */ /* 0x004fec0003800000 */
[----:B------:R-:W0:Y:S01]  /*1ab0*/  S2R R31, SR_CTAID.X ;  /* 0x00000000001f7919 */ /* 0x000e220000002500 */
[----:B------:R-:W1:Y:S01]  /*1ac0*/  LDC.64 R10, c[0x0][0x250] ;  /* 0x00009400ff0a7b82 */ /* 0x000e620000000a00 */
[----:B------:R-:W-:Y:S01]  /*1ad0*/  MOV R12, 0x7ffffff1 ;  /* 0x7ffffff1000c7802 */ /* 0x000fe20000000f00 */
[----:B-1----:R-:W-:Y:S01]  /*1ae0*/  IMAD.WIDE.U32 R10, R35, 0x4, R10 ;  /* 0x00000004230a7825 */ /* 0x002fe200078e000a */
[----:B0-----:R-:W-:-:S04]  /*1af0*/  ISETP.NE.AND P0, PT, R31, RZ, PT ;  /* 0x000000ff1f00720c */ /* 0x001fc80003f05270 */
[----:B------:R-:W-:Y:S01]  /*1b00*/  SEL R12, R12, 0x1, !P0 ;  /* 0x000000010c0c7807 */ /* 0x000fe20004000000 */
[----:B------:R-:W-:Y:S06]  /*1b10*/  MEMBAR.ALL.GPU ;  /* 0x0000000000007992 */ /* 0x000fec000000a000 */
[----:B------:R-:W-:-:S00]  /*1b20*/  ERRBAR ;  /* 0x00000000000079ab */ /* 0x000fc00000000000 */
[----:B------:R-:W-:Y:S06]  /*1b30*/  CGAERRBAR ;  /* 0x00000000000075ab */ /* 0x000fec0000000000 */
[----:B------:R0:W5:Y:S02]  /*1b40*/  ATOM.E.ADD.STRONG.GPU PT, R12, desc[UR8][R10.64], R12 ;  /* 0x0000000c0a0c798a */ /* 0x00016400081ee1c8 */
.L_x_1819:
[----:B------:R-:W2:Y:S04]  /*1b50*/  LD.E.STRONG.GPU R13, desc[UR8][R10.64] ;  /* 0x000000080a0d7980 */ /* 0x000ea8000c10f900 */
[----:B--2---:R-:W-:Y:S01]  /*1b60*/  CCTL.IVALL ;  /* 0x00000000ff00798f */ /* 0x004fe20002000000 */
[----:B------:R-:W-:Y:S05]  /*1b70*/  YIELD ;  /* 0x0000000000007946 */ /* 0x000fea0003800000 */
[----:B-----5:R-:W-:-:S04]  /*1b80*/  LOP3.LUT R13, R13, R12, RZ, 0x3c, !PT ;  /* 0x0000000c0d0d7212 */ /* 0x020fc800078e3cff */
[----:B------:R-:W-:-:S13]  /*1b90*/  ISETP.GT.AND P0, PT, R13, -0x1, PT ;  /* 0xffffffff0d00780c */ /* 0x000fda0003f04270 */
[----:B------:R-:W-:Y:S05]  /*1ba0*/  @P0 BRA `(.L_x_1819) ;  /* 0xfffffffc00e80947 */ /* 0x000fea000383ffff */
.L_x_1818:
[----:B0-----:R-:W-:Y:S01]  /*1bb0*/  PRMT R10, R7, 0x7632, R10 ;  /* 0x00007632070a7816 */ /* 0x001fe2000000000a */
[----:B------:R-:W-:Y:S05]  /*1bc0*/  WARPSYNC.ALL ;  /* 0x0000000000007948 */ /* 0x000fea0003800000 */
[----:B------:R-:W-:Y:S01]  /*1bd0*/  PRMT R11, R6, 0x7632, R11 ;  /* 0x00007632060b7816 */ /* 0x000fe2000000000b */
[----:B------:R0:W-:Y:S04]  /*1be0*/  STL.S16 [R1+0x6c], R10 ;  /* 0x00006c0a01007387 */ /* 0x0001e80000100600 */
[----:B------:R1:W-:Y:S01]  /*1bf0*/  STL.S16 [R1+0x28], R11 ;  /* 0x0000280b01007387 */ /* 0x0003e20000100600 */
[----:B------:R-:W2:Y:S01]  /*1c00*/  S2R R13, SR_CTAID.Y ;  /* 0x00000000000d7919 */ /* 0x000ea20000002600 */
[----:B0-----:R-:W2:Y:S01]  /*1c10*/  @!P1 LDC R10, c[0x0][0x10] ;  /* 0x00000400ff0a9b82 */ /* 0x001ea20000000800 */
[----:B------:R-:W-:Y:S01]  /*1c20*/  ULDC.64 UR12, c[0x0][0x240] ;  /* 0x00009000000c7ab9 */ /* 0x000fe20000000a00 */
[----:B------:R-:W1:Y:S01]  /*1c30*/  S2R R14, SR_TID.X ;  /* 0x00000000000e7919 */ /* 0x000e620000002100 */
[----:B--2---:R-:W-:Y:S01]  /*1c40*/  @!P1 IMAD R10, R10, UR4, R13 ;  /* 0x000000040a0a9c24 */ /* 0x004fe2000f8e020d */
[----:B-1----:R-:W-:-:S02]  /*1c50*/  @!P1 LOP3.LUT R11, R14, 0x7ffffff0, RZ, 0xc0, !PT ;  /* 0x7ffffff00e0b9812 */ /* 0x002fc400078ec0ff */
[----:B------:R-:W-:Y:S02]  /*1c60*/  @!P1 LOP3.LUT R12, R14, 0xf, RZ, 0xc0, !PT ;  /* 0x0000000f0e0c9812 */ /* 0x000fe400078ec0ff */
[----:B------:R-:W-:-:S05]  /*1c70*/  @!P1 LEA R10, R10, R11, 0x8 ;  /* 0x0000000b0a0a9211 */ /* 0x000fca00078e40ff */
[----:B------:R-:W-:Y:S02]  /*1c80*/  @!P1 IMAD.IADD R12, R10, 0x1, R12 ;  /* 0x000000010a0c9824 */ /* 0x000fe400078e020c */
[----:B------:R-:W0:Y:S03]  /*1c90*/  @!P1 LDC.64 R10, c[0x0][0x248] ;  /* 0x00009200ff0a9b82 */ /* 0x000e260000000a00 */
[----:B------:R-:W-:-:S05]  /*1ca0*/  @!P1 SHF.L.U32 R12, R12, 0x1, RZ ;  /* 0x000000010c0c9819 */ /* 0x000fca00000006ff */
[----:B0-----:R-:W-:Y:S01]  /*1cb0*/  @!P1 IMAD.WIDE.U32 R10, R12, 0x4, R10 ;  /* 0x000000040c0a9825 */ /* 0x001fe200078e000a */
[----:B------:R-:W-:Y:S06]  /*1cc0*/  BAR.SYNC.DEFER_BLOCKING 0x0 ;  /* 0x0000000000007b1d */ /* 0x000fec0000010000 */
[----:B------:R-:W2:Y:S01]  /*1cd0*/  @!P1 LDG.E.64 R10, desc[UR8][R10.64] ;  /* 0x000000080a0a9981 */ /* 0x000ea2000c1e1b00 */
[----:B------:R-:W-:Y:S01]  /*1ce0*/  HFMA2.MMA R12, -RZ, RZ, 0, 0 ;  /* 0x00000000ff0c7435 */ /* 0x000fe200000001ff */
[----:B------:R-:W-:Y:S01]  /*1cf0*/  LOP3.LUT P0, RZ, R14, 0xffffff0f, RZ, 0xc0, !PT ;  /* 0xffffff0f0eff7812 */ /* 0x000fe2000780c0ff */
[----:B------:R-:W-:Y:S01]  /*1d00*/  BSSY B0, `(.L_x_1820) ;  /* 0x0000039000007945 */ /* 0x000fe20003800000 */
[----:B------:R-:W0:Y:S11]  /*1d10*/  S2R R15, SR_CTAID.X ;  /* 0x00000000000f7919 */ /* 0x000e360000002500 */
[----:B------:R-:W-:-:S04]  /*1d20*/  @!P0 MOV R13, 0x400 ;  /* 0x00000400000d8802 */ /* 0x000fc80000000f00 */
[----:B------:R-:W-:Y:S01]  /*1d30*/  @!P0 IADD3 R13, R13, 0x1680, RZ ;  /* 0x000016800d0d8810 */ /* 0x000fe20007ffe0ff */
[----:B--2---:R-:W-:Y:S01]  /*1d40*/  @!P1 FADD.FTZ R12, RZ, R10 ;  /* 0x0000000aff0c9221 */ /* 0x004fe20000010000 */
[----:B------:R-:W-:Y:S02]  /*1d50*/  IMAD.MOV.U32 R10, RZ, RZ, RZ ;  /* 0x000000ffff0a7224 */ /* 0x000fe400078e00ff */
[----:B------:R-:W-:Y:S01]  /*1d60*/  @!P1 FADD.FTZ R10, RZ, R11 ;  /* 0x0000000bff0a9221 */ /* 0x000fe20000010000 */
[----:B------:R-:W-:Y:S01]  /*1d70*/  ISETP.EQ.U32.AND P1, PT, RZ, UR12, PT ;  /* 0x0000000cff007c0c */ /* 0x000fe2000bf22070 */
        /* <DEDUP_REMOVED lines=15> */
[----:B------:R-:W-:Y:S01]  /*1e70*/  @!P0 FMUL.FTZ R10, R10, 6.5104170062113553286e-05 ;  /* 0x388888890a0a8820 */ /* 0x000fe20000410000 */
[----:B-1----:R-:W-:-:S03]  /*1e80*/  FADD.FTZ R11, R11, R12 ;  /* 0x0000000c0b0b7221 */ /* 0x002fc60000010000 */
[----:B------:R-:W-:-:S04]  /*1e90*/  @!P0 FMUL.FTZ R12, R10, R10 ;  /* 0x0000000a0a0c8220 */ /* 0x000fc80000410000 */
[----:B------:R-:W-:Y:S02]  /*1ea0*/  @!P0 FFMA.FTZ R11, R11, 6.5104170062113553286e-05, -R12 ;  /* 0x388888890b0b8823 */ /* 0x000fe4000001080c */
[----:B------:R-:W1:Y:S03]  /*1eb0*/  @!P0 S2R R12, SR_CgaCtaId ;  /* 0x00000000000c8919 */ /* 0x000e660000008800 */
[----:B------:R-:W-:Y:S02]  /*1ec0*/  @!P0 FMNMX.FTZ R11, RZ, R11, !PT ;  /* 0x0000000bff0b8209 */ /* 0x000fe40007810000 */
[----:B-1----:R-:W-:Y:S02]  /*1ed0*/  @!P0 LEA R12, R12, R13, 0x18 ;  /* 0x0000000d0c0c8211 */ /* 0x002fe400078ec0ff */
[----:B------:R-:W-:-:S04]  /*1ee0*/  @!P0 SHF.R.U32.HI R13, RZ, 0x1, R14 ;  /* 0x00000001ff0d8819 */ /* 0x000fc8000001160e */
[----:B------:R-:W-:-:S04]  /*1ef0*/  @!P0 LOP3.LUT R13, R13, 0x7ffffff8, RZ, 0xc0, !PT ;  /* 0x7ffffff80d0d8812 */ /* 0x000fc800078ec0ff */
[----:B------:R-:W-:-:S05]  /*1f00*/  @!P0 IADD3 R12, R13, R12, RZ ;  /* 0x0000000c0d0c8210 */ /* 0x000fca0007ffe0ff */
[----:B------:R1:W-:Y:S01]  /*1f10*/  @!P0 STS.64 [R12], R10 ;  /* 0x0000000a0c008388 */ /* 0x0003e20000000a00 */
[----:B------:R-:W-:Y:S01]  /*1f20*/  BAR.SYNC.DEFER_BLOCKING 0x0 ;  /* 0x0000000000007b1d */ /* 0x000fe20000010000 */
[----:B0-----:R-:W-:-:S04]  /*1f30*/  LOP3.LUT P0, RZ, R15, 0xf, RZ, 0xc0, !PT ;  /* 0x0000000f0fff7812 */ /* 0x001fc8000780c0ff */
[----:B------:R-:W-:-:S04]  /*1f40*/  ISETP.GT.U32.OR P0, PT, R14, 0xf, P0 ;  /* 0x0000000f0e00780c */ /* 0x000fc80000704470 */
[----:B------:R-:W-:-:S13]  /*1f50*/  ISETP.EQ.OR.EX P0, PT, RZ, UR13, P0, P1 ;  /* 0x0000000dff007c0c */ /* 0x000fda0008702710 */
[----:B-1----:R-:W-:Y:S05]  /*1f60*/  @P0 BRA `(.L_x_1821) ;  /* 0x0000000000480947 */ /* 0x002fea0003800000 */
[----:B------:R-:W2:Y:S01]  /*1f70*/  LDL R15, [R1+0x14] ;  /* 0x00001400010f7983 */ /* 0x000ea20000100800 */
[----:B------:R-:W0:Y:S01]  /*1f80*/  S2UR UR7, SR_CgaCtaId ;  /* 0x00000000000779c3 */ /* 0x000e220000008800 */
[----:B------:R-:W-:Y:S01]  /*1f90*/  IMAD.SHL.U32 R11, R2, 0x10, RZ ;  /* 0x00000010020b7824 */ /* 0x000fe200078e00ff */
[----:B------:R-:W-:Y:S02]  /*1fa0*/  UMOV UR6, 0x400 ;  /* 0x0000040000067882 */ /* 0x000fe40000000000 */
[----:B------:R-:W-:Y:S02]  /*1fb0*/  UIADD3 UR6, UR6, 0x1680, URZ ;  /* 0x0000168006067890 */ /* 0x000fe4000fffe03f */
[C---:B------:R-:W-:Y:S02]  /*1fc0*/  LOP3.LUT R12, R11.reuse, 0x10, RZ, 0xc0, !PT ;  /* 0x000000100b0c7812 */ /* 0x040fe400078ec0ff */
[----:B------:R-:W-:Y:S02]  /*1fd0*/  LOP3.LUT R11, R11, 0xffffffe0, RZ, 0xc0, !PT ;  /* 0xffffffe00b0b7812 */ /* 0x000fe400078ec0ff */
[----:B------:R-:W-:-:S04]  /*1fe0*/  IADD3 R12, R12, R14, RZ ;  /* 0x0000000e0c0c7210 */ /* 0x000fc80007ffe0ff */
[----:B------:R-:W-:Y:S01]  /*1ff0*/  IADD3 R11, P0, R12, R11, RZ ;  /* 0x0000000b0c0b7210 */ /* 0x000fe20007f1e0ff */
[----:B0-----:R-:W-:Y:S01]  /*2000*/  ULEA UR6, UR7, UR6, 0x18 ;  /* 0x0000000607067291 */ /* 0x001fe2000f8ec03f */
[----:B--2---:R-:W-:-:S04]  /*2010*/  SHF.L.U64.HI R10, R2, 0x4, R15 ;  /* 0x00000004020a7819 */ /* 0x004fc8000001020f */
[----:B------:R-:W-:-:S04]  /*2020*/  LOP3.LUT R10, R10, 0x1fffffff, RZ, 0xc0, !PT ;  /* 0x1fffffff0a0a7812 */ /* 0x000fc800078ec0ff */
[----:B------:R-:W-:Y:S02]  /*2030*/  LEA.HI.X.SX32 R12, R12, R10, 0x1, P0 ;  /* 0x0000000a0c0c7211 */ /* 0x000fe400000f0eff */
[----:B------:R-:W-:-:S04]  /*2040*/  LEA R10, P0, R11, UR12, 0x3 ;  /* 0x0000000c0b0a7c11 */ /* 0x000fc8000f8018ff */
[----:B------:R-:W-:Y:S02]  /*2050*/  LEA.HI.X R11, R11, UR13, R12, 0x3, P0 ;  /* 0x0000000d0b0b7c11 */ /* 0x000fe400080f1c0c */
[----:B------:R-:W-:-:S06]  /*2060*/  LEA R12, R14, UR6, 0x3 ;  /* 0x000000060e0c7c11 */ /* 0x000fcc000f8e18ff */
[----:B------:R-:W0:Y:S04]  /*2070*/  LDS.64 R12, [R12] ;  /* 0x000000000c0c7984 */ /* 0x000e280000000a00 */
[----:B0-----:R0:W-:Y:S02]  /*2080*/  STG.E.64 desc[UR8][R10.64], R12 ;  /* 0x0000000c0a007986 */ /* 0x0011e4000c101b08 */
.L_x_1821:
[----:B------:R-:W-:Y:S05]  /*2090*/  BSYNC B0 ;  /* 0x0000000000007941 */ /* 0x000fea0003800000 */
.L_x_1820:
[----:B0-----:R-:W2:Y:S04]  /*20a0*/  LDL.LU R11, [R1+0x34] ;  /* 0x00003400010b7983 */ /* 0x001ea80000300800 */
[----:B------:R-:W2:Y:S04]  /*20b0*/  LDL.LU R10, [R1+0x10] ;  /* 0x00001000010a7983 */ /* 0x000ea80000300800 */
[----:B------:R-:W3:Y:S04]  /*20c0*/  LDL.LU R14, [R1+0xc] ;  /* 0x00000c00010e7983 */ /* 0x000ee80000300800 */
[----:B------:R-:W4:Y:S01]  /*20d0*/  LDL.LU R13, [R1+0x30] ;  /* 0x00003000010d7983 */ /* 0x000f220000300800 */
[----:B------:R-:W0:Y:S01]  /*20e0*/  S2UR UR7, SR_CgaCtaId ;  /* 0x00000000000779c3 */ /* 0x000e220000008800 */
[----:B------:R-:W-:-:S02]  /*20f0*/  UMOV UR6, 0x400 ;  /* 0x0000040000067882 */ /* 0x000fc40000000000 */
[----:B------:R-:W-:Y:S01]  /*2100*/  STL [R1+0xa4], R7 ;  /* 0x0000a40701007387 */ /* 0x000fe20000100800 */
[----:B------:R-:W-:-:S03]  /*2110*/  UIADD3 UR6, UR6, 0x1680, URZ ;  /* 0x0000168006067890 */ /* 0x000fc6000fffe03f */
[----:B------:R1:W-:Y:S04]  /*2120*/  STL [R1+0x78], R2 ;  /* 0x0000780201007387 */ /* 0x0003e80000100800 */
[----:B------:R-:W5:Y:S01]  /*2130*/  LDL.LU R31, [R1+0x4] ;  /* 0x00000400011f7983 */ /* 0x000f620000300800 */
[----:B0-----:R-:W-:Y:S01]  /*2140*/  ULEA UR6, UR7, UR6, 0x18 ;  /* 0x0000000607067291 */ /* 0x001fe2000f8ec03f */
[----:B--2---:R-:W-:Y:S01]  /*2150*/  IMAD R20, R10, 0xf0, R11 ;  /* 0x000000f00a147824 */ /* 0x004fe200078e020b */
[----:B------:R-:W-:Y:S02]  /*2160*/  SHF.L.U32 R10, R2, 0x4, RZ ;  /* 0x00000004020a7819 */ /* 0x000fe400000006ff */
[----:B-1----:R-:W2:Y:S01]  /*2170*/  LDL.LU R2, [R1] ;  /* 0x0000000001027983 */ /* 0x002ea20000300800 */
[----:B------:R-:W-:Y:S01]  /*2180*/  IMAD.SHL.U32 R20, R20, 0x4, RZ ;  /* 0x0000000414147824 */ /* 0x000fe200078e00ff */
[----:B------:R-:W-:-:S04]  /*2190*/  LOP3.LUT R10, R10, 0x10, RZ, 0xc0, !PT ;  /* 0x000000100a0a7812 */ /* 0x000fc800078ec0ff */
[----:B------:R-:W-:Y:S02]  /*21a0*/  IADD3 R10, RZ, -R10, RZ ;  /* 0x8000000aff0a7210 */ /* 0x000fe40007ffe0ff */
[----:B------:R-:W-:Y:S02]  /*21b0*/  SHF.R.S32.HI R21, RZ, 0x1f, R20 ;  /* 0x0000001fff157819 */ /* 0x000fe40000011414 */
[----:B------:R-:W-:Y:S01]  /*21c0*/  MOV R12, R10 ;  /* 0x0000000a000c7202 */ /* 0x000fe20000000f00 */
[----:B------:R-:W-:-:S04]  /*21d0*/  IMAD.WIDE.U32 R10, R20, -0x77777777, RZ ;  /* 0x88888889140a7825 */ /* 0x000fc800078e00ff */
[----:B---3--:R-:W-:Y:S01]  /*21e0*/  IMAD.WIDE.U32 R20, R14, 0x78000, R20 ;  /* 0x000780000e147825 */ /* 0x008fe200078e0014 */
[----:B------:R-:W-:-:S04]  /*21f0*/  LEA.HI R10, R11, R12, RZ, 0x1b ;  /* 0x0000000c0b0a7211 */ /* 0x000fc800078fd8ff */
[----:B------:R-:W-:Y:S01]  /*2200*/  LEA R10, R10, UR6, 0x3 ;  /* 0x000000060a0a7c11 */ /* 0x000fe2000f8e18ff */
[----:B------:R-:W-:-:S04]  /*2210*/  ULDC UR6, c[0x0][0x230] ;  /* 0x00008c0000067ab9 */ /* 0x000fc80000000800 */
[----:B------:R4:W0:Y:S01]  /*2220*/  LDS.64 R18, [R10] ;  /* 0x000000000a127984 */ /* 0x0008220000000a00 */
[C---:B------:R-:W-:Y:S01]  /*2230*/  IADD3 R14, R3.reuse, 0x6900, RZ ;  /* 0x00006900030e7810 */ /* 0x040fe20007ffe0ff */
[----:B------:R-:W-:-:S03]  /*2240*/  VIADD R7, R3, 0x4b00 ;  /* 0x00004b0003077836 */ /* 0x000fc60000000000 */
[-C--:B------:R-:W-:Y:S01]  /*2250*/  IADD3 R14, P1, R14, R20.reuse, RZ ;  /* 0x000000140e0e7210 */ /* 0x080fe20007f3e0ff */
[----:B----4-:R-:W-:Y:S01]  /*2260*/  IMAD.IADD R10, R13, 0x1, R21 ;  /* 0x000000010d0a7824 */ /* 0x010fe200078e0215 */
[----:B------:R-:W-:Y:S02]  /*2270*/  IADD3 R13, R3, 0x5a00, RZ ;  /* 0x00005a00030d7810 */ /* 0x000fe40007ffe0ff */
[-C--:B------:R-:W-:Y:S01]  /*2280*/  IADD3 R11, P2, R7, R20.reuse, RZ ;  /* 0x00000014070b7210 */ /* 0x080fe20007f5e0ff */
[----:B------:R1:W-:Y:S01]  /*2290*/  STL [R1+0xc], R14 ;  /* 0x00000c0e01007387 */ /* 0x0003e20000100800 */
[----:B------:R-:W-:Y:S01]  /*22a0*/  IADD3 R12, P0, R13, R20, RZ ;  /* 0x000000140d0c7210 */ /* 0x000fe20007f1e0ff */
[C---:B------:R-:W-:Y:S01]  /*22b0*/  VIADD R13, R3.reuse, 0x2d00 ;  /* 0x00002d00030d7836 */ /* 0x040fe20000000000 */
[C---:B------:R-:W-:Y:S01]  /*22c0*/  IADD3 R15, R3.reuse, 0x1e00, RZ ;  /* 0x00001e00030f7810 */ /* 0x040fe20007ffe0ff */
[----:B------:R-:W-:Y:S01]  /*22d0*/  STL [R1+0xa0], R11 ;  /* 0x0000a00b01007387 */ /* 0x000fe20000100800 */
[----:B------:R-:W-:-:S02]  /*22e0*/  IADD3 R7, R3, 0xf00, RZ ;  /* 0x00000f0003077810 */ /* 0x000fc40007ffe0ff */
[-C--:B------:R-:W-:Y:S02]  /*22f0*/  IADD3 R15, P6, R15, R20.reuse, RZ ;  /* 0x000000140f0f7210 */ /* 0x080fe40007fde0ff */
[----:B-1----:R-:W-:Y:S01]  /*2300*/  IADD3 R14, R3, 0x3c00, RZ ;  /* 0x00003c00030e7810 */ /* 0x002fe20007ffe0ff */
[----:B------:R1:W-:Y:S01]  /*2310*/  STL [R1+0x10], R12 ;  /* 0x0000100c01007387 */ /* 0x0003e20000100800 */
[----:B0-----:R-:W-:Y:S02]  /*2320*/  FADD.FTZ R16, R19, UR6 ;  /* 0x0000000613107e21 */ /* 0x001fe40008010000 */
[-C--:B-1----:R-:W-:Y:S01]  /*2330*/  IADD3 R12, P3, R14, R20.reuse, RZ ;  /* 0x000000140e0c7210 */ /* 0x082fe20007f7e0ff */
[--C-:B-----5:R-:W-:Y:S01]  /*2340*/  FADD.FTZ R19, R31, -R18.reuse ;  /* 0x800000121f137221 */ /* 0x120fe20000010000 */
[----:B------:R-:W-:Y:S01]  /*2350*/  SHF.L.U32 R6, R6, 0x10, RZ ;  /* 0x0000001006067819 */ /* 0x000fe200000006ff */
[----:B------:R-:W-:Y:S02]  /*2360*/  IMAD.U32 R8, R8, 0x10000, RZ ;  /* 0x0001000008087824 */ /* 0x000fe400078e00ff */
[--C-:B------:R-:W-:Y:S01]  /*2370*/  FADD.FTZ R0, R0, -R18.reuse ;  /* 0x8000001200007221 */ /* 0x100fe20000010000 */
[----:B------:R-:W0:Y:S01]  /*2380*/  MUFU.RSQ R16, R16 ;  /* 0x0000001000107308 */ /* 0x000e220000001400 */
[-C--:B------:R-:W-:Y:S01]  /*2390*/  IADD3 R14, P4, R13, R20.reuse, RZ ;  /* 0x000000140d0e7210 */ /* 0x080fe20007f9e0ff */
[--C-:B------:R-:W-:Y:S01]  /*23a0*/  FADD.FTZ R37, R37, -R18.reuse ;  /* 0x8000001225257221 */ /* 0x100fe20000010000 */
[----:B------:R-:W-:Y:S01]  /*23b0*/  IADD3 R13, P5, R7, R20, RZ ;  /* 0x00000014070d7210 */ /* 0x000fe20007fbe0ff */
[--C-:B------:R-:W-:Y:S01]  /*23c0*/  FADD.FTZ R33, R33, -R18.reuse ;  /* 0x8000001221217221 */ /* 0x100fe20000010000 */
[----:B------:R-:W-:Y:S01]  /*23d0*/  IADD3.X R7, RZ, R10, RZ, P6, !PT ;  /* 0x0000000aff077210 */ /* 0x000fe200037fe4ff */
[--C-:B------:R-:W-:Y:S01]  /*23e0*/  FADD.FTZ R4, R4, -R18.reuse ;  /* 0x8000001204047221 */ /* 0x100fe20000010000 */
[----:B------:R-:W-:Y:S01]  /*23f0*/  IADD3 R3, P6, R3, R20, RZ ;  /* 0x0000001403037210 */ /* 0x000fe20007fde0ff */
[--C-:B------:R-:W-:Y:S01]  /*2400*/  FADD.FTZ R5, R5, -R18.reuse ;  /* 0x8000001205057221 */ /* 0x100fe20000010000 */
[----:B------:R-:W-:Y:S01]  /*2410*/  FADD.FTZ R32, R32, -R18 ;  /* 0x8000001220207221 */ /* 0x000fe20000010000 */
[----:B------:R-:W-:Y:S01]  /*2420*/  ULDC.64 UR6, c[0x0][0x210] ;  /* 0x0000840000067ab9 */ /* 0x000fe20000000a00 */
[----:B0-----:R-:W-:Y:S01]  /*2430*/  FMUL.FTZ R19, R16, R19 ;  /* 0x0000001310137220 */ /* 0x001fe20000410000 */
[----:B------:R-:W-:Y:S01]  /*2440*/  FMUL.FTZ R0, R0, R16 ;  /* 0x0000001000007220 */ /* 0x000fe20000410000 */
[----:B------:R-:W-:-:S02]  /*2450*/  FMUL.FTZ R37, R16, R37 ;  /* 0x0000002510257220 */ /* 0x000fc40000410000 */
[--C-:B------:R-:W-:Y:S01]  /*2460*/  FFMA.FTZ R19, R8, R19, R6.reuse ;  /* 0x0000001308137223 */ /* 0x100fe20000010006 */
[C---:B------:R-:W-:Y:S01]  /*2470*/  FMUL.FTZ R33, R16.reuse, R33 ;  /* 0x0000002110217220 */ /* 0x040fe20000410000 */
[----:B------:R-:W-:Y:S01]  /*2480*/  FMUL.FTZ R4, R16, R4 ;  /* 0x0000000410047220 */ /* 0x000fe20000410000 */
[--C-:B------:R-:W-:Y:S01]  /*2490*/  FFMA.FTZ R11, R0, R8, R6.reuse ;  /* 0x00000008000b7223 */ /* 0x100fe20000010006 */
[C-C-:B------:R-:W-:Y:S01]  /*24a0*/  FFMA.FTZ R0, R8.reuse, R37, R6.reuse ;  /* 0x0000002508007223 */ /* 0x140fe20000010006 */
[----:B------:R0:W-:Y:S02]  /*24b0*/  STL [R1+0x50], R19 ;  /* 0x0000501301007387 */ /* 0x0001e40000100800 */
[----:B0-----:R-:W-:Y:S01]  /*24c0*/  FFMA.FTZ R19, R8, R33, R6 ;  /* 0x0000002108137223 */ /* 0x001fe20000010006 */
[----:B--2---:R-:W-:-:S04]  /*24d0*/  FADD.FTZ R20, R2, -R18 ;  /* 0x8000001202147221 */ /* 0x004fc80000010000 */
[----:B------:R-:W-:-:S04]  /*24e0*/  FMUL.FTZ R20, R16, R20 ;  /* 0x0000001410147220 */ /* 0x000fc80000410000 */
[----:B------:R-:W-:-:S05]  /*24f0*/  FFMA.FTZ R2, R8, R20, R6 ;  /* 0x0000001408027223 */ /* 0x000fca0000010006 */
[----:B------:R0:W-:Y:S04]  /*2500*/  STL [R1+0x60], R2 ;  /* 0x0000600201007387 */ /* 0x0001e80000100800 */
[----:B------:R-:W-:Y:S01]  /*2510*/  STL [R1+0x68], R0 ;  /* 0x0000680001007387 */ /* 0x000fe20000100800 */
[----:B0-----:R-:W-:-:S03]  /*2520*/  FFMA.FTZ R2, R8, R4, R6 ;  /* 0x0000000408027223 */ /* 0x001fc60000010006 */
[----:B------:R0:W-:Y:S04]  /*2530*/  STL [R1+0x64], R19 ;  /* 0x0000641301007387 */ /* 0x0001e80000100800 */
[----:B------:R-:W2:Y:S04]  /*2540*/  LDL.LU R37, [R1+0x20] ;  /* 0x0000200001257983 */ /* 0x000ea80000300800 */
[----:B------:R1:W-:Y:S04]  /*2550*/  STL [R1+0x5c], R2 ;  /* 0x00005c0201007387 */ /* 0x0003e80000100800 */
[----:B0-----:R-:W3:Y:S01]  /*2560*/  LDL.LU R19, [R1+0x2c] ;  /* 0x00002c0001137983 */ /* 0x001ee20000300800 */
[----:B------:R-:W-:-:S04]  /*2570*/  FMUL.FTZ R5, R16, R5 ;  /* 0x0000000510057220 */ /* 0x000fc80000410000 */
[----:B------:R-:W-:Y:S01]  /*2580*/  FFMA.FTZ R0, R8, R5, R6 ;  /* 0x0000000508007223 */ /* 0x000fe20000010006 */
[----:B------:R-:W-:-:S04]  /*2590*/  FMUL.FTZ R32, R16, R32 ;  /* 0x0000002010207220 */ /* 0x000fc80000410000 */
[----:B------:R0:W-:Y:S01]  /*25a0*/  STL [R1+0x58], R0 ;  /* 0x0000580001007387 */ /* 0x0001e20000100800 */
[----:B-1----:R-:W-:-:S03]  /*25b0*/  FFMA.FTZ R2, R8, R32, R6 ;  /* 0x0000002008027223 */ /* 0x002fc60000010006 */
[----:B------:R-:W4:Y:S04]  /*25c0*/  LDL.LU R33, [R1+0x3c] ;  /* 0x00003c0001217983 */ /* 0x000f280000300800 */
[----:B------:R-:W5:Y:S01]  /*25d0*/  LDL.LU R6, [R1+0x18] ;  /* 0x0000180001067983 */ /* 0x000f620000300800 */
[----:B0-----:R-:W-:Y:S02]  /*25e0*/  IADD3.X R0, RZ, R10, RZ, P6, !PT ;  /* 0x0000000aff007210 */ /* 0x001fe400037fe4ff */
[C---:B------:R-:W-:Y:S01]  /*25f0*/  LEA R20, P6, R3.reuse, UR6, 0x1 ;  /* 0x0000000603147c11 */ /* 0x040fe2000f8c08ff */
[----:B------:R-:W4:Y:S03]  /*2600*/  LDL.LU R8, [R1+0x1c] ;  /* 0x00001c0001087983 */ /* 0x000f260000300800 */
[----:B------:R-:W-:Y:S01]  /*2610*/  LEA.HI.X R21, R3, UR7, R0, 0x1, P6 ;  /* 0x0000000703157c11 */ /* 0x000fe2000b0f0c00 */
[----:B------:R-:W4:Y:S01]  /*2620*/  LDL.LU R32, [R1+0x24] ;  /* 0x0000240001207983 */ /* 0x000f220000300800 */
[----:B------:R-:W-:-:S02]  /*2630*/  SHF.L.U32 R0, R28, 0x10, RZ ;  /* 0x000000101c007819 */ /* 0x000fc400000006ff */
[----:B------:R-:W-:Y:S01]  /*2640*/  SHF.L.U32 R3, R27, 0x10, RZ ;  /* 0x000000101b037819 */ /* 0x000fe200000006ff */
[----:B------:R0:W-:Y:S01]  /*2650*/  STL [R1+0x7c], R2 ;  /* 0x00007c0201007387 */ /* 0x0001e20000100800 */
[----:B------:R-:W-:Y:S01]  /*2660*/  SHF.L.U32 R31, R24, 0x10, RZ ;  /* 0x00000010181f7819 */ /* 0x000fe200000006ff */
[----:B------:R-:W-:Y:S01]  /*2670*/  IMAD.U32 R27, R30, 0x10000, RZ ;  /* 0x000100001e1b7824 */ /* 0x000fe200078e00ff */
[----:B------:R-:W-:Y:S01]  /*2680*/  SHF.L.U32 R24, R36, 0x10, RZ ;  /* 0x0000001024187819 */ /* 0x000fe200000006ff */
[----:B------:R-:W-:Y:S01]  /*2690*/  IMAD.U32 R5, R23, 0x10000, RZ ;  /* 0x0001000017057824 */ /* 0x000fe200078e00ff */
[----:B------:R-:W-:Y:S01]  /*26a0*/  SHF.L.U32 R4, R17, 0x10, RZ ;  /* 0x0000001011047819 */ /* 0x000fe200000006ff */
[----:B0-----:R-:W4:Y:S04]  /*26b0*/  LDL.LU R2, [R1+0x8] ;  /* 0x0000080001027983 */ /* 0x001f280000300800 */
[----:B------:R0:W-:Y:S04]  /*26c0*/  STL [R1+0x9c], R20 ;  /* 0x00009c1401007387 */ /* 0x0001e80000100800 */
[----:B------:R1:W-:Y:S04]  /*26d0*/  STL [R1+0x8c], R21 ;  /* 0x00008c1501007387 */ /* 0x0003e80000100800 */
[----:B------:R-:W4:Y:S01]  /*26e0*/  LDL.LU R30, [R1+0x4c] ;  /* 0x00004c00011e7983 */ /* 0x000f220000300800 */
[C---:B0-----:R-:W-:Y:S01]  /*26f0*/  FADD.FTZ R20, -R18.reuse, R0 ;  /* 0x0000000012147221 */ /* 0x041fe20000010100 */
[----:B------:R-:W-:-:S02]  /*2700*/  FADD.FTZ R0, -R18, R3 ;  /* 0x0000000312007221 */ /* 0x000fc40000010100 */
[----:B------:R-:W4:Y:S04]  /*2710*/  LDL.LU R36, [R1+0x54] ;  /* 0x0000540001247983 */ /* 0x000f280000300800 */
[----:B------:R-:W4:Y:S04]  /*2720*/  LDL.LU R23, [R1+0x48] ;  /* 0x0000480001177983 */ /* 0x000f280000300800 */
[----:B------:R-:W4:Y:S01]  /*2730*/  LDL.LU R17, [R1+0x44] ;  /* 0x0000440001117983 */ /* 0x000f220000300800 */
[----:B---3--:R-:W-:-:S03]  /*2740*/  FADD.FTZ R3, R19, -R18 ;  /* 0x8000001213037221 */ /* 0x008fc60000010000 */
[----:B------:R-:W3:Y:S01]  /*2750*/  LDL.LU R19, [R1+0x38] ;  /* 0x0000380001137983 */ /* 0x000ee20000300800 */
[----:B------:R-:W-:Y:S01]  /*2760*/  IMAD.U32 R29, R29, 0x10000, RZ ;  /* 0x000100001d1d7824 */ /* 0x000fe200078e00ff */
[----:B------:R-:W-:Y:S01]  /*2770*/  SHF.L.U32 R26, R26, 0x10, RZ ;  /* 0x000000101a1a7819 */ /* 0x000fe200000006ff */
[----:B------:R-:W-:Y:S01]  /*2780*/  IMAD.U32 R35, R25, 0x10000, RZ ;  /* 0x0001000019237824 */ /* 0x000fe200078e00ff */
[----:B------:R-:W-:Y:S01]  /*2790*/  SHF.L.U32 R22, R22, 0x10, RZ ;  /* 0x0000001016167819 */ /* 0x000fe200000006ff */
[----:B--2---:R-:W-:Y:S01]  /*27a0*/  IMAD.U32 R37, R37, 0x10000, RZ ;  /* 0x0001000025257824 */ /* 0x004fe200078e00ff */
[----:B------:R-:W-:Y:S01]  /*27b0*/  SHF.L.U32 R28, R34, 0x10, RZ ;  /* 0x00000010221c7819 */ /* 0x000fe200000006ff */
[C---:B------:R-:W-:Y:S01]  /*27c0*/  FADD.FTZ R5, -R18.reuse, R5 ;  /* 0x0000000512057221 */ /* 0x040fe20000010100 */
[C---:B------:R-:W-:Y:S01]  /*27d0*/  FADD.FTZ R4, -R18.reuse, R4 ;  /* 0x0000000412047221 */ /* 0x040fe20000010100 */
[C---:B------:R-:W-:Y:S01]  /*27e0*/  FADD.FTZ R34, -R18.reuse, R22 ;  /* 0x0000001612227221 */ /* 0x040fe20000010100 */
[C---:B------:R-:W-:Y:S01]  /*27f0*/  FADD.FTZ R35, -R18.reuse, R35 ;  /* 0x0000002312237221 */ /* 0x040fe20000010100 */
[----:B------:R-:W-:Y:S01]  /*2800*/  FADD.FTZ R31, -R18, R31 ;  /* 0x0000001f121f7221 */ /* 0x000fe20000010100 */
[----:B-----5:R-:W-:-:S02]  /*2810*/  SHF.L.U32 R6, R6, 0x10, RZ ;  /* 0x0000001006067819 */ /* 0x020fc400000006ff */
[----:B----4-:R-:W-:Y:S01]  /*2820*/  SHF.L.U32 R8, R8, 0x10, RZ ;  /* 0x0000001008087819 */ /* 0x010fe200000006ff */
[--C-:B------:R-:W-:Y:S01]  /*2830*/  FADD.FTZ R33, R33, -R18.reuse ;  /* 0x8000001221217221 */ /* 0x100fe20000010000 */
[----:B-1----:R-:W-:Y:S01]  /*2840*/  FADD.FTZ R21, R32, -R18 ;  /* 0x8000001220157221 */ /* 0x002fe20000010000 */
[C---:B------:R-:W-:Y:S01]  /*2850*/  FADD.FTZ R27, -R18.reuse, R27 ;  /* 0x0000001b121b7221 */ /* 0x040fe20000010100 */
[C---:B------:R-:W-:Y:S01]  /*2860*/  FADD.FTZ R28, -R18.reuse, R28 ;  /* 0x0000001c121c7221 */ /* 0x040fe20000010100 */
[C---:B------:R-:W-:Y:S01]  /*2870*/  FADD.FTZ R24, -R18.reuse, R24 ;  /* 0x0000001812187221 */ /* 0x040fe20000010100 */
[C---:B------:R-:W-:Y:S01]  /*2880*/  FADD.FTZ R6, -R18.reuse, R6 ;  /* 0x0000000612067221 */ /* 0x040fe20000010100 */
[C---:B------:R-:W-:Y:S01]  /*2890*/  FADD.FTZ R8, -R18.reuse, R8 ;  /* 0x0000000812087221 */ /* 0x040fe20000010100 */
[----:B------:R-:W-:Y:S01]  /*28a0*/  FADD.FTZ R37, -R18, R37 ;  /* 0x0000002512257221 */ /* 0x000fe20000010100 */
[----:B------:R-:W-:Y:S02]  /*28b0*/  IMAD.U32 R25, R2, 0x10000, RZ ;  /* 0x0001000002197824 */ /* 0x000fe400078e00ff */
[----:B------:R-:W-:-:S02]  /*28c0*/  FADD.FTZ R2, -R18, R29 ;  /* 0x0000001d12027221 */ /* 0x000fc40000010100 */
[----:B------:R-:W-:Y:S01]  /*28d0*/  FADD.FTZ R25, -R18, R25 ;  /* 0x0000001912197221 */ /* 0x000fe20000010100 */
[----:B------:R-:W-:Y:S01]  /*28e0*/  FADD.FTZ R32, R30, -R18 ;  /* 0x800000121e207221 */ /* 0x000fe20000010000 */
[----:B------:R-:W-:Y:S01]  /*28f0*/  FADD.FTZ R30, -R18, R26 ;  /* 0x0000001a121e7221 */ /* 0x000fe20000010100 */
[--C-:B------:R-:W-:Y:S01]  /*2900*/  FADD.FTZ R29, R36, -R18.reuse ;  /* 0x80000012241d7221 */ /* 0x100fe20000010000 */
[--C-:B------:R-:W-:Y:S01]  /*2910*/  FADD.FTZ R26, R23, -R18.reuse ;  /* 0x80000012171a7221 */ /* 0x100fe20000010000 */
[--C-:B------:R-:W-:Y:S01]  /*2920*/  FADD.FTZ R17, R17, -R18.reuse ;  /* 0x8000001211117221 */ /* 0x100fe20000010000 */
[----:B---3--:R-:W-:Y:S01]  /*2930*/  FADD.FTZ R36, R19, -R18 ;  /* 0x8000001213247221 */ /* 0x008fe20000010000 */
[----:B------:R-:W-:Y:S02]  /*2940*/  IADD3.X R19, RZ, R10, RZ, P5, !PT ;  /* 0x0000000aff137210 */ /* 0x000fe40002ffe4ff */
[----:B------:R-:W-:-:S04]  /*2950*/  LEA R18, P5, R13, UR6, 0x1 ;  /* 0x000000060d127c11 */ /* 0x000fc8000f8a08ff */
[----:B------:R-:W-:Y:S02]  /*2960*/  LEA.HI.X R19, R13, UR7, R19, 0x1, P5 ;  /* 0x000000070d137c11 */ /* 0x000fe4000a8f0c13 */
[----:B------:R-:W2:Y:S04]  /*2970*/  LDL.LU R13, [R1+0x40] ;  /* 0x00004000010d7983 */ /* 0x000ea80000300800 */
[----:B------:R0:W-:Y:S04]  /*2980*/  STL [R1+0x94], R18 ;  /* 0x0000941201007387 */ /* 0x0001e80000100800 */
[----:B0-----:R-:W3:Y:S01]  /*2990*/  LDL.LU R18, [R1+0x28] ;  /* 0x0000280001127983 */ /* 0x001ee20000300800 */
[----:B------:R-:W-:-:S03]  /*29a0*/  LEA R22, P6, R15, UR6, 0x1 ;  /* 0x000000060f167c11 */ /* 0x000fc6000f8c08ff */
[----:B------:R0:W-:Y:S01]  /*29b0*/  STL [R1+0x90], R19 ;  /* 0x0000901301007387 */ /* 0x0001e20000100800 */
[----:B------:R-:W-:-:S03]  /*29c0*/  LEA.HI.X R23, R15, UR7, R7, 0x1, P6 ;  /* 0x000000070f177c11 */ /* 0x000fc6000b0f0c07 */
[----:B------:R-:W4:Y:S01]  /*29d0*/  LDL.LU R7, [R1+0xa4] ;  /* 0x0000a40001077983 */ /* 0x000f220000300800 */
[C---:B0-----:R-:W-:Y:S01]  /*29e0*/  FMUL.FTZ R19, R16.reuse, R21 ;  /* 0x0000001510137220 */ /* 0x041fe20000410000 */
[C---:B------:R-:W-:Y:S01]  /*29f0*/  FMUL.FTZ R21, R16.reuse, R20 ;  /* 0x0000001410157220 */ /* 0x040fe20000410000 */
[C---:B------:R-:W-:Y:S01]  /*2a00*/  FMUL.FTZ R20, R16.reuse, R3 ;  /* 0x0000000310147220 */ /* 0x040fe20000410000 */
[C---:B------:R-:W-:Y:S01]  /*2a10*/  FMUL.FTZ R3, R16.reuse, R5 ;  /* 0x0000000510037220 */ /* 0x040fe20000410000 */
[----:B------:R0:W-:Y:S01]  /*2a20*/  STL [R1+0x98], R22 ;  /* 0x0000981601007387 */ /* 0x0001e20000100800 */
[----:B------:R-:W-:-:S03]  /*2a30*/  FMUL.FTZ R2, R16, R2 ;  /* 0x0000000210027220 */ /* 0x000fc60000410000 */
[----:B------:R-:W-:Y:S02]  /*2a40*/  STL [R1+0x88], R23 ;  /* 0x0000881701007387 */ /* 0x000fe40000100800 */
[----:B------:R-:W-:Y:S01]  /*2a50*/  MOV R5, R2 ;  /* 0x0000000200057202 */ /* 0x000fe20000000f00 */
[C---:B------:R-:W-:Y:S01]  /*2a60*/  FMUL.FTZ R2, R16.reuse, R4 ;  /* 0x0000000410027220 */ /* 0x040fe20000410000 */
[C---:B------:R-:W-:Y:S01]  /*2a70*/  FMUL.FTZ R4, R16.reuse, R34 ;  /* 0x0000002210047220 */ /* 0x040fe20000410000 */
[C---:B0-----:R-:W-:Y:S01]  /*2a80*/  FMUL.FTZ R22, R16.reuse, R27 ;  /* 0x0000001b10167220 */ /* 0x041fe20000410000 */
[C---:B------:R-:W-:Y:S01]  /*2a90*/  FMUL.FTZ R35, R16.reuse, R35 ;  /* 0x0000002310237220 */ /* 0x040fe20000410000 */
[C---:B------:R-:W-:Y:S01]  /*2aa0*/  FMUL.FTZ R34, R16.reuse, R17 ;  /* 0x0000001110227220 */ /* 0x040fe20000410000 */
[----:B------:R-:W-:Y:S01]  /*2ab0*/  FMUL.FTZ R36, R16, R36 ;  /* 0x0000002410247220 */ /* 0x000fe20000410000 */
[----:B---3--:R-:W-:Y:S02]  /*2ac0*/  IMAD.U32 R15, R18, 0x10000, RZ ;  /* 0x00010000120f7824 */ /* 0x008fe400078e00ff */
[----:B------:R-:W-:-:S02]  /*2ad0*/  FMUL.FTZ R18, R16, R0 ;  /* 0x0000000010127220 */ /* 0x000fc40000410000 */
[----:B------:R-:W3:Y:S04]  /*2ae0*/  LDL.LU R0, [R1+0x6c] ;  /* 0x00006c0001007983 */ /* 0x000ee80000300800 */
[----:B------:R-:W-:Y:S04]  /*2af0*/  STL [R1+0x44], R20 ;  /* 0x0000441401007387 */ /* 0x000fe80000100800 */
[----:B------:R0:W-:Y:S02]  /*2b00*/  STL [R1+0x54], R3 ;  /* 0x0000540301007387 */ /* 0x0001e40000100800 */
[----:B0-----:R-:W-:-:S05]  /*2b10*/  FMUL.FTZ R3, R16, R33 ;  /* 0x0000002110037220 */ /* 0x001fca0000410000 */
[----:B------:R0:W-:Y:S04]  /*2b20*/  STL [R1+0x3c], R3 ;  /* 0x00003c0301007387 */ /* 0x0001e80000100800 */
[----:B------:R1:W-:Y:S01]  /*2b30*/  STL [R1+0x4c], R4 ;  /* 0x00004c0401007387 */ /* 0x0003e20000100800 */
[----:B0-----:R-:W-:-:S05]  /*2b40*/  FMUL.FTZ R3, R16, R32 ;  /* 0x0000002010037220 */ /* 0x001fca0000410000 */
[----:B------:R0:W-:Y:S01]  /*2b50*/  STL [R1+0x30], R3 ;  /* 0x0000300301007387 */ /* 0x0001e20000100800 */
[C---:B-1----:R-:W-:Y:S01]  /*2b60*/  FMUL.FTZ R4, R16.reuse, R26 ;  /* 0x0000001a10047220 */ /* 0x042fe20000410000 */
[----:B--2---:R-:W-:Y:S01]  /*2b70*/  SHF.L.U32 R13, R13, 0x10, RZ ;  /* 0x000000100d0d7819 */ /* 0x004fe200000006ff */
[C---:B------:R-:W-:Y:S01]  /*2b80*/  FMUL.FTZ R32, R16.reuse, R28 ;  /* 0x0000001c10207220 */ /* 0x040fe20000410000 */
[C---:B0-----:R-:W-:Y:S01]  /*2b90*/  FMUL.FTZ R3, R16.reuse, R29 ;  /* 0x0000001d10037220 */ /* 0x041fe20000410000 */
[C---:B------:R-:W-:Y:S01]  /*2ba0*/  FMUL.FTZ R20, R16.reuse, R30 ;  /* 0x0000001e10147220 */ /* 0x040fe20000410000 */
[C---:B------:R-:W-:Y:S01]  /*2bb0*/  FMUL.FTZ R33, R16.reuse, R31 ;  /* 0x0000001f10217220 */ /* 0x040fe20000410000 */
[----:B------:R-:W-:Y:S02]  /*2bc0*/  MOV R28, R21 ;  /* 0x00000015001c7202 */ /* 0x000fe40000000f00 */
[----:B------:R0:W-:Y:S01]  /*2bd0*/  STL [R1+0x28], R3 ;  /* 0x0000280301007387 */ /* 0x0001e20000100800 */
[----:B------:R-:W-:Y:S01]  /*2be0*/  IMAD.MOV.U32 R26, RZ, RZ, R19 ;  /* 0x000000ffff1a7224 */ /* 0x000fe200078e0013 */
[----:B------:R-:W-:Y:S01]  /*2bf0*/  MOV R27, R18 ;  /* 0x00000012001b7202 */ /* 0x000fe20000000f00 */
[C---:B------:R-:W-:Y:S01]  /*2c00*/  FMUL.FTZ R18, R16.reuse, R24 ;  /* 0x0000001810127220 */ /* 0x040fe20000410000 */
[C---:B------:R-:W-:Y:S01]  /*2c10*/  FMUL.FTZ R31, R16.reuse, R25 ;  /* 0x00000019101f7220 */ /* 0x040fe20000410000 */
[C---:B------:R-:W-:Y:S01]  /*2c20*/  FMUL.FTZ R19, R16.reuse, R6 ;  /* 0x0000000610137220 */ /* 0x040fe20000410000 */
[C---:B------:R-:W-:Y:S01]  /*2c30*/  FMUL.FTZ R30, R16.reuse, R8 ;  /* 0x00000008101e7220 */ /* 0x040fe20000410000 */
[----:B------:R-:W-:Y:S01]  /*2c40*/  FMUL.FTZ R21, R16, R37 ;  /* 0x0000002510157220 */ /* 0x000fe20000410000 */
[----:B0-----:R-:W2:Y:S01]  /*2c50*/  LDL.LU R3, [R1+0x70] ;  /* 0x0000700001037983 */ /* 0x001ea20000300800 */
[----:B------:R-:W-:-:S03]  /*2c60*/  FFMA.FTZ R5, R5, R13, R15 ;  /* 0x0000000d05057223 */ /* 0x000fc6000001000f */
[----:B------:R0:W-:Y:S04]  /*2c70*/  STL [R1+0x1c], R4 ;  /* 0x00001c0401007387 */ /* 0x0001e80000100800 */
[----:B------:R-:W5:Y:S04]  /*2c80*/  LDL.LU R29, [R1+0x50] ;  /* 0x00005000011d7983 */ /* 0x000f680000300800 */
[----:B------:R-:W5:Y:S01]  /*2c90*/  LDL.LU R23, [R1+0xc] ;  /* 0x00000c0001177983 */ /* 0x000f620000300800 */
[----:B0-----:R-:W-:Y:S01]  /*2ca0*/  IMAD.X R4, RZ, RZ, R10, P4 ;  /* 0x000000ffff047224 */ /* 0x001fe200020e060a */
[----:B------:R-:W-:-:S04]  /*2cb0*/  LEA R16, P4, R14, UR6, 0x1 ;  /* 0x000000060e107c11 */ /* 0x000fc8000f8808ff */
[----:B------:R-:W-:Y:S02]  /*2cc0*/  LEA.HI.X R17, R14, UR7, R4, 0x1, P4 ;  /* 0x000000070e117c11 */ /* 0x000fe4000a0f0c04 */
[----:B------:R-:W-:Y:S02]  /*2cd0*/  F2FP.BF16.F32.PACK_AB R4, R5, R11 ;  /* 0x0000000b0504723e */ /* 0x000fe400000010ff */
[----:B------:R-:W-:Y:S01]  /*2ce0*/  IADD3.X R5, RZ, R10, RZ, P3, !PT ;  /* 0x0000000aff057210 */ /* 0x000fe20001ffe4ff */
[----:B------:R-:W5:Y:S01]  /*2cf0*/  LDL.LU R11, [R1+0xa0] ;  /* 0x0000a000010b7983 */ /* 0x000f620000300800 */
[----:B------:R-:W-:-:S03]  /*2d00*/  LEA R24, P3, R12, UR6, 0x1 ;  /* 0x000000060c187c11 */ /* 0x000fc6000f8608ff */
[----:B------:R-:W5:Y:S01]  /*2d10*/  LDL.LU R14, [R1+0x1c] ;  /* 0x00001c00010e7983 */ /* 0x000f620000300800 */
[----:B------:R-:W-:-:S03]  /*2d20*/  LEA.HI.X R25, R12, UR7, R5, 0x1, P3 ;  /* 0x000000070c197c11 */ /* 0x000fc600098f0c05 */
[----:B------:R-:W5:Y:S04]  /*2d30*/  LDL.LU R37, [R1+0x4c] ;  /* 0x00004c0001257983 */ /* 0x000f680000300800 */
[----:B------:R-:W5:Y:S04]  /*2d40*/  LDL.LU R12, [R1+0x28] ;  /* 0x00002800010c7983 */ /* 0x000f680000300800 */
[----:B------:R0:W-:Y:S04]  /*2d50*/  STL [R1+0x84], R25 ;  /* 0x0000841901007387 */ /* 0x0001e80000100800 */
[----:B0-----:R-:W5:Y:S01]  /*2d60*/  LDL.LU R25, [R1+0x10] ;  /* 0x0000100001197983 */ /* 0x001f620000300800 */
[----:B------:R-:W-:-:S02]  /*2d70*/  SHF.L.U32 R9, R9, 0x10, RZ ;  /* 0x0000001009097819 */ /* 0x000fc400000006ff */
[----:B----4-:R-:W-:-:S05]  /*2d80*/  SHF.L.U32 R7, R7, 0x10, RZ ;  /* 0x0000001007077819 */ /* 0x010fca00000006ff */
[----:B------:R-:W-:Y:S01]  /*2d90*/  FFMA.FTZ R6, R26, R9, R7 ;  /* 0x000000091a067223 */ /* 0x000fe20000010007 */
[----:B---3--:R-:W-:Y:S01]  /*2da0*/  IMAD.U32 R0, R0, 0x10000, RZ ;  /* 0x0001000000007824 */ /* 0x008fe200078e00ff */
[----:B--2---:R-:W-:-:S05]  /*2db0*/  SHF.L.U32 R3, R3, 0x10, RZ ;  /* 0x0000001003037819 */ /* 0x004fca00000006ff */
[----:B------:R-:W-:-:S05]  /*2dc0*/  FFMA.FTZ R8, R28, R3, R0 ;  /* 0x000000031c087223 */ /* 0x000fca0000010000 */
[----:B------:R-:W-:Y:S01]  /*2dd0*/  F2FP.BF16.F32.PACK_AB R5, R8, R6 ;  /* 0x000000060805723e */ /* 0x000fe200000010ff */
[----:B------:R-:W-:Y:S01]  /*2de0*/  FFMA.FTZ R8, R13, R27, R15 ;  /* 0x0000001b0d087223 */ /* 0x000fe2000001000f */
[----:B------:R-:W-:Y:S02]  /*2df0*/  IADD3.X R6, RZ, R10, RZ, P2, !PT ;  /* 0x0000000aff067210 */ /* 0x000fe400017fe4ff */
[----:B-----5:R-:W-:-:S04]  /*2e00*/  LEA R26, P2, R11, UR6, 0x1 ;  /* 0x000000060b1a7c11 */ /* 0x020fc8000f8408ff */
[----:B------:R-:W-:Y:S02]  /*2e10*/  LEA.HI.X R27, R11, UR7, R6, 0x1, P2 ;  /* 0x000000070b1b7c11 */ /* 0x000fe400090f0c06 */
[----:B------:R-:W-:Y:S01]  /*2e20*/  F2FP.BF16.F32.PACK_AB R6, R8, R29 ;  /* 0x0000001d0806723e */ /* 0x000fe200000010ff */
[----:B------:R-:W-:Y:S01]  /*2e30*/  IMAD.X R8, RZ, RZ, R10, P1 ;  /* 0x000000ffff087224 */ /* 0x000fe200008e060a */
[----:B------:R-:W-:Y:S02]  /*2e40*/  IADD3.X R11, RZ, R10, RZ, P0, !PT ;  /* 0x0000000aff0b7210 */ /* 0x000fe400007fe4ff */
[----:B------:R-:W-:Y:S01]  /*2e50*/  LEA R10, P1, R23, UR6, 0x1 ;  /* 0x00000006170a7c11 */ /* 0x000fe2000f8208ff */
[----:B------:R0:W-:Y:S01]  /*2e60*/  STL [R1+0x80], R27 ;  /* 0x0000801b01007387 */ /* 0x0001e20000100800 */
[----:B------:R-:W-:Y:S01]  /*2e70*/  LEA R28, P0, R25, UR6, 0x1 ;  /* 0x00000006191c7c11 */ /* 0x000fe2000f8008ff */
[----:B0-----:R-:W-:-:S03]  /*2e80*/  FFMA.FTZ R27, R13, R33, R15 ;  /* 0x000000210d1b7223 */ /* 0x001fc6000001000f */
[----:B------:R-:W-:Y:S01]  /*2e90*/  LEA.HI.X R29, R25, UR7, R11, 0x1, P0 ;  /* 0x00000007191d7c11 */ /* 0x000fe200080f0c0b */
[--C-:B------:R-:W-:Y:S01]  /*2ea0*/  FFMA.FTZ R25, R13, R35, R15.reuse ;  /* 0x000000230d197223 */ /* 0x100fe2000001000f */
[----:B------:R-:W-:Y:S01]  /*2eb0*/  LEA.HI.X R11, R23, UR7, R8, 0x1, P1 ;  /* 0x00000007170b7c11 */ /* 0x000fe200088f0c08 */
[C-C-:B------:R-:W-:Y:S01]  /*2ec0*/  FFMA.FTZ R23, R13.reuse, R2, R15.reuse ;  /* 0x000000020d177223 */ /* 0x140fe2000001000f */
[----:B------:R-:W2:Y:S01]  /*2ed0*/  LDL.LU R35, [R1+0x54] ;  /* 0x0000540001237983 */ /* 0x000ea20000300800 */
[C-C-:B------:R-:W-:Y:S01]  /*2ee0*/  FFMA.FTZ R2, R13.reuse, R32, R15.reuse ;  /* 0x000000200d027223 */ /* 0x140fe2000001000f */
[C-C-:B------:R-:W-:Y:S02]  /*2ef0*/  FFMA.FTZ R8, R13.reuse, R31, R15.reuse ;  /* 0x0000001f0d087223 */ /* 0x140fe4000001000f */
[----:B------:R-:W3:Y:S04]  /*2f00*/  LDL.LU R33, [R1+0x30] ;  /* 0x0000300001217983 */ /* 0x000ee80000300800 */
[----:B------:R-:W4:Y:S04]  /*2f10*/  LDL.LU R32, [R1+0x44] ;  /* 0x0000440001207983 */ /* 0x000f280000300800 */
[----:B------:R-:W5:Y:S01]  /*2f20*/  LDL.LU R31, [R1+0x3c] ;  /* 0x00003c00011f7983 */ /* 0x000f620000300800 */
[----:B------:R-:W-:Y:S01]  /*2f30*/  FFMA.FTZ R13, R13, R30, R15 ;  /* 0x0000001e0d0d7223 */ /* 0x000fe2000001000f */
[C-C-:B------:R-:W-:Y:S01]  /*2f40*/  FFMA.FTZ R15, R9.reuse, R12, R7.reuse ;  /* 0x0000000c090f7223 */ /* 0x140fe20000010007 */
[C-C-:B------:R-:W-:Y:S01]  /*2f50*/  FFMA.FTZ R14, R9.reuse, R14, R7.reuse ;  /* 0x0000000e090e7223 */ /* 0x140fe20000010007 */
[----:B------:R-:W-:Y:S01]  /*2f60*/  FFMA.FTZ R12, R9, R34, R7 ;  /* 0x00000022090c7223 */ /* 0x000fe20000010007 */
[----:B------:R-:W-:-:S02]  /*2f70*/  FFMA.FTZ R34, R3, R20, R0 ;  /* 0x0000001403227223 */ /* 0x000fc40000010000 */
[----:B------:R-:W2:Y:S01]  /*2f80*/  LDL.LU R20, [R1+0x9c] ;  /* 0x00009c0001147983 */ /* 0x000ea20000300800 */
[C-C-:B---3--:R-:W-:Y:S01]  /*2f90*/  FFMA.FTZ R30, R9.reuse, R33, R7.reuse ;  /* 0x00000021091e7223 */ /* 0x148fe20000010007 */
[C-C-:B----4-:R-:W-:Y:S01]  /*2fa0*/  FFMA.FTZ R32, R9.reuse, R32, R7.reuse ;  /* 0x0000002009207223 */ /* 0x150fe20000010007 */
[C-C-:B-----5:R-:W-:Y:S01]  /*2fb0*/  FFMA.FTZ R31, R9.reuse, R31, R7.reuse ;  /* 0x0000001f091f7223 */ /* 0x160fe20000010007 */
[----:B------:R-:W-:Y:S01]  /*2fc0*/  FFMA.FTZ R7, R9, R36, R7 ;  /* 0x0000002409077223 */ /* 0x000fe20000010007 */
[C-C-:B--2---:R-:W-:Y:S01]  /*2fd0*/  FFMA.FTZ R9, R3.reuse, R35, R0.reuse ;  /* 0x0000002303097223 */ /* 0x144fe20000010000 */
[C-C-:B------:R-:W-:Y:S01]  /*2fe0*/  FFMA.FTZ R35, R3.reuse, R22, R0.reuse ;  /* 0x0000001603237223 */ /* 0x140fe20000010000 */
[C-C-:B------:R-:W-:Y:S01]  /*2ff0*/  FFMA.FTZ R33, R3.reuse, R37, R0.reuse ;  /* 0x0000002503217223 */ /* 0x140fe20000010000 */
[----:B------:R-:W2:Y:S01]  /*3000*/  LDL.LU R22, [R1+0x98] ;  /* 0x0000980001167983 */ /* 0x000ea20000300800 */
[C-C-:B------:R-:W-:Y:S01]  /*3010*/  FFMA.FTZ R36, R3.reuse, R18, R0.reuse ;  /* 0x0000001203247223 */ /* 0x140fe20000010000 */
[C-C-:B------:R-:W-:Y:S01]  /*3020*/  FFMA.FTZ R37, R3.reuse, R19, R0.reuse ;  /* 0x0000001303257223 */ /* 0x140fe20000010000 */
[----:B------:R-:W-:Y:S01]  /*3030*/  FFMA.FTZ R0, R3, R21, R0 ;  /* 0x0000001503007223 */ /* 0x000fe20000010000 */
[----:B------:R-:W3:Y:S04]  /*3040*/  LDL.LU R18, [R1+0x94] ;  /* 0x0000940001127983 */ /* 0x000ee80000300800 */
[----:B------:R-:W3:Y:S04]  /*3050*/  LDL.LU R19, [R1+0x90] ;  /* 0x0000900001137983 */ /* 0x000ee80000300800 */
[----:B------:R-:W4:Y:S01]  /*3060*/  LDL.LU R21, [R1+0x8c] ;  /* 0x00008c0001157983 */ /* 0x000f220000300800 */
[----:B------:R-:W-:-:S03]  /*3070*/  F2FP.BF16.F32.PACK_AB R9, R9, R32 ;  /* 0x000000200909723e */ /* 0x000fc600000010ff */
[----:B------:R-:W5:Y:S01]  /*3080*/  LDL.LU R32, [R1+0x60] ;  /* 0x0000600001207983 */ /* 0x000f620000300800 */
[----:B------:R-:W-:-:S03]  /*3090*/  PRMT R3, R4, 0x7632, R3 ;  /* 0x0000763204037816 */ /* 0x000fc60000000003 */
[----:B----4-:R0:W-:Y:S04]  /*30a0*/  STG.E.U16 desc[UR8][R20.64], R4 ;  /* 0x0000000414007986 */ /* 0x0101e8000c101508 */
[----:B------:R-:W-:Y:S01]  /*30b0*/  STG.E.U16 desc[UR8][R20.64+0x2], R3 ;  /* 0x0000020314007986 */ /* 0x000fe2000c101508 */
[----:B0-----:R-:W-:-:S03]  /*30c0*/  PRMT R4, R5, 0x7632, R4 ;  /* 0x0000763205047816 */ /* 0x001fc60000000004 */
[----:B------:R-:W-:Y:S04]  /*30d0*/  STG.E.U16 desc[UR8][R20.64+0x4], R5 ;  /* 0x0000040514007986 */ /* 0x000fe8000c101508 */
[----:B------:R0:W-:Y:S04]  /*30e0*/  STG.E.U16 desc[UR8][R20.64+0x6], R4 ;  /* 0x0000060414007986 */ /* 0x0001e8000c101508 */
[----:B0-----:R-:W4:Y:S01]  /*30f0*/  LDL.LU R21, [R1+0x68] ;  /* 0x0000680001157983 */ /* 0x001f220000300800 */
[----:B-----5:R-:W-:-:S03]  /*3100*/  F2FP.BF16.F32.PACK_AB R4, R23, R32 ;  /* 0x000000201704723e */ /* 0x020fc600000010ff */
[----:B------:R-:W5:Y:S04]  /*3110*/  LDL.LU R20, [R1+0x64] ;  /* 0x0000640001147983 */ /* 0x000f680000300800 */
[----:B------:R-:W2:Y:S04]  /*3120*/  LDL.LU R23, [R1+0x88] ;  /* 0x0000880001177983 */ /* 0x000ea80000300800 */
[----:B------:R-:W5:Y:S01]  /*3130*/  LDL.LU R32, [R1+0x5c] ;  /* 0x00005c0001207983 */ /* 0x000f620000300800 */
[----:B------:R-:W-:Y:S02]  /*3140*/  PRMT R3, R6, 0x7632, R3 ;  /* 0x0000763206037816 */ /* 0x000fe40000000003 */
[----:B------:R-:W-:Y:S01]  /*3150*/  PRMT R5, R9, 0x7632, R5 ;  /* 0x0000763209057816 */ /* 0x000fe20000000005 */
[----:B---3--:R-:W-:Y:S04]  /*3160*/  STG.E.U16 desc[UR8][R18.64], R6 ;  /* 0x0000000612007986 */ /* 0x008fe8000c101508 */
[----:B------:R0:W-:Y:S04]  /*3170*/  STG.E.U16 desc[UR8][R18.64+0x2], R3 ;  /* 0x0000020312007986 */ /* 0x0001e8000c101508 */
[----:B------:R-:W-:Y:S04]  /*3180*/  STG.E.U16 desc[UR8][R18.64+0x4], R9 ;  /* 0x0000040912007986 */ /* 0x000fe8000c101508 */
[----:B------:R-:W-:Y:S01]  /*3190*/  STG.E.U16 desc[UR8][R18.64+0x6], R5 ;  /* 0x0000060512007986 */ /* 0x000fe2000c101508 */
[----:B0-----:R-:W-:-:S03]  /*31a0*/  PRMT R3, R4, 0x7632, R3 ;  /* 0x0000763204037816 */ /* 0x001fc60000000003 */
[----:B--2---:R4:W-:Y:S04]  /*31b0*/  STG.E.U16 desc[UR8][R22.64], R4 ;  /* 0x0000000416007986 */ /* 0x0049e8000c101508 */
[----:B------:R0:W-:Y:S01]  /*31c0*/  STG.E.U16 desc[UR8][R22.64+0x2], R3 ;  /* 0x0000020316007986 */ /* 0x0001e2000c101508 */
[----:B----4-:R-:W-:-:S03]  /*31d0*/  F2FP.BF16.F32.PACK_AB R4, R25, R21 ;  /* 0x000000151904723e */ /* 0x010fc600000010ff */
[----:B------:R-:W2:Y:S01]  /*31e0*/  LDL.LU R25, [R1+0x84] ;  /* 0x0000840001197983 */ /* 0x000ea20000300800 */
[C---:B------:R-:W-:Y:S02]  /*31f0*/  PRMT R6, R4.reuse, 0x7610, R6 ;  /* 0x0000761004067816 */ /* 0x040fe40000000006 */
[----:B------:R-:W-:Y:S01]  /*3200*/  PRMT R9, R4, 0x7632, R9 ;  /* 0x0000763204097816 */ /* 0x000fe20000000009 */
[----:B------:R-:W3:Y:S01]  /*3210*/  LDL.LU R21, [R1+0x58] ;  /* 0x0000580001157983 */ /* 0x000ee20000300800 */
[----:B-----5:R-:W-:Y:S02]  /*3220*/  F2FP.BF16.F32.PACK_AB R4, R27, R20 ;  /* 0x000000141b04723e */ /* 0x020fe400000010ff */
[----:B0-----:R-:W-:Y:S01]  /*3230*/  F2FP.BF16.F32.PACK_AB R3, R2, R32 ;  /* 0x000000200203723e */ /* 0x001fe200000010ff */
[----:B------:R-:W4:Y:S04]  /*3240*/  LDL.LU R27, [R1+0x80] ;  /* 0x00008000011b7983 */ /* 0x000f280000300800 */
[----:B------:R-:W5:Y:S04]  /*3250*/  LDL.LU R2, [R1+0x7c] ;  /* 0x00007c0001027983 */ /* 0x000f680000300800 */
[----:B------:R-:W4:Y:S01]  /*3260*/  LDL.LU R32, [R1+0x14] ;  /* 0x0000140001207983 */ /* 0x000f220000300800 */
[----:B------:R-:W-:-:S02]  /*3270*/  F2FP.BF16.F32.PACK_AB R31, R33, R31 ;  /* 0x0000001f211f723e */ /* 0x000fc400000010ff */
[----:B------:R-:W-:Y:S02]  /*3280*/  F2FP.BF16.F32.PACK_AB R30, R34, R30 ;  /* 0x0000001e221e723e */ /* 0x000fe400000010ff */
[----:B------:R-:W-:Y:S02]  /*3290*/  PRMT R5, R31, 0x7632, R5 ;  /* 0x000076321f057816 */ /* 0x000fe40000000005 */
[----:B-----5:R-:W-:Y:S02]  /*32a0*/  F2FP.BF16.F32.PACK_AB R13, R13, R2 ;  /* 0x000000020d0d723e */ /* 0x020fe400000010ff */
[----:B------:R-:W5:Y:S01]  /*32b0*/  LDL.LU R2, [R1+0x78] ;  /* 0x0000780001027983 */ /* 0x000f620000300800 */
[----:B------:R-:W-:Y:S02]  /*32c0*/  PRMT R18, R30, 0x7632, R18 ;  /* 0x000076321e127816 */ /* 0x000fe40000000012 */
[----:B------:R-:W-:Y:S01]  /*32d0*/  F2FP.BF16.F32.PACK_AB R15, R35, R15 ;  /* 0x0000000f230f723e */ /* 0x000fe200000010ff */
[----:B------:R-:W-:Y:S01]  /*32e0*/  STG.E.U16 desc[UR8][R22.64+0x4], R31 ;  /* 0x0000041f16007986 */ /* 0x000fe2000c101508 */
[----:B------:R-:W-:-:S03]  /*32f0*/  F2FP.BF16.F32.PACK_AB R14, R36, R14 ;  /* 0x0000000e240e723e */ /* 0x000fc600000010ff */
[----:B------:R0:W-:Y:S04]  /*3300*/  STG.E.U16 desc[UR8][R22.64+0x6], R5 ;  /* 0x0000060516007986 */ /* 0x0001e8000c101508 */
[----:B------:R1:W-:Y:S01]  /*3310*/  STG.E.U16 desc[UR8][R16.64], R6 ;  /* 0x0000000610007986 */ /* 0x0003e2000c101508 */
[----:B---3--:R-:W-:-:S03]  /*3320*/  F2FP.BF16.F32.PACK_AB R8, R8, R21 ;  /* 0x000000150808723e */ /* 0x008fc600000010ff */
[----:B------:R3:W-:Y:S01]  /*3330*/  STG.E.U16 desc[UR8][R16.64+0x2], R9 ;  /* 0x0000020910007986 */ /* 0x0007e2000c101508 */
[----:B------:R-:W-:-:S03]  /*3340*/  F2FP.BF16.F32.PACK_AB R12, R37, R12 ;  /* 0x0000000c250c723e */ /* 0x000fc600000010ff */
[----:B------:R-:W-:Y:S01]  /*3350*/  STG.E.U16 desc[UR8][R16.64+0x4], R30 ;  /* 0x0000041e10007986 */ /* 0x000fe2000c101508 */
[----:B0-----:R-:W-:-:S03]  /*3360*/  PRMT R5, R4, 0x7632, R5 ;  /* 0x0000763204057816 */ /* 0x001fc60000000005 */
[----:B------:R-:W-:Y:S01]  /*3370*/  STG.E.U16 desc[UR8][R16.64+0x6], R18 ;  /* 0x0000061210007986 */ /* 0x000fe2000c101508 */
[----:B-1----:R-:W-:-:S03]  /*3380*/  PRMT R6, R15, 0x7632, R6 ;  /* 0x000076320f067816 */ /* 0x002fc60000000006 */
[----:B--2---:R0:W-:Y:S01]  /*3390*/  STG.E.U16 desc[UR8][R24.64], R4 ;  /* 0x0000000418007986 */ /* 0x0041e2000c101508 */
[----:B------:R-:W-:Y:S02]  /*33a0*/  F2FP.BF16.F32.PACK_AB R0, R0, R7 ;  /* 0x000000070000723e */ /* 0x000fe400000010ff */
[----:B---3--:R-:W-:Y:S01]  /*33b0*/  PRMT R9, R3, 0x7632, R9 ;  /* 0x0000763203097816 */ /* 0x008fe20000000009 */
[----:B------:R1:W-:Y:S04]  /*33c0*/  STG.E.U16 desc[UR8][R24.64+0x2], R5 ;  /* 0x0000020518007986 */ /* 0x0003e8000c101508 */
[----:B------:R-:W-:Y:S01]  /*33d0*/  STG.E.U16 desc[UR8][R24.64+0x4], R15 ;  /* 0x0000040f18007986 */ /* 0x000fe2000c101508 */
[----:B0-----:R-:W-:-:S03]  /*33e0*/  PRMT R4, R14, 0x7632, R4 ;  /* 0x000076320e047816 */ /* 0x001fc60000000004 */
[----:B------:R0:W-:Y:S01]  /*33f0*/  STG.E.U16 desc[UR8][R24.64+0x6], R6 ;  /* 0x0000060618007986 */ /* 0x0001e2000c101508 */
[----:B-1----:R-:W-:-:S03]  /*3400*/  PRMT R5, R8, 0x7632, R5 ;  /* 0x0000763208057816 */ /* 0x002fc60000000005 */
[----:B----4-:R1:W-:Y:S04]  /*3410*/  STG.E.U16 desc[UR8][R26.64], R3 ;  /* 0x000000031a007986 */ /* 0x0103e8000c101508 */
[----:B------:R2:W-:Y:S01]  /*3420*/  STG.E.U16 desc[UR8][R26.64+0x6], R4 ;  /* 0x000006041a007986 */ /* 0x0005e2000c101508 */
[----:B0-----:R-:W-:Y:S02]  /*3430*/  PRMT R6, R0, 0x7632, R6 ;  /* 0x0000763200067816 */ /* 0x001fe40000000006 */
[----:B-1----:R-:W-:Y:S01]  /*3440*/  PRMT R3, R12, 0x7632, R3 ;  /* 0x000076320c037816 */ /* 0x002fe20000000003 */
[----:B------:R0:W-:Y:S01]  /*3450*/  STG.E.U16 desc[UR8][R26.64+0x2], R9 ;  /* 0x000002091a007986 */ /* 0x0001e2000c101508 */
[----:B--2---:R-:W-:-:S03]  /*3460*/  PRMT R4, R13, 0x7632, R4 ;  /* 0x000076320d047816 */ /* 0x004fc60000000004 */
[----:B------:R0:W-:Y:S04]  /*3470*/  STG.E.U16 desc[UR8][R26.64+0x4], R14 ;  /* 0x0000040e1a007986 */ /* 0x0001e8000c101508 */
        /* <DEDUP_REMOVED lines=8> */
[----:B------:R-:W-:Y:S01]  /*3500*/  ULOP3.LUT UR4, UR4, 0x1, URZ, 0x3c, !UPT ;  /* 0x0000000104047892 */ /* 0x000fe2000f8e3c3f */
[----:B-----5:R-:W-:-:S04]  /*3510*/  IADD3 R2, P0, R2, 0x15, RZ ;  /* 0x0000001502027810 */ /* 0x020fc80007f1e0ff */
[----:B------:R-:W-:Y:S02]  /*3520*/  IADD3.X R32, RZ, R32, RZ, P0, !PT ;  /* 0x00000020ff207210 */ /* 0x000fe400007fe4ff */
[----:B------:R-:W-:-:S03]  /*3530*/  ISETP.GE.U32.AND P0, PT, R2, UR10, PT ;  /* 0x0000000a02007c0c */ /* 0x000fc6000bf06070 */
[----:B------:R0:W-:Y:S01]  /*3540*/  STL [R1+0x14], R32 ;  /* 0x0000142001007387 */ /* 0x0001e20000100800 */
[----:B------:R-:W-:-:S13]  /*3550*/  ISETP.GE.AND.EX P0, PT, R32, UR5, PT, P0 ;  /* 0x0000000520007c0c */ /* 0x000fda000bf06300 */
[----:B0-----:R-:W-:Y:S05]  /*3560*/  @!P0 BRA `(.L_x_1822) ;  /* 0xffffffcc00048947 */ /* 0x001fea000383ffff */
[----:B------:R-:W-:Y:S05]  /*3570*/  EXIT ;  /* 0x000000000000794d */ /* 0x000fea0003800000 */
.L_x_1823:
        /* <DEDUP_REMOVED lines=16> */
.L_x_3928:


//--------------------- .text._ZN13group_norm_v214gn_cuda_kernelI13__nv_bfloat16Li480ELi1ELi32ELi60ELi256ELb0ELi32ELi960ELi960ELi4ELb1ELi18ELb0ELb0ENS_16CompileConditionILi900EEEEEvPT_PKS4_S7_S7_flPfS8_Pj --------------------------
	.section	.text._ZN13group_norm_v214gn_cuda_kernelI13__nv_bfloat16Li480ELi1ELi32ELi60ELi256ELb0ELi32ELi960ELi960ELi4ELb1ELi18ELb0ELb0ENS_16CompileConditionILi900EEEEEvPT_PKS4_S7_S7_flPfS8_Pj,"ax",@progbits
	.align	128
        .global         _ZN13group_norm_v214gn_cuda_kernelI13__nv_bfloat16Li480ELi1ELi32ELi60ELi256ELb0ELi32ELi960ELi960ELi4ELb1ELi18ELb0ELb0ENS_16CompileConditionILi900EEEEEvPT_PKS4_S7_S7_flPfS8_Pj
        .type           _ZN13group_norm_v214gn_cuda_kernelI13__nv_bfloat16Li480ELi1ELi32ELi60ELi256ELb0ELi32ELi960ELi960ELi4ELb1ELi18ELb0ELb0ENS_16CompileConditionILi900EEEEEvPT_PKS4_S7_S7_flPfS8_Pj,@function
        .size           _ZN13group_norm_v214gn_cuda_kernelI13__nv_bfloat16Li480ELi1ELi32ELi60ELi256ELb0ELi32ELi960ELi960ELi4ELb1ELi18ELb0ELb0ENS_16CompileConditionILi900EEEEEvPT_PKS4_S7_S7_flPfS8_Pj,(.L_x_3929 - _ZN13group_norm_v214gn_cuda_kernelI13__nv_bfloat16Li480ELi1ELi32ELi60ELi256ELb0ELi32ELi960ELi960ELi4ELb1ELi18ELb0ELb0ENS_16CompileConditionILi900EEEEEvPT_PKS4_S7_S7_flPfS8_Pj)
        .other          _ZN13group_norm_v214gn_cuda_kernelI13__nv_bfloat16Li480ELi1ELi32ELi60ELi256ELb0ELi32ELi960ELi960ELi4ELb1ELi18ELb0ELb0ENS_16CompileConditionILi900EEEEEvPT_PKS4_S7_S7_flPfS8_Pj,@"STO_CUDA_ENTRY STV_DEFAULT"
_ZN13group_norm_v214gn_cuda_kernelI13__nv_bfloat16Li480ELi1ELi32ELi60ELi256ELb0ELi32ELi960ELi960ELi4ELb1ELi18ELb0ELb0ENS_16CompileConditionILi900EEEEEvPT_PKS4_S7_S7_flPfS8_Pj:
.text._ZN13group_norm_v214gn_cuda_kernelI13__nv_bfloat16Li480ELi1ELi32ELi60ELi256ELb0ELi32ELi960ELi960ELi4ELb1ELi18ELb0ELb0ENS_16CompileConditionILi900EEEEEvPT_PKS4_S7_S7_flPfS8_Pj:
        /* <DEDUP_REMOVED lines=12> */
[----:B------:R-:W-:Y:S01]  /*00c0*/  USHF.L.U32 UR6, UR11, 0x4, URZ ;  /* 0x000000040b067899 */ /* 0x000fe2000800063f */
[----:B------:R-:W2:Y:S01]  /*00d0*/  S2R R0, SR_CTAID.X ;  /* 0x0000000000007919 */ /* 0x000ea20000002500 */
[----:B------:R-:W-:Y:S02]  /*00e0*/  ULOP3.LUT UR5, UR11, 0x1, URZ, 0xc0, !UPT ;  /* 0x000000010b057892 */ /* 0x000fe4000f8ec03f */
[----:B------:R-:W-:Y:S02]  /*00f0*/  ULOP3.LUT UR9, UR6, 0x10, URZ, 0xc0, !UPT ;  /* 0x0000001006097892 */ /* 0x000fe4000f8ec03f */
[----:B------:R-:W-:Y:S01]  /*0100*/  UIMAD UR5, UR5, 0x3c0, URZ ;  /* 0x000003c0050578a4 */ /* 0x000fe2000f8e023f */
[----:B------:R-:W-:-:S03]  /*0110*/  ULDC.64 UR12, c[0x0][0x240] ;  /* 0x00009000000c7ab9 */ /* 0x000fc60000000a00 */
[----:B------:R-:W-:Y:S02]  /*0120*/  IADD3 R9, RZ, -UR9, RZ ;  /* 0x80000009ff097c10 */ /* 0x000fe4000fffe0ff */
[----:B------:R-:W-:Y:S01]  /*0130*/  IMAD.U32 R8, RZ, RZ, UR5 ;  /* 0x00000005ff087e24 */ /* 0x000fe2000f8e00ff */
[----:B------:R-:W-:Y:S01]  /*0140*/  ISETP.EQ.U32.AND P1, PT, RZ, UR12, PT ;  /* 0x0000000cff007c0c */ /* 0x000fe2000bf22070 */
[----:B-1----:R-:W-:Y:S02]  /*0150*/  ULEA UR7, UR10, UR8, 0x18 ;  /* 0x000000080a077291 */ /* 0x002fe4000f8ec03f */
[----:B------:R-:W-:-:S04]  /*0160*/  UIADD3 UR8, UR8, 0x1680, URZ ;  /* 0x0000168008087890 */ /* 0x000fc8000fffe03f */
[----:B------:R-:W-:Y:S01]  /*0170*/  MOV R114, UR7 ;  /* 0x0000000700727c02 */ /* 0x000fe20008000f00 */
[C---:B0-----:R-:W-:Y:S01]  /*0180*/  IMAD.WIDE.U32 R2, R113.reuse, -0x77777777, RZ ;  /* 0x8888888971027825 */ /* 0x041fe200078e00ff */
[----:B------:R-:W-:Y:S01]  /*0190*/  ULEA UR8, UR10, UR8, 0x18 ;  /* 0x000000080a087291 */ /* 0x000fe2000f8ec03f */
[----:B------:R-:W-:Y:S01]  /*01a0*/  IADD3 R112, R113, UR9, RZ ;  /* 0x0000000971707c10 */ /* 0x000fe2000fffe0ff */
[----:B------:R-:W-:Y:S01]  /*01b0*/  ULDC.64 UR6, c[0x0][0x250] ;  /* 0x0000940000067ab9 */ /* 0x000fe20000000a00 */
[C---:B--2---:R-:W-:Y:S01]  /*01c0*/  LOP3.LUT P0, RZ, R0.reuse, 0x7, RZ, 0xc0, !PT ;  /* 0x0000000700ff7812 */ /* 0x044fe2000780c0ff */
[----:B------:R-:W-:Y:S01]  /*01d0*/  UMOV UR10, UR4 ;  /* 0x00000004000a7c82 */ /* 0x000fe20008000000 */
[----:B------:R-:W-:Y:S01]  /*01e0*/  SHF.R.U32.HI R6, RZ, 0x7, R3 ;  /* 0x00000007ff067819 */ /* 0x000fe20000011603 */
[----:B------:R-:W-:Y:S01]  /*01f0*/  UIMAD.WIDE.U32 UR6, UR11, 0x4, UR6 ;  /* 0x000000040b0678a5 */ /* 0x000fe2000f8e0006 */
[--C-:B------:R-:W-:Y:S01]  /*0200*/  SHF.R.U32.HI R3, RZ, 0x1, R113.reuse ;  /* 0x00000001ff037819 */ /* 0x100fe20000011671 */
[----:B------:R-:W-:Y:S01]  /*0210*/  UMOV UR4, URZ ;  /* 0x0000003f00047c82 */ /* 0x000fe20008000000 */
[----:B------:R-:W-:Y:S01]  /*0220*/  LOP3.LUT R0, R0, 0x7, RZ, 0xc0, !PT ;  /* 0x0000000700007812 */ /* 0x000fe200078ec0ff */
[----:B------:R-:W-:Y:S01]  /*0230*/  IMAD R2, R6, -0xf0, R113 ;  /* 0xffffff1006027824 */ /* 0x000fe200078e0271 */
[----:B------:R-:W-:-:S02]  /*0240*/  IADD3 R5, R3, UR9, RZ ;  /* 0x0000000903057c10 */ /* 0x000fc4000fffe0ff */
[----:B------:R-:W-:Y:S01]  /*0250*/  SHF.L.U32 R7, R3, 0x3, RZ ;  /* 0x0000000303077819 */ /* 0x000fe200000006ff */
[C---:B------:R-:W-:Y:S01]  /*0260*/  IMAD R4, R2.reuse, 0x18, R114 ;  /* 0x0000001802047824 */ /* 0x040fe200078e0272 */
[----:B------:R-:W-:Y:S01]  /*0270*/  LEA R3, R2, UR5, 0x2 ;  /* 0x0000000502037c11 */ /* 0x000fe2000f8e10ff */
[----:B------:R-:W-:Y:S01]  /*0280*/  IMAD R5, R5, 0x3c, -R8 ;  /* 0x0000003c05057824 */ /* 0x000fe200078e0a08 */
[----:B------:R-:W-:Y:S01]  /*0290*/  LOP3.LUT R0, R7, 0xfffffff8, R0, 0xe2, !PT ;  /* 0xfffffff807007812 */ /* 0x000fe200078ee200 */
[----:B------:R-:W-:Y:S01]  /*02a0*/  UMOV UR5, URZ ;  /* 0x0000003f00057c82 */ /* 0x000fe20008000000 */
[----:B------:R-:W-:Y:S01]  /*02b0*/  LEA R0, R6, R4, 0x3 ;  /* 0x0000000406007211 */ /* 0x000fe200078e18ff */
[----:B------:R-:W-:Y:S01]  /*02c0*/  IMAD.WIDE.U32 R2, R3, -0x77777777, RZ ;  /* 0x8888888903027825 */ /* 0x000fe200078e00ff */
[----:B------:R-:W-:Y:S02]  /*02d0*/  MOV R2, R9 ;  /* 0x0000000900027202 */ /* 0x000fe40000000f00 */
[C---:B------:R-:W-:Y:S01]  /*02e0*/  IADD3 R6, R5.reuse, 0x8, RZ ;  /* 0x0000000805067810 */ /* 0x040fe20007ffe0ff */
[----:B------:R-:W-:Y:S01]  /*02f0*/  VIADD R4, R5, 0x4 ;  /* 0x0000000405047836 */ /* 0x000fe20000000000 */
[----:B------:R0:W-:Y:S01]  /*0300*/  STL [R1+0x10], R0 ;  /* 0x0000100001007387 */ /* 0x0001e20000100800 */
[----:B------:R-:W-:Y:S01]  /*0310*/  LEA.HI R2, R3, R2, RZ, 0x1b ;  /* 0x0000000203027211 */ /* 0x000fe200078fd8ff */
[C---:B------:R-:W-:Y:S01]  /*0320*/  VIADD R10, R5.reuse, 0x18 ;  /* 0x00000018050a7836 */ /* 0x040fe20000000000 */
[C---:B------:R-:W-:Y:S01]  /*0330*/  IADD3 R8, R5.reuse, 0x10, RZ ;  /* 0x0000001005087810 */ /* 0x040fe20007ffe0ff */
[----:B------:R-:W-:Y:S01]  /*0340*/  VIADD R16, R5, 0x2c ;  /* 0x0000002c05107836 */ /* 0x000fe20000000000 */
[----:B------:R-:W-:-:S02]  /*0350*/  SHF.L.U32 R3, R113, 0x3, RZ ;  /* 0x0000000371037819 */ /* 0x000fc400000006ff */
[----:B------:R-:W-:Y:S02]  /*0360*/  SHF.R.S32.HI R4, RZ, 0x2, R4 ;  /* 0x00000002ff047819 */ /* 0x000fe40000011404 */
[----:B------:R-:W-:Y:S02]  /*0370*/  SHF.R.S32.HI R6, RZ, 0x2, R6 ;  /* 0x00000002ff067819 */ /* 0x000fe40000011406 */
[----:B0-----:R-:W-:Y:S01]  /*0380*/  SHF.R.S32.HI R0, RZ, 0x2, R5 ;  /* 0x00000002ff007819 */ /* 0x001fe20000011405 */
[--C-:B------:R-:W-:Y:S01]  /*0390*/  IMAD R4, R4, 0x18, R114.reuse ;  /* 0x0000001804047824 */ /* 0x100fe200078e0272 */
[C---:B------:R-:W-:Y:S01]  /*03a0*/  IADD3 R7, R5.reuse, 0xc, RZ ;  /* 0x0000000c05077810 */ /* 0x040fe20007ffe0ff */
[--C-:B------:R-:W-:Y:S01]  /*03b0*/  IMAD R6, R6, 0x18, R114.reuse ;  /* 0x0000001806067824 */ /* 0x100fe200078e0272 */
[C---:B------:R-:W-:Y:S01]  /*03c0*/  IADD3 R9, R5.reuse, 0x14, RZ ;  /* 0x0000001405097810 */ /* 0x040fe20007ffe0ff */
[----:B------:R-:W-:Y:S01]  /*03d0*/  IMAD R0, R0, 0x18, R114 ;  /* 0x0000001800007824 */ /* 0x000fe200078e0272 */
[----:B------:R-:W-:-:S02]  /*03e0*/  IADD3 R12, R5, 0x1c, RZ ;  /* 0x0000001c050c7810 */ /* 0x000fc40007ffe0ff */
[C---:B------:R-:W-:Y:S02]  /*03f0*/  IADD3 R13, R5.reuse, 0x20, RZ ;  /* 0x00000020050d7810 */ /* 0x040fe40007ffe0ff */
[C---:B------:R-:W-:Y:S02]  /*0400*/  IADD3 R14, R5.reuse, 0x24, RZ ;  /* 0x00000024050e7810 */ /* 0x040fe40007ffe0ff */
[C---:B------:R-:W-:Y:S02]  /*0410*/  IADD3 R15, R5.reuse, 0x28, RZ ;  /* 0x00000028050f7810 */ /* 0x040fe40007ffe0ff */
[C---:B------:R-:W-:Y:S02]  /*0420*/  IADD3 R17, R5.reuse, 0x30, RZ ;  /* 0x0000003005117810 */ /* 0x040fe40007ffe0ff */
[C---:B------:R-:W-:Y:S02]  /*0430*/  IADD3 R18, R5.reuse, 0x34, RZ ;  /* 0x0000003405127810 */ /* 0x040fe40007ffe0ff */
[----:B------:R-:W-:-:S02]  /*0440*/  IADD3 R19, R5, 0x38, RZ ;  /* 0x0000003805137810 */ /* 0x000fc40007ffe0ff */
[----:B------:R-:W-:Y:S02]  /*0450*/  SHF.R.S32.HI R5, RZ, 0x2, R8 ;  /* 0x00000002ff057819 */ /* 0x000fe40000011408 */
[----:B------:R-:W-:Y:S02]  /*0460*/  LOP3.LUT R3, R3, 0x8, RZ, 0xc0, !PT ;  /* 0x0000000803037812 */ /* 0x000fe400078ec0ff */
[----:B------:R-:W-:Y:S01]  /*0470*/  SHF.R.S32.HI R7, RZ, 0x2, R7 ;  /* 0x00000002ff077819 */ /* 0x000fe20000011407 */
[--C-:B------:R-:W-:Y:S01]  /*0480*/  IMAD R124, R5, 0x18, R114.reuse ;  /* 0x00000018057c7824 */ /* 0x100fe200078e0272 */
[C---:B------:R-:W-:Y:S01]  /*0490*/  IADD3 R4, R3.reuse, R4, RZ ;  /* 0x0000000403047210 */ /* 0x040fe20007ffe0ff */
[----:B------:R-:W-:Y:S01]  /*04a0*/  IMAD.IADD R5, R0, 0x1, R3 ;  /* 0x0000000100057824 */ /* 0x000fe200078e0203 */
[----:B------:R-:W-:Y:S01]  /*04b0*/  IADD3 R0, R3, R6, RZ ;  /* 0x0000000603007210 */ /* 0x000fe20007ffe0ff */
[----:B------:R-:W-:Y:S01]  /*04c0*/  IMAD R8, R7, 0x18, R114 ;  /* 0x0000001807087824 */ /* 0x000fe200078e0272 */
[----:B------:R-:W-:-:S02]  /*04d0*/  SHF.R.S32.HI R9, RZ, 0x2, R9 ;  /* 0x00000002ff097819 */ /* 0x000fc40000011409 */
[----:B------:R-:W-:Y:S01]  /*04e0*/  STL [R1+0x8], R5 ;  /* 0x0000080501007387 */ /* 0x000fe20000100800 */
[----:B------:R-:W-:Y:S02]  /*04f0*/  SHF.R.S32.HI R11, RZ, 0x2, R10 ;  /* 0x00000002ff0b7819 */ /* 0x000fe4000001140a */
[----:B------:R-:W-:Y:S01]  /*0500*/  SHF.R.S32.HI R12, RZ, 0x2, R12 ;  /* 0x00000002ff0c7819 */ /* 0x000fe2000001140c */
[----:B------:R-:W-:Y:S01]  /*0510*/  STL [R1+0x4], R4 ;  /* 0x0000040401007387 */ /* 0x000fe20000100800 */
[----:B------:R-:W-:Y:S01]  /*0520*/  SHF.R.S32.HI R13, RZ, 0x2, R13 ;  /* 0x00000002ff0d7819 */ /* 0x000fe2000001140d */
[----:B------:R-:W-:Y:S01]  /*0530*/  IMAD R10, R9, 0x18, R114 ;  /* 0x00000018090a7824 */ /* 0x000fe200078e0272 */
[----:B------:R-:W-:Y:S01]  /*0540*/  SHF.R.S32.HI R14, RZ, 0x2, R14 ;  /* 0x00000002ff0e7819 */ /* 0x000fe2000001140e */
[----:B------:R0:W-:Y:S01]  /*0550*/  STL [R1], R0 ;  /* 0x0000000001007387 */ /* 0x0001e20000100800 */
[----:B------:R-:W-:Y:S01]  /*0560*/  SHF.R.S32.HI R15, RZ, 0x2, R15 ;  /* 0x00000002ff0f7819 */ /* 0x000fe2000001140f */
[----:B------:R-:W-:Y:S01]  /*0570*/  IMAD R122, R11, 0x18, R114 ;  /* 0x000000180b7a7824 */ /* 0x000fe200078e0272 */
[----:B------:R-:W-:Y:S01]  /*0580*/  SHF.R.S32.HI R16, RZ, 0x2, R16 ;  /* 0x00000002ff107819 */ /* 0x000fe20000011410 */
[--C-:B------:R-:W-:Y:S01]  /*0590*/  IMAD R12, R12, 0x18, R114.reuse ;  /* 0x000000180c0c7824 */ /* 0x100fe200078e0272 */
[----:B------:R-:W-:Y:S01]  /*05a0*/  SHF.R.S32.HI R17, RZ, 0x2, R17 ;  /* 0x00000002ff117819 */ /* 0x000fe20000011411 */
[----:B------:R-:W-:Y:S01]  /*05b0*/  IMAD R120, R13, 0x18, R114 ;  /* 0x000000180d787824 */ /* 0x000fe200078e0272 */
[----:B------:R-:W-:Y:S01]  /*05c0*/  SHF.R.S32.HI R18, RZ, 0x2, R18 ;  /* 0x00000002ff127819 */ /* 0x000fe20000011412 */
[--C-:B------:R-:W-:Y:S01]  /*05d0*/  IMAD R14, R14, 0x18, R114.reuse ;  /* 0x000000180e0e7824 */ /* 0x100fe200078e0272 */
[----:B------:R-:W-:Y:S01]  /*05e0*/  SHF.R.S32.HI R19, RZ, 0x2, R19 ;  /* 0x00000002ff137819 */ /* 0x000fe20000011413 */
[--C-:B------:R-:W-:Y:S01]  /*05f0*/  IMAD R118, R15, 0x18, R114.reuse ;  /* 0x000000180f767824 */ /* 0x100fe200078e0272 */
[----:B0-----:R-:W-:Y:S01]  /*0600*/  LEA R0, R2, UR8, 0x3 ;  /* 0x0000000802007c11 */ /* 0x001fe2000f8e18ff */
[--C-:B------:R-:W-:Y:S01]  /*0610*/  IMAD R16, R16, 0x18, R114.reuse ;  /* 0x0000001810107824 */ /* 0x100fe200078e0272 */
[----:B------:R-:W-:Y:S01]  /*0620*/  ISETP.GT.U32.OR P0, PT, R113, 0xf, P0 ;  /* 0x0000000f7100780c */ /* 0x000fe20000704470 */
[--C-:B------:R-:W-:Y:S01]  /*0630*/  IMAD R116, R17, 0x18, R114.reuse ;  /* 0x0000001811747824 */ /* 0x100fe200078e0272 */
[C---:B------:R-:W-:Y:S01]  /*0640*/  IADD3 R125, R3.reuse, R8, RZ ;  /* 0x00000008037d7210 */ /* 0x040fe20007ffe0ff */
[----:B------:R0:W-:Y:S01]  /*0650*/  STL [R1+0xc], R0 ;  /* 0x00000c0001007387 */ /* 0x0001e20000100800 */
[--C-:B------:R-:W-:Y:S01]  /*0660*/  IMAD R18, R18, 0x18, R114.reuse ;  /* 0x0000001812127824 */ /* 0x100fe200078e0272 */
[----:B------:R-:W-:Y:S01]  /*0670*/  IADD3 R124, R3, R124, RZ ;  /* 0x0000007c037c7210 */ /* 0x000fe20007ffe0ff */
[----:B------:R-:W-:Y:S01]  /*0680*/  IMAD R114, R19, 0x18, R114 ;  /* 0x0000001813727824 */ /* 0x000fe200078e0272 */
[C---:B------:R-:W-:Y:S01]  /*0690*/  IADD3 R122, R3.reuse, R122, RZ ;  /* 0x0000007a037a7210 */ /* 0x040fe20007ffe0ff */
[C---:B------:R-:W-:Y:S01]  /*06a0*/  IMAD.IADD R123, R3.reuse, 0x1, R10 ;  /* 0x00000001037b7824 */ /* 0x040fe200078e020a */
[C---:B------:R-:W-:Y:S01]  /*06b0*/  IADD3 R121, R3.reuse, R12, RZ ;  /* 0x0000000c03797210 */ /* 0x040fe20007ffe0ff */
[C---:B------:R-:W-:Y:S01]  /*06c0*/  IMAD.IADD R118, R3.reuse, 0x1, R118 ;  /* 0x0000000103767824 */ /* 0x040fe200078e0276 */
[----:B------:R-:W-:-:S02]  /*06d0*/  IADD3 R120, R3, R120, RZ ;  /* 0x0000007803787210 */ /* 0x000fc40007ffe0ff */
[C---:B------:R-:W-:Y:S02]  /*06e0*/  IADD3 R119, R3.reuse, R14, RZ ;  /* 0x0000000e03777210 */ /* 0x040fe40007ffe0ff */
[C---:B------:R-:W-:Y:S02]  /*06f0*/  IADD3 R117, R3.reuse, R16, RZ ;  /* 0x0000001003757210 */ /* 0x040fe40007ffe0ff */
[C---:B------:R-:W-:Y:S02]  /*0700*/  IADD3 R116, R3.reuse, R116, RZ ;  /* 0x0000007403747210 */ /* 0x040fe40007ffe0ff */
[C---:B------:R-:W-:Y:S02]  /*0710*/  IADD3 R115, R3.reuse, R18, RZ ;  /* 0x0000001203737210 */ /* 0x040fe40007ffe0ff */
[----:B------:R-:W-:Y:S02]  /*0720*/  IADD3 R114, R3, R114, RZ ;  /* 0x0000007203727210 */ /* 0x000fe40007ffe0ff */
[----:B------:R-:W-:-:S02]  /*0730*/  SHF.R.S32.HI R3, RZ, 0x1f, R112 ;  /* 0x0000001fff037819 */ /* 0x000fc40000011470 */
[----:B------:R-:W-:Y:S01]  /*0740*/  ISETP.EQ.OR.EX P0, PT, RZ, UR13, P0, P1 ;  /* 0x0000000dff007c0c */ /* 0x000fe20008702710 */
[----:B0-----:R-:W-:-:S12]  /*0750*/  ULDC.64 UR12, c[0x0][0x208] ;  /* 0x00008200000c7ab9 */ /* 0x001fd80000000a00 */
.L_x_1830:
[----:B------:R-:W0:Y:S01]  /*0760*/  S2UR UR18, SR_CTAID.X ;  /* 0x00000000001279c3 */ /* 0x000e220000002500 */
[----:B--2---:R-:W-:Y:S01]  /*0770*/  IMAD.WIDE.U32 R2, R113, -0x77777777, RZ ;  /* 0x8888888971027825 */ /* 0x004fe200078e00ff */
[----:B------:R-:W-:Y:S01]  /*0780*/  ULOP3.LUT UR9, UR11, 0x1, URZ, 0xc0, !UPT ;  /* 0x000000010b097892 */ /* 0x000fe2000f8ec03f */
[----:B------:R-:W-:Y:S01]  /*0790*/  HFMA2.MMA R77, -RZ, RZ, 0, 0 ;  /* 0x00000000ff4d7435 */ /* 0x000fe200000001ff */
[----:B------:R-:W-:Y:S01]  /*07a0*/  MOV R19, UR10 ;  /* 0x0000000a00137c02 */ /* 0x000fe20008000f00 */
[----:B------:R-:W-:Y:S01]  /*07b0*/  ULDC.64 UR14, c[0x0][0x218] ;  /* 0x00008600000e7ab9 */ /* 0x000fe20000000a00 */
[----:B------:R-:W-:Y:S01]  /*07c0*/  SHF.R.U32.HI R2, RZ, 0x7, R3 ;  /* 0x00000007ff027819 */ /* 0x000fe20000011603 */
[----:B------:R-:W2:Y:S01]  /*07d0*/  LDL R82, [R1+0x10] ;  /* 0x0000100001527983 */ /* 0x000ea20000100800 */
[----:B------:R-:W-:Y:S01]  /*07e0*/  IMAD.U32 R3, RZ, RZ, UR9 ;  /* 0x00000009ff037e24 */ /* 0x000fe2000f8e00ff */
[----:B------:R-:W-:Y:S02]  /*07f0*/  ULDC.64 UR16, c[0x0][0x228] ;  /* 0x00008a0000107ab9 */ /* 0x000fe40000000a00 */
[----:B------:R-:W-:-:S04]  /*0800*/  IMAD R76, R2, -0xf0, R113 ;  /* 0xffffff10024c7824 */ /* 0x000fc800078e0271 */
[----:B------:R-:W-:-:S05]  /*0810*/  IMAD R76, R3, 0xf0, R76 ;  /* 0x000000f0034c7824 */ /* 0x000fca00078e024c */
[----:B------:R-:W-:Y:S01]  /*0820*/  SHF.L.U32 R76, R76, 0x2, RZ ;  /* 0x000000024c4c7819 */ /* 0x000fe200000006ff */
[----:B0-----:R-:W-:-:S04]  /*0830*/  USHF.L.U32 UR9, UR18, 0x5, URZ ;  /* 0x0000000512097899 */ /* 0x001fc8000800063f */
[----:B------:R-:W-:Y:S01]  /*0840*/  IMAD.WIDE.U32 R18, R19, 0x78000, R76 ;  /* 0x0007800013127825 */ /* 0x000fe200078e004c */
[----:B------:R-:W-:-:S06]  /*0850*/  ULOP3.LUT UR9, UR9, 0xe0, URZ, 0xc0, !UPT ;  /* 0x000000e009097892 */ /* 0x000fcc000f8ec03f */
[----:B------:R-:W-:Y:S01]  /*0860*/  IADD3 R17, R2, UR9, RZ ;  /* 0x0000000902117c10 */ /* 0x000fe2000fffe0ff */
[----:B------:R-:W-:-:S04]  /*0870*/  UIMAD UR9, UR5, 0x78000, URZ ;  /* 0x00078000050978a4 */ /* 0x000fc8000f8e023f */
[----:B------:R-:W-:Y:S02]  /*0880*/  IMAD R17, R17, 0x780, RZ ;  /* 0x0000078011117824 */ /* 0x000fe400078e02ff */
[----:B------:R-:W-:-:S03]  /*0890*/  VIADD R104, R19, UR9 ;  /* 0x0000000913687c36 */ /* 0x000fc60008000000 */
[C---:B------:R-:W-:Y:S02]  /*08a0*/  IADD3 R2, P1, R17.reuse, R18, RZ ;  /* 0x0000001211027210 */ /* 0x040fe40007f3e0ff */
[----:B------:R-:W-:Y:S02]  /*08b0*/  IADD3 R3, R17, 0xf00, RZ ;  /* 0x00000f0011037810 */ /* 0x000fe40007ffe0ff */
[----:B------:R-:W-:Y:S02]  /*08c0*/  IADD3.X R89, RZ, R104, RZ, P1, !PT ;  /* 0x00000068ff597210 */ /* 0x000fe40000ffe4ff */
[----:B------:R-:W-:-:S04]  /*08d0*/  LEA R74, P1, R2, UR14, 0x1 ;  /* 0x0000000e024a7c11 */ /* 0x000fc8000f8208ff */
[----:B------:R-:W-:Y:S02]  /*08e0*/  LEA.HI.X R75, R2, UR15, R89, 0x1, P1 ;  /* 0x0000000f024b7c11 */ /* 0x000fe400088f0c59 */
[----:B------:R-:W-:-:S04]  /*08f0*/  IADD3 R3, P1, R3, R18, RZ ;  /* 0x0000001203037210 */ /* 0x000fc80007f3e0ff */
[----:B------:R-:W3:Y:S01]  /*0900*/  LDG.E.64.CONSTANT R74, desc[UR12][R74.64] ;  /* 0x0000000c4a4a7981 */ /* 0x000ee2000c1e9b00 */
[----:B------:R-:W-:Y:S02]  /*0910*/  IADD3.X R90, RZ, R104, RZ, P1, !PT ;  /* 0x00000068ff5a7210 */ /* 0x000fe40000ffe4ff */
[----:B------:R-:W-:Y:S02]  /*0920*/  LEA R72, P1, R3, UR14, 0x1 ;  /* 0x0000000e03487c11 */ /* 0x000fe4000f8208ff */
[----:B------:R-:W-:Y:S02]  /*0930*/  IADD3 R5, R17, 0x1e00, RZ ;  /* 0x00001e0011057810 */ /* 0x000fe40007ffe0ff */
[----:B------:R-:W-:Y:S02]  /*0940*/  LEA.HI.X R73, R3, UR15, R90, 0x1, P1 ;  /* 0x0000000f03497c11 */ /* 0x000fe400088f0c5a */
[----:B------:R-:W-:-:S04]  /*0950*/  IADD3 R4, P1, R5, R18, RZ ;  /* 0x0000001205047210 */ /* 0x000fc80007f3e0ff */
[----:B------:R-:W4:Y:S01]  /*0960*/  LDG.E.64.CONSTANT R72, desc[UR12][R72.64] ;  /* 0x0000000c48487981 */ /* 0x000f22000c1e9b00 */
[----:B------:R-:W-:Y:S01]  /*0970*/  IMAD.X R91, RZ, RZ, R104, P1 ;  /* 0x000000ffff5b7224 */ /* 0x000fe200008e0668 */
[C---:B------:R-:W-:Y:S02]  /*0980*/  LEA R70, P1, R4.reuse, UR14, 0x1 ;  /* 0x0000000e04467c11 */ /* 0x040fe4000f8208ff */
[----:B------:R-:W-:Y:S02]  /*0990*/  IADD3 R5, R17, 0x2d00, RZ ;  /* 0x00002d0011057810 */ /* 0x000fe40007ffe0ff */
[----:B------:R-:W-:Y:S02]  /*09a0*/  LEA.HI.X R71, R4, UR15, R91, 0x1, P1 ;  /* 0x0000000f04477c11 */ /* 0x000fe400088f0c5b */
[----:B------:R-:W-:-:S04]  /*09b0*/  IADD3 R5, P1, R5, R18, RZ ;  /* 0x0000001205057210 */ /* 0x000fc80007f3e0ff */
[----:B------:R-:W5:Y:S01]  /*09c0*/  LDG.E.64.CONSTANT R70, desc[UR12][R70.64] ;  /* 0x0000000c46467981 */ /* 0x000f62000c1e9b00 */
[----:B------:R-:W-:Y:S02]  /*09d0*/  IADD3.X R92, RZ, R104, RZ, P1, !PT ;  /* 0x00000068ff5c7210 */ /* 0x000fe40000ffe4ff */
[----:B------:R-:W-:Y:S02]  /*09e0*/  LEA R68, P1, R5, UR14, 0x1 ;  /* 0x0000000e05447c11 */ /* 0x000fe4000f8208ff */
[----:B------:R-:W-:Y:S02]  /*09f0*/  IADD3 R7, R17, 0x3c00, RZ ;  /* 0x00003c0011077810 */ /* 0x000fe40007ffe0ff */
        /* <DEDUP_REMOVED lines=8> */
[----:B------:R-:W2:Y:S01]  /*0a80*/  LDG.E.64.CONSTANT R66, desc[UR12][R66.64] ;  /* 0x0000000c42427981 */ /* 0x000ea2000c1e9b00 */
[----:B------:R-:W-:Y:S02]  /*0a90*/  IADD3.X R94, RZ, R104, RZ, P1, !PT ;  /* 0x00000068ff5e7210 */ /* 0x000fe40000ffe4ff */
[----:B------:R-:W-:Y:S02]  /*0aa0*/  LEA R64, P1, R7, UR14, 0x1 ;  /* 0x0000000e07407c11 */ /* 0x000fe4000f8208ff */
[----:B------:R-:W-:Y:S02]  /*0ab0*/  IADD3 R9, R17, 0x5a00, RZ ;  /* 0x00005a0011097810 */ /* 0x000fe40007ffe0ff */
[----:B------:R-:W-:Y:S02]  /*0ac0*/  LEA.HI.X R65, R7, UR15, R94, 0x1, P1 ;  /* 0x0000000f07417c11 */ /* 0x000fe400088f0c5e */
[----:B------:R-:W-:-:S04]  /*0ad0*/  IADD3 R8, P1, R9, R18, RZ ;  /* 0x0000001209087210 */ /* 0x000fc80007f3e0ff */
[----:B------:R-:W2:Y:S01]  /*0ae0*/  LDG.E.64.CONSTANT R64, desc[UR12][R64.64] ;  /* 0x0000000c40407981 */ /* 0x000ea2000c1e9b00 */
[----:B------:R-:W-:Y:S02]  /*0af0*/  IADD3.X R95, RZ, R104, RZ, P1, !PT ;  /* 0x00000068ff5f7210 */ /* 0x000fe40000ffe4ff */
[C---:B------:R-:W-:Y:S02]  /*0b00*/  LEA R62, P1, R8.reuse, UR14, 0x1 ;  /* 0x0000000e083e7c11 */ /* 0x040fe4000f8208ff */
[----:B------:R-:W-:Y:S02]  /*0b10*/  IADD3 R9, R17, 0x6900, RZ ;  /* 0x0000690011097810 */ /* 0x000fe40007ffe0ff */
[----:B------:R-:W-:Y:S02]  /*0b20*/  LEA.HI.X R63, R8, UR15, R95, 0x1, P1 ;  /* 0x0000000f083f7c11 */ /* 0x000fe400088f0c5f */
[----:B------:R-:W-:-:S04]  /*0b30*/  IADD3 R9, P1, R9, R18, RZ ;  /* 0x0000001209097210 */ /* 0x000fc80007f3e0ff */
[----:B------:R-:W2:Y:S01]  /*0b40*/  LDG.E.64.CONSTANT R62, desc[UR12][R62.64] ;  /* 0x0000000c3e3e7981 */ /* 0x000ea2000c1e9b00 */
[----:B------:R-:W-:Y:S01]  /*0b50*/  IMAD.X R96, RZ, RZ, R104, P1 ;  /* 0x000000ffff607224 */ /* 0x000fe200008e0668 */
        /* <DEDUP_REMOVED lines=51> */
[----:B------:R-:W2:Y:S01]  /*0e90*/  LDG.E.64.CONSTANT R44, desc[UR12][R44.64] ;  /* 0x0000000c2c2c7981 */ /* 0x000ea2000c1e9b00 */
[C---:B------:R-:W-:Y:S01]  /*0ea0*/  ISETP.GT.U32.AND P1, PT, R113.reuse, 0x1f, PT ;  /* 0x0000001f7100780c */ /* 0x040fe20003f24070 */
[----:B------:R-:W-:Y:S01]  /*0eb0*/  BSSY B0, `(.L_x_1824) ;  /* 0x000011c000007945 */ /* 0x000fe20003800000 */
[----:B------:R-:W-:Y:S02]  /*0ec0*/  LOP3.LUT P2, RZ, R113, 0xffffffe1, RZ, 0xc0, !PT ;  /* 0xffffffe171ff7812 */ /* 0x000fe4000784c0ff */
[C---:B---3--:R-:W-:Y:S02]  /*0ed0*/  PRMT R18, R74.reuse, 0x7632, R18 ;  /* 0x000076324a127816 */ /* 0x048fe40000000012 */
[----:B------:R-:W-:Y:S02]  /*0ee0*/  SHF.L.U32 R0, R74, 0x10, RZ ;  /* 0x000000104a007819 */ /* 0x000fe400000006ff */
[----:B------:R-:W-:Y:S02]  /*0ef0*/  SHF.L.U32 R21, R18, 0x10, RZ ;  /* 0x0000001012157819 */ /* 0x000fe400000006ff */
[C---:B------:R-:W-:Y:S01]  /*0f00*/  SHF.L.U32 R88, R75.reuse, 0x10, RZ ;  /* 0x000000104b587819 */ /* 0x040fe200000006ff */
[----:B------:R-:W-:Y:S01]  /*0f10*/  FADD.FTZ R19, RZ, R0 ;  /* 0x00000000ff137221 */ /* 0x000fe20000010000 */
[----:B------:R-:W-:Y:S01]  /*0f20*/  FFMA.FTZ R20, R0, R0, RZ ;  /* 0x0000000000147223 */ /* 0x000fe200000100ff */
[----:B------:R-:W-:-:S02]  /*0f30*/  PRMT R18, R75, 0x7632, R18 ;  /* 0x000076324b127816 */ /* 0x000fc40000000012 */
[----:B------:R-:W-:Y:S01]  /*0f40*/  FADD.FTZ R19, R19, R21 ;  /* 0x0000001513137221 */ /* 0x000fe20000010000 */
[----:B------:R-:W-:Y:S01]  /*0f50*/  FFMA.FTZ R21, R21, R21, R20 ;  /* 0x0000001515157223 */ /* 0x000fe20000010014 */
[----:B----4-:R-:W-:Y:S01]  /*0f60*/  SHF.L.U32 R87, R72, 0x10, RZ ;  /* 0x0000001048577819 */ /* 0x010fe200000006ff */
        /* <DEDUP_REMOVED lines=9> */
[C---:B------:R-:W-:Y:S01]  /*1000*/  SHF.L.U32 R86, R73.reuse, 0x10, RZ ;  /* 0x0000001049567819 */ /* 0x040fe200000006ff */
[----:B-----5:R-:W-:Y:S01]  /*1010*/  IMAD.U32 R85, R70, 0x10000, RZ ;  /* 0x0001000046557824 */ /* 0x020fe200078e00ff */
[----:B------:R-:W-:Y:S01]  /*1020*/  PRMT R18, R73, 0x7632, R18 ;  /* 0x0000763249127816 */ /* 0x000fe20000000012 */
[----:B------:R-:W-:Y:S01]  /*1030*/  FADD.FTZ R21, R22, R19 ;  /* 0x0000001316157221 */ /* 0x000fe20000010000 */
[----:B------:R-:W-:Y:S02]  /*1040*/  FFMA.FTZ R19, R19, R19, R20 ;  /* 0x0000001313137223 */ /* 0x000fe40000010014 */
[----:B------:R-:W-:Y:S01]  /*1050*/  SHF.L.U32 R20, R18, 0x10, RZ ;  /* 0x0000001012147819 */ /* 0x000fe200000006ff */
        /* <DEDUP_REMOVED lines=8> */
[C---:B------:R-:W-:Y:S02]  /*10e0*/  SHF.L.U32 R18, R71.reuse, 0x10, RZ ;  /* 0x0000001047127819 */ /* 0x040fe400000006ff */
[----:B------:R-:W-:Y:S01]  /*10f0*/  PRMT R19, R71, 0x7632, R19 ;  /* 0x0000763247137816 */ /* 0x000fe20000000013 */
[----:B------:R-:W-:Y:S01]  /*1100*/  FADD.FTZ R23, R22, R21 ;  /* 0x0000001516177221 */ /* 0x000fe20000010000 */
[--C-:B------:R-:W-:Y:S01]  /*1110*/  FFMA.FTZ R21, R21, R21, R20.reuse ;  /* 0x0000001515157223 */ /* 0x100fe20000010014 */
[----:B--2---:R-:W-:-:S02]  /*1120*/  PRMT R20, R68, 0x7632, R20 ;  /* 0x0000763244147816 */ /* 0x004fc40000000014 */
[----:B------:R-:W-:Y:S01]  /*1130*/  SHF.L.U32 R22, R19, 0x10, RZ ;  /* 0x0000001013167819 */ /* 0x000fe200000006ff */
[----:B------:R-:W-:Y:S01]  /*1140*/  FADD.FTZ R23, R23, R18 ;  /* 0x0000001217177221 */ /* 0x000fe20000010000 */
[----:B------:R-:W-:Y:S01]  /*1150*/  FFMA.FTZ R21, R18, R18, R21 ;  /* 0x0000001212157223 */ /* 0x000fe20000010015 */
[----:B------:R-:W-:Y:S02]  /*1160*/  SHF.L.U32 R19, R68, 0x10, RZ ;  /* 0x0000001044137819 */ /* 0x000fe400000006ff */
[----:B------:R-:W-:Y:S01]  /*1170*/  FADD.FTZ R24, R23, R22 ;  /* 0x0000001617187221 */ /* 0x000fe20000010000 */
[----:B------:R-:W-:Y:S01]  /*1180*/  FFMA.FTZ R22, R22, R22, R21 ;  /* 0x0000001616167223 */ /* 0x000fe20000010015 */
[----:B------:R-:W-:Y:S01]  /*1190*/  IMAD.U32 R23, R20, 0x10000, RZ ;  /* 0x0001000014177824 */ /* 0x000fe200078e00ff */
        /* <DEDUP_REMOVED lines=13> */
[----:B------:R-:W-:-:S02]  /*1270*/  PRMT R23, R67, 0x7632, R23 ;  /* 0x0000763243177816 */ /* 0x000fc40000000017 */
[----:B------:R-:W-:Y:S01]  /*1280*/  SHF.L.U32 R25, R22, 0x10, RZ ;  /* 0x0000001016197819 */ /* 0x000fe200000006ff */
        /* <DEDUP_REMOVED lines=11> */
[--C-:B------:R-:W-:Y:S01]  /*1340*/  FFMA.FTZ R26, R26, R26, R25.reuse ;  /* 0x0000001a1a1a7223 */ /* 0x100fe20000010019 */
[----:B------:R-:W-:Y:S02]  /*1350*/  PRMT R25, R65, 0x7632, R25 ;  /* 0x0000763241197816 */ /* 0x000fe40000000019 */
        /* <DEDUP_REMOVED lines=94> */
[----:B------:R-:W-:Y:S01]  /*1940*/  IMAD.U32 R37, R50, 0x10000, RZ ;  /* 0x0001000032257824 */ /* 0x000fe200078e00ff */
[----:B------:R-:W-:Y:S01]  /*1950*/  SHF.L.U32 R84, R45, 0x10, RZ ;  /* 0x000000102d547819 */ /* 0x000fe200000006ff */
        /* <DEDUP_REMOVED lines=40> */
[--C-:B------:R-:W-:Y:S01]  /*1be0*/  FFMA.FTZ R78, R42, R42, R77.reuse ;  /* 0x0000002a2a4e7223 */ /* 0x100fe2000001004d */
[----:B------:R-:W-:-:S02]  /*1bf0*/  PRMT R77, R44, 0x7632, R77 ;  /* 0x000076322c4d7816 */ /* 0x000fc4000000004d */
[----:B------:R-:W-:Y:S01]  /*1c00*/  FADD.FTZ R80, R79, R81 ;  /* 0x000000514f507221 */ /* 0x000fe20000010000 */
[----:B------:R-:W-:Y:S01]  /*1c10*/  FFMA.FTZ R78, R81, R81, R78 ;  /* 0x00000051514e7223 */ /* 0x000fe2000001004e */
[----:B------:R-:W-:Y:S02]  /*1c20*/  SHF.L.U32 R79, R77, 0x10, RZ ;  /* 0x000000104d4f7819 */ /* 0x000fe400000006ff */
[----:B------:R-:W-:Y:S01]  /*1c30*/  FADD.FTZ R77, R80, R43 ;  /* 0x0000002b504d7221 */ /* 0x000fe20000010000 */
[----:B------:R-:W-:Y:S01]  /*1c40*/  FFMA.FTZ R78, R43, R43, R78 ;  /* 0x0000002b2b4e7223 */ /* 0x000fe2000001004e */
[----:B------:R-:W-:Y:S02]  /*1c50*/  SHF.R.U32.HI R80, RZ, 0x1f, R76 ;  /* 0x0000001fff507819 */ /* 0x000fe4000001164c */
[----:B------:R-:W-:Y:S01]  /*1c60*/  FADD.FTZ R77, R77, R79 ;  /* 0x0000004f4d4d7221 */ /* 0x000fe20000010000 */
[--C-:B------:R-:W-:Y:S01]  /*1c70*/  FFMA.FTZ R79, R79, R79, R78.reuse ;  /* 0x0000004f4f4f7223 */ /* 0x100fe2000001004e */
[----:B------:R-:W-:-:S02]  /*1c80*/  PRMT R78, R45, 0x7632, R78 ;  /* 0x000076322d4e7816 */ /* 0x000fc4000000004e */
[----:B------:R-:W-:Y:S01]  /*1c90*/  FADD.FTZ R77, R77, R84 ;  /* 0x000000544d4d7221 */ /* 0x000fe20000010000 */
[----:B------:R-:W-:Y:S02]  /*1ca0*/  FFMA.FTZ R79, R84, R84, R79 ;  /* 0x00000054544f7223 */ /* 0x000fe4000001004f */
[----:B------:R-:W-:-:S04]  /*1cb0*/  IMAD.U32 R78, R78, 0x10000, RZ ;  /* 0x000100004e4e7824 */ /* 0x000fc800078e00ff */
[----:B------:R-:W-:Y:S01]  /*1cc0*/  FFMA.FTZ R79, R78, R78, R79 ;  /* 0x0000004e4e4f7223 */ /* 0x000fe2000001004f */
[----:B------:R-:W-:Y:S01]  /*1cd0*/  FADD.FTZ R78, R77, R78 ;  /* 0x0000004e4d4e7221 */ /* 0x000fe20000010000 */
[----:B------:R-:W-:-:S04]  /*1ce0*/  SHF.L.U32 R77, R76, 0x1, RZ ;  /* 0x000000014c4d7819 */ /* 0x000fc800000006ff */
[----:B------:R0:W-:Y:S01]  /*1cf0*/  STS.64 [R82], R78 ;  /* 0x0000004e52007388 */ /* 0x0001e20000000a00 */
[----:B------:R-:W-:Y:S01]  /*1d00*/  BAR.SYNC.DEFER_BLOCKING 0x0 ;  /* 0x0000000000007b1d */ /* 0x000fe20000010000 */
[C---:B------:R-:W-:Y:S02]  /*1d10*/  IADD3 R76, P3, R77.reuse, UR14, RZ ;  /* 0x0000000e4d4c7c10 */ /* 0x040fe4000ff7e0ff */
[----:B0-----:R-:W-:Y:S02]  /*1d20*/  IADD3 R78, P4, R77, UR16, RZ ;  /* 0x000000104d4e7c10 */ /* 0x001fe4000ff9e0ff */
[C---:B------:R-:W-:Y:S02]  /*1d30*/  IADD3.X R77, R80.reuse, UR15, RZ, P3, !PT ;  /* 0x0000000f504d7c10 */ /* 0x040fe40009ffe4ff */
[----:B------:R-:W-:Y:S02]  /*1d40*/  IADD3.X R79, R80, UR17, RZ, P4, !PT ;  /* 0x00000011504f7c10 */ /* 0x000fe4000a7fe4ff */
[----:B------:R-:W-:Y:S01]  /*1d50*/  CS2R R80, SRZ ;  /* 0x0000000000507805 */ /* 0x000fe2000001ff00 */
[----:B------:R-:W-:Y:S06]  /*1d60*/  @P1 BRA `(.L_x_1825) ;  /* 0x0000000000c01947 */ /* 0x000fec0003800000 */
[----:B------:R-:W2:Y:S04]  /*1d70*/  LDL R83, [R1+0x8] ;  /* 0x0000080001537983 */ /* 0x000ea80000100800 */
[----:B------:R-:W3:Y:S04]  /*1d80*/  LDL R82, [R1+0x4] ;  /* 0x0000040001527983 */ /* 0x000ee80000100800 */
[----:B------:R-:W4:Y:S04]  /*1d90*/  LDL R105, [R1] ;  /* 0x0000000001697983 */ /* 0x000f280000100800 */
[----:B--2---:R-:W0:Y:S04]  /*1da0*/  LDS.64 R80, [R83] ;  /* 0x0000000053507984 */ /* 0x004e280000000a00 */
[----:B---3--:R-:W1:Y:S01]  /*1db0*/  LDS.64 R82, [R82] ;  /* 0x0000000052527984 */ /* 0x008e620000000a00 */
[----:B0-----:R-:W-:Y:S01]  /*1dc0*/  FADD.FTZ R80, RZ, R80 ;  /* 0x00000050ff507221 */ /* 0x001fe20000010000 */
[----:B------:R-:W-:-:S03]  /*1dd0*/  FADD.FTZ R81, RZ, R81 ;  /* 0x00000051ff517221 */ /* 0x000fc60000010000 */
[----:B-1----:R-:W-:Y:S01]  /*1de0*/  FADD.FTZ R82, R80, R82 ;  /* 0x0000005250527221 */ /* 0x002fe20000010000 */
[----:B------:R-:W-:Y:S02]  /*1df0*/  FADD.FTZ R83, R81, R83 ;  /* 0x0000005351537221 */ /* 0x000fe40000010000 */
[----:B----4-:R-:W0:Y:S02]  /*1e00*/  LDS.64 R80, [R105] ;  /* 0x0000000069507984 */ /* 0x010e240000000a00 */
        /* <DEDUP_REMOVED lines=38> */
.L_x_1825:
[----:B------:R-:W-:Y:S05]  /*2070*/  BSYNC B0 ;  /* 0x0000000000007941 */ /* 0x000fea0003800000 */
.L_x_1824:
[----:B------:R-:W0:Y:S01]  /*2080*/  S2R R111, SR_CTAID.X ;  /* 0x00000000006f7919 */ /* 0x000e220000002500 */
[----:B------:R-:W1:Y:S01]  /*2090*/  @!P2 LDC R82, c[0x0][0x10] ;  /* 0x00000400ff52ab82 */ /* 0x000e620000000800 */
[----:B------:R-:W-:Y:S01]  /*20a0*/  ISETP.GT.U32.AND P1, PT, R113, 0x7f, PT ;  /* 0x0000007f7100780c */ /* 0x000fe20003f24070 */
[----:B------:R-:W2:Y:S01]  /*20b0*/  SHFL.BFLY PT, R107, R80, 0x1, 0x1f ;  /* 0x0c201f00506b7f89 */ /* 0x000ea200000e0000 */
[----:B------:R-:W-:Y:S02]  /*20c0*/  SHF.R.U32.HI R110, RZ, 0x1, R113 ;  /* 0x00000001ff6e7819 */ /* 0x000fe40000011671 */
[----:B------:R-:W-:Y:S01]  /*20d0*/  MOV R83, UR4 ;  /* 0x0000000400537c02 */ /* 0x000fe20008000f00 */
[----:B------:R-:W3:Y:S02]  /*20e0*/  SHFL.BFLY PT, R106, R81, 0x1, 0x1f ;  /* 0x0c201f00516a7f89 */ /* 0x000ee400000e0000 */
[----:B------:R-:W4:Y:S01]  /*20f0*/  @!P2 LDC.64 R108, c[0x0][0x248] ;  /* 0x00009200ff6cab82 */ /* 0x000f220000000a00 */
[----:B------:R-:W-:-:S07]  /*2100*/  SHF.L.U32 R110, R110, 0x3, RZ ;  /* 0x000000036e6e7819 */ /* 0x000fce00000006ff */
[----:B------:R-:W5:Y:S01]  /*2110*/  @!P1 LDC R105, c[0x0][0x10] ;  /* 0x00000400ff699b82 */ /* 0x000f620000000800 */
[----:B-1----:R-:W-:Y:S02]  /*2120*/  @!P2 IMAD R82, R82, R83, UR11 ;  /* 0x0000000b5252ae24 */ /* 0x002fe4000f8e0253 */
[----:B--2---:R-:W-:Y:S01]  /*2130*/  FADD.FTZ R80, R107, R80 ;  /* 0x000000506b507221 */ /* 0x004fe20000010000 */
[----:B0-----:R-:W-:Y:S01]  /*2140*/  LOP3.LUT R111, R111, 0x7, RZ, 0xc0, !PT ;  /* 0x000000076f6f7812 */ /* 0x001fe200078ec0ff */
[----:B---3--:R-:W-:Y:S01]  /*2150*/  FADD.FTZ R81, R106, R81 ;  /* 0x000000516a517221 */ /* 0x008fe20000010000 */
[----:B------:R-:W-:Y:S02]  /*2160*/  MOV R106, UR4 ;  /* 0x00000004006a7c02 */ /* 0x000fe40008000f00 */
[----:B------:R-:W-:-:S04]  /*2170*/  LOP3.LUT R110, R110, 0xfffffff8, R111, 0xe2, !PT ;  /* 0xfffffff86e6e7812 */ /* 0x000fc800078ee26f */
[----:B------:R-:W-:Y:S01]  /*2180*/  @!P2 LEA R82, R82, R110, 0x7 ;  /* 0x0000006e5252a211 */ /* 0x000fe200078e38ff */
[----:B-----5:R-:W-:Y:S01]  /*2190*/  @!P1 IMAD R105, R105, R106, UR11 ;  /* 0x0000000b69699e24 */ /* 0x020fe2000f8e026a */
[----:B------:R-:W-:-:S03]  /*21a0*/  @!P1 LOP3.LUT R106, R113, 0x7ffffff8, RZ, 0xc0, !PT ;  /* 0x7ffffff8716a9812 */ /* 0x000fc600078ec0ff */
[----:B------:R-:W-:Y:S01]  /*21b0*/  @!P2 IMAD.SHL.U32 R82, R82, 0x2, RZ ;  /* 0x000000025252a824 */ /* 0x000fe200078e00ff */
[----:B------:R-:W-:Y:S02]  /*21c0*/  @!P1 LEA R105, R105, R106, 0x7 ;  /* 0x0000006a69699211 */ /* 0x000fe400078e38ff */
[----:B------:R-:W-:Y:S01]  /*21d0*/  @!P1 LOP3.LUT R106, R113, 0x7, RZ, 0xc0, !PT ;  /* 0x00000007716a9812 */ /* 0x000fe200078ec0ff */
[----:B----4-:R-:W-:-:S03]  /*21e0*/  @!P2 IMAD.WIDE.U32 R82, R82, 0x4, R108 ;  /* 0x000000045252a825 */ /* 0x010fc600078e006c */
[----:B------:R-:W-:Y:S02]  /*21f0*/  @!P1 IADD3 R105, R105, R106, RZ ;  /* 0x0000006a69699210 */ /* 0x000fe40007ffe0ff */
[----:B------:R0:W-:Y:S01]  /*2200*/  @!P2 STG.E.64 desc[UR12][R82.64], R80 ;  /* 0x000000505200a986 */ /* 0x0001e2000c101b0c */
[----:B------:R-:W-:Y:S01]  /*2210*/  BAR.SYNC.DEFER_BLOCKING 0x0 ;  /* 0x0000000000007b1d */ /* 0x000fe20000010000 */
[----:B------:R-:W-:Y:S02]  /*2220*/  ISETP.NE.AND P2, PT, R113, RZ, PT ;  /* 0x000000ff7100720c */ /* 0x000fe40003f45270 */
[----:B------:R-:W-:-:S05]  /*2230*/  @!P1 SHF.L.U32 R105, R105, 0x1, RZ ;  /* 0x0000000169699819 */ /* 0x000fca00000006ff */
[----:B0-----:R-:W0:Y:S02]  /*2240*/  @!P1 LDC.64 R82, c[0x0][0x248] ;  /* 0x00009200ff529b82 */ /* 0x001e240000000a00 */
[----:B0-----:R-:W-:-:S04]  /*2250*/  @!P1 IMAD.WIDE.U32 R82, R105, 0x4, R82 ;  /* 0x0000000469529825 */ /* 0x001fc800078e0052 */
[----:B------:R-:W-:Y:S05]  /*2260*/  @P2 BRA `(.L_x_1826) ;  /* 0x0000000000442947 */ /* 0x000fea0003800000 */
[----:B------:R-:W-:Y:S01]  /*2270*/  IMAD.MOV.U32 R105, RZ, RZ, 0x7ffffff9 ;  /* 0x7ffffff9ff697424 */ /* 0x000fe200078e00ff */
[----:B------:R-:W-:Y:S02]  /*2280*/  ISETP.NE.AND P2, PT, RZ, UR18, PT ;  /* 0x00000012ff007c0c */ /* 0x000fe4000bf45270 */
[----:B------:R-:W-:Y:S02]  /*2290*/  MOV R80, UR6 ;  /* 0x0000000600507c02 */ /* 0x000fe40008000f00 */
[----:B------:R-:W-:Y:S02]  /*22a0*/  SEL R105, R105, 0x1, !P2 ;  /* 0x0000000169697807 */ /* 0x000fe40005000000 */
[----:B------:R-:W-:Y:S01]  /*22b0*/  MOV R81, UR7 ;  /* 0x0000000700517c02 */ /* 0x000fe20008000f00 */
[----:B------:R-:W-:Y:S06]  /*22c0*/  MEMBAR.ALL.GPU ;  /* 0x0000000000007992 */ /* 0x000fec000000a000 */
[----:B------:R-:W-:-:S00]  /*22d0*/  ERRBAR ;  /* 0x00000000000079ab */ /* 0x000fc00000000000 */
[----:B------:R-:W-:Y:S06]  /*22e0*/  CGAERRBAR ;  /* 0x00000000000075ab */ /* 0x000fec0000000000 */
[----:B------:R0:W5:Y:S02]  /*22f0*/  ATOM.E.ADD.STRONG.GPU PT, R105, desc[UR12][R80.64], R105 ;  /* 0x000000695069798a */ /* 0x00016400081ee1cc */
.L_x_1827:
        /* <DEDUP_REMOVED lines=8> */
.L_x_1826:
[----:B------:R-:W-:Y:S05]  /*2380*/  WARPSYNC.ALL ;  /* 0x0000000000007948 */ /* 0x000fea0003800000 */
[----:B------:R-:W-:Y:S06]  /*2390*/  BAR.SYNC.DEFER_BLOCKING 0x0 ;  /* 0x0000000000007b1d */ /* 0x000fec0000010000 */
[----:B------:R-:W2:Y:S04]  /*23a0*/  LDG.E.64.CONSTANT R76, desc[UR12][R76.64] ;  /* 0x0000000c4c4c7981 */ /* 0x000ea8000c1e9b00 */
[----:B------:R-:W3:Y:S04]  /*23b0*/  LDG.E.64.CONSTANT R78, desc[UR12][R78.64] ;  /* 0x0000000c4e4e7981 */ /* 0x000ee8000c1e9b00 */
[----:B------:R-:W4:Y:S01]  /*23c0*/  @!P1 LDG.E.64 R80, desc[UR12][R82.64] ;  /* 0x0000000c52509981 */ /* 0x000f22000c1e1b00 */
[----:B------:R-:W-:Y:S01]  /*23d0*/  IMAD.MOV.U32 R105, RZ, RZ, RZ ;  /* 0x000000ffff697224 */ /* 0x000fe200078e00ff */
[----:B------:R-:W-:Y:S01]  /*23e0*/  BSSY B0, `(.L_x_1828) ;  /* 0x0000049000007945 */ /* 0x000fe20003800000 */
[----:B------:R-:W-:-:S02]  /*23f0*/  PRMT R72, R72, 0x7632, R72 ;  /* 0x0000763248487816 */ /* 0x000fc40000000048 */
[----:B------:R-:W-:Y:S02]  /*2400*/  PRMT R73, R73, 0x7632, R73 ;  /* 0x0000763249497816 */ /* 0x000fe40000000049 */
[----:B------:R-:W-:Y:S02]  /*2410*/  PRMT R70, R70, 0x7632, R70 ;  /* 0x0000763246467816 */ /* 0x000fe40000000046 */
[----:B------:R-:W-:Y:S02]  /*2420*/  PRMT R71, R71, 0x7632, R71 ;  /* 0x0000763247477816 */ /* 0x000fe40000000047 */
[----:B------:R-:W-:Y:S02]  /*2430*/  PRMT R68, R68, 0x7632, R68 ;  /* 0x0000763244447816 */ /* 0x000fe40000000044 */
[----:B------:R-:W-:Y:S01]  /*2440*/  PRMT R64, R64, 0x7632, R64 ;  /* 0x0000763240407816 */ /* 0x000fe20000000040 */
[----:B----4-:R-:W-:Y:S01]  /*2450*/  @!P1 FADD.FTZ R105, RZ, R80 ;  /* 0x00000050ff699221 */ /* 0x010fe20000010000 */
[----:B------:R-:W-:Y:S01]  /*2460*/  MOV R80, RZ ;  /* 0x000000ff00507202 */ /* 0x000fe20000000f00 */
[----:B------:R-:W-:-:S03]  /*2470*/  @!P1 FADD.FTZ R80, RZ, R81 ;  /* 0x00000051ff509221 */ /* 0x000fc60000010000 */
[----:B------:R-:W0:Y:S04]  /*2480*/  SHFL.BFLY PT, R106, R105, 0x4, 0x1f ;  /* 0x0c801f00696a7f89 */ /* 0x000e2800000e0000 */
        /* <DEDUP_REMOVED lines=16> */
[----:B------:R-:W-:Y:S02]  /*2590*/  @!P1 FMNMX.FTZ R81, RZ, R81, !PT ;  /* 0x00000051ff519209 */ /* 0x000fe40007810000 */
[----:B------:R-:W-:Y:S02]  /*25a0*/  PRMT R83, R74, 0x7632, R83 ;  /* 0x000076324a537816 */ /* 0x000fe40000000053 */
[----:B------:R-:W-:Y:S01]  /*25b0*/  PRMT R106, R75, 0x7632, R106 ;  /* 0x000076324b6a7816 */ /* 0x000fe2000000006a */
[----:B------:R0:W-:Y:S01]  /*25c0*/  @!P1 STS.64 [R105+UR8], R80 ;  /* 0x0000005069009988 */ /* 0x0001e20008000a08 */
[----:B------:R-:W-:Y:S02]  /*25d0*/  PRMT R75, R67, 0x7632, R75 ;  /* 0x00007632434b7816 */ /* 0x000fe4000000004b */
[----:B------:R-:W-:Y:S02]  /*25e0*/  PRMT R74, R65, 0x7632, R74 ;  /* 0x00007632414a7816 */ /* 0x000fe4000000004a */
[----:B------:R-:W-:-:S02]  /*25f0*/  PRMT R67, R63, 0x7632, R67 ;  /* 0x000076323f437816 */ /* 0x000fc40000000043 */
[----:B------:R-:W-:Y:S02]  /*2600*/  PRMT R65, R61, 0x7632, R65 ;  /* 0x000076323d417816 */ /* 0x000fe40000000041 */
[----:B------:R-:W-:Y:S02]  /*2610*/  PRMT R63, R58, 0x7632, R63 ;  /* 0x000076323a3f7816 */ /* 0x000fe4000000003f */
[----:B0-----:R-:W-:Y:S02]  /*2620*/  PRMT R80, R69, 0x7632, R80 ;  /* 0x0000763245507816 */ /* 0x001fe40000000050 */
        /* <DEDUP_REMOVED lines=18> */
[----:B--2---:R-:W-:Y:S02]  /*2750*/  PRMT R108, R76, 0x7632, R108 ;  /* 0x000076324c6c7816 */ /* 0x004fe4000000006c */
[----:B------:R-:W-:Y:S02]  /*2760*/  PRMT R82, R77, 0x7632, R82 ;  /* 0x000076324d527816 */ /* 0x000fe40000000052 */
[----:B---3--:R-:W-:-:S02]  /*2770*/  PRMT R107, R78, 0x7632, R107 ;  /* 0x000076324e6b7816 */ /* 0x008fc4000000006b */
[----:B------:R-:W-:Y:S01]  /*2780*/  PRMT R105, R79, 0x7632, R105 ;  /* 0x000076324f697816 */ /* 0x000fe20000000069 */
[----:B------:R-:W-:Y:S06]  /*2790*/  BAR.SYNC.DEFER_BLOCKING 0x0 ;  /* 0x0000000000007b1d */ /* 0x000fec0000010000 */
[----:B------:R-:W-:Y:S05]  /*27a0*/  @P0 BRA `(.L_x_1829) ;  /* 0x0000000000300947 */ /* 0x000fea0003800000 */
[----:B------:R-:W-:Y:S01]  /*27b0*/  MOV R45, UR10 ;  /* 0x0000000a002d7c02 */ /* 0x000fe20008000f00 */
[----:B------:R-:W-:Y:S01]  /*27c0*/  ULDC.64 UR14, c[0x0][0x240] ;  /* 0x00009000000e7ab9 */ /* 0x000fe20000000a00 */
[----:B------:R-:W-:Y:S02]  /*27d0*/  SHF.R.S32.HI R110, RZ, 0x1f, R112 ;  /* 0x0000001fff6e7819 */ /* 0x000fe40000011470 */
[----:B------:R-:W-:Y:S02]  /*27e0*/  LEA R45, P1, R45, R112, 0x5 ;  /* 0x000000702d2d7211 */ /* 0x000fe400078228ff */
[----:B------:R-:W-:Y:S02]  /*27f0*/  MOV R46, UR10 ;  /* 0x0000000a002e7c02 */ /* 0x000fe40008000f00 */
[----:B------:R-:W-:-:S04]  /*2800*/  MOV R44, UR5 ;  /* 0x00000005002c7c02 */ /* 0x000fc80008000f00 */
[----:B------:R-:W-:Y:S02]  /*2810*/  LEA.HI.X R46, R46, R110, R44, 0x5, P1 ;  /* 0x0000006e2e2e7211 */ /* 0x000fe400008f2c2c */
[----:B------:R-:W-:-:S04]  /*2820*/  LEA R44, P1, R45, UR14, 0x3 ;  /* 0x0000000e2d2c7c11 */ /* 0x000fc8000f8218ff */
[----:B------:R-:W-:Y:S02]  /*2830*/  LEA.HI.X R45, R45, UR15, R46, 0x3, P1 ;  /* 0x0000000f2d2d7c11 */ /* 0x000fe400088f1c2e */
[----:B------:R-:W-:-:S06]  /*2840*/  LEA R46, R113, UR8, 0x3 ;  /* 0x00000008712e7c11 */ /* 0x000fcc000f8e18ff */
[----:B------:R-:W0:Y:S04]  /*2850*/  LDS.64 R46, [R46] ;  /* 0x000000002e2e7984 */ /* 0x000e280000000a00 */
[----:B0-----:R0:W-:Y:S02]  /*2860*/  STG.E.64 desc[UR12][R44.64], R46 ;  /* 0x0000002e2c007986 */ /* 0x0011e4000c101b0c */
.L_x_1829:
[----:B------:R-:W-:Y:S05]  /*2870*/  BSYNC B0 ;  /* 0x0000000000007941 */ /* 0x000fea0003800000 */
.L_x_1828:
[----:B0-----:R-:W2:Y:S01]  /*2880*/  LDL R46, [R1+0xc] ;  /* 0x00000c00012e7983 */ /* 0x001ea20000100800 */
[----:B------:R-:W-:Y:S01]  /*2890*/  ULDC.64 UR14, c[0x0][0x210] ;  /* 0x00008400000e7ab9 */ /* 0x000fe20000000a00 */
[----:B------:R-:W-:Y:S01]  /*28a0*/  ULDC UR9, c[0x0][0x230] ;  /* 0x00008c0000097ab9 */ /* 0x000fe20000000800 */
[----:B------:R-:W-:Y:S01]  /*28b0*/  LEA R44, P1, R2, UR14, 0x1 ;  /* 0x0000000e022c7c11 */ /* 0x000fe2000f8208ff */
[----:B------:R-:W-:Y:S01]  /*28c0*/  IMAD.U32 R106, R106, 0x10000, RZ ;  /* 0x000100006a6a7824 */ /* 0x000fe200078e00ff */
[----:B------:R-:W-:Y:S01]  /*28d0*/  SHF.L.U32 R77, R77, 0x10, RZ ;  /* 0x000000104d4d7819 */ /* 0x000fe200000006ff */
[----:B------:R-:W-:Y:S01]  /*28e0*/  IMAD.U32 R72, R72, 0x10000, RZ ;  /* 0x0001000048487824 */ /* 0x000fe200078e00ff */
[----:B------:R-:W-:Y:S01]  /*28f0*/  LEA.HI.X R45, R2, UR15, R89, 0x1, P1 ;  /* 0x0000000f022d7c11 */ /* 0x000fe200088f0c59 */
[----:B------:R-:W-:Y:S01]  /*2900*/  IMAD.U32 R66, R66, 0x10000, RZ ;  /* 0x0001000042427824 */ /* 0x000fe200078e00ff */
[----:B------:R-:W-:Y:S01]  /*2910*/  SHF.L.U32 R89, R78, 0x10, RZ ;  /* 0x000000104e597819 */ /* 0x000fe200000006ff */
[----:B------:R-:W-:Y:S01]  /*2920*/  IMAD.U32 R53, R53, 0x10000, RZ ;  /* 0x0001000035357824 */ /* 0x000fe200078e00ff */
[----:B------:R-:W-:Y:S01]  /*2930*/  SHF.L.U32 R79, R79, 0x10, RZ ;  /* 0x000000104f4f7819 */ /* 0x000fe200000006ff */
[----:B------:R-:W-:Y:S01]  /*2940*/  IMAD.U32 R75, R75, 0x10000, RZ ;  /* 0x000100004b4b7824 */ /* 0x000fe200078e00ff */
[----:B------:R-:W-:Y:S01]  /*2950*/  SHF.L.U32 R82, R82, 0x10, RZ ;  /* 0x0000001052527819 */ /* 0x000fe200000006ff */
[----:B------:R-:W-:Y:S01]  /*2960*/  UIADD3 UR10, UP0, UR10, 0x9, URZ ;  /* 0x000000090a0a7890 */ /* 0x000fe2000ff1e03f */
[----:B------:R-:W-:Y:S01]  /*2970*/  SHF.L.U32 R57, R57, 0x10, RZ ;  /* 0x0000001039397819 */ /* 0x000fe200000006ff */
[----:B------:R-:W-:Y:S01]  /*2980*/  ULOP3.LUT UR4, UR4, 0x1, URZ, 0x3c, !UPT ;  /* 0x0000000104047892 */ /* 0x000fe2000f8e3c3f */
[----:B------:R-:W-:Y:S01]  /*2990*/  SHF.L.U32 R68, R68, 0x10, RZ ;  /* 0x0000001044447819 */ /* 0x000fe200000006ff */
[----:B------:R-:W-:Y:S01]  /*29a0*/  UIADD3.X UR5, URZ, UR5, URZ, UP0, !UPT ;  /* 0x000000053f057290 */ /* 0x000fe200087fe43f */
        /* <DEDUP_REMOVED lines=8> */
[----:B------:R-:W-:Y:S02]  /*2a30*/  SHF.L.U32 R51, R51, 0x10, RZ ;  /* 0x0000001033337819 */ /* 0x000fe400000006ff */
[----:B------:R-:W-:Y:S02]  /*2a40*/  SHF.L.U32 R49, R49, 0x10, RZ ;  /* 0x0000001031317819 */ /* 0x000fe400000006ff */
[----:B------:R-:W-:Y:S02]  /*2a50*/  SHF.L.U32 R71, R71, 0x10, RZ ;  /* 0x0000001047477819 */ /* 0x000fe400000006ff */
[----:B------:R-:W-:Y:S02]  /*2a60*/  SHF.L.U32 R73, R73, 0x10, RZ ;  /* 0x0000001049497819 */ /* 0x000fe400000006ff */
[----:B------:R-:W-:Y:S01]  /*2a70*/  SHF.L.U32 R74, R74, 0x10, RZ ;  /* 0x000000104a4a7819 */ /* 0x000fe200000006ff */
[----:B--2---:R-:W0:Y:S02]  /*2a80*/  LDS.64 R46, [R46] ;  /* 0x000000002e2e7984 */ /* 0x004e240000000a00 */
[----:B0-----:R-:W-:Y:S01]  /*2a90*/  FADD.FTZ R2, R47, UR9 ;  /* 0x000000092f027e21 */ /* 0x001fe20008010000 */
[----:B------:R-:W-:Y:S01]  /*2aa0*/  IMAD.U32 R47, R83, 0x10000, RZ ;  /* 0x00010000532f7824 */ /* 0x000fe200078e00ff */
[----:B------:R-:W-:Y:S01]  /*2ab0*/  SHF.L.U32 R83, R76, 0x10, RZ ;  /* 0x000000104c537819 */ /* 0x000fe200000006ff */
[--C-:B------:R-:W-:Y:S01]  /*2ac0*/  FADD.FTZ R76, R0, -R46.reuse ;  /* 0x8000002e004c7221 */ /* 0x100fe20000010000 */
[----:B------:R-:W-:Y:S01]  /*2ad0*/  SHF.L.U32 R0, R107, 0x10, RZ ;  /* 0x000000106b007819 */ /* 0x000fe200000006ff */
[----:B------:R-:W-:Y:S01]  /*2ae0*/  FADD.FTZ R78, -R46, R47 ;  /* 0x0000002f2e4e7221 */ /* 0x000fe20000010100 */
[----:B------:R-:W0:Y:S01]  /*2af0*/  MUFU.RSQ R2, R2 ;  /* 0x0000000200027308 */ /* 0x000e220000001400 */
[----:B------:R-:W-:Y:S01]  /*2b00*/  SHF.L.U32 R47, R108, 0x10, RZ ;  /* 0x000000106c2f7819 */ /* 0x000fe200000006ff */
[----:B------:R-:W-:Y:S01]  /*2b10*/  FADD.FTZ R88, R88, -R46 ;  /* 0x8000002e58587221 */ /* 0x000fe20000010000 */
[----:B------:R-:W-:Y:S01]  /*2b20*/  FADD.FTZ R106, -R46, R106 ;  /* 0x0000006a2e6a7221 */ /* 0x000fe20000010100 */
[--C-:B------:R-:W-:Y:S01]  /*2b30*/  FADD.FTZ R27, R27, -R46.reuse ;  /* 0x8000002e1b1b7221 */ /* 0x100fe20000010000 */
        /* <DEDUP_REMOVED lines=11> */
[----:B------:R-:W-:Y:S01]  /*2bf0*/  FADD.FTZ R39, R39, -R46 ;  /* 0x8000002e27277221 */ /* 0x000fe20000010000 */
[----:B0-----:R-:W-:Y:S01]  /*2c00*/  FMUL.FTZ R76, R76, R2 ;  /* 0x000000024c4c7220 */ /* 0x001fe20000410000 */
[C---:B------:R-:W-:Y:S01]  /*2c10*/  FMUL.FTZ R78, R2.reuse, R78 ;  /* 0x0000004e024e7220 */ /* 0x040fe20000410000 */
[C---:B------:R-:W-:Y:S01]  /*2c20*/  FMUL.FTZ R88, R2.reuse, R88 ;  /* 0x0000005802587220 */ /* 0x040fe20000410000 */
[----:B------:R-:W-:Y:S01]  /*2c30*/  FMUL.FTZ R106, R2, R106 ;  /* 0x0000006a026a7220 */ /* 0x000fe20000410000 */
[----:B------:R-:W-:Y:S01]  /*2c40*/  FFMA.FTZ R107, R76, R83, R89 ;  /* 0x000000534c6b7223 */ /* 0x000fe20000010059 */
[----:B------:R-:W-:Y:S01]  /*2c50*/  FFMA.FTZ R78, R78, R47, R0 ;  /* 0x0000002f4e4e7223 */ /* 0x000fe20000010000 */
[----:B------:R-:W-:Y:S01]  /*2c60*/  SHF.L.U32 R76, R105, 0x10, RZ ;  /* 0x00000010694c7819 */ /* 0x000fe200000006ff */
[--C-:B------:R-:W-:Y:S01]  /*2c70*/  FADD.FTZ R41, R41, -R46.reuse ;  /* 0x8000002e29297221 */ /* 0x100fe20000010000 */
[----:B------:R-:W-:Y:S01]  /*2c80*/  FADD.FTZ R43, R43, -R46 ;  /* 0x8000002e2b2b7221 */ /* 0x000fe20000010000 */
[----:B------:R-:W-:Y:S01]  /*2c90*/  FMUL.FTZ R27, R2, R27 ;  /* 0x0000001b021b7220 */ /* 0x000fe20000410000 */
[----:B------:R-:W-:Y:S01]  /*2ca0*/  F2FP.BF16.F32.PACK_AB R107, R78, R107 ;  /* 0x0000006b4e6b723e */ /* 0x000fe200000010ff */
[----:B------:R-:W-:Y:S01]  /*2cb0*/  FFMA.FTZ R78, R88, R77, R79 ;  /* 0x0000004d584e7223 */ /* 0x000fe2000001004f */
[----:B------:R-:W-:Y:S01]  /*2cc0*/  FFMA.FTZ R106, R106, R82, R76 ;  /* 0x000000526a6a7223 */ /* 0x000fe2000001004c */
[----:B------:R-:W-:Y:S01]  /*2cd0*/  FMUL.FTZ R105, R2, R35 ;  /* 0x0000002302697220 */ /* 0x000fe20000410000 */
[----:B------:R-:W-:Y:S01]  /*2ce0*/  PRMT R88, R107, 0x7632, R88 ;  /* 0x000076326b587816 */ /* 0x000fe20000000058 */
[----:B------:R-:W-:Y:S01]  /*2cf0*/  FADD.FTZ R57, -R46, R57 ;  /* 0x000000392e397221 */ /* 0x000fe20000010100 */
[----:B------:R0:W-:Y:S01]  /*2d00*/  STG.E.U16 desc[UR12][R44.64], R107 ;  /* 0x0000006b2c007986 */ /* 0x0001e2000c10150c */
[C---:B------:R-:W-:Y:S01]  /*2d10*/  FMUL.FTZ R19, R2.reuse, R19 ;  /* 0x0000001302137220 */ /* 0x040fe20000410000 */
[C---:B------:R-:W-:Y:S01]  /*2d20*/  FMUL.FTZ R21, R2.reuse, R21 ;  /* 0x0000001502157220 */ /* 0x040fe20000410000 */
[C---:B------:R-:W-:Y:S01]  /*2d30*/  FMUL.FTZ R23, R2.reuse, R23 ;  /* 0x0000001702177220 */ /* 0x040fe20000410000 */
[----:B------:R1:W-:Y:S01]  /*2d40*/  STG.E.U16 desc[UR12][R44.64+0x2], R88 ;  /* 0x000002582c007986 */ /* 0x0003e2000c10150c */
[C---:B------:R-:W-:Y:S01]  /*2d50*/  FMUL.FTZ R25, R2.reuse, R25 ;  /* 0x0000001902197220 */ /* 0x040fe20000410000 */
[C---:B------:R-:W-:Y:S01]  /*2d60*/  FMUL.FTZ R29, R2.reuse, R29 ;  /* 0x0000001d021d7220 */ /* 0x040fe20000410000 */
[C---:B------:R-:W-:Y:S01]  /*2d70*/  FMUL.FTZ R87, R2.reuse, R87 ;  /* 0x0000005702577220 */ /* 0x040fe20000410000 */
[C---:B------:R-:W-:Y:S01]  /*2d80*/  FMUL.FTZ R85, R2.reuse, R85 ;  /* 0x0000005502557220 */ /* 0x040fe20000410000 */
[C---:B------:R-:W-:Y:S01]  /*2d90*/  FMUL.FTZ R31, R2.reuse, R31 ;  /* 0x0000001f021f7220 */ /* 0x040fe20000410000 */
[C---:B------:R-:W-:Y:S01]  /*2da0*/  FMUL.FTZ R108, R2.reuse, R39 ;  /* 0x00000027026c7220 */ /* 0x040fe20000410000 */
[C---:B------:R-:W-:Y:S01]  /*2db0*/  FMUL.FTZ R109, R2.reuse, R41 ;  /* 0x00000029026d7220 */ /* 0x040fe20000410000 */
[C---:B0-----:R-:W-:Y:S01]  /*2dc0*/  FMUL.FTZ R107, R2.reuse, R37 ;  /* 0x00000025026b7220 */ /* 0x041fe20000410000 */
[----:B------:R-:W-:Y:S01]  /*2dd0*/  FMUL.FTZ R111, R2, R43 ;  /* 0x0000002b026f7220 */ /* 0x000fe20000410000 */
[C-C-:B------:R-:W-:Y:S01]  /*2de0*/  FFMA.FTZ R35, R83.reuse, R27, R89.reuse ;  /* 0x0000001b53237223 */ /* 0x140fe20000010059 */
[----:B------:R-:W-:Y:S01]  /*2df0*/  FADD.FTZ R68, -R46, R68 ;  /* 0x000000442e447221 */ /* 0x000fe20000010100 */
[----:B-1----:R-:W-:Y:S01]  /*2e00*/  FMUL.FTZ R88, R2, R33 ;  /* 0x0000002102587220 */ /* 0x002fe20000410000 */
[C---:B------:R-:W-:Y:S01]  /*2e10*/  FADD.FTZ R64, -R46.reuse, R64 ;  /* 0x000000402e407221 */ /* 0x040fe20000010100 */
[C---:B------:R-:W-:Y:S01]  /*2e20*/  FFMA.FTZ R27, R83.reuse, R105, R89 ;  /* 0x00000069531b7223 */ /* 0x040fe20000010059 */
        /* <DEDUP_REMOVED lines=11> */
[----:B------:R-:W-:Y:S01]  /*2ee0*/  F2FP.BF16.F32.PACK_AB R78, R106, R78 ;  /* 0x0000004e6a4e723e */ /* 0x000fe200000010ff */
[----:B------:R-:W-:Y:S01]  /*2ef0*/  FADD.FTZ R49, -R46, R49 ;  /* 0x000000312e317221 */ /* 0x000fe20000010100 */
[----:B------:R-:W-:Y:S01]  /*2f00*/  FMUL.FTZ R105, R2, R57 ;  /* 0x0000003902697220 */ /* 0x000fe20000410000 */
[C-C-:B------:R-:W-:Y:S01]  /*2f10*/  FFMA.FTZ R106, R83.reuse, R19, R89.reuse ;  /* 0x00000013536a7223 */ /* 0x140fe20000010059 */
[C-C-:B------:R-:W-:Y:S01]  /*2f20*/  FFMA.FTZ R41, R83.reuse, R21, R89.reuse ;  /* 0x0000001553297223 */ /* 0x140fe20000010059 */
[C-C-:B------:R-:W-:Y:S01]  /*2f30*/  FFMA.FTZ R39, R83.reuse, R23, R89.reuse ;  /* 0x0000001753277223 */ /* 0x140fe20000010059 */
[C-C-:B------:R-:W-:Y:S01]  /*2f40*/  FFMA.FTZ R37, R83.reuse, R25, R89.reuse ;  /* 0x0000001953257223 */ /* 0x140fe20000010059 */
[C-C-:B------:R-:W-:Y:S01]  /*2f50*/  FFMA.FTZ R33, R83.reuse, R29, R89.reuse ;  /* 0x0000001d53217223 */ /* 0x140fe20000010059 */
[--C-:B------:R-:W-:Y:S01]  /*2f60*/  FADD.FTZ R32, R32, -R46.reuse ;  /* 0x8000002e20207221 */ /* 0x100fe20000010000 */
[C-C-:B------:R-:W-:Y:S01]  /*2f70*/  FFMA.FTZ R43, R83.reuse, R87, R89.reuse ;  /* 0x00000057532b7223 */ /* 0x140fe20000010059 */
[C-C-:B------:R-:W-:Y:S01]  /*2f80*/  FFMA.FTZ R110, R83.reuse, R85, R89.reuse ;  /* 0x00000055536e7223 */ /* 0x140fe20000010059 */
[C-C-:B------:R-:W-:Y:S01]  /*2f90*/  FFMA.FTZ R31, R83.reuse, R31, R89.reuse ;  /* 0x0000001f531f7223 */ /* 0x140fe20000010059 */
[C-C-:B------:R-:W-:Y:S01]  /*2fa0*/  FFMA.FTZ R29, R83.reuse, R88, R89.reuse ;  /* 0x00000058531d7223 */ /* 0x140fe20000010059 */
[C-C-:B------:R-:W-:Y:S01]  /*2fb0*/  FFMA.FTZ R25, R83.reuse, R107, R89.reuse ;  /* 0x0000006b53197223 */ /* 0x140fe20000010059 */
[C-C-:B------:R-:W-:Y:S01]  /*2fc0*/  FFMA.FTZ R23, R83.reuse, R108, R89.reuse ;  /* 0x0000006c53177223 */ /* 0x140fe20000010059 */
[C-C-:B------:R-:W-:Y:S01]  /*2fd0*/  FFMA.FTZ R21, R83.reuse, R109, R89.reuse ;  /* 0x0000006d53157223 */ /* 0x140fe20000010059 */
[----:B------:R-:W-:Y:S01]  /*2fe0*/  FFMA.FTZ R19, R83, R111, R89 ;  /* 0x0000006f53137223 */ /* 0x000fe20000010059 */
[C---:B------:R-:W-:Y:S01]  /*2ff0*/  FMUL.FTZ R68, R2.reuse, R68 ;  /* 0x0000004402447220 */ /* 0x040fe20000410000 */
[----:B------:R-:W-:Y:S01]  /*3000*/  FMUL.FTZ R64, R2, R64 ;  /* 0x0000004002407220 */ /* 0x000fe20000410000 */
[----:B------:R-:W-:Y:S01]  /*3010*/  FADD.FTZ R42, R42, -R46 ;  /* 0x8000002e2a2a7221 */ /* 0x000fe20000010000 */
        /* <DEDUP_REMOVED lines=12> */
[C---:B------:R-:W-:Y:S01]  /*30e0*/  FFMA.FTZ R55, R47.reuse, R105, R0 ;  /* 0x000000692f377223 */ /* 0x040fe20000010000 */
        /* <DEDUP_REMOVED lines=12> */
[----:B------:R-:W-:Y:S01]  /*31b0*/  FMUL.FTZ R105, R2, R32 ;  /* 0x0000002002697220 */ /* 0x000fe20000410000 */
[C-C-:B------:R-:W-:Y:S01]  /*31c0*/  FFMA.FTZ R69, R47.reuse, R68, R0.reuse ;  /* 0x000000442f457223 */ /* 0x140fe20000010000 */
[C---:B------:R-:W-:Y:S01]  /*31d0*/  FFMA.FTZ R66, R47.reuse, R64, R0 ;  /* 0x000000402f427223 */ /* 0x040fe20000010000 */
[----:B------:R-:W-:Y:S01]  /*31e0*/  FADD.FTZ R84, R84, -R46 ;  /* 0x8000002e54547221 */ /* 0x000fe20000010000 */
[C---:B------:R-:W-:Y:S01]  /*31f0*/  FMUL.FTZ R42, R2.reuse, R42 ;  /* 0x0000002a022a7220 */ /* 0x040fe20000410000 */
[C-C-:B------:R-:W-:Y:S01]  /*3200*/  FFMA.FTZ R72, R47.reuse, R72, R0.reuse ;  /* 0x000000482f487223 */ /* 0x140fe20000010000 */
        /* <DEDUP_REMOVED lines=23> */
[C-C-:B------:R-:W-:Y:S01]  /*3380*/  FFMA.FTZ R34, R77.reuse, R105, R79.reuse ;  /* 0x000000694d227223 */ /* 0x140fe2000001004f */
[----:B------:R-:W-:Y:S01]  /*3390*/  FMUL.FTZ R84, R2, R84 ;  /* 0x0000005402547220 */ /* 0x000fe20000410000 */
[--C-:B------:R-:W-:Y:S01]  /*33a0*/  FFMA.FTZ R105, R77, R42, R79.reuse ;  /* 0x0000002a4d697223 */ /* 0x100fe2000001004f */
[----:B------:R-:W-:Y:S01]  /*33b0*/  SHF.L.U32 R42, R67, 0x10, RZ ;  /* 0x00000010432a7819 */ /* 0x000fe200000006ff */
        /* <DEDUP_REMOVED lines=13> */
[----:B------:R-:W-:Y:S01]  /*3490*/  SHF.L.U32 R79, R80, 0x10, RZ ;  /* 0x00000010504f7819 */ /* 0x000fe200000006ff */
[----:B------:R-:W-:Y:S01]  /*34a0*/  IMAD.U32 R84, R58, 0x10000, RZ ;  /* 0x000100003a547824 */ /* 0x000fe200078e00ff */
[----:B------:R-:W-:Y:S01]  /*34b0*/  SHF.L.U32 R47, R65, 0x10, RZ ;  /* 0x00000010412f7819 */ /* 0x000fe200000006ff */
[----:B------:R-:W-:Y:S01]  /*34c0*/  FADD.FTZ R65, -R46, R42 ;  /* 0x0000002a2e417221 */ /* 0x000fe20000010100 */
        /* <DEDUP_REMOVED lines=13> */
[C---:B------:R-:W-:Y:S01]  /*35a0*/  FADD.FTZ R60, -R46.reuse, R80 ;  /* 0x000000502e3c7221 */ /* 0x040fe20000010100 */
[C---:B------:R-:W-:Y:S01]  /*35b0*/  LEA R42, P1, R3.reuse, UR14, 0x1 ;  /* 0x0000000e032a7c11 */ /* 0x040fe2000f8208ff */
[----:B------:R-:W-:Y:S01]  /*35c0*/  FADD.FTZ R58, -R46, R81 ;  /* 0x000000512e3a7221 */ /* 0x000fe20000010100 */
[----:B------:R-:W-:Y:S01]  /*35d0*/  F2FP.BF16.F32.PACK_AB R111, R72, R43 ;  /* 0x0000002b486f723e */ /* 0x000fe200000010ff */
[C---:B------:R-:W-:Y:S01]  /*35e0*/  FADD.FTZ R56, -R46.reuse, R84 ;  /* 0x000000542e387221 */ /* 0x040fe20000010100 */
[C---:B------:R-:W-:Y:S01]  /*35f0*/  FADD.FTZ R54, -R46.reuse, R85 ;  /* 0x000000552e367221 */ /* 0x040fe20000010100 */
[C---:B------:R-:W-:Y:S01]  /*3600*/  FADD.FTZ R52, -R46.reuse, R86 ;  /* 0x000000562e347221 */ /* 0x040fe20000010100 */
[C---:B------:R-:W-:Y:S01]  /*3610*/  FADD.FTZ R50, -R46.reuse, R87 ;  /* 0x000000572e327221 */ /* 0x040fe20000010100 */
[C---:B------:R-:W-:Y:S01]  /*3620*/  FADD.FTZ R48, -R46.reuse, R88 ;  /* 0x000000582e307221 */ /* 0x040fe20000010100 */
[----:B------:R-:W-:Y:S01]  /*3630*/  FADD.FTZ R109, -R46, R109 ;  /* 0x0000006d2e6d7221 */ /* 0x000fe20000010100 */
[----:B------:R-:W-:Y:S01]  /*3640*/  LEA.HI.X R43, R3, UR15, R90, 0x1, P1 ;  /* 0x0000000f032b7c11 */ /* 0x000fe200088f0c5a */
[----:B------:R-:W-:Y:S01]  /*3650*/  FMUL.FTZ R3, R2, R108 ;  /* 0x0000006c02037220 */ /* 0x000fe20000410000 */
[----:B------:R-:W-:Y:S01]  /*3660*/  LEA R46, P1, R4, UR14, 0x1 ;  /* 0x0000000e042e7c11 */ /* 0x000fe2000f8208ff */
[C---:B------:R-:W-:Y:S01]  /*3670*/  FMUL.FTZ R107, R2.reuse, R107 ;  /* 0x0000006b026b7220 */ /* 0x040fe20000410000 */
[----:B------:R-:W-:Y:S01]  /*3680*/  FMUL.FTZ R79, R2, R79 ;  /* 0x0000004f024f7220 */ /* 0x000fe20000410000 */
[--C-:B------:R-:W-:Y:S01]  /*3690*/  FFMA.FTZ R3, R82, R3, R76.reuse ;  /* 0x0000000352037223 */ /* 0x100fe2000001004c */
[----:B------:R-:W-:Y:S01]  /*36a0*/  LEA.HI.X R47, R4, UR15, R91, 0x1, P1 ;  /* 0x0000000f042f7c11 */ /* 0x000fe200088f0c5b */
[C-C-:B------:R-:W-:Y:S01]  /*36b0*/  FFMA.FTZ R107, R82.reuse, R107, R76.reuse ;  /* 0x0000006b526b7223 */ /* 0x140fe2000001004c */
[----:B------:R-:W-:Y:S01]  /*36c0*/  LEA R4, P1, R5, UR14, 0x1 ;  /* 0x0000000e05047c11 */ /* 0x000fe2000f8208ff */
[----:B------:R-:W-:Y:S01]  /*36d0*/  FFMA.FTZ R79, R82, R79, R76 ;  /* 0x0000004f524f7223 */ /* 0x000fe2000001004c */
[----:B------:R-:W-:Y:S01]  /*36e0*/  F2FP.BF16.F32.PACK_AB R3, R3, R18 ;  /* 0x000000120303723e */ /* 0x000fe200000010ff */
[----:B------:R-:W-:Y:S01]  /*36f0*/  STG.E.U16 desc[UR12][R44.64+0x4], R78 ;  /* 0x0000044e2c007986 */ /* 0x000fe2000c10150c */
[----:B------:R-:W-:Y:S01]  /*3700*/  LEA.HI.X R5, R5, UR15, R92, 0x1, P1 ;  /* 0x0000000f05057c11 */ /* 0x000fe200088f0c5c */
[----:B------:R-:W-:Y:S01]  /*3710*/  FMUL.FTZ R71, R2, R71 ;  /* 0x0000004702477220 */ /* 0x000fe20000410000 */
[----:B------:R-:W-:Y:S01]  /*3720*/  LEA R72, P1, R6, UR14, 0x1 ;  /* 0x0000000e06487c11 */ /* 0x000fe2000f8208ff */
[----:B------:R-:W-:Y:S01]  /*3730*/  FMUL.FTZ R67, R2, R67 ;  /* 0x0000004302437220 */ /* 0x000fe20000410000 */
[----:B------:R-:W-:Y:S01]  /*3740*/  PRMT R18, R111, 0x7632, R18 ;  /* 0x000076326f127816 */ /* 0x000fe20000000012 */
[--C-:B------:R-:W-:Y:S01]  /*3750*/  FFMA.FTZ R71, R82, R71, R76.reuse ;  /* 0x0000004752477223 */ /* 0x100fe2000001004c */
[----:B------:R-:W-:Y:S01]  /*3760*/  LEA.HI.X R73, R6, UR15, R93, 0x1, P1 ;  /* 0x0000000f06497c11 */ /* 0x000fe200088f0c5d */
[----:B------:R-:W-:Y:S01]  /*3770*/  FFMA.FTZ R67, R82, R67, R76 ;  /* 0x0000004352437223 */ /* 0x000fe2000001004c */
[C---:B------:R-:W-:Y:S01]  /*3780*/  LEA R6, P1, R7.reuse, UR14, 0x1 ;  /* 0x0000000e07067c11 */ /* 0x040fe2000f8208ff */
[----:B------:R-:W-:Y:S01]  /*3790*/  FMUL.FTZ R65, R2, R65 ;  /* 0x0000004102417220 */ /* 0x000fe20000410000 */
[----:B------:R-:W-:Y:S01]  /*37a0*/  F2FP.BF16.F32.PACK_AB R70, R70, R110 ;  /* 0x0000006e4646723e */ /* 0x000fe200000010ff */
[----:B------:R-:W-:Y:S01]  /*37b0*/  FMUL.FTZ R93, R2, R60 ;  /* 0x0000003c025d7220 */ /* 0x000fe20000410000 */
[----:B------:R-:W-:Y:S01]  /*37c0*/  LEA.HI.X R7, R7, UR15, R94, 0x1, P1 ;  /* 0x0000000f07077c11 */ /* 0x000fe200088f0c5e */
[--C-:B------:R-:W-:Y:S01]  /*37d0*/  FFMA.FTZ R65, R82, R65, R76.reuse ;  /* 0x0000004152417223 */ /* 0x100fe2000001004c */
[----:B------:R-:W-:Y:S01]  /*37e0*/  LEA R74, P1, R8, UR14, 0x1 ;  /* 0x0000000e084a7c11 */ /* 0x000fe2000f8208ff */
[--C-:B------:R-:W-:Y:S01]  /*37f0*/  FFMA.FTZ R93, R82, R93, R76.reuse ;  /* 0x0000005d525d7223 */ /* 0x100fe2000001004c */
[----:B------:R-:W-:Y:S01]  /*3800*/  F2FP.BF16.F32.PACK_AB R20, R107, R20 ;  /* 0x000000146b14723e */ /* 0x000fe200000010ff */
[----:B------:R-:W-:Y:S01]  /*3810*/  FMUL.FTZ R48, R2, R48 ;  /* 0x0000003002307220 */ /* 0x000fe20000410000 */
[----:B------:R-:W-:Y:S01]  /*3820*/  LEA.HI.X R75, R8, UR15, R95, 0x1, P1 ;  /* 0x0000000f084b7c11 */ /* 0x000fe200088f0c5f */
[C---:B------:R-:W-:Y:S01]  /*3830*/  FMUL.FTZ R95, R2.reuse, R58 ;  /* 0x0000003a025f7220 */ /* 0x040fe20000410000 */
[----:B------:R-:W-:Y:S01]  /*3840*/  LEA R8, P1, R9, UR14, 0x1 ;  /* 0x0000000e09087c11 */ /* 0x000fe2000f8208ff */
[----:B------:R-:W-:Y:S01]  /*3850*/  FMUL.FTZ R109, R2, R109 ;  /* 0x0000006d026d7220 */ /* 0x000fe20000410000 */
[----:B------:R-:W-:Y:S01]  /*3860*/  LEA R90, P2, R17, UR14, 0x1 ;  /* 0x0000000e115a7c11 */ /* 0x000fe2000f8408ff */
[C---:B------:R-:W-:Y:S01]  /*3870*/  FFMA.FTZ R95, R82.reuse, R95, R76 ;  /* 0x0000005f525f7223 */ /* 0x040fe2000001004c */
[----:B------:R-:W-:Y:S01]  /*3880*/  LEA.HI.X R9, R9, UR15, R96, 0x1, P1 ;  /* 0x0000000f09097c11 */ /* 0x000fe200088f0c60 */
[----:B------:R-:W-:Y:S01]  /*3890*/  FFMA.FTZ R48, R82, R48, R76 ;  /* 0x0000003052307223 */ /* 0x000fe2000001004c */
[----:B------:R-:W-:-:S02]  /*38a0*/  LEA R80, P1, R10, UR14, 0x1 ;  /* 0x0000000e0a507c11 */ /* 0x000fc4000f8208ff */
[----:B------:R-:W-:Y:S02]  /*38b0*/  F2FP.BF16.F32.PACK_AB R69, R69, R106 ;  /* 0x0000006a4545723e */ /* 0x000fe400000010ff */
[----:B------:R-:W-:Y:S01]  /*38c0*/  LEA.HI.X R81, R10, UR15, R97, 0x1, P1 ;  /* 0x0000000f0a517c11 */ /* 0x000fe200088f0c61 */
[----:B------:R-:W-:Y:S01]  /*38d0*/  FMUL.FTZ R97, R2, R56 ;  /* 0x0000003802617220 */ /* 0x000fe20000410000 */
[----:B------:R-:W-:Y:S02]  /*38e0*/  LEA R10, P1, R11, UR14, 0x1 ;  /* 0x0000000e0b0a7c11 */ /* 0x000fe4000f8208ff */
[----:B------:R-:W-:Y:S01]  /*38f0*/  F2FP.BF16.F32.PACK_AB R22, R79, R22 ;  /* 0x000000164f16723e */ /* 0x000fe200000010ff */
[----:B------:R-:W-:Y:S01]  /*3900*/  FFMA.FTZ R97, R82, R97, R76 ;  /* 0x0000006152617223 */ /* 0x000fe2000001004c */
[----:B------:R-:W-:Y:S02]  /*3910*/  LEA.HI.X R11, R11, UR15, R98, 0x1, P1 ;  /* 0x0000000f0b0b7c11 */ /* 0x000fe400088f0c62 */
[----:B------:R-:W-:-:S02]  /*3920*/  LEA R84, P1, R12, UR14, 0x1 ;  /* 0x0000000e0c547c11 */ /* 0x000fc4000f8208ff */
[----:B------:R-:W-:Y:S01]  /*3930*/  LEA.HI.X R91, R17, UR15, R104, 0x1, P2 ;  /* 0x0000000f115b7c11 */ /* 0x000fe200090f0c68 */
[----:B------:R-:W-:Y:S01]  /*3940*/  FMUL.FTZ R17, R2, R62 ;  /* 0x0000003e02117220 */ /* 0x000fe20000410000 */
[----:B------:R-:W-:Y:S01]  /*3950*/  LEA.HI.X R85, R12, UR15, R99, 0x1, P1 ;  /* 0x0000000f0c557c11 */ /* 0x000fe200088f0c63 */
[----:B------:R-:W-:Y:S01]  /*3960*/  FMUL.FTZ R99, R2, R54 ;  /* 0x0000003602637220 */ /* 0x000fe20000410000 */
[C---:B------:R-:W-:Y:S01]  /*3970*/  LEA R12, P1, R13.reuse, UR14, 0x1 ;  /* 0x0000000e0d0c7c11 */ /* 0x040fe2000f8208ff */
[--C-:B------:R-:W-:Y:S01]  /*3980*/  FFMA.FTZ R17, R82, R17, R76.reuse ;  /* 0x0000001152117223 */ /* 0x100fe2000001004c */
[----:B------:R-:W-:Y:S01]  /*3990*/  F2FP.BF16.F32.PACK_AB R41, R68, R41 ;  /* 0x000000294429723e */ /* 0x000fe200000010ff */
[----:B------:R-:W-:Y:S01]  /*39a0*/  FFMA.FTZ R99, R82, R99, R76 ;  /* 0x0000006352637223 */ /* 0x000fe2000001004c */
[----:B------:R-:W-:Y:S02]  /*39b0*/  LEA.HI.X R13, R13, UR15, R100, 0x1, P1 ;  /* 0x0000000f0d0d7c11 */ /* 0x000fe400088f0c64 */
[----:B------:R-:W-:-:S02]  /*39c0*/  LEA R86, P1, R14, UR14, 0x1 ;  /* 0x0000000e0e567c11 */ /* 0x000fc4000f8208ff */
[----:B------:R-:W-:Y:S02]  /*39d0*/  F2FP.BF16.F32.PACK_AB R24, R71, R24 ;  /* 0x000000184718723e */ /* 0x000fe400000010ff */
[----:B------:R-:W-:Y:S01]  /*39e0*/  LEA.HI.X R87, R14, UR15, R101, 0x1, P1 ;  /* 0x0000000f0e577c11 */ /* 0x000fe200088f0c65 */
[----:B------:R-:W-:Y:S01]  /*39f0*/  FMUL.FTZ R101, R2, R52 ;  /* 0x0000003402657220 */ /* 0x000fe20000410000 */
[C---:B------:R-:W-:Y:S02]  /*3a00*/  LEA R14, P1, R15.reuse, UR14, 0x1 ;  /* 0x0000000e0f0e7c11 */ /* 0x040fe4000f8208ff */
[----:B------:R-:W-:Y:S01]  /*3a10*/  F2FP.BF16.F32.PACK_AB R39, R66, R39 ;  /* 0x000000274227723e */ /* 0x000fe200000010ff */
[----:B------:R-:W-:Y:S01]  /*3a20*/  FFMA.FTZ R101, R82, R101, R76 ;  /* 0x0000006552657223 */ /* 0x000fe2000001004c */
[----:B------:R-:W-:Y:S02]  /*3a30*/  LEA.HI.X R15, R15, UR15, R102, 0x1, P1 ;  /* 0x0000000f0f0f7c11 */ /* 0x000fe400088f0c66 */
[----:B------:R-:W-:-:S02]  /*3a40*/  LEA R88, P1, R16, UR14, 0x1 ;  /* 0x0000000e10587c11 */ /* 0x000fc4000f8208ff */
[----:B------:R-:W-:Y:S02]  /*3a50*/  F2FP.BF16.F32.PACK_AB R26, R67, R26 ;  /* 0x0000001a431a723e */ /* 0x000fe400000010ff */
[----:B------:R-:W-:Y:S01]  /*3a60*/  LEA.HI.X R89, R16, UR15, R103, 0x1, P1 ;  /* 0x0000000f10597c11 */ /* 0x000fe200088f0c67 */
[----:B------:R-:W-:Y:S01]  /*3a70*/  FMUL.FTZ R103, R2, R50 ;  /* 0x0000003202677220 */ /* 0x000fe20000410000 */
[----:B------:R-:W-:Y:S01]  /*3a80*/  PRMT R16, R78, 0x7632, R16 ;  /* 0x000076324e107816 */ /* 0x000fe20000000010 */
[----:B------:R-:W-:Y:S01]  /*3a90*/  ULDC.64 UR14, c[0x0][0x238] ;  /* 0x00008e00000e7ab9 */ /* 0x000fe20000000a00 */
[----:B------:R-:W-:Y:S01]  /*3aa0*/  F2FP.BF16.F32.PACK_AB R37, R64, R37 ;  /* 0x000000254025723e */ /* 0x000fe200000010ff */
[C-C-:B------:R-:W-:Y:S01]  /*3ab0*/  FFMA.FTZ R2, R82.reuse, R103, R76.reuse ;  /* 0x0000006752027223 */ /* 0x140fe2000001004c */
[----:B------:R-:W-:Y:S01]  /*3ac0*/  F2FP.BF16.F32.PACK_AB R28, R65, R28 ;  /* 0x0000001c411c723e */ /* 0x000fe200000010ff */
[----:B------:R0:W-:Y:S01]  /*3ad0*/  STG.E.U16 desc[UR12][R44.64+0x6], R16 ;  /* 0x000006102c007986 */ /* 0x0001e2000c10150c */
[----:B------:R-:W-:Y:S01]  /*3ae0*/  F2FP.BF16.F32.PACK_AB R17, R17, R30 ;  /* 0x0000001e1111723e */ /* 0x000fe200000010ff */
[----:B------:R-:W-:Y:S01]  /*3af0*/  FFMA.FTZ R76, R82, R109, R76 ;  /* 0x0000006d524c7223 */ /* 0x000fe2000001004c */
[----:B------:R-:W-:Y:S01]  /*3b00*/  F2FP.BF16.F32.PACK_AB R35, R63, R35 ;  /* 0x000000233f23723e */ /* 0x000fe200000010ff */
[----:B------:R-:W-:Y:S01]  /*3b10*/  STG.E.U16 desc[UR12][R42.64], R111 ;  /* 0x0000006f2a007986 */ /* 0x000fe2000c10150c */
[----:B------:R-:W-:Y:S01]  /*3b20*/  F2FP.BF16.F32.PACK_AB R33, R61, R33 ;  /* 0x000000213d21723e */ /* 0x000fe200000010ff */
[----:B------:R-:W-:Y:S01]  /*3b30*/  UISETP.GE.U32.AND UP0, UPT, UR10, UR14, UPT ;  /* 0x0000000e0a00728c */ /* 0x000fe2000bf06070 */
[----:B------:R-:W-:Y:S01]  /*3b40*/  F2FP.BF16.F32.PACK_AB R32, R93, R32 ;  /* 0x000000205d20723e */ /* 0x000fe200000010ff */
[----:B------:R1:W-:Y:S01]  /*3b50*/  STG.E.U16 desc[UR12][R42.64+0x2], R18 ;  /* 0x000002122a007986 */ /* 0x0003e2000c10150c */
[----:B------:R-:W-:Y:S01]  /*3b60*/  F2FP.BF16.F32.PACK_AB R31, R59, R31 ;  /* 0x0000001f3b1f723e */ /* 0x000fe200000010ff */
[----:B------:R-:W-:Y:S01]  /*3b70*/  UISETP.GE.AND.EX UP0, UPT, UR5, UR15, UPT, UP0 ;  /* 0x0000000f0500728c */ /* 0x000fe2000bf06300 */
[----:B------:R-:W-:Y:S01]  /*3b80*/  F2FP.BF16.F32.PACK_AB R34, R95, R34 ;  /* 0x000000225f22723e */ /* 0x000fe200000010ff */
[----:B------:R2:W-:Y:S01]  /*3b90*/  STG.E.U16 desc[UR12][R42.64+0x4], R3 ;  /* 0x000004032a007986 */ /* 0x0005e2000c10150c */
[----:B0-----:R-:W-:-:S02]  /*3ba0*/  PRMT R45, R3, 0x7632, R45 ;  /* 0x00007632032d7816 */ /* 0x001fc4000000002d */
[----:B------:R-:W-:Y:S02]  /*3bb0*/  PRMT R16, R70, 0x7632, R16 ;  /* 0x0000763246107816 */ /* 0x000fe40000000010 */
[----:B------:R-:W-:Y:S01]  /*3bc0*/  F2FP.BF16.F32.PACK_AB R29, R57, R29 ;  /* 0x0000001d391d723e */ /* 0x000fe200000010ff */
[----:B------:R0:W-:Y:S01]  /*3bd0*/  STG.E.U16 desc[UR12][R42.64+0x6], R45 ;  /* 0x0000062d2a007986 */ /* 0x0001e2000c10150c */
[----:B------:R-:W-:Y:S02]  /*3be0*/  F2FP.BF16.F32.PACK_AB R36, R97, R36 ;  /* 0x000000246124723e */ /* 0x000fe400000010ff */
[----:B-1----:R-:W-:Y:S01]  /*3bf0*/  PRMT R18, R22, 0x7632, R18 ;  /* 0x0000763216127816 */ /* 0x002fe20000000012 */
[----:B------:R-:W-:Y:S01]  /*3c00*/  STG.E.U16 desc[UR12][R46.64], R70 ;  /* 0x000000462e007986 */ /* 0x000fe2000c10150c */
[----:B------:R-:W-:Y:S02]  /*3c10*/  F2FP.BF16.F32.PACK_AB R27, R55, R27 ;  /* 0x0000001b371b723e */ /* 0x000fe400000010ff */
[----:B--2---:R-:W-:Y:S01]  /*3c20*/  PRMT R3, R69, 0x7632, R3 ;  /* 0x0000763245037816 */ /* 0x004fe20000000003 */
[----:B------:R1:W-:Y:S01]  /*3c30*/  STG.E.U16 desc[UR12][R46.64+0x2], R16 ;  /* 0x000002102e007986 */ /* 0x0003e2000c10150c */
[----:B------:R-:W-:-:S02]  /*3c40*/  F2FP.BF16.F32.PACK_AB R38, R99, R38 ;  /* 0x000000266326723e */ /* 0x000fc400000010ff */
[----:B------:R-:W-:Y:S01]  /*3c50*/  F2FP.BF16.F32.PACK_AB R25, R53, R25 ;  /* 0x000000193519723e */ /* 0x000fe200000010ff */
[----:B------:R-:W-:Y:S01]  /*3c60*/  STG.E.U16 desc[UR12][R46.64+0x4], R20 ;  /* 0x000004142e007986 */ /* 0x000fe2000c10150c */
[----:B0-----:R-:W-:Y:S02]  /*3c70*/  PRMT R43, R20, 0x7632, R43 ;  /* 0x00007632142b7816 */ /* 0x001fe4000000002b */
[----:B------:R-:W-:Y:S02]  /*3c80*/  F2FP.BF16.F32.PACK_AB R40, R101, R40 ;  /* 0x000000286528723e */ /* 0x000fe400000010ff */
[----:B------:R-:W-:Y:S01]  /*3c90*/  PRMT R42, R29, 0x7632, R42 ;  /* 0x000076321d2a7816 */ /* 0x000fe2000000002a */
[----:B------:R0:W-:Y:S01]  /*3ca0*/  STG.E.U16 desc[UR12][R46.64+0x6], R43 ;  /* 0x0000062b2e007986 */ /* 0x0001e2000c10150c */
[----:B------:R-:W-:Y:S02]  /*3cb0*/  F2FP.BF16.F32.PACK_AB R23, R51, R23 ;  /* 0x000000173317723e */ /* 0x000fe400000010ff */
[----:B-1----:R-:W-:Y:S01]  /*3cc0*/  PRMT R16, R24, 0x7632, R16 ;  /* 0x0000763218107816 */ /* 0x002fe20000000010 */
[----:B------:R-:W-:Y:S01]  /*3cd0*/  STG.E.U16 desc[UR12][R4.64], R69 ;  /* 0x0000004504007986 */ /* 0x000fe2000c10150c */
[----:B------:R-:W-:-:S02]  /*3ce0*/  F2FP.BF16.F32.PACK_AB R2, R2, R83 ;  /* 0x000000530202723e */ /* 0x000fc400000010ff */
[----:B------:R-:W-:Y:S01]  /*3cf0*/  F2FP.BF16.F32.PACK_AB R21, R49, R21 ;  /* 0x000000153115723e */ /* 0x000fe200000010ff */
[----:B------:R1:W-:Y:S01]  /*3d00*/  STG.E.U16 desc[UR12][R4.64+0x2], R3 ;  /* 0x0000020304007986 */ /* 0x0003e2000c10150c */
[----:B------:R-:W-:Y:S02]  /*3d10*/  F2FP.BF16.F32.PACK_AB R48, R48, R105 ;  /* 0x000000693030723e */ /* 0x000fe400000010ff */
[----:B------:R-:W-:Y:S01]  /*3d20*/  F2FP.BF16.F32.PACK_AB R0, R0, R19 ;  /* 0x000000130000723e */ /* 0x000fe200000010ff */
[----:B------:R-:W-:Y:S01]  /*3d30*/  STG.E.U16 desc[UR12][R4.64+0x4], R22 ;  /* 0x0000041604007986 */ /* 0x000fe2000c10150c */
[----:B0-----:R-:W-:Y:S02]  /*3d40*/  PRMT R43, R25, 0x7632, R43 ;  /* 0x00007632192b7816 */ /* 0x001fe4000000002b */
[----:B------:R-:W-:Y:S01]  /*3d50*/  F2FP.BF16.F32.PACK_AB R76, R76, R77 ;  /* 0x0000004d4c4c723e */ /* 0x000fe200000010ff */
[----:B------:R0:W-:Y:S01]  /*3d60*/  STG.E.U16 desc[UR12][R4.64+0x6], R18 ;  /* 0x0000061204007986 */ /* 0x0001e2000c10150c */
[----:B------:R-:W-:-:S02]  /*3d70*/  PRMT R44, R21, 0x7632, R44 ;  /* 0x00007632152c7816 */ /* 0x000fc4000000002c */
[----:B------:R-:W-:Y:S01]  /*3d80*/  PRMT R45, R0, 0x7632, R45 ;  /* 0x00007632002d7816 */ /* 0x000fe2000000002d */
[----:B------:R-:W-:Y:S01]  /*3d90*/  STG.E.U16 desc[UR12][R72.64], R41 ;  /* 0x0000002948007986 */ /* 0x000fe2000c10150c */
[----:B-1----:R-:W-:Y:S02]  /*3da0*/  PRMT R3, R39, 0x7632, R3 ;  /* 0x0000763227037816 */ /* 0x002fe40000000003 */
[----:B------:R-:W-:Y:S01]  /*3db0*/  PLOP3.LUT P1, PT, PT, PT, UP0, 0x80, 0x0 ;  /* 0x000000000000781c */ /* 0x000fe20003f2f008 */
[----:B------:R-:W-:Y:S01]  /*3dc0*/  STG.E.U16 desc[UR12][R72.64+0x4], R24 ;  /* 0x0000041848007986 */ /* 0x000fe2000c10150c */
[----:B0-----:R-:W-:-:S03]  /*3dd0*/  PRMT R5, R41, 0x7632, R5 ;  /* 0x0000763229057816 */ /* 0x001fc60000000005 */
[----:B------:R-:W-:Y:S01]  /*3de0*/  STG.E.U16 desc[UR12][R72.64+0x6], R16 ;  /* 0x0000061048007986 */ /* 0x000fe2000c10150c */
[----:B------:R-:W-:-:S03]  /*3df0*/  PRMT R4, R26, 0x7632, R4 ;  /* 0x000076321a047816 */ /* 0x000fc60000000004 */
[----:B------:R0:W-:Y:S04]  /*3e00*/  STG.E.U16 desc[UR12][R72.64+0x2], R5 ;  /* 0x0000020548007986 */ /* 0x0001e8000c10150c */
[----:B------:R-:W-:Y:S04]  /*3e10*/  STG.E.U16 desc[UR12][R6.64], R39 ;  /* 0x0000002706007986 */ /* 0x000fe8000c10150c */
[----:B------:R1:W-:Y:S04]  /*3e20*/  STG.E.U16 desc[UR12][R6.64+0x2], R3 ;  /* 0x0000020306007986 */ /* 0x0003e8000c10150c */
[----:B------:R-:W-:Y:S01]  /*3e30*/  STG.E.U16 desc[UR12][R6.64+0x4], R26 ;  /* 0x0000041a06007986 */ /* 0x000fe2000c10150c */
[----:B0-----:R-:W-:-:S03]  /*3e40*/  PRMT R5, R37, 0x7632, R5 ;  /* 0x0000763225057816 */ /* 0x001fc60000000005 */
[----:B------:R0:W-:Y:S01]  /*3e50*/  STG.E.U16 desc[UR12][R6.64+0x6], R4 ;  /* 0x0000060406007986 */ /* 0x0001e2000c10150c */
[----:B-1----:R-:W-:-:S03]  /*3e60*/  PRMT R3, R17, 0x7632, R3 ;  /* 0x0000763211037816 */ /* 0x002fc60000000003 */
[----:B------:R-:W-:Y:S04]  /*3e70*/  STG.E.U16 desc[UR12][R74.64], R37 ;  /* 0x000000254a007986 */ /* 0x000fe8000c10150c */
[----:B------:R1:W-:Y:S01]  /*3e80*/  STG.E.U16 desc[UR12][R74.64+0x2], R5 ;  /* 0x000002054a007986 */ /* 0x0003e2000c10150c */
[----:B0-----:R-:W-:-:S03]  /*3e90*/  PRMT R7, R28, 0x7632, R7 ;  /* 0x000076321c077816 */ /* 0x001fc60000000007 */
[----:B------:R-:W-:Y:S01]  /*3ea0*/  STG.E.U16 desc[UR12][R74.64+0x4], R28 ;  /* 0x0000041c4a007986 */ /* 0x000fe2000c10150c */
[----:B------:R-:W-:Y:S02]  /*3eb0*/  PRMT R4, R35, 0x7632, R4 ;  /* 0x0000763223047816 */ /* 0x000fe40000000004 */
[----:B------:R-:W-:Y:S01]  /*3ec0*/  PRMT R6, R32, 0x7632, R6 ;  /* 0x0000763220067816 */ /* 0x000fe20000000006 */
[----:B------:R0:W-:Y:S04]  /*3ed0*/  STG.E.U16 desc[UR12][R74.64+0x6], R7 ;  /* 0x000006074a007986 */ /* 0x0001e8000c10150c */
[----:B------:R2:W-:Y:S01]  /*3ee0*/  STG.E.U16 desc[UR12][R8.64+0x6], R3 ;  /* 0x0000060308007986 */ /* 0x0005e2000c10150c */
[----:B-1----:R-:W-:-:S03]  /*3ef0*/  PRMT R5, R33, 0x7632, R5 ;  /* 0x0000763221057816 */ /* 0x002fc60000000005 */
[----:B------:R1:W-:Y:S04]  /*3f00*/  STG.E.U16 desc[UR12][R8.64+0x2], R4 ;  /* 0x0000020408007986 */ /* 0x0003e8000c10150c */
[----:B------:R-:W-:Y:S01]  /*3f10*/  STG.E.U16 desc[UR12][R8.64], R35 ;  /* 0x0000002308007986 */ /* 0x000fe2000c10150c */
[----:B0-----:R-:W-:Y:S02]  /*3f20*/  PRMT R7, R23, 0x7632, R7 ;  /* 0x0000763217077816 */ /* 0x001fe40000000007 */
[----:B--2---:R-:W-:Y:S01]  /*3f30*/  PRMT R3, R31, 0x7632, R3 ;  /* 0x000076321f037816 */ /* 0x004fe20000000003 */
[----:B------:R-:W-:Y:S01]  /*3f40*/  STG.E.U16 desc[UR12][R8.64+0x4], R17 ;  /* 0x0000041108007986 */ /* 0x000fe2000c10150c */
[----:B-1----:R-:W-:-:S03]  /*3f50*/  PRMT R4, R34, 0x7632, R4 ;  /* 0x0000763222047816 */ /* 0x002fc60000000004 */
[----:B------:R-:W-:Y:S04]  /*3f60*/  STG.E.U16 desc[UR12][R80.64], R33 ;  /* 0x0000002150007986 */ /* 0x000fe8000c10150c */
[----:B------:R0:W-:Y:S04]  /*3f70*/  STG.E.U16 desc[UR12][R80.64+0x2], R5 ;  /* 0x0000020550007986 */ /* 0x0001e8000c10150c */
[----:B------:R-:W-:Y:S04]  /*3f80*/  STG.E.U16 desc[UR12][R80.64+0x4], R32 ;  /* 0x0000042050007986 */ /* 0x000fe8000c10150c */
[----:B------:R1:W-:Y:S04]  /*3f90*/  STG.E.U16 desc[UR12][R80.64+0x6], R6 ;  /* 0x0000060650007986 */ /* 0x0003e8000c10150c */
[----:B------:R2:W-:Y:S01]  /*3fa0*/  STG.E.U16 desc[UR12][R10.64+0x2], R3 ;  /* 0x000002030a007986 */ /* 0x0005e2000c10150c */
[----:B0-----:R-:W-:-:S03]  /*3fb0*/  PRMT R5, R36, 0x7632, R5 ;  /* 0x0000763224057816 */ /* 0x001fc60000000005 */
[----:B------:R0:W-:Y:S01]  /*3fc0*/  STG.E.U16 desc[UR12][R10.64+0x6], R4 ;  /* 0x000006040a007986 */ /* 0x0001e2000c10150c */
[----:B-1----:R-:W-:-:S03]  /*3fd0*/  PRMT R6, R27, 0x7632, R6 ;  /* 0x000076321b067816 */ /* 0x002fc60000000006 */
[----:B------:R-:W-:Y:S01]  /*3fe0*/  STG.E.U16 desc[UR12][R10.64], R31 ;  /* 0x0000001f0a007986 */ /* 0x000fe2000c10150c */
[----:B--2---:R-:W-:-:S03]  /*3ff0*/  PRMT R3, R38, 0x7632, R3 ;  /* 0x0000763226037816 */ /* 0x004fc60000000003 */
[----:B------:R-:W-:Y:S01]  /*4000*/  STG.E.U16 desc[UR12][R10.64+0x4], R34 ;  /* 0x000004220a007986 */ /* 0x000fe2000c10150c */
[----:B0-----:R-:W-:-:S03]  /*4010*/  PRMT R4, R40, 0x7632, R4 ;  /* 0x0000763228047816 */ /* 0x001fc60000000004 */
[----:B------:R-:W-:Y:S04]  /*4020*/  STG.E.U16 desc[UR12][R84.64], R29 ;  /* 0x0000001d54007986 */ /* 0x000fe8000c10150c */
[----:B------:R-:W-:Y:S04]  /*4030*/  STG.E.U16 desc[UR12][R84.64+0x2], R42 ;  /* 0x0000022a54007986 */ /* 0x000fe8000c10150c */
[----:B------:R-:W-:Y:S04]  /*4040*/  STG.E.U16 desc[UR12][R84.64+0x4], R36 ;  /* 0x0000042454007986 */ /* 0x000fe8000c10150c */
[----:B------:R-:W-:Y:S04]  /*4050*/  STG.E.U16 desc[UR12][R84.64+0x6], R5 ;  /* 0x0000060554007986 */ /* 0x000fe8000c10150c */
[----:B------:R-:W-:Y:S04]  /*4060*/  STG.E.U16 desc[UR12][R12.64], R27 ;  /* 0x0000001b0c007986 */ /* 0x000fe8000c10150c */
[----:B------:R-:W-:Y:S04]  /*4070*/  STG.E.U16 desc[UR12][R12.64+0x2], R6 ;  /* 0x000002060c007986 */ /* 0x000fe8000c10150c */
[----:B------:R-:W-:Y:S04]  /*4080*/  STG.E.U16 desc[UR12][R12.64+0x4], R38 ;  /* 0x000004260c007986 */ /* 0x000fe8000c10150c */
[----:B------:R0:W-:Y:S04]  /*4090*/  STG.E.U16 desc[UR12][R12.64+0x6], R3 ;  /* 0x000006030c007986 */ /* 0x0001e8000c10150c */
[----:B------:R-:W-:Y:S04]  /*40a0*/  STG.E.U16 desc[UR12][R86.64], R25 ;  /* 0x0000001956007986 */ /* 0x000fe8000c10150c */
[----:B------:R-:W-:Y:S04]  /*40b0*/  STG.E.U16 desc[UR12][R86.64+0x2], R43 ;  /* 0x0000022b56007986 */ /* 0x000fe8000c10150c */
[----:B------:R-:W-:Y:S01]  /*40c0*/  STG.E.U16 desc[UR12][R86.64+0x4], R40 ;  /* 0x0000042856007986 */ /* 0x000fe2000c10150c */
[----:B0-----:R-:W-:-:S03]  /*40d0*/  PRMT R3, R2, 0x7632, R3 ;  /* 0x0000763202037816 */ /* 0x001fc60000000003 */
[----:B------:R0:W-:Y:S04]  /*40e0*/  STG.E.U16 desc[UR12][R86.64+0x6], R4 ;  /* 0x0000060456007986 */ /* 0x0001e8000c10150c */
[----:B------:R1:W-:Y:S04]  /*40f0*/  STG.E.U16 desc[UR12][R14.64+0x4], R2 ;  /* 0x000004020e007986 */ /* 0x0003e8000c10150c */
[----:B------:R2:W-:Y:S01]  /*4100*/  STG.E.U16 desc[UR12][R14.64], R23 ;  /* 0x000000170e007986 */ /* 0x0005e2000c10150c */
[----:B0-----:R-:W-:-:S03]  /*4110*/  PRMT R4, R48, 0x7632, R4 ;  /* 0x0000763230047816 */ /* 0x001fc60000000004 */
        /* <DEDUP_REMOVED lines=13> */
.L_x_1831:
        /* <DEDUP_REMOVED lines=9> */
.L_x_3929:


//--------------------- .text._ZN13group_norm_v214gn_cuda_kernelI13__nv_bfloat16Li480ELi2ELi32ELi60ELi256ELb0ELi32ELi960ELi960ELi4ELb1ELi29ELb0ELb0ENS_16CompileConditionILi900EEEEEvPT_PKS4_S7_S7_flPfS8_Pj --------------------------
	.section	.text._ZN13group_norm_v214gn_cuda_kernelI13__nv_bfloat16Li480ELi2ELi32ELi60ELi256ELb0ELi32ELi960ELi960ELi4ELb1ELi29ELb0ELb0ENS_16CompileConditionILi900EEEEEvPT_PKS4_S7_S7_flPfS8_Pj,"ax",@progbits
	.align	128
        .global         _ZN13group_norm_v214gn_cuda_kernelI13__nv_bfloat16Li480ELi2ELi32ELi60ELi256ELb0ELi32ELi960ELi960ELi4ELb1ELi29ELb0ELb0ENS_16CompileConditionILi900EEEEEvPT_PKS4_S7_S7_flPfS8_Pj
        .type           _ZN13group_norm_v214gn_cuda_kernelI13__nv_bfloat16Li480ELi2ELi32ELi60ELi256ELb0ELi32ELi960ELi960ELi4ELb1ELi29ELb0ELb0ENS_16CompileConditionILi900EEEEEvPT_PKS4_S7_S7_flPfS8_Pj,@function
        .size           _ZN13group_norm_v214gn_cuda_kernelI13__nv_bfloat16Li480ELi2ELi32ELi60ELi256ELb0ELi32ELi960ELi960ELi4ELb1ELi29ELb0ELb0ENS_16CompileConditionILi900EEEEEvPT_PKS4_S7_S7_flPfS8_Pj,(.L_x_3930 - _ZN13group_norm_v214gn_cuda_kernelI13__nv_bfloat16Li480ELi2ELi32ELi60ELi256ELb0ELi32ELi960ELi960ELi4ELb1ELi29ELb0ELb0ENS_16CompileConditionILi900EEEEEvPT_PKS4_S7_S7_flPfS8_Pj)
        .other          _ZN13group_norm_v214gn_cuda_kernelI13__nv_bfloat16Li480ELi2ELi32ELi60ELi256ELb0ELi32ELi960ELi960ELi4ELb1ELi29ELb0ELb0ENS_16CompileConditionILi900EEEEEvPT_PKS4_S7_S7_flPfS8_Pj,@"STO_CUDA_ENTRY STV_DEFAULT"
_ZN13group_norm_v214gn_cuda_kernelI13__nv_bfloat16Li480ELi2ELi32ELi60ELi256ELb0ELi32ELi960ELi960ELi4ELb1ELi29ELb0ELb0ENS_16CompileConditionILi900EEEEEvPT_PKS4_S7_S7_flPfS8_Pj:
.text._ZN13group_norm_v214gn_cuda_kernelI13__nv_bfloat16Li480ELi2ELi32ELi60ELi256ELb0ELi32ELi960ELi960ELi4ELb1ELi29ELb0ELb0ENS_16CompileConditionILi900EEEEEvPT_PKS4_S7_S7_flPfS8_Pj:
        /* <DEDUP_REMOVED lines=15> */
[----:B0-----:R-:W-:Y:S01]  /*00f0*/  IMAD.WIDE.U32 R2, R6, -0x77777777, RZ ;  /* 0x8888888906027825 */ /* 0x001fe200078e00ff */
[----:B------:R-:W-:-:S04]  /*0100*/  MOV R2, R4 ;  /* 0x0000000400027202 */ /* 0x000fc80000000f00 */
[----:B------:R-:W-:Y:S02]  /*0110*/  SHF.R.U32.HI R7, RZ, 0x7, R3 ;  /* 0x00000007ff077819 */ /* 0x000fe40000011603 */
[----:B-1----:R-:W-:-:S03]  /*0120*/  LEA R3, R5, R0, 0x18 ;  /* 0x0000000005037211 */ /* 0x002fc600078ec0ff */
[----:B------:R-:W-:-:S04]  /*0130*/  IMAD R0, R7, -0xf0, R6 ;  /* 0xffffff1007007824 */ /* 0x000fc800078e0206 */
[----:B------:R-:W-:Y:S01]  /*0140*/  IMAD R0, R0, 0x18, R3 ;  /* 0x0000001800007824 */ /* 0x000fe200078e0203 */
[----:B------:R-:W-:-:S03]  /*0150*/  HFMA2.MMA R3, -RZ, RZ, 0, 0 ;  /* 0x00000000ff037435 */ /* 0x000fc600000001ff */
[----:B------:R-:W-:-:S05]  /*0160*/  IMAD R0, R7, 0x8, R0 ;  /* 0x0000000807007824 */ /* 0x000fca00078e0200 */
[----:B------:R0:W-:Y:S03]  /*0170*/  STL [R1+0x110], R0 ;  /* 0x0001100001007387 */ /* 0x0001e60000100800 */
.L_x_1840:
[----:B------:R-:W1:Y:S01]  /*0180*/  S2R R61, SR_TID.X ;  /* 0x00000000003d7919 */ /* 0x000e620000002100 */
[C---:B------:R-:W-:Y:S01]  /*0190*/  LOP3.LUT R6, R2.reuse, 0x1, RZ, 0xc0, !PT ;  /* 0x0000000102067812 */ /* 0x040fe200078ec0ff */
[----:B------:R-:W-:Y:S01]  /*01a0*/  ULDC.64 UR6, c[0x0][0x218] ;  /* 0x0000860000067ab9 */ /* 0x000fe20000000a00 */
[----:B------:R-:W-:Y:S01]  /*01b0*/  SHF.R.U64 R7, R2, 0x1, R3 ;  /* 0x0000000102077819 */ /* 0x000fe20000001203 */
[----:B0-----:R-:W0:Y:S02]  /*01c0*/  S2R R0, SR_CTAID.X ;  /* 0x0000000000007919 */ /* 0x001e240000002500 */
[----:B------:R-:W-:Y:S01]  /*01d0*/  IMAD R50, R6, 0x3c0, RZ ;  /* 0x000003c006327824 */ /* 0x000fe200078e02ff */
[----:B------:R-:W-:Y:S01]  /*01e0*/  STL [R1+0x38], R6 ;  /* 0x0000380601007387 */ /* 0x000fe20000100800 */
[----:B-1----:R-:W-:-:S04]  /*01f0*/  IMAD.WIDE.U32 R4, R61, -0x77777777, RZ ;  /* 0x888888893d047825 */ /* 0x002fc800078e00ff */
[----:B0-----:R-:W-:Y:S01]  /*0200*/  IMAD.SHL.U32 R0, R0, 0x20, RZ ;  /* 0x0000002000007824 */ /* 0x001fe200078e00ff */
[----:B------:R-:W-:-:S04]  /*0210*/  SHF.R.U32.HI R5, RZ, 0x7, R5 ;  /* 0x00000007ff057819 */ /* 0x000fc80000011605 */
[----:B------:R-:W-:Y:S01]  /*0220*/  LOP3.LUT R0, R0, 0xe0, RZ, 0xc0, !PT ;  /* 0x000000e000007812 */ /* 0x000fe200078ec0ff */
[----:B------:R-:W-:-:S04]  /*0230*/  IMAD R4, R5, -0xf0, R61 ;  /* 0xffffff1005047824 */ /* 0x000fc800078e023d */
[----:B------:R-:W-:Y:S01]  /*0240*/  IMAD.IADD R0, R0, 0x1, R5 ;  /* 0x0000000100007824 */ /* 0x000fe200078e0205 */
[----:B------:R-:W-:Y:S01]  /*0250*/  LEA R10, R4, R50, 0x2 ;  /* 0x00000032040a7211 */ /* 0x000fe200078e10ff */
[----:B------:R0:W-:Y:S03]  /*0260*/  STL [R1+0x50], R4 ;  /* 0x0000500401007387 */ /* 0x0001e60000100800 */
[--C-:B------:R-:W-:Y:S01]  /*0270*/  SHF.R.S32.HI R11, RZ, 0x1f, R10.reuse ;  /* 0x0000001fff0b7819 */ /* 0x100fe2000001140a */
[----:B------:R1:W-:Y:S02]  /*0280*/  STL [R1+0xc], R7 ;  /* 0x00000c0701007387 */ /* 0x0003e40000100800 */
[----:B------:R-:W-:Y:S01]  /*0290*/  IMAD.WIDE.U32 R8, R7, 0x78000, R10 ;  /* 0x0007800007087825 */ /* 0x000fe200078e000a */
[----:B0-----:R-:W-:-:S05]  /*02a0*/  SHF.R.U32.HI R4, RZ, 0x1, R3 ;  /* 0x00000001ff047819 */ /* 0x001fca0000011603 */
[----:B------:R-:W-:Y:S02]  /*02b0*/  IMAD R6, R4, 0x78000, RZ ;  /* 0x0007800004067824 */ /* 0x000fe400078e02ff */
[----:B------:R-:W-:-:S03]  /*02c0*/  IMAD R4, R0, 0x780, RZ ;  /* 0x0000078000047824 */ /* 0x000fc600078e02ff */
[----:B------:R-:W-:Y:S01]  /*02d0*/  IADD3 R0, R9, R6, RZ ;  /* 0x0000000609007210 */ /* 0x000fe20007ffe0ff */
[----:B------:R0:W-:Y:S01]  /*02e0*/  STL [R1+0x44], R6 ;  /* 0x0000440601007387 */ /* 0x0001e20000100800 */
[C---:B------:R-:W-:Y:S02]  /*02f0*/  IADD3 R5, P0, R4.reuse, R8, RZ ;  /* 0x0000000804057210 */ /* 0x040fe40007f1e0ff */
[----:B-1----:R-:W-:-:S03]  /*0300*/  IADD3 R7, R4, 0xf00, RZ ;  /* 0x00000f0004077810 */ /* 0x002fc60007ffe0ff */
[----:B0-----:R-:W-:Y:S01]  /*0310*/  IMAD.X R6, RZ, RZ, R0, P0 ;  /* 0x000000ffff067224 */ /* 0x001fe200000e0600 */
[----:B------:R-:W-:-:S04]  /*0320*/  LEA R44, P0, R5, UR6, 0x1 ;  /* 0x00000006052c7c11 */ /* 0x000fc8000f8008ff */
[----:B------:R-:W-:Y:S02]  /*0330*/  LEA.HI.X R45, R5, UR7, R6, 0x1, P0 ;  /* 0x00000007052d7c11 */ /* 0x000fe400080f0c06 */
[----:B------:R-:W-:-:S04]  /*0340*/  IADD3 R5, P0, R7, R8, RZ ;  /* 0x0000000807057210 */ /* 0x000fc80007f1e0ff */
[----:B------:R-:W2:Y:S01]  /*0350*/  LDG.E.64.CONSTANT R44, desc[UR8][R44.64] ;  /* 0x000000082c2c7981 */ /* 0x000ea2000c1e9b00 */
[----:B------:R-:W-:Y:S01]  /*0360*/  IMAD.X R6, RZ, RZ, R0, P0 ;  /* 0x000000ffff067224 */ /* 0x000fe200000e0600 */
[C---:B------:R-:W-:Y:S02]  /*0370*/  LEA R42, P0, R5.reuse, UR6, 0x1 ;  /* 0x00000006052a7c11 */ /* 0x040fe4000f8008ff */
[----:B------:R0:W-:Y:S02]  /*0380*/  STL [R1+0xd4], R7 ;  /* 0x0000d40701007387 */ /* 0x0001e40000100800 */
[----:B------:R-:W-:-:S06]  /*0390*/  LEA.HI.X R43, R5, UR7, R6, 0x1, P0 ;  /* 0x00000007052b7c11 */ /* 0x000fcc00080f0c06 */
[----:B------:R-:W3:Y:S01]  /*03a0*/  LDG.E.64.CONSTANT R42, desc[UR8][R42.64] ;  /* 0x000000082a2a7981 */ /* 0x000ee2000c1e9b00 */
[----:B0-----:R-:W-:-:S04]  /*03b0*/  IADD3 R7, R4, 0x1e00, RZ ;  /* 0x00001e0004077810 */ /* 0x001fc80007ffe0ff */
[----:B------:R-:W-:-:S05]  /*03c0*/  IADD3 R5, P0, R7, R8, RZ ;  /* 0x0000000807057210 */ /* 0x000fca0007f1e0ff */
[----:B------:R-:W-:Y:S01]  /*03d0*/  IMAD.X R6, RZ, RZ, R0, P0 ;  /* 0x000000ffff067224 */ /* 0x000fe200000e0600 */
[C---:B------:R-:W-:Y:S01]  /*03e0*/  LEA R40, P0, R5.reuse, UR6, 0x1 ;  /* 0x0000000605287c11 */ /* 0x040fe2000f8008ff */
[----:B------:R0:W-:Y:S03]  /*03f0*/  STL [R1+0x6c], R7 ;  /* 0x00006c0701007387 */ /* 0x0001e60000100800 */
[----:B------:R-:W-:-:S06]  /*0400*/  LEA.HI.X R41, R5, UR7, R6, 0x1, P0 ;  /* 0x0000000705297c11 */ /* 0x000fcc00080f0c06 */
[----:B------:R-:W4:Y:S01]  /*0410*/  LDG.E.64.CONSTANT R40, desc[UR8][R40.64] ;  /* 0x0000000828287981 */ /* 0x000f22000c1e9b00 */
        /* <DEDUP_REMOVED lines=43> */
[----:B------:R-:W-:-:S04]  /*06d0*/  IADD3 R5, P0, R7, R8, RZ ;  /* 0x0000000807057210 */ /* 0x000fc80007f1e0ff */
[----:B------:R-:W-:Y:S02]  /*06e0*/  IADD3.X R6, RZ, R0, RZ, P0, !PT ;  /* 0x00000000ff067210 */ /* 0x000fe400007fe4ff */
[C---:B------:R-:W-:Y:S01]  /*06f0*/  LEA R26, P0, R5.reuse, UR6, 0x1 ;  /* 0x00000006051a7c11 */ /* 0x040fe2000f8008ff */
[----:B------:R0:W-:Y:S03]  /*0700*/  STL [R1+0x78], R7 ;  /* 0x0000780701007387 */ /* 0x0001e60000100800 */
[----:B------:R-:W-:-:S06]  /*0710*/  LEA.HI.X R27, R5, UR7, R6, 0x1, P0 ;  /* 0x00000007051b7c11 */ /* 0x000fcc00080f0c06 */
[----:B------:R-:W4:Y:S01]  /*0720*/  LDG.E.64.CONSTANT R26, desc[UR8][R26.64] ;  /* 0x000000081a1a7981 */ /* 0x000f22000c1e9b00 */
[----:B0-----:R-:W-:-:S05]  /*0730*/  VIADD R7, R4, 0x9600 ;  /* 0x0000960004077836 */ /* 0x001fca0000000000 */
[----:B------:R-:W-:-:S04]  /*0740*/  IADD3 R5, P0, R7, R8, RZ ;  /* 0x0000000807057210 */ /* 0x000fc80007f1e0ff */
[----:B------:R-:W-:Y:S02]  /*0750*/  IADD3.X R6, RZ, R0, RZ, P0, !PT ;  /* 0x00000000ff067210 */ /* 0x000fe400007fe4ff */
[C---:B------:R-:W-:Y:S01]  /*0760*/  LEA R24, P0, R5.reuse, UR6, 0x1 ;  /* 0x0000000605187c11 */ /* 0x040fe2000f8008ff */
[----:B------:R0:W-:Y:S03]  /*0770*/  STL [R1+0x58], R7 ;  /* 0x0000580701007387 */ /* 0x0001e60000100800 */
[----:B------:R-:W-:-:S06]  /*0780*/  LEA.HI.X R25, R5, UR7, R6, 0x1, P0 ;  /* 0x0000000705197c11 */ /* 0x000fcc00080f0c06 */
[----:B------:R-:W4:Y:S01]  /*0790*/  LDG.E.64.CONSTANT R24, desc[UR8][R24.64] ;  /* 0x0000000818187981 */ /* 0x000f22000c1e9b00 */
[----:B0-----:R-:W-:-:S04]  /*07a0*/  IADD3 R7, R4, 0xa500, RZ ;  /* 0x0000a50004077810 */ /* 0x001fc80007ffe0ff */
[----:B------:R-:W-:-:S05]  /*07b0*/  IADD3 R5, P0, R7, R8, RZ ;  /* 0x0000000807057210 */ /* 0x000fca0007f1e0ff */
[----:B------:R-:W-:Y:S01]  /*07c0*/  IMAD.X R6, RZ, RZ, R0, P0 ;  /* 0x000000ffff067224 */ /* 0x000fe200000e0600 */
[----:B------:R-:W-:-:S04]  /*07d0*/  LEA R22, P0, R5, UR6, 0x1 ;  /* 0x0000000605167c11 */ /* 0x000fc8000f8008ff */
[----:B------:R-:W-:Y:S02]  /*07e0*/  LEA.HI.X R23, R5, UR7, R6, 0x1, P0 ;  /* 0x0000000705177c11 */ /* 0x000fe400080f0c06 */
[----:B------:R-:W-:-:S04]  /*07f0*/  IADD3 R5, R4, 0xb400, RZ ;  /* 0x0000b40004057810 */ /* 0x000fc80007ffe0ff */
[----:B------:R-:W4:Y:S01]  /*0800*/  LDG.E.64.CONSTANT R22, desc[UR8][R22.64] ;  /* 0x0000000816167981 */ /* 0x000f22000c1e9b00 */
[----:B------:R-:W-:-:S03]  /*0810*/  IADD3 R5, P0, R5, R8, RZ ;  /* 0x0000000805057210 */ /* 0x000fc60007f1e0ff */
[----:B------:R0:W-:Y:S02]  /*0820*/  STL [R1+0x54], R7 ;  /* 0x0000540701007387 */ /* 0x0001e40000100800 */
[----:B0-----:R-:W-:Y:S02]  /*0830*/  IADD3.X R7, RZ, R0, RZ, P0, !PT ;  /* 0x00000000ff077210 */ /* 0x001fe400007fe4ff */
[----:B------:R-:W-:-:S03]  /*0840*/  LEA R20, P0, R5, UR6, 0x1 ;  /* 0x0000000605147c11 */ /* 0x000fc6000f8008ff */
[----:B------:R0:W-:Y:S01]  /*0850*/  STL [R1+0x48], R7 ;  /* 0x0000480701007387 */ /* 0x0001e20000100800 */
[----:B------:R-:W-:-:S06]  /*0860*/  LEA.HI.X R21, R5, UR7, R7, 0x1, P0 ;  /* 0x0000000705157c11 */ /* 0x000fcc00080f0c07 */
[----:B------:R-:W4:Y:S01]  /*0870*/  LDG.E.64.CONSTANT R20, desc[UR8][R20.64] ;  /* 0x0000000814147981 */ /* 0x000f22000c1e9b00 */
[----:B0-----:R-:W-:-:S05]  /*0880*/  VIADD R7, R4, 0xc300 ;  /* 0x0000c30004077836 */ /* 0x001fca0000000000 */
[----:B------:R-:W-:-:S04]  /*0890*/  IADD3 R6, P0, R7, R8, RZ ;  /* 0x0000000807067210 */ /* 0x000fc80007f1e0ff */
[----:B------:R-:W-:Y:S02]  /*08a0*/  IADD3.X R12, RZ, R0, RZ, P0, !PT ;  /* 0x00000000ff0c7210 */ /* 0x000fe400007fe4ff */
[----:B------:R-:W-:-:S04]  /*08b0*/  LEA R18, P0, R6, UR6, 0x1 ;  /* 0x0000000606127c11 */ /* 0x000fc8000f8008ff */
[----:B------:R-:W-:Y:S02]  /*08c0*/  LEA.HI.X R19, R6, UR7, R12, 0x1, P0 ;  /* 0x0000000706137c11 */ /* 0x000fe400080f0c0c */
[----:B------:R-:W-:Y:S01]  /*08d0*/  IADD3 R7, R4, 0xd200, RZ ;  /* 0x0000d20004077810 */ /* 0x000fe20007ffe0ff */
[----:B------:R0:W-:Y:S04]  /*08e0*/  STL [R1+0x4c], R12 ;  /* 0x00004c0c01007387 */ /* 0x0001e80000100800 */
[----:B------:R-:W4:Y:S01]  /*08f0*/  LDG.E.64.CONSTANT R18, desc[UR8][R18.64] ;  /* 0x0000000812127981 */ /* 0x000f22000c1e9b00 */
[----:B0-----:R-:W-:-:S05]  /*0900*/  IADD3 R12, P0, R7, R8, RZ ;  /* 0x00000008070c7210 */ /* 0x001fca0007f1e0ff */
[----:B------:R-:W-:Y:S01]  /*0910*/  IMAD.X R13, RZ, RZ, R0, P0 ;  /* 0x000000ffff0d7224 */ /* 0x000fe200000e0600 */
[----:B------:R-:W-:-:S04]  /*0920*/  LEA R16, P0, R12, UR6, 0x1 ;  /* 0x000000060c107c11 */ /* 0x000fc8000f8008ff */
[----:B------:R-:W-:-:S06]  /*0930*/  LEA.HI.X R17, R12, UR7, R13, 0x1, P0 ;  /* 0x000000070c117c11 */ /* 0x000fcc00080f0c0d */
[----:B------:R-:W4:Y:S01]  /*0940*/  LDG.E.64.CONSTANT R16, desc[UR8][R16.64] ;  /* 0x0000000810107981 */ /* 0x000f22000c1e9b00 */
[----:B------:R-:W-:-:S04]  /*0950*/  IADD3 R7, R4, 0xe100, RZ ;  /* 0x0000e10004077810 */ /* 0x000fc80007ffe0ff */
[----:B------:R-:W-:Y:S01]  /*0960*/  IADD3 R8, P0, R7, R8, RZ ;  /* 0x0000000807087210 */ /* 0x000fe20007f1e0ff */
[----:B------:R-:W-:Y:S03]  /*0970*/  STL [R1+0x24], R12 ;  /* 0x0000240c01007387 */ /* 0x000fe60000100800 */
[----:B------:R-:W-:Y:S02]  /*0980*/  IADD3.X R0, RZ, R0, RZ, P0, !PT ;  /* 0x00000000ff007210 */ /* 0x000fe400007fe4ff */
[C---:B------:R-:W-:Y:S01]  /*0990*/  LEA R14, P0, R8.reuse, UR6, 0x1 ;  /* 0x00000006080e7c11 */ /* 0x040fe2000f8008ff */
[----:B------:R0:W-:Y:S03]  /*09a0*/  STL [R1+0x108], R13 ;  /* 0x0001080d01007387 */ /* 0x0001e60000100800 */
[----:B------:R-:W-:Y:S01]  /*09b0*/  LEA.HI.X R15, R8, UR7, R0, 0x1, P0 ;  /* 0x00000007080f7c11 */ /* 0x000fe200080f0c00 */
[----:B------:R1:W-:Y:S01]  /*09c0*/  STL [R1+0x28], R8 ;  /* 0x0000280801007387 */ /* 0x0003e20000100800 */
[----:B--2---:R-:W-:-:S02]  /*09d0*/  SHF.L.U32 R60, R45, 0x10, RZ ;  /* 0x000000102d3c7819 */ /* 0x004fc400000006ff */
[----:B------:R-:W-:Y:S02]  /*09e0*/  PRMT R7, R45, 0x7632, R7 ;  /* 0x000076322d077816 */ /* 0x000fe40000000007 */
[----:B---3--:R-:W-:Y:S01]  /*09f0*/  SHF.L.U32 R59, R42, 0x10, RZ ;  /* 0x000000102a3b7819 */ /* 0x008fe200000006ff */
[----:B0-----:R-:W0:Y:S01]  /*0a00*/  LDC.64 R12, c[0x0][0x220] ;  /* 0x00008800ff0c7b82 */ /* 0x001e220000000a00 */
[----:B------:R-:W-:Y:S01]  /*0a10*/  IMAD.U32 R51, R43, 0x10000, RZ ;  /* 0x000100002b337824 */ /* 0x000fe200078e00ff */
[----:B------:R-:W2:Y:S06]  /*0a20*/  LDG.E.64.CONSTANT R14, desc[UR8][R14.64] ;  /* 0x000000080e0e7981 */ /* 0x000eac000c1e9b00 */
[----:B-1----:R-:W1:Y:S01]  /*0a30*/  LDC.64 R8, c[0x0][0x228] ;  /* 0x00008a00ff087b82 */ /* 0x002e620000000a00 */
[----:B------:R3:W-:Y:S02]  /*0a40*/  STL [R1+0x10c], R0 ;  /* 0x00010c0001007387 */ /* 0x0007e40000100800 */
[----:B---3--:R-:W-:-:S02]  /*0a50*/  IMAD.U32 R0, R44, 0x10000, RZ ;  /* 0x000100002c007824 */ /* 0x008fc400078e00ff */
[----:B0-----:R-:W-:-:S04]  /*0a60*/  IMAD.WIDE R12, R10, 0x2, R12 ;  /* 0x000000020a0c7825 */ /* 0x001fc800078e020c */
[----:B------:R-:W-:Y:S01]  /*0a70*/  FADD.FTZ R49, RZ, R0 ;  /* 0x00000000ff317221 */ /* 0x000fe20000010000 */
[----:B------:R-:W-:Y:S01]  /*0a80*/  IMAD.U32 R7, R7, 0x10000, RZ ;  /* 0x0001000007077824 */ /* 0x000fe200078e00ff */
[----:B----4-:R-:W-:Y:S01]  /*0a90*/  SHF.L.U32 R58, R40, 0x10, RZ ;  /* 0x00000010283a7819 */ /* 0x010fe200000006ff */
[----:B------:R0:W-:Y:S01]  /*0aa0*/  STL [R1+0x20], R51 ;  /* 0x0000203301007387 */ /* 0x0001e20000100800 */
[----:B-1----:R-:W-:Y:S01]  /*0ab0*/  IMAD.WIDE R10, R10, 0x2, R8 ;  /* 0x000000020a0a7825 */ /* 0x002fe200078e0208 */
[----:B------:R-:W-:-:S03]  /*0ac0*/  PRMT R8, R44, 0x7632, R8 ;  /* 0x000076322c087816 */ /* 0x000fc60000000008 */
[----:B------:R-:W-:Y:S01]  /*0ad0*/  FFMA.FTZ R9, R0, R0, RZ ;  /* 0x0000000000097223 */ /* 0x000fe200000100ff */
[----:B------:R-:W5:Y:S01]  /*0ae0*/  LDG.E.64.CONSTANT R12, desc[UR8][R12.64] ;  /* 0x000000080c0c7981 */ /* 0x000f62000c1e9b00 */
[----:B------:R-:W-:Y:S01]  /*0af0*/  SHF.L.U32 R8, R8, 0x10, RZ ;  /* 0x0000001008087819 */ /* 0x000fe200000006ff */
[----:B------:R-:W-:Y:S02]  /*0b00*/  IMAD.U32 R57, R38, 0x10000, RZ ;  /* 0x0001000026397824 */ /* 0x000fe400078e00ff */
[----:B------:R-:W5:Y:S02]  /*0b10*/  LDG.E.64.CONSTANT R10, desc[UR8][R10.64] ;  /* 0x000000080a0a7981 */ /* 0x000f64000c1e9b00 */
[----:B------:R-:W-:Y:S01]  /*0b20*/  FADD.FTZ R49, R49, R8 ;  /* 0x0000000831317221 */ /* 0x000fe20000010000 */
[----:B------:R-:W-:-:S03]  /*0b30*/  FFMA.FTZ R8, R8, R8, R9 ;  /* 0x0000000808087223 */ /* 0x000fc60000010009 */
[----:B------:R-:W-:Y:S01]  /*0b40*/  FADD.FTZ R49, R49, R60 ;  /* 0x0000003c31317221 */ /* 0x000fe20000010000 */
[----:B------:R-:W-:Y:S01]  /*0b50*/  FFMA.FTZ R8, R60, R60, R8 ;  /* 0x0000003c3c087223 */ /* 0x000fe20000010008 */
[----:B------:R-:W-:Y:S02]  /*0b60*/  PRMT R9, R42, 0x7632, R9 ;  /* 0x000076322a097816 */ /* 0x000fe40000000009 */
[----:B------:R-:W-:Y:S01]  /*0b70*/  FADD.FTZ R49, R49, R7 ;  /* 0x0000000731317221 */ /* 0x000fe20000010000 */
[--C-:B------:R-:W-:Y:S01]  /*0b80*/  FFMA.FTZ R7, R7, R7, R8.reuse ;  /* 0x0000000707077223 */ /* 0x100fe20000010008 */
[----:B------:R-:W-:Y:S02]  /*0b90*/  SHF.L.U32 R9, R9, 0x10, RZ ;  /* 0x0000001009097819 */ /* 0x000fe400000006ff */
        /* <DEDUP_REMOVED lines=8> */
[----:B------:R-:W-:Y:S02]  /*0c20*/  PRMT R7, R40, 0x7632, R7 ;  /* 0x0000763228077816 */ /* 0x000fe40000000007 */
[----:B------:R-:W-:Y:S01]  /*0c30*/  FADD.FTZ R49, R49, R8 ;  /* 0x0000000831317221 */ /* 0x000fe20000010000 */
[----:B------:R-:W-:Y:S02]  /*0c40*/  FFMA.FTZ R8, R8, R8, R9 ;  /* 0x0000000808087223 */ /* 0x000fe40000010009 */
[----:B------:R-:W-:-:S02]  /*0c50*/  IMAD.U32 R7, R7, 0x10000, RZ ;  /* 0x0001000007077824 */ /* 0x000fc400078e00ff */
[----:B------:R-:W-:Y:S01]  /*0c60*/  FADD.FTZ R49, R49, R58 ;  /* 0x0000003a31317221 */ /* 0x000fe20000010000 */
[----:B------:R-:W-:Y:S01]  /*0c70*/  FFMA.FTZ R8, R58, R58, R8 ;  /* 0x0000003a3a087223 */ /* 0x000fe20000010008 */
[C---:B0-----:R-:W-:Y:S02]  /*0c80*/  SHF.L.U32 R51, R41.reuse, 0x10, RZ ;  /* 0x0000001029337819 */ /* 0x041fe400000006ff */
[----:B------:R-:W-:Y:S01]  /*0c90*/  PRMT R9, R41, 0x7632, R9 ;  /* 0x0000763229097816 */ /* 0x000fe20000000009 */
[----:B------:R-:W-:Y:S01]  /*0ca0*/  FADD.FTZ R49, R49, R7 ;  /* 0x0000000731317221 */ /* 0x000fe20000010000 */
[--C-:B------:R-:W-:Y:S02]  /*0cb0*/  FFMA.FTZ R7, R7, R7, R8.reuse ;  /* 0x0000000707077223 */ /* 0x100fe40000010008 */
        /* <DEDUP_REMOVED lines=12> */
[----:B------:R-:W-:Y:S01]  /*0d80*/  FFMA.FTZ R8, R8, R8, R9 ;  /* 0x0000000808087223 */ /* 0x000fe20000010009 */
[----:B0-----:R-:W-:-:S02]  /*0d90*/  SHF.L.U32 R51, R39, 0x10, RZ ;  /* 0x0000001027337819 */ /* 0x001fc400000006ff */
[----:B------:R-:W-:Y:S01]  /*0da0*/  IMAD.U32 R7, R7, 0x10000, RZ ;  /* 0x0001000007077824 */ /* 0x000fe200078e00ff */
[C---:B------:R-:W-:Y:S02]  /*0db0*/  SHF.L.U32 R56, R36.reuse, 0x10, RZ ;  /* 0x0000001024387819 */ /* 0x040fe400000006ff */
        /* <DEDUP_REMOVED lines=14> */
[----:B------:R-:W-:-:S03]  /*0ea0*/  SHF.L.U32 R55, R34, 0x10, RZ ;  /* 0x0000001022377819 */ /* 0x000fc600000006ff */
[----:B------:R-:W-:Y:S01]  /*0eb0*/  FADD.FTZ R49, R49, R51 ;  /* 0x0000003331317221 */ /* 0x000fe20000010000 */
[----:B------:R-:W-:Y:S01]  /*0ec0*/  FFMA.FTZ R9, R51, R51, R9 ;  /* 0x0000003333097223 */ /* 0x000fe20000010009 */
[----:B------:R-:W-:Y:S02]  /*0ed0*/  PRMT R7, R34, 0x7632, R7 ;  /* 0x0000763222077816 */ /* 0x000fe40000000007 */
[----:B------:R-:W-:Y:S01]  /*0ee0*/  FADD.FTZ R49, R49, R8 ;  /* 0x0000000831317221 */ /* 0x000fe20000010000 */
[----:B------:R-:W-:Y:S02]  /*0ef0*/  FFMA.FTZ R8, R8, R8, R9 ;  /* 0x0000000808087223 */ /* 0x000fe40000010009 */
[----:B------:R-:W-:Y:S02]  /*0f00*/  IMAD.U32 R7, R7, 0x10000, RZ ;  /* 0x0001000007077824 */ /* 0x000fe400078e00ff */
[----:B------:R-:W-:Y:S01]  /*0f10*/  FADD.FTZ R49, R49, R55 ;  /* 0x0000003731317221 */ /* 0x000fe20000010000 */
[----:B------:R-:W-:Y:S01]  /*0f20*/  FFMA.FTZ R8, R55, R55, R8 ;  /* 0x0000003737087223 */ /* 0x000fe20000010008 */
[----:B------:R0:W-:Y:S01]  /*0f30*/  STL [R1+0xbc], R51 ;  /* 0x0000bc3301007387 */ /* 0x0001e20000100800 */
[----:B------:R-:W-:Y:S01]  /*0f40*/  PRMT R9, R35, 0x7632, R9 ;  /* 0x0000763223097816 */ /* 0x000fe20000000009 */
[----:B------:R-:W-:Y:S01]  /*0f50*/  FADD.FTZ R49, R49, R7 ;  /* 0x0000000731317221 */ /* 0x000fe20000010000 */
[----:B------:R-:W-:-:S02]  /*0f60*/  FFMA.FTZ R7, R7, R7, R8 ;  /* 0x0000000707077223 */ /* 0x000fc40000010008 */
[----:B------:R-:W-:Y:S02]  /*0f70*/  SHF.L.U32 R9, R9, 0x10, RZ ;  /* 0x0000001009097819 */ /* 0x000fe400000006ff */
[----:B0-----:R-:W-:Y:S01]  /*0f80*/  SHF.L.U32 R51, R35, 0x10, RZ ;  /* 0x0000001023337819 */ /* 0x001fe200000006ff */
[C---:B------:R-:W-:Y:S01]  /*0f90*/  IMAD.U32 R54, R32.reuse, 0x10000, RZ ;  /* 0x0001000020367824 */ /* 0x040fe200078e00ff */
[----:B------:R-:W-:-:S03]  /*0fa0*/  PRMT R8, R32, 0x7632, R8 ;  /* 0x0000763220087816 */ /* 0x000fc60000000008 */
[----:B------:R-:W-:Y:S01]  /*0fb0*/  FADD.FTZ R49, R49, R51 ;  /* 0x0000003331317221 */ /* 0x000fe20000010000 */
[----:B------:R-:W-:-:S03]  /*0fc0*/  FFMA.FTZ R7, R51, R51, R7 ;  /* 0x0000003333077223 */ /* 0x000fc60000010007 */
        /* <DEDUP_REMOVED lines=77> */
[----:B------:R-:W-:Y:S01]  /*14a0*/  IMAD.U32 R48, R48, 0x10000, RZ ;  /* 0x0001000030307824 */ /* 0x000fe200078e00ff */
[----:B0-----:R-:W-:Y:S02]  /*14b0*/  SHF.L.U32 R51, R22, 0x10, RZ ;  /* 0x0000001016337819 */ /* 0x001fe400000006ff */
[----:B------:R-:W-:-:S03]  /*14c0*/  PRMT R47, R23, 0x7632, R47 ;  /* 0x00007632172f7816 */ /* 0x000fc6000000002f */
[----:B------:R-:W-:Y:S01]  /*14d0*/  FADD.FTZ R49, R49, R51 ;  /* 0x0000003331317221 */ /* 0x000fe20000010000 */
[----:B------:R-:W-:Y:S01]  /*14e0*/  FFMA.FTZ R46, R51, R51, R46 ;  /* 0x00000033332e7223 */ /* 0x000fe2000001002e */
[----:B------:R0:W-:Y:S02]  /*14f0*/  STL [R1+0x1c], R51 ;  /* 0x00001c3301007387 */ /* 0x0001e40000100800 */
[----:B------:R-:W-:Y:S01]  /*1500*/  FADD.FTZ R49, R49, R48 ;  /* 0x0000003031317221 */ /* 0x000fe20000010000 */
[--C-:B------:R-:W-:Y:S01]  /*1510*/  FFMA.FTZ R48, R48, R48, R46.reuse ;  /* 0x0000003030307223 */ /* 0x100fe2000001002e */
[----:B------:R-:W-:Y:S02]  /*1520*/  SHF.L.U32 R47, R47, 0x10, RZ ;  /* 0x000000102f2f7819 */ /* 0x000fe400000006ff */
[----:B0-----:R-:W-:Y:S02]  /*1530*/  SHF.L.U32 R51, R23, 0x10, RZ ;  /* 0x0000001017337819 */ /* 0x001fe400000006ff */
        /* <DEDUP_REMOVED lines=21> */
[----:B------:R-:W-:Y:S01]  /*1690*/  FFMA.FTZ R48, R48, R48, R46 ;  /* 0x0000003030307223 */ /* 0x000fe2000001002e */
[----:B------:R-:W-:Y:S02]  /*16a0*/  SHF.L.U32 R47, R47, 0x10, RZ ;  /* 0x000000102f2f7819 */ /* 0x000fe400000006ff */
[----:B0-----:R-:W-:-:S05]  /*16b0*/  SHF.L.U32 R51, R18, 0x10, RZ ;  /* 0x0000001012337819 */ /* 0x001fca00000006ff */
[----:B------:R-:W-:Y:S01]  /*16c0*/  FADD.FTZ R49, R49, R51 ;  /* 0x0000003331317221 */ /* 0x000fe20000010000 */
[----:B------:R-:W-:Y:S01]  /*16d0*/  FFMA.FTZ R48, R51, R51, R48 ;  /* 0x0000003333307223 */ /* 0x000fe20000010030 */
[----:B------:R0:W-:Y:S01]  /*16e0*/  STL [R1+0x14], R51 ;  /* 0x0000143301007387 */ /* 0x0001e20000100800 */
[----:B------:R-:W-:Y:S01]  /*16f0*/  PRMT R46, R19, 0x7632, R46 ;  /* 0x00007632132e7816 */ /* 0x000fe2000000002e */
[----:B------:R-:W-:Y:S01]  /*1700*/  FADD.FTZ R49, R49, R47 ;  /* 0x0000002f31317221 */ /* 0x000fe20000010000 */
[----:B------:R-:W-:Y:S02]  /*1710*/  FFMA.FTZ R47, R47, R47, R48 ;  /* 0x0000002f2f2f7223 */ /* 0x000fe40000010030 */
[----:B------:R-:W-:Y:S01]  /*1720*/  SHF.L.U32 R46, R46, 0x10, RZ ;  /* 0x000000102e2e7819 */ /* 0x000fe200000006ff */
[----:B0-----:R-:W-:-:S04]  /*1730*/  IMAD.U32 R51, R19, 0x10000, RZ ;  /* 0x0001000013337824 */ /* 0x001fc800078e00ff */
[----:B------:R-:W-:Y:S01]  /*1740*/  FADD.FTZ R49, R49, R51 ;  /* 0x0000003331317221 */ /* 0x000fe20000010000 */
[----:B------:R-:W-:Y:S01]  /*1750*/  FFMA.FTZ R47, R51, R51, R47 ;  /* 0x00000033332f7223 */ /* 0x000fe2000001002f */
[----:B------:R0:W-:Y:S02]  /*1760*/  STL [R1+0x34], R51 ;  /* 0x0000343301007387 */ /* 0x0001e40000100800 */
[----:B------:R-:W-:Y:S01]  /*1770*/  FADD.FTZ R49, R49, R46 ;  /* 0x0000002e31317221 */ /* 0x000fe20000010000 */
[----:B------:R-:W-:Y:S01]  /*1780*/  FFMA.FTZ R47, R46, R46, R47 ;  /* 0x0000002e2e2f7223 */ /* 0x000fe2000001002f */
[----:B------:R-:W-:Y:S02]  /*1790*/  SHF.L.U32 R46, R17, 0x10, RZ ;  /* 0x00000010112e7819 */ /* 0x000fe400000006ff */
[----:B0-----:R-:W-:-:S05]  /*17a0*/  SHF.L.U32 R51, R16, 0x10, RZ ;  /* 0x0000001010337819 */ /* 0x001fca00000006ff */
[----:B------:R0:W-:Y:S01]  /*17b0*/  STL [R1+0x10], R51 ;  /* 0x0000103301007387 */ /* 0x0001e20000100800 */
[----:B------:R-:W-:Y:S01]  /*17c0*/  FADD.FTZ R49, R49, R51 ;  /* 0x0000003331317221 */ /* 0x000fe20000010000 */
[----:B------:R-:W-:Y:S02]  /*17d0*/  FFMA.FTZ R47, R51, R51, R47 ;  /* 0x00000033332f7223 */ /* 0x000fe4000001002f */
[----:B------:R1:W-:Y:S04]  /*17e0*/  STL [R1+0x30], R46 ;  /* 0x0000302e01007387 */ /* 0x0003e80000100800 */
[----:B0-----:R-:W3:Y:S01]  /*17f0*/  LDL R51, [R1+0x110] ;  /* 0x0001100001337983 */ /* 0x001ee20000100800 */
[----:B------:R-:W-:-:S05]  /*1800*/  PRMT R48, R16, 0x7632, R48 ;  /* 0x0000763210307816 */ /* 0x000fca0000000030 */
[----:B------:R-:W-:-:S04]  /*1810*/  IMAD.U32 R48, R48, 0x10000, RZ ;  /* 0x0001000030307824 */ /* 0x000fc800078e00ff */
[----:B------:R-:W-:Y:S01]  /*1820*/  FADD.FTZ R49, R49, R48 ;  /* 0x0000003031317221 */ /* 0x000fe20000010000 */
[--C-:B------:R-:W-:Y:S01]  /*1830*/  FFMA.FTZ R48, R48, R48, R47.reuse ;  /* 0x0000003030307223 */ /* 0x100fe2000001002f */
[----:B------:R-:W-:Y:S02]  /*1840*/  PRMT R47, R17, 0x7632, R47 ;  /* 0x00007632112f7816 */ /* 0x000fe4000000002f */
[----:B------:R-:W-:Y:S02]  /*1850*/  FADD.FTZ R49, R49, R46 ;  /* 0x0000002e31317221 */ /* 0x000fe40000010000 */
[----:B------:R-:W-:Y:S01]  /*1860*/  SHF.L.U32 R47, R47, 0x10, RZ ;  /* 0x000000102f2f7819 */ /* 0x000fe200000006ff */
[----:B-1----:R-:W-:Y:S01]  /*1870*/  FFMA.FTZ R46, R46, R46, R48 ;  /* 0x0000002e2e2e7223 */ /* 0x002fe20000010030 */
[----:B--2---:R-:W-:-:S03]  /*1880*/  IMAD.U32 R52, R14, 0x10000, RZ ;  /* 0x000100000e347824 */ /* 0x004fc600078e00ff */
[----:B------:R-:W-:Y:S01]  /*1890*/  FADD.FTZ R48, R49, R47 ;  /* 0x0000002f31307221 */ /* 0x000fe20000010000 */
[--C-:B------:R-:W-:Y:S01]  /*18a0*/  FFMA.FTZ R47, R47, R47, R46.reuse ;  /* 0x0000002f2f2f7223 */ /* 0x100fe2000001002e */
[----:B------:R-:W-:Y:S02]  /*18b0*/  PRMT R46, R14, 0x7632, R46 ;  /* 0x000076320e2e7816 */ /* 0x000fe4000000002e */
[C---:B------:R-:W-:Y:S01]  /*18c0*/  SHF.L.U32 R49, R15.reuse, 0x10, RZ ;  /* 0x000000100f317819 */ /* 0x040fe200000006ff */
[----:B------:R-:W-:Y:S01]  /*18d0*/  FADD.FTZ R48, R48, R52 ;  /* 0x0000003430307221 */ /* 0x000fe20000010000 */
[----:B------:R-:W-:Y:S01]  /*18e0*/  SHF.L.U32 R46, R46, 0x10, RZ ;  /* 0x000000102e2e7819 */ /* 0x000fe200000006ff */
[----:B------:R-:W-:Y:S02]  /*18f0*/  FFMA.FTZ R47, R52, R52, R47 ;  /* 0x00000034342f7223 */ /* 0x000fe4000001002f */
[----:B------:R-:W-:Y:S02]  /*1900*/  STL [R1+0x2c], R49 ;  /* 0x00002c3101007387 */ /* 0x000fe40000100800 */
[--C-:B------:R-:W-:Y:S01]  /*1910*/  FADD.FTZ R48, R48, R46.reuse ;  /* 0x0000002e30307221 */ /* 0x100fe20000010000 */
[----:B------:R-:W-:Y:S01]  /*1920*/  FFMA.FTZ R47, R46, R46, R47 ;  /* 0x0000002e2e2f7223 */ /* 0x000fe2000001002f */
[----:B------:R-:W-:-:S02]  /*1930*/  PRMT R46, R15, 0x7632, R46 ;  /* 0x000076320f2e7816 */ /* 0x000fc4000000002e */
[----:B------:R-:W-:Y:S01]  /*1940*/  ISETP.GT.U32.AND P0, PT, R61, 0x1f, PT ;  /* 0x0000001f3d00780c */ /* 0x000fe20003f04070 */
[----:B------:R-:W-:Y:S01]  /*1950*/  FFMA.FTZ R47, R49, R49, R47 ;  /* 0x00000031312f7223 */ /* 0x000fe2000001002f */
[----:B------:R-:W-:Y:S01]  /*1960*/  FADD.FTZ R48, R48, R49 ;  /* 0x0000003130307221 */ /* 0x000fe20000010000 */
[----:B------:R-:W-:-:S04]  /*1970*/  IMAD.U32 R46, R46, 0x10000, RZ ;  /* 0x000100002e2e7824 */ /* 0x000fc800078e00ff */
[----:B------:R-:W-:Y:S01]  /*1980*/  FFMA.FTZ R47, R46, R46, R47 ;  /* 0x0000002e2e2f7223 */ /* 0x000fe2000001002f */
[----:B------:R-:W-:Y:S01]  /*1990*/  FADD.FTZ R46, R48, R46 ;  /* 0x0000002e302e7221 */ /* 0x000fe20000010000 */
[----:B------:R-:W-:Y:S04]  /*19a0*/  BSSY B0, `(.L_x_1832) ;  /* 0x000009a000007945 */ /* 0x000fe80003800000 */
[----:B---3--:R0:W-:Y:S02]  /*19b0*/  STS.64 [R51], R46 ;  /* 0x0000002e33007388 */ /* 0x0081e40000000a00 */
[----:B0-----:R-:W-:Y:S01]  /*19c0*/  CS2R R46, SRZ ;  /* 0x00000000002e7805 */ /* 0x001fe2000001ff00 */
[----:B------:R-:W-:Y:S06]  /*19d0*/  BAR.SYNC.DEFER_BLOCKING 0x0 ;  /* 0x0000000000007b1d */ /* 0x000fec0000010000 */
[----:B------:R-:W-:Y:S05]  /*19e0*/  @P0 BRA `(.L_x_1833) ;  /* 0x0000000800540947 */ /* 0x000fea0003800000 */
[----:B------:R-:W0:Y:S01]  /*19f0*/  S2R R47, SR_CgaCtaId ;  /* 0x00000000002f7919 */ /* 0x000e220000008800 */
[----:B------:R-:W-:Y:S02]  /*1a00*/  SHF.L.U32 R46, R2, 0x4, RZ ;  /* 0x00000004022e7819 */ /* 0x000fe400000006ff */
[----:B------:R-:W-:Y:S01]  /*1a10*/  MOV R51, 0x400 ;  /* 0x0000040000337802 */ /* 0x000fe20000000f00 */
[----:B------:R-:W-:Y:S01]  /*1a20*/  STL [R1+0x11c], R4 ;  /* 0x00011c0401007387 */ /* 0x000fe20000100800 */
[----:B------:R-:W-:-:S03]  /*1a30*/  LOP3.LUT R46, R46, 0x10, RZ, 0xc0, !PT ;  /* 0x000000102e2e7812 */ /* 0x000fc600078ec0ff */
[----:B------:R-:W-:Y:S01]  /*1a40*/  STL [R1+0x118], R3 ;  /* 0x0001180301007387 */ /* 0x000fe20000100800 */
[----:B------:R-:W-:-:S03]  /*1a50*/  LEA.HI R46, R61, R46, RZ, 0x1f ;  /* 0x0000002e3d2e7211 */ /* 0x000fc600078ff8ff */
[----:B------:R1:W-:Y:S02]  /*1a60*/  STL [R1+0x114], R0 ;  /* 0x0001140001007387 */ /* 0x0003e40000100800 */
[----:B------:R-:W-:-:S05]  /*1a70*/  IMAD R50, R46, 0x3c, -R50 ;  /* 0x0000003c2e327824 */ /* 0x000fca00078e0a32 */
        /* <DEDUP_REMOVED lines=8> */
[----:B------:R-:W-:Y:S01]  /*1b00*/  IMAD.SHL.U32 R47, R61, 0x8, RZ ;  /* 0x000000083d2f7824 */ /* 0x000fe200078e00ff */
[----:B------:R-:W-:Y:S02]  /*1b10*/  IADD3 R61, R50, 0x34, RZ ;  /* 0x00000034323d7810 */ /* 0x000fe40007ffe0ff */
[----:B------:R-:W-:Y:S02]  /*1b20*/  SHF.R.S32.HI R48, RZ, 0x2, R48 ;  /* 0x00000002ff307819 */ /* 0x000fe40000011430 */
[----:B-1----:R-:W-:-:S03]  /*1b30*/  LOP3.LUT R0, R47, 0x8, RZ, 0xc0, !PT ;  /* 0x000000082f007812 */ /* 0x002fc600078ec0ff */
[----:B------:R-:W-:Y:S01]  /*1b40*/  IMAD R48, R48, 0x18, R51 ;  /* 0x0000001830307824 */ /* 0x000fe200078e0233 */
[----:B------:R-:W-:-:S04]  /*1b50*/  IADD3 R46, R46, R0, RZ ;  /* 0x000000002e2e7210 */ /* 0x000fc80007ffe0ff */
        /* <DEDUP_REMOVED lines=83> */
[----:B------:R-:W-:Y:S02]  /*2090*/  SHF.R.S32.HI R47, RZ, 0x1f, R48 ;  /* 0x0000001fff2f7819 */ /* 0x000fe40000011430 */
[----:B------:R-:W-:Y:S02]  /*20a0*/  SHF.R.S32.HI R46, RZ, 0x2, R46 ;  /* 0x00000002ff2e7819 */ /* 0x000fe4000001142e */
[----:B------:R-:W-:Y:S01]  /*20b0*/  LEA.HI R48, R47, R48, RZ, 0x2 ;  /* 0x000000302f307211 */ /* 0x000fe200078f10ff */
[----:B------:R-:W-:Y:S02]  /*20c0*/  VIADD R47, R50, 0x30 ;  /* 0x00000030322f7836 */ /* 0x000fe40000000000 */
[----:B------:R-:W-:Y:S01]  /*20d0*/  IMAD R46, R46, 0x18, R51 ;  /* 0x000000182e2e7824 */ /* 0x000fe200078e0233 */
[----:B------:R-:W-:-:S02]  /*20e0*/  SHF.R.S32.HI R48, RZ, 0x2, R48 ;  /* 0x00000002ff307819 */ /* 0x000fc40000011430 */
[----:B------:R-:W-:Y:S01]  /*20f0*/  SHF.R.S32.HI R49, RZ, 0x1f, R47 ;  /* 0x0000001fff317819 */ /* 0x000fe2000001142f */
[----:B------:R-:W-:Y:S02]  /*2100*/  IMAD.IADD R46, R0, 0x1, R46 ;  /* 0x00000001002e7824 */ /* 0x000fe400078e022e */
[----:B------:R-:W-:Y:S01]  /*2110*/  IMAD R48, R48, 0x18, R51 ;  /* 0x0000001830307824 */ /* 0x000fe200078e0233 */
[----:B------:R-:W-:Y:S02]  /*2120*/  LEA.HI R47, R49, R47, RZ, 0x2 ;  /* 0x0000002f312f7211 */ /* 0x000fe400078f10ff */
[----:B------:R-:W-:Y:S02]  /*2130*/  IADD3 R49, R50, 0x38, RZ ;  /* 0x0000003832317810 */ /* 0x000fe40007ffe0ff */
[----:B------:R-:W-:Y:S02]  /*2140*/  SHF.R.S32.HI R50, RZ, 0x1f, R61 ;  /* 0x0000001fff327819 */ /* 0x000fe4000001143d */
[----:B------:R-:W-:-:S02]  /*2150*/  IADD3 R48, R0, R48, RZ ;  /* 0x0000003000307210 */ /* 0x000fc40007ffe0ff */
[----:B------:R-:W-:Y:S02]  /*2160*/  LEA.HI R61, R50, R61, RZ, 0x2 ;  /* 0x0000003d323d7211 */ /* 0x000fe400078f10ff */
[----:B------:R-:W-:-:S04]  /*2170*/  SHF.R.S32.HI R50, RZ, 0x1f, R49 ;  /* 0x0000001fff327819 */ /* 0x000fc80000011431 */
[----:B------:R-:W-:Y:S02]  /*2180*/  LEA.HI R49, R50, R49, RZ, 0x2 ;  /* 0x0000003132317211 */ /* 0x000fe400078f10ff */
[----:B------:R-:W-:Y:S02]  /*2190*/  SHF.R.S32.HI R50, RZ, 0x2, R47 ;  /* 0x00000002ff327819 */ /* 0x000fe4000001142f */
[----:B------:R-:W-:Y:S02]  /*21a0*/  SHF.R.S32.HI R47, RZ, 0x2, R61 ;  /* 0x00000002ff2f7819 */ /* 0x000fe4000001143d */
[----:B------:R-:W-:Y:S01]  /*21b0*/  SHF.R.S32.HI R49, RZ, 0x2, R49 ;  /* 0x00000002ff317819 */ /* 0x000fe20000011431 */
[--C-:B------:R-:W-:Y:S02]  /*21c0*/  IMAD R50, R50, 0x18, R51.reuse ;  /* 0x0000001832327824 */ /* 0x100fe400078e0233 */
[--C-:B------:R-:W-:Y:S02]  /*21d0*/  IMAD R47, R47, 0x18, R51.reuse ;  /* 0x000000182f2f7824 */ /* 0x100fe400078e0233 */
[----:B------:R-:W-:Y:S01]  /*21e0*/  IMAD R49, R49, 0x18, R51 ;  /* 0x0000001831317824 */ /* 0x000fe200078e0233 */
[C---:B------:R-:W-:Y:S01]  /*21f0*/  IADD3 R50, R0.reuse, R50, RZ ;  /* 0x0000003200327210 */ /* 0x040fe20007ffe0ff */
[----:B------:R-:W-:-:S02]  /*2200*/  IMAD.IADD R51, R0, 0x1, R47 ;  /* 0x0000000100337824 */ /* 0x000fc400078e022f */
[----:B------:R-:W0:Y:S01]  /*2210*/  LDS.64 R46, [R46] ;  /* 0x000000002e2e7984 */ /* 0x000e220000000a00 */
[----:B------:R-:W-:-:S03]  /*2220*/  IADD3 R0, R0, R49, RZ ;  /* 0x0000003100007210 */ /* 0x000fc60007ffe0ff */
[----:B------:R-:W1:Y:S01]  /*2230*/  LDS.64 R48, [R48] ;  /* 0x0000000030307984 */ /* 0x000e620000000a00 */
[----:B0-----:R-:W-:Y:S01]  /*2240*/  FADD.FTZ R46, R4, R46 ;  /* 0x0000002e042e7221 */ /* 0x001fe20000010000 */
[----:B------:R-:W-:Y:S02]  /*2250*/  FADD.FTZ R61, R3, R47 ;  /* 0x0000002f033d7221 */ /* 0x000fe40000010000 */
[----:B------:R0:W5:Y:S01]  /*2260*/  LDL.LU R4, [R1+0x11c] ;  /* 0x00011c0001047983 */ /* 0x0001620000300800 */
[----:B-1----:R-:W-:-:S03]  /*2270*/  FADD.FTZ R48, R46, R48 ;  /* 0x000000302e307221 */ /* 0x002fc60000010000 */
[----:B------:R-:W1:Y:S01]  /*2280*/  LDS.64 R46, [R50] ;  /* 0x00000000322e7984 */ /* 0x000e620000000a00 */
[----:B------:R-:W-:-:S03]  /*2290*/  FADD.FTZ R61, R61, R49 ;  /* 0x000000313d3d7221 */ /* 0x000fc60000010000 */
[----:B------:R0:W5:Y:S01]  /*22a0*/  LDL.LU R3, [R1+0x118] ;  /* 0x0001180001037983 */ /* 0x0001620000300800 */
[----:B-1----:R-:W-:-:S03]  /*22b0*/  FADD.FTZ R46, R48, R46 ;  /* 0x0000002e302e7221 */ /* 0x002fc60000010000 */
[----:B------:R-:W1:Y:S04]  /*22c0*/  LDS.64 R48, [R51] ;  /* 0x0000000033307984 */ /* 0x000e680000000a00 */
[----:B------:R2:W3:Y:S04]  /*22d0*/  LDS.64 R50, [R0] ;  /* 0x0000000000327984 */ /* 0x0004e80000000a00 */
[----:B--2---:R0:W5:Y:S01]  /*22e0*/  LDL.LU R0, [R1+0x114] ;  /* 0x0001140001007983 */ /* 0x0041620000300800 */
[----:B------:R-:W-:Y:S01]  /*22f0*/  FADD.FTZ R47, R61, R47 ;  /* 0x0000002f3d2f7221 */ /* 0x000fe20000010000 */
[----:B-1----:R-:W-:-:S03]  /*2300*/  FADD.FTZ R46, R46, R48 ;  /* 0x000000302e2e7221 */ /* 0x002fc60000010000 */
[----:B------:R-:W-:Y:S01]  /*2310*/  FADD.FTZ R47, R47, R49 ;  /* 0x000000312f2f7221 */ /* 0x000fe20000010000 */
[----:B---3--:R-:W-:-:S03]  /*2320*/  FADD.FTZ R46, R46, R50 ;  /* 0x000000322e2e7221 */ /* 0x008fc60000010000 */
[----:B0-----:R-:W-:-:S07]  /*2330*/  FADD.FTZ R47, R47, R51 ;  /* 0x000000332f2f7221 */ /* 0x001fce0000010000 */
.L_x_1833:
[----:B------:R-:W-:Y:S05]  /*2340*/  BSYNC B0 ;  /* 0x0000000000007941 */ /* 0x000fea0003800000 */
.L_x_1832:
[----:B------:R-:W0:Y:S01]  /*2350*/  S2R R61, SR_TID.X ;  /* 0x00000000003d7919 */ /* 0x000e220000002100 */
[----:B------:R-:W-:Y:S01]  /*2360*/  BSSY B0, `(.L_x_1834) ;  /* 0x0000013000007945 */ /* 0x000fe20003800000 */
[----:B------:R-:W1:Y:S04]  /*2370*/  SHFL.BFLY PT, R49, R46, 0x1, 0x1f ;  /* 0x0c201f002e317f89 */ /* 0x000e6800000e0000 */
[----:B------:R-:W2:Y:S01]  /*2380*/  SHFL.BFLY PT, R48, R47, 0x1, 0x1f ;  /* 0x0c201f002f307f89 */ /* 0x000ea200000e0000 */
[----:B-1----:R-:W-:Y:S01]  /*2390*/  FADD.FTZ R46, R49, R46 ;  /* 0x0000002e312e7221 */ /* 0x002fe20000010000 */
[----:B0-----:R-:W-:Y:S01]  /*23a0*/  LOP3.LUT P0, RZ, R61, 0xffffffe1, RZ, 0xc0, !PT ;  /* 0xffffffe13dff7812 */ /* 0x001fe2000780c0ff */
[----:B--2---:R-:W-:-:S12]  /*23b0*/  FADD.FTZ R47, R48, R47 ;  /* 0x0000002f302f7221 */ /* 0x004fd80000010000 */
[----:B------:R-:W-:Y:S05]  /*23c0*/  @P0 BRA `(.L_x_1835) ;  /* 0x0000000000300947 */ /* 0x000fea0003800000 */
[----:B------:R-:W0:Y:S01]  /*23d0*/  S2R R51, SR_CTAID.Y ;  /* 0x0000000000337919 */ /* 0x000e220000002600 */
[----:B------:R-:W0:Y:S01]  /*23e0*/  LDC R48, c[0x0][0x10] ;  /* 0x00000400ff307b82 */ /* 0x000e220000000800 */
[----:B------:R-:W-:Y:S01]  /*23f0*/  SHF.R.U32.HI R49, RZ, 0x1, R61 ;  /* 0x00000001ff317819 */ /* 0x000fe2000001163d */
[----:B------:R-:W1:Y:S03]  /*2400*/  S2R R50, SR_CTAID.X ;  /* 0x0000000000327919 */ /* 0x000e660000002500 */
[----:B------:R-:W-:Y:S01]  /*2410*/  SHF.L.U32 R49, R49, 0x3, RZ ;  /* 0x0000000331317819 */ /* 0x000fe200000006ff */
[----:B0-----:R-:W-:-:S03]  /*2420*/  IMAD R48, R48, UR4, R51 ;  /* 0x0000000430307c24 */ /* 0x001fc6000f8e0233 */
[----:B-1----:R-:W-:Y:S02]  /*2430*/  LOP3.LUT R49, R49, 0xfffffff8, R50, 0xe2, !PT ;  /* 0xfffffff831317812 */ /* 0x002fe400078ee232 */
[----:B------:R-:W0:Y:S03]  /*2440*/  LDC.64 R50, c[0x0][0x248] ;  /* 0x00009200ff327b82 */ /* 0x000e260000000a00 */
[----:B------:R-:W-:-:S05]  /*2450*/  IMAD R48, R48, 0x80, R49 ;  /* 0x0000008030307824 */ /* 0x000fca00078e0231 */
[----:B------:R-:W-:-:S05]  /*2460*/  SHF.L.U32 R48, R48, 0x1, RZ ;  /* 0x0000000130307819 */ /* 0x000fca00000006ff */
[----:B0-----:R-:W-:-:S05]  /*2470*/  IMAD.WIDE.U32 R48, R48, 0x4, R50 ;  /* 0x0000000430307825 */ /* 0x001fca00078e0032 */
[----:B------:R0:W-:Y:S02]  /*2480*/  STG.E.64 desc[UR8][R48.64], R46 ;  /* 0x0000002e30007986 */ /* 0x0001e4000c101b08 */
.L_x_1835:
[----:B------:R-:W-:Y:S05]  /*2490*/  BSYNC B0 ;  /* 0x0000000000007941 */ /* 0x000fea0003800000 */
.L_x_1834:
[----:B------:R-:W-:Y:S01]  /*24a0*/  PRMT R50, R40, 0x7632, R50 ;  /* 0x0000763228327816 */ /* 0x000fe20000000032 */
[----:B------:R-:W-:Y:S01]  /*24b0*/  BAR.SYNC.DEFER_BLOCKING 0x0 ;  /* 0x0000000000007b1d */ /* 0x000fe20000010000 */
[----:B------:R-:W-:Y:S02]  /*24c0*/  PRMT R41, R41, 0x7632, R41 ;  /* 0x0000763229297816 */ /* 0x000fe40000000029 */
[----:B------:R-:W-:Y:S02]  /*24d0*/  PRMT R40, R38, 0x7632, R40 ;  /* 0x0000763226287816 */ /* 0x000fe40000000028 */
[----:B------:R-:W-:Y:S02]  /*24e0*/  PRMT R38, R39, 0x7632, R38 ;  /* 0x0000763227267816 */ /* 0x000fe40000000026 */
[----:B------:R-:W-:Y:S01]  /*24f0*/  PRMT R61, R36, 0x7632, R61 ;  /* 0x00007632243d7816 */ /* 0x000fe2000000003d */
[----:B------:R1:W-:Y:S01]  /*2500*/  STL.S16 [R1+0x4], R50 ;  /* 0x0000043201007387 */ /* 0x0003e20000100600 */
[----:B------:R-:W-:-:S02]  /*2510*/  PRMT R36, R37, 0x7632, R36 ;  /* 0x0000763225247816 */ /* 0x000fc40000000024 */
[----:B0-----:R-:W-:Y:S01]  /*2520*/  PRMT R49, R34, 0x7632, R49 ;  /* 0x0000763222317816 */ /* 0x001fe20000000031 */
[----:B------:R0:W-:Y:S01]  /*2530*/  STL.S16 [R1+0x8], R41 ;  /* 0x0000082901007387 */ /* 0x0001e20000100600 */
[----:B------:R-:W-:Y:S02]  /*2540*/  PRMT R34, R35, 0x7632, R34 ;  /* 0x0000763223227816 */ /* 0x000fe40000000022 */
[----:B------:R-:W-:Y:S01]  /*2550*/  PRMT R48, R32, 0x7632, R48 ;  /* 0x0000763220307816 */ /* 0x000fe20000000030 */
[----:B------:R0:W-:Y:S01]  /*2560*/  STL.S16 [R1], R40 ;  /* 0x0000002801007387 */ /* 0x0001e20000100600 */
[----:B------:R-:W-:Y:S02]  /*2570*/  PRMT R32, R33, 0x7632, R32 ;  /* 0x0000763221207816 */ /* 0x000fe40000000020 */
[----:B------:R-:W-:Y:S01]  /*2580*/  PRMT R47, R30, 0x7632, R47 ;  /* 0x000076321e2f7816 */ /* 0x000fe2000000002f */
[----:B-1----:R-:W1:Y:S01]  /*2590*/  S2R R50, SR_TID.X ;  /* 0x0000000000327919 */ /* 0x002e620000002100 */
[----:B------:R-:W-:-:S02]  /*25a0*/  PRMT R30, R31, 0x7632, R30 ;  /* 0x000076321f1e7816 */ /* 0x000fc4000000001e */
[----:B------:R-:W-:Y:S01]  /*25b0*/  PRMT R46, R28, 0x7632, R46 ;  /* 0x000076321c2e7816 */ /* 0x000fe2000000002e */
[----:B------:R0:W-:Y:S01]  /*25c0*/  STL.S16 [R1+0x7c], R38 ;  /* 0x00007c2601007387 */ /* 0x0001e20000100600 */
[----:B------:R-:W-:Y:S02]  /*25d0*/  PRMT R29, R29, 0x7632, R29 ;  /* 0x000076321d1d7816 */ /* 0x000fe4000000001d */
[----:B------:R-:W-:Y:S01]  /*25e0*/  PRMT R19, R44, 0x7632, R19 ;  /* 0x000076322c137816 */ /* 0x000fe20000000013 */
        /* <DEDUP_REMOVED lines=20> */
[----:B------:R-:W-:Y:S01]  /*2730*/  PRMT R22, R22, 0x7632, R22 ;  /* 0x0000763216167816 */ /* 0x000fe20000000016 */
[----:B------:R0:W-:Y:S01]  /*2740*/  STL.S16 [R1+0xb8], R26 ;  /* 0x0000b81a01007387 */ /* 0x0001e20000100600 */
[----:B------:R-:W-:-:S02]  /*2750*/  PRMT R20, R20, 0x7632, R20 ;  /* 0x0000763214147816 */ /* 0x000fc40000000014 */
[----:B------:R-:W-:Y:S01]  /*2760*/  PRMT R18, R18, 0x7632, R18 ;  /* 0x0000763212127816 */ /* 0x000fe20000000012 */
[----:B------:R0:W-:Y:S01]  /*2770*/  STL.S16 [R1+0xc0], R23 ;  /* 0x0000c01701007387 */ /* 0x0001e20000100600 */
[----:B------:R-:W-:Y:S02]  /*2780*/  ISETP.GT.U32.AND P1, PT, R50, 0x7f, PT ;  /* 0x0000007f3200780c */ /* 0x000fe40003f24070 */
[----:B------:R-:W-:Y:S01]  /*2790*/  PRMT R16, R16, 0x7632, R16 ;  /* 0x0000763210107816 */ /* 0x000fe20000000010 */
[----:B------:R0:W-:Y:S01]  /*27a0*/  STL.S16 [R1+0xc4], R21 ;  /* 0x0000c41501007387 */ /* 0x0001e20000100600 */
[----:B------:R-:W-:Y:S02]  /*27b0*/  PRMT R14, R14, 0x7632, R14 ;  /* 0x000076320e0e7816 */ /* 0x000fe4000000000e */
[----:B-----5:R-:W-:Y:S01]  /*27c0*/  PRMT R25, R12, 0x7632, R25 ;  /* 0x000076320c197816 */ /* 0x020fe20000000019 */
[----:B------:R0:W-:Y:S04]  /*27d0*/  STL.S16 [R1+0xcc], R17 ;  /* 0x0000cc1101007387 */ /* 0x0001e80000100600 */
[----:B------:R0:W-:Y:S01]  /*27e0*/  STL.S16 [R1+0xd0], R15 ;  /* 0x0000d00f01007387 */ /* 0x0001e20000100600 */
[----:B------:R-:W-:Y:S05]  /*27f0*/  @P0 BRA `(.L_x_1836) ;  /* 0x0000000000440947 */ /* 0x000fea0003800000 */
[----:B------:R-:W1:Y:S01]  /*2800*/  S2R R51, SR_CTAID.X ;  /* 0x0000000000337919 */ /* 0x000e620000002500 */
[----:B0-----:R-:W0:Y:S01]  /*2810*/  LDC.64 R26, c[0x0][0x250] ;  /* 0x00009400ff1a7b82 */ /* 0x001e220000000a00 */
[----:B------:R-:W-:Y:S01]  /*2820*/  MOV R15, 0x7ffffff9 ;  /* 0x7ffffff9000f7802 */ /* 0x000fe20000000f00 */
[----:B------:R-:W0:Y:S01]  /*2830*/  S2R R50, SR_CTAID.Y ;  /* 0x0000000000327919 */ /* 0x000e220000002600 */
[----:B-1----:R-:W-:-:S04]  /*2840*/  ISETP.NE.AND P0, PT, R51, RZ, PT ;  /* 0x000000ff3300720c */ /* 0x002fc80003f05270 */
[----:B------:R-:W-:Y:S01]  /*2850*/  SEL R15, R15, 0x1, !P0 ;  /* 0x000000010f0f7807 */ /* 0x000fe20004000000 */
[----:B0-----:R-:W-:Y:S01]  /*2860*/  IMAD.WIDE.U32 R26, R50, 0x4, R26 ;  /* 0x00000004321a7825 */ /* 0x001fe200078e001a */
[----:B------:R-:W-:Y:S06]  /*2870*/  MEMBAR.ALL.GPU ;  /* 0x0000000000007992 */ /* 0x000fec000000a000 */
[----:B------:R-:W-:-:S00]  /*2880*/  ERRBAR ;  /* 0x00000000000079ab */ /* 0x000fc00000000000 */
[----:B------:R-:W-:Y:S06]  /*2890*/  CGAERRBAR ;  /* 0x00000000000075ab */ /* 0x000fec0000000000 */
[----:B------:R0:W5:Y:S02]  /*28a0*/  ATOM.E.ADD.STRONG.GPU PT, R15, desc[UR8][R26.64], R15 ;  /* 0x0000000f1a0f798a */ /* 0x00016400081ee1c8 */
.L_x_1837:
[----:B------:R-:W2:Y:S04]  /*28b0*/  LD.E.STRONG.GPU R17, desc[UR8][R26.64] ;  /* 0x000000081a117980 */ /* 0x000ea8000c10f900 */
[----:B--2---:R-:W-:Y:S01]  /*28c0*/  CCTL.IVALL ;  /* 0x00000000ff00798f */ /* 0x004fe20002000000 */
[----:B------:R-:W-:Y:S05]  /*28d0*/  YIELD ;  /* 0x0000000000007946 */ /* 0x000fea0003800000 */
[----:B-----5:R-:W-:-:S04]  /*28e0*/  LOP3.LUT R17, R17, R15, RZ, 0x3c, !PT ;  /* 0x0000000f11117212 */ /* 0x020fc800078e3cff */
[----:B------:R-:W-:-:S13]  /*28f0*/  ISETP.GT.AND P0, PT, R17, -0x1, PT ;  /* 0xffffffff1100780c */ /* 0x000fda0003f04270 */
[----:B------:R-:W-:Y:S05]  /*2900*/  @P0 BRA `(.L_x_1837) ;  /* 0xfffffffc00e80947 */ /* 0x000fea000383ffff */
.L_x_1836:
[----:B------:R-:W-:Y:S05]  /*2910*/  WARPSYNC.ALL ;  /* 0x0000000000007948 */ /* 0x000fea0003800000 */
[----:B0-----:R-:W-:Y:S02]  /*2920*/  PRMT R21, R13, 0x7632, R21 ;  /* 0x000076320d157816 */ /* 0x001fe40000000015 */
[----:B------:R-:W-:Y:S02]  /*2930*/  PRMT R23, R10, 0x7632, R23 ;  /* 0x000076320a177816 */ /* 0x000fe40000000017 */
[----:B------:R-:W-:Y:S01]  /*2940*/  PRMT R17, R11, 0x7632, R17 ;  /* 0x000076320b117816 */ /* 0x000fe20000000011 */
[----:B------:R-:W0:Y:S01]  /*2950*/  S2R R29, SR_TID.X ;  /* 0x00000000001d7919 */ /* 0x000e220000002100 */
[----:B------:R-:W1:Y:S01]  /*2960*/  @!P1 LDC R15, c[0x0][0x10] ;  /* 0x00000400ff0f9b82 */ /* 0x000e620000000800 */
[----:B------:R-:W-:Y:S01]  /*2970*/  ULDC.64 UR12, c[0x0][0x240] ;  /* 0x00009000000c7ab9 */ /* 0x000fe20000000a00 */
[----:B------:R-:W1:Y:S01]  /*2980*/  S2R R28, SR_CTAID.Y ;  /* 0x00000000001c7919 */ /* 0x000e620000002600 */
[----:B0-----:R-:W-:Y:S01]  /*2990*/  @!P1 LOP3.LUT R26, R29, 0x7ffffff8, RZ, 0xc0, !PT ;  /* 0x7ffffff81d1a9812 */ /* 0x001fe200078ec0ff */
[----:B-1----:R-:W-:-:S04]  /*29a0*/  @!P1 IMAD R15, R15, UR4, R28 ;  /* 0x000000040f0f9c24 */ /* 0x002fc8000f8e021c */
[----:B------:R-:W-:Y:S01]  /*29b0*/  @!P1 IMAD R15, R15, 0x80, R26 ;  /* 0x000000800f0f9824 */ /* 0x000fe200078e021a */
[----:B------:R-:W-:-:S04]  /*29c0*/  @!P1 LOP3.LUT R26, R29, 0x7, RZ, 0xc0, !PT ;  /* 0x000000071d1a9812 */ /* 0x000fc800078ec0ff */
[----:B------:R-:W-:Y:S02]  /*29d0*/  @!P1 IADD3 R15, R15, R26, RZ ;  /* 0x0000001a0f0f9210 */ /* 0x000fe40007ffe0ff */
[----:B------:R-:W0:Y:S02]  /*29e0*/  @!P1 LDC.64 R26, c[0x0][0x248] ;  /* 0x00009200ff1a9b82 */ /* 0x000e240000000a00 */
[----:B------:R-:W-:-:S05]  /*29f0*/  @!P1 SHF.L.U32 R15, R15, 0x1, RZ ;  /* 0x000000010f0f9819 */ /* 0x000fca00000006ff */
[----:B0-----:R-:W-:Y:S01]  /*2a00*/  @!P1 IMAD.WIDE.U32 R26, R15, 0x4, R26 ;  /* 0x000000040f1a9825 */ /* 0x001fe200078e001a */
[----:B------:R-:W-:Y:S06]  /*2a10*/  BAR.SYNC.DEFER_BLOCKING 0x0 ;  /* 0x0000000000007b1d */ /* 0x000fec0000010000 */
[----:B------:R-:W2:Y:S01]  /*2a20*/  @!P1 LDG.E.64 R26, desc[UR8][R26.64] ;  /* 0x000000081a1a9981 */ /* 0x000ea2000c1e1b00 */
[----:B------:R-:W-:Y:S01]  /*2a30*/  IMAD.MOV.U32 R15, RZ, RZ, RZ ;  /* 0x000000ffff0f7224 */ /* 0x000fe200078e00ff */
[----:B------:R-:W-:Y:S01]  /*2a40*/  LOP3.LUT P0, RZ, R29, 0xffffff87, RZ, 0xc0, !PT ;  /* 0xffffff871dff7812 */ /* 0x000fe2000780c0ff */
[----:B------:R-:W-:Y:S01]  /*2a50*/  BSSY B0, `(.L_x_1838) ;  /* 0x0000033000007945 */ /* 0x000fe20003800000 */
[----:B------:R-:W0:Y:S11]  /*2a60*/  S2R R30, SR_CTAID.X ;  /* 0x00000000001e7919 */ /* 0x000e360000002500 */
[----:B------:R-:W-:-:S04]  /*2a70*/  @!P0 MOV R28, 0x400 ;  /* 0x00000400001c8802 */ /* 0x000fc80000000f00 */
[----:B------:R-:W-:Y:S01]  /*2a80*/  @!P0 IADD3 R28, R28, 0x1680, RZ ;  /* 0x000016801c1c8810 */ /* 0x000fe20007ffe0ff */
[----:B--2---:R-:W-:Y:S01]  /*2a90*/  @!P1 FADD.FTZ R15, RZ, R26 ;  /* 0x0000001aff0f9221 */ /* 0x004fe20000010000 */
[----:B------:R-:W-:-:S06]  /*2aa0*/  HFMA2.MMA R26, -RZ, RZ, 0, 0 ;  /* 0x00000000ff1a7435 */ /* 0x000fcc00000001ff */
[----:B------:R-:W-:Y:S01]  /*2ab0*/  @!P1 FADD.FTZ R26, RZ, R27 ;  /* 0x0000001bff1a9221 */ /* 0x000fe20000010000 */
[----:B------:R-:W-:Y:S01]  /*2ac0*/  ISETP.EQ.U32.AND P1, PT, RZ, UR12, PT ;  /* 0x0000000cff007c0c */ /* 0x000fe2000bf22070 */
        /* <DEDUP_REMOVED lines=18> */
[----:B------:R-:W-:-:S05]  /*2bf0*/  @!P0 LOP3.LUT R28, R29, 0xfffffff8, RZ, 0xc0, !PT ;  /* 0xfffffff81d1c8812 */ /* 0x000fca00078ec0ff */
[----:B------:R-:W-:-:S05]  /*2c00*/  @!P0 IMAD.IADD R15, R28, 0x1, R15 ;  /* 0x000000011c0f8824 */ /* 0x000fca00078e020f */
[----:B------:R1:W-:Y:S01]  /*2c10*/  @!P0 STS.64 [R15], R26 ;  /* 0x0000001a0f008388 */ /* 0x0003e20000000a00 */
[----:B------:R-:W-:Y:S01]  /*2c20*/  BAR.SYNC.DEFER_BLOCKING 0x0 ;  /* 0x0000000000007b1d */ /* 0x000fe20000010000 */
[----:B0-----:R-:W-:-:S04]  /*2c30*/  LOP3.LUT P0, RZ, R30, 0x7, RZ, 0xc0, !PT ;  /* 0x000000071eff7812 */ /* 0x001fc8000780c0ff */
[----:B------:R-:W-:-:S04]  /*2c40*/  ISETP.GT.U32.OR P0, PT, R29, 0xf, P0 ;  /* 0x0000000f1d00780c */ /* 0x000fc80000704470 */
[----:B------:R-:W-:-:S13]  /*2c50*/  ISETP.EQ.OR.EX P0, PT, RZ, UR13, P0, P1 ;  /* 0x0000000dff007c0c */ /* 0x000fda0008702710 */
[----:B-1----:R-:W-:Y:S05]  /*2c60*/  @P0 BRA `(.L_x_1839) ;  /* 0x0000000000440947 */ /* 0x002fea0003800000 */
[----:B------:R-:W0:Y:S01]  /*2c70*/  S2UR UR7, SR_CgaCtaId ;  /* 0x00000000000779c3 */ /* 0x000e220000008800 */
[----:B------:R-:W-:Y:S01]  /*2c80*/  UMOV UR6, 0x400 ;  /* 0x0000040000067882 */ /* 0x000fe20000000000 */
[C---:B------:R-:W-:Y:S01]  /*2c90*/  SHF.L.U32 R15, R2.reuse, 0x4, RZ ;  /* 0x00000004020f7819 */ /* 0x040fe200000006ff */
[----:B------:R-:W-:Y:S01]  /*2ca0*/  UIADD3 UR6, UR6, 0x1680, URZ ;  /* 0x0000168006067890 */ /* 0x000fe2000fffe03f */
[----:B------:R-:W-:Y:S02]  /*2cb0*/  SHF.L.U64.HI R26, R2, 0x4, R3 ;  /* 0x00000004021a7819 */ /* 0x000fe40000010203 */
[C---:B------:R-:W-:Y:S02]  /*2cc0*/  LOP3.LUT R27, R15.reuse, 0x10, RZ, 0xc0, !PT ;  /* 0x000000100f1b7812 */ /* 0x040fe400078ec0ff */
[----:B------:R-:W-:Y:S02]  /*2cd0*/  LOP3.LUT R15, R15, 0xffffffe0, RZ, 0xc0, !PT ;  /* 0xffffffe00f0f7812 */ /* 0x000fe400078ec0ff */
[----:B------:R-:W-:-:S02]  /*2ce0*/  IADD3 R27, R27, R29, RZ ;  /* 0x0000001d1b1b7210 */ /* 0x000fc40007ffe0ff */
[----:B------:R-:W-:Y:S02]  /*2cf0*/  LOP3.LUT R26, R26, 0x1fffffff, RZ, 0xc0, !PT ;  /* 0x1fffffff1a1a7812 */ /* 0x000fe400078ec0ff */
[----:B------:R-:W-:-:S04]  /*2d00*/  IADD3 R15, P0, R27, R15, RZ ;  /* 0x0000000f1b0f7210 */ /* 0x000fc80007f1e0ff */
[----:B------:R-:W-:Y:S02]  /*2d10*/  LEA.HI.X.SX32 R27, R27, R26, 0x1, P0 ;  /* 0x0000001a1b1b7211 */ /* 0x000fe400000f0eff */
[----:B------:R-:W-:Y:S01]  /*2d20*/  LEA R26, P0, R15, UR12, 0x3 ;  /* 0x0000000c0f1a7c11 */ /* 0x000fe2000f8018ff */
[----:B0-----:R-:W-:-:S03]  /*2d30*/  ULEA UR6, UR7, UR6, 0x18 ;  /* 0x0000000607067291 */ /* 0x001fc6000f8ec03f */
[----:B------:R-:W-:-:S03]  /*2d40*/  LEA.HI.X R27, R15, UR13, R27, 0x3, P0 ;  /* 0x0000000d0f1b7c11 */ /* 0x000fc600080f1c1b */
[----:B------:R-:W-:-:S06]  /*2d50*/  LEA R28, R29, UR6, 0x3 ;  /* 0x000000061d1c7c11 */ /* 0x000fcc000f8e18ff */
[----:B------:R-:W0:Y:S04]  /*2d60*/  LDS.64 R28, [R28] ;  /* 0x000000001c1c7984 */ /* 0x000e280000000a00 */
[----:B0-----:R0:W-:Y:S02]  /*2d70*/  STG.E.64 desc[UR8][R26.64], R28 ;  /* 0x0000001c1a007986 */ /* 0x0011e4000c101b08 */
.L_x_1839:
[----:B------:R-:W-:Y:S05]  /*2d80*/  BSYNC B0 ;  /* 0x0000000000007941 */ /* 0x000fea0003800000 */
.L_x_1838:
[----:B0-----:R-:W2:Y:S04]  /*2d90*/  LDL.LU R26, [R1+0x50] ;  /* 0x00005000011a7983 */ /* 0x001ea80000300800 */
[----:B------:R-:W2:Y:S04]  /*2da0*/  LDL.LU R15, [R1+0x38] ;  /* 0x00003800010f7983 */ /* 0x000ea80000300800 */
[----:B------:R-:W3:Y:S01]  /*2db0*/  LDL.LU R30, [R1+0xc] ;  /* 0x00000c00011e7983 */ /* 0x000ee20000300800 */
[----:B------:R-:W0:Y:S01]  /*2dc0*/  S2UR UR7, SR_CgaCtaId ;  /* 0x00000000000779c3 */ /* 0x000e220000008800 */
[----:B------:R-:W-:-:S02]  /*2dd0*/  UMOV UR6, 0x400 ;  /* 0x0000040000067882 */ /* 0x000fc40000000000 */
[----:B------:R-:W-:Y:S01]  /*2de0*/  STL [R1+0x114], R3 ;  /* 0x0001140301007387 */ /* 0x000fe20000100800 */
[----:B------:R-:W-:-:S03]  /*2df0*/  UIADD3 UR6, UR6, 0x1680, URZ ;  /* 0x0000168006067890 */ /* 0x000fc6000fffe03f */
[----:B------:R1:W-:Y:S01]  /*2e00*/  STL [R1+0x118], R2 ;  /* 0x0001180201007387 */ /* 0x0003e20000100800 */
[----:B0-----:R-:W-:Y:S01]  /*2e10*/  ULEA UR6, UR7, UR6, 0x18 ;  /* 0x0000000607067291 */ /* 0x001fe2000f8ec03f */
[----:B--2---:R-:W-:Y:S02]  /*2e20*/  IMAD R26, R15, 0xf0, R26 ;  /* 0x000000f00f1a7824 */ /* 0x004fe400078e021a */
[----:B------:R-:W-:Y:S02]  /*2e30*/  IMAD.SHL.U32 R15, R2, 0x10, RZ ;  /* 0x00000010020f7824 */ /* 0x000fe400078e00ff */
[----:B-1----:R-:W2:Y:S01]  /*2e40*/  LDL.LU R2, [R1+0x44] ;  /* 0x0000440001027983 */ /* 0x002ea20000300800 */
[----:B------:R-:W-:Y:S02]  /*2e50*/  SHF.L.U32 R26, R26, 0x2, RZ ;  /* 0x000000021a1a7819 */ /* 0x000fe400000006ff */
[----:B------:R-:W-:Y:S01]  /*2e60*/  LOP3.LUT R15, R15, 0x10, RZ, 0xc0, !PT ;  /* 0x000000100f0f7812 */ /* 0x000fe200078ec0ff */
[----:B------:R-:W4:Y:S01]  /*2e70*/  LDL.LU R51, [R1+0x54] ;  /* 0x0000540001337983 */ /* 0x000f220000300800 */
[--C-:B------:R-:W-:Y:S01]  /*2e80*/  SHF.R.S32.HI R27, RZ, 0x1f, R26.reuse ;  /* 0x0000001fff1b7819 */ /* 0x100fe2000001141a */
[----:B------:R-:W-:Y:S01]  /*2e90*/  IMAD.WIDE.U32 R28, R26, -0x77777777, RZ ;  /* 0x888888891a1c7825 */ /* 0x000fe200078e00ff */
[----:B------:R-:W-:Y:S01]  /*2ea0*/  IADD3 R15, RZ, -R15, RZ ;  /* 0x8000000fff0f7210 */ /* 0x000fe20007ffe0ff */
[----:B------:R-:W5:Y:S01]  /*2eb0*/  LDL.LU R50, [R1+0x58] ;  /* 0x0000580001327983 */ /* 0x000f620000300800 */
[----:B------:R-:W-:Y:S01]  /*2ec0*/  SHF.L.U32 R33, R10, 0x10, RZ ;  /* 0x000000100a217819 */ /* 0x000fe200000006ff */
[----:B---3--:R-:W-:Y:S01]  /*2ed0*/  IMAD.WIDE.U32 R26, R30, 0x78000, R26 ;  /* 0x000780001e1a7825 */ /* 0x008fe200078e001a */
[----:B------:R-:W-:Y:S01]  /*2ee0*/  LEA.HI R15, R29, R15, RZ, 0x1b ;  /* 0x0000000f1d0f7211 */ /* 0x000fe200078fd8ff */
[----:B------:R-:W3:Y:S03]  /*2ef0*/  LDL.LU R41, [R1+0x5c] ;  /* 0x00005c0001297983 */ /* 0x000ee60000300800 */
[----:B------:R-:W-:Y:S01]  /*2f00*/  LEA R15, R15, UR6, 0x3 ;  /* 0x000000060f0f7c11 */ /* 0x000fe2000f8e18ff */
[----:B------:R-:W-:Y:S01]  /*2f10*/  ULDC UR6, c[0x0][0x230] ;  /* 0x00008c0000067ab9 */ /* 0x000fe20000000800 */
[----:B------:R-:W4:Y:S04]  /*2f20*/  LDL.LU R40, [R1+0x60] ;  /* 0x0000600001287983 */ /* 0x000f280000300800 */
[----:B------:R-:W0:Y:S01]  /*2f30*/  LDS.64 R28, [R15] ;  /* 0x000000000f1c7984 */ /* 0x000e220000000a00 */
[----:B------:R-:W-:-:S03]  /*2f40*/  IMAD.U32 R32, R12, 0x10000, RZ ;  /* 0x000100000c207824 */ /* 0x000fc600078e00ff */
[----:B------:R-:W4:Y:S04]  /*2f50*/  LDL.LU R39, [R1+0x64] ;  /* 0x0000640001277983 */ /* 0x000f280000300800 */
[----:B------:R-:W4:Y:S04]  /*2f60*/  LDL.LU R38, [R1+0x68] ;  /* 0x0000680001267983 */ /* 0x000f280000300800 */
[----:B------:R-:W4:Y:S01]  /*2f70*/  LDL.LU R35, [R1+0x6c] ;  /* 0x00006c0001237983 */ /* 0x000f220000300800 */
[----:B------:R-:W-:Y:S01]  /*2f80*/  SHF.L.U32 R12, R21, 0x10, RZ ;  /* 0x00000010150c7819 */ /* 0x000fe200000006ff */
[----:B0-----:R-:W-:Y:S01]  /*2f90*/  FADD.FTZ R15, R29, UR6 ;  /* 0x000000061d0f7e21 */ /* 0x001fe20008010000 */
[--C-:B------:R-:W-:Y:S01]  /*2fa0*/  FADD.FTZ R0, R0, -R28.reuse ;  /* 0x8000001c00007221 */ /* 0x100fe20000010000 */
[----:B------:R-:W4:Y:S01]  /*2fb0*/  LDL.LU R29, [R1+0x70] ;  /* 0x00007000011d7983 */ /* 0x000f220000300800 */
[----:B------:R-:W-:Y:S01]  /*2fc0*/  SHF.L.U32 R45, R45, 0x10, RZ ;  /* 0x000000102d2d7819 */ /* 0x000fe200000006ff */
[----:B------:R-:W-:Y:S01]  /*2fd0*/  FADD.FTZ R60, R60, -R28 ;  /* 0x8000001c3c3c7221 */ /* 0x000fe20000010000 */
[----:B------:R-:W-:Y:S01]  /*2fe0*/  SHF.L.U32 R19, R19, 0x10, RZ ;  /* 0x0000001013137819 */ /* 0x000fe200000006ff */
[----:B------:R-:W0:Y:S01]  /*2ff0*/  MUFU.RSQ R15, R15 ;  /* 0x0000000f000f7308 */ /* 0x000e220000001400 */
[----:B------:R-:W4:Y:S01]  /*3000*/  LDL.LU R21, [R1+0x74] ;  /* 0x0000740001157983 */ /* 0x000f220000300800 */
[----:B------:R-:W-:Y:S01]  /*3010*/  SHF.L.U32 R13, R13, 0x10, RZ ;  /* 0x000000100d0d7819 */ /* 0x000fe200000006ff */
[----:B------:R-:W-:-:S02]  /*3020*/  IMAD.U32 R11, R11, 0x10000, RZ ;  /* 0x000100000b0b7824 */ /* 0x000fc400078e00ff */
[----:B------:R-:W-:Y:S01]  /*3030*/  IMAD.U32 R10, R17, 0x10000, RZ ;  /* 0x00010000110a7824 */ /* 0x000fe200078e00ff */
[----:B------:R-:W4:Y:S01]  /*3040*/  LDL.LU R3, [R1+0x78] ;  /* 0x0000780001037983 */ /* 0x000f220000300800 */
[----:B------:R-:W-:Y:S01]  /*3050*/  IADD3 R4, P0, R4, R26, RZ ;  /* 0x0000001a04047210 */ /* 0x000fe20007f1e0ff */
[----:B------:R-:W-:Y:S01]  /*3060*/  IMAD.U32 R23, R23, 0x10000, RZ ;  /* 0x0001000017177824 */ /* 0x000fe200078e00ff */
[----:B------:R-:W-:Y:S01]  /*3070*/  SHF.L.U32 R25, R25, 0x10, RZ ;  /* 0x0000001019197819 */ /* 0x000fe200000006ff */
[----:B------:R-:W-:Y:S01]  /*3080*/  ULDC.64 UR6, c[0x0][0x210] ;  /* 0x0000840000067ab9 */ /* 0x000fe20000000a00 */
[----:B0-----:R-:W-:-:S04]  /*3090*/  FMUL.FTZ R0, R0, R15 ;  /* 0x0000000f00007220 */ /* 0x001fc80000410000 */
[----:B------:R-:W-:Y:S01]  /*30a0*/  FFMA.FTZ R36, R0, R32, R33 ;  /* 0x0000002000247223 */ /* 0x000fe20000010021 */
[----:B--2---:R-:W-:Y:S02]  /*30b0*/  IADD3 R0, R2, R27, RZ ;  /* 0x0000001b02007210 */ /* 0x004fe40007ffe0ff */
[----:B------:R-:W2:Y:S01]  /*30c0*/  LDL.LU R2, [R1+0xd4] ;  /* 0x0000d40001027983 */ /* 0x000ea20000300800 */
[C---:B------:R-:W-:Y:S01]  /*30d0*/  FADD.FTZ R45, -R28.reuse, R45 ;  /* 0x0000002d1c2d7221 */ /* 0x040fe20000010100 */
[C---:B------:R-:W-:Y:S01]  /*30e0*/  FMUL.FTZ R60, R15.reuse, R60 ;  /* 0x0000003c0f3c7220 */ /* 0x040fe20000410000 */
[----:B------:R-:W-:Y:S02]  /*30f0*/  FADD.FTZ R19, -R28, R19 ;  /* 0x000000131c137221 */ /* 0x000fe40000010100 */
[C---:B------:R-:W-:Y:S01]  /*3100*/  FMUL.FTZ R45, R15.reuse, R45 ;  /* 0x0000002d0f2d7220 */ /* 0x040fe20000410000 */
[----:B------:R-:W-:Y:S01]  /*3110*/  FFMA.FTZ R34, R60, R13, R11 ;  /* 0x0000000d3c227223 */ /* 0x000fe2000001000b */
[----:B------:R-:W-:-:S02]  /*3120*/  FMUL.FTZ R19, R15, R19 ;  /* 0x000000130f137220 */ /* 0x000fc40000410000 */
[----:B------:R-:W-:Y:S01]  /*3130*/  FFMA.FTZ R45, R45, R12, R10 ;  /* 0x0000000c2d2d7223 */ /* 0x000fe2000001000a */
[----:B------:R-:W-:Y:S01]  /*3140*/  IADD3.X R17, RZ, R0, RZ, P0, !PT ;  /* 0x00000000ff117210 */ /* 0x000fe200007fe4ff */
[----:B------:R-:W-:Y:S01]  /*3150*/  FFMA.FTZ R19, R19, R25, R23 ;  /* 0x0000001913137223 */ /* 0x000fe20000010017 */
[C---:B------:R-:W-:Y:S02]  /*3160*/  LEA R30, P0, R4.reuse, UR6, 0x1 ;  /* 0x00000006041e7c11 */ /* 0x040fe4000f8008ff */
[----:B------:R-:W-:Y:S02]  /*3170*/  F2FP.BF16.F32.PACK_AB R34, R45, R34 ;  /* 0x000000222d22723e */ /* 0x000fe400000010ff */
[-C--:B---3--:R-:W-:Y:S02]  /*3180*/  IADD3 R27, P3, R41, R26.reuse, RZ ;  /* 0x0000001a291b7210 */ /* 0x088fe40007f7e0ff */
[----:B------:R-:W-:Y:S02]  /*3190*/  LEA.HI.X R31, R4, UR7, R17, 0x1, P0 ;  /* 0x00000007041f7c11 */ /* 0x000fe400080f0c11 */
[----:B-----5:R-:W-:-:S02]  /*31a0*/  IADD3 R4, P1, R50, R26, RZ ;  /* 0x0000001a32047210 */ /* 0x020fc40007f3e0ff */
[-C--:B----4-:R-:W-:Y:S02]  /*31b0*/  IADD3 R39, P6, R39, R26.reuse, RZ ;  /* 0x0000001a27277210 */ /* 0x090fe40007fde0ff */
[-C--:B------:R-:W-:Y:S02]  /*31c0*/  IADD3 R45, P4, R38, R26.reuse, RZ ;  /* 0x0000001a262d7210 */ /* 0x080fe40007f9e0ff */
[----:B------:R-:W-:Y:S01]  /*31d0*/  IADD3 R35, P5, R35, R26, RZ ;  /* 0x0000001a23237210 */ /* 0x000fe20007fbe0ff */
[--C-:B------:R-:W-:Y:S01]  /*31e0*/  IMAD.X R38, RZ, RZ, R0.reuse, P3 ;  /* 0x000000ffff267224 */ /* 0x100fe200018e0600 */
[----:B------:R-:W-:Y:S02]  /*31f0*/  F2FP.BF16.F32.PACK_AB R36, R19, R36 ;  /* 0x000000241324723e */ /* 0x000fe400000010ff */
[----:B------:R-:W-:Y:S01]  /*3200*/  IADD3 R17, P0, R51, R26, RZ ;  /* 0x0000001a33117210 */ /* 0x000fe20007f1e0ff */
[----:B------:R-:W-:Y:S01]  /*3210*/  IMAD.X R51, RZ, RZ, R0, P5 ;  /* 0x000000ffff337224 */ /* 0x000fe200028e0600 */
[----:B------:R-:W-:-:S02]  /*3220*/  IADD3.X R50, RZ, R0, RZ, P4, !PT ;  /* 0x00000000ff327210 */ /* 0x000fc400027fe4ff */
[----:B------:R-:W-:Y:S02]  /*3230*/  IADD3 R19, P2, R40, R26, RZ ;  /* 0x0000001a28137210 */ /* 0x000fe40007f5e0ff */
[----:B------:R-:W-:Y:S02]  /*3240*/  IADD3.X R40, RZ, R0, RZ, P6, !PT ;  /* 0x00000000ff287210 */ /* 0x000fe400037fe4ff */
[----:B------:R-:W-:Y:S01]  /*3250*/  PRMT R60, R36, 0x7610, R60 ;  /* 0x00007610243c7816 */ /* 0x000fe2000000003c */
[----:B------:R-:W-:Y:S01]  /*3260*/  STG.E.U16 desc[UR8][R30.64+0x4], R34 ;  /* 0x000004221e007986 */ /* 0x000fe2000c101508 */
[----:B------:R-:W-:-:S03]  /*3270*/  PRMT R37, R34, 0x7632, R37 ;  /* 0x0000763222257816 */ /* 0x000fc60000000025 */
[----:B------:R0:W-:Y:S01]  /*3280*/  STG.E.U16 desc[UR8][R30.64], R60 ;  /* 0x0000003c1e007986 */ /* 0x0001e2000c101508 */
[-C--:B------:R-:W-:Y:S02]  /*3290*/  IADD3 R29, P3, R29, R26.reuse, RZ ;  /* 0x0000001a1d1d7210 */ /* 0x080fe40007f7e0ff */
[-C--:B------:R-:W-:Y:S02]  /*32a0*/  IADD3 R41, P4, R21, R26.reuse, RZ ;  /* 0x0000001a15297210 */ /* 0x080fe40007f9e0ff */
[-C--:B------:R-:W-:Y:S02]  /*32b0*/  IADD3 R21, P5, R3, R26.reuse, RZ ;  /* 0x0000001a03157210 */ /* 0x080fe40007fbe0ff */
[----:B------:R-:W3:Y:S01]  /*32c0*/  LDL.LU R3, [R1+0x14] ;  /* 0x0000140001037983 */ /* 0x000ee20000300800 */
[----:B--2---:R-:W-:-:S03]  /*32d0*/  IADD3 R26, P6, R2, R26, RZ ;  /* 0x0000001a021a7210 */ /* 0x004fc60007fde0ff */
[----:B------:R-:W2:Y:S04]  /*32e0*/  LDL.LU R2, [R1+0x10] ;  /* 0x0000100001027983 */ /* 0x000ea80000300800 */
[----:B0-----:R-:W4:Y:S04]  /*32f0*/  LDL.LU R60, [R1+0x18] ;  /* 0x00001800013c7983 */ /* 0x001f280000300800 */
[----:B------:R-:W5:Y:S01]  /*3300*/  LDL.LU R34, [R1+0x1c] ;  /* 0x00001c0001227983 */ /* 0x000f620000300800 */
[----:B------:R-:W-:Y:S01]  /*3310*/  PRMT R36, R36, 0x7632, R36 ;  /* 0x0000763224247816 */ /* 0x000fe20000000024 */
[--C-:B------:R-:W-:Y:S01]  /*3320*/  FADD.FTZ R58, R58, -R28.reuse ;  /* 0x8000001c3a3a7221 */ /* 0x100fe20000010000 */
[--C-:B------:R-:W-:Y:S01]  /*3330*/  FADD.FTZ R57, R57, -R28.reuse ;  /* 0x8000001c39397221 */ /* 0x100fe20000010000 */
[----:B------:R-:W-:-:S02]  /*3340*/  FADD.FTZ R56, R56, -R28 ;  /* 0x8000001c38387221 */ /* 0x000fc40000010000 */
[----:B------:R-:W-:Y:S01]  /*3350*/  FMUL.FTZ R58, R15, R58 ;  /* 0x0000003a0f3a7220 */ /* 0x000fe20000410000 */
[----:B------:R0:W-:Y:S01]  /*3360*/  STG.E.U16 desc[UR8][R30.64+0x2], R36 ;  /* 0x000002241e007986 */ /* 0x0001e2000c101508 */
[--C-:B------:R-:W-:Y:S01]  /*3370*/  FADD.FTZ R55, R55, -R28.reuse ;  /* 0x8000001c37377221 */ /* 0x100fe20000010000 */
[C---:B------:R-:W-:Y:S01]  /*3380*/  FMUL.FTZ R57, R15.reuse, R57 ;  /* 0x000000390f397220 */ /* 0x040fe20000410000 */
[C---:B------:R-:W-:Y:S01]  /*3390*/  FMUL.FTZ R56, R15.reuse, R56 ;  /* 0x000000380f387220 */ /* 0x040fe20000410000 */
[--C-:B------:R-:W-:Y:S01]  /*33a0*/  FADD.FTZ R54, R54, -R28.reuse ;  /* 0x8000001c36367221 */ /* 0x100fe20000010000 */
[----:B------:R-:W-:Y:S01]  /*33b0*/  FMUL.FTZ R55, R15, R55 ;  /* 0x000000370f377220 */ /* 0x000fe20000410000 */
[----:B------:R1:W-:Y:S01]  /*33c0*/  STG.E.U16 desc[UR8][R30.64+0x6], R37 ;  /* 0x000006251e007986 */ /* 0x0003e2000c101508 */
[--C-:B------:R-:W-:Y:S01]  /*33d0*/  FADD.FTZ R53, R53, -R28.reuse ;  /* 0x8000001c35357221 */ /* 0x100fe20000010000 */
[--C-:B0-----:R-:W-:Y:S01]  /*33e0*/  FADD.FTZ R36, R9, -R28.reuse ;  /* 0x8000001c09247221 */ /* 0x101fe20000010000 */
[--C-:B------:R-:W-:Y:S01]  /*33f0*/  FADD.FTZ R7, R7, -R28.reuse ;  /* 0x8000001c07077221 */ /* 0x100fe20000010000 */
[--C-:B------:R-:W-:Y:S01]  /*3400*/  FADD.FTZ R8, R8, -R28.reuse ;  /* 0x8000001c08087221 */ /* 0x100fe20000010000 */
[C---:B------:R-:W-:Y:S01]  /*3410*/  FMUL.FTZ R54, R15.reuse, R54 ;  /* 0x000000360f367220 */ /* 0x040fe20000410000 */
[C-C-:B-1----:R-:W-:Y:S01]  /*3420*/  FFMA.FTZ R37, R32.reuse, R57, R33.reuse ;  /* 0x0000003920257223 */ /* 0x142fe20000010021 */
[C---:B------:R-:W-:Y:S01]  /*3430*/  FMUL.FTZ R53, R15.reuse, R53 ;  /* 0x000000350f357220 */ /* 0x040fe20000410000 */
[C---:B------:R-:W-:Y:S01]  /*3440*/  FMUL.FTZ R7, R15.reuse, R7 ;  /* 0x000000070f077220 */ /* 0x040fe20000410000 */
[C---:B------:R-:W-:Y:S01]  /*3450*/  FMUL.FTZ R8, R15.reuse, R8 ;  /* 0x000000080f087220 */ /* 0x040fe20000410000 */
[----:B------:R-:W-:Y:S01]  /*3460*/  FMUL.FTZ R36, R15, R36 ;  /* 0x000000240f247220 */ /* 0x000fe20000410000 */
[----:B---3--:R-:W-:Y:S01]  /*3470*/  FADD.FTZ R30, R3, -R28 ;  /* 0x8000001c031e7221 */ /* 0x008fe20000010000 */
[----:B------:R-:W-:-:S03]  /*3480*/  FFMA.FTZ R3, R32, R56, R33 ;  /* 0x0000003820037223 */ /* 0x000fc60000010021 */
[----:B------:R-:W-:Y:S01]  /*3490*/  FMUL.FTZ R30, R15, R30 ;  /* 0x0000001e0f1e7220 */ /* 0x000fe20000410000 */
[----:B--2---:R-:W-:Y:S01]  /*34a0*/  FADD.FTZ R9, R2, -R28 ;  /* 0x8000001c02097221 */ /* 0x004fe20000010000 */
[----:B------:R-:W-:-:S05]  /*34b0*/  FFMA.FTZ R2, R32, R58, R33 ;  /* 0x0000003a20027223 */ /* 0x000fca0000010021 */
[----:B------:R0:W-:Y:S01]  /*34c0*/  STL [R1+0xd4], R2 ;  /* 0x0000d40201007387 */ /* 0x0001e20000100800 */
[--C-:B----4-:R-:W-:Y:S01]  /*34d0*/  FADD.FTZ R31, R60, -R28.reuse ;  /* 0x8000001c3c1f7221 */ /* 0x110fe20000010000 */
[----:B-----5:R-:W-:Y:S02]  /*34e0*/  FADD.FTZ R34, R34, -R28 ;  /* 0x8000001c22227221 */ /* 0x020fe40000010000 */
[----:B------:R1:W-:Y:S01]  /*34f0*/  STL [R1+0xd8], R37 ;  /* 0x0000d82501007387 */ /* 0x0003e20000100800 */
[----:B0-----:R-:W-:-:S03]  /*3500*/  FFMA.FTZ R2, R32, R55, R33 ;  /* 0x0000003720027223 */ /* 0x001fc60000010021 */
[----:B------:R0:W-:Y:S01]  /*3510*/  STL [R1+0xe0], R3 ;  /* 0x0000e00301007387 */ /* 0x0001e20000100800 */
[----:B-1----:R-:W-:-:S03]  /*3520*/  FFMA.FTZ R37, R32, R54, R33 ;  /* 0x0000003620257223 */ /* 0x002fc60000010021 */
[----:B------:R1:W-:Y:S01]  /*3530*/  STL [R1+0xec], R2 ;  /* 0x0000ec0201007387 */ /* 0x0003e20000100800 */
[C---:B------:R-:W-:Y:S01]  /*3540*/  FMUL.FTZ R34, R15.reuse, R34 ;  /* 0x000000220f227220 */ /* 0x040fe20000410000 */
[----:B------:R-:W-:Y:S01]  /*3550*/  FMUL.FTZ R31, R15, R31 ;  /* 0x0000001f0f1f7220 */ /* 0x000fe20000410000 */
[C-C-:B0-----:R-:W-:Y:S01]  /*3560*/  FFMA.FTZ R3, R32.reuse, R53, R33.reuse ;  /* 0x0000003520037223 */ /* 0x141fe20000010021 */
[----:B------:R-:W-:Y:S01]  /*3570*/  STL [R1+0xfc], R37 ;  /* 0x0000fc2501007387 */ /* 0x000fe20000100800 */
[C-C-:B-1----:R-:W-:Y:S01]  /*3580*/  FFMA.FTZ R2, R32.reuse, R7, R33.reuse ;  /* 0x0000000720027223 */ /* 0x142fe20000010021 */
[C-C-:B------:R-:W-:Y:S02]  /*3590*/  FFMA.FTZ R7, R32.reuse, R8, R33.reuse ;  /* 0x0000000820077223 */ /* 0x140fe40000010021 */
[----:B------:R0:W-:Y:S04]  /*35a0*/  STL [R1+0x104], R3 ;  /* 0x0001040301007387 */ /* 0x0001e80000100800 */
[----:B------:R1:W-:Y:S04]  /*35b0*/  STL [R1+0x100], R2 ;  /* 0x0001000201007387 */ /* 0x0003e80000100800 */
[----:B------:R2:W-:Y:S01]  /*35c0*/  STL [R1+0xf8], R7 ;  /* 0x0000f80701007387 */ /* 0x0005e20000100800 */
[C-C-:B0-----:R-:W-:Y:S01]  /*35d0*/  FFMA.FTZ R3, R32.reuse, R36, R33.reuse ;  /* 0x0000002420037223 */ /* 0x141fe20000010021 */
[----:B-1----:R-:W-:-:S04]  /*35e0*/  FFMA.FTZ R2, R32, R34, R33 ;  /* 0x0000002220027223 */ /* 0x002fc80000010021 */
[----:B------:R0:W-:Y:S01]  /*35f0*/  STL [R1+0xf4], R3 ;  /* 0x0000f40301007387 */ /* 0x0001e20000100800 */
[----:B--2---:R-:W-:-:S03]  /*3600*/  FFMA.FTZ R7, R32, R31, R33 ;  /* 0x0000001f20077223 */ /* 0x004fc60000010021 */
[----:B------:R1:W-:Y:S04]  /*3610*/  STL [R1+0xf0], R2 ;  /* 0x0000f00201007387 */ /* 0x0003e80000100800 */
[----:B------:R-:W-:Y:S01]  /*3620*/  STL [R1+0xe8], R7 ;  /* 0x0000e80701007387 */ /* 0x000fe20000100800 */
[----:B0-----:R-:W-:-:S03]  /*3630*/  FFMA.FTZ R3, R32, R30, R33 ;  /* 0x0000001e20037223 */ /* 0x001fc60000010021 */
[----:B------:R-:W2:Y:S01]  /*3640*/  LDL.LU R8, [R1+0x20] ;  /* 0x0000200001087983 */ /* 0x000ea20000300800 */
[----:B------:R-:W-:-:S03]  /*3650*/  FMUL.FTZ R9, R15, R9 ;  /* 0x000000090f097220 */ /* 0x000fc60000410000 */
[----:B------:R-:W-:Y:S01]  /*3660*/  STL [R1+0xe4], R3 ;  /* 0x0000e40301007387 */ /* 0x000fe20000100800 */
[----:B-1----:R-:W-:-:S03]  /*3670*/  FFMA.FTZ R2, R32, R9, R33 ;  /* 0x0000000920027223 */ /* 0x002fc60000010021 */
[----:B------:R-:W3:Y:S04]  /*3680*/  LDL.LU R55, [R1+0x48] ;  /* 0x0000480001377983 */ /* 0x000ee80000300800 */
[----:B------:R0:W-:Y:S04]  /*3690*/  STL [R1+0xdc], R2 ;  /* 0x0000dc0201007387 */ /* 0x0001e80000100800 */
[----:B------:R-:W4:Y:S04]  /*36a0*/  LDL.LU R54, [R1+0x4c] ;  /* 0x00004c0001367983 */ /* 0x000f280000300800 */
[----:B------:R-:W5:Y:S04]  /*36b0*/  LDL.LU R53, [R1+0x4] ;  /* 0x0000040001357983 */ /* 0x000f680000300800 */
[----:B0-----:R-:W5:Y:S01]  /*36c0*/  LDL.LU R2, [R1] ;  /* 0x0000000001027983 */ /* 0x001f620000300800 */
[----:B------:R-:W-:Y:S01]  /*36d0*/  IADD3.X R7, RZ, R0, RZ, P6, !PT ;  /* 0x00000000ff077210 */ /* 0x000fe200037fe4ff */
[--C-:B------:R-:W-:Y:S01]  /*36e0*/  FADD.FTZ R59, R59, -R28.reuse ;  /* 0x8000001c3b3b7221 */ /* 0x100fe20000010000 */
[----:B------:R-:W-:Y:S01]  /*36f0*/  LEA R36, P6, R26, UR6, 0x1 ;  /* 0x000000061a247c11 */ /* 0x000fe2000f8c08ff */
[----:B------:R-:W-:-:S02]  /*3700*/  FADD.FTZ R52, R52, -R28 ;  /* 0x8000001c34347221 */ /* 0x000fc40000010000 */
[C---:B------:R-:W-:Y:S01]  /*3710*/  FMUL.FTZ R59, R15.reuse, R59 ;  /* 0x0000003b0f3b7220 */ /* 0x040fe20000410000 */
[----:B------:R-:W-:Y:S01]  /*3720*/  LEA.HI.X R37, R26, UR7, R7, 0x1, P6 ;  /* 0x000000071a257c11 */ /* 0x000fe2000b0f0c07 */
[----:B------:R-:W-:Y:S01]  /*3730*/  FMUL.FTZ R52, R15, R52 ;  /* 0x000000340f347220 */ /* 0x000fe20000410000 */
[C---:B------:R-:W-:Y:S01]  /*3740*/  LEA R34, P6, R35.reuse, UR6, 0x1 ;  /* 0x0000000623227c11 */ /* 0x040fe2000f8c08ff */
[C-C-:B------:R-:W-:Y:S02]  /*3750*/  FFMA.FTZ R59, R32.reuse, R59, R33.reuse ;  /* 0x0000003b203b7223 */ /* 0x140fe40000010021 */
[----:B------:R-:W-:Y:S01]  /*3760*/  FFMA.FTZ R3, R32, R52, R33 ;  /* 0x0000003420037223 */ /* 0x000fe20000010021 */
[----:B------:R-:W-:Y:S02]  /*3770*/  LEA.HI.X R35, R35, UR7, R51, 0x1, P6 ;  /* 0x0000000723237c11 */ /* 0x000fe4000b0f0c33 */
[----:B------:R-:W-:Y:S02]  /*3780*/  LEA R32, P6, R45, UR6, 0x1 ;  /* 0x000000062d207c11 */ /* 0x000fe4000f8c08ff */
[----:B------:R-:W-:-:S02]  /*3790*/  SHF.L.U32 R7, R42, 0x10, RZ ;  /* 0x000000102a077819 */ /* 0x000fc400000006ff */
[----:B------:R-:W-:Y:S02]  /*37a0*/  LEA.HI.X R33, R45, UR7, R50, 0x1, P6 ;  /* 0x000000072d217c11 */ /* 0x000fe4000b0f0c32 */
[----:B------:R-:W-:Y:S01]  /*37b0*/  LEA R30, P6, R39, UR6, 0x1 ;  /* 0x00000006271e7c11 */ /* 0x000fe2000f8c08ff */
[----:B------:R-:W-:Y:S02]  /*37c0*/  IMAD.U32 R43, R43, 0x10000, RZ ;  /* 0x000100002b2b7824 */ /* 0x000fe400078e00ff */
[C---:B------:R-:W-:Y:S01]  /*37d0*/  FADD.FTZ R7, -R28.reuse, R7 ;  /* 0x000000071c077221 */ /* 0x040fe20000010100 */
[----:B------:R-:W-:Y:S02]  /*37e0*/  LEA.HI.X R31, R39, UR7, R40, 0x1, P6 ;  /* 0x00000007271f7c11 */ /* 0x000fe4000b0f0c28 */
[----:B------:R-:W-:Y:S01]  /*37f0*/  LEA R26, P6, R27, UR6, 0x1 ;  /* 0x000000061b1a7c11 */ /* 0x000fe2000f8c08ff */
[----:B------:R-:W-:Y:S01]  /*3800*/  FADD.FTZ R43, -R28, R43 ;  /* 0x0000002b1c2b7221 */ /* 0x000fe20000010100 */
[----:B------:R-:W-:-:S02]  /*3810*/  FMUL.FTZ R40, R15, R7 ;  /* 0x000000070f287220 */ /* 0x000fc40000410000 */
[----:B------:R-:W-:Y:S01]  /*3820*/  LEA.HI.X R27, R27, UR7, R38, 0x1, P6 ;  /* 0x000000071b1b7c11 */ /* 0x000fe2000b0f0c26 */
[----:B------:R-:W-:Y:S01]  /*3830*/  FMUL.FTZ R7, R15, R43 ;  /* 0x0000002b0f077220 */ /* 0x000fe20000410000 */
[----:B------:R-:W-:Y:S01]  /*3840*/  STL [R1+0x11c], R3 ;  /* 0x00011c0301007387 */ /* 0x000fe20000100800 */
[----:B------:R-:W-:Y:S02]  /*3850*/  FFMA.FTZ R40, R25, R40, R23 ;  /* 0x0000002819287223 */ /* 0x000fe40000010017 */
[----:B------:R-:W-:Y:S01]  /*3860*/  FFMA.FTZ R7, R12, R7, R10 ;  /* 0x000000070c077223 */ /* 0x000fe2000001000a */
[----:B------:R-:W-:Y:S04]  /*3870*/  STL [R1+0x160], R36 ;  /* 0x0001602401007387 */ /* 0x000fe80000100800 */
[----:B------:R-:W-:Y:S04]  /*3880*/  STL [R1+0x154], R37 ;  /* 0x0001542501007387 */ /* 0x000fe80000100800 */
[----:B------:R-:W-:Y:S01]  /*3890*/  STL [R1+0x148], R34 ;  /* 0x0001482201007387 */ /* 0x000fe20000100800 */
[----:B------:R-:W-:-:S03]  /*38a0*/  IADD3.X R43, RZ, R0, RZ, P4, !PT ;  /* 0x00000000ff2b7210 */ /* 0x000fc600027fe4ff */
[----:B------:R-:W-:Y:S04]  /*38b0*/  STL [R1+0x164], R34 ;  /* 0x0001642201007387 */ /* 0x000fe80000100800 */
[----:B------:R-:W-:Y:S01]  /*38c0*/  STL [R1+0x144], R35 ;  /* 0x0001442301007387 */ /* 0x000fe20000100800 */
[----:B------:R-:W-:-:S03]  /*38d0*/  SHF.L.U32 R47, R47, 0x10, RZ ;  /* 0x000000102f2f7819 */ /* 0x000fc600000006ff */
[----:B------:R-:W-:Y:S01]  /*38e0*/  STL [R1+0x140], R32 ;  /* 0x0001402001007387 */ /* 0x000fe20000100800 */
[----:B------:R-:W-:-:S03]  /*38f0*/  SHF.L.U32 R48, R48, 0x10, RZ ;  /* 0x0000001030307819 */ /* 0x000fc600000006ff */
[----:B------:R-:W-:Y:S04]  /*3900*/  STL [R1+0x13c], R33 ;  /* 0x00013c2101007387 */ /* 0x000fe80000100800 */
[----:B------:R-:W-:Y:S04]  /*3910*/  STL [R1+0x14c], R30 ;  /* 0x00014c1e01007387 */ /* 0x000fe80000100800 */
[----:B------:R-:W-:Y:S04]  /*3920*/  STL [R1+0x138], R31 ;  /* 0x0001381f01007387 */ /* 0x000fe80000100800 */
[----:B------:R-:W-:Y:S01]  /*3930*/  STL [R1+0x150], R26 ;  /* 0x0001501a01007387 */ /* 0x000fe20000100800 */
[----:B------:R-:W-:-:S03]  /*3940*/  FADD.FTZ R47, -R28, R47 ;  /* 0x0000002f1c2f7221 */ /* 0x000fc60000010100 */
[----:B------:R-:W-:Y:S01]  /*3950*/  STL [R1+0x134], R27 ;  /* 0x0001341b01007387 */ /* 0x000fe20000100800 */
[----:B------:R-:W-:Y:S01]  /*3960*/  FADD.FTZ R48, -R28, R48 ;  /* 0x000000301c307221 */ /* 0x000fe20000010100 */
[----:B------:R-:W-:Y:S02]  /*3970*/  IMAD.U32 R46, R46, 0x10000, RZ ;  /* 0x000100002e2e7824 */ /* 0x000fe400078e00ff */
[C---:B------:R-:W-:Y:S01]  /*3980*/  FMUL.FTZ R47, R15.reuse, R47 ;  /* 0x0000002f0f2f7220 */ /* 0x040fe20000410000 */
[----:B------:R-:W-:Y:S01]  /*3990*/  FMUL.FTZ R48, R15, R48 ;  /* 0x000000300f307220 */ /* 0x000fe20000410000 */
[----:B------:R-:W-:-:S04]  /*39a0*/  FADD.FTZ R46, -R28, R46 ;  /* 0x0000002e1c2e7221 */ /* 0x000fc80000010100 */
[----:B------:R-:W-:Y:S01]  /*39b0*/  FMUL.FTZ R46, R15, R46 ;  /* 0x0000002e0f2e7220 */ /* 0x000fe20000410000 */
[----:B--2---:R-:W-:Y:S01]  /*39c0*/  FADD.FTZ R9, R8, -R28 ;  /* 0x8000001c08097221 */ /* 0x004fe20000010000 */
[----:B------:R-:W-:-:S03]  /*39d0*/  LEA R8, P6, R5, UR6, 0x1 ;  /* 0x0000000605087c11 */ /* 0x000fc6000f8c08ff */
[----:B------:R-:W-:Y:S01]  /*39e0*/  FMUL.FTZ R38, R15, R9 ;  /* 0x000000090f267220 */ /* 0x000fe20000410000 */
[----:B---3--:R-:W-:-:S03]  /*39f0*/  LEA.HI.X R9, R5, UR7, R55, 0x1, P6 ;  /* 0x0000000705097c11 */ /* 0x008fc6000b0f0c37 */
[----:B------:R-:W-:Y:S01]  /*3a00*/  FFMA.FTZ R5, R13, R38, R11 ;  /* 0x000000260d057223 */ /* 0x000fe2000001000b */
[----:B------:R-:W-:-:S04]  /*3a10*/  LEA R38, P6, R6, UR6, 0x1 ;  /* 0x0000000606267c11 */ /* 0x000fc8000f8c08ff */
[----:B------:R-:W-:Y:S02]  /*3a20*/  F2FP.BF16.F32.PACK_AB R5, R7, R5 ;  /* 0x000000050705723e */ /* 0x000fe400000010ff */
[----:B----4-:R-:W-:Y:S02]  /*3a30*/  LEA.HI.X R39, R6, UR7, R54, 0x1, P6 ;  /* 0x0000000706277c11 */ /* 0x010fe4000b0f0c36 */
[----:B------:R-:W-:Y:S02]  /*3a40*/  IADD3.X R7, RZ, R0, RZ, P3, !PT ;  /* 0x00000000ff077210 */ /* 0x000fe40001ffe4ff */
[----:B------:R-:W-:Y:S02]  /*3a50*/  F2FP.BF16.F32.PACK_AB R6, R40, R59 ;  /* 0x0000003b2806723e */ /* 0x000fe400000010ff */
[----:B------:R-:W-:Y:S02]  /*3a60*/  LEA R42, P3, R41, UR6, 0x1 ;  /* 0x00000006292a7c11 */ /* 0x000fe4000f8608ff */
[----:B------:R-:W-:Y:S01]  /*3a70*/  LEA R40, P4, R29, UR6, 0x1 ;  /* 0x000000061d287c11 */ /* 0x000fe2000f8808ff */
[----:B------:R-:W-:Y:S01]  /*3a80*/  STL [R1+0x128], R8 ;  /* 0x0001280801007387 */ /* 0x000fe20000100800 */
[----:B------:R-:W-:-:S02]  /*3a90*/  LEA.HI.X R43, R41, UR7, R43, 0x1, P3 ;  /* 0x00000007292b7c11 */ /* 0x000fc400098f0c2b */
[----:B------:R-:W-:Y:S01]  /*3aa0*/  LEA.HI.X R41, R29, UR7, R7, 0x1, P4 ;  /* 0x000000071d297c11 */ /* 0x000fe2000a0f0c07 */
[----:B------:R-:W-:Y:S01]  /*3ab0*/  STL [R1+0x124], R9 ;  /* 0x0001240901007387 */ /* 0x000fe20000100800 */
[----:B-----5:R-:W-:-:S03]  /*3ac0*/  SHF.L.U32 R29, R2, 0x10, RZ ;  /* 0x00000010021d7819 */ /* 0x020fc600000006ff */
[----:B------:R-:W-:Y:S04]  /*3ad0*/  STL [R1+0x168], R11 ;  /* 0x0001680b01007387 */ /* 0x000fe80000100800 */
[----:B------:R-:W-:Y:S01]  /*3ae0*/  STL [R1+0x12c], R38 ;  /* 0x00012c2601007387 */ /* 0x000fe20000100800 */
[----:B------:R-:W-:-:S03]  /*3af0*/  FADD.FTZ R29, -R28, R29 ;  /* 0x0000001d1c1d7221 */ /* 0x000fc60000010100 */
[----:B------:R-:W-:Y:S04]  /*3b00*/  STL [R1+0x120], R39 ;  /* 0x0001202701007387 */ /* 0x000fe80000100800 */
[----:B------:R-:W-:Y:S04]  /*3b10*/  STL [R1+0x15c], R42 ;  /* 0x00015c2a01007387 */ /* 0x000fe80000100800 */
[----:B------:R-:W-:Y:S01]  /*3b20*/  STL [R1+0x158], R43 ;  /* 0x0001582b01007387 */ /* 0x000fe20000100800 */
[----:B------:R-:W-:-:S03]  /*3b30*/  FMUL.FTZ R29, R15, R29 ;  /* 0x0000001d0f1d7220 */ /* 0x000fc60000410000 */
[----:B------:R0:W-:Y:S01]  /*3b40*/  STL [R1+0x130], R41 ;  /* 0x0001302901007387 */ /* 0x0001e20000100800 */
[----:B------:R-:W-:-:S03]  /*3b50*/  FFMA.FTZ R2, R25, R47, R23 ;  /* 0x0000002f19027223 */ /* 0x000fc60000010017 */
[----:B------:R-:W2:Y:S04]  /*3b60*/  LDL.LU R52, [R1+0x8] ;  /* 0x0000080001347983 */ /* 0x000ea80000300800 */
[----:B------:R-:W3:Y:S01]  /*3b70*/  LDL.LU R51, [R1+0x7c] ;  /* 0x00007c0001337983 */ /* 0x000ee20000300800 */
[----:B0-----:R-:W-:-:S03]  /*3b80*/  FFMA.FTZ R41, R25, R48, R23 ;  /* 0x0000003019297223 */ /* 0x001fc60000010017 */
[----:B------:R-:W4:Y:S04]  /*3b90*/  LDL.LU R30, [R1+0x8c] ;  /* 0x00008c00011e7983 */ /* 0x000f280000300800 */
[----:B------:R-:W5:Y:S01]  /*3ba0*/  LDL.LU R50, [R1+0x90] ;  /* 0x0000900001327983 */ /* 0x000f620000300800 */
[----:B------:R-:W-:-:S03]  /*3bb0*/  FFMA.FTZ R32, R25, R29, R23 ;  /* 0x0000001d19207223 */ /* 0x000fc60000010017 */
[----:B------:R-:W2:Y:S04]  /*3bc0*/  LDL.LU R34, [R1+0x98] ;  /* 0x0000980001227983 */ /* 0x000ea80000300800 */
[----:B------:R-:W5:Y:S04]  /*3bd0*/  LDL.LU R48, [R1+0x9c] ;  /* 0x00009c0001307983 */ /* 0x000f680000300800 */
[----:B------:R-:W3:Y:S04]  /*3be0*/  LDL.LU R45, [R1+0xa8] ;  /* 0x0000a800012d7983 */ /* 0x000ee80000300800 */
[----:B------:R0:W-:Y:S04]  /*3bf0*/  STL [R1+0x70], R2 ;  /* 0x0000700201007387 */ /* 0x0001e80000100800 */
[----:B------:R-:W5:Y:S04]  /*3c00*/  LDL.LU R29, [R1+0xac] ;  /* 0x0000ac00011d7983 */ /* 0x000f680000300800 */
[----:B------:R-:W3:Y:S01]  /*3c10*/  LDL.LU R43, [R1+0xb0] ;  /* 0x0000b000012b7983 */ /* 0x000ee20000300800 */
[----:B0-----:R-:W-:-:S03]  /*3c20*/  FFMA.FTZ R2, R25, R46, R23 ;  /* 0x0000002e19027223 */ /* 0x001fc60000010017 */
[----:B------:R-:W3:Y:S04]  /*3c30*/  LDL.LU R42, [R1+0xb8] ;  /* 0x0000b800012a7983 */ /* 0x000ee80000300800 */
[----:B------:R0:W-:Y:S04]  /*3c40*/  STL [R1+0x68], R2 ;  /* 0x0000680201007387 */ /* 0x0001e80000100800 */
[----:B------:R-:W3:Y:S01]  /*3c50*/  LDL.LU R37, [R1+0xc0] ;  /* 0x0000c00001257983 */ /* 0x000ee20000300800 */
[----:B------:R-:W-:Y:S01]  /*3c60*/  SHF.L.U32 R18, R18, 0x10, RZ ;  /* 0x0000001012127819 */ /* 0x000fe200000006ff */
[----:B------:R-:W-:-:S02]  /*3c70*/  IMAD.U32 R7, R53, 0x10000, RZ ;  /* 0x0001000035077824 */ /* 0x000fc400078e00ff */
[----:B------:R-:W-:Y:S01]  /*3c80*/  IMAD.U32 R22, R22, 0x10000, RZ ;  /* 0x0001000016167824 */ /* 0x000fe200078e00ff */
[----:B------:R-:W-:Y:S01]  /*3c90*/  SHF.L.U32 R61, R61, 0x10, RZ ;  /* 0x000000103d3d7819 */ /* 0x000fe200000006ff */
[----:B------:R-:W-:Y:S01]  /*3ca0*/  FADD.FTZ R18, -R28, R18 ;  /* 0x000000121c127221 */ /* 0x000fe20000010100 */
[----:B------:R-:W-:Y:S01]  /*3cb0*/  SHF.L.U32 R44, R44, 0x10, RZ ;  /* 0x000000102c2c7819 */ /* 0x000fe200000006ff */
[----:B------:R-:W-:Y:S01]  /*3cc0*/  IMAD.U32 R49, R49, 0x10000, RZ ;  /* 0x0001000031317824 */ /* 0x000fe200078e00ff */
[----:B------:R-:W-:Y:S01]  /*3cd0*/  SHF.L.U32 R24, R24, 0x10, RZ ;  /* 0x0000001018187819 */ /* 0x000fe200000006ff */
[----:B------:R-:W-:Y:S01]  /*3ce0*/  FMUL.FTZ R18, R15, R18 ;  /* 0x000000120f127220 */ /* 0x000fe20000410000 */
[----:B------:R-:W-:Y:S01]  /*3cf0*/  SHF.L.U32 R20, R20, 0x10, RZ ;  /* 0x0000001014147819 */ /* 0x000fe200000006ff */
[----:B------:R-:W-:Y:S01]  /*3d00*/  FADD.FTZ R7, -R28, R7 ;  /* 0x000000071c077221 */ /* 0x000fe20000010100 */
[----:B------:R-:W-:Y:S01]  /*3d10*/  SHF.L.U32 R14, R14, 0x10, RZ ;  /* 0x000000100e0e7819 */ /* 0x000fe200000006ff */
[----:B------:R-:W-:-:S02]  /*3d20*/  IMAD.U32 R16, R16, 0x10000, RZ ;  /* 0x0001000010107824 */ /* 0x000fc400078e00ff */
[C---:B------:R-:W-:Y:S01]  /*3d30*/  FADD.FTZ R22, -R28.reuse, R22 ;  /* 0x000000161c167221 */ /* 0x040fe20000010100 */
[----:B0-----:R-:W-:Y:S01]  /*3d40*/  FFMA.FTZ R2, R25, R18, R23 ;  /* 0x0000001219027223 */ /* 0x001fe20000010017 */
[----:B------:R-:W3:Y:S01]  /*3d50*/  LDL.LU R36, [R1+0xc4] ;  /* 0x0000c40001247983 */ /* 0x000ee20000300800 */
[C---:B------:R-:W-:Y:S01]  /*3d60*/  FMUL.FTZ R7, R15.reuse, R7 ;  /* 0x000000070f077220 */ /* 0x040fe20000410000 */
[C---:B------:R-:W-:Y:S02]  /*3d70*/  FADD.FTZ R61, -R28.reuse, R61 ;  /* 0x0000003d1c3d7221 */ /* 0x040fe40000010100 */
[----:B------:R-:W3:Y:S01]  /*3d80*/  LDL.LU R35, [R1+0xcc] ;  /* 0x0000cc0001237983 */ /* 0x000ee20000300800 */
[C---:B------:R-:W-:Y:S01]  /*3d90*/  FADD.FTZ R49, -R28.reuse, R49 ;  /* 0x000000311c317221 */ /* 0x040fe20000010100 */
[C---:B------:R-:W-:Y:S01]  /*3da0*/  FADD.FTZ R44, -R28.reuse, R44 ;  /* 0x0000002c1c2c7221 */ /* 0x040fe20000010100 */
[C---:B------:R-:W-:Y:S01]  /*3db0*/  FADD.FTZ R24, -R28.reuse, R24 ;  /* 0x000000181c187221 */ /* 0x040fe20000010100 */
[----:B------:R-:W3:Y:S01]  /*3dc0*/  LDL.LU R33, [R1+0xd0] ;  /* 0x0000d00001217983 */ /* 0x000ee20000300800 */
[C---:B------:R-:W-:Y:S01]  /*3dd0*/  FADD.FTZ R20, -R28.reuse, R20 ;  /* 0x000000141c147221 */ /* 0x040fe20000010100 */
[C---:B------:R-:W-:Y:S01]  /*3de0*/  FADD.FTZ R16, -R28.reuse, R16 ;  /* 0x000000101c107221 */ /* 0x040fe20000010100 */
[----:B------:R-:W-:Y:S01]  /*3df0*/  FADD.FTZ R14, -R28, R14 ;  /* 0x0000000e1c0e7221 */ /* 0x000fe20000010100 */
[----:B------:R-:W-:Y:S01]  /*3e00*/  FMUL.FTZ R22, R15, R22 ;  /* 0x000000160f167220 */ /* 0x000fe20000410000 */
[----:B------:R-:W3:Y:S01]  /*3e10*/  LDL.LU R11, [R1+0x88] ;  /* 0x00008800010b7983 */ /* 0x000ee20000300800 */
[----:B------:R-:W-:-:S03]  /*3e20*/  FFMA.FTZ R26, R25, R7, R23 ;  /* 0x00000007191a7223 */ /* 0x000fc60000010017 */
[----:B------:R0:W-:Y:S01]  /*3e30*/  STL [R1+0x54], R2 ;  /* 0x0000540201007387 */ /* 0x0001e20000100800 */
        /* <DEDUP_REMOVED lines=8> */
[----:B------:R-:W-:Y:S02]  /*3ec0*/  IADD3.X R7, RZ, R0, RZ, P2, !PT ;  /* 0x00000000ff077210 */ /* 0x000fe400017fe4ff */
[----:B------:R-:W-:Y:S01]  /*3ed0*/  LEA R22, P2, R19, UR6, 0x1 ;  /* 0x0000000613167c11 */ /* 0x000fe2000f8408ff */
[C-C-:B------:R-:W-:Y:S01]  /*3ee0*/  FFMA.FTZ R31, R25.reuse, R61, R23.reuse ;  /* 0x0000003d191f7223 */ /* 0x140fe20000010017 */
[C-C-:B------:R-:W-:Y:S01]  /*3ef0*/  FFMA.FTZ R27, R25.reuse, R49, R23.reuse ;  /* 0x00000031191b7223 */ /* 0x140fe20000010017 */
[C-C-:B------:R-:W-:Y:S01]  /*3f00*/  FFMA.FTZ R38, R25.reuse, R44, R23.reuse ;  /* 0x0000002c19267223 */ /* 0x140fe20000010017 */
[C-C-:B------:R-:W-:Y:S01]  /*3f10*/  FFMA.FTZ R8, R25.reuse, R24, R23.reuse ;  /* 0x0000001819087223 */ /* 0x140fe20000010017 */
[C-C-:B------:R-:W-:Y:S01]  /*3f20*/  FFMA.FTZ R39, R25.reuse, R20, R23.reuse ;  /* 0x0000001419277223 */ /* 0x140fe20000010017 */
[C-C-:B------:R-:W-:Y:S01]  /*3f30*/  FFMA.FTZ R3, R25.reuse, R16, R23.reuse ;  /* 0x0000001019037223 */ /* 0x140fe20000010017 */
[----:B0-----:R-:W-:Y:S01]  /*3f40*/  FFMA.FTZ R2, R25, R14, R23 ;  /* 0x0000000e19027223 */ /* 0x001fe20000010017 */
[----:B------:R-:W-:Y:S01]  /*3f50*/  LEA.HI.X R23, R19, UR7, R7, 0x1, P2 ;  /* 0x0000000713177c11 */ /* 0x000fe200090f0c07 */
[----:B----4-:R-:W-:-:S02]  /*3f60*/  IMAD.U32 R18, R30, 0x10000, RZ ;  /* 0x000100001e127824 */ /* 0x010fc400078e00ff */
[----:B------:R-:W4:Y:S01]  /*3f70*/  LDL.LU R30, [R1+0xa0] ;  /* 0x0000a000011e7983 */ /* 0x000f220000300800 */
[----:B--2---:R-:W-:-:S03]  /*3f80*/  SHF.L.U32 R59, R34, 0x10, RZ ;  /* 0x00000010223b7819 */ /* 0x004fc600000006ff */
[----:B------:R-:W2:Y:S01]  /*3f90*/  LDL.LU R34, [R1+0xbc] ;  /* 0x0000bc0001227983 */ /* 0x000ea20000300800 */
[----:B-----5:R-:W-:-:S03]  /*3fa0*/  SHF.L.U32 R53, R29, 0x10, RZ ;  /* 0x000000101d357819 */ /* 0x020fc600000006ff */
[----:B------:R-:W5:Y:S01]  /*3fb0*/  LDL.LU R29, [R1+0xc8] ;  /* 0x0000c800011d7983 */ /* 0x000f620000300800 */
[----:B---3--:R-:W-:Y:S02]  /*3fc0*/  SHF.L.U32 R55, R45, 0x10, RZ ;  /* 0x000000102d377819 */ /* 0x008fe400000006ff */
[----:B------:R-:W-:Y:S02]  /*3fd0*/  SHF.L.U32 R19, R37, 0x10, RZ ;  /* 0x0000001025137819 */ /* 0x000fe400000006ff */
[----:B------:R-:W3:Y:S04]  /*3fe0*/  LDL.LU R37, [R1+0xb4] ;  /* 0x0000b40001257983 */ /* 0x000ee80000300800 */
[----:B------:R-:W3:Y:S04]  /*3ff0*/  LDL.LU R47, [R1+0xa4] ;  /* 0x0000a400012f7983 */ /* 0x000ee80000300800 */
[----:B------:R-:W4:Y:S04]  /*4000*/  LDL.LU R44, [R1+0x94] ;  /* 0x00009400012c7983 */ /* 0x000f280000300800 */
[----:B------:R-:W2:Y:S01]  /*4010*/  LDL.LU R45, [R1+0x84] ;  /* 0x00008400012d7983 */ /* 0x000ea20000300800 */
[----:B------:R-:W-:Y:S01]  /*4020*/  IMAD.X R14, RZ, RZ, R0, P5 ;  /* 0x000000ffff0e7224 */ /* 0x000fe200028e0600 */
[----:B------:R-:W-:-:S02]  /*4030*/  LEA R20, P3, R21, UR6, 0x1 ;  /* 0x0000000615147c11 */ /* 0x000fc4000f8608ff */
[----:B------:R-:W-:Y:S01]  /*4040*/  SHF.L.U32 R25, R52, 0x10, RZ ;  /* 0x0000001034197819 */ /* 0x000fe200000006ff */
[----:B------:R-:W3:Y:S01]  /*4050*/  LDL.LU R46, [R1+0x80] ;  /* 0x00008000012e7983 */ /* 0x000ee20000300800 */
[----:B------:R-:W-:Y:S02]  /*4060*/  SHF.L.U32 R24, R51, 0x10, RZ ;  /* 0x0000001033187819 */ /* 0x000fe400000006ff */
[----:B------:R-:W-:Y:S02]  /*4070*/  LEA.HI.X R21, R21, UR7, R14, 0x1, P3 ;  /* 0x0000000715157c11 */ /* 0x000fe400098f0c0e */
[----:B------:R-:W-:Y:S02]  /*4080*/  SHF.L.U32 R14, R50, 0x10, RZ ;  /* 0x00000010320e7819 */ /* 0x000fe400000006ff */
[----:B------:R-:W-:Y:S02]  /*4090*/  SHF.L.U32 R49, R42, 0x10, RZ ;  /* 0x000000102a317819 */ /* 0x000fe400000006ff */
[----:B------:R-:W-:Y:S01]  /*40a0*/  SHF.L.U32 R7, R35, 0x10, RZ ;  /* 0x0000001023077819 */ /* 0x000fe200000006ff */
[----:B------:R-:W-:Y:S01]  /*40b0*/  FADD.FTZ R35, -R28, R25 ;  /* 0x000000191c237221 */ /* 0x000fe20000010100 */
[----:B------:R-:W-:Y:S01]  /*40c0*/  SHF.L.U32 R61, R33, 0x10, RZ ;  /* 0x00000010213d7819 */ /* 0x000fe200000006ff */
[----:B------:R-:W-:-:S02]  /*40d0*/  IMAD.U32 R16, R36, 0x10000, RZ ;  /* 0x0001000024107824 */ /* 0x000fc400078e00ff */
[C---:B------:R-:W-:Y:S01]  /*40e0*/  FADD.FTZ R33, -R28.reuse, R24 ;  /* 0x000000181c217221 */ /* 0x040fe20000010100 */
[----:B------:R-:W-:Y:S02]  /*40f0*/  IMAD.U32 R51, R43, 0x10000, RZ ;  /* 0x000100002b337824 */ /* 0x000fe400078e00ff */
[C---:B------:R-:W-:Y:S01]  /*4100*/  FADD.FTZ R36, -R28.reuse, R18 ;  /* 0x000000121c247221 */ /* 0x040fe20000010100 */
[----:B------:R-:W-:Y:S01]  /*4110*/  FADD.FTZ R43, -R28, R14 ;  /* 0x0000000e1c2b7221 */ /* 0x000fe20000010100 */
[--C-:B-----5:R-:W-:Y:S02]  /*4120*/  FADD.FTZ R42, R29, -R28.reuse ;  /* 0x8000001c1d2a7221 */ /* 0x120fe40000010000 */
[----:B------:R-:W5:Y:S04]  /*4130*/  LDL.LU R29, [R1+0x40] ;  /* 0x00004000011d7983 */ /* 0x000f680000300800 */
[----:B------:R-:W5:Y:S04]  /*4140*/  LDL.LU R25, [R1+0x3c] ;  /* 0x00003c0001197983 */ /* 0x000f680000300800 */
[----:B------:R-:W5:Y:S04]  /*4150*/  LDL.LU R24, [R1+0x34] ;  /* 0x0000340001187983 */ /* 0x000f680000300800 */
[----:B------:R-:W5:Y:S04]  /*4160*/  LDL.LU R18, [R1+0x30] ;  /* 0x0000300001127983 */ /* 0x000f680000300800 */
[----:B------:R-:W5:Y:S01]  /*4170*/  LDL.LU R14, [R1+0x2c] ;  /* 0x00002c00010e7983 */ /* 0x000f620000300800 */
[----:B----4-:R-:W-:-:S03]  /*4180*/  FADD.FTZ R58, R44, -R28 ;  /* 0x8000001c2c3a7221 */ /* 0x010fc60000010000 */
[----:B------:R-:W4:Y:S01]  /*4190*/  LDL.LU R44, [R1+0x24] ;  /* 0x00002400012c7983 */ /* 0x000f220000300800 */
[----:B--2---:R-:W-:-:S03]  /*41a0*/  FADD.FTZ R56, R45, -R28 ;  /* 0x8000001c2d387221 */ /* 0x004fc60000010000 */
[----:B------:R-:W2:Y:S01]  /*41b0*/  LDL.LU R45, [R1+0x108] ;  /* 0x00010800012d7983 */ /* 0x000ea20000300800 */
[----:B------:R-:W-:Y:S02]  /*41c0*/  IMAD.U32 R57, R48, 0x10000, RZ ;  /* 0x0001000030397824 */ /* 0x000fe400078e00ff */
[--C-:B------:R-:W-:Y:S01]  /*41d0*/  FADD.FTZ R11, R11, -R28.reuse ;  /* 0x8000001c0b0b7221 */ /* 0x100fe20000010000 */
[--C-:B------:R-:W-:Y:S01]  /*41e0*/  FADD.FTZ R30, R30, -R28.reuse ;  /* 0x8000001c1e1e7221 */ /* 0x100fe20000010000 */
[--C-:B------:R-:W-:Y:S01]  /*41f0*/  FADD.FTZ R34, R34, -R28.reuse ;  /* 0x8000001c22227221 */ /* 0x100fe20000010000 */
[--C-:B---3--:R-:W-:Y:S01]  /*4200*/  FADD.FTZ R37, R37, -R28.reuse ;  /* 0x8000001c25257221 */ /* 0x108fe20000010000 */
[C---:B------:R-:W-:Y:S01]  /*4210*/  FADD.FTZ R59, -R28.reuse, R59 ;  /* 0x0000003b1c3b7221 */ /* 0x040fe20000010100 */
[--C-:B------:R-:W-:Y:S01]  /*4220*/  FADD.FTZ R60, R47, -R28.reuse ;  /* 0x8000001c2f3c7221 */ /* 0x100fe20000010000 */
[C---:B------:R-:W-:Y:S01]  /*4230*/  FADD.FTZ R57, -R28.reuse, R57 ;  /* 0x000000391c397221 */ /* 0x040fe20000010100 */
[C---:B------:R-:W-:Y:S01]  /*4240*/  FADD.FTZ R55, -R28.reuse, R55 ;  /* 0x000000371c377221 */ /* 0x040fe20000010100 */
[----:B------:R-:W-:Y:S01]  /*4250*/  FADD.FTZ R53, -R28, R53 ;  /* 0x000000351c357221 */ /* 0x000fe20000010100 */
[----:B------:R-:W-:Y:S01]  /*4260*/  FADD.FTZ R54, R46, -R28 ;  /* 0x8000001c2e367221 */ /* 0x000fe20000010000 */
[C---:B------:R-:W-:Y:S01]  /*4270*/  FADD.FTZ R51, -R28.reuse, R51 ;  /* 0x000000331c337221 */ /* 0x040fe20000010100 */
[C---:B------:R-:W-:Y:S01]  /*4280*/  FADD.FTZ R49, -R28.reuse, R49 ;  /* 0x000000311c317221 */ /* 0x040fe20000010100 */
[C---:B------:R-:W-:Y:S01]  /*4290*/  FADD.FTZ R19, -R28.reuse, R19 ;  /* 0x000000131c137221 */ /* 0x040fe20000010100 */
[C---:B------:R-:W-:Y:S01]  /*42a0*/  FADD.FTZ R16, -R28.reuse, R16 ;  /* 0x000000101c107221 */ /* 0x040fe20000010100 */
[C---:B------:R-:W-:Y:S01]  /*42b0*/  FADD.FTZ R7, -R28.reuse, R7 ;  /* 0x000000071c077221 */ /* 0x040fe20000010100 */
[----:B------:R-:W-:Y:S01]  /*42c0*/  FADD.FTZ R61, -R28, R61 ;  /* 0x0000003d1c3d7221 */ /* 0x000fe20000010100 */
[----:B-----5:R-:W-:Y:S01]  /*42d0*/  FADD.FTZ R52, R29, -R28 ;  /* 0x8000001c1d347221 */ /* 0x020fe20000010000 */
[----:B------:R-:W-:-:S02]  /*42e0*/  IMAD.X R29, RZ, RZ, R0, P1 ;  /* 0x000000ffff1d7224 */ /* 0x000fc400008e0600 */
[--C-:B------:R-:W-:Y:S01]  /*42f0*/  FADD.FTZ R50, R25, -R28.reuse ;  /* 0x8000001c19327221 */ /* 0x100fe20000010000 */
[--C-:B------:R-:W-:Y:S01]  /*4300*/  FADD.FTZ R48, R24, -R28.reuse ;  /* 0x8000001c18307221 */ /* 0x100fe20000010000 */
[--C-:B------:R-:W-:Y:S01]  /*4310*/  FADD.FTZ R18, R18, -R28.reuse ;  /* 0x8000001c12127221 */ /* 0x100fe20000010000 */
[----:B------:R-:W-:Y:S01]  /*4320*/  FADD.FTZ R14, R14, -R28 ;  /* 0x8000001c0e0e7221 */ /* 0x000fe20000010000 */
[----:B------:R-:W-:-:S04]  /*4330*/  LEA R28, P1, R4, UR6, 0x1 ;  /* 0x00000006041c7c11 */ /* 0x000fc8000f8208ff */
[----:B------:R-:W-:Y:S02]  /*4340*/  LEA.HI.X R29, R4, UR7, R29, 0x1, P1 ;  /* 0x00000007041d7c11 */ /* 0x000fe400088f0c1d */
[----:B------:R-:W3:Y:S01]  /*4350*/  LDL.LU R4, [R1+0x28] ;  /* 0x0000280001047983 */ /* 0x000ee20000300800 */
[----:B----4-:R-:W-:-:S04]  /*4360*/  LEA R24, P2, R44, UR6, 0x1 ;  /* 0x000000062c187c11 */ /* 0x010fc8000f8408ff */
[----:B--2---:R-:W-:Y:S02]  /*4370*/  LEA.HI.X R25, R44, UR7, R45, 0x1, P2 ;  /* 0x000000072c197c11 */ /* 0x004fe400090f0c2d */
[----:B------:R-:W2:Y:S01]  /*4380*/  LDL.LU R45, [R1+0x10c] ;  /* 0x00010c00012d7983 */ /* 0x000ea20000300800 */
[----:B------:R-:W-:Y:S02]  /*4390*/  IADD3.X R0, RZ, R0, RZ, P0, !PT ;  /* 0x00000000ff007210 */ /* 0x000fe400007fe4ff */
[----:B------:R-:W-:-:S04]  /*43a0*/  LEA R46, P0, R17, UR6, 0x1 ;  /* 0x00000006112e7c11 */ /* 0x000fc8000f8008ff */
[----:B------:R-:W-:Y:S01]  /*43b0*/  LEA.HI.X R47, R17, UR7, R0, 0x1, P0 ;  /* 0x00000007112f7c11 */ /* 0x000fe200080f0c00 */
[C---:B------:R-:W-:Y:S02]  /*43c0*/  FMUL.FTZ R17, R15.reuse, R11 ;  /* 0x0000000b0f117220 */ /* 0x040fe40000410000 */
[----:B------:R-:W4:Y:S01]  /*43d0*/  LDL.LU R11, [R1+0x168] ;  /* 0x00016800010b7983 */ /* 0x000f220000300800 */
        /* <DEDUP_REMOVED lines=11> */
[----:B------:R-:W5:Y:S01]  /*4490*/  LDL.LU R34, [R1+0x164] ;  /* 0x0001640001227983 */ /* 0x000f620000300800 */
[C-C-:B------:R-:W-:Y:S01]  /*44a0*/  FFMA.FTZ R35, R12.reuse, R35, R10.reuse ;  /* 0x000000230c237223 */ /* 0x140fe2000001000a */
[----:B------:R-:W-:Y:S01]  /*44b0*/  FFMA.FTZ R33, R12, R33, R10 ;  /* 0x000000210c217223 */ /* 0x000fe2000001000a */
[----:B---3--:R-:W-:-:S04]  /*44c0*/  LEA R44, P1, R4, UR6, 0x1 ;  /* 0x00000006042c7c11 */ /* 0x008fc8000f8208ff */
[----:B--2---:R-:W-:Y:S01]  /*44d0*/  LEA.HI.X R45, R4, UR7, R45, 0x1, P1 ;  /* 0x00000007042d7c11 */ /* 0x004fe200088f0c2d */
[C---:B------:R-:W-:Y:S01]  /*44e0*/  FMUL.FTZ R4, R15.reuse, R37 ;  /* 0x000000250f047220 */ /* 0x040fe20000410000 */
[C---:B------:R-:W-:Y:S01]  /*44f0*/  FMUL.FTZ R37, R15.reuse, R59 ;  /* 0x0000003b0f257220 */ /* 0x040fe20000410000 */
[----:B------:R-:W-:Y:S01]  /*4500*/  MOV R59, R43 ;  /* 0x0000002b003b7202 */ /* 0x000fe20000000f00 */
[C---:B------:R-:W-:Y:S01]  /*4510*/  FMUL.FTZ R43, R15.reuse, R57 ;  /* 0x000000390f2b7220 */ /* 0x040fe20000410000 */
[----:B------:R-:W-:Y:S02]  /*4520*/  IMAD.MOV.U32 R57, RZ, RZ, R17 ;  /* 0x000000ffff397224 */ /* 0x000fe400078e0011 */
[----:B------:R-:W-:-:S03]  /*4530*/  FMUL.FTZ R17, R15, R58 ;  /* 0x0000003a0f117220 */ /* 0x000fc60000410000 */
[----:B------:R-:W-:Y:S01]  /*4540*/  MOV R58, R57 ;  /* 0x00000039003a7202 */ /* 0x000fe20000000f00 */
[C---:B------:R-:W-:Y:S01]  /*4550*/  FMUL.FTZ R57, R15.reuse, R55 ;  /* 0x000000370f397220 */ /* 0x040fe20000410000 */
[----:B------:R-:W-:Y:S01]  /*4560*/  MOV R55, R59 ;  /* 0x0000003b00377202 */ /* 0x000fe20000000f00 */
[C---:B------:R-:W-:Y:S02]  /*4570*/  FMUL.FTZ R59, R15.reuse, R53 ;  /* 0x000000350f3b7220 */ /* 0x040fe40000410000 */
[----:B------:R-:W-:Y:S02]  /*4580*/  IMAD.MOV.U32 R53, RZ, RZ, R57 ;  /* 0x000000ffff357224 */ /* 0x000fe400078e0039 */
[C---:B------:R-:W-:Y:S01]  /*4590*/  FMUL.FTZ R57, R15.reuse, R51 ;  /* 0x000000330f397220 */ /* 0x040fe20000410000 */
[----:B------:R-:W-:Y:S01]  /*45a0*/  MOV R51, R58 ;  /* 0x0000003a00337202 */ /* 0x000fe20000000f00 */
[C---:B------:R-:W-:Y:S01]  /*45b0*/  FMUL.FTZ R58, R15.reuse, R49 ;  /* 0x000000310f3a7220 */ /* 0x040fe20000410000 */
[----:B------:R-:W-:Y:S01]  /*45c0*/  MOV R49, R0 ;  /* 0x0000000000317202 */ /* 0x000fe20000000f00 */
[----:B------:R-:W-:Y:S01]  /*45d0*/  FMUL.FTZ R0, R15, R50 ;  /* 0x000000320f007220 */ /* 0x000fe20000410000 */
[----:B------:R-:W-:-:S02]  /*45e0*/  IMAD.MOV.U32 R50, RZ, RZ, R59 ;  /* 0x000000ffff327224 */ /* 0x000fc400078e003b */
[C---:B------:R-:W-:Y:S01]  /*45f0*/  FMUL.FTZ R59, R15.reuse, R19 ;  /* 0x000000130f3b7220 */ /* 0x040fe20000410000 */
[----:B------:R-:W-:Y:S01]  /*4600*/  MOV R19, R4 ;  /* 0x0000000400137202 */ /* 0x000fe20000000f00 */
[C---:B------:R-:W-:Y:S01]  /*4610*/  FMUL.FTZ R4, R15.reuse, R48 ;  /* 0x000000300f047220 */ /* 0x040fe20000410000 */
[----:B------:R-:W-:Y:S01]  /*4620*/  MOV R48, R42 ;  /* 0x0000002a00307202 */ /* 0x000fe20000000f00 */
[C---:B------:R-:W-:Y:S01]  /*4630*/  FMUL.FTZ R42, R15.reuse, R16 ;  /* 0x000000100f2a7220 */ /* 0x040fe20000410000 */
[----:B------:R-:W-:Y:S02]  /*4640*/  IMAD.MOV.U32 R16, RZ, RZ, R53 ;  /* 0x000000ffff107224 */ /* 0x000fe400078e0035 */
[C---:B------:R-:W-:Y:S01]  /*4650*/  FMUL.FTZ R53, R15.reuse, R18 ;  /* 0x000000120f357220 */ /* 0x040fe20000410000 */
[----:B------:R-:W-:Y:S01]  /*4660*/  MOV R18, R43 ;  /* 0x0000002b00127202 */ /* 0x000fe20000000f00 */
[C---:B------:R-:W-:Y:S01]  /*4670*/  FMUL.FTZ R43, R15.reuse, R7 ;  /* 0x000000070f2b7220 */ /* 0x040fe20000410000 */
[----:B------:R-:W-:Y:S01]  /*4680*/  MOV R7, R55 ;  /* 0x0000003700077202 */ /* 0x000fe20000000f00 */
[----:B------:R-:W-:Y:S01]  /*4690*/  FMUL.FTZ R55, R15, R14 ;  /* 0x0000000e0f377220 */ /* 0x000fe20000410000 */
[----:B------:R-:W-:-:S02]  /*46a0*/  IMAD.MOV.U32 R14, RZ, RZ, R37 ;  /* 0x000000ffff0e7224 */ /* 0x000fc400078e0025 */
[----:B------:R-:W-:Y:S01]  /*46b0*/  FMUL.FTZ R37, R15, R61 ;  /* 0x0000003d0f257220 */ /* 0x000fe20000410000 */
[----:B------:R-:W-:Y:S01]  /*46c0*/  MOV R15, R18 ;  /* 0x00000012000f7202 */ /* 0x000fe20000000f00 */
[C-C-:B----4-:R-:W-:Y:S01]  /*46d0*/  FFMA.FTZ R18, R13.reuse, R60, R11.reuse ;  /* 0x0000003c0d127223 */ /* 0x150fe2000001000b */
[----:B------:R-:W-:Y:S02]  /*46e0*/  IMAD.MOV.U32 R60, RZ, RZ, R16 ;  /* 0x000000ffff3c7224 */ /* 0x000fe400078e0010 */
[C-C-:B------:R-:W-:Y:S01]  /*46f0*/  FFMA.FTZ R16, R13.reuse, R56, R11.reuse ;  /* 0x000000380d107223 */ /* 0x140fe2000001000b */
[----:B------:R-:W-:Y:S01]  /*4700*/  MOV R56, R15 ;  /* 0x0000000f00387202 */ /* 0x000fe20000000f00 */
[C-C-:B------:R-:W-:Y:S01]  /*4710*/  FFMA.FTZ R15, R13.reuse, R54, R11.reuse ;  /* 0x000000360d0f7223 */ /* 0x140fe2000001000b */
[----:B------:R-:W-:Y:S01]  /*4720*/  MOV R54, R14 ;  /* 0x0000000e00367202 */ /* 0x000fe20000000f00 */
[----:B------:R-:W-:Y:S01]  /*4730*/  FFMA.FTZ R14, R13, R52, R11 ;  /* 0x000000340d0e7223 */ /* 0x000fe2000001000b */
[----:B------:R-:W-:-:S02]  /*4740*/  IMAD.MOV.U32 R52, RZ, RZ, R7 ;  /* 0x000000ffff347224 */ /* 0x000fc400078e0007 */
[C-C-:B------:R-:W-:Y:S01]  /*4750*/  FFMA.FTZ R7, R13.reuse, R0, R11.reuse ;  /* 0x000000000d077223 */ /* 0x140fe2000001000b */
[C-C-:B------:R-:W-:Y:S01]  /*4760*/  FFMA.FTZ R0, R13.reuse, R53, R11.reuse ;  /* 0x000000350d007223 */ /* 0x140fe2000001000b */
[----:B------:R-:W-:Y:S01]  /*4770*/  MOV R53, R36 ;  /* 0x0000002400357202 */ /* 0x000fe20000000f00 */
[C-C-:B------:R-:W-:Y:S01]  /*4780*/  FFMA.FTZ R51, R13.reuse, R51, R11.reuse ;  /* 0x000000330d337223 */ /* 0x140fe2000001000b */
[----:B------:R-:W-:Y:S01]  /*4790*/  MOV R61, R50 ;  /* 0x00000032003d7202 */ /* 0x000fe20000000f00 */
[C-C-:B------:R-:W-:Y:S01]  /*47a0*/  FFMA.FTZ R50, R13.reuse, R30, R11.reuse ;  /* 0x0000001e0d327223 */ /* 0x140fe2000001000b */
[C-C-:B------:R-:W-:Y:S01]  /*47b0*/  FFMA.FTZ R49, R13.reuse, R49, R11.reuse ;  /* 0x000000310d317223 */ /* 0x140fe2000001000b */
[C-C-:B------:R-:W-:Y:S01]  /*47c0*/  FFMA.FTZ R48, R13.reuse, R48, R11.reuse ;  /* 0x000000300d307223 */ /* 0x140fe2000001000b */
[C-C-:B------:R-:W-:Y:S01]  /*47d0*/  FFMA.FTZ R19, R13.reuse, R19, R11.reuse ;  /* 0x000000130d137223 */ /* 0x140fe2000001000b */
[C-C-:B------:R-:W-:Y:S01]  /*47e0*/  FFMA.FTZ R17, R13.reuse, R17, R11.reuse ;  /* 0x000000110d117223 */ /* 0x140fe2000001000b */
[C-C-:B------:R-:W-:Y:S01]  /*47f0*/  FFMA.FTZ R4, R13.reuse, R4, R11.reuse ;  /* 0x000000040d047223 */ /* 0x140fe2000001000b */
[----:B------:R-:W-:Y:S01]  /*4800*/  FFMA.FTZ R11, R13, R55, R11 ;  /* 0x000000370d0b7223 */ /* 0x000fe2000001000b */
[C-C-:B------:R-:W-:Y:S01]  /*4810*/  FFMA.FTZ R13, R12.reuse, R53, R10.reuse ;  /* 0x000000350c0d7223 */ /* 0x140fe2000001000a */
[C-C-:B------:R-:W-:Y:S01]  /*4820*/  FFMA.FTZ R53, R12.reuse, R54, R10.reuse ;  /* 0x000000360c357223 */ /* 0x140fe2000001000a */
[----:B------:R-:W2:Y:S01]  /*4830*/  LDL.LU R30, [R1+0xd4] ;  /* 0x0000d400011e7983 */ /* 0x000ea20000300800 */
[C-C-:B------:R-:W-:Y:S01]  /*4840*/  FFMA.FTZ R54, R12.reuse, R56, R10.reuse ;  /* 0x000000380c367223 */ /* 0x140fe2000001000a */
[C-C-:B------:R-:W-:Y:S01]  /*4850*/  FFMA.FTZ R55, R12.reuse, R60, R10.reuse ;  /* 0x0000003c0c377223 */ /* 0x140fe2000001000a */
[C-C-:B------:R-:W-:Y:S01]  /*4860*/  FFMA.FTZ R56, R12.reuse, R61, R10.reuse ;  /* 0x0000003d0c387223 */ /* 0x140fe2000001000a */
[----:B------:R-:W3:Y:S01]  /*4870*/  LDL.LU R36, [R1+0x160] ;  /* 0x0001600001247983 */ /* 0x000ee20000300800 */
[C-C-:B------:R-:W-:Y:S01]  /*4880*/  FFMA.FTZ R60, R12.reuse, R42, R10.reuse ;  /* 0x0000002a0c3c7223 */ /* 0x140fe2000001000a */
[C-C-:B------:R-:W-:Y:S01]  /*4890*/  FFMA.FTZ R52, R12.reuse, R52, R10.reuse ;  /* 0x000000340c347223 */ /* 0x140fe2000001000a */
[C-C-:B------:R-:W-:Y:S01]  /*48a0*/  FFMA.FTZ R57, R12.reuse, R57, R10.reuse ;  /* 0x000000390c397223 */ /* 0x140fe2000001000a */
[C-C-:B------:R-:W-:Y:S01]  /*48b0*/  FFMA.FTZ R58, R12.reuse, R58, R10.reuse ;  /* 0x0000003a0c3a7223 */ /* 0x140fe2000001000a */
[C-C-:B------:R-:W-:Y:S01]  /*48c0*/  FFMA.FTZ R59, R12.reuse, R59, R10.reuse ;  /* 0x0000003b0c3b7223 */ /* 0x140fe2000001000a */
[----:B------:R-:W4:Y:S01]  /*48d0*/  LDL.LU R42, [R1+0x15c] ;  /* 0x00015c00012a7983 */ /* 0x000f220000300800 */
[C-C-:B------:R-:W-:Y:S01]  /*48e0*/  FFMA.FTZ R61, R12.reuse, R43, R10.reuse ;  /* 0x0000002b0c3d7223 */ /* 0x140fe2000001000a */
[----:B------:R-:W-:-:S02]  /*48f0*/  FFMA.FTZ R10, R12, R37, R10 ;  /* 0x000000250c0a7223 */ /* 0x000fc4000001000a */
[----:B------:R-:W4:Y:S04]  /*4900*/  LDL.LU R43, [R1+0x158] ;  /* 0x00015800012b7983 */ /* 0x000f280000300800 */
[----:B------:R-:W3:Y:S01]  /*4910*/  LDL.LU R37, [R1+0x154] ;  /* 0x0001540001257983 */ /* 0x000ee20000300800 */
[----:B-----5:R-:W-:Y:S02]  /*4920*/  PRMT R34, R6, 0x7632, R34 ;  /* 0x0000763206227816 */ /* 0x020fe40000000022 */
[C---:B------:R-:W-:Y:S02]  /*4930*/  PRMT R12, R5.reuse, 0x7610, R12 ;  /* 0x00007610050c7816 */ /* 0x040fe4000000000c */
[----:B------:R-:W-:Y:S02]  /*4940*/  PRMT R5, R5, 0x7632, R5 ;  /* 0x0000763205057816 */ /* 0x000fe40000000005 */
[----:B------:R-:W-:Y:S01]  /*4950*/  F2FP.BF16.F32.PACK_AB R51, R35, R51 ;  /* 0x000000332333723e */ /* 0x000fe200000010ff */
[----:B---3--:R2:W-:Y:S04]  /*4960*/  STG.E.U16 desc[UR8][R36.64], R6 ;  /* 0x0000000624007986 */ /* 0x0085e8000c101508 */
[----:B------:R0:W-:Y:S04]  /*4970*/  STG.E.U16 desc[UR8][R36.64+0x2], R34 ;  /* 0x0000022224007986 */ /* 0x0001e8000c101508 */
[----:B------:R-:W-:Y:S01]  /*4980*/  STG.E.U16 desc[UR8][R36.64+0x4], R12 ;  /* 0x0000040c24007986 */ /* 0x000fe2000c101508 */
[----:B--2---:R-:W-:-:S03]  /*4990*/  F2FP.BF16.F32.PACK_AB R6, R26, R30 ;  /* 0x0000001e1a06723e */ /* 0x004fc600000010ff */
[----:B------:R-:W2:Y:S04]  /*49a0*/  LDL.LU R26, [R1+0x150] ;  /* 0x00015000011a7983 */ /* 0x000ea80000300800 */
[----:B------:R-:W3:Y:S04]  /*49b0*/  LDL.LU R30, [R1+0x14c] ;  /* 0x00014c00011e7983 */ /* 0x000ee80000300800 */
[----:B0-----:R-:W5:Y:S04]  /*49c0*/  LDL.LU R34, [R1+0x148] ;  /* 0x0001480001227983 */ /* 0x001f680000300800 */
[----:B------:R-:W5:Y:S04]  /*49d0*/  LDL.LU R35, [R1+0x144] ;  /* 0x0001440001237983 */ /* 0x000f680000300800 */
[----:B------:R0:W-:Y:S04]  /*49e0*/  STG.E.U16 desc[UR8][R36.64+0x6], R5 ;  /* 0x0000060524007986 */ /* 0x0001e8000c101508 */
[----:B0-----:R-:W4:Y:S01]  /*49f0*/  LDL.LU R36, [R1+0xd8] ;  /* 0x0000d80001247983 */ /* 0x001f220000300800 */
[----:B------:R-:W-:-:S03]  /*4a00*/  PRMT R5, R6, 0x7632, R5 ;  /* 0x0000763206057816 */ /* 0x000fc60000000005 */
[----:B------:R-:W2:Y:S01]  /*4a10*/  LDL.LU R37, [R1+0xe0] ;  /* 0x0000e00001257983 */ /* 0x000ea20000300800 */
[----:B------:R-:W-:Y:S02]  /*4a20*/  PRMT R12, R51, 0x7632, R12 ;  /* 0x00007632330c7816 */ /* 0x000fe4000000000c */
[----:B------:R-:W-:Y:S01]  /*4a30*/  F2FP.BF16.F32.PACK_AB R50, R33, R50 ;  /* 0x000000322132723e */ /* 0x000fe200000010ff */
[----:B-----5:R4:W-:Y:S04]  /*4a40*/  STG.E.U16 desc[UR8][R34.64], R6 ;  /* 0x0000000622007986 */ /* 0x0209e8000c101508 */
[----:B------:R0:W-:Y:S01]  /*4a50*/  STG.E.U16 desc[UR8][R34.64+0x4], R51 ;  /* 0x0000043322007986 */ /* 0x0001e2000c101508 */
[----:B----4-:R-:W-:-:S03]  /*4a60*/  F2FP.BF16.F32.PACK_AB R6, R32, R36 ;  /* 0x000000242006723e */ /* 0x010fc600000010ff */
[----:B------:R-:W4:Y:S04]  /*4a70*/  LDL.LU R32, [R1+0x140] ;  /* 0x0001400001207983 */ /* 0x000f280000300800 */
[----:B------:R-:W5:Y:S04]  /*4a80*/  LDL.LU R36, [R1+0xfc] ;  /* 0x0000fc0001247983 */ /* 0x000f680000300800 */
[----:B0-----:R-:W5:Y:S04]  /*4a90*/  LDL.LU R51, [R1+0xec] ;  /* 0x0000ec0001337983 */ /* 0x001f680000300800 */
[----:B------:R-:W4:Y:S04]  /*4aa0*/  LDL.LU R33, [R1+0x13c] ;  /* 0x00013c0001217983 */ /* 0x000f280000300800 */
[----:B------:R0:W-:Y:S04]  /*4ab0*/  STG.E.U16 desc[UR8][R34.64+0x2], R5 ;  /* 0x0000020522007986 */ /* 0x0001e8000c101508 */
[----:B------:R-:W-:Y:S01]  /*4ac0*/  STG.E.U16 desc[UR8][R34.64+0x6], R12 ;  /* 0x0000060c22007986 */ /* 0x000fe2000c101508 */
[----:B0-----:R-:W-:-:S03]  /*4ad0*/  PRMT R5, R6, 0x7632, R5 ;  /* 0x0000763206057816 */ /* 0x001fc60000000005 */
[----:B----4-:R2:W-:Y:S02]  /*4ae0*/  STG.E.U16 desc[UR8][R32.64], R6 ;  /* 0x0000000620007986 */ /* 0x0105e4000c101508 */
[----:B--2---:R-:W-:Y:S02]  /*4af0*/  F2FP.BF16.F32.PACK_AB R6, R31, R37 ;  /* 0x000000251f06723e */ /* 0x004fe400000010ff */
[----:B------:R-:W3:Y:S01]  /*4b00*/  LDL.LU R31, [R1+0x138] ;  /* 0x00013800011f7983 */ /* 0x000ee20000300800 */
[----:B------:R-:W-:-:S03]  /*4b10*/  PRMT R12, R50, 0x7632, R12 ;  /* 0x00007632320c7816 */ /* 0x000fc6000000000c */
[----:B------:R0:W-:Y:S04]  /*4b20*/  STG.E.U16 desc[UR8][R32.64+0x2], R5 ;  /* 0x0000020520007986 */ /* 0x0001e8000c101508 */
[----:B------:R-:W-:Y:S04]  /*4b30*/  STG.E.U16 desc[UR8][R32.64+0x4], R50 ;  /* 0x0000043220007986 */ /* 0x000fe8000c101508 */
[----:B------:R-:W-:Y:S04]  /*4b40*/  STG.E.U16 desc[UR8][R32.64+0x6], R12 ;  /* 0x0000060c20007986 */ /* 0x000fe8000c101508 */
[----:B------:R-:W2:Y:S01]  /*4b50*/  LDL.LU R34, [R1+0x70] ;  /* 0x0000700001227983 */ /* 0x000ea20000300800 */
[----:B0-----:R-:W-:-:S03]  /*4b60*/  PRMT R5, R6, 0x7632, R5 ;  /* 0x0000763206057816 */ /* 0x001fc60000000005 */
[----:B------:R-:W2:Y:S04]  /*4b70*/  LDL.LU R37, [R1+0x104] ;  /* 0x0001040001257983 */ /* 0x000ea80000300800 */
[----:B---3--:R5:W-:Y:S02]  /*4b80*/  STG.E.U16 desc[UR8][R30.64], R6 ;  /* 0x000000061e007986 */ /* 0x008be4000c101508 */
[----:B-----5:R-:W-:Y:S02]  /*4b90*/  F2FP.BF16.F32.PACK_AB R6, R27, R51 ;  /* 0x000000331b06723e */ /* 0x020fe400000010ff */
[----:B------:R-:W3:Y:S01]  /*4ba0*/  LDL.LU R27, [R1+0x134] ;  /* 0x00013400011b7983 */ /* 0x000ee20000300800 */
[----:B------:R-:W-:Y:S02]  /*4bb0*/  F2FP.BF16.F32.PACK_AB R13, R13, R49 ;  /* 0x000000310d0d723e */ /* 0x000fe400000010ff */
[----:B------:R-:W-:Y:S01]  /*4bc0*/  F2FP.BF16.F32.PACK_AB R48, R52, R48 ;  /* 0x000000303430723e */ /* 0x000fe200000010ff */
[----:B------:R0:W-:Y:S01]  /*4bd0*/  STG.E.U16 desc[UR8][R30.64+0x2], R5 ;  /* 0x000002051e007986 */ /* 0x0001e2000c101508 */
[----:B------:R-:W-:-:S03]  /*4be0*/  PRMT R12, R13, 0x7632, R12 ;  /* 0x000076320d0c7816 */ /* 0x000fc6000000000c */
[----:B------:R-:W-:Y:S04]  /*4bf0*/  STG.E.U16 desc[UR8][R30.64+0x4], R13 ;  /* 0x0000040d1e007986 */ /* 0x000fe8000c101508 */
[----:B------:R1:W-:Y:S04]  /*4c00*/  STG.E.U16 desc[UR8][R30.64+0x6], R12 ;  /* 0x0000060c1e007986 */ /* 0x0003e8000c101508 */
[----:B------:R-:W4:Y:S01]  /*4c10*/  LDL.LU R35, [R1+0x68] ;  /* 0x0000680001237983 */ /* 0x000f220000300800 */
[----:B0-----:R-:W-:-:S03]  /*4c20*/  PRMT R5, R6, 0x7632, R5 ;  /* 0x0000763206057816 */ /* 0x001fc60000000005 */
[----:B------:R-:W4:Y:S01]  /*4c30*/  LDL.LU R51, [R1+0x100] ;  /* 0x0001000001337983 */ /* 0x000f220000300800 */
[----:B-1----:R-:W-:-:S03]  /*4c40*/  PRMT R12, R48, 0x7632, R12 ;  /* 0x00007632300c7816 */ /* 0x002fc6000000000c */
[----:B---3--:R0:W-:Y:S04]  /*4c50*/  STG.E.U16 desc[UR8][R26.64], R6 ;  /* 0x000000061a007986 */ /* 0x0081e8000c101508 */
[----:B------:R1:W-:Y:S04]  /*4c60*/  STG.E.U16 desc[UR8][R26.64+0x2], R5 ;  /* 0x000002051a007986 */ /* 0x0003e8000c101508 */
[----:B------:R-:W-:Y:S01]  /*4c70*/  STG.E.U16 desc[UR8][R26.64+0x4], R48 ;  /* 0x000004301a007986 */ /* 0x000fe2000c101508 */
[----:B0-----:R-:W-:-:S03]  /*4c80*/  F2FP.BF16.F32.PACK_AB R6, R41, R36 ;  /* 0x000000242906723e */ /* 0x001fc600000010ff */
[----:B------:R-:W3:Y:S04]  /*4c90*/  LDL.LU R41, [R1+0x130] ;  /* 0x0001300001297983 */ /* 0x000ee80000300800 */
[----:B------:R-:W5:Y:S01]  /*4ca0*/  LDL.LU R36, [R1+0xf8] ;  /* 0x0000f80001247983 */ /* 0x000f620000300800 */
[----:B-1----:R-:W-:-:S03]  /*4cb0*/  PRMT R5, R6, 0x7632, R5 ;  /* 0x0000763206057816 */ /* 0x002fc60000000005 */
[----:B------:R-:W-:Y:S04]  /*4cc0*/  STG.E.U16 desc[UR8][R26.64+0x6], R12 ;  /* 0x0000060c1a007986 */ /* 0x000fe8000c101508 */
[----:B------:R2:W-:Y:S02]  /*4cd0*/  STG.E.U16 desc[UR8][R42.64], R6 ;  /* 0x000000062a007986 */ /* 0x0005e4000c101508 */
[----:B--2---:R-:W-:Y:S02]  /*4ce0*/  F2FP.BF16.F32.PACK_AB R6, R34, R37 ;  /* 0x000000252206723e */ /* 0x004fe400000010ff */
[----:B------:R-:W2:Y:S01]  /*4cf0*/  LDL.LU R37, [R1+0xf4] ;  /* 0x0000f40001257983 */ /* 0x000ea20000300800 */
[----:B------:R-:W-:Y:S02]  /*4d00*/  F2FP.BF16.F32.PACK_AB R19, R53, R19 ;  /* 0x000000133513723e */ /* 0x000fe400000010ff */
[----:B------:R-:W-:Y:S01]  /*4d10*/  F2FP.BF16.F32.PACK_AB R18, R54, R18 ;  /* 0x000000123612723e */ /* 0x000fe200000010ff */
[----:B------:R-:W2:Y:S01]  /*4d20*/  LDL.LU R34, [R1+0xf0] ;  /* 0x0000f00001227983 */ /* 0x000ea20000300800 */
[----:B------:R-:W-:-:S03]  /*4d30*/  PRMT R12, R19, 0x7632, R12 ;  /* 0x00007632130c7816 */ /* 0x000fc6000000000c */
[----:B------:R5:W-:Y:S01]  /*4d40*/  STG.E.U16 desc[UR8][R42.64+0x2], R5 ;  /* 0x000002052a007986 */ /* 0x000be2000c101508 */
[C---:B------:R-:W-:Y:S02]  /*4d50*/  PRMT R13, R6.reuse, 0x7610, R13 ;  /* 0x00007610060d7816 */ /* 0x040fe4000000000d */
[----:B------:R-:W-:Y:S01]  /*4d60*/  PRMT R26, R6, 0x7632, R26 ;  /* 0x00007632061a7816 */ /* 0x000fe2000000001a */
[----:B------:R0:W-:Y:S01]  /*4d70*/  STG.E.U16 desc[UR8][R42.64+0x4], R19 ;  /* 0x000004132a007986 */ /* 0x0001e2000c101508 */
[----:B----4-:R-:W-:Y:S02]  /*4d80*/  F2FP.BF16.F32.PACK_AB R6, R35, R51 ;  /* 0x000000332306723e */ /* 0x010fe400000010ff */
[----:B------:R-:W-:Y:S01]  /*4d90*/  PRMT R27, R18, 0x7632, R27 ;  /* 0x00007632121b7816 */ /* 0x000fe2000000001b */
[----:B------:R-:W-:Y:S04]  /*4da0*/  STG.E.U16 desc[UR8][R42.64+0x6], R12 ;  /* 0x0000060c2a007986 */ /* 0x000fe8000c101508 */
[----:B---3--:R1:W-:Y:S01]  /*4db0*/  STG.E.U16 desc[UR8][R40.64+0x4], R18 ;  /* 0x0000041228007986 */ /* 0x0083e2000c101508 */
[----:B-----5:R-:W-:-:S03]  /*4dc0*/  F2FP.BF16.F32.PACK_AB R5, R38, R36 ;  /* 0x000000242605723e */ /* 0x020fc600000010ff */
[----:B------:R-:W3:Y:S01]  /*4dd0*/  LDL.LU R38, [R1+0x12c] ;  /* 0x00012c0001267983 */ /* 0x000ee20000300800 */
[----:B0-----:R-:W-:-:S03]  /*4de0*/  PRMT R19, R5, 0x7632, R19 ;  /* 0x0000763205137816 */ /* 0x001fc60000000013 */
[----:B------:R-:W4:Y:S01]  /*4df0*/  LDL.LU R35, [R1+0xe8] ;  /* 0x0000e80001237983 */ /* 0x000f220000300800 */
[----:B-1----:R-:W-:Y:S02]  /*4e00*/  PRMT R18, R5, 0x7610, R18 ;  /* 0x0000761005127816 */ /* 0x002fe40000000012 */
[----:B--2---:R-:W-:Y:S02]  /*4e10*/  F2FP.BF16.F32.PACK_AB R5, R8, R37 ;  /* 0x000000250805723e */ /* 0x004fe400000010ff */
[----:B------:R-:W2:Y:S04]  /*4e20*/  LDL.LU R8, [R1+0x128] ;  /* 0x0001280001087983 */ /* 0x000ea80000300800 */
[----:B------:R-:W5:Y:S04]  /*4e30*/  LDL.LU R51, [R1+0x54] ;  /* 0x0000540001337983 */ /* 0x000f680000300800 */
[----:B------:R-:W5:Y:S04]  /*4e40*/  LDL.LU R36, [R1+0xe4] ;  /* 0x0000e40001247983 */ /* 0x000f680000300800 */
[----:B------:R-:W3:Y:S01]  /*4e50*/  LDL.LU R37, [R1+0xdc] ;  /* 0x0000dc0001257983 */ /* 0x000ee20000300800 */
[----:B------:R-:W-:-:S02]  /*4e60*/  F2FP.BF16.F32.PACK_AB R17, R55, R17 ;  /* 0x000000113711723e */ /* 0x000fc400000010ff */
[----:B------:R-:W-:Y:S01]  /*4e70*/  PRMT R12, R6, 0x7632, R12 ;  /* 0x00007632060c7816 */ /* 0x000fe2000000000c */
[----:B------:R0:W-:Y:S01]  /*4e80*/  STG.E.U16 desc[UR8][R40.64], R13 ;  /* 0x0000000d28007986 */ /* 0x0001e2000c101508 */
[----:B------:R-:W-:-:S03]  /*4e90*/  F2FP.BF16.F32.PACK_AB R16, R56, R16 ;  /* 0x000000103810723e */ /* 0x000fc600000010ff */
        /* <DEDUP_REMOVED lines=8> */
[C---:B-1----:R-:W-:Y:S02]  /*4f20*/  PRMT R12, R5.reuse, 0x7610, R12 ;  /* 0x00007610050c7816 */ /* 0x042fe4000000000c */
[----:B------:R-:W-:Y:S02]  /*4f30*/  PRMT R13, R5, 0x7632, R13 ;  /* 0x00007632050d7816 */ /* 0x000fe4000000000d */
[----:B------:R-:W-:Y:S01]  /*4f40*/  F2FP.BF16.F32.PACK_AB R5, R9, R34 ;  /* 0x000000220905723e */ /* 0x000fe200000010ff */
[----:B------:R1:W-:Y:S01]  /*4f50*/  STG.E.U16 desc[UR8][R20.64+0x6], R6 ;  /* 0x0000060614007986 */ /* 0x0003e2000c101508 */
[----:B------:R-:W-:Y:S02]  /*4f60*/  F2FP.BF16.F32.PACK_AB R15, R57, R15 ;  /* 0x0000000f390f723e */ /* 0x000fe400000010ff */
[----:B0-----:R-:W-:Y:S01]  /*4f70*/  PRMT R23, R5, 0x7610, R23 ;  /* 0x0000761005177816 */ /* 0x001fe20000000017 */
[----:B------:R-:W-:Y:S01]  /*4f80*/  STG.E.U16 desc[UR8][R20.64], R18 ;  /* 0x0000001214007986 */ /* 0x000fe2000c101508 */
[----:B------:R-:W-:-:S03]  /*4f90*/  PRMT R17, R15, 0x7632, R17 ;  /* 0x000076320f117816 */ /* 0x000fc60000000011 */
[----:B------:R-:W-:Y:S01]  /*4fa0*/  STG.E.U16 desc[UR8][R20.64+0x2], R19 ;  /* 0x0000021314007986 */ /* 0x000fe2000c101508 */
[----:B-1----:R-:W-:-:S03]  /*4fb0*/  PRMT R6, R5, 0x7632, R6 ;  /* 0x0000763205067816 */ /* 0x002fc60000000006 */
[----:B------:R-:W-:Y:S04]  /*4fc0*/  STG.E.U16 desc[UR8][R20.64+0x4], R16 ;  /* 0x0000041014007986 */ /* 0x000fe8000c101508 */
[----:B------:R0:W-:Y:S04]  /*4fd0*/  STG.E.U16 desc[UR8][R28.64+0x2], R13 ;  /* 0x0000020d1c007986 */ /* 0x0001e8000c101508 */
[----:B------:R1:W-:Y:S04]  /*4fe0*/  STG.E.U16 desc[UR8][R28.64+0x4], R15 ;  /* 0x0000040f1c007986 */ /* 0x0003e8000c101508 */
[----:B------:R-:W-:Y:S04]  /*4ff0*/  STG.E.U16 desc[UR8][R28.64], R12 ;  /* 0x0000000c1c007986 */ /* 0x000fe8000c101508 */
[----:B------:R-:W-:Y:S04]  /*5000*/  STG.E.U16 desc[UR8][R28.64+0x6], R17 ;  /* 0x000006111c007986 */ /* 0x000fe8000c101508 */
[----:B------:R5:W-:Y:S04]  /*5010*/  STG.E.U16 desc[UR8][R46.64+0x2], R6 ;  /* 0x000002062e007986 */ /* 0x000be8000c101508 */
[----:B------:R-:W2:Y:S01]  /*5020*/  LDL.LU R9, [R1+0x124] ;  /* 0x0001240001097983 */ /* 0x000ea20000300800 */
[----:B----4-:R-:W-:-:S03]  /*5030*/  F2FP.BF16.F32.PACK_AB R5, R39, R35 ;  /* 0x000000232705723e */ /* 0x010fc600000010ff */
[----:B------:R-:W4:Y:S01]  /*5040*/  LDL.LU R39, [R1+0x120] ;  /* 0x0001200001277983 */ /* 0x000f220000300800 */
[C---:B0-----:R-:W-:Y:S02]  /*5050*/  PRMT R13, R5.reuse, 0x7610, R13 ;  /* 0x00007610050d7816 */ /* 0x041fe4000000000d */
[----:B-1----:R-:W-:Y:S02]  /*5060*/  PRMT R15, R5, 0x7632, R15 ;  /* 0x00007632050f7816 */ /* 0x002fe4000000000f */
[----:B-----5:R-:W-:-:S04]  /*5070*/  F2FP.BF16.F32.PACK_AB R5, R51, R36 ;  /* 0x000000243305723e */ /* 0x020fc800000010ff */
[C---:B------:R-:W-:Y:S02]  /*5080*/  PRMT R19, R5.reuse, 0x7610, R19 ;  /* 0x0000761005137816 */ /* 0x040fe40000000013 */
[----:B------:R-:W-:Y:S02]  /*5090*/  PRMT R6, R5, 0x7632, R6 ;  /* 0x0000763205067816 */ /* 0x000fe40000000006 */
[----:B---3--:R-:W-:Y:S02]  /*50a0*/  F2FP.BF16.F32.PACK_AB R5, R3, R37 ;  /* 0x000000250305723e */ /* 0x008fe400000010ff */
[----:B------:R-:W3:Y:S01]  /*50b0*/  LDL.LU R3, [R1+0x11c] ;  /* 0x00011c0001037983 */ /* 0x000ee20000300800 */
[----:B------:R-:W-:Y:S02]  /*50c0*/  F2FP.BF16.F32.PACK_AB R14, R58, R14 ;  /* 0x0000000e3a0e723e */ /* 0x000fe400000010ff */
[----:B------:R-:W-:Y:S02]  /*50d0*/  F2FP.BF16.F32.PACK_AB R7, R59, R7 ;  /* 0x000000073b07723e */ /* 0x000fe400000010ff */
[----:B------:R-:W-:-:S02]  /*50e0*/  PRMT R12, R14, 0x7632, R12 ;  /* 0x000076320e0c7816 */ /* 0x000fc4000000000c */
[----:B------:R-:W-:Y:S02]  /*50f0*/  PRMT R16, R7, 0x7632, R16 ;  /* 0x0000763207107816 */ /* 0x000fe40000000010 */
[----:B------:R-:W-:Y:S01]  /*5100*/  F2FP.BF16.F32.PACK_AB R0, R61, R0 ;  /* 0x000000003d00723e */ /* 0x000fe200000010ff */
[----:B------:R-:W-:Y:S04]  /*5110*/  STG.E.U16 desc[UR8][R46.64], R23 ;  /* 0x000000172e007986 */ /* 0x000fe8000c101508 */
[----:B------:R-:W-:Y:S04]  /*5120*/  STG.E.U16 desc[UR8][R46.64+0x4], R14 ;  /* 0x0000040e2e007986 */ /* 0x000fe8000c101508 */
[----:B------:R-:W-:Y:S04]  /*5130*/  STG.E.U16 desc[UR8][R46.64+0x6], R12 ;  /* 0x0000060c2e007986 */ /* 0x000fe8000c101508 */
[----:B--2---:R-:W-:Y:S04]  /*5140*/  STG.E.U16 desc[UR8][R8.64], R13 ;  /* 0x0000000d08007986 */ /* 0x004fe8000c101508 */
[----:B------:R-:W-:Y:S04]  /*5150*/  STG.E.U16 desc[UR8][R8.64+0x2], R15 ;  /* 0x0000020f08007986 */ /* 0x000fe8000c101508 */
[----:B------:R0:W-:Y:S04]  /*5160*/  STG.E.U16 desc[UR8][R8.64+0x4], R7 ;  /* 0x0000040708007986 */ /* 0x0001e8000c101508 */
[----:B------:R1:W-:Y:S01]  /*5170*/  STG.E.U16 desc[UR8][R8.64+0x6], R16 ;  /* 0x0000061008007986 */ /* 0x0003e2000c101508 */
[----:B0-----:R-:W-:-:S02]  /*5180*/  PRMT R7, R0, 0x7610, R7 ;  /* 0x0000761000077816 */ /* 0x001fc40000000007 */
[----:B-1----:R-:W-:Y:S02]  /*5190*/  PRMT R8, R0, 0x7632, R8 ;  /* 0x0000763200087816 */ /* 0x002fe40000000008 */
[----:B---3--:R-:W-:Y:S02]  /*51a0*/  F2FP.BF16.F32.PACK_AB R0, R2, R3 ;  /* 0x000000030200723e */ /* 0x008fe400000010ff */
[----:B------:R-:W2:Y:S04]  /*51b0*/  LDL.LU R2, [R1+0x118] ;  /* 0x0001180001027983 */ /* 0x000ea80000300800 */
[----:B------:R-:W3:Y:S01]  /*51c0*/  LDL.LU R3, [R1+0x114] ;  /* 0x0001140001037983 */ /* 0x000ee20000300800 */
[----:B------:R-:W-:Y:S02]  /*51d0*/  F2FP.BF16.F32.PACK_AB R4, R60, R4 ;  /* 0x000000043c04723e */ /* 0x000fe400000010ff */
[----:B------:R-:W-:-:S02]  /*51e0*/  F2FP.BF16.F32.PACK_AB R10, R10, R11 ;  /* 0x0000000b0a0a723e */ /* 0x000fc400000010ff */
[----:B------:R-:W-:Y:S01]  /*51f0*/  PRMT R9, R4, 0x7632, R9 ;  /* 0x0000763204097816 */ /* 0x000fe20000000009 */
[----:B----4-:R0:W-:Y:S01]  /*5200*/  STG.E.U16 desc[UR8][R38.64+0x4], R4 ;  /* 0x0000040426007986 */ /* 0x0101e2000c101508 */
[----:B------:R-:W-:Y:S02]  /*5210*/  PRMT R12, R5, 0x7632, R12 ;  /* 0x00007632050c7816 */ /* 0x000fe4000000000c */
[----:B------:R-:W-:Y:S01]  /*5220*/  PRMT R22, R0, 0x7632, R22 ;  /* 0x0000763200167816 */ /* 0x000fe20000000016 */
[----:B------:R1:W-:Y:S04]  /*5230*/  STG.E.U16 desc[UR8][R38.64], R19 ;  /* 0x0000001326007986 */ /* 0x0003e8000c101508 */
[----:B------:R1:W-:Y:S01]  /*5240*/  STG.E.U16 desc[UR8][R38.64+0x2], R6 ;  /* 0x0000020626007986 */ /* 0x0003e2000c101508 */
[----:B0-----:R-:W-:-:S03]  /*5250*/  PRMT R4, R10, 0x7632, R4 ;  /* 0x000076320a047816 */ /* 0x001fc60000000004 */
        /* <DEDUP_REMOVED lines=10> */
[----:B--2---:R-:W-:-:S04]  /*5300*/  IADD3 R2, P0, R2, 0x1d, RZ ;  /* 0x0000001d02027810 */ /* 0x004fc80007f1e0ff */
[----:B---3--:R-:W-:Y:S02]  /*5310*/  IADD3.X R3, RZ, R3, RZ, P0, !PT ;  /* 0x00000003ff037210 */ /* 0x008fe400007fe4ff */
[----:B------:R-:W-:-:S04]  /*5320*/  ISETP.GE.U32.AND P0, PT, R2, UR10, PT ;  /* 0x0000000a02007c0c */ /* 0x000fc8000bf06070 */
[----:B------:R-:W-:-:S13]  /*5330*/  ISETP.GE.AND.EX P0, PT, R3, UR5, PT, P0 ;  /* 0x0000000503007c0c */ /* 0x000fda000bf06300 */
[----:B-1----:R-:W-:Y:S05]  /*5340*/  @!P0 BRA `(.L_x_1840) ;  /* 0xffffffac008c8947 */ /* 0x002fea000383ffff */
[----:B------:R-:W-:Y:S05]  /*5350*/  EXIT ;  /* 0x000000000000794d */ /* 0x000fea0003800000 */
.L_x_1841:
        /* <DEDUP_REMOVED lines=10> */
.L_x_3930:


//--------------------- .text._ZN13group_norm_v214gn_cuda_kernelI13__nv_bfloat16Li480ELi1ELi32ELi60ELi256ELb0ELi64ELi960ELi960ELi4ELb1ELi37ELb0ELb0ENS_16CompileConditionILi900EEEEEvPT_PKS4_S7_S7_flPfS8_Pj --------------------------
	.section	.text._ZN13group_norm_v214gn_cuda_kernelI13__nv_bfloat16Li480ELi1ELi32ELi60ELi256ELb0ELi64ELi960ELi960ELi4ELb1ELi37ELb0ELb0ENS_16CompileConditionILi900EEEEEvPT_PKS4_S7_S7_flPfS8_Pj,"ax",@progbits
	.align	128
        .global         _ZN13group_norm_v214gn_cuda_kernelI13__nv_bfloat16Li480ELi1ELi32ELi60ELi256ELb0ELi64ELi960ELi960ELi4ELb1ELi37ELb0ELb0ENS_16CompileConditionILi900EEEEEvPT_PKS4_S7_S7_flPfS8_Pj
        .type           _ZN13group_norm_v214gn_cuda_kernelI13__nv_bfloat16Li480ELi1ELi32ELi60ELi256ELb0ELi64ELi960ELi960ELi4ELb1ELi37ELb0ELb0ENS_16CompileConditionILi900EEEEEvPT_PKS4_S7_S7_flPfS8_Pj,@function
        .size           _ZN13group_norm_v214gn_cuda_kernelI13__nv_bfloat16Li480ELi1ELi32ELi60ELi256ELb0ELi64ELi960ELi960ELi4ELb1ELi37ELb0ELb0ENS_16CompileConditionILi900EEEEEvPT_PKS4_S7_S7_flPfS8_Pj,(.L_x_3931 - _ZN13group_norm_v214gn_cuda_kernelI13__nv_bfloat16Li480ELi1ELi32ELi60ELi256ELb0ELi64ELi960ELi960ELi4ELb1ELi37ELb0ELb0ENS_16CompileConditionILi900EEEEEvPT_PKS4_S7_S7_flPfS8_Pj)
        .other          _ZN13group_norm_v214gn_cuda_kernelI13__nv_bfloat16Li480ELi1ELi32ELi60ELi256ELb0ELi64ELi960ELi960ELi4ELb1ELi37ELb0ELb0ENS_16CompileConditionILi900EEEEEvPT_PKS4_S7_S7_flPfS8_Pj,@"STO_CUDA_ENTRY STV_DEFAULT"
_ZN13group_norm_v214gn_cuda_kernelI13__nv_bfloat16Li480ELi1ELi32ELi60ELi256ELb0ELi64ELi960ELi960ELi4ELb1ELi37ELb0ELb0ENS_16CompileConditionILi900EEEEEvPT_PKS4_S7_S7_flPfS8_Pj:
.text._ZN13group_norm_v214gn_cuda_kernelI13__nv_bfloat16Li480ELi1ELi32ELi60ELi256ELb0ELi64ELi960ELi960ELi4ELb1ELi37ELb0ELb0ENS_16CompileConditionILi900EEEEEvPT_PKS4_S7_S7_flPfS8_Pj:
[----:B------:R-:W0:Y:S08]  /*0000*/  LDC R1, c[0x0][0x28] ;  /* 0x00000a00ff017b82 */ /* 0x000e300000000800 */
[----:B------:R-:W1:Y:S01]  /*0010*/  S2UR UR4, SR_CTAID.Y ;  /* 0x00000000000479c3 */ /* 0x000e620000002600 */
[----:B------:R-:W-:Y:S01]  /*0020*/  ULDC.64 UR10, c[0x0][0x238] ;  /* 0x00008e00000a7ab9 */ /* 0x000fe20000000a00 */
[----:B0-----:R-:W-:Y:S01]  /*0030*/  IADD3 R1, R1, -0x218, RZ ;  /* 0xfffffde801017810 */ /* 0x001fe20007ffe0ff */
[----:B------:R-:W-:-:S02]  /*0040*/  USHF.L.U32 UR20, UR10, 0x1, URZ ;  /* 0x000000010a147899 */ /* 0x000fc4000800063f */
[----:B------:R-:W-:Y:S02]  /*0050*/  USHF.L.U64.HI UR11, UR10, 0x1, UR11 ;  /* 0x000000010a0b7899 */ /* 0x000fe4000801020b */
[----:B-1----:R-:W-:-:S04]  /*0060*/  UISETP.GT.U32.AND UP0, UPT, UR20, UR4, UPT ;  /* 0x000000041400728c */ /* 0x002fc8000bf04070 */
[----:B------:R-:W-:-:S06]  /*0070*/  UISETP.GT.AND.EX UP0, UPT, UR11, URZ, UPT, UP0 ;  /* 0x0000003f0b00728c */ /* 0x000fcc000bf04300 */
[----:B------:R-:W-:-:S13]  /*0080*/  PLOP3.LUT P0, PT, PT, PT, UP0, 0x80, 0x0 ;  /* 0x000000000000781c */ /* 0x000fda0003f0f008 */
[----:B------:R-:W-:Y:S05]  /*0090*/  @!P0 EXIT ;  /* 0x000000000000894d */ /* 0x000fea0003800000 */
[----:B------:R-:W0:Y:S01]  /*00a0*/  S2R R6, SR_TID.X ;  /* 0x0000000000067919 */ /* 0x000e220000002100 */
[----:B------:R-:W-:Y:S01]  /*00b0*/  MOV R0, 0x400 ;  /* 0x0000040000007802 */ /* 0x000fe20000000f00 */
[----:B------:R-:W-:Y:S01]  /*00c0*/  ULDC.64 UR8, c[0x0][0x240] ;  /* 0x0000900000087ab9 */ /* 0x000fe20000000a00 */
[----:B------:R-:W-:Y:S01]  /*00d0*/  LOP3.LUT R99, R99, 0xfffffeff, RZ, 0xc0, !PT ;  /* 0xfffffeff63637812 */ /* 0x000fe200078ec0ff */
[----:B------:R-:W1:Y:S01]  /*00e0*/  S2R R5, SR_CgaCtaId ;  /* 0x0000000000057919 */ /* 0x000e620000008800 */
[----:B------:R-:W-:Y:S01]  /*00f0*/  ISETP.EQ.U32.AND P1, PT, RZ, UR8, PT ;  /* 0x00000008ff007c0c */ /* 0x000fe2000bf22070 */
[----:B------:R-:W-:Y:S01]  /*0100*/  UMOV UR10, UR4 ;  /* 0x00000004000a7c82 */ /* 0x000fe20008000000 */
[----:B------:R-:W-:Y:S01]  /*0110*/  ULDC.64 UR6, c[0x0][0x250] ;  /* 0x0000940000067ab9 */ /* 0x000fe20000000a00 */
[----:B------:R-:W2:Y:S01]  /*0120*/  S2R R4, SR_CTAID.X ;  /* 0x0000000000047919 */ /* 0x000ea20000002500 */
[----:B------:R-:W-:Y:S01]  /*0130*/  ULEA UR6, UP0, UR10, UR6, 0x2 ;  /* 0x000000060a067291 */ /* 0x000fe2000f80103f */
[----:B------:R-:W-:Y:S01]  /*0140*/  UMOV UR5, URZ ;  /* 0x0000003f00057c82 */ /* 0x000fe20008000000 */
[----:B------:R-:W-:-:S02]  /*0150*/  UMOV UR4, URZ ;  /* 0x0000003f00047c82 */ /* 0x000fc40008000000 */
[----:B------:R-:W-:Y:S01]  /*0160*/  ULEA.HI.X UR7, UR10, UR7, UR5, 0x2, UP0 ;  /* 0x000000070a077291 */ /* 0x000fe200080f1405 */
[----:B------:R-:W-:Y:S01]  /*0170*/  ULDC.64 UR16, c[0x0][0x208] ;  /* 0x0000820000107ab9 */ /* 0x000fe20000000a00 */
[----:B0-----:R-:W-:Y:S01]  /*0180*/  IMAD.WIDE.U32 R2, R6, -0x77777777, RZ ;  /* 0x8888888906027825 */ /* 0x001fe200078e00ff */
[----:B-1----:R-:W-:-:S04]  /*0190*/  LEA R5, R5, R0, 0x18 ;  /* 0x0000000005057211 */ /* 0x002fc800078ec0ff */
[----:B------:R-:W-:Y:S02]  /*01a0*/  SHF.R.U32.HI R7, RZ, 0x7, R3 ;  /* 0x00000007ff077819 */ /* 0x000fe40000011603 */
[--C-:B------:R-:W-:Y:S02]  /*01b0*/  SHF.R.U32.HI R3, RZ, 0x1, R6.reuse ;  /* 0x00000001ff037819 */ /* 0x100fe40000011606 */
[----:B--2---:R-:W-:Y:S01]  /*01c0*/  LOP3.LUT P0, R0, R4, 0x3, RZ, 0xc0, !PT ;  /* 0x0000000304007812 */ /* 0x004fe2000780c0ff */
[----:B------:R-:W-:Y:S02]  /*01d0*/  IMAD R2, R7, -0xf0, R6 ;  /* 0xffffff1007027824 */ /* 0x000fe400078e0206 */
[----:B------:R-:W-:Y:S01]  /*01e0*/  IMAD.SHL.U32 R3, R3, 0x4, RZ ;  /* 0x0000000403037824 */ /* 0x000fe200078e00ff */
[----:B------:R-:W-:Y:S01]  /*01f0*/  ISETP.GT.U32.OR P0, PT, R6, 0xf, P0 ;  /* 0x0000000f0600780c */ /* 0x000fe20000704470 */
[----:B------:R-:W-:-:S03]  /*0200*/  IMAD R2, R2, 0x18, R5 ;  /* 0x0000001802027824 */ /* 0x000fc600078e0205 */
[----:B------:R-:W-:Y:S02]  /*0210*/  LOP3.LUT R0, R3, 0xfffffffc, R0, 0xe2, !PT ;  /* 0xfffffffc03007812 */ /* 0x000fe400078ee200 */
[----:B------:R-:W-:-:S03]  /*0220*/  ISETP.EQ.OR.EX P0, PT, RZ, UR9, P0, P1 ;  /* 0x00000009ff007c0c */ /* 0x000fc60008702710 */
[----:B------:R0:W-:Y:S02]  /*0230*/  STL [R1+0x1b4], R0 ;  /* 0x0001b40001007387 */ /* 0x0001e40000100800 */
[----:B0-----:R-:W-:-:S08]  /*0240*/  LEA R0, R7, R2, 0x3 ;  /* 0x0000000207007211 */ /* 0x001fd000078e18ff */
[----:B------:R-:W-:Y:S01]  /*0250*/  @P0 LOP3.LUT R99, R99, 0x100, RZ, 0xfc, !PT ;  /* 0x0000010063630812 */ /* 0x000fe200078efcff */
[----:B------:R0:W-:Y:S06]  /*0260*/  STL [R1+0x1b8], R0 ;  /* 0x0001b80001007387 */ /* 0x0001ec0000100800 */
.L_x_1848:
[----:B------:R-:W1:Y:S01]  /*0270*/  S2R R123, SR_TID.X ;  /* 0x00000000007b7919 */ /* 0x000e620000002100 */
[----:B------:R-:W2:Y:S01]  /*0280*/  S2UR UR22, SR_CTAID.X ;  /* 0x00000000001679c3 */ /* 0x000ea20000002500 */
[----:B------:R-:W-:Y:S02]  /*0290*/  ULOP3.LUT UR9, UR10, 0x1, URZ, 0xc0, !UPT ;  /* 0x000000010a097892 */ /* 0x000fe4000f8ec03f */
[----:B------:R-:W-:Y:S01]  /*02a0*/  USHF.R.U64 UR19, UR10, 0x1, UR5 ;  /* 0x000000010a137899 */ /* 0x000fe20008001205 */
[----:B------:R-:W-:Y:S01]  /*02b0*/  STL [R1+0x1bc], R99 ;  /* 0x0001bc6301007387 */ /* 0x000fe20000100800 */
[----:B------:R-:W-:Y:S02]  /*02c0*/  UIMAD UR12, UR9, 0x3c0, URZ ;  /* 0x000003c0090c78a4 */ /* 0x000fe4000f8e023f */
[----:B------:R-:W-:Y:S01]  /*02d0*/  USHF.R.U32.HI UR9, URZ, 0x1, UR5 ;  /* 0x000000013f097899 */ /* 0x000fe20008011605 */
[----:B------:R-:W3:Y:S01]  /*02e0*/  LDC.64 R124, c[0x0][0x228] ;  /* 0x00008a00ff7c7b82 */ /* 0x000ee20000000a00 */
[----:B----4-:R-:W-:Y:S01]  /*02f0*/  IMAD.U32 R5, RZ, RZ, UR19 ;  /* 0x00000013ff057e24 */ /* 0x010fe2000f8e00ff */
[----:B------:R-:W-:Y:S01]  /*0300*/  ULDC.64 UR14, c[0x0][0x218] ;  /* 0x00008600000e7ab9 */ /* 0x000fe20000000a00 */
[----:B------:R-:W-:-:S02]  /*0310*/  UIMAD UR9, UR9, 0x78000, URZ ;  /* 0x00078000090978a4 */ /* 0x000fc4000f8e023f */
[----:B--2---:R-:W-:-:S04]  /*0320*/  USHF.L.U32 UR8, UR22, 0x6, URZ ;  /* 0x0000000616087899 */ /* 0x004fc8000800063f */
[----:B------:R-:W-:Y:S01]  /*0330*/  ULOP3.LUT UR8, UR8, 0xc0, URZ, 0xc0, !UPT ;  /* 0x000000c008087892 */ /* 0x000fe2000f8ec03f */
[----:B-1----:R-:W-:-:S05]  /*0340*/  IMAD.WIDE.U32 R2, R123, -0x77777777, RZ ;  /* 0x888888897b027825 */ /* 0x002fca00078e00ff */
[----:B------:R-:W-:-:S05]  /*0350*/  SHF.R.U32.HI R2, RZ, 0x7, R3 ;  /* 0x00000007ff027819 */ /* 0x000fca0000011603 */
[C---:B0-----:R-:W-:Y:S01]  /*0360*/  IMAD R0, R2.reuse, -0xf0, R123 ;  /* 0xffffff1002007824 */ /* 0x041fe200078e027b */
[----:B------:R-:W-:-:S04]  /*0370*/  IADD3 R2, R2, UR8, RZ ;  /* 0x0000000802027c10 */ /* 0x000fc8000fffe0ff */
[----:B------:R-:W-:Y:S01]  /*0380*/  LEA R92, R0, UR12, 0x2 ;  /* 0x0000000c005c7c11 */ /* 0x000fe2000f8e10ff */
[----:B------:R-:W-:Y:S01]  /*0390*/  IMAD R2, R2, 0x780, RZ ;  /* 0x0000078002027824 */ /* 0x000fe200078e02ff */
[----:B------:R0:W-:Y:S02]  /*03a0*/  STL [R1+0x14], R0 ;  /* 0x0000140001007387 */ /* 0x0001e40000100800 */
[----:B------:R-:W-:-:S03]  /*03b0*/  SHF.R.S32.HI R93, RZ, 0x1f, R92 ;  /* 0x0000001fff5d7819 */ /* 0x000fc6000001145c */
[----:B------:R-:W-:-:S04]  /*03c0*/  IMAD.WIDE.U32 R4, R5, 0x78000, R92 ;  /* 0x0007800005047825 */ /* 0x000fc800078e005c */
[----:B------:R-:W-:Y:S01]  /*03d0*/  VIADD R3, R5, UR9 ;  /* 0x0000000905037c36 */ /* 0x000fe20008000000 */
[----:B0-----:R-:W-:-:S04]  /*03e0*/  IADD3 R0, P0, R2, R4, RZ ;  /* 0x0000000402007210 */ /* 0x001fc80007f1e0ff */
[----:B------:R-:W-:Y:S02]  /*03f0*/  IADD3.X R5, RZ, R3, RZ, P0, !PT ;  /* 0x00000003ff057210 */ /* 0x000fe400007fe4ff */
[----:B------:R-:W-:-:S04]  /*0400*/  LEA R90, P0, R0, UR14, 0x1 ;  /* 0x0000000e005a7c11 */ /* 0x000fc8000f8008ff */
[----:B------:R-:W-:Y:S02]  /*0410*/  LEA.HI.X R91, R0, UR15, R5, 0x1, P0 ;  /* 0x0000000f005b7c11 */ /* 0x000fe400080f0c05 */
[----:B------:R-:W-:-:S04]  /*0420*/  IADD3 R6, R2, 0xf00, RZ ;  /* 0x00000f0002067810 */ /* 0x000fc80007ffe0ff */
[----:B------:R-:W2:Y:S01]  /*0430*/  LDG.E.64.CONSTANT R90, desc[UR16][R90.64] ;  /* 0x000000105a5a7981 */ /* 0x000ea2000c1e9b00 */
[----:B------:R-:W-:-:S03]  /*0440*/  IADD3 R0, P0, R6, R4, RZ ;  /* 0x0000000406007210 */ /* 0x000fc60007f1e0ff */
[----:B------:R0:W-:Y:S02]  /*0450*/  STL [R1+0x13c], R6 ;  /* 0x00013c0601007387 */ /* 0x0001e40000100800 */
[----:B------:R-:W-:Y:S01]  /*0460*/  IMAD.X R5, RZ, RZ, R3, P0 ;  /* 0x000000ffff057224 */ /* 0x000fe200000e0603 */
[----:B------:R-:W-:-:S04]  /*0470*/  LEA R28, P0, R0, UR14, 0x1 ;  /* 0x0000000e001c7c11 */ /* 0x000fc8000f8008ff */
[----:B------:R-:W-:Y:S02]  /*0480*/  LEA.HI.X R29, R0, UR15, R5, 0x1, P0 ;  /* 0x0000000f001d7c11 */ /* 0x000fe400080f0c05 */
[----:B0-----:R-:W-:-:S04]  /*0490*/  IADD3 R6, R2, 0x1e00, RZ ;  /* 0x00001e0002067810 */ /* 0x001fc80007ffe0ff */
[----:B------:R-:W4:Y:S01]  /*04a0*/  LDG.E.64.CONSTANT R28, desc[UR16][R28.64] ;  /* 0x000000101c1c7981 */ /* 0x000f22000c1e9b00 */
[----:B------:R-:W-:-:S03]  /*04b0*/  IADD3 R0, P0, R6, R4, RZ ;  /* 0x0000000406007210 */ /* 0x000fc60007f1e0ff */
[----:B------:R0:W-:Y:S01]  /*04c0*/  STL [R1+0x138], R6 ;  /* 0x0001380601007387 */ /* 0x0001e20000100800 */
[----:B------:R-:W-:Y:S02]  /*04d0*/  IADD3.X R5, RZ, R3, RZ, P0, !PT ;  /* 0x00000003ff057210 */ /* 0x000fe400007fe4ff */
[----:B------:R-:W-:-:S04]  /*04e0*/  LEA R30, P0, R0, UR14, 0x1 ;  /* 0x0000000e001e7c11 */ /* 0x000fc8000f8008ff */
[----:B------:R-:W-:Y:S01]  /*04f0*/  LEA.HI.X R31, R0, UR15, R5, 0x1, P0 ;  /* 0x0000000f001f7c11 */ /* 0x000fe200080f0c05 */
[----:B0-----:R-:W-:-:S05]  /*0500*/  VIADD R6, R2, 0x2d00 ;  /* 0x00002d0002067836 */ /* 0x001fca0000000000 */
[----:B------:R-:W3:Y:S01]  /*0510*/  LDG.E.64.CONSTANT R30, desc[UR16][R30.64] ;  /* 0x000000101e1e7981 */ /* 0x000ee2000c1e9b00 */
[----:B------:R-:W-:-:S03]  /*0520*/  IADD3 R0, P0, R6, R4, RZ ;  /* 0x0000000406007210 */ /* 0x000fc60007f1e0ff */
[----:B------:R0:W-:Y:S01]  /*0530*/  STL [R1+0x134], R6 ;  /* 0x0001340601007387 */ /* 0x0001e20000100800 */
[----:B------:R-:W-:Y:S02]  /*0540*/  IADD3.X R5, RZ, R3, RZ, P0, !PT ;  /* 0x00000003ff057210 */ /* 0x000fe400007fe4ff */
[----:B------:R-:W-:-:S04]  /*0550*/  LEA R32, P0, R0, UR14, 0x1 ;  /* 0x0000000e00207c11 */ /* 0x000fc8000f8008ff */
[----:B------:R-:W-:Y:S02]  /*0560*/  LEA.HI.X R33, R0, UR15, R5, 0x1, P0 ;  /* 0x0000000f00217c11 */ /* 0x000fe400080f0c05 */
[----:B0-----:R-:W-:-:S04]  /*0570*/  IADD3 R6, R2, 0x3c00, RZ ;  /* 0x00003c0002067810 */ /* 0x001fc80007ffe0ff */
[----:B------:R-:W3:Y:S01]  /*0580*/  LDG.E.64.CONSTANT R32, desc[UR16][R32.64] ;  /* 0x0000001020207981 */ /* 0x000ee2000c1e9b00 */
[----:B------:R-:W-:-:S03]  /*0590*/  IADD3 R0, P0, R6, R4, RZ ;  /* 0x0000000406007210 */ /* 0x000fc60007f1e0ff */
[----:B------:R0:W-:Y:S02]  /*05a0*/  STL [R1+0x130], R6 ;  /* 0x0001300601007387 */ /* 0x0001e40000100800 */
[----:B------:R-:W-:Y:S01]  /*05b0*/  IMAD.X R5, RZ, RZ, R3, P0 ;  /* 0x000000ffff057224 */ /* 0x000fe200000e0603 */
[----:B------:R-:W-:-:S04]  /*05c0*/  LEA R34, P0, R0, UR14, 0x1 ;  /* 0x0000000e00227c11 */ /* 0x000fc8000f8008ff */
[----:B------:R-:W-:-:S06]  /*05d0*/  LEA.HI.X R35, R0, UR15, R5, 0x1, P0 ;  /* 0x0000000f00237c11 */ /* 0x000fcc00080f0c05 */
[----:B------:R-:W3:Y:S01]  /*05e0*/  LDG.E.64.CONSTANT R34, desc[UR16][R34.64] ;  /* 0x0000001022227981 */ /* 0x000ee2000c1e9b00 */
[----:B0-----:R-:W-:-:S04]  /*05f0*/  IADD3 R6, R2, 0x4b00, RZ ;  /* 0x00004b0002067810 */ /* 0x001fc80007ffe0ff */
[----:B------:R-:W-:Y:S01]  /*0600*/  IADD3 R0, P0, R6, R4, RZ ;  /* 0x0000000406007210 */ /* 0x000fe20007f1e0ff */
[----:B------:R0:W-:Y:S03]  /*0610*/  STL [R1+0x12c], R6 ;  /* 0x00012c0601007387 */ /* 0x0001e60000100800 */
        /* <DEDUP_REMOVED lines=16> */
[----:B------:R-:W-:Y:S02]  /*0720*/  LEA.HI.X R41, R0, UR15, R5, 0x1, P0 ;  /* 0x0000000f00297c11 */ /* 0x000fe400080f0c05 */
[----:B0-----:R-:W-:-:S04]  /*0730*/  IADD3 R6, R2, 0x7800, RZ ;  /* 0x0000780002067810 */ /* 0x001fc80007ffe0ff */
[----:B------:R-:W3:Y:S01]  /*0740*/  LDG.E.64.CONSTANT R40, desc[UR16][R40.64] ;  /* 0x0000001028287981 */ /* 0x000ee2000c1e9b00 */
        /* <DEDUP_REMOVED lines=35> */
[-C--:B------:R-:W-:Y:S02]  /*0980*/  IADD3 R0, P0, R6, R4.reuse, RZ ;  /* 0x0000000406007210 */ /* 0x080fe40007f1e0ff */
[----:B------:R-:W-:Y:S01]  /*0990*/  IADD3 R7, R2, 0xe100, RZ ;  /* 0x0000e10002077810 */ /* 0x000fe20007ffe0ff */
[----:B------:R0:W-:Y:S01]  /*09a0*/  STL [R1+0x100], R6 ;  /* 0x0001000601007387 */ /* 0x0001e20000100800 */
[----:B------:R-:W-:Y:S02]  /*09b0*/  IADD3.X R5, RZ, R3, RZ, P0, !PT ;  /* 0x00000003ff057210 */ /* 0x000fe400007fe4ff */
[C---:B------:R-:W-:Y:S02]  /*09c0*/  LEA R52, P0, R0.reuse, UR14, 0x1 ;  /* 0x0000000e00347c11 */ /* 0x040fe4000f8008ff */
[----:B------:R-:W-:Y:S02]  /*09d0*/  IADD3 R8, P2, R7, R4, RZ ;  /* 0x0000000407087210 */ /* 0x000fe40007f5e0ff */
[----:B------:R-:W-:Y:S01]  /*09e0*/  LEA.HI.X R53, R0, UR15, R5, 0x1, P0 ;  /* 0x0000000f00357c11 */ /* 0x000fe200080f0c05 */
[----:B0-----:R-:W-:-:S05]  /*09f0*/  VIADD R6, R2, 0xd200 ;  /* 0x0000d20002067836 */ /* 0x001fca0000000000 */
[----:B------:R-:W3:Y:S04]  /*0a00*/  LDG.E.64.CONSTANT R52, desc[UR16][R52.64] ;  /* 0x0000001034347981 */ /* 0x000ee8000c1e9b00 */
[----:B------:R0:W-:Y:S04]  /*0a10*/  STL [R1+0xfc], R6 ;  /* 0x0000fc0601007387 */ /* 0x0001e80000100800 */
[----:B------:R1:W-:Y:S01]  /*0a20*/  STL [R1+0xf8], R7 ;  /* 0x0000f80701007387 */ /* 0x0003e20000100800 */
[----:B0-----:R-:W-:-:S04]  /*0a30*/  IADD3 R6, P1, R6, R4, RZ ;  /* 0x0000000406067210 */ /* 0x001fc80007f3e0ff */
[----:B------:R-:W-:Y:S01]  /*0a40*/  LEA R54, P0, R6, UR14, 0x1 ;  /* 0x0000000e06367c11 */ /* 0x000fe2000f8008ff */
[----:B-1----:R-:W-:-:S05]  /*0a50*/  IMAD.X R7, RZ, RZ, R3, P1 ;  /* 0x000000ffff077224 */ /* 0x002fca00008e0603 */
[----:B------:R-:W-:-:S06]  /*0a60*/  LEA.HI.X R55, R6, UR15, R7, 0x1, P0 ;  /* 0x0000000f06377c11 */ /* 0x000fcc00080f0c07 */
[----:B------:R-:W3:Y:S01]  /*0a70*/  LDG.E.64.CONSTANT R54, desc[UR16][R54.64] ;  /* 0x0000001036367981 */ /* 0x000ee2000c1e9b00 */
[----:B------:R-:W-:Y:S02]  /*0a80*/  IADD3.X R9, RZ, R3, RZ, P2, !PT ;  /* 0x00000003ff097210 */ /* 0x000fe400017fe4ff */
[----:B------:R-:W-:Y:S02]  /*0a90*/  LEA R56, P0, R8, UR14, 0x1 ;  /* 0x0000000e08387c11 */ /* 0x000fe4000f8008ff */
[----:B------:R-:W-:Y:S02]  /*0aa0*/  IADD3 R10, R2, 0xf000, RZ ;  /* 0x0000f000020a7810 */ /* 0x000fe40007ffe0ff */
[----:B------:R-:W-:Y:S02]  /*0ab0*/  LEA.HI.X R57, R8, UR15, R9, 0x1, P0 ;  /* 0x0000000f08397c11 */ /* 0x000fe400080f0c09 */
[----:B------:R-:W-:-:S04]  /*0ac0*/  IADD3 R8, P0, R10, R4, RZ ;  /* 0x000000040a087210 */ /* 0x000fc80007f1e0ff */
[----:B------:R-:W3:Y:S01]  /*0ad0*/  LDG.E.64.CONSTANT R56, desc[UR16][R56.64] ;  /* 0x0000001038387981 */ /* 0x000ee2000c1e9b00 */
[----:B------:R-:W-:Y:S02]  /*0ae0*/  IADD3.X R11, RZ, R3, RZ, P0, !PT ;  /* 0x00000003ff0b7210 */ /* 0x000fe400007fe4ff */
[----:B------:R-:W-:-:S04]  /*0af0*/  LEA R58, P0, R8, UR14, 0x1 ;  /* 0x0000000e083a7c11 */ /* 0x000fc8000f8008ff */
[----:B------:R-:W-:-:S06]  /*0b00*/  LEA.HI.X R59, R8, UR15, R11, 0x1, P0 ;  /* 0x0000000f083b7c11 */ /* 0x000fcc00080f0c0b */
[----:B------:R-:W3:Y:S04]  /*0b10*/  LDG.E.64.CONSTANT R58, desc[UR16][R58.64] ;  /* 0x000000103a3a7981 */ /* 0x000ee8000c1e9b00 */
[----:B------:R0:W-:Y:S01]  /*0b20*/  STL [R1+0xf4], R10 ;  /* 0x0000f40a01007387 */ /* 0x0001e20000100800 */
[C---:B--2---:R-:W-:Y:S02]  /*0b30*/  PRMT R5, R90.reuse, 0x7632, R5 ;  /* 0x000076325a057816 */ /* 0x044fe40000000005 */
[----:B------:R-:W-:-:S03]  /*0b40*/  SHF.L.U32 R0, R90, 0x10, RZ ;  /* 0x000000105a007819 */ /* 0x000fc600000006ff */
[----:B------:R-:W-:Y:S02]  /*0b50*/  IMAD.U32 R7, R5, 0x10000, RZ ;  /* 0x0001000005077824 */ /* 0x000fe400078e00ff */
[----:B------:R-:W-:Y:S01]  /*0b60*/  FADD.FTZ R5, RZ, R0 ;  /* 0x00000000ff057221 */ /* 0x000fe20000010000 */
[----:B------:R-:W-:Y:S01]  /*0b70*/  FFMA.FTZ R6, R0, R0, RZ ;  /* 0x0000000000067223 */ /* 0x000fe200000100ff */
[----:B0-----:R-:W-:Y:S01]  /*0b80*/  VIADD R10, R2, 0xff00 ;  /* 0x0000ff00020a7836 */ /* 0x001fe20000000000 */
[----:B------:R-:W-:Y:S01]  /*0b90*/  SHF.L.U32 R122, R91, 0x10, RZ ;  /* 0x000000105b7a7819 */ /* 0x000fe200000006ff */
[----:B------:R-:W-:Y:S01]  /*0ba0*/  FADD.FTZ R9, R5, R7 ;  /* 0x0000000705097221 */ /* 0x000fe20000010000 */
[----:B------:R-:W-:Y:S01]  /*0bb0*/  PRMT R5, R91, 0x7632, R5 ;  /* 0x000076325b057816 */ /* 0x000fe20000000005 */
[----:B------:R-:W-:Y:S01]  /*0bc0*/  FFMA.FTZ R7, R7, R7, R6 ;  /* 0x0000000707077223 */ /* 0x000fe20000010006 */
[----:B------:R-:W-:Y:S01]  /*0bd0*/  IADD3 R11, P0, R10, R4, RZ ;  /* 0x000000040a0b7210 */ /* 0x000fe20007f1e0ff */
[----:B------:R-:W-:Y:S01]  /*0be0*/  FADD.FTZ R9, R9, R122 ;  /* 0x0000007a09097221 */ /* 0x000fe20000010000 */
[----:B------:R-:W-:Y:S01]  /*0bf0*/  SHF.L.U32 R6, R5, 0x10, RZ ;  /* 0x0000001005067819 */ /* 0x000fe200000006ff */
[----:B------:R-:W-:Y:S01]  /*0c00*/  FFMA.FTZ R7, R122, R122, R7 ;  /* 0x0000007a7a077223 */ /* 0x000fe20000010007 */
[----:B------:R-:W-:-:S02]  /*0c10*/  IADD3.X R12, RZ, R3, RZ, P0, !PT ;  /* 0x00000003ff0c7210 */ /* 0x000fc400007fe4ff */
[C---:B----4-:R-:W-:Y:S01]  /*0c20*/  SHF.L.U32 R121, R28.reuse, 0x10, RZ ;  /* 0x000000101c797819 */ /* 0x050fe200000006ff */
[----:B------:R-:W-:Y:S01]  /*0c30*/  FADD.FTZ R8, R9, R6 ;  /* 0x0000000609087221 */ /* 0x000fe20000010000 */
[----:B------:R-:W-:Y:S01]  /*0c40*/  PRMT R5, R28, 0x7632, R5 ;  /* 0x000076321c057816 */ /* 0x000fe20000000005 */
[----:B------:R-:W-:Y:S01]  /*0c50*/  FFMA.FTZ R6, R6, R6, R7 ;  /* 0x0000000606067223 */ /* 0x000fe20000010007 */
[----:B------:R-:W-:Y:S01]  /*0c60*/  LEA R60, P0, R11, UR14, 0x1 ;  /* 0x0000000e0b3c7c11 */ /* 0x000fe2000f8008ff */
[----:B------:R0:W-:Y:S01]  /*0c70*/  STL [R1+0xf0], R10 ;  /* 0x0000f00a01007387 */ /* 0x0001e20000100800 */
[----:B------:R-:W-:Y:S01]  /*0c80*/  FADD.FTZ R8, R8, R121 ;  /* 0x0000007908087221 */ /* 0x000fe20000010000 */
[----:B------:R-:W-:Y:S01]  /*0c90*/  IMAD.U32 R5, R5, 0x10000, RZ ;  /* 0x0001000005057824 */ /* 0x000fe200078e00ff */
[----:B------:R-:W-:Y:S01]  /*0ca0*/  LEA.HI.X R61, R11, UR15, R12, 0x1, P0 ;  /* 0x0000000f0b3d7c11 */ /* 0x000fe200080f0c0c */
[----:B------:R-:W-:Y:S01]  /*0cb0*/  FFMA.FTZ R6, R121, R121, R6 ;  /* 0x0000007979067223 */ /* 0x000fe20000010006 */
[----:B------:R-:W-:Y:S01]  /*0cc0*/  SHF.L.U32 R120, R29, 0x10, RZ ;  /* 0x000000101d787819 */ /* 0x000fe200000006ff */
[----:B------:R-:W-:Y:S01]  /*0cd0*/  FADD.FTZ R7, R8, R5 ;  /* 0x0000000508077221 */ /* 0x000fe20000010000 */
[----:B0-----:R-:W-:-:S02]  /*0ce0*/  VIADD R10, R2, 0x10e00 ;  /* 0x00010e00020a7836 */ /* 0x001fc40000000000 */
[----:B------:R-:W-:Y:S01]  /*0cf0*/  FFMA.FTZ R9, R5, R5, R6 ;  /* 0x0000000505097223 */ /* 0x000fe20000010006 */
[----:B------:R-:W-:Y:S01]  /*0d00*/  PRMT R5, R29, 0x7632, R5 ;  /* 0x000076321d057816 */ /* 0x000fe20000000005 */
[----:B------:R-:W2:Y:S04]  /*0d10*/  LDG.E.64.CONSTANT R60, desc[UR16][R60.64] ;  /* 0x000000103c3c7981 */ /* 0x000ea8000c1e9b00 */
[----:B------:R0:W-:Y:S01]  /*0d20*/  STL [R1+0xec], R10 ;  /* 0x0000ec0a01007387 */ /* 0x0001e20000100800 */
[----:B------:R-:W-:Y:S02]  /*0d30*/  IMAD.U32 R6, R5, 0x10000, RZ ;  /* 0x0001000005067824 */ /* 0x000fe400078e00ff */
[----:B------:R-:W-:Y:S01]  /*0d40*/  FADD.FTZ R7, R7, R120 ;  /* 0x0000007807077221 */ /* 0x000fe20000010000 */
[----:B------:R-:W-:Y:S01]  /*0d50*/  FFMA.FTZ R9, R120, R120, R9 ;  /* 0x0000007878097223 */ /* 0x000fe20000010009 */
[----:B0-----:R-:W-:-:S02]  /*0d60*/  IADD3 R10, P1, R10, R4, RZ ;  /* 0x000000040a0a7210 */ /* 0x001fc40007f3e0ff */
[----:B------:R-:W-:Y:S02]  /*0d70*/  FADD.FTZ R8, R7, R6 ;  /* 0x0000000607087221 */ /* 0x000fe40000010000 */
[----:B------:R-:W-:Y:S02]  /*0d80*/  IADD3.X R11, RZ, R3, RZ, P1, !PT ;  /* 0x00000003ff0b7210 */ /* 0x000fe40000ffe4ff */
[----:B------:R-:W-:Y:S01]  /*0d90*/  LEA R62, P0, R10, UR14, 0x1 ;  /* 0x0000000e0a3e7c11 */ /* 0x000fe2000f8008ff */
[----:B------:R-:W-:Y:S01]  /*0da0*/  FFMA.FTZ R6, R6, R6, R9 ;  /* 0x0000000606067223 */ /* 0x000fe20000010009 */
[C---:B---3--:R-:W-:Y:S02]  /*0db0*/  SHF.L.U32 R119, R30.reuse, 0x10, RZ ;  /* 0x000000101e777819 */ /* 0x048fe400000006ff */
[----:B------:R-:W-:Y:S02]  /*0dc0*/  PRMT R5, R30, 0x7632, R5 ;  /* 0x000076321e057816 */ /* 0x000fe40000000005 */
[----:B------:R-:W-:Y:S01]  /*0dd0*/  LEA.HI.X R63, R10, UR15, R11, 0x1, P0 ;  /* 0x0000000f0a3f7c11 */ /* 0x000fe200080f0c0b */
[----:B------:R-:W-:Y:S01]  /*0de0*/  FADD.FTZ R8, R8, R119 ;  /* 0x0000007708087221 */ /* 0x000fe20000010000 */
[----:B------:R-:W-:Y:S01]  /*0df0*/  IADD3 R26, R2, 0x11d00, RZ ;  /* 0x00011d00021a7810 */ /* 0x000fe20007ffe0ff */
[----:B------:R-:W-:-:S02]  /*0e00*/  IMAD.U32 R7, R5, 0x10000, RZ ;  /* 0x0001000005077824 */ /* 0x000fc400078e00ff */
[----:B------:R-:W-:Y:S01]  /*0e10*/  FFMA.FTZ R6, R119, R119, R6 ;  /* 0x0000007777067223 */ /* 0x000fe20000010006 */
[C---:B------:R-:W-:Y:S01]  /*0e20*/  SHF.L.U32 R11, R31.reuse, 0x10, RZ ;  /* 0x000000101f0b7819 */ /* 0x040fe200000006ff */
[----:B------:R-:W3:Y:S01]  /*0e30*/  LDG.E.64.CONSTANT R62, desc[UR16][R62.64] ;  /* 0x000000103e3e7981 */ /* 0x000ee2000c1e9b00 */
[----:B------:R-:W-:Y:S01]  /*0e40*/  IADD3 R9, P0, R26, R4, RZ ;  /* 0x000000041a097210 */ /* 0x000fe20007f1e0ff */
[----:B------:R-:W-:Y:S01]  /*0e50*/  FADD.FTZ R8, R8, R7 ;  /* 0x0000000708087221 */ /* 0x000fe20000010000 */
[----:B------:R-:W-:Y:S01]  /*0e60*/  PRMT R5, R31, 0x7632, R5 ;  /* 0x000076321f057816 */ /* 0x000fe20000000005 */
[----:B------:R-:W-:Y:S01]  /*0e70*/  FFMA.FTZ R6, R7, R7, R6 ;  /* 0x0000000707067223 */ /* 0x000fe20000010006 */
[----:B------:R-:W-:Y:S01]  /*0e80*/  STL [R1+0xe8], R26 ;  /* 0x0000e81a01007387 */ /* 0x000fe20000100800 */
[----:B------:R-:W-:Y:S01]  /*0e90*/  IADD3.X R10, RZ, R3, RZ, P0, !PT ;  /* 0x00000003ff0a7210 */ /* 0x000fe200007fe4ff */
[----:B------:R-:W-:Y:S01]  /*0ea0*/  FADD.FTZ R8, R8, R11 ;  /* 0x0000000b08087221 */ /* 0x000fe20000010000 */
[----:B------:R-:W-:Y:S01]  /*0eb0*/  LEA R64, P0, R9, UR14, 0x1 ;  /* 0x0000000e09407c11 */ /* 0x000fe2000f8008ff */
[----:B------:R0:W-:Y:S01]  /*0ec0*/  STL [R1+0x10], R11 ;  /* 0x0000100b01007387 */ /* 0x0001e20000100800 */
[----:B------:R-:W-:-:S02]  /*0ed0*/  IMAD.U32 R5, R5, 0x10000, RZ ;  /* 0x0001000005057824 */ /* 0x000fc400078e00ff */
[----:B------:R-:W-:Y:S01]  /*0ee0*/  FFMA.FTZ R6, R11, R11, R6 ;  /* 0x0000000b0b067223 */ /* 0x000fe20000010006 */
[----:B------:R-:W-:Y:S01]  /*0ef0*/  LEA.HI.X R65, R9, UR15, R10, 0x1, P0 ;  /* 0x0000000f09417c11 */ /* 0x000fe200080f0c0a */
[--C-:B------:R-:W-:Y:S02]  /*0f00*/  FADD.FTZ R7, R8, R5.reuse ;  /* 0x0000000508077221 */ /* 0x100fe40000010000 */
[----:B------:R-:W-:Y:S01]  /*0f10*/  FFMA.FTZ R9, R5, R5, R6 ;  /* 0x0000000505097223 */ /* 0x000fe20000010006 */
[----:B0-----:R-:W-:Y:S01]  /*0f20*/  IADD3 R11, R2, 0x12c00, RZ ;  /* 0x00012c00020b7810 */ /* 0x001fe20007ffe0ff */
[C---:B------:R-:W-:Y:S01]  /*0f30*/  IMAD.U32 R118, R32.reuse, 0x10000, RZ ;  /* 0x0001000020767824 */ /* 0x040fe200078e00ff */
[----:B------:R-:W-:Y:S01]  /*0f40*/  PRMT R5, R32, 0x7632, R5 ;  /* 0x0000763220057816 */ /* 0x000fe20000000005 */
[----:B------:R-:W4:Y:S01]  /*0f50*/  LDG.E.64.CONSTANT R64, desc[UR16][R64.64] ;  /* 0x0000001040407981 */ /* 0x000f22000c1e9b00 */
[----:B------:R-:W-:Y:S02]  /*0f60*/  IADD3 R8, P0, R11, R4, RZ ;  /* 0x000000040b087210 */ /* 0x000fe40007f1e0ff */
[----:B------:R-:W-:Y:S01]  /*0f70*/  IADD3 R12, R2, 0x13b00, RZ ;  /* 0x00013b00020c7810 */ /* 0x000fe20007ffe0ff */
[----:B------:R0:W-:Y:S01]  /*0f80*/  STL [R1+0xe4], R11 ;  /* 0x0000e40b01007387 */ /* 0x0001e20000100800 */
[----:B------:R-:W-:Y:S01]  /*0f90*/  SHF.L.U32 R6, R5, 0x10, RZ ;  /* 0x0000001005067819 */ /* 0x000fe200000006ff */
[----:B------:R-:W-:Y:S01]  /*0fa0*/  FADD.FTZ R7, R7, R118 ;  /* 0x0000007607077221 */ /* 0x000fe20000010000 */
[----:B------:R-:W-:Y:S01]  /*0fb0*/  FFMA.FTZ R9, R118, R118, R9 ;  /* 0x0000007676097223 */ /* 0x000fe20000010009 */
[----:B------:R-:W-:-:S02]  /*0fc0*/  IADD3 R10, P1, R12, R4, RZ ;  /* 0x000000040c0a7210 */ /* 0x000fc40007f3e0ff */
[----:B0-----:R-:W-:Y:S02]  /*0fd0*/  IADD3.X R11, RZ, R3, RZ, P0, !PT ;  /* 0x00000003ff0b7210 */ /* 0x001fe400007fe4ff */
[C---:B------:R-:W-:Y:S02]  /*0fe0*/  LEA R66, P0, R8.reuse, UR14, 0x1 ;  /* 0x0000000e08427c11 */ /* 0x040fe4000f8008ff */
[----:B------:R-:W-:Y:S02]  /*0ff0*/  SHF.L.U32 R117, R33, 0x10, RZ ;  /* 0x0000001021757819 */ /* 0x000fe400000006ff */
[----:B------:R-:W-:Y:S01]  /*1000*/  LEA.HI.X R67, R8, UR15, R11, 0x1, P0 ;  /* 0x0000000f08437c11 */ /* 0x000fe200080f0c0b */
[----:B------:R-:W-:Y:S01]  /*1010*/  FADD.FTZ R8, R7, R6 ;  /* 0x0000000607087221 */ /* 0x000fe20000010000 */
[----:B------:R-:W-:Y:S01]  /*1020*/  PRMT R5, R33, 0x7632, R5 ;  /* 0x0000763221057816 */ /* 0x000fe20000000005 */
[----:B------:R-:W-:Y:S01]  /*1030*/  FFMA.FTZ R6, R6, R6, R9 ;  /* 0x0000000606067223 */ /* 0x000fe20000010009 */
[----:B------:R-:W-:Y:S01]  /*1040*/  IMAD.X R7, RZ, RZ, R3, P1 ;  /* 0x000000ffff077224 */ /* 0x000fe200008e0603 */
[----:B------:R-:W-:Y:S01]  /*1050*/  LEA R68, P0, R10, UR14, 0x1 ;  /* 0x0000000e0a447c11 */ /* 0x000fe2000f8008ff */
[----:B------:R-:W-:Y:S01]  /*1060*/  FADD.FTZ R8, R8, R117 ;  /* 0x0000007508087221 */ /* 0x000fe20000010000 */
[----:B------:R-:W-:Y:S01]  /*1070*/  SHF.L.U32 R5, R5, 0x10, RZ ;  /* 0x0000001005057819 */ /* 0x000fe200000006ff */
[----:B------:R-:W-:Y:S01]  /*1080*/  FFMA.FTZ R6, R117, R117, R6 ;  /* 0x0000007575067223 */ /* 0x000fe20000010006 */
[----:B------:R-:W-:Y:S01]  /*1090*/  LEA.HI.X R69, R10, UR15, R7, 0x1, P0 ;  /* 0x0000000f0a457c11 */ /* 0x000fe200080f0c07 */
[----:B------:R-:W4:Y:S01]  /*10a0*/  LDG.E.64.CONSTANT R66, desc[UR16][R66.64] ;  /* 0x0000001042427981 */ /* 0x000f22000c1e9b00 */
[----:B------:R-:W-:Y:S01]  /*10b0*/  SHF.L.U32 R116, R34, 0x10, RZ ;  /* 0x0000001022747819 */ /* 0x000fe200000006ff */
[--C-:B------:R-:W-:Y:S01]  /*10c0*/  FADD.FTZ R7, R8, R5.reuse ;  /* 0x0000000508077221 */ /* 0x100fe20000010000 */
[----:B------:R-:W-:Y:S01]  /*10d0*/  FFMA.FTZ R9, R5, R5, R6 ;  /* 0x0000000505097223 */ /* 0x000fe20000010006 */
[----:B------:R-:W-:Y:S01]  /*10e0*/  PRMT R5, R34, 0x7632, R5 ;  /* 0x0000763222057816 */ /* 0x000fe20000000005 */
[----:B------:R0:W-:Y:S01]  /*10f0*/  STL [R1+0xe0], R12 ;  /* 0x0000e00c01007387 */ /* 0x0001e20000100800 */
[----:B------:R-:W-:Y:S01]  /*1100*/  FADD.FTZ R7, R7, R116 ;  /* 0x0000007407077221 */ /* 0x000fe20000010000 */
[----:B------:R-:W-:Y:S01]  /*1110*/  FFMA.FTZ R9, R116, R116, R9 ;  /* 0x0000007474097223 */ /* 0x000fe20000010009 */
[----:B------:R-:W-:Y:S01]  /*1120*/  SHF.L.U32 R6, R5, 0x10, RZ ;  /* 0x0000001005067819 */ /* 0x000fe200000006ff */
[C---:B------:R-:W-:Y:S01]  /*1130*/  IMAD.U32 R10, R35.reuse, 0x10000, RZ ;  /* 0x00010000230a7824 */ /* 0x040fe200078e00ff */
[----:B------:R-:W4:Y:S01]  /*1140*/  LDG.E.64.CONSTANT R68, desc[UR16][R68.64] ;  /* 0x0000001044447981 */ /* 0x000f22000c1e9b00 */
[----:B0-----:R-:W-:Y:S01]  /*1150*/  VIADD R12, R2, 0x14a00 ;  /* 0x00014a00020c7836 */ /* 0x001fe20000000000 */
[----:B------:R-:W-:Y:S01]  /*1160*/  PRMT R5, R35, 0x7632, R5 ;  /* 0x0000763223057816 */ /* 0x000fe20000000005 */
[----:B------:R-:W-:Y:S01]  /*1170*/  FADD.FTZ R7, R7, R6 ;  /* 0x0000000607077221 */ /* 0x000fe20000010000 */
[----:B------:R-:W-:-:S02]  /*1180*/  FFMA.FTZ R9, R6, R6, R9 ;  /* 0x0000000606097223 */ /* 0x000fc40000010009 */
[----:B------:R-:W-:Y:S01]  /*1190*/  IADD3 R8, P0, R12, R4, RZ ;  /* 0x000000040c087210 */ /* 0x000fe20007f1e0ff */
[----:B------:R-:W-:Y:S01]  /*11a0*/  STL [R1+0xdc], R12 ;  /* 0x0000dc0c01007387 */ /* 0x000fe20000100800 */
[----:B------:R-:W-:Y:S01]  /*11b0*/  SHF.L.U32 R6, R5, 0x10, RZ ;  /* 0x0000001005067819 */ /* 0x000fe200000006ff */
[----:B------:R-:W-:Y:S01]  /*11c0*/  FADD.FTZ R7, R7, R10 ;  /* 0x0000000a07077221 */ /* 0x000fe20000010000 */
[----:B------:R-:W-:Y:S01]  /*11d0*/  IADD3.X R11, RZ, R3, RZ, P0, !PT ;  /* 0x00000003ff0b7210 */ /* 0x000fe200007fe4ff */
[----:B------:R0:W-:Y:S01]  /*11e0*/  STL [R1+0x54], R10 ;  /* 0x0000540a01007387 */ /* 0x0001e20000100800 */
[----:B------:R-:W-:Y:S01]  /*11f0*/  LEA R70, P0, R8, UR14, 0x1 ;  /* 0x0000000e08467c11 */ /* 0x000fe2000f8008ff */
[----:B------:R-:W-:-:S03]  /*1200*/  FFMA.FTZ R9, R10, R10, R9 ;  /* 0x0000000a0a097223 */ /* 0x000fc60000010009 */
[----:B------:R-:W-:Y:S01]  /*1210*/  LEA.HI.X R71, R8, UR15, R11, 0x1, P0 ;  /* 0x0000000f08477c11 */ /* 0x000fe200080f0c0b */
[----:B------:R-:W-:Y:S01]  /*1220*/  FADD.FTZ R8, R7, R6 ;  /* 0x0000000607087221 */ /* 0x000fe20000010000 */
[----:B0-----:R-:W-:Y:S01]  /*1230*/  VIADD R10, R2, 0x15900 ;  /* 0x00015900020a7836 */ /* 0x001fe20000000000 */
[----:B------:R-:W-:-:S03]  /*1240*/  SHF.L.U32 R115, R36, 0x10, RZ ;  /* 0x0000001024737819 */ /* 0x000fc600000006ff */
[----:B------:R-:W4:Y:S01]  /*1250*/  LDG.E.64.CONSTANT R70, desc[UR16][R70.64] ;  /* 0x0000001046467981 */ /* 0x000f22000c1e9b00 */
[----:B------:R-:W-:-:S03]  /*1260*/  IADD3 R7, P0, R10, R4, RZ ;  /* 0x000000040a077210 */ /* 0x000fc60007f1e0ff */
[----:B------:R0:W-:Y:S01]  /*1270*/  STL [R1+0xd8], R10 ;  /* 0x0000d80a01007387 */ /* 0x0001e20000100800 */
[----:B------:R-:W-:Y:S01]  /*1280*/  PRMT R5, R36, 0x7632, R5 ;  /* 0x0000763224057816 */ /* 0x000fe20000000005 */
[----:B------:R-:W-:Y:S01]  /*1290*/  FFMA.FTZ R6, R6, R6, R9 ;  /* 0x0000000606067223 */ /* 0x000fe20000010009 */
[----:B------:R-:W-:Y:S01]  /*12a0*/  IADD3 R9, R2, 0x16800, RZ ;  /* 0x0001680002097810 */ /* 0x000fe20007ffe0ff */
[----:B------:R-:W-:Y:S01]  /*12b0*/  FADD.FTZ R8, R8, R115 ;  /* 0x0000007308087221 */ /* 0x000fe20000010000 */
[----:B------:R-:W-:Y:S01]  /*12c0*/  SHF.L.U32 R5, R5, 0x10, RZ ;  /* 0x0000001005057819 */ /* 0x000fe200000006ff */
[----:B------:R-:W-:Y:S01]  /*12d0*/  FFMA.FTZ R6, R115, R115, R6 ;  /* 0x0000007373067223 */ /* 0x000fe20000010006 */
[----:B0-----:R-:W-:Y:S01]  /*12e0*/  IMAD.X R10, RZ, RZ, R3, P0 ;  /* 0x000000ffff0a7224 */ /* 0x001fe200000e0603 */
[----:B------:R-:W-:Y:S02]  /*12f0*/  LEA R72, P0, R7, UR14, 0x1 ;  /* 0x0000000e07487c11 */ /* 0x000fe4000f8008ff */
[----:B------:R-:W-:-:S02]  /*1300*/  FADD.FTZ R8, R8, R5 ;  /* 0x0000000508087221 */ /* 0x000fc40000010000 */
[----:B------:R-:W-:Y:S02]  /*1310*/  LEA.HI.X R73, R7, UR15, R10, 0x1, P0 ;  /* 0x0000000f07497c11 */ /* 0x000fe400080f0c0a */
[----:B------:R-:W-:Y:S01]  /*1320*/  IADD3 R7, P0, R9, R4, RZ ;  /* 0x0000000409077210 */ /* 0x000fe20007f1e0ff */
[----:B------:R-:W-:Y:S01]  /*1330*/  FFMA.FTZ R6, R5, R5, R6 ;  /* 0x0000000505067223 */ /* 0x000fe20000010006 */
[----:B------:R0:W-:Y:S01]  /*1340*/  STL [R1+0x94], R9 ;  /* 0x0000940901007387 */ /* 0x0001e20000100800 */
[C---:B------:R-:W-:Y:S02]  /*1350*/  SHF.L.U32 R11, R37.reuse, 0x10, RZ ;  /* 0x00000010250b7819 */ /* 0x040fe400000006ff */
[----:B------:R-:W-:Y:S01]  /*1360*/  PRMT R5, R37, 0x7632, R5 ;  /* 0x0000763225057816 */ /* 0x000fe20000000005 */
[----:B------:R-:W-:Y:S01]  /*1370*/  IMAD.X R10, RZ, RZ, R3, P0 ;  /* 0x000000ffff0a7224 */ /* 0x000fe200000e0603 */
[----:B------:R-:W-:Y:S01]  /*1380*/  LEA R74, P0, R7, UR14, 0x1 ;  /* 0x0000000e074a7c11 */ /* 0x000fe2000f8008ff */
[----:B------:R-:W-:Y:S01]  /*1390*/  FADD.FTZ R8, R8, R11 ;  /* 0x0000000b08087221 */ /* 0x000fe20000010000 */
[----:B------:R-:W-:Y:S01]  /*13a0*/  SHF.L.U32 R5, R5, 0x10, RZ ;  /* 0x0000001005057819 */ /* 0x000fe200000006ff */
[----:B------:R-:W4:Y:S01]  /*13b0*/  LDG.E.64.CONSTANT R72, desc[UR16][R72.64] ;  /* 0x0000001048487981 */ /* 0x000f22000c1e9b00 */
[----:B0-----:R-:W-:Y:S01]  /*13c0*/  IADD3 R9, R2, 0x17700, RZ ;  /* 0x0001770002097810 */ /* 0x001fe20007ffe0ff */
[----:B------:R-:W-:Y:S01]  /*13d0*/  FFMA.FTZ R6, R11, R11, R6 ;  /* 0x0000000b0b067223 */ /* 0x000fe20000010006 */
[----:B------:R-:W-:-:S03]  /*13e0*/  LEA.HI.X R75, R7, UR15, R10, 0x1, P0 ;  /* 0x0000000f074b7c11 */ /* 0x000fc600080f0c0a */
[----:B------:R-:W-:Y:S01]  /*13f0*/  STL [R1+0x8c], R9 ;  /* 0x00008c0901007387 */ /* 0x000fe20000100800 */
[----:B------:R-:W-:-:S03]  /*1400*/  FADD.FTZ R7, R8, R5 ;  /* 0x0000000508077221 */ /* 0x000fc60000010000 */
[----:B------:R0:W-:Y:S01]  /*1410*/  STL [R1+0x50], R11 ;  /* 0x0000500b01007387 */ /* 0x0001e20000100800 */
[----:B------:R-:W-:Y:S02]  /*1420*/  SHF.L.U32 R114, R38, 0x10, RZ ;  /* 0x0000001026727819 */ /* 0x000fe400000006ff */
[----:B------:R-:W-:Y:S02]  /*1430*/  SHF.L.U32 R12, R39, 0x10, RZ ;  /* 0x00000010270c7819 */ /* 0x000fe400000006ff */
[----:B------:R-:W-:Y:S01]  /*1440*/  SHF.L.U32 R113, R40, 0x10, RZ ;  /* 0x0000001028717819 */ /* 0x000fe200000006ff */
[----:B------:R-:W-:Y:S01]  /*1450*/  VIADD R10, R2, 0x18600 ;  /* 0x00018600020a7836 */ /* 0x000fe20000000000 */
[----:B------:R-:W4:Y:S01]  /*1460*/  LDG.E.64.CONSTANT R74, desc[UR16][R74.64] ;  /* 0x000000104a4a7981 */ /* 0x000f22000c1e9b00 */
[----:B0-----:R-:W-:Y:S01]  /*1470*/  IADD3 R11, P0, R9, R4, RZ ;  /* 0x00000004090b7210 */ /* 0x001fe20007f1e0ff */
[----:B------:R-:W-:Y:S01]  /*1480*/  FFMA.FTZ R9, R5, R5, R6 ;  /* 0x0000000505097223 */ /* 0x000fe20000010006 */
[----:B------:R-:W-:Y:S01]  /*1490*/  PRMT R5, R38, 0x7632, R5 ;  /* 0x0000763226057816 */ /* 0x000fe20000000005 */
[----:B------:R-:W-:-:S02]  /*14a0*/  FADD.FTZ R7, R7, R114 ;  /* 0x0000007207077221 */ /* 0x000fc40000010000 */
[----:B------:R-:W-:Y:S02]  /*14b0*/  FFMA.FTZ R9, R114, R114, R9 ;  /* 0x0000007272097223 */ /* 0x000fe40000010009 */
[----:B------:R-:W-:Y:S01]  /*14c0*/  IMAD.U32 R6, R5, 0x10000, RZ ;  /* 0x0001000005067824 */ /* 0x000fe200078e00ff */
[----:B------:R-:W-:-:S03]  /*14d0*/  PRMT R5, R39, 0x7632, R5 ;  /* 0x0000763227057816 */ /* 0x000fc60000000005 */
[----:B------:R-:W-:Y:S01]  /*14e0*/  FADD.FTZ R7, R7, R6 ;  /* 0x0000000607077221 */ /* 0x000fe20000010000 */
[----:B------:R-:W-:Y:S01]  /*14f0*/  FFMA.FTZ R9, R6, R6, R9 ;  /* 0x0000000606097223 */ /* 0x000fe20000010009 */
[----:B------:R-:W-:Y:S01]  /*1500*/  IADD3.X R8, RZ, R3, RZ, P0, !PT ;  /* 0x00000003ff087210 */ /* 0x000fe200007fe4ff */
[----:B------:R-:W-:Y:S01]  /*1510*/  IMAD.U32 R6, R5, 0x10000, RZ ;  /* 0x0001000005067824 */ /* 0x000fe200078e00ff */
[----:B------:R-:W-:Y:S01]  /*1520*/  LEA R76, P0, R11, UR14, 0x1 ;  /* 0x0000000e0b4c7c11 */ /* 0x000fe2000f8008ff */
[----:B------:R-:W-:Y:S01]  /*1530*/  FADD.FTZ R7, R7, R12 ;  /* 0x0000000c07077221 */ /* 0x000fe20000010000 */
[----:B------:R-:W-:Y:S01]  /*1540*/  FFMA.FTZ R9, R12, R12, R9 ;  /* 0x0000000c0c097223 */ /* 0x000fe20000010009 */
[----:B------:R-:W-:Y:S02]  /*1550*/  PRMT R5, R40, 0x7632, R5 ;  /* 0x0000763228057816 */ /* 0x000fe40000000005 */
[----:B------:R-:W-:Y:S01]  /*1560*/  LEA.HI.X R77, R11, UR15, R8, 0x1, P0 ;  /* 0x0000000f0b4d7c11 */ /* 0x000fe200080f0c08 */
[----:B------:R-:W-:Y:S01]  /*1570*/  FADD.FTZ R8, R7, R6 ;  /* 0x0000000607087221 */ /* 0x000fe20000010000 */
[----:B------:R-:W-:Y:S01]  /*1580*/  FFMA.FTZ R6, R6, R6, R9 ;  /* 0x0000000606067223 */ /* 0x000fe20000010009 */
[----:B------:R-:W-:-:S02]  /*1590*/  SHF.L.U32 R7, R5, 0x10, RZ ;  /* 0x0000001005077819 */ /* 0x000fc400000006ff */
[----:B------:R-:W-:Y:S01]  /*15a0*/  FADD.FTZ R8, R8, R113 ;  /* 0x0000007108087221 */ /* 0x000fe20000010000 */
[----:B------:R-:W-:Y:S01]  /*15b0*/  FFMA.FTZ R6, R113, R113, R6 ;  /* 0x0000007171067223 */ /* 0x000fe20000010006 */
[----:B------:R0:W-:Y:S01]  /*15c0*/  STL [R1+0x110], R10 ;  /* 0x0001100a01007387 */ /* 0x0001e20000100800 */
[----:B------:R-:W-:Y:S01]  /*15d0*/  PRMT R5, R41, 0x7632, R5 ;  /* 0x0000763229057816 */ /* 0x000fe20000000005 */
[----:B------:R-:W-:Y:S02]  /*15e0*/  FADD.FTZ R8, R8, R7 ;  /* 0x0000000708087221 */ /* 0x000fe40000010000 */
[----:B------:R1:W-:Y:S01]  /*15f0*/  STL [R1+0x48], R12 ;  /* 0x0000480c01007387 */ /* 0x0003e20000100800 */
[----:B------:R-:W-:Y:S01]  /*1600*/  FFMA.FTZ R6, R7, R7, R6 ;  /* 0x0000000707067223 */ /* 0x000fe20000010006 */
[----:B------:R-:W-:Y:S01]  /*1610*/  SHF.L.U32 R7, R5, 0x10, RZ ;  /* 0x0000001005077819 */ /* 0x000fe200000006ff */
[----:B------:R-:W-:Y:S01]  /*1620*/  VIADD R26, R2, 0x19500 ;  /* 0x00019500021a7836 */ /* 0x000fe20000000000 */
[----:B------:R-:W-:Y:S01]  /*1630*/  SHF.L.U32 R112, R42, 0x10, RZ ;  /* 0x000000102a707819 */ /* 0x000fe200000006ff */
[----:B------:R-:W4:Y:S01]  /*1640*/  LDG.E.64.CONSTANT R76, desc[UR16][R76.64] ;  /* 0x000000104c4c7981 */ /* 0x000f22000c1e9b00 */
[----:B0-----:R-:W-:Y:S01]  /*1650*/  IADD3 R10, P1, R10, R4, RZ ;  /* 0x000000040a0a7210 */ /* 0x001fe20007f3e0ff */
[----:B-1----:R-:W-:Y:S01]  /*1660*/  IMAD.U32 R12, R41, 0x10000, RZ ;  /* 0x00010000290c7824 */ /* 0x002fe200078e00ff */
[----:B------:R-:W-:-:S03]  /*1670*/  PRMT R5, R42, 0x7632, R5 ;  /* 0x000076322a057816 */ /* 0x000fc60000000005 */
[----:B------:R-:W-:Y:S01]  /*1680*/  FADD.FTZ R8, R8, R12 ;  /* 0x0000000c08087221 */ /* 0x000fe20000010000 */
[----:B------:R-:W-:Y:S01]  /*1690*/  FFMA.FTZ R6, R12, R12, R6 ;  /* 0x0000000c0c067223 */ /* 0x000fe20000010006 */
[----:B------:R-:W-:Y:S02]  /*16a0*/  IADD3.X R11, RZ, R3, RZ, P1, !PT ;  /* 0x00000003ff0b7210 */ /* 0x000fe40000ffe4ff */
[----:B------:R-:W-:Y:S01]  /*16b0*/  LEA R78, P0, R10, UR14, 0x1 ;  /* 0x0000000e0a4e7c11 */ /* 0x000fe2000f8008ff */
[----:B------:R-:W-:Y:S01]  /*16c0*/  FADD.FTZ R9, R8, R7 ;  /* 0x0000000708097221 */ /* 0x000fe20000010000 */
[----:B------:R-:W-:Y:S01]  /*16d0*/  FFMA.FTZ R7, R7, R7, R6 ;  /* 0x0000000707077223 */ /* 0x000fe20000010006 */
[----:B------:R-:W-:Y:S01]  /*16e0*/  SHF.L.U32 R6, R5, 0x10, RZ ;  /* 0x0000001005067819 */ /* 0x000fe200000006ff */
[----:B------:R0:W-:Y:S01]  /*16f0*/  STL [R1+0x44], R12 ;  /* 0x0000440c01007387 */ /* 0x0001e20000100800 */
[----:B------:R-:W-:Y:S01]  /*1700*/  LEA.HI.X R79, R10, UR15, R11, 0x1, P0 ;  /* 0x0000000f0a4f7c11 */ /* 0x000fe200080f0c0b */
[----:B------:R-:W-:Y:S01]  /*1710*/  FADD.FTZ R8, R9, R112 ;  /* 0x0000007009087221 */ /* 0x000fe20000010000 */
[----:B------:R-:W-:Y:S01]  /*1720*/  FFMA.FTZ R7, R112, R112, R7 ;  /* 0x0000007070077223 */ /* 0x000fe20000010007 */
[----:B------:R-:W-:Y:S01]  /*1730*/  IADD3 R5, P0, R26, R4, RZ ;  /* 0x000000041a057210 */ /* 0x000fe20007f1e0ff */
[----:B------:R1:W-:Y:S01]  /*1740*/  STL [R1+0x88], R26 ;  /* 0x0000881a01007387 */ /* 0x0003e20000100800 */
[C---:B------:R-:W-:Y:S01]  /*1750*/  PRMT R10, R43.reuse, 0x7632, R10 ;  /* 0x000076322b0a7816 */ /* 0x040fe2000000000a */
[----:B------:R-:W-:Y:S01]  /*1760*/  FADD.FTZ R8, R8, R6 ;  /* 0x0000000608087221 */ /* 0x000fe20000010000 */
[----:B------:R-:W-:Y:S01]  /*1770*/  FFMA.FTZ R9, R6, R6, R7 ;  /* 0x0000000606097223 */ /* 0x000fe20000010007 */
[----:B0-----:R-:W-:Y:S01]  /*1780*/  IADD3 R12, R2, 0x1a400, RZ ;  /* 0x0001a400020c7810 */ /* 0x001fe20007ffe0ff */
[----:B------:R-:W-:Y:S01]  /*1790*/  IMAD.X R6, RZ, RZ, R3, P0 ;  /* 0x000000ffff067224 */ /* 0x000fe200000e0603 */
[----:B------:R-:W-:Y:S01]  /*17a0*/  SHF.L.U32 R111, R44, 0x10, RZ ;  /* 0x000000102c6f7819 */ /* 0x000fe200000006ff */
[----:B------:R-:W4:Y:S01]  /*17b0*/  LDG.E.64.CONSTANT R78, desc[UR16][R78.64] ;  /* 0x000000104e4e7981 */ /* 0x000f22000c1e9b00 */
[----:B-1----:R-:W-:Y:S01]  /*17c0*/  SHF.L.U32 R26, R43, 0x10, RZ ;  /* 0x000000102b1a7819 */ /* 0x002fe200000006ff */
[----:B------:R-:W-:Y:S01]  /*17d0*/  IMAD.U32 R10, R10, 0x10000, RZ ;  /* 0x000100000a0a7824 */ /* 0x000fe200078e00ff */
[----:B------:R-:W-:-:S02]  /*17e0*/  IADD3 R7, P1, R12, R4, RZ ;  /* 0x000000040c077210 */ /* 0x000fc40007f3e0ff */
[C---:B------:R-:W-:Y:S01]  /*17f0*/  LEA R80, P0, R5.reuse, UR14, 0x1 ;  /* 0x0000000e05507c11 */ /* 0x040fe2000f8008ff */
[----:B------:R-:W-:Y:S01]  /*1800*/  FADD.FTZ R8, R8, R26 ;  /* 0x0000001a08087221 */ /* 0x000fe20000010000 */
[----:B------:R-:W-:Y:S01]  /*1810*/  FFMA.FTZ R9, R26, R26, R9 ;  /* 0x0000001a1a097223 */ /* 0x000fe20000010009 */
[----:B------:R0:W-:Y:S01]  /*1820*/  STL [R1+0x108], R12 ;  /* 0x0001080c01007387 */ /* 0x0001e20000100800 */
[----:B------:R-:W-:Y:S01]  /*1830*/  LEA.HI.X R81, R5, UR15, R6, 0x1, P0 ;  /* 0x0000000f05517c11 */ /* 0x000fe200080f0c06 */
[----:B------:R-:W-:Y:S01]  /*1840*/  FADD.FTZ R8, R8, R10 ;  /* 0x0000000a08087221 */ /* 0x000fe20000010000 */
[----:B------:R-:W-:Y:S01]  /*1850*/  PRMT R5, R44, 0x7632, R5 ;  /* 0x000076322c057816 */ /* 0x000fe20000000005 */
[----:B------:R1:W-:Y:S01]  /*1860*/  STL [R1+0x40], R26 ;  /* 0x0000401a01007387 */ /* 0x0003e20000100800 */
[----:B------:R-:W-:Y:S01]  /*1870*/  FFMA.FTZ R10, R10, R10, R9 ;  /* 0x0000000a0a0a7223 */ /* 0x000fe20000010009 */
[----:B0-----:R-:W-:Y:S02]  /*1880*/  IADD3.X R12, RZ, R3, RZ, P1, !PT ;  /* 0x00000003ff0c7210 */ /* 0x001fe40000ffe4ff */
[----:B------:R-:W4:Y:S01]  /*1890*/  LDG.E.64.CONSTANT R80, desc[UR16][R80.64] ;  /* 0x0000001050507981 */ /* 0x000f22000c1e9b00 */
[----:B------:R-:W-:-:S02]  /*18a0*/  LEA R82, P1, R7, UR14, 0x1 ;  /* 0x0000000e07527c11 */ /* 0x000fc4000f8208ff */
[----:B-1----:R-:W-:Y:S01]  /*18b0*/  IADD3 R26, R2, 0x1b300, RZ ;  /* 0x0001b300021a7810 */ /* 0x002fe20007ffe0ff */
[----:B------:R-:W-:Y:S01]  /*18c0*/  IMAD.U32 R6, R5, 0x10000, RZ ;  /* 0x0001000005067824 */ /* 0x000fe200078e00ff */
[----:B------:R-:W-:Y:S01]  /*18d0*/  LEA.HI.X R83, R7, UR15, R12, 0x1, P1 ;  /* 0x0000000f07537c11 */ /* 0x000fe200088f0c0c */
[----:B------:R-:W-:Y:S01]  /*18e0*/  FADD.FTZ R8, R8, R111 ;  /* 0x0000006f08087221 */ /* 0x000fe20000010000 */
[----:B------:R-:W-:Y:S01]  /*18f0*/  FFMA.FTZ R9, R111, R111, R10 ;  /* 0x0000006f6f097223 */ /* 0x000fe2000001000a */
[----:B------:R-:W-:Y:S02]  /*1900*/  IADD3 R84, R2, 0x1c200, RZ ;  /* 0x0001c20002547810 */ /* 0x000fe40007ffe0ff */
[----:B------:R-:W-:Y:S01]  /*1910*/  IADD3 R7, P0, R26, R4, RZ ;  /* 0x000000041a077210 */ /* 0x000fe20007f1e0ff */
[----:B------:R-:W-:Y:S01]  /*1920*/  STL [R1+0x118], R26 ;  /* 0x0001181a01007387 */ /* 0x000fe20000100800 */
[C---:B------:R-:W-:Y:S01]  /*1930*/  SHF.L.U32 R86, R45.reuse, 0x10, RZ ;  /* 0x000000102d567819 */ /* 0x040fe200000006ff */
[----:B------:R-:W-:Y:S01]  /*1940*/  FADD.FTZ R8, R8, R6 ;  /* 0x0000000608087221 */ /* 0x000fe20000010000 */
[----:B------:R-:W-:Y:S01]  /*1950*/  PRMT R10, R45, 0x7632, R10 ;  /* 0x000076322d0a7816 */ /* 0x000fe2000000000a */
[----:B------:R-:W-:Y:S01]  /*1960*/  FFMA.FTZ R9, R6, R6, R9 ;  /* 0x0000000606097223 */ /* 0x000fe20000010009 */
[----:B------:R0:W-:Y:S01]  /*1970*/  STL [R1+0x84], R84 ;  /* 0x0000845401007387 */ /* 0x0001e20000100800 */
[----:B------:R-:W-:Y:S01]  /*1980*/  IADD3 R5, P1, R84, R4, RZ ;  /* 0x0000000454057210 */ /* 0x000fe20007f3e0ff */
[----:B------:R-:W-:Y:S01]  /*1990*/  IMAD.X R6, RZ, RZ, R3, P0 ;  /* 0x000000ffff067224 */ /* 0x000fe200000e0603 */
[----:B------:R-:W-:Y:S01]  /*19a0*/  SHF.L.U32 R10, R10, 0x10, RZ ;  /* 0x000000100a0a7819 */ /* 0x000fe200000006ff */
[----:B------:R-:W-:Y:S01]  /*19b0*/  FADD.FTZ R8, R8, R86 ;  /* 0x0000005608087221 */ /* 0x000fe20000010000 */
[----:B------:R-:W-:Y:S01]  /*19c0*/  FFMA.FTZ R9, R86, R86, R9 ;  /* 0x0000005656097223 */ /* 0x000fe20000010009 */
[----:B------:R-:W-:Y:S01]  /*19d0*/  SHF.L.U32 R110, R46, 0x10, RZ ;  /* 0x000000102e6e7819 */ /* 0x000fe200000006ff */
[----:B------:R-:W4:Y:S01]  /*19e0*/  LDG.E.64.CONSTANT R82, desc[UR16][R82.64] ;  /* 0x0000001052527981 */ /* 0x000f22000c1e9b00 */
[----:B0-----:R-:W-:Y:S01]  /*19f0*/  LEA R84, P0, R7, UR14, 0x1 ;  /* 0x0000000e07547c11 */ /* 0x001fe2000f8008ff */
[----:B------:R-:W-:Y:S01]  /*1a00*/  FADD.FTZ R8, R8, R10 ;  /* 0x0000000a08087221 */ /* 0x000fe20000010000 */
[----:B------:R-:W-:-:S02]  /*1a10*/  IADD3 R26, R2, 0x1d100, RZ ;  /* 0x0001d100021a7810 */ /* 0x000fc40007ffe0ff */
[----:B------:R-:W-:Y:S02]  /*1a20*/  LEA.HI.X R85, R7, UR15, R6, 0x1, P0 ;  /* 0x0000000f07557c11 */ /* 0x000fe400080f0c06 */
[----:B------:R-:W-:Y:S01]  /*1a30*/  PRMT R7, R46, 0x7632, R7 ;  /* 0x000076322e077816 */ /* 0x000fe20000000007 */
[----:B------:R-:W-:Y:S01]  /*1a40*/  FFMA.FTZ R10, R10, R10, R9 ;  /* 0x0000000a0a0a7223 */ /* 0x000fe20000010009 */
[----:B------:R-:W-:Y:S02]  /*1a50*/  FADD.FTZ R8, R8, R110 ;  /* 0x0000006e08087221 */ /* 0x000fe40000010000 */
[----:B------:R-:W-:Y:S01]  /*1a60*/  SHF.L.U32 R7, R7, 0x10, RZ ;  /* 0x0000001007077819 */ /* 0x000fe200000006ff */
[----:B------:R0:W-:Y:S01]  /*1a70*/  STL [R1+0x4c], R26 ;  /* 0x00004c1a01007387 */ /* 0x0001e20000100800 */
[----:B------:R-:W-:Y:S01]  /*1a80*/  FFMA.FTZ R10, R110, R110, R10 ;  /* 0x0000006e6e0a7223 */ /* 0x000fe2000001000a */
[----:B------:R-:W-:Y:S01]  /*1a90*/  IMAD.X R6, RZ, RZ, R3, P1 ;  /* 0x000000ffff067224 */ /* 0x000fe200008e0603 */
[----:B------:R-:W-:Y:S01]  /*1aa0*/  IADD3 R4, P2, R26, R4, RZ ;  /* 0x000000041a047210 */ /* 0x000fe20007f5e0ff */
[----:B------:R1:W-:Y:S01]  /*1ab0*/  STL [R1+0x3c], R86 ;  /* 0x00003c5601007387 */ /* 0x0003e20000100800 */
[----:B------:R-:W-:Y:S01]  /*1ac0*/  PRMT R9, R47, 0x7632, R9 ;  /* 0x000076322f097816 */ /* 0x000fe20000000009 */
[----:B------:R-:W-:Y:S01]  /*1ad0*/  FADD.FTZ R8, R8, R7 ;  /* 0x0000000708087221 */ /* 0x000fe20000010000 */
[----:B------:R-:W-:Y:S01]  /*1ae0*/  FFMA.FTZ R10, R7, R7, R10 ;  /* 0x00000007070a7223 */ /* 0x000fe2000001000a */
[----:B------:R-:W-:Y:S01]  /*1af0*/  SHF.L.U32 R109, R48, 0x10, RZ ;  /* 0x00000010306d7819 */ /* 0x000fe200000006ff */
[----:B------:R-:W4:Y:S01]  /*1b00*/  LDG.E.64.CONSTANT R84, desc[UR16][R84.64] ;  /* 0x0000001054547981 */ /* 0x000f22000c1e9b00 */
[----:B0-----:R-:W-:Y:S01]  /*1b10*/  IMAD.U32 R26, R47, 0x10000, RZ ;  /* 0x000100002f1a7824 */ /* 0x001fe200078e00ff */
[----:B-1----:R-:W-:-:S02]  /*1b20*/  LEA R86, P0, R5, UR14, 0x1 ;  /* 0x0000000e05567c11 */ /* 0x002fc4000f8008ff */
[----:B------:R-:W-:Y:S02]  /*1b30*/  SHF.L.U32 R9, R9, 0x10, RZ ;  /* 0x0000001009097819 */ /* 0x000fe400000006ff */
[----:B------:R-:W-:Y:S01]  /*1b40*/  LEA.HI.X R87, R5, UR15, R6, 0x1, P0 ;  /* 0x0000000f05577c11 */ /* 0x000fe200080f0c06 */
[----:B------:R-:W-:Y:S01]  /*1b50*/  FADD.FTZ R5, R8, R26 ;  /* 0x0000001a08057221 */ /* 0x000fe20000010000 */
[----:B------:R-:W-:Y:S01]  /*1b60*/  FFMA.FTZ R6, R26, R26, R10 ;  /* 0x0000001a1a067223 */ /* 0x000fe2000001000a */
[----:B------:R-:W-:Y:S02]  /*1b70*/  PRMT R8, R48, 0x7632, R8 ;  /* 0x0000763230087816 */ /* 0x000fe40000000008 */
[----:B------:R-:W-:Y:S01]  /*1b80*/  FADD.FTZ R5, R5, R9 ;  /* 0x0000000905057221 */ /* 0x000fe20000010000 */
[----:B------:R-:W-:Y:S01]  /*1b90*/  FFMA.FTZ R6, R9, R9, R6 ;  /* 0x0000000909067223 */ /* 0x000fe20000010006 */
[----:B------:R0:W-:Y:S01]  /*1ba0*/  STL [R1+0x38], R26 ;  /* 0x0000381a01007387 */ /* 0x0001e20000100800 */
[----:B------:R-:W-:-:S02]  /*1bb0*/  IMAD.U32 R8, R8, 0x10000, RZ ;  /* 0x0001000008087824 */ /* 0x000fc400078e00ff */
[----:B------:R-:W-:Y:S01]  /*1bc0*/  FADD.FTZ R5, R5, R109 ;  /* 0x0000006d05057221 */ /* 0x000fe20000010000 */
[----:B------:R-:W-:Y:S01]  /*1bd0*/  FFMA.FTZ R6, R109, R109, R6 ;  /* 0x0000006d6d067223 */ /* 0x000fe20000010006 */
[----:B------:R-:W-:Y:S01]  /*1be0*/  PRMT R7, R49, 0x7632, R7 ;  /* 0x0000763231077816 */ /* 0x000fe20000000007 */
[----:B------:R-:W-:Y:S02]  /*1bf0*/  IMAD.U32 R96, R51, 0x10000, RZ ;  /* 0x0001000033607824 */ /* 0x000fe400078e00ff */
[----:B------:R-:W-:Y:S01]  /*1c00*/  FADD.FTZ R5, R5, R8 ;  /* 0x0000000805057221 */ /* 0x000fe20000010000 */
[----:B------:R-:W-:Y:S01]  /*1c10*/  FFMA.FTZ R8, R8, R8, R6 ;  /* 0x0000000808087223 */ /* 0x000fe20000010006 */
[----:B------:R-:W-:Y:S01]  /*1c20*/  LEA R88, P0, R4, UR14, 0x1 ;  /* 0x0000000e04587c11 */ /* 0x000fe2000f8008ff */
[----:B------:R-:W4:Y:S01]  /*1c30*/  LDG.E.64.CONSTANT R86, desc[UR16][R86.64] ;  /* 0x0000001056567981 */ /* 0x000f22000c1e9b00 */
[----:B0-----:R-:W-:Y:S01]  /*1c40*/  SHF.L.U32 R26, R49, 0x10, RZ ;  /* 0x00000010311a7819 */ /* 0x001fe200000006ff */
[----:B------:R-:W-:Y:S01]  /*1c50*/  IMAD.U32 R7, R7, 0x10000, RZ ;  /* 0x0001000007077824 */ /* 0x000fe200078e00ff */
[----:B------:R-:W-:-:S03]  /*1c60*/  IADD3.X R6, RZ, R3, RZ, P2, !PT ;  /* 0x00000003ff067210 */ /* 0x000fc600017fe4ff */
[----:B------:R-:W-:Y:S01]  /*1c70*/  FADD.FTZ R3, R5, R26 ;  /* 0x0000001a05037221 */ /* 0x000fe20000010000 */
[----:B------:R-:W-:Y:S01]  /*1c80*/  FFMA.FTZ R8, R26, R26, R8 ;  /* 0x0000001a1a087223 */ /* 0x000fe20000010008 */
[C---:B------:R-:W-:Y:S02]  /*1c90*/  SHF.L.U32 R108, R50.reuse, 0x10, RZ ;  /* 0x00000010326c7819 */ /* 0x040fe400000006ff */
[----:B------:R-:W-:Y:S01]  /*1ca0*/  PRMT R5, R50, 0x7632, R5 ;  /* 0x0000763232057816 */ /* 0x000fe20000000005 */
[----:B------:R-:W-:Y:S01]  /*1cb0*/  FADD.FTZ R3, R3, R7 ;  /* 0x0000000703037221 */ /* 0x000fe20000010000 */
[----:B------:R-:W-:Y:S01]  /*1cc0*/  FFMA.FTZ R8, R7, R7, R8 ;  /* 0x0000000707087223 */ /* 0x000fe20000010008 */
[----:B------:R-:W-:Y:S02]  /*1cd0*/  LEA.HI.X R89, R4, UR15, R6, 0x1, P0 ;  /* 0x0000000f04597c11 */ /* 0x000fe400080f0c06 */
[----:B------:R-:W-:Y:S01]  /*1ce0*/  SHF.L.U32 R4, R5, 0x10, RZ ;  /* 0x0000001005047819 */ /* 0x000fe200000006ff */
[----:B------:R-:W-:Y:S01]  /*1cf0*/  FADD.FTZ R3, R3, R108 ;  /* 0x0000006c03037221 */ /* 0x000fe20000010000 */
[----:B------:R-:W-:Y:S01]  /*1d00*/  FFMA.FTZ R8, R108, R108, R8 ;  /* 0x0000006c6c087223 */ /* 0x000fe20000010008 */
[----:B------:R0:W-:Y:S01]  /*1d10*/  STL [R1+0x34], R26 ;  /* 0x0000341a01007387 */ /* 0x0001e20000100800 */
[----:B------:R-:W-:-:S02]  /*1d20*/  PRMT R5, R51, 0x7632, R5 ;  /* 0x0000763233057816 */ /* 0x000fc40000000005 */
[----:B------:R-:W-:Y:S01]  /*1d30*/  SHF.L.U32 R107, R52, 0x10, RZ ;  /* 0x00000010346b7819 */ /* 0x000fe200000006ff */
[----:B------:R-:W-:Y:S01]  /*1d40*/  IMAD.U32 R106, R54, 0x10000, RZ ;  /* 0x00010000366a7824 */ /* 0x000fe200078e00ff */
[----:B------:R-:W-:Y:S01]  /*1d50*/  SHF.L.U32 R5, R5, 0x10, RZ ;  /* 0x0000001005057819 */ /* 0x000fe200000006ff */
[----:B------:R-:W4:Y:S01]  /*1d60*/  LDG.E.64.CONSTANT R88, desc[UR16][R88.64] ;  /* 0x0000001058587981 */ /* 0x000f22000c1e9b00 */
[----:B0-----:R-:W-:Y:S01]  /*1d70*/  FADD.FTZ R26, R3, R4 ;  /* 0x00000004031a7221 */ /* 0x001fe20000010000 */
[----:B------:R-:W-:-:S03]  /*1d80*/  FFMA.FTZ R4, R4, R4, R8 ;  /* 0x0000000404047223 */ /* 0x000fc60000010008 */
[----:B------:R-:W-:Y:S01]  /*1d90*/  FADD.FTZ R26, R26, R96 ;  /* 0x000000601a1a7221 */ /* 0x000fe20000010000 */
[----:B------:R-:W-:Y:S01]  /*1da0*/  FFMA.FTZ R4, R96, R96, R4 ;  /* 0x0000006060047223 */ /* 0x000fe20000010004 */
[----:B------:R-:W-:Y:S02]  /*1db0*/  PRMT R3, R52, 0x7632, R3 ;  /* 0x0000763234037816 */ /* 0x000fe40000000003 */
[----:B------:R-:W-:Y:S01]  /*1dc0*/  FADD.FTZ R26, R26, R5 ;  /* 0x000000051a1a7221 */ /* 0x000fe20000010000 */
[--C-:B------:R-:W-:Y:S02]  /*1dd0*/  FFMA.FTZ R5, R5, R5, R4.reuse ;  /* 0x0000000505057223 */ /* 0x100fe40000010004 */
        /* <DEDUP_REMOVED lines=8> */
[----:B0-----:R-:W-:Y:S02]  /*1e60*/  SHF.L.U32 R96, R53, 0x10, RZ ;  /* 0x0000001035607819 */ /* 0x001fe400000006ff */
[----:B------:R-:W-:-:S03]  /*1e70*/  PRMT R5, R54, 0x7632, R5 ;  /* 0x0000763236057816 */ /* 0x000fc60000000005 */
[----:B------:R-:W-:Y:S01]  /*1e80*/  FADD.FTZ R26, R26, R96 ;  /* 0x000000601a1a7221 */ /* 0x000fe20000010000 */
[----:B------:R-:W-:-:S03]  /*1e90*/  FFMA.FTZ R3, R96, R96, R3 ;  /* 0x0000006060037223 */ /* 0x000fc60000010003 */
        /* <DEDUP_REMOVED lines=11> */
[----:B------:R-:W-:Y:S02]  /*1f50*/  SHF.L.U32 R105, R56, 0x10, RZ ;  /* 0x0000001038697819 */ /* 0x000fe400000006ff */
        /* <DEDUP_REMOVED lines=14> */
[----:B------:R-:W-:Y:S01]  /*2040*/  FFMA.FTZ R4, R96, R96, R4 ;  /* 0x0000006060047223 */ /* 0x000fe20000010004 */
[----:B0-----:R-:W-:-:S05]  /*2050*/  SHF.L.U32 R96, R59, 0x10, RZ ;  /* 0x000000103b607819 */ /* 0x001fca00000006ff */
[----:B------:R0:W-:Y:S04]  /*2060*/  STL [R1+0x20], R96 ;  /* 0x0000206001007387 */ /* 0x0001e80000100800 */
[----:B------:R-:W4:Y:S01]  /*2070*/  LDL R99, [R1+0x1b8] ;  /* 0x0001b80001637983 */ /* 0x000f220000100800 */
[----:B------:R-:W-:-:S04]  /*2080*/  PRMT R5, R57, 0x7632, R5 ;  /* 0x0000763239057816 */ /* 0x000fc80000000005 */
[----:B------:R-:W-:Y:S02]  /*2090*/  SHF.L.U32 R5, R5, 0x10, RZ ;  /* 0x0000001005057819 */ /* 0x000fe400000006ff */
[C---:B------:R-:W-:Y:S02]  /*20a0*/  SHF.L.U32 R104, R58.reuse, 0x10, RZ ;  /* 0x000000103a687819 */ /* 0x040fe400000006ff */
[----:B------:R-:W-:Y:S01]  /*20b0*/  PRMT R3, R58, 0x7632, R3 ;  /* 0x000076323a037816 */ /* 0x000fe20000000003 */
[----:B------:R-:W-:Y:S01]  /*20c0*/  FADD.FTZ R26, R26, R5 ;  /* 0x000000051a1a7221 */ /* 0x000fe20000010000 */
[----:B------:R-:W-:-:S03]  /*20d0*/  FFMA.FTZ R5, R5, R5, R4 ;  /* 0x0000000505057223 */ /* 0x000fc60000010004 */
[----:B------:R-:W-:Y:S02]  /*20e0*/  IMAD.U32 R3, R3, 0x10000, RZ ;  /* 0x0001000003037824 */ /* 0x000fe400078e00ff */
        /* <DEDUP_REMOVED lines=8> */
[C---:B--2---:R-:W-:Y:S01]  /*2170*/  PRMT R5, R60.reuse, 0x7632, R5 ;  /* 0x000076323c057816 */ /* 0x044fe20000000005 */
[----:B------:R-:W-:-:S02]  /*2180*/  IMAD.U32 R103, R60, 0x10000, RZ ;  /* 0x000100003c677824 */ /* 0x000fc400078e00ff */
[----:B------:R-:W-:Y:S01]  /*2190*/  FADD.FTZ R26, R26, R4 ;  /* 0x000000041a1a7221 */ /* 0x000fe20000010000 */
[----:B------:R-:W-:Y:S01]  /*21a0*/  FFMA.FTZ R4, R4, R4, R3 ;  /* 0x0000000404047223 */ /* 0x000fe20000010003 */
[----:B------:R-:W-:Y:S02]  /*21b0*/  SHF.L.U32 R5, R5, 0x10, RZ ;  /* 0x0000001005057819 */ /* 0x000fe400000006ff */
[----:B------:R-:W-:Y:S01]  /*21c0*/  SHF.L.U32 R102, R61, 0x10, RZ ;  /* 0x000000103d667819 */ /* 0x000fe200000006ff */
[----:B------:R-:W-:Y:S01]  /*21d0*/  FADD.FTZ R26, R26, R103 ;  /* 0x000000671a1a7221 */ /* 0x000fe20000010000 */
[----:B------:R-:W-:Y:S01]  /*21e0*/  FFMA.FTZ R4, R103, R103, R4 ;  /* 0x0000006767047223 */ /* 0x000fe20000010004 */
[----:B------:R-:W-:Y:S01]  /*21f0*/  PRMT R3, R61, 0x7632, R3 ;  /* 0x000076323d037816 */ /* 0x000fe20000000003 */
[----:B---3--:R-:W-:Y:S02]  /*2200*/  IMAD.U32 R100, R63, 0x10000, RZ ;  /* 0x000100003f647824 */ /* 0x008fe400078e00ff */
[----:B------:R-:W-:Y:S01]  /*2210*/  FADD.FTZ R26, R26, R5 ;  /* 0x000000051a1a7221 */ /* 0x000fe20000010000 */
[----:B------:R-:W-:Y:S01]  /*2220*/  FFMA.FTZ R5, R5, R5, R4 ;  /* 0x0000000505057223 */ /* 0x000fe20000010004 */
[----:B------:R-:W-:Y:S01]  /*2230*/  SHF.L.U32 R101, R62, 0x10, RZ ;  /* 0x000000103e657819 */ /* 0x000fe200000006ff */
[----:B------:R-:W-:-:S02]  /*2240*/  IMAD.U32 R3, R3, 0x10000, RZ ;  /* 0x0001000003037824 */ /* 0x000fc400078e00ff */
[----:B------:R-:W-:Y:S01]  /*2250*/  FADD.FTZ R26, R26, R102 ;  /* 0x000000661a1a7221 */ /* 0x000fe20000010000 */
[----:B------:R-:W-:Y:S01]  /*2260*/  FFMA.FTZ R5, R102, R102, R5 ;  /* 0x0000006666057223 */ /* 0x000fe20000010005 */
[----:B------:R-:W-:Y:S01]  /*2270*/  PRMT R4, R62, 0x7632, R4 ;  /* 0x000076323e047816 */ /* 0x000fe20000000004 */
[----:B0-----:R-:W0:Y:S01]  /*2280*/  LDC.64 R96, c[0x0][0x220] ;  /* 0x00008800ff607b82 */ /* 0x001e220000000a00 */
[----:B------:R-:W-:Y:S01]  /*2290*/  FADD.FTZ R26, R26, R3 ;  /* 0x000000031a1a7221 */ /* 0x000fe20000010000 */
[----:B------:R-:W-:Y:S01]  /*22a0*/  FFMA.FTZ R3, R3, R3, R5 ;  /* 0x0000000303037223 */ /* 0x000fe20000010005 */
        /* <DEDUP_REMOVED lines=9> */
[C---:B----4-:R-:W-:Y:S02]  /*2340*/  SHF.L.U32 R3, R64.reuse, 0x10, RZ ;  /* 0x0000001040037819 */ /* 0x050fe400000006ff */
[----:B------:R-:W-:Y:S01]  /*2350*/  PRMT R6, R64, 0x7632, R6 ;  /* 0x0000763240067816 */ /* 0x000fe20000000006 */
[----:B------:R-:W-:Y:S01]  /*2360*/  FADD.FTZ R26, R26, R5 ;  /* 0x000000051a1a7221 */ /* 0x000fe20000010000 */
[----:B------:R-:W-:-:S03]  /*2370*/  FFMA.FTZ R5, R5, R5, R4 ;  /* 0x0000000505057223 */ /* 0x000fc60000010004 */
[----:B------:R-:W-:Y:S02]  /*2380*/  IMAD.U32 R6, R6, 0x10000, RZ ;  /* 0x0001000006067824 */ /* 0x000fe400078e00ff */
[----:B------:R-:W-:Y:S01]  /*2390*/  FADD.FTZ R26, R26, R3 ;  /* 0x000000031a1a7221 */ /* 0x000fe20000010000 */
[----:B------:R-:W-:Y:S01]  /*23a0*/  FFMA.FTZ R5, R3, R3, R5 ;  /* 0x0000000303057223 */ /* 0x000fe20000010005 */
[C---:B------:R-:W-:Y:S02]  /*23b0*/  SHF.L.U32 R4, R65.reuse, 0x10, RZ ;  /* 0x0000001041047819 */ /* 0x040fe400000006ff */
[----:B------:R-:W-:Y:S01]  /*23c0*/  PRMT R7, R65, 0x7632, R7 ;  /* 0x0000763241077816 */ /* 0x000fe20000000007 */
[----:B------:R-:W-:Y:S01]  /*23d0*/  FADD.FTZ R26, R26, R6 ;  /* 0x000000061a1a7221 */ /* 0x000fe20000010000 */
[----:B------:R-:W-:Y:S02]  /*23e0*/  FFMA.FTZ R6, R6, R6, R5 ;  /* 0x0000000606067223 */ /* 0x000fe40000010005 */
[----:B------:R-:W-:Y:S01]  /*23f0*/  SHF.L.U32 R7, R7, 0x10, RZ ;  /* 0x0000001007077819 */ /* 0x000fe200000006ff */
[----:B------:R-:W-:Y:S01]  /*2400*/  FADD.FTZ R26, R26, R4 ;  /* 0x000000041a1a7221 */ /* 0x000fe20000010000 */
[----:B------:R-:W-:Y:S01]  /*2410*/  FFMA.FTZ R6, R4, R4, R6 ;  /* 0x0000000404067223 */ /* 0x000fe20000010006 */
[C---:B------:R-:W-:Y:S01]  /*2420*/  PRMT R8, R66.reuse, 0x7632, R8 ;  /* 0x0000763242087816 */ /* 0x040fe20000000008 */
[----:B------:R-:W-:-:S02]  /*2430*/  IMAD.U32 R5, R66, 0x10000, RZ ;  /* 0x0001000042057824 */ /* 0x000fc400078e00ff */
        /* <DEDUP_REMOVED lines=144> */
[----:B------:R-:W-:-:S03]  /*2d40*/  FFMA.FTZ R94, R25, R25, R94 ;  /* 0x00000019195e7223 */ /* 0x000fc6000001005e */
[----:B------:R-:W-:Y:S01]  /*2d50*/  FADD.FTZ R93, R26, R27 ;  /* 0x0000001b1a5d7221 */ /* 0x000fe20000010000 */
[--C-:B------:R-:W-:Y:S01]  /*2d60*/  FFMA.FTZ R27, R27, R27, R94.reuse ;  /* 0x0000001b1b1b7223 */ /* 0x100fe2000001005e */
[C---:B------:R-:W-:Y:S01]  /*2d70*/  PRMT R94, R87.reuse, 0x7632, R94 ;  /* 0x00007632575e7816 */ /* 0x040fe2000000005e */
[----:B------:R-:W-:-:S03]  /*2d80*/  IMAD.U32 R26, R87, 0x10000, RZ ;  /* 0x00010000571a7824 */ /* 0x000fc600078e00ff */
[----:B------:R-:W-:Y:S01]  /*2d90*/  SHF.L.U32 R94, R94, 0x10, RZ ;  /* 0x000000105e5e7819 */ /* 0x000fe200000006ff */
[----:B------:R-:W-:Y:S01]  /*2da0*/  FADD.FTZ R93, R93, R26 ;  /* 0x0000001a5d5d7221 */ /* 0x000fe20000010000 */
[----:B------:R-:W-:Y:S01]  /*2db0*/  FFMA.FTZ R27, R26, R26, R27 ;  /* 0x0000001a1a1b7223 */ /* 0x000fe2000001001b */
[----:B------:R-:W-:Y:S02]  /*2dc0*/  PRMT R95, R88, 0x7632, R95 ;  /* 0x00007632585f7816 */ /* 0x000fe4000000005f */
[----:B------:R-:W-:Y:S01]  /*2dd0*/  FADD.FTZ R93, R93, R94 ;  /* 0x0000005e5d5d7221 */ /* 0x000fe20000010000 */
[----:B------:R-:W-:Y:S01]  /*2de0*/  FFMA.FTZ R94, R94, R94, R27 ;  /* 0x0000005e5e5e7223 */ /* 0x000fe2000001001b */
[----:B------:R-:W-:Y:S01]  /*2df0*/  SHF.L.U32 R27, R88, 0x10, RZ ;  /* 0x00000010581b7819 */ /* 0x000fe200000006ff */
[----:B------:R-:W-:-:S04]  /*2e00*/  IMAD.U32 R95, R95, 0x10000, RZ ;  /* 0x000100005f5f7824 */ /* 0x000fc800078e00ff */
[----:B------:R-:W-:Y:S01]  /*2e10*/  FADD.FTZ R93, R93, R27 ;  /* 0x0000001b5d5d7221 */ /* 0x000fe20000010000 */
[----:B------:R-:W-:Y:S01]  /*2e20*/  FFMA.FTZ R94, R27, R27, R94 ;  /* 0x0000001b1b5e7223 */ /* 0x000fe2000001005e */
[----:B------:R-:W-:Y:S02]  /*2e30*/  SHF.L.U32 R98, R89, 0x10, RZ ;  /* 0x0000001059627819 */ /* 0x000fe400000006ff */
[----:B------:R-:W-:Y:S01]  /*2e40*/  FADD.FTZ R93, R93, R95 ;  /* 0x0000005f5d5d7221 */ /* 0x000fe20000010000 */
[--C-:B------:R-:W-:Y:S01]  /*2e50*/  FFMA.FTZ R95, R95, R95, R94.reuse ;  /* 0x0000005f5f5f7223 */ /* 0x100fe2000001005e */
[----:B------:R-:W-:Y:S02]  /*2e60*/  PRMT R94, R89, 0x7632, R94 ;  /* 0x00007632595e7816 */ /* 0x000fe4000000005e */
[----:B------:R-:W-:Y:S01]  /*2e70*/  FADD.FTZ R93, R93, R98 ;  /* 0x000000625d5d7221 */ /* 0x000fe20000010000 */
[----:B------:R-:W-:Y:S01]  /*2e80*/  FFMA.FTZ R95, R98, R98, R95 ;  /* 0x00000062625f7223 */ /* 0x000fe2000001005f */
[----:B------:R-:W-:-:S05]  /*2e90*/  SHF.L.U32 R94, R94, 0x10, RZ ;  /* 0x000000105e5e7819 */ /* 0x000fca00000006ff */
[----:B------:R-:W-:Y:S01]  /*2ea0*/  FFMA.FTZ R95, R94, R94, R95 ;  /* 0x0000005e5e5f7223 */ /* 0x000fe2000001005f */
[----:B------:R-:W-:-:S05]  /*2eb0*/  FADD.FTZ R94, R93, R94 ;  /* 0x0000005e5d5e7221 */ /* 0x000fca0000010000 */
[----:B------:R0:W-:Y:S01]  /*2ec0*/  STS.64 [R99], R94 ;  /* 0x0000005e63007388 */ /* 0x0001e20000000a00 */
[----:B------:R-:W-:Y:S01]  /*2ed0*/  BAR.SYNC.DEFER_BLOCKING 0x0 ;  /* 0x0000000000007b1d */ /* 0x000fe20000010000 */
[----:B0-----:R-:W-:-:S05]  /*2ee0*/  IMAD.WIDE R94, R92, 0x2, R96 ;  /* 0x000000025c5e7825 */ /* 0x001fca00078e0260 */
[----:B------:R0:W5:Y:S04]  /*2ef0*/  LDL.LU R99, [R1+0x1bc] ;  /* 0x0001bc0001637983 */ /* 0x0001680000300800 */
[----:B------:R0:W-:Y:S01]  /*2f00*/  STL.64 [R1+0x18], R94 ;  /* 0x0000185e01007387 */ /* 0x0001e20000100a00 */
[C---:B------:R-:W-:Y:S01]  /*2f10*/  ISETP.GT.U32.AND P1, PT, R123.reuse, 0x1f, PT ;  /* 0x0000001f7b00780c */ /* 0x040fe20003f24070 */
[----:B------:R-:W-:Y:S01]  /*2f20*/  USHF.L.U32 UR15, UR10, 0x4, URZ ;  /* 0x000000040a0f7899 */ /* 0x000fe2000800063f */
[----:B------:R-:W-:Y:S01]  /*2f30*/  BSSY B0, `(.L_x_1842) ;  /* 0x000009a000007945 */ /* 0x000fe20003800000 */
[----:B------:R-:W-:Y:S02]  /*2f40*/  IMAD.WIDE R124, R92, 0x2, R124 ;  /* 0x000000025c7c7825 */ /* 0x000fe400078e027c */
[----:B------:R-:W-:Y:S01]  /*2f50*/  ULOP3.LUT UR21, UR15, 0x10, URZ, 0xc0, !UPT ;  /* 0x000000100f157892 */ /* 0x000fe2000f8ec03f */
[----:B------:R-:W-:-:S02]  /*2f60*/  LOP3.LUT P0, RZ, R123, 0xffffffe1, RZ, 0xc0, !PT ;  /* 0xffffffe17bff7812 */ /* 0x000fc4000780c0ff */
[----:B------:R-:W-:-:S05]  /*2f70*/  CS2R R92, SRZ ;  /* 0x00000000005c7805 */ /* 0x000fca000001ff00 */
[----:B0-----:R-:W-:Y:S06]  /*2f80*/  @P1 BRA `(.L_x_1843) ;  /* 0x0000000800501947 */ /* 0x001fec0003800000 */
[----:B------:R-:W0:Y:S01]  /*2f90*/  S2R R94, SR_CgaCtaId ;  /* 0x00000000005e7919 */ /* 0x000e220000008800 */
[----:B------:R-:W-:Y:S01]  /*2fa0*/  LEA.HI R96, R123, UR21, RZ, 0x1f ;  /* 0x000000157b607c11 */ /* 0x000fe2000f8ff8ff */
[----:B------:R-:W-:Y:S01]  /*2fb0*/  IMAD.MOV.U32 R92, RZ, RZ, 0x3c ;  /* 0x0000003cff5c7424 */ /* 0x000fe200078e00ff */
[----:B------:R-:W-:Y:S01]  /*2fc0*/  MOV R97, 0x400 ;  /* 0x0000040000617802 */ /* 0x000fe20000000f00 */
[----:B------:R-:W-:Y:S02]  /*2fd0*/  STL [R1+0x1c4], R3 ;  /* 0x0001c40301007387 */ /* 0x000fe40000100800 */
[----:B------:R-:W-:Y:S02]  /*2fe0*/  IMAD R96, R96, R92, -UR12 ;  /* 0x8000000c60607e24 */ /* 0x000fe4000f8e025c */
[----:B------:R-:W-:Y:S03]  /*2ff0*/  STL [R1+0x1c0], R2 ;  /* 0x0001c00201007387 */ /* 0x000fe60000100800 */
[----:B------:R-:W-:Y:S01]  /*3000*/  IADD3 R92, R96, 0x4, RZ ;  /* 0x00000004605c7810 */ /* 0x000fe20007ffe0ff */
[----:B------:R1:W-:Y:S01]  /*3010*/  STL [R1+0x1bc], R0 ;  /* 0x0001bc0001007387 */ /* 0x0003e20000100800 */
[----:B------:R-:W-:-:S04]  /*3020*/  SHF.R.S32.HI R93, RZ, 0x1f, R96 ;  /* 0x0000001fff5d7819 */ /* 0x000fc80000011460 */
[----:B------:R-:W-:-:S04]  /*3030*/  LEA.HI R93, R93, R96, RZ, 0x2 ;  /* 0x000000605d5d7211 */ /* 0x000fc800078f10ff */
[----:B------:R-:W-:Y:S02]  /*3040*/  SHF.R.S32.HI R93, RZ, 0x2, R93 ;  /* 0x00000002ff5d7819 */ /* 0x000fe4000001145d */
[----:B0-----:R-:W-:Y:S02]  /*3050*/  LEA R97, R94, R97, 0x18 ;  /* 0x000000615e617211 */ /* 0x001fe400078ec0ff */
[----:B------:R-:W-:-:S03]  /*3060*/  SHF.R.S32.HI R94, RZ, 0x1f, R92 ;  /* 0x0000001fff5e7819 */ /* 0x000fc6000001145c */
[----:B------:R-:W-:Y:S01]  /*3070*/  IMAD R93, R93, 0x18, R97 ;  /* 0x000000185d5d7824 */ /* 0x000fe200078e0261 */
[----:B------:R-:W-:Y:S02]  /*3080*/  LEA.HI R94, R94, R92, RZ, 0x2 ;  /* 0x0000005c5e5e7211 */ /* 0x000fe400078f10ff */
[----:B------:R-:W-:Y:S01]  /*3090*/  SHF.L.U32 R92, R123, 0x3, RZ ;  /* 0x000000037b5c7819 */ /* 0x000fe200000006ff */
[----:B------:R-:W-:Y:S01]  /*30a0*/  VIADD R123, R96, 0x34 ;  /* 0x00000034607b7836 */ /* 0x000fe20000000000 */
[----:B------:R-:W-:Y:S02]  /*30b0*/  SHF.R.S32.HI R94, RZ, 0x2, R94 ;  /* 0x00000002ff5e7819 */ /* 0x000fe4000001145e */
[----:B-1----:R-:W-:-:S03]  /*30c0*/  LOP3.LUT R0, R92, 0x8, RZ, 0xc0, !PT ;  /* 0x000000085c007812 */ /* 0x002fc600078ec0ff */
[----:B------:R-:W-:Y:S02]  /*30d0*/  IMAD R94, R94, 0x18, R97 ;  /* 0x000000185e5e7824 */ /* 0x000fe400078e0261 */
[----:B------:R-:W-:-:S03]  /*30e0*/  IMAD.IADD R93, R93, 0x1, R0 ;  /* 0x000000015d5d7824 */ /* 0x000fc600078e0200 */
[----:B------:R-:W-:-:S03]  /*30f0*/  IADD3 R94, R0, R94, RZ ;  /* 0x0000005e005e7210 */ /* 0x000fc60007ffe0ff */
        /* <DEDUP_REMOVED lines=82> */
[----:B------:R-:W-:Y:S02]  /*3620*/  SHF.R.S32.HI R93, RZ, 0x1f, R94 ;  /* 0x0000001fff5d7819 */ /* 0x000fe4000001145e */
[----:B------:R-:W-:Y:S02]  /*3630*/  SHF.R.S32.HI R92, RZ, 0x2, R92 ;  /* 0x00000002ff5c7819 */ /* 0x000fe4000001145c */
[----:B------:R-:W-:Y:S02]  /*3640*/  LEA.HI R94, R93, R94, RZ, 0x2 ;  /* 0x0000005e5d5e7211 */ /* 0x000fe400078f10ff */
[----:B------:R-:W-:Y:S01]  /*3650*/  IADD3 R93, R96, 0x30, RZ ;  /* 0x00000030605d7810 */ /* 0x000fe20007ffe0ff */
[----:B------:R-:W-:Y:S01]  /*3660*/  IMAD R92, R92, 0x18, R97 ;  /* 0x000000185c5c7824 */ /* 0x000fe200078e0261 */
[----:B------:R-:W-:-:S02]  /*3670*/  SHF.R.S32.HI R94, RZ, 0x2, R94 ;  /* 0x00000002ff5e7819 */ /* 0x000fc4000001145e */
[----:B------:R-:W-:Y:S02]  /*3680*/  SHF.R.S32.HI R95, RZ, 0x1f, R93 ;  /* 0x0000001fff5f7819 */ /* 0x000fe4000001145d */
[----:B------:R-:W-:Y:S01]  /*3690*/  IADD3 R92, R0, R92, RZ ;  /* 0x0000005c005c7210 */ /* 0x000fe20007ffe0ff */
[----:B------:R-:W-:Y:S01]  /*36a0*/  IMAD R94, R94, 0x18, R97 ;  /* 0x000000185e5e7824 */ /* 0x000fe200078e0261 */
[----:B------:R-:W-:Y:S02]  /*36b0*/  LEA.HI R93, R95, R93, RZ, 0x2 ;  /* 0x0000005d5f5d7211 */ /* 0x000fe400078f10ff */
[----:B------:R-:W-:Y:S01]  /*36c0*/  IADD3 R95, R96, 0x38, RZ ;  /* 0x00000038605f7810 */ /* 0x000fe20007ffe0ff */
[----:B------:R-:W-:Y:S01]  /*36d0*/  IMAD.IADD R94, R0, 0x1, R94 ;  /* 0x00000001005e7824 */ /* 0x000fe200078e025e */
[----:B------:R-:W-:-:S04]  /*36e0*/  SHF.R.S32.HI R96, RZ, 0x1f, R123 ;  /* 0x0000001fff607819 */ /* 0x000fc8000001147b */
        /* <DEDUP_REMOVED lines=9> */
[----:B------:R-:W-:-:S02]  /*3780*/  IADD3 R96, R0, R96, RZ ;  /* 0x0000006000607210 */ /* 0x000fc40007ffe0ff */
[C---:B------:R-:W-:Y:S01]  /*3790*/  IADD3 R97, R0.reuse, R93, RZ ;  /* 0x0000005d00617210 */ /* 0x040fe20007ffe0ff */
[----:B------:R-:W-:Y:S01]  /*37a0*/  IMAD.IADD R0, R0, 0x1, R95 ;  /* 0x0000000100007824 */ /* 0x000fe200078e025f */
[----:B------:R-:W0:Y:S04]  /*37b0*/  LDS.64 R92, [R92] ;  /* 0x000000005c5c7984 */ /* 0x000e280000000a00 */
        /* <DEDUP_REMOVED lines=17> */
.L_x_1843:
[----:B------:R-:W-:Y:S05]  /*38d0*/  BSYNC B0 ;  /* 0x0000000000007941 */ /* 0x000fea0003800000 */
.L_x_1842:
[----:B-----5:R0:W-:Y:S04]  /*38e0*/  STL [R1+0x1c8], R0 ;  /* 0x0001c80001007387 */ /* 0x0201e80000100800 */
[----:B------:R-:W2:Y:S01]  /*38f0*/  LDL R95, [R1+0x1b4] ;  /* 0x0001b400015f7983 */ /* 0x000ea20000100800 */
[----:B------:R-:W1:Y:S03]  /*3900*/  @!P0 LDC R94, c[0x0][0x10] ;  /* 0x00000400ff5e8b82 */ /* 0x000e660000000800 */
[----:B------:R3:W-:Y:S01]  /*3910*/  STL.64 [R1+0x1c0], R2 ;  /* 0x0001c00201007387 */ /* 0x0007e20000100a00 */
[----:B0-----:R-:W1:Y:S01]  /*3920*/  S2R R0, SR_CTAID.Y ;  /* 0x0000000000007919 */ /* 0x001e620000002600 */
[----:B------:R-:W0:Y:S03]  /*3930*/  S2R R96, SR_TID.X ;  /* 0x0000000000607919 */ /* 0x000e260000002100 */
[----:B---3--:R-:W3:Y:S01]  /*3940*/  @!P0 LDC.64 R2, c[0x0][0x248] ;  /* 0x00009200ff028b82 */ /* 0x008ee20000000a00 */
[----:B------:R-:W4:Y:S04]  /*3950*/  SHFL.BFLY PT, R97, R93, 0x1, 0x1f ;  /* 0x0c201f005d617f89 */ /* 0x000f2800000e0000 */
[----:B------:R-:W4:Y:S01]  /*3960*/  SHFL.BFLY PT, R123, R92, 0x1, 0x1f ;  /* 0x0c201f005c7b7f89 */ /* 0x000f2200000e0000 */
[----:B-1----:R-:W-:-:S03]  /*3970*/  @!P0 IMAD R94, R94, UR4, R0 ;  /* 0x000000045e5e8c24 */ /* 0x002fc6000f8e0200 */
[----:B------:R1:W5:Y:S01]  /*3980*/  LDL.LU R0, [R1+0x1c8] ;  /* 0x0001c80001007983 */ /* 0x0003620000300800 */
[----:B0-----:R-:W-:Y:S01]  /*3990*/  ISETP.GT.U32.AND P1, PT, R96, 0x3f, PT ;  /* 0x0000003f6000780c */ /* 0x001fe20003f24070 */
[----:B----4-:R-:W-:Y:S02]  /*39a0*/  FADD.FTZ R93, R97, R93 ;  /* 0x0000005d615d7221 */ /* 0x010fe40000010000 */
[----:B------:R-:W0:Y:S01]  /*39b0*/  S2R R97, SR_CTAID.Y ;  /* 0x0000000000617919 */ /* 0x000e220000002600 */
[----:B------:R-:W-:Y:S01]  /*39c0*/  FADD.FTZ R92, R123, R92 ;  /* 0x0000005c7b5c7221 */ /* 0x000fe20000010000 */
[----:B--2---:R-:W-:-:S08]  /*39d0*/  @!P0 LEA R94, R94, R95, 0x6 ;  /* 0x0000005f5e5e8211 */ /* 0x004fd000078e30ff */
[----:B------:R-:W0:Y:S01]  /*39e0*/  @!P1 LDC R96, c[0x0][0x10] ;  /* 0x00000400ff609b82 */ /* 0x000e220000000800 */
[----:B------:R-:W-:-:S05]  /*39f0*/  @!P0 SHF.L.U32 R94, R94, 0x1, RZ ;  /* 0x000000015e5e8819 */ /* 0x000fca00000006ff */
[----:B---3--:R-:W-:Y:S02]  /*3a00*/  @!P0 IMAD.WIDE.U32 R94, R94, 0x4, R2 ;  /* 0x000000045e5e8825 */ /* 0x008fe400078e0002 */
[----:B------:R1:W5:Y:S01]  /*3a10*/  LDL.LU.64 R2, [R1+0x1c0] ;  /* 0x0001c00001027983 */ /* 0x0003620000300a00 */
[----:B------:R-:W2:Y:S03]  /*3a20*/  S2R R123, SR_TID.X ;  /* 0x00000000007b7919 */ /* 0x000ea60000002100 */
[----:B------:R0:W-:Y:S02]  /*3a30*/  @!P0 STG.E.64 desc[UR16][R94.64], R92 ;  /* 0x0000005c5e008986 */ /* 0x0001e4000c101b10 */
[----:B0-----:R-:W-:Y:S02]  /*3a40*/  @!P1 IMAD R92, R96, UR4, R97 ;  /* 0x00000004605c9c24 */ /* 0x001fe4000f8e0261 */
[----:B------:R-:W0:Y:S01]  /*3a50*/  @!P1 LDC.64 R96, c[0x0][0x248] ;  /* 0x00009200ff609b82 */ /* 0x000e220000000a00 */
[----:B--2---:R-:W-:-:S07]  /*3a60*/  @!P1 LOP3.LUT R93, R123, 0x7ffffffc, RZ, 0xc0, !PT ;  /* 0x7ffffffc7b5d9812 */ /* 0x004fce00078ec0ff */
[----:B------:R-:W-:Y:S01]  /*3a70*/  BAR.SYNC.DEFER_BLOCKING 0x0 ;  /* 0x0000000000007b1d */ /* 0x000fe20000010000 */
[C---:B------:R-:W-:Y:S01]  /*3a80*/  ISETP.NE.AND P0, PT, R123.reuse, RZ, PT ;  /* 0x000000ff7b00720c */ /* 0x040fe20003f05270 */
[----:B------:R-:W-:Y:S01]  /*3a90*/  @!P1 IMAD R92, R92, 0x40, R93 ;  /* 0x000000405c5c9824 */ /* 0x000fe200078e025d */
[----:B------:R-:W-:-:S04]  /*3aa0*/  @!P1 LOP3.LUT R93, R123, 0x3, RZ, 0xc0, !PT ;  /* 0x000000037b5d9812 */ /* 0x000fc800078ec0ff */
[----:B------:R-:W-:-:S04]  /*3ab0*/  @!P1 IADD3 R92, R92, R93, RZ ;  /* 0x0000005d5c5c9210 */ /* 0x000fc80007ffe0ff */
[----:B------:R-:W-:-:S05]  /*3ac0*/  @!P1 SHF.L.U32 R92, R92, 0x1, RZ ;  /* 0x000000015c5c9819 */ /* 0x000fca00000006ff */
[----:B0-----:R-:W-:Y:S01]  /*3ad0*/  @!P1 IMAD.WIDE.U32 R96, R92, 0x4, R96 ;  /* 0x000000045c609825 */ /* 0x001fe200078e0060 */
[----:B-1----:R-:W-:Y:S06]  /*3ae0*/  @P0 BRA `(.L_x_1844) ;  /* 0x0000000000440947 */ /* 0x002fec0003800000 */
        /* <DEDUP_REMOVED lines=9> */
.L_x_1845:
        /* <DEDUP_REMOVED lines=8> */
.L_x_1844:
[----:B------:R-:W2:Y:S01]  /*3c00*/  LDL.LU.64 R92, [R1+0x18] ;  /* 0x00001800015c7983 */ /* 0x000ea20000300a00 */
[----:B------:R-:W-:Y:S05]  /*3c10*/  WARPSYNC.ALL ;  /* 0x0000000000007948 */ /* 0x000fea0003800000 */
[----:B------:R-:W-:Y:S01]  /*3c20*/  BAR.SYNC.DEFER_BLOCKING 0x0 ;  /* 0x0000000000007b1d */ /* 0x000fe20000010000 */
[----:B------:R-:W-:-:S05]  /*3c30*/  LOP3.LUT P2, RZ, R99, 0x100, RZ, 0xc0, !PT ;  /* 0x0000010063ff7812 */ /* 0x000fca000784c0ff */
[----:B------:R0:W3:Y:S01]  /*3c40*/  LDG.E.64.CONSTANT R94, desc[UR16][R124.64] ;  /* 0x000000107c5e7981 */ /* 0x0000e2000c1e9b00 */
[----:B------:R-:W-:-:S03]  /*3c50*/  HFMA2.MMA R123, -RZ, RZ, 0, 0 ;  /* 0x00000000ff7b7435 */ /* 0x000fc600000001ff */
[----:B------:R1:W-:Y:S04]  /*3c60*/  STL [R1+0x1f0], R14 ;  /* 0x0001f00e01007387 */ /* 0x0003e80000100800 */
[----:B------:R4:W-:Y:S04]  /*3c70*/  STL [R1+0x1ec], R13 ;  /* 0x0001ec0d01007387 */ /* 0x0009e80000100800 */
[----:B------:R0:W-:Y:S04]  /*3c80*/  STL [R1+0x1e8], R12 ;  /* 0x0001e80c01007387 */ /* 0x0001e80000100800 */
[----:B------:R-:W3:Y:S01]  /*3c90*/  @!P1 LDG.E.64 R96, desc[UR16][R96.64] ;  /* 0x0000001060609981 */ /* 0x000ee2000c1e1b00 */
[----:B-1----:R-:W1:Y:S03]  /*3ca0*/  S2R R14, SR_TID.X ;  /* 0x00000000000e7919 */ /* 0x002e660000002100 */
[----:B------:R3:W-:Y:S04]  /*3cb0*/  STL [R1+0x1e4], R11 ;  /* 0x0001e40b01007387 */ /* 0x0007e80000100800 */
[----:B------:R3:W-:Y:S04]  /*3cc0*/  STL [R1+0x1e0], R10 ;  /* 0x0001e00a01007387 */ /* 0x0007e80000100800 */
[----:B------:R-:W-:Y:S04]  /*3cd0*/  STL [R1+0x1dc], R9 ;  /* 0x0001dc0901007387 */ /* 0x000fe80000100800 */
[----:B------:R-:W-:Y:S01]  /*3ce0*/  STL [R1+0x1d8], R8 ;  /* 0x0001d80801007387 */ /* 0x000fe20000100800 */
[----:B----4-:R-:W-:-:S03]  /*3cf0*/  PRMT R13, R91, 0x7632, R13 ;  /* 0x000076325b0d7816 */ /* 0x010fc6000000000d */
[----:B------:R-:W-:Y:S04]  /*3d00*/  STL [R1+0x1d4], R7 ;  /* 0x0001d40701007387 */ /* 0x000fe80000100800 */
[----:B------:R-:W-:Y:S01]  /*3d10*/  STL [R1+0x1d0], R6 ;  /* 0x0001d00601007387 */ /* 0x000fe20000100800 */
[----:B0-----:R-:W-:-:S03]  /*3d20*/  PRMT R12, R28, 0x7632, R12 ;  /* 0x000076321c0c7816 */ /* 0x001fc6000000000c */
[----:B------:R-:W-:Y:S01]  /*3d30*/  STL [R1+0x1cc], R5 ;  /* 0x0001cc0501007387 */ /* 0x000fe20000100800 */
[----:B-1----:R-:W-:-:S03]  /*3d40*/  LOP3.LUT P0, RZ, R14, 0xffffffc3, RZ, 0xc0, !PT ;  /* 0xffffffc30eff7812 */ /* 0x002fc6000780c0ff */
[----:B------:R-:W-:Y:S04]  /*3d50*/  STL [R1+0x1c8], R4 ;  /* 0x0001c80401007387 */ /* 0x000fe80000100800 */
[----:B--2---:R-:W2:Y:S01]  /*3d60*/  LDG.E.64.CONSTANT R92, desc[UR16][R92.64] ;  /* 0x000000105c5c7981 */ /* 0x004ea2000c1e9b00 */
[----:B---3--:R-:W-:Y:S01]  /*3d70*/  @!P1 FADD.FTZ R123, RZ, R96 ;  /* 0x00000060ff7b9221 */ /* 0x008fe20000010000 */
[----:B------:R-:W-:Y:S02]  /*3d80*/  IMAD.MOV.U32 R96, RZ, RZ, RZ ;  /* 0x000000ffff607224 */ /* 0x000fe400078e00ff */
[----:B------:R-:W-:Y:S02]  /*3d90*/  @!P1 FADD.FTZ R96, RZ, R97 ;  /* 0x00000061ff609221 */ /* 0x000fe40000010000 */
[----:B------:R-:W0:Y:S01]  /*3da0*/  @!P0 S2R R14, SR_CgaCtaId ;  /* 0x00000000000e8919 */ /* 0x000e220000008800 */
[----:B------:R-:W1:Y:S04]  /*3db0*/  SHFL.BFLY PT, R124, R123, 0x2, 0x1f ;  /* 0x0c401f007b7c7f89 */ /* 0x000e6800000e0000 */
[----:B------:R-:W3:Y:S01]  /*3dc0*/  SHFL.BFLY PT, R97, R96, 0x2, 0x1f ;  /* 0x0c401f0060617f89 */ /* 0x000ee200000e0000 */
[----:B------:R-:W-:-:S03]  /*3dd0*/  PRMT R11, R29, 0x7632, R11 ;  /* 0x000076321d0b7816 */ /* 0x000fc6000000000b */
[----:B-----5:R-:W-:Y:S01]  /*3de0*/  STL [R1+0x1c4], R3 ;  /* 0x0001c40301007387 */ /* 0x020fe20000100800 */
[----:B------:R-:W-:-:S03]  /*3df0*/  PRMT R35, R33, 0x7632, R35 ;  /* 0x0000763221237816 */ /* 0x000fc60000000023 */
[----:B------:R-:W-:Y:S01]  /*3e00*/  STL [R1+0x1c0], R2 ;  /* 0x0001c00201007387 */ /* 0x000fe20000100800 */
[----:B------:R-:W-:-:S03]  /*3e10*/  PRMT R10, R30, 0x7632, R10 ;  /* 0x000076321e0a7816 */ /* 0x000fc6000000000a */
[----:B------:R-:W-:Y:S01]  /*3e20*/  STL [R1+0x1bc], R0 ;  /* 0x0001bc0001007387 */ /* 0x000fe20000100800 */
[----:B-1----:R-:W-:-:S05]  /*3e30*/  FADD.FTZ R124, R124, R123 ;  /* 0x0000007b7c7c7221 */ /* 0x002fca0000010000 */
[----:B------:R-:W1:Y:S01]  /*3e40*/  SHFL.BFLY PT, R123, R124, 0x1, 0x1f ;  /* 0x0c201f007c7b7f89 */ /* 0x000e6200000e0000 */
[----:B---3--:R-:W-:-:S05]  /*3e50*/  FADD.FTZ R97, R97, R96 ;  /* 0x0000006061617221 */ /* 0x008fca0000010000 */
[----:B------:R-:W3:Y:S01]  /*3e60*/  SHFL.BFLY PT, R125, R97, 0x1, 0x1f ;  /* 0x0c201f00617d7f89 */ /* 0x000ee200000e0000 */
[----:B-1----:R-:W-:-:S04]  /*3e70*/  FADD.FTZ R96, R124, R123 ;  /* 0x0000007b7c607221 */ /* 0x002fc80000010000 */
[----:B------:R-:W-:Y:S01]  /*3e80*/  @!P0 FMUL.FTZ R96, R96, 6.5104170062113553286e-05 ;  /* 0x3888888960608820 */ /* 0x000fe20000410000 */
[----:B---3--:R-:W-:-:S03]  /*3e90*/  FADD.FTZ R125, R97, R125 ;  /* 0x0000007d617d7221 */ /* 0x008fc60000010000 */
[----:B------:R-:W-:-:S04]  /*3ea0*/  @!P0 FMUL.FTZ R97, R96, R96 ;  /* 0x0000006060618220 */ /* 0x000fc80000410000 */
[----:B------:R-:W-:Y:S02]  /*3eb0*/  @!P0 FFMA.FTZ R97, R125, 6.5104170062113553286e-05, -R97 ;  /* 0x388888897d618823 */ /* 0x000fe40000010861 */
[----:B------:R-:W1:Y:S01]  /*3ec0*/  S2R R125, SR_TID.X ;  /* 0x00000000007d7919 */ /* 0x000e620000002100 */
[----:B------:R-:W-:Y:S02]  /*3ed0*/  @!P0 MOV R123, 0x400 ;  /* 0x00000400007b8802 */ /* 0x000fe40000000f00 */
[----:B0-----:R-:W-:Y:S02]  /*3ee0*/  MOV R124, R14 ;  /* 0x0000000e007c7202 */ /* 0x001fe40000000f00 */
[----:B------:R0:W5:Y:S01]  /*3ef0*/  LDL.LU R14, [R1+0x1f0] ;  /* 0x0001f000010e7983 */ /* 0x0001620000300800 */
[----:B------:R-:W-:Y:S02]  /*3f00*/  @!P0 IADD3 R123, R123, 0x1680, RZ ;  /* 0x000016807b7b8810 */ /* 0x000fe40007ffe0ff */
[----:B------:R-:W-:Y:S01]  /*3f10*/  PRMT R37, R31, 0x7632, R37 ;  /* 0x000076321f257816 */ /* 0x000fe20000000025 */
[----:B------:R3:W-:Y:S01]  /*3f20*/  STL.S16 [R1], R13 ;  /* 0x0000000d01007387 */ /* 0x0007e20000100600 */
[----:B------:R-:W-:-:S02]  /*3f30*/  PRMT R39, R32, 0x7632, R39 ;  /* 0x0000763220277816 */ /* 0x000fc40000000027 */
[----:B------:R-:W-:Y:S02]  /*3f40*/  PRMT R9, R35, 0x7632, R9 ;  /* 0x0000763223097816 */ /* 0x000fe40000000009 */
[----:B------:R-:W-:Y:S01]  /*3f50*/  @!P0 LEA R123, R124, R123, 0x18 ;  /* 0x0000007b7c7b8211 */ /* 0x000fe200078ec0ff */
[----:B---3--:R0:W5:Y:S01]  /*3f60*/  LDL.LU R13, [R1+0x1ec] ;  /* 0x0001ec00010d7983 */ /* 0x0081620000300800 */
[----:B------:R-:W-:-:S03]  /*3f70*/  PRMT R8, R37, 0x7632, R8 ;  /* 0x0000763225087816 */ /* 0x000fc60000000008 */
[----:B------:R3:W-:Y:S01]  /*3f80*/  STL.S16 [R1+0x4], R12 ;  /* 0x0000040c01007387 */ /* 0x0007e20000100600 */
[----:B------:R-:W-:Y:S02]  /*3f90*/  PRMT R7, R39, 0x7632, R7 ;  /* 0x0000763227077816 */ /* 0x000fe40000000007 */
[----:B------:R-:W-:Y:S01]  /*3fa0*/  PRMT R6, R41, 0x7632, R6 ;  /* 0x0000763229067816 */ /* 0x000fe20000000006 */
[----:B---3--:R0:W5:Y:S01]  /*3fb0*/  LDL.LU R12, [R1+0x1e8] ;  /* 0x0001e800010c7983 */ /* 0x0081620000300800 */
[----:B-1----:R-:W-:-:S03]  /*3fc0*/  @!P0 IMAD.SHL.U32 R124, R125, 0x2, RZ ;  /* 0x000000027d7c8824 */ /* 0x002fc600078e00ff */
[----:B------:R1:W-:Y:S01]  /*3fd0*/  STL.S16 [R1+0x8], R11 ;  /* 0x0000080b01007387 */ /* 0x0003e20000100600 */
[----:B------:R-:W-:Y:S02]  /*3fe0*/  PRMT R5, R43, 0x7632, R5 ;  /* 0x000076322b057816 */ /* 0x000fe40000000005 */
[----:B------:R-:W-:Y:S01]  /*3ff0*/  @!P0 LOP3.LUT R124, R124, 0xfffffff8, RZ, 0xc0, !PT ;  /* 0xfffffff87c7c8812 */ /* 0x000fe200078ec0ff */
[----:B-1----:R0:W5:Y:S04]  /*4000*/  LDL.LU R11, [R1+0x1e4] ;  /* 0x0001e400010b7983 */ /* 0x0021680000300800 */
[----:B------:R1:W-:Y:S01]  /*4010*/  STL.S16 [R1+0xc], R10 ;  /* 0x00000c0a01007387 */ /* 0x0003e20000100600 */
[----:B------:R-:W-:-:S03]  /*4020*/  PRMT R4, R45, 0x7632, R4 ;  /* 0x000076322d047816 */ /* 0x000fc60000000004 */
[----:B-1----:R0:W5:Y:S04]  /*4030*/  LDL.LU R10, [R1+0x1e0] ;  /* 0x0001e000010a7983 */ /* 0x0021680000300800 */
[----:B------:R1:W-:Y:S01]  /*4040*/  STL.S16 [R1+0xb0], R9 ;  /* 0x0000b00901007387 */ /* 0x0003e20000100600 */
[----:B------:R-:W-:Y:S02]  /*4050*/  @!P0 IADD3 R123, R124, R123, RZ ;  /* 0x0000007b7c7b8210 */ /* 0x000fe40007ffe0ff */
[----:B------:R-:W-:Y:S01]  /*4060*/  @!P0 FMNMX.FTZ R97, RZ, R97, !PT ;  /* 0x00000061ff618209 */ /* 0x000fe20007810000 */
[----:B-1----:R0:W5:Y:S04]  /*4070*/  LDL.LU R9, [R1+0x1dc] ;  /* 0x0001dc0001097983 */ /* 0x0021680000300800 */
[----:B------:R1:W-:Y:S01]  /*4080*/  STL.S16 [R1+0xac], R8 ;  /* 0x0000ac0801007387 */ /* 0x0003e20000100600 */
[----:B------:R-:W-:-:S02]  /*4090*/  PRMT R3, R47, 0x7632, R3 ;  /* 0x000076322f037816 */ /* 0x000fc40000000003 */
[----:B------:R-:W-:Y:S01]  /*40a0*/  PRMT R2, R49, 0x7632, R2 ;  /* 0x0000763231027816 */ /* 0x000fe20000000002 */
[----:B-1----:R0:W5:Y:S04]  /*40b0*/  LDL.LU R8, [R1+0x1d8] ;  /* 0x0001d80001087983 */ /* 0x0021680000300800 */
[----:B------:R1:W-:Y:S01]  /*40c0*/  STL.S16 [R1+0xa8], R7 ;  /* 0x0000a80701007387 */ /* 0x0003e20000100600 */
[----:B------:R-:W-:-:S03]  /*40d0*/  PRMT R0, R51, 0x7632, R0 ;  /* 0x0000763233007816 */ /* 0x000fc60000000000 */
[----:B-1----:R0:W5:Y:S04]  /*40e0*/  LDL.LU R7, [R1+0x1d4] ;  /* 0x0001d40001077983 */ /* 0x0021680000300800 */
[----:B------:R1:W-:Y:S04]  /*40f0*/  STL.S16 [R1+0xa4], R6 ;  /* 0x0000a40601007387 */ /* 0x0003e80000100600 */
[----:B------:R3:W-:Y:S04]  /*4100*/  @!P0 STS.64 [R123], R96 ;  /* 0x000000607b008388 */ /* 0x0007e80000000a00 */
[----:B-1----:R0:W5:Y:S04]  /*4110*/  LDL.LU R6, [R1+0x1d0] ;  /* 0x0001d00001067983 */ /* 0x0021680000300800 */
[----:B------:R1:W-:Y:S01]  /*4120*/  STL.S16 [R1+0xa0], R5 ;  /* 0x0000a00501007387 */ /* 0x0003e20000100600 */
[----:B---3--:R-:W-:-:S02]  /*4130*/  PRMT R123, R53, 0x7632, R123 ;  /* 0x00007632357b7816 */ /* 0x008fc4000000007b */
[----:B------:R-:W-:Y:S01]  /*4140*/  PRMT R97, R55, 0x7632, R97 ;  /* 0x0000763237617816 */ /* 0x000fe20000000061 */
[----:B-1----:R0:W5:Y:S04]  /*4150*/  LDL.LU R5, [R1+0x1cc] ;  /* 0x0001cc0001057983 */ /* 0x0021680000300800 */
[----:B------:R1:W-:Y:S01]  /*4160*/  STL.S16 [R1+0x9c], R4 ;  /* 0x00009c0401007387 */ /* 0x0003e20000100600 */
[----:B------:R-:W-:Y:S02]  /*4170*/  PRMT R96, R57, 0x7632, R96 ;  /* 0x0000763239607816 */ /* 0x000fe40000000060 */
[----:B------:R-:W-:Y:S02]  /*4180*/  PRMT R124, R90, 0x7632, R124 ;  /* 0x000076325a7c7816 */ /* 0x000fe4000000007c */
[----:B------:R-:W-:Y:S01]  /*4190*/  PRMT R91, R59, 0x7632, R91 ;  /* 0x000076323b5b7816 */ /* 0x000fe2000000005b */
[----:B-1----:R0:W5:Y:S04]  /*41a0*/  LDL.LU R4, [R1+0x1c8] ;  /* 0x0001c80001047983 */ /* 0x0021680000300800 */
[----:B------:R1:W-:Y:S01]  /*41b0*/  STL.S16 [R1+0x98], R3 ;  /* 0x0000980301007387 */ /* 0x0003e20000100600 */
[----:B------:R-:W-:-:S02]  /*41c0*/  PRMT R90, R61, 0x7632, R90 ;  /* 0x000076323d5a7816 */ /* 0x000fc4000000005a */
[----:B------:R-:W-:Y:S01]  /*41d0*/  PRMT R63, R63, 0x7632, R63 ;  /* 0x000076323f3f7816 */ /* 0x000fe2000000003f */
[----:B-1----:R0:W5:Y:S04]  /*41e0*/  LDL.LU R3, [R1+0x1c4] ;  /* 0x0001c40001037983 */ /* 0x0021680000300800 */
[----:B------:R1:W-:Y:S01]  /*41f0*/  STL.S16 [R1+0x90], R2 ;  /* 0x0000900201007387 */ /* 0x0003e20000100600 */
[----:B------:R-:W-:Y:S02]  /*4200*/  PRMT R61, R65, 0x7632, R61 ;  /* 0x00007632413d7816 */ /* 0x000fe4000000003d */
[----:B------:R-:W-:Y:S01]  /*4210*/  PRMT R59, R67, 0x7632, R59 ;  /* 0x00007632433b7816 */ /* 0x000fe2000000003b */
[----:B-1----:R0:W5:Y:S04]  /*4220*/  LDL.LU R2, [R1+0x1c0] ;  /* 0x0001c00001027983 */ /* 0x0021680000300800 */
[----:B------:R1:W-:Y:S01]  /*4230*/  STL.S16 [R1+0x80], R0 ;  /* 0x0000800001007387 */ /* 0x0003e20000100600 */
[----:B------:R-:W-:-:S02]  /*4240*/  PRMT R57, R69, 0x7632, R57 ;  /* 0x0000763245397816 */ /* 0x000fc40000000039 */
[----:B------:R-:W-:Y:S01]  /*4250*/  PRMT R55, R71, 0x7632, R55 ;  /* 0x0000763247377816 */ /* 0x000fe20000000037 */
[----:B-1----:R0:W5:Y:S04]  /*4260*/  LDL.LU R0, [R1+0x1bc] ;  /* 0x0001bc0001007983 */ /* 0x0021680000300800 */
[----:B------:R0:W-:Y:S04]  /*4270*/  STL.S16 [R1+0x7c], R123 ;  /* 0x00007c7b01007387 */ /* 0x0001e80000100600 */
[----:B------:R0:W-:Y:S01]  /*4280*/  STL.S16 [R1+0x78], R97 ;  /* 0x0000786101007387 */ /* 0x0001e20000100600 */
[----:B------:R-:W-:-:S03]  /*4290*/  PRMT R53, R73, 0x7632, R53 ;  /* 0x0000763249357816 */ /* 0x000fc60000000035 */
        /* <DEDUP_REMOVED lines=16> */
[----:B------:R0:W-:Y:S04]  /*43a0*/  STL.S16 [R1+0xb4], R53 ;  /* 0x0000b43501007387 */ /* 0x0001e80000100600 */
[----:B------:R0:W-:Y:S04]  /*43b0*/  STL.S16 [R1+0xb8], R51 ;  /* 0x0000b83301007387 */ /* 0x0001e80000100600 */
[----:B------:R0:W-:Y:S04]  /*43c0*/  STL.S16 [R1+0xbc], R49 ;  /* 0x0000bc3101007387 */ /* 0x0001e80000100600 */
[----:B------:R0:W-:Y:S04]  /*43d0*/  STL.S16 [R1+0xc0], R47 ;  /* 0x0000c02f01007387 */ /* 0x0001e80000100600 */
[----:B------:R0:W-:Y:S04]  /*43e0*/  STL.S16 [R1+0xc4], R45 ;  /* 0x0000c42d01007387 */ /* 0x0001e80000100600 */
[----:B------:R0:W-:Y:S04]  /*43f0*/  STL.S16 [R1+0xc8], R31 ;  /* 0x0000c81f01007387 */ /* 0x0001e80000100600 */
[----:B------:R0:W-:Y:S04]  /*4400*/  STL.S16 [R1+0xcc], R30 ;  /* 0x0000cc1e01007387 */ /* 0x0001e80000100600 */
[----:B------:R0:W-:Y:S04]  /*4410*/  STL.S16 [R1+0xd0], R29 ;  /* 0x0000d01d01007387 */ /* 0x0001e80000100600 */
[----:B------:R0:W-:Y:S01]  /*4420*/  STL.S16 [R1+0xd4], R28 ;  /* 0x0000d41c01007387 */ /* 0x0001e20000100600 */
[----:B------:R-:W-:Y:S01]  /*4430*/  BSSY B0, `(.L_x_1846) ;  /* 0x0000033000007945 */ /* 0x000fe20003800000 */
        /* <DEDUP_REMOVED lines=30> */
[----:B------:R-:W-:-:S02]  /*4620*/  PRMT R32, R94, 0x7632, R32 ;  /* 0x000076325e207816 */ /* 0x000fc40000000020 */
[----:B------:R-:W-:Y:S01]  /*4630*/  PRMT R41, R95, 0x7632, R41 ;  /* 0x000076325f297816 */ /* 0x000fe20000000029 */
[----:B------:R-:W-:Y:S06]  /*4640*/  BAR.SYNC.DEFER_BLOCKING 0x0 ;  /* 0x0000000000007b1d */ /* 0x000fec0000010000 */
[----:B0-----:R-:W-:Y:S05]  /*4650*/  @P2 BRA `(.L_x_1847) ;  /* 0x0000000000402947 */ /* 0x001fea0003800000 */
[----:B------:R-:W0:Y:S01]  /*4660*/  S2UR UR14, SR_CgaCtaId ;  /* 0x00000000000e79c3 */ /* 0x000e220000008800 */
[----:B------:R-:W-:Y:S01]  /*4670*/  USHF.L.U64.HI UR8, UR10, 0x4, UR5 ;  /* 0x000000040a087899 */ /* 0x000fe20008010205 */
[----:B------:R-:W-:Y:S01]  /*4680*/  IADD3 R30, R125, UR21, RZ ;  /* 0x000000157d1e7c10 */ /* 0x000fe2000fffe0ff */
[----:B------:R-:W-:Y:S01]  /*4690*/  ULOP3.LUT UR18, UR15, 0xffffffe0, URZ, 0xc0, !UPT ;  /* 0xffffffe00f127892 */ /* 0x000fe2000f8ec03f */
[----:B------:R-:W-:Y:S01]  /*46a0*/  UMOV UR13, 0x400 ;  /* 0x00000400000d7882 */ /* 0x000fe20000000000 */
[----:B------:R-:W-:Y:S02]  /*46b0*/  ULOP3.LUT UR8, UR8, 0x1fffffff, URZ, 0xc0, !UPT ;  /* 0x1fffffff08087892 */ /* 0x000fe4000f8ec03f */
[----:B------:R-:W-:Y:S02]  /*46c0*/  UIADD3 UR13, UR13, 0x1680, URZ ;  /* 0x000016800d0d7890 */ /* 0x000fe4000fffe03f */
[----:B------:R-:W-:Y:S01]  /*46d0*/  IADD3 R29, P0, R30, UR18, RZ ;  /* 0x000000121e1d7c10 */ /* 0x000fe2000ff1e0ff */
[----:B------:R-:W-:-:S03]  /*46e0*/  ULDC.64 UR24, c[0x0][0x240] ;  /* 0x0000900000187ab9 */ /* 0x000fc60000000a00 */
[----:B------:R-:W-:Y:S02]  /*46f0*/  LEA.HI.X.SX32 R30, R30, UR8, 0x1, P0 ;  /* 0x000000081e1e7c11 */ /* 0x000fe400080f0eff */
[----:B------:R-:W-:-:S04]  /*4700*/  LEA R28, P0, R29, UR24, 0x3 ;  /* 0x000000181d1c7c11 */ /* 0x000fc8000f8018ff */
[----:B------:R-:W-:Y:S01]  /*4710*/  LEA.HI.X R29, R29, UR25, R30, 0x3, P0 ;  /* 0x000000191d1d7c11 */ /* 0x000fe200080f1c1e */
[----:B0-----:R-:W-:-:S06]  /*4720*/  ULEA UR13, UR14, UR13, 0x18 ;  /* 0x0000000d0e0d7291 */ /* 0x001fcc000f8ec03f */
[----:B------:R-:W-:-:S06]  /*4730*/  LEA R30, R125, UR13, 0x3 ;  /* 0x0000000d7d1e7c11 */ /* 0x000fcc000f8e18ff */
[----:B------:R-:W0:Y:S04]  /*4740*/  LDS.64 R30, [R30] ;  /* 0x000000001e1e7984 */ /* 0x000e280000000a00 */
[----:B0-----:R0:W-:Y:S02]  /*4750*/  STG.E.64 desc[UR16][R28.64], R30 ;  /* 0x0000001e1c007986 */ /* 0x0011e4000c101b10 */
.L_x_1847:
[----:B------:R-:W-:Y:S05]  /*4760*/  BSYNC B0 ;  /* 0x0000000000007941 */ /* 0x000fea0003800000 */
.L_x_1846:
[----:B0-----:R-:W2:Y:S04]  /*4770*/  LDL.LU R28, [R1+0x14] ;  /* 0x00001400011c7983 */ /* 0x001ea80000300800 */
[----:B------:R-:W3:Y:S04]  /*4780*/  LDL.LU R55, [R1+0x4c] ;  /* 0x00004c0001377983 */ /* 0x000ee80000300800 */
[----:B------:R-:W4:Y:S04]  /*4790*/  LDL.LU R61, [R1+0x88] ;  /* 0x00008800013d7983 */ /* 0x000f280000300800 */
[----:B------:R-:W4:Y:S04]  /*47a0*/  LDL.LU R59, [R1+0x84] ;  /* 0x00008400013b7983 */ /* 0x000f280000300800 */
[----:B------:R-:W4:Y:S01]  /*47b0*/  LDL.LU R63, [R1+0x8c] ;  /* 0x00008c00013f7983 */ /* 0x000f220000300800 */
[----:B------:R-:W-:-:S03]  /*47c0*/  IMAD.U32 R30, RZ, RZ, UR19 ;  /* 0x00000013ff1e7e24 */ /* 0x000fc6000f8e00ff */
[----:B------:R-:W4:Y:S01]  /*47d0*/  LDL.LU R49, [R1+0x94] ;  /* 0x0000940001317983 */ /* 0x000f220000300800 */
[----:B------:R-:W-:-:S03]  /*47e0*/  IADD3 R47, RZ, -UR21, RZ ;  /* 0x80000015ff2f7c10 */ /* 0x000fc6000fffe0ff */
[----:B------:R-:W4:Y:S04]  /*47f0*/  LDL.LU R51, [R1+0xd8] ;  /* 0x0000d80001337983 */ /* 0x000f280000300800 */
[----:B------:R-:W4:Y:S01]  /*4800*/  LDL.LU R53, [R1+0xdc] ;  /* 0x0000dc0001357983 */ /* 0x000f220000300800 */
[----:B------:R-:W-:Y:S02]  /*4810*/  LOP3.LUT R99, R99, 0xffffff7f, RZ, 0xc0, !PT ;  /* 0xffffff7f63637812 */ /* 0x000fe400078ec0ff */
[----:B--2---:R-:W-:Y:S01]  /*4820*/  LEA R28, R28, UR12, 0x2 ;  /* 0x0000000c1c1c7c11 */ /* 0x004fe2000f8e10ff */
[----:B------:R-:W-:-:S03]  /*4830*/  ULDC.64 UR12, c[0x0][0x210] ;  /* 0x00008400000c7ab9 */ /* 0x000fc60000000a00 */
[----:B------:R-:W-:-:S03]  /*4840*/  SHF.R.S32.HI R29, RZ, 0x1f, R28 ;  /* 0x0000001fff1d7819 */ /* 0x000fc6000001141c */
[----:B------:R-:W-:-:S03]  /*4850*/  IMAD.WIDE.U32 R30, R30, 0x78000, R28 ;  /* 0x000780001e1e7825 */ /* 0x000fc600078e001c */
[----:B-----5:R-:W-:Y:S01]  /*4860*/  IADD3 R45, P0, R2, R30, RZ ;  /* 0x0000001e022d7210 */ /* 0x020fe20007f1e0ff */
[----:B------:R-:W-:Y:S01]  /*4870*/  IMAD.WIDE.U32 R28, R28, -0x77777777, RZ ;  /* 0x888888891c1c7825 */ /* 0x000fe200078e00ff */
[----:B------:R-:W-:-:S03]  /*4880*/  IADD3 R2, R31, UR9, RZ ;  /* 0x000000091f027c10 */ /* 0x000fc6000fffe0ff */
[----:B------:R-:W-:-:S05]  /*4890*/  IMAD.MOV.U32 R31, RZ, RZ, R47 ;  /* 0x000000ffff1f7224 */ /* 0x000fca00078e002f */
[----:B------:R-:W-:Y:S02]  /*48a0*/  LEA.HI R31, R29, R31, RZ, 0x1b ;  /* 0x0000001f1d1f7211 */ /* 0x000fe400078fd8ff */
[----:B---3--:R-:W-:Y:S02]  /*48b0*/  IADD3 R29, P2, R55, R30, RZ ;  /* 0x0000001e371d7210 */ /* 0x008fe40007f5e0ff */
[----:B------:R-:W2:Y:S04]  /*48c0*/  LDL.LU R55, [R1+0xe0] ;  /* 0x0000e00001377983 */ /* 0x000ea80000300800 */
[----:B------:R-:W3:Y:S01]  /*48d0*/  LDL.LU R57, [R1+0xe4] ;  /* 0x0000e40001397983 */ /* 0x000ee20000300800 */
[----:B------:R-:W-:Y:S02]  /*48e0*/  IADD3.X R47, RZ, R2, RZ, P0, !PT ;  /* 0x00000002ff2f7210 */ /* 0x000fe400007fe4ff */
[C---:B------:R-:W-:Y:S01]  /*48f0*/  LEA R28, P0, R45.reuse, UR12, 0x1 ;  /* 0x0000000c2d1c7c11 */ /* 0x040fe2000f8008ff */
[----:B------:R0:W-:Y:S03]  /*4900*/  STL [R1+0x14], R29 ;  /* 0x0000141d01007387 */ /* 0x0001e60000100800 */
[----:B0-----:R-:W-:-:S02]  /*4910*/  LEA.HI.X R29, R45, UR13, R47, 0x1, P0 ;  /* 0x0000000d2d1d7c11 */ /* 0x001fc400080f0c2f */
[----:B----4-:R-:W-:-:S05]  /*4920*/  IADD3 R45, P1, R61, R30, RZ ;  /* 0x0000001e3d2d7210 */ /* 0x010fca0007f3e0ff */
[----:B------:R0:W-:Y:S01]  /*4930*/  STL [R1+0x1c8], R45 ;  /* 0x0001c82d01007387 */ /* 0x0001e20000100800 */
[----:B------:R-:W-:Y:S02]  /*4940*/  @P2 LOP3.LUT R99, R99, 0x80, RZ, 0xfc, !PT ;  /* 0x0000008063632812 */ /* 0x000fe400078efcff */
[-C--:B0-----:R-:W-:Y:S02]  /*4950*/  IADD3 R45, P3, R59, R30.reuse, RZ ;  /* 0x0000001e3b2d7210 */ /* 0x081fe40007f7e0ff */
[----:B------:R-:W4:Y:S01]  /*4960*/  LDL.LU R59, [R1+0xe8] ;  /* 0x0000e800013b7983 */ /* 0x000f220000300800 */
[----:B------:R-:W-:-:S03]  /*4970*/  IADD3 R47, P2, R63, R30, RZ ;  /* 0x0000001e3f2f7210 */ /* 0x000fc60007f5e0ff */
[----:B------:R-:W4:Y:S04]  /*4980*/  LDL.LU R61, [R1+0xec] ;  /* 0x0000ec00013d7983 */ /* 0x000f280000300800 */
[----:B------:R-:W-:Y:S04]  /*4990*/  STL [R1+0x18], R45 ;  /* 0x0000182d01007387 */ /* 0x000fe80000100800 */
[----:B------:R0:W-:Y:S04]  /*49a0*/  STL [R1+0x1cc], R47 ;  /* 0x0001cc2f01007387 */ /* 0x0001e80000100800 */
[----:B0-----:R-:W4:Y:S01]  /*49b0*/  LDL.LU R47, [R1+0xf0] ;  /* 0x0000f000012f7983 */ /* 0x001f220000300800 */
[----:B------:R-:W-:-:S02]  /*49c0*/  IADD3 R49, P0, R49, R30, RZ ;  /* 0x0000001e31317210 */ /* 0x000fc40007f1e0ff */
[----:B------:R-:W-:Y:S02]  /*49d0*/  LOP3.LUT R99, R99, 0xffffffbf, RZ, 0xc0, !PT ;  /* 0xffffffbf63637812 */ /* 0x000fe400078ec0ff */
[----:B------:R-:W-:Y:S01]  /*49e0*/  IADD3.X R45, RZ, R2, RZ, P1, !PT ;  /* 0x00000002ff2d7210 */ /* 0x000fe20000ffe4ff */
[----:B------:R0:W-:Y:S01]  /*49f0*/  STL [R1+0x1d0], R49 ;  /* 0x0001d03101007387 */ /* 0x0001e20000100800 */
[----:B------:R-:W-:Y:S02]  /*4a00*/  @P3 LOP3.LUT R99, R99, 0x40, RZ, 0xfc, !PT ;  /* 0x0000004063633812 */ /* 0x000fe400078efcff */
[-C--:B------:R-:W-:Y:S01]  /*4a10*/  IADD3 R51, P3, R51, R30.reuse, RZ ;  /* 0x0000001e33337210 */ /* 0x080fe20007f7e0ff */
[----:B0-----:R-:W4:Y:S04]  /*4a20*/  LDL.LU R49, [R1+0xf4] ;  /* 0x0000f40001317983 */ /* 0x001f280000300800 */
[----:B------:R0:W-:Y:S01]  /*4a30*/  STL [R1+0x1b0], R45 ;  /* 0x0001b02d01007387 */ /* 0x0001e20000100800 */
[----:B------:R-:W-:-:S03]  /*4a40*/  IADD3 R53, P1, R53, R30, RZ ;  /* 0x0000001e35357210 */ /* 0x000fc60007f3e0ff */
[----:B------:R1:W-:Y:S01]  /*4a50*/  STL [R1+0x1d4], R51 ;  /* 0x0001d43301007387 */ /* 0x0003e20000100800 */
[----:B0-----:R-:W-:-:S03]  /*4a60*/  IMAD.X R45, RZ, RZ, R2, P2 ;  /* 0x000000ffff2d7224 */ /* 0x001fc600010e0602 */
[----:B-1----:R-:W4:Y:S04]  /*4a70*/  LDL.LU R51, [R1+0xf8] ;  /* 0x0000f80001337983 */ /* 0x002f280000300800 */
[----:B------:R0:W-:Y:S04]  /*4a80*/  STL [R1+0x1ac], R45 ;  /* 0x0001ac2d01007387 */ /* 0x0001e80000100800 */
[----:B------:R1:W-:Y:S01]  /*4a90*/  STL [R1+0x1d8], R53 ;  /* 0x0001d83501007387 */ /* 0x0003e20000100800 */
[----:B0-----:R-:W-:-:S03]  /*4aa0*/  IADD3.X R45, RZ, R2, RZ, P0, !PT ;  /* 0x00000002ff2d7210 */ /* 0x001fc600007fe4ff */
[----:B-1----:R-:W4:Y:S04]  /*4ab0*/  LDL.LU R53, [R1+0xfc] ;  /* 0x0000fc0001357983 */ /* 0x002f280000300800 */
[----:B------:R0:W-:Y:S02]  /*4ac0*/  STL [R1+0x1a8], R45 ;  /* 0x0001a82d01007387 */ /* 0x0001e40000100800 */
[----:B0-----:R-:W-:Y:S02]  /*4ad0*/  IADD3.X R45, RZ, R2, RZ, P3, !PT ;  /* 0x00000002ff2d7210 */ /* 0x001fe40001ffe4ff */
[-C--:B--2---:R-:W-:Y:S02]  /*4ae0*/  IADD3 R55, P2, R55, R30.reuse, RZ ;  /* 0x0000001e37377210 */ /* 0x084fe40007f5e0ff */
[----:B---3--:R-:W-:-:S03]  /*4af0*/  IADD3 R57, P0, R57, R30, RZ ;  /* 0x0000001e39397210 */ /* 0x008fc60007f1e0ff */
[----:B------:R0:W-:Y:S04]  /*4b00*/  STL [R1+0x1dc], R55 ;  /* 0x0001dc3701007387 */ /* 0x0001e80000100800 */
[----:B------:R1:W-:Y:S04]  /*4b10*/  STL [R1+0x1e0], R45 ;  /* 0x0001e02d01007387 */ /* 0x0003e80000100800 */
[----:B------:R-:W-:Y:S04]  /*4b20*/  STL [R1+0x1e4], R57 ;  /* 0x0001e43901007387 */ /* 0x000fe80000100800 */
[----:B0-----:R-:W2:Y:S01]  /*4b30*/  LDL.LU R55, [R1+0x100] ;  /* 0x0001000001377983 */ /* 0x001ea20000300800 */
[----:B-1----:R-:W-:-:S05]  /*4b40*/  IMAD.X R45, RZ, RZ, R2, P1 ;  /* 0x000000ffff2d7224 */ /* 0x002fca00008e0602 */
[----:B------:R0:W-:Y:S04]  /*4b50*/  STL [R1+0x1a4], R45 ;  /* 0x0001a42d01007387 */ /* 0x0001e80000100800 */
[----:B0-----:R-:W3:Y:S01]  /*4b60*/  LDL.LU R45, [R1+0x104] ;  /* 0x00010400012d7983 */ /* 0x001ee20000300800 */
[----:B----4-:R-:W-:-:S05]  /*4b70*/  IADD3 R59, P3, R59, R30, RZ ;  /* 0x0000001e3b3b7210 */ /* 0x010fca0007f7e0ff */
[----:B------:R0:W-:Y:S01]  /*4b80*/  STL [R1+0x1e8], R59 ;  /* 0x0001e83b01007387 */ /* 0x0001e20000100800 */
[----:B------:R-:W-:-:S03]  /*4b90*/  IADD3 R61, P1, R61, R30, RZ ;  /* 0x0000001e3d3d7210 */ /* 0x000fc60007f3e0ff */
[----:B------:R-:W4:Y:S01]  /*4ba0*/  LDL.LU R57, [R1+0x10c] ;  /* 0x00010c0001397983 */ /* 0x000f220000300800 */
[----:B0-----:R-:W-:-:S05]  /*4bb0*/  IADD3.X R59, RZ, R2, RZ, P2, !PT ;  /* 0x00000002ff3b7210 */ /* 0x001fca00017fe4ff */
[----:B------:R0:W-:Y:S01]  /*4bc0*/  STL [R1+0x1a0], R59 ;  /* 0x0001a03b01007387 */ /* 0x0001e20000100800 */
[----:B------:R-:W-:Y:S01]  /*4bd0*/  IADD3 R63, P2, R47, R30, RZ ;  /* 0x0000001e2f3f7210 */ /* 0x000fe20007f5e0ff */
[----:B------:R-:W-:Y:S02]  /*4be0*/  IMAD.X R47, RZ, RZ, R2, P3 ;  /* 0x000000ffff2f7224 */ /* 0x000fe400018e0602 */
[----:B0-----:R-:W4:Y:S04]  /*4bf0*/  LDL.LU R59, [R1+0x108] ;  /* 0x00010800013b7983 */ /* 0x001f280000300800 */
[----:B------:R-:W4:Y:S04]  /*4c00*/  LDL.LU R79, [R1+0x110] ;  /* 0x00011000014f7983 */ /* 0x000f280000300800 */
[----:B------:R0:W-:Y:S04]  /*4c10*/  STL [R1+0x1ec], R61 ;  /* 0x0001ec3d01007387 */ /* 0x0001e80000100800 */
[----:B------:R-:W-:Y:S01]  /*4c20*/  STL [R1+0x1f0], R63 ;  /* 0x0001f03f01007387 */ /* 0x000fe20000100800 */
[----:B0-----:R-:W-:-:S05]  /*4c30*/  IADD3.X R61, RZ, R2, RZ, P0, !PT ;  /* 0x00000002ff3d7210 */ /* 0x001fca00007fe4ff */
[----:B------:R-:W-:Y:S04]  /*4c40*/  STL [R1+0x19c], R61 ;  /* 0x00019c3d01007387 */ /* 0x000fe80000100800 */
[----:B------:R0:W-:Y:S04]  /*4c50*/  STL [R1+0x1f4], R47 ;  /* 0x0001f42f01007387 */ /* 0x0001e80000100800 */
[----:B0-----:R-:W4:Y:S01]  /*4c60*/  LDL.LU R47, [R1+0x114] ;  /* 0x00011400012f7983 */ /* 0x001f220000300800 */
[----:B------:R-:W-:Y:S02]  /*4c70*/  IADD3 R65, P0, R49, R30, RZ ;  /* 0x0000001e31417210 */ /* 0x000fe40007f1e0ff */
[----:B------:R-:W-:-:S02]  /*4c80*/  IADD3.X R49, RZ, R2, RZ, P1, !PT ;  /* 0x00000002ff317210 */ /* 0x000fc40000ffe4ff */
[----:B------:R-:W-:Y:S01]  /*4c90*/  IADD3 R67, P3, R51, R30, RZ ;  /* 0x0000001e33437210 */ /* 0x000fe20007f7e0ff */
[----:B------:R-:W-:Y:S01]  /*4ca0*/  STL [R1+0x1f8], R65 ;  /* 0x0001f84101007387 */ /* 0x000fe20000100800 */
[----:B------:R-:W-:Y:S02]  /*4cb0*/  IADD3.X R51, RZ, R2, RZ, P2, !PT ;  /* 0x00000002ff337210 */ /* 0x000fe400017fe4ff */
[----:B------:R-:W-:Y:S01]  /*4cc0*/  IADD3 R69, P1, R53, R30, RZ ;  /* 0x0000001e35457210 */ /* 0x000fe20007f3e0ff */
[----:B------:R-:W-:Y:S01]  /*4cd0*/  STL [R1+0x1fc], R49 ;  /* 0x0001fc3101007387 */ /* 0x000fe20000100800 */
[----:B------:R-:W-:-:S03]  /*4ce0*/  IMAD.X R53, RZ, RZ, R2, P0 ;  /* 0x000000ffff357224 */ /* 0x000fc600000e0602 */
[----:B------:R-:W4:Y:S04]  /*4cf0*/  LDL.LU R83, [R1+0x11c] ;  /* 0x00011c0001537983 */ /* 0x000f280000300800 */
[----:B------:R0:W-:Y:S04]  /*4d00*/  STL [R1+0x200], R67 ;  /* 0x0002004301007387 */ /* 0x0001e80000100800 */
[----:B------:R-:W-:Y:S04]  /*4d10*/  STL [R1+0x204], R51 ;  /* 0x0002043301007387 */ /* 0x000fe80000100800 */
[----:B------:R-:W4:Y:S04]  /*4d20*/  LDL.LU R85, [R1+0x120] ;  /* 0x0001200001557983 */ /* 0x000f280000300800 */
[----:B------:R-:W4:Y:S04]  /*4d30*/  LDL.LU R87, [R1+0x124] ;  /* 0x0001240001577983 */ /* 0x000f280000300800 */
[----:B------:R-:W-:Y:S04]  /*4d40*/  STL [R1+0x208], R69 ;  /* 0x0002084501007387 */ /* 0x000fe80000100800 */
[----:B------:R1:W-:Y:S01]  /*4d50*/  STL [R1+0x20c], R53 ;  /* 0x00020c3501007387 */ /* 0x0003e20000100800 */
[----:B--2---:R-:W-:-:S05]  /*4d60*/  IADD3 R71, P2, R55, R30, RZ ;  /* 0x0000001e37477210 */ /* 0x004fca0007f5e0ff */
[----:B------:R2:W-:Y:S04]  /*4d70*/  STL [R1+0x210], R71 ;  /* 0x0002104701007387 */ /* 0x0005e80000100800 */
[----:B0-----:R-:W2:Y:S04]  /*4d80*/  LDL.LU R67, [R1+0x128] ;  /* 0x0001280001437983 */ /* 0x001ea80000300800 */
[----:B------:R-:W2:Y:S04]  /*4d90*/  LDL.LU R65, [R1+0x12c] ;  /* 0x00012c0001417983 */ /* 0x000ea80000300800 */
[----:B------:R-:W2:Y:S04]  /*4da0*/  LDL.LU R63, [R1+0x130] ;  /* 0x00013000013f7983 */ /* 0x000ea80000300800 */
[----:B-1----:R-:W2:Y:S04]  /*4db0*/  LDL.LU R53, [R1+0x134] ;  /* 0x0001340001357983 */ /* 0x002ea80000300800 */
[----:B------:R-:W2:Y:S04]  /*4dc0*/  LDL.LU R51, [R1+0x138] ;  /* 0x0001380001337983 */ /* 0x000ea80000300800 */
[----:B------:R-:W2:Y:S01]  /*4dd0*/  LDL.LU R49, [R1+0x118] ;  /* 0x0001180001317983 */ /* 0x000ea20000300800 */
[----:B---3--:R-:W-:-:S02]  /*4de0*/  IADD3 R73, P0, R45, R30, RZ ;  /* 0x0000001e2d497210 */ /* 0x008fc40007f1e0ff */
[----:B------:R-:W-:Y:S02]  /*4df0*/  IADD3.X R55, RZ, R2, RZ, P3, !PT ;  /* 0x00000002ff377210 */ /* 0x000fe40001ffe4ff */
[----:B----4-:R-:W-:Y:S02]  /*4e00*/  IADD3 R77, P3, R59, R30, RZ ;  /* 0x0000001e3b4d7210 */ /* 0x010fe40007f7e0ff */
[----:B------:R-:W-:Y:S02]  /*4e10*/  IADD3.X R59, RZ, R2, RZ, P0, !PT ;  /* 0x00000002ff3b7210 */ /* 0x000fe400007fe4ff */
[----:B------:R-:W-:Y:S02]  /*4e20*/  IADD3 R81, P0, R47, R30, RZ ;  /* 0x0000001e2f517210 */ /* 0x000fe40007f1e0ff */
[----:B------:R-:W3:Y:S01]  /*4e30*/  LDL.LU R47, [R1+0x13c] ;  /* 0x00013c00012f7983 */ /* 0x000ee20000300800 */
[----:B------:R-:W-:Y:S02]  /*4e40*/  IADD3.X R45, RZ, R2, RZ, P1, !PT ;  /* 0x00000002ff2d7210 */ /* 0x000fe40000ffe4ff */
[-C--:B------:R-:W-:Y:S01]  /*4e50*/  IADD3 R75, P1, R57, R30.reuse, RZ ;  /* 0x0000001e394b7210 */ /* 0x080fe20007f3e0ff */
[----:B------:R-:W-:Y:S01]  /*4e60*/  IMAD.X R57, RZ, RZ, R2, P2 ;  /* 0x000000ffff397224 */ /* 0x000fe200010e0602 */
[----:B------:R-:W-:-:S02]  /*4e70*/  IADD3 R79, P2, R79, R30, RZ ;  /* 0x0000001e4f4f7210 */ /* 0x000fc40007f5e0ff */
[----:B------:R-:W-:-:S04]  /*4e80*/  LOP3.LUT R99, R99, 0xffffffef, RZ, 0xc0, !PT ;  /* 0xffffffef63637812 */ /* 0x000fc800078ec0ff */
[----:B------:R-:W-:-:S04]  /*4e90*/  @P3 LOP3.LUT R99, R99, 0x10, RZ, 0xfc, !PT ;  /* 0x0000001063633812 */ /* 0x000fc800078efcff */
[----:B------:R-:W-:-:S04]  /*4ea0*/  LOP3.LUT R99, R99, 0xfffffff7, RZ, 0xc0, !PT ;  /* 0xfffffff763637812 */ /* 0x000fc800078ec0ff */
[----:B------:R-:W-:Y:S02]  /*4eb0*/  @P2 LOP3.LUT R99, R99, 0x8, RZ, 0xfc, !PT ;  /* 0x0000000863632812 */ /* 0x000fe400078efcff */
[----:B------:R-:W-:Y:S02]  /*4ec0*/  IADD3 R83, P2, R83, R30, RZ ;  /* 0x0000001e53537210 */ /* 0x000fe40007f5e0ff */
[----:B------:R-:W-:-:S04]  /*4ed0*/  LOP3.LUT R99, R99, 0xfffffffb, RZ, 0xc0, !PT ;  /* 0xfffffffb63637812 */ /* 0x000fc800078ec0ff */
[----:B------:R-:W-:Y:S02]  /*4ee0*/  @P0 LOP3.LUT R99, R99, 0x4, RZ, 0xfc, !PT ;  /* 0x0000000463630812 */ /* 0x000fe400078efcff */
[----:B------:R-:W-:Y:S02]  /*4ef0*/  IADD3.X R61, RZ, R2, RZ, P1, !PT ;  /* 0x00000002ff3d7210 */ /* 0x000fe40000ffe4ff */
[----:B------:R-:W-:Y:S02]  /*4f00*/  LOP3.LUT R99, R99, 0xfffffffd, RZ, 0xc0, !PT ;  /* 0xfffffffd63637812 */ /* 0x000fe400078ec0ff */
[-C--:B------:R-:W-:Y:S02]  /*4f10*/  IADD3 R85, P1, R85, R30.reuse, RZ ;  /* 0x0000001e55557210 */ /* 0x080fe40007f3e0ff */
[----:B------:R-:W-:Y:S02]  /*4f20*/  @P2 LOP3.LUT R99, R99, 0x2, RZ, 0xfc, !PT ;  /* 0x0000000263632812 */ /* 0x000fe400078efcff */
[----:B------:R-:W-:-:S02]  /*4f30*/  IADD3 R87, P0, R87, R30, RZ ;  /* 0x0000001e57577210 */ /* 0x000fc40007f1e0ff */
[----:B------:R-:W-:-:S04]  /*4f40*/  LOP3.LUT R99, R99, 0xfffffdff, RZ, 0xc0, !PT ;  /* 0xfffffdff63637812 */ /* 0x000fc800078ec0ff */
[----:B------:R-:W-:-:S04]  /*4f50*/  LOP3.LUT R99, R99, 0xfffffffe, RZ, 0xc0, !PT ;  /* 0xfffffffe63637812 */ /* 0x000fc800078ec0ff */
[----:B------:R-:W-:-:S04]  /*4f60*/  @P1 LOP3.LUT R99, R99, 0x1, RZ, 0xfc, !PT ;  /* 0x0000000163631812 */ /* 0x000fc800078efcff */
[----:B------:R-:W-:-:S04]  /*4f70*/  @P0 LOP3.LUT R99, R99, 0x200, RZ, 0xfc, !PT ;  /* 0x0000020063630812 */ /* 0x000fc800078efcff */
[----:B------:R-:W-:Y:S02]  /*4f80*/  LOP3.LUT P0, RZ, R99, 0x1, RZ, 0xc0, !PT ;  /* 0x0000000163ff7812 */ /* 0x000fe4000780c0ff */
[-C--:B--2---:R-:W-:Y:S02]  /*4f90*/  IADD3 R97, P5, R51, R30.reuse, RZ ;  /* 0x0000001e33617210 */ /* 0x084fe40007fbe0ff */
[----:B------:R-:W2:Y:S04]  /*4fa0*/  LDL.LU R51, [R1] ;  /* 0x0000000001337983 */ /* 0x000ea80000300800 */
[----:B------:R-:W4:Y:S01]  /*4fb0*/  LDL.LU R69, [R1+0x4] ;  /* 0x0000040001457983 */ /* 0x000f220000300800 */
[----:B------:R-:W-:-:S03]  /*4fc0*/  IADD3 R96, P4, R53, R30, RZ ;  /* 0x0000001e35607210 */ /* 0x000fc60007f9e0ff */
[----:B------:R-:W4:Y:S01]  /*4fd0*/  LDL.LU R53, [R1+0x8] ;  /* 0x0000080001357983 */ /* 0x000f220000300800 */
[----:B------:R-:W-:Y:S01]  /*4fe0*/  LOP3.LUT R99, R99, 0xfffffbff, RZ, 0xc0, !PT ;  /* 0xfffffbff63637812 */ /* 0x000fe200078ec0ff */
[----:B------:R-:W0:Y:S01]  /*4ff0*/  S2UR UR9, SR_CgaCtaId ;  /* 0x00000000000979c3 */ /* 0x000e220000008800 */
[----:B------:R-:W-:Y:S01]  /*5000*/  IADD3 R123, P6, R49, R30, RZ ;  /* 0x0000001e317b7210 */ /* 0x000fe20007fde0ff */
[----:B------:R-:W-:Y:S01]  /*5010*/  UMOV UR8, 0x400 ;  /* 0x0000040000087882 */ /* 0x000fe20000000000 */
[----:B------:R-:W-:Y:S02]  /*5020*/  @P0 LOP3.LUT R99, R99, 0x400, RZ, 0xfc, !PT ;  /* 0x0000040063630812 */ /* 0x000fe400078efcff */
[----:B------:R-:W-:Y:S01]  /*5030*/  SHF.L.U32 R124, R124, 0x10, RZ ;  /* 0x000000107c7c7819 */ /* 0x000fe200000006ff */
[----:B------:R-:W-:Y:S01]  /*5040*/  IMAD.U32 R94, R94, 0x10000, RZ ;  /* 0x000100005e5e7824 */ /* 0x000fe200078e00ff */
[----:B------:R-:W-:Y:S02]  /*5050*/  LOP3.LUT P0, RZ, R99, 0x2, RZ, 0xc0, !PT ;  /* 0x0000000263ff7812 */ /* 0x000fe4000780c0ff */
[----:B------:R-:W-:-:S02]  /*5060*/  SHF.L.U32 R92, R92, 0x10, RZ ;  /* 0x000000105c5c7819 */ /* 0x000fc400000006ff */
[----:B------:R-:W-:Y:S02]  /*5070*/  SHF.L.U32 R43, R43, 0x10, RZ ;  /* 0x000000102b2b7819 */ /* 0x000fe400000006ff */
[----:B------:R-:W-:Y:S01]  /*5080*/  SHF.L.U32 R32, R32, 0x10, RZ ;  /* 0x0000001020207819 */ /* 0x000fe200000006ff */
[----:B------:R-:W-:Y:S01]  /*5090*/  IMAD.U32 R95, R95, 0x10000, RZ ;  /* 0x000100005f5f7824 */ /* 0x000fe200078e00ff */
[----:B------:R-:W-:Y:S01]  /*50a0*/  LOP3.LUT R99, R99, 0xfffff7ff, RZ, 0xc0, !PT ;  /* 0xfffff7ff63637812 */ /* 0x000fe200078ec0ff */
[----:B------:R-:W-:Y:S01]  /*50b0*/  UIADD3 UR8, UR8, 0x1680, URZ ;  /* 0x0000168008087890 */ /* 0x000fe2000fffe03f */
[----:B------:R-:W-:Y:S02]  /*50c0*/  IADD3 R89, P1, R67, R30, RZ ;  /* 0x0000001e43597210 */ /* 0x000fe40007f3e0ff */
[----:B------:R-:W-:Y:S02]  /*50d0*/  SHF.L.U32 R93, R93, 0x10, RZ ;  /* 0x000000105d5d7819 */ /* 0x000fe400000006ff */
[----:B------:R-:W-:-:S02]  /*50e0*/  SHF.L.U32 R33, R33, 0x10, RZ ;  /* 0x0000001021217819 */ /* 0x000fc400000006ff */
[----:B------:R-:W-:Y:S01]  /*50f0*/  SHF.L.U32 R41, R41, 0x10, RZ ;  /* 0x0000001029297819 */ /* 0x000fe200000006ff */
[----:B------:R-:W-:Y:S01]  /*5100*/  IMAD.U32 R35, R35, 0x10000, RZ ;  /* 0x0001000023237824 */ /* 0x000fe200078e00ff */
[----:B------:R-:W-:Y:S01]  /*5110*/  @P0 LOP3.LUT R99, R99, 0x800, RZ, 0xfc, !PT ;  /* 0x0000080063630812 */ /* 0x000fe200078efcff */
[----:B0-----:R-:W-:Y:S01]  /*5120*/  ULEA UR8, UR9, UR8, 0x18 ;  /* 0x0000000809087291 */ /* 0x001fe2000f8ec03f */
[-C--:B------:R-:W-:Y:S01]  /*5130*/  IADD3 R90, P2, R65, R30.reuse, RZ ;  /* 0x0000001e415a7210 */ /* 0x080fe20007f5e0ff */
[----:B------:R-:W4:Y:S01]  /*5140*/  LDL.LU R71, [R1+0xc] ;  /* 0x00000c0001477983 */ /* 0x000f220000300800 */
[C---:B------:R-:W-:Y:S02]  /*5150*/  LOP3.LUT P0, RZ, R99.reuse, 0x4, RZ, 0xc0, !PT ;  /* 0x0000000463ff7812 */ /* 0x040fe4000780c0ff */
[----:B------:R-:W-:Y:S02]  /*5160*/  LOP3.LUT R99, R99, 0xffffffdf, RZ, 0xc0, !PT ;  /* 0xffffffdf63637812 */ /* 0x000fe400078ec0ff */
[----:B------:R-:W-:-:S02]  /*5170*/  IADD3 R91, P3, R63, R30, RZ ;  /* 0x0000001e3f5b7210 */ /* 0x000fc40007f7e0ff */
[----:B------:R-:W-:Y:S02]  /*5180*/  @P6 LOP3.LUT R99, R99, 0x20, RZ, 0xfc, !PT ;  /* 0x0000002063636812 */ /* 0x000fe400078efcff */
[----:B---3--:R-:W-:Y:S02]  /*5190*/  IADD3 R125, P6, R47, R30, RZ ;  /* 0x0000001e2f7d7210 */ /* 0x008fe40007fde0ff */
[----:B------:R-:W-:Y:S01]  /*51a0*/  LEA R30, R31, UR8, 0x3 ;  /* 0x000000081f1e7c11 */ /* 0x000fe2000f8e18ff */
[----:B------:R-:W-:-:S05]  /*51b0*/  ULDC UR8, c[0x0][0x230] ;  /* 0x00008c0000087ab9 */ /* 0x000fca0000000800 */
[----:B------:R-:W0:Y:S02]  /*51c0*/  LDS.64 R30, [R30] ;  /* 0x000000001e1e7984 */ /* 0x000e240000000a00 */
[----:B0-----:R-:W-:-:S06]  /*51d0*/  FADD.FTZ R31, R31, UR8 ;  /* 0x000000081f1f7e21 */ /* 0x001fcc0008010000 */
[----:B------:R-:W0:Y:S01]  /*51e0*/  MUFU.RSQ R31, R31 ;  /* 0x0000001f001f7308 */ /* 0x000e220000001400 */
[----:B------:R-:W-:Y:S01]  /*51f0*/  FADD.FTZ R0, R0, -R30 ;  /* 0x8000001e00007221 */ /* 0x000fe20000010000 */
[----:B------:R-:W-:-:S03]  /*5200*/  FADD.FTZ R124, -R30, R124 ;  /* 0x0000007c1e7c7221 */ /* 0x000fc60000010100 */
[----:B0-----:R-:W-:Y:S01]  /*5210*/  FMUL.FTZ R0, R0, R31 ;  /* 0x0000001f00007220 */ /* 0x001fe20000410000 */
[----:B------:R-:W-:-:S03]  /*5220*/  FMUL.FTZ R124, R31, R124 ;  /* 0x0000007c1f7c7220 */ /* 0x000fc60000410000 */
[----:B------:R-:W-:Y:S01]  /*5230*/  FFMA.FTZ R0, R0, R92, R94 ;  /* 0x0000005c00007223 */ /* 0x000fe2000001005e */
[----:B------:R-:W-:-:S05]  /*5240*/  FFMA.FTZ R124, R124, R43, R32 ;  /* 0x0000002b7c7c7223 */ /* 0x000fca0000010020 */
[----:B------:R-:W-:Y:S01]  /*5250*/  F2FP.BF16.F32.PACK_AB R0, R124, R0 ;  /* 0x000000007c00723e */ /* 0x000fe200000010ff */
[----:B------:R-:W-:-:S04]  /*5260*/  FADD.FTZ R122, R122, -R30 ;  /* 0x8000001e7a7a7221 */ /* 0x000fc80000010000 */
[----:B------:R-:W-:-:S04]  /*5270*/  FMUL.FTZ R122, R31, R122 ;  /* 0x0000007a1f7a7220 */ /* 0x000fc80000410000 */
[----:B------:R-:W-:Y:S01]  /*5280*/  FFMA.FTZ R122, R122, R93, R95 ;  /* 0x0000005d7a7a7223 */ /* 0x000fe2000001005f */
[----:B------:R-:W-:Y:S01]  /*5290*/  FADD.FTZ R121, R121, -R30 ;  /* 0x8000001e79797221 */ /* 0x000fe20000010000 */
[----:B------:R-:W-:-:S03]  /*52a0*/  SHF.L.U32 R34, R34, 0x10, RZ ;  /* 0x0000001022227819 */ /* 0x000fc600000006ff */
[----:B------:R-:W-:Y:S01]  /*52b0*/  FMUL.FTZ R121, R31, R121 ;  /* 0x000000791f797220 */ /* 0x000fe20000410000 */
[----:B------:R-:W-:-:S03]  /*52c0*/  FADD.FTZ R117, R117, -R30 ;  /* 0x8000001e75757221 */ /* 0x000fc60000010000 */
[----:B------:R-:W-:Y:S01]  /*52d0*/  FFMA.FTZ R121, R92, R121, R94 ;  /* 0x000000795c797223 */ /* 0x000fe2000001005e */
[----:B------:R-:W-:Y:S01]  /*52e0*/  FADD.FTZ R35, -R30, R35 ;  /* 0x000000231e237221 */ /* 0x000fe20000010100 */
[----:B------:R-:W-:Y:S01]  /*52f0*/  FADD.FTZ R116, R116, -R30 ;  /* 0x8000001e74747221 */ /* 0x000fe20000010000 */
[----:B------:R-:W-:Y:S01]  /*5300*/  FADD.FTZ R34, -R30, R34 ;  /* 0x000000221e227221 */ /* 0x000fe20000010100 */
[C---:B------:R-:W-:Y:S01]  /*5310*/  FMUL.FTZ R117, R31.reuse, R117 ;  /* 0x000000751f757220 */ /* 0x040fe20000410000 */
[C---:B------:R-:W-:Y:S01]  /*5320*/  FMUL.FTZ R35, R31.reuse, R35 ;  /* 0x000000231f237220 */ /* 0x040fe20000410000 */
[C---:B------:R-:W-:Y:S01]  /*5330*/  FMUL.FTZ R116, R31.reuse, R116 ;  /* 0x000000741f747220 */ /* 0x040fe20000410000 */
[----:B------:R-:W-:Y:S01]  /*5340*/  FMUL.FTZ R34, R31, R34 ;  /* 0x000000221f227220 */ /* 0x000fe20000410000 */
[----:B------:R-:W-:Y:S01]  /*5350*/  FADD.FTZ R120, R120, -R30 ;  /* 0x8000001e78787221 */ /* 0x000fe20000010000 */
[----:B------:R-:W-:Y:S01]  /*5360*/  FFMA.FTZ R117, R93, R117, R95 ;  /* 0x000000755d757223 */ /* 0x000fe2000001005f */
[----:B------:R-:W-:Y:S01]  /*5370*/  FFMA.FTZ R35, R33, R35, R41 ;  /* 0x0000002321237223 */ /* 0x000fe20000010029 */
[----:B------:R-:W-:Y:S01]  /*5380*/  FFMA.FTZ R116, R92, R116, R94 ;  /* 0x000000745c747223 */ /* 0x000fe2000001005e */
[----:B------:R-:W-:Y:S01]  /*5390*/  FFMA.FTZ R34, R43, R34, R32 ;  /* 0x000000222b227223 */ /* 0x000fe20000010020 */
[----:B------:R-:W-:Y:S01]  /*53a0*/  FMUL.FTZ R120, R31, R120 ;  /* 0x000000781f787220 */ /* 0x000fe20000410000 */
[--C-:B------:R-:W-:Y:S01]  /*53b0*/  FADD.FTZ R114, R114, -R30.reuse ;  /* 0x8000001e72727221 */ /* 0x100fe20000010000 */
[----:B------:R-:W-:Y:S01]  /*53c0*/  F2FP.BF16.F32.PACK_AB R35, R35, R117 ;  /* 0x000000752323723e */ /* 0x000fe200000010ff */
[----:B------:R-:W-:Y:S01]  /*53d0*/  FADD.FTZ R113, R113, -R30 ;  /* 0x8000001e71717221 */ /* 0x000fe20000010000 */
[----:B------:R-:W-:Y:S01]  /*53e0*/  F2FP.BF16.F32.PACK_AB R34, R34, R116 ;  /* 0x000000742222723e */ /* 0x000fe200000010ff */
[----:B------:R-:W-:Y:S01]  /*53f0*/  FFMA.FTZ R120, R93, R120, R95 ;  /* 0x000000785d787223 */ /* 0x000fe2000001005f */
[----:B------:R-:W-:-:S02]  /*5400*/  PRMT R117, R0, 0x7610, R117 ;  /* 0x0000761000757816 */ /* 0x000fc40000000075 */
[----:B------:R-:W-:Y:S01]  /*5410*/  PRMT R116, R0, 0x7632, R116 ;  /* 0x0000763200747816 */ /* 0x000fe20000000074 */
[C---:B------:R-:W-:Y:S01]  /*5420*/  FMUL.FTZ R114, R31.reuse, R114 ;  /* 0x000000721f727220 */ /* 0x040fe20000410000 */
[--C-:B------:R-:W-:Y:S01]  /*5430*/  FADD.FTZ R112, R112, -R30.reuse ;  /* 0x8000001e70707221 */ /* 0x100fe20000010000 */
[----:B------:R-:W-:Y:S01]  /*5440*/  FMUL.FTZ R113, R31, R113 ;  /* 0x000000711f717220 */ /* 0x000fe20000410000 */
[--C-:B------:R-:W-:Y:S01]  /*5450*/  FADD.FTZ R111, R111, -R30.reuse ;  /* 0x8000001e6f6f7221 */ /* 0x100fe20000010000 */
[----:B------:R-:W-:Y:S01]  /*5460*/  STG.E.U16 desc[UR16][R28.64], R117 ;  /* 0x000000751c007986 */ /* 0x000fe2000c101510 */
[--C-:B------:R-:W-:Y:S01]  /*5470*/  FADD.FTZ R110, R110, -R30.reuse ;  /* 0x8000001e6e6e7221 */ /* 0x100fe20000010000 */
[C---:B------:R-:W-:Y:S02]  /*5480*/  FMUL.FTZ R112, R31.reuse, R112 ;  /* 0x000000701f707220 */ /* 0x040fe40000410000 */
[----:B------:R-:W-:Y:S01]  /*5490*/  STG.E.U16 desc[UR16][R28.64+0x2], R116 ;  /* 0x000002741c007986 */ /* 0x000fe2000c101510 */
[----:B------:R-:W-:Y:S01]  /*54a0*/  FMUL.FTZ R111, R31, R111 ;  /* 0x0000006f1f6f7220 */ /* 0x000fe20000410000 */
[--C-:B------:R-:W-:Y:S01]  /*54b0*/  FADD.FTZ R109, R109, -R30.reuse ;  /* 0x8000001e6d6d7221 */ /* 0x100fe20000010000 */
[----:B------:R-:W-:Y:S01]  /*54c0*/  FMUL.FTZ R110, R31, R110 ;  /* 0x0000006e1f6e7220 */ /* 0x000fe20000410000 */
[--C-:B------:R-:W-:Y:S01]  /*54d0*/  FADD.FTZ R108, R108, -R30.reuse ;  /* 0x8000001e6c6c7221 */ /* 0x100fe20000010000 */
[--C-:B------:R-:W-:Y:S01]  /*54e0*/  FADD.FTZ R107, R107, -R30.reuse ;  /* 0x8000001e6b6b7221 */ /* 0x100fe20000010000 */
[C---:B------:R-:W-:Y:S01]  /*54f0*/  FMUL.FTZ R109, R31.reuse, R109 ;  /* 0x0000006d1f6d7220 */ /* 0x040fe20000410000 */
[--C-:B------:R-:W-:Y:S01]  /*5500*/  FADD.FTZ R106, R106, -R30.reuse ;  /* 0x8000001e6a6a7221 */ /* 0x100fe20000010000 */
[C---:B------:R-:W-:Y:S01]  /*5510*/  FMUL.FTZ R108, R31.reuse, R108 ;  /* 0x0000006c1f6c7220 */ /* 0x040fe20000410000 */
[----:B------:R-:W-:Y:S01]  /*5520*/  FMUL.FTZ R107, R31, R107 ;  /* 0x0000006b1f6b7220 */ /* 0x000fe20000410000 */
[--C-:B------:R-:W-:Y:S01]  /*5530*/  FADD.FTZ R105, R105, -R30.reuse ;  /* 0x8000001e69697221 */ /* 0x100fe20000010000 */
[--C-:B------:R-:W-:Y:S01]  /*5540*/  FADD.FTZ R104, R104, -R30.reuse ;  /* 0x8000001e68687221 */ /* 0x100fe20000010000 */
[----:B------:R-:W-:Y:S01]  /*5550*/  FMUL.FTZ R106, R31, R106 ;  /* 0x0000006a1f6a7220 */ /* 0x000fe20000410000 */
[--C-:B------:R-:W-:Y:S01]  /*5560*/  FADD.FTZ R103, R103, -R30.reuse ;  /* 0x8000001e67677221 */ /* 0x100fe20000010000 */
[C---:B------:R-:W-:Y:S01]  /*5570*/  FMUL.FTZ R105, R31.reuse, R105 ;  /* 0x000000691f697220 */ /* 0x040fe20000410000 */
[----:B------:R-:W-:Y:S01]  /*5580*/  FMUL.FTZ R104, R31, R104 ;  /* 0x000000681f687220 */ /* 0x000fe20000410000 */
[--C-:B------:R-:W-:Y:S01]  /*5590*/  FADD.FTZ R101, R101, -R30.reuse ;  /* 0x8000001e65657221 */ /* 0x100fe20000010000 */
[--C-:B------:R-:W-:Y:S01]  /*55a0*/  FADD.FTZ R3, R3, -R30.reuse ;  /* 0x8000001e03037221 */ /* 0x100fe20000010000 */
[--C-:B------:R-:W-:Y:S01]  /*55b0*/  FADD.FTZ R5, R5, -R30.reuse ;  /* 0x8000001e05057221 */ /* 0x100fe20000010000 */
[C---:B------:R-:W-:Y:S01]  /*55c0*/  FMUL.FTZ R103, R31.reuse, R103 ;  /* 0x000000671f677220 */ /* 0x040fe20000410000 */
[C---:B------:R-:W-:Y:S01]  /*55d0*/  FMUL.FTZ R101, R31.reuse, R101 ;  /* 0x000000651f657220 */ /* 0x040fe20000410000 */
[----:B------:R-:W-:Y:S01]  /*55e0*/  FMUL.FTZ R3, R31, R3 ;  /* 0x000000031f037220 */ /* 0x000fe20000410000 */
[--C-:B------:R-:W-:Y:S01]  /*55f0*/  FADD.FTZ R7, R7, -R30.reuse ;  /* 0x8000001e07077221 */ /* 0x100fe20000010000 */
[----:B------:R-:W-:Y:S01]  /*5600*/  FMUL.FTZ R5, R31, R5 ;  /* 0x000000051f057220 */ /* 0x000fe20000410000 */
[--C-:B------:R-:W-:Y:S01]  /*5610*/  FADD.FTZ R9, R9, -R30.reuse ;  /* 0x8000001e09097221 */ /* 0x100fe20000010000 */
[----:B------:R-:W-:Y:S01]  /*5620*/  FADD.FTZ R11, R11, -R30 ;  /* 0x8000001e0b0b7221 */ /* 0x000fe20000010000 */
[----:B------:R-:W-:Y:S01]  /*5630*/  FMUL.FTZ R7, R31, R7 ;  /* 0x000000071f077220 */ /* 0x000fe20000410000 */
[----:B------:R-:W-:Y:S01]  /*5640*/  FFMA.FTZ R5, R92, R5, R94 ;  /* 0x000000055c057223 */ /* 0x000fe2000001005e */
[----:B--2---:R-:W-:-:S05]  /*5650*/  SHF.L.U32 R124, R51, 0x10, RZ ;  /* 0x00000010337c7819 */ /* 0x004fca00000006ff */
[----:B------:R-:W-:-:S04]  /*5660*/  FADD.FTZ R124, -R30, R124 ;  /* 0x0000007c1e7c7221 */ /* 0x000fc80000010100 */
[----:B------:R-:W-:-:S04]  /*5670*/  FMUL.FTZ R124, R31, R124 ;  /* 0x0000007c1f7c7220 */ /* 0x000fc80000410000 */
[----:B------:R-:W-:-:S05]  /*5680*/  FFMA.FTZ R124, R124, R33, R41 ;  /* 0x000000217c7c7223 */ /* 0x000fca0000010029 */
[----:B------:R-:W-:Y:S02]  /*5690*/  F2FP.BF16.F32.PACK_AB R122, R124, R122 ;  /* 0x0000007a7c7a723e */ /* 0x000fe400000010ff */
[----:B----4-:R-:W-:-:S05]  /*56a0*/  SHF.L.U32 R124, R69, 0x10, RZ ;  /* 0x00000010457c7819 */ /* 0x010fca00000006ff */
[----:B------:R-:W-:-:S04]  /*56b0*/  FADD.FTZ R124, -R30, R124 ;  /* 0x0000007c1e7c7221 */ /* 0x000fc80000010100 */
[----:B------:R-:W-:-:S04]  /*56c0*/  FMUL.FTZ R124, R31, R124 ;  /* 0x0000007c1f7c7220 */ /* 0x000fc80000410000 */
[----:B------:R-:W-:-:S05]  /*56d0*/  FFMA.FTZ R124, R43, R124, R32 ;  /* 0x0000007c2b7c7223 */ /* 0x000fca0000010020 */
[----:B------:R-:W-:Y:S01]  /*56e0*/  F2FP.BF16.F32.PACK_AB R121, R124, R121 ;  /* 0x000000797c79723e */ /* 0x000fe200000010ff */
[----:B------:R-:W-:-:S04]  /*56f0*/  IMAD.U32 R124, R53, 0x10000, RZ ;  /* 0x00010000357c7824 */ /* 0x000fc800078e00ff */
[----:B------:R-:W-:-:S04]  /*5700*/  FADD.FTZ R124, -R30, R124 ;  /* 0x0000007c1e7c7221 */ /* 0x000fc80000010100 */
[----:B------:R-:W-:Y:S01]  /*5710*/  FMUL.FTZ R124, R31, R124 ;  /* 0x0000007c1f7c7220 */ /* 0x000fe20000410000 */
[----:B------:R-:W-:-:S03]  /*5720*/  PRMT R0, R122, 0x7632, R0 ;  /* 0x000076327a007816 */ /* 0x000fc60000000000 */
[----:B------:R-:W-:Y:S01]  /*5730*/  FFMA.FTZ R124, R33, R124, R41 ;  /* 0x0000007c217c7223 */ /* 0x000fe20000010029 */
[----:B------:R-:W-:Y:S04]  /*5740*/  STG.E.U16 desc[UR16][R28.64+0x4], R122 ;  /* 0x0000047a1c007986 */ /* 0x000fe8000c101510 */
[----:B------:R-:W-:Y:S01]  /*5750*/  F2FP.BF16.F32.PACK_AB R120, R124, R120 ;  /* 0x000000787c78723e */ /* 0x000fe200000010ff */
[----:B------:R0:W-:Y:S04]  /*5760*/  STG.E.U16 desc[UR16][R28.64+0x6], R0 ;  /* 0x000006001c007986 */ /* 0x0001e8000c101510 */
[----:B------:R1:W-:Y:S01]  /*5770*/  STL [R1+0x1c0], R121 ;  /* 0x0001c07901007387 */ /* 0x0003e20000100800 */
[C-C-:B0-----:R-:W-:Y:S01]  /*5780*/  FFMA.FTZ R28, R92.reuse, R114, R94.reuse ;  /* 0x000000725c1c7223 */ /* 0x141fe2000001005e */
[----:B------:R-:W-:-:S02]  /*5790*/  FFMA.FTZ R0, R92, R113, R94 ;  /* 0x000000715c007223 */ /* 0x000fc4000001005e */
[----:B-1----:R-:W2:Y:S01]  /*57a0*/  LDL.LU R121, [R1+0x10] ;  /* 0x0000100001797983 */ /* 0x002ea20000300800 */
[----:B------:R-:W-:-:S03]  /*57b0*/  FFMA.FTZ R29, R92, R112, R94 ;  /* 0x000000705c1d7223 */ /* 0x000fc6000001005e */
[----:B------:R-:W-:Y:S04]  /*57c0*/  STL [R1+0x1c4], R120 ;  /* 0x0001c47801007387 */ /* 0x000fe80000100800 */
[----:B------:R0:W-:Y:S04]  /*57d0*/  STL [R1+0x14c], R28 ;  /* 0x00014c1c01007387 */ /* 0x0001e80000100800 */
[----:B------:R1:W-:Y:S01]  /*57e0*/  STL [R1+0x15c], R0 ;  /* 0x00015c0001007387 */ /* 0x0003e20000100800 */
[----:B0-----:R-:W-:-:S03]  /*57f0*/  FFMA.FTZ R28, R92, R111, R94 ;  /* 0x0000006f5c1c7223 */ /* 0x001fc6000001005e */
[----:B------:R0:W-:Y:S01]  /*5800*/  STL [R1+0x164], R29 ;  /* 0x0001641d01007387 */ /* 0x0001e20000100800 */
[----:B-1----:R-:W-:-:S03]  /*5810*/  FFMA.FTZ R0, R92, R110, R94 ;  /* 0x0000006e5c007223 */ /* 0x002fc6000001005e */
[----:B------:R1:W-:Y:S04]  /*5820*/  STL [R1+0x174], R28 ;  /* 0x0001741c01007387 */ /* 0x0003e80000100800 */
[----:B------:R3:W-:Y:S01]  /*5830*/  STL [R1+0x17c], R0 ;  /* 0x00017c0001007387 */ /* 0x0007e20000100800 */
[C-C-:B0-----:R-:W-:Y:S01]  /*5840*/  FFMA.FTZ R29, R92.reuse, R109, R94.reuse ;  /* 0x0000006d5c1d7223 */ /* 0x141fe2000001005e */
[----:B-1----:R-:W-:-:S04]  /*5850*/  FFMA.FTZ R28, R92, R108, R94 ;  /* 0x0000006c5c1c7223 */ /* 0x002fc8000001005e */
[----:B------:R0:W-:Y:S01]  /*5860*/  STL [R1+0x18c], R29 ;  /* 0x00018c1d01007387 */ /* 0x0001e20000100800 */
[----:B---3--:R-:W-:-:S03]  /*5870*/  FFMA.FTZ R0, R92, R107, R94 ;  /* 0x0000006b5c007223 */ /* 0x008fc6000001005e */
[----:B------:R1:W-:Y:S04]  /*5880*/  STL [R1+0x198], R28 ;  /* 0x0001981c01007387 */ /* 0x0003e80000100800 */
[----:B------:R3:W-:Y:S01]  /*5890*/  STL [R1+0x194], R0 ;  /* 0x0001940001007387 */ /* 0x0007e20000100800 */
[C-C-:B0-----:R-:W-:Y:S01]  /*58a0*/  FFMA.FTZ R29, R92.reuse, R106, R94.reuse ;  /* 0x0000006a5c1d7223 */ /* 0x141fe2000001005e */
[----:B-1----:R-:W-:-:S04]  /*58b0*/  FFMA.FTZ R28, R92, R105, R94 ;  /* 0x000000695c1c7223 */ /* 0x002fc8000001005e */
[----:B------:R0:W-:Y:S01]  /*58c0*/  STL [R1+0x190], R29 ;  /* 0x0001901d01007387 */ /* 0x0001e20000100800 */
[----:B---3--:R-:W-:-:S03]  /*58d0*/  FFMA.FTZ R0, R92, R104, R94 ;  /* 0x000000685c007223 */ /* 0x008fc6000001005e */
[----:B------:R1:W-:Y:S01]  /*58e0*/  STL [R1+0x188], R28 ;  /* 0x0001881c01007387 */ /* 0x0003e20000100800 */
[----:B------:R-:W-:-:S03]  /*58f0*/  FMUL.FTZ R9, R31, R9 ;  /* 0x000000091f097220 */ /* 0x000fc60000410000 */
[----:B------:R3:W-:Y:S01]  /*5900*/  STL [R1+0x184], R0 ;  /* 0x0001840001007387 */ /* 0x0007e20000100800 */
[C-C-:B0-----:R-:W-:Y:S01]  /*5910*/  FFMA.FTZ R29, R92.reuse, R103, R94.reuse ;  /* 0x000000675c1d7223 */ /* 0x141fe2000001005e */
[C---:B-1----:R-:W-:Y:S01]  /*5920*/  FFMA.FTZ R28, R92.reuse, R101, R94 ;  /* 0x000000655c1c7223 */ /* 0x042fe2000001005e */
[----:B------:R-:W-:Y:S01]  /*5930*/  FADD.FTZ R13, R13, -R30 ;  /* 0x8000001e0d0d7221 */ /* 0x000fe20000010000 */
[C---:B---3--:R-:W-:Y:S01]  /*5940*/  FFMA.FTZ R0, R92.reuse, R3, R94 ;  /* 0x000000035c007223 */ /* 0x048fe2000001005e */
[----:B------:R-:W-:Y:S01]  /*5950*/  FMUL.FTZ R11, R31, R11 ;  /* 0x0000000b1f0b7220 */ /* 0x000fe20000410000 */
[----:B------:R-:W-:Y:S01]  /*5960*/  STL [R1+0x180], R29 ;  /* 0x0001801d01007387 */ /* 0x000fe20000100800 */
[--C-:B------:R-:W-:Y:S01]  /*5970*/  FADD.FTZ R15, R15, -R30.reuse ;  /* 0x8000001e0f0f7221 */ /* 0x100fe20000010000 */
[----:B------:R-:W-:Y:S01]  /*5980*/  FADD.FTZ R17, R17, -R30 ;  /* 0x8000001e11117221 */ /* 0x000fe20000010000 */
[----:B------:R-:W-:Y:S01]  /*5990*/  FFMA.FTZ R3, R92, R7, R94 ;  /* 0x000000075c037223 */ /* 0x000fe2000001005e */
[----:B------:R-:W-:Y:S01]  /*59a0*/  STL [R1+0x178], R28 ;  /* 0x0001781c01007387 */ /* 0x000fe20000100800 */
[----:B------:R-:W-:-:S03]  /*59b0*/  FMUL.FTZ R13, R31, R13 ;  /* 0x0000000d1f0d7220 */ /* 0x000fc60000410000 */
[----:B------:R0:W-:Y:S01]  /*59c0*/  STL [R1+0x170], R0 ;  /* 0x0001700001007387 */ /* 0x0001e20000100800 */
[----:B------:R-:W-:-:S03]  /*59d0*/  FMUL.FTZ R15, R31, R15 ;  /* 0x0000000f1f0f7220 */ /* 0x000fc60000410000 */
[----:B------:R1:W-:Y:S01]  /*59e0*/  STL [R1+0x16c], R5 ;  /* 0x00016c0501007387 */ /* 0x0003e20000100800 */
[----:B------:R-:W-:Y:S01]  /*59f0*/  FADD.FTZ R19, R19, -R30 ;  /* 0x8000001e13137221 */ /* 0x000fe20000010000 */
[----:B------:R-:W-:Y:S01]  /*5a00*/  FMUL.FTZ R17, R31, R17 ;  /* 0x000000111f117220 */ /* 0x000fe20000410000 */
[C---:B0-----:R-:W-:Y:S01]  /*5a10*/  FFMA.FTZ R0, R92.reuse, R9, R94 ;  /* 0x000000095c007223 */ /* 0x041fe2000001005e */
[----:B------:R-:W-:Y:S01]  /*5a20*/  FADD.FTZ R21, R21, -R30 ;  /* 0x8000001e15157221 */ /* 0x000fe20000010000 */
[----:B-1----:R-:W-:Y:S01]  /*5a30*/  FFMA.FTZ R5, R92, R11, R94 ;  /* 0x0000000b5c057223 */ /* 0x002fe2000001005e */
[----:B------:R0:W-:Y:S01]  /*5a40*/  STL [R1+0x168], R3 ;  /* 0x0001680301007387 */ /* 0x0001e20000100800 */
[----:B------:R-:W-:Y:S01]  /*5a50*/  FADD.FTZ R23, R23, -R30 ;  /* 0x8000001e17177221 */ /* 0x000fe20000010000 */
[----:B------:R-:W-:Y:S02]  /*5a60*/  FMUL.FTZ R19, R31, R19 ;  /* 0x000000131f137220 */ /* 0x000fe40000410000 */
[----:B------:R1:W-:Y:S01]  /*5a70*/  STL [R1+0x160], R0 ;  /* 0x0001600001007387 */ /* 0x0003e20000100800 */
[----:B------:R-:W-:-:S02]  /*5a80*/  IMAD.U32 R38, R38, 0x10000, RZ ;  /* 0x0001000026267824 */ /* 0x000fc400078e00ff */
[----:B------:R-:W-:Y:S01]  /*5a90*/  FMUL.FTZ R21, R31, R21 ;  /* 0x000000151f157220 */ /* 0x000fe20000410000 */
[----:B------:R3:W-:Y:S01]  /*5aa0*/  STL [R1+0x158], R5 ;  /* 0x0001580501007387 */ /* 0x0007e20000100800 */
[--C-:B0-----:R-:W-:Y:S01]  /*5ab0*/  FFMA.FTZ R3, R92, R13, R94.reuse ;  /* 0x0000000d5c037223 */ /* 0x101fe2000001005e */
[----:B------:R-:W-:Y:S01]  /*5ac0*/  SHF.L.U32 R40, R40, 0x10, RZ ;  /* 0x0000001028287819 */ /* 0x000fe200000006ff */
[C---:B-1----:R-:W-:Y:S01]  /*5ad0*/  FFMA.FTZ R0, R92.reuse, R15, R94 ;  /* 0x0000000f5c007223 */ /* 0x042fe2000001005e */
[----:B------:R-:W-:Y:S01]  /*5ae0*/  FADD.FTZ R25, R25, -R30 ;  /* 0x8000001e19197221 */ /* 0x000fe20000010000 */
[----:B------:R-:W-:Y:S01]  /*5af0*/  FMUL.FTZ R23, R31, R23 ;  /* 0x000000171f177220 */ /* 0x000fe20000410000 */
[----:B---3--:R-:W-:Y:S01]  /*5b00*/  FFMA.FTZ R5, R92, R17, R94 ;  /* 0x000000115c057223 */ /* 0x008fe2000001005e */
[----:B------:R-:W-:Y:S01]  /*5b10*/  FADD.FTZ R27, R27, -R30 ;  /* 0x8000001e1b1b7221 */ /* 0x000fe20000010000 */
[----:B------:R0:W-:Y:S01]  /*5b20*/  STL [R1+0x154], R3 ;  /* 0x0001540301007387 */ /* 0x0001e20000100800 */
[----:B------:R-:W-:Y:S01]  /*5b30*/  SHF.L.U32 R42, R42, 0x10, RZ ;  /* 0x000000102a2a7819 */ /* 0x000fe200000006ff */
[----:B------:R-:W-:-:S02]  /*5b40*/  FADD.FTZ R38, -R30, R38 ;  /* 0x000000261e267221 */ /* 0x000fc40000010100 */
[----:B------:R1:W-:Y:S01]  /*5b50*/  STL [R1+0x150], R0 ;  /* 0x0001500001007387 */ /* 0x0003e20000100800 */
[C---:B------:R-:W-:Y:S01]  /*5b60*/  FMUL.FTZ R25, R31.reuse, R25 ;  /* 0x000000191f197220 */ /* 0x040fe20000410000 */
[----:B------:R-:W-:Y:S02]  /*5b70*/  IMAD.U32 R44, R44, 0x10000, RZ ;  /* 0x000100002c2c7824 */ /* 0x000fe400078e00ff */
[----:B------:R-:W-:Y:S01]  /*5b80*/  FADD.FTZ R40, -R30, R40 ;  /* 0x000000281e287221 */ /* 0x000fe20000010100 */
[----:B------:R3:W-:Y:S01]  /*5b90*/  STL [R1+0x148], R5 ;  /* 0x0001480501007387 */ /* 0x0007e20000100800 */
[--C-:B0-----:R-:W-:Y:S01]  /*5ba0*/  FFMA.FTZ R3, R92, R19, R94.reuse ;  /* 0x000000135c037223 */ /* 0x101fe2000001005e */
[C---:B------:R-:W-:Y:S01]  /*5bb0*/  FMUL.FTZ R27, R31.reuse, R27 ;  /* 0x0000001b1f1b7220 */ /* 0x040fe20000410000 */
[----:B------:R-:W-:Y:S01]  /*5bc0*/  SHF.L.U32 R46, R46, 0x10, RZ ;  /* 0x000000102e2e7819 */ /* 0x000fe200000006ff */
[----:B-1----:R-:W-:Y:S01]  /*5bd0*/  FFMA.FTZ R0, R92, R21, R94 ;  /* 0x000000155c007223 */ /* 0x002fe2000001005e */
[----:B------:R-:W-:Y:S01]  /*5be0*/  FADD.FTZ R42, -R30, R42 ;  /* 0x0000002a1e2a7221 */ /* 0x000fe20000010100 */
[C---:B------:R-:W-:Y:S01]  /*5bf0*/  FMUL.FTZ R38, R31.reuse, R38 ;  /* 0x000000261f267220 */ /* 0x040fe20000410000 */
[----:B---3--:R-:W-:Y:S01]  /*5c00*/  FFMA.FTZ R5, R92, R23, R94 ;  /* 0x000000175c057223 */ /* 0x008fe2000001005e */
[----:B------:R0:W-:Y:S01]  /*5c10*/  STL [R1+0x144], R3 ;  /* 0x0001440301007387 */ /* 0x0001e20000100800 */
[----:B------:R-:W-:Y:S01]  /*5c20*/  SHF.L.U32 R48, R48, 0x10, RZ ;  /* 0x0000001030307819 */ /* 0x000fe200000006ff */
[----:B------:R-:W-:Y:S01]  /*5c30*/  FADD.FTZ R44, -R30, R44 ;  /* 0x0000002c1e2c7221 */ /* 0x000fe20000010100 */
[----:B------:R-:W-:Y:S01]  /*5c40*/  FMUL.FTZ R40, R31, R40 ;  /* 0x000000281f287220 */ /* 0x000fe20000410000 */
[----:B------:R1:W-:Y:S01]  /*5c50*/  STL [R1+0x140], R0 ;  /* 0x0001400001007387 */ /* 0x0003e20000100800 */
[----:B------:R-:W-:-:S02]  /*5c60*/  IMAD.U32 R50, R50, 0x10000, RZ ;  /* 0x0001000032327824 */ /* 0x000fc400078e00ff */
[----:B------:R-:W-:Y:S01]  /*5c70*/  FADD.FTZ R46, -R30, R46 ;  /* 0x0000002e1e2e7221 */ /* 0x000fe20000010100 */
[C---:B------:R-:W-:Y:S01]  /*5c80*/  FMUL.FTZ R42, R31.reuse, R42 ;  /* 0x0000002a1f2a7220 */ /* 0x040fe20000410000 */
[----:B------:R3:W-:Y:S01]  /*5c90*/  STL [R1+0x13c], R5 ;  /* 0x00013c0501007387 */ /* 0x0007e20000100800 */
[--C-:B0-----:R-:W-:Y:S01]  /*5ca0*/  FFMA.FTZ R3, R92, R25, R94.reuse ;  /* 0x000000195c037223 */ /* 0x101fe2000001005e */
[----:B------:R-:W-:Y:S01]  /*5cb0*/  SHF.L.U32 R52, R52, 0x10, RZ ;  /* 0x0000001034347819 */ /* 0x000fe200000006ff */
[----:B-1----:R-:W-:Y:S01]  /*5cc0*/  FFMA.FTZ R0, R92, R27, R94 ;  /* 0x0000001b5c007223 */ /* 0x002fe2000001005e */
[C---:B------:R-:W-:Y:S01]  /*5cd0*/  FADD.FTZ R48, -R30.reuse, R48 ;  /* 0x000000301e307221 */ /* 0x040fe20000010100 */
[----:B------:R-:W-:Y:S01]  /*5ce0*/  FMUL.FTZ R44, R31, R44 ;  /* 0x0000002c1f2c7220 */ /* 0x000fe20000410000 */
[C-C-:B---3--:R-:W-:Y:S01]  /*5cf0*/  FFMA.FTZ R5, R43.reuse, R38, R32.reuse ;  /* 0x000000262b057223 */ /* 0x148fe20000010020 */
[----:B------:R-:W-:Y:S01]  /*5d00*/  FFMA.FTZ R7, R43, R40, R32 ;  /* 0x000000282b077223 */ /* 0x000fe20000010020 */
[----:B------:R0:W-:Y:S01]  /*5d10*/  STL [R1+0x138], R3 ;  /* 0x0001380301007387 */ /* 0x0001e20000100800 */
[----:B------:R-:W-:Y:S01]  /*5d20*/  FADD.FTZ R50, -R30, R50 ;  /* 0x000000321e327221 */ /* 0x000fe20000010100 */
[----:B------:R-:W-:-:S02]  /*5d30*/  FMUL.FTZ R46, R31, R46 ;  /* 0x0000002e1f2e7220 */ /* 0x000fc40000410000 */
[----:B------:R-:W-:Y:S01]  /*5d40*/  STL [R1+0x134], R0 ;  /* 0x0001340001007387 */ /* 0x000fe20000100800 */
[----:B------:R-:W-:Y:S01]  /*5d50*/  FADD.FTZ R52, -R30, R52 ;  /* 0x000000341e347221 */ /* 0x000fe20000010100 */
[----:B------:R-:W-:Y:S02]  /*5d60*/  FMUL.FTZ R48, R31, R48 ;  /* 0x000000301f307220 */ /* 0x000fe40000410000 */
[----:B------:R1:W-:Y:S01]  /*5d70*/  STL [R1+0x108], R5 ;  /* 0x0001080501007387 */ /* 0x0003e20000100800 */
[--C-:B0-----:R-:W-:Y:S01]  /*5d80*/  FFMA.FTZ R3, R43, R42, R32.reuse ;  /* 0x0000002a2b037223 */ /* 0x101fe20000010020 */
[C---:B------:R-:W-:Y:S02]  /*5d90*/  FMUL.FTZ R50, R31.reuse, R50 ;  /* 0x000000321f327220 */ /* 0x040fe40000410000 */
[----:B------:R0:W-:Y:S01]  /*5da0*/  STL [R1+0x118], R7 ;  /* 0x0001180701007387 */ /* 0x0001e20000100800 */
[----:B------:R-:W-:Y:S01]  /*5db0*/  FMUL.FTZ R52, R31, R52 ;  /* 0x000000341f347220 */ /* 0x000fe20000410000 */
[----:B-1----:R-:W-:-:S02]  /*5dc0*/  FFMA.FTZ R5, R43, R44, R32 ;  /* 0x0000002c2b057223 */ /* 0x002fc40000010020 */
[----:B------:R1:W-:Y:S01]  /*5dd0*/  STL [R1+0x12c], R3 ;  /* 0x00012c0301007387 */ /* 0x0003e20000100800 */
[----:B0-----:R-:W-:-:S03]  /*5de0*/  FFMA.FTZ R7, R43, R46, R32 ;  /* 0x0000002e2b077223 */ /* 0x001fc60000010020 */
[----:B------:R0:W-:Y:S01]  /*5df0*/  STL [R1+0x130], R5 ;  /* 0x0001300501007387 */ /* 0x0001e20000100800 */
[----:B-1----:R-:W-:-:S03]  /*5e00*/  FFMA.FTZ R3, R43, R48, R32 ;  /* 0x000000302b037223 */ /* 0x002fc60000010020 */
[----:B------:R1:W-:Y:S01]  /*5e10*/  STL [R1+0x120], R7 ;  /* 0x0001200701007387 */ /* 0x0003e20000100800 */
[----:B0-----:R-:W-:-:S03]  /*5e20*/  FFMA.FTZ R5, R43, R50, R32 ;  /* 0x000000322b057223 */ /* 0x001fc60000010020 */
[----:B------:R0:W-:Y:S01]  /*5e30*/  STL [R1+0x114], R3 ;  /* 0x0001140301007387 */ /* 0x0001e20000100800 */
[----:B-1----:R-:W-:-:S03]  /*5e40*/  FFMA.FTZ R7, R43, R52, R32 ;  /* 0x000000342b077223 */ /* 0x002fc60000010020 */
[----:B0-----:R-:W3:Y:S04]  /*5e50*/  LDL.LU R3, [R1+0x54] ;  /* 0x0000540001037983 */ /* 0x001ee80000300800 */
[----:B------:R0:W-:Y:S04]  /*5e60*/  STL [R1+0x110], R5 ;  /* 0x0001100501007387 */ /* 0x0001e80000100800 */
[----:B0-----:R-:W4:Y:S04]  /*5e70*/  LDL.LU R5, [R1+0x50] ;  /* 0x0000500001057983 */ /* 0x001f280000300800 */
[----:B------:R0:W-:Y:S04]  /*5e80*/  STL [R1+0x10c], R7 ;  /* 0x00010c0701007387 */ /* 0x0001e80000100800 */
[----:B0-----:R-:W4:Y:S04]  /*5e90*/  LDL.LU R7, [R1+0x48] ;  /* 0x0000480001077983 */ /* 0x001f280000300800 */
[----:B------:R-:W4:Y:S04]  /*5ea0*/  LDL.LU R9, [R1+0x44] ;  /* 0x0000440001097983 */ /* 0x000f280000300800 */
[----:B------:R-:W4:Y:S01]  /*5eb0*/  LDL.LU R11, [R1+0x40] ;  /* 0x00004000010b7983 */ /* 0x000f220000300800 */
[----:B------:R-:W-:Y:S01]  /*5ec0*/  SHF.L.U32 R54, R54, 0x10, RZ ;  /* 0x0000001036367819 */ /* 0x000fe200000006ff */
[----:B------:R-:W-:Y:S01]  /*5ed0*/  IMAD.U32 R56, R56, 0x10000, RZ ;  /* 0x0001000038387824 */ /* 0x000fe200078e00ff */
[----:B------:R-:W-:-:S02]  /*5ee0*/  SHF.L.U32 R58, R58, 0x10, RZ ;  /* 0x000000103a3a7819 */ /* 0x000fc400000006ff */
[----:B------:R-:W-:Y:S01]  /*5ef0*/  SHF.L.U32 R36, R36, 0x10, RZ ;  /* 0x0000001024247819 */ /* 0x000fe200000006ff */
[----:B------:R-:W-:Y:S01]  /*5f00*/  FADD.FTZ R54, -R30, R54 ;  /* 0x000000361e367221 */ /* 0x000fe20000010100 */
[----:B------:R-:W-:Y:S01]  /*5f10*/  SHF.L.U32 R60, R60, 0x10, RZ ;  /* 0x000000103c3c7819 */ /* 0x000fe200000006ff */
[C---:B------:R-:W-:Y:S01]  /*5f20*/  FADD.FTZ R56, -R30.reuse, R56 ;  /* 0x000000381e387221 */ /* 0x040fe20000010100 */
[----:B------:R-:W-:Y:S01]  /*5f30*/  FADD.FTZ R58, -R30, R58 ;  /* 0x0000003a1e3a7221 */ /* 0x000fe20000010100 */
[----:B------:R-:W-:Y:S01]  /*5f40*/  IMAD.U32 R62, R62, 0x10000, RZ ;  /* 0x000100003e3e7824 */ /* 0x000fe200078e00ff */
[----:B------:R-:W-:Y:S01]  /*5f50*/  SHF.L.U32 R64, R64, 0x10, RZ ;  /* 0x0000001040407819 */ /* 0x000fe200000006ff */
[C---:B------:R-:W-:Y:S01]  /*5f60*/  FADD.FTZ R36, -R30.reuse, R36 ;  /* 0x000000241e247221 */ /* 0x040fe20000010100 */
[C---:B------:R-:W-:Y:S01]  /*5f70*/  FMUL.FTZ R54, R31.reuse, R54 ;  /* 0x000000361f367220 */ /* 0x040fe20000410000 */
[C---:B------:R-:W-:Y:S01]  /*5f80*/  FMUL.FTZ R56, R31.reuse, R56 ;  /* 0x000000381f387220 */ /* 0x040fe20000410000 */
[----:B------:R-:W4:Y:S01]  /*5f90*/  LDL.LU R13, [R1+0x3c] ;  /* 0x00003c00010d7983 */ /* 0x000f220000300800 */
[----:B------:R-:W-:Y:S01]  /*5fa0*/  FADD.FTZ R60, -R30, R60 ;  /* 0x0000003c1e3c7221 */ /* 0x000fe20000010100 */
[C---:B------:R-:W-:Y:S01]  /*5fb0*/  FMUL.FTZ R58, R31.reuse, R58 ;  /* 0x0000003a1f3a7220 */ /* 0x040fe20000410000 */
[----:B------:R-:W-:Y:S01]  /*5fc0*/  SHF.L.U32 R66, R66, 0x10, RZ ;  /* 0x0000001042427819 */ /* 0x000fe200000006ff */
[----:B------:R-:W4:Y:S01]  /*5fd0*/  LDL.LU R15, [R1+0x38] ;  /* 0x00003800010f7983 */ /* 0x000f220000300800 */
[C---:B------:R-:W-:Y:S01]  /*5fe0*/  FADD.FTZ R62, -R30.reuse, R62 ;  /* 0x0000003e1e3e7221 */ /* 0x040fe20000010100 */
[----:B------:R-:W-:Y:S01]  /*5ff0*/  FMUL.FTZ R0, R31, R36 ;  /* 0x000000241f007220 */ /* 0x000fe20000410000 */
[----:B------:R-:W-:Y:S01]  /*6000*/  FADD.FTZ R64, -R30, R64 ;  /* 0x000000401e407221 */ /* 0x000fe20000010100 */
[----:B------:R-:W4:Y:S01]  /*6010*/  LDL.LU R17, [R1+0x34] ;  /* 0x0000340001117983 */ /* 0x000f220000300800 */
[C-C-:B------:R-:W-:Y:S01]  /*6020*/  FFMA.FTZ R36, R43.reuse, R54, R32.reuse ;  /* 0x000000362b247223 */ /* 0x140fe20000010020 */
[----:B------:R-:W-:Y:S01]  /*6030*/  IMAD.U32 R68, R68, 0x10000, RZ ;  /* 0x0001000044447824 */ /* 0x000fe200078e00ff */
[----:B------:R-:W-:Y:S01]  /*6040*/  SHF.L.U32 R70, R70, 0x10, RZ ;  /* 0x0000001046467819 */ /* 0x000fe200000006ff */
[----:B------:R-:W4:Y:S01]  /*6050*/  LDL.LU R19, [R1+0x30] ;  /* 0x0000300001137983 */ /* 0x000f220000300800 */
[--C-:B------:R-:W-:Y:S01]  /*6060*/  FFMA.FTZ R29, R43, R56, R32.reuse ;  /* 0x000000382b1d7223 */ /* 0x100fe20000010020 */
[----:B------:R-:W-:Y:S01]  /*6070*/  FMUL.FTZ R60, R31, R60 ;  /* 0x0000003c1f3c7220 */ /* 0x000fe20000410000 */
[----:B------:R-:W-:Y:S01]  /*6080*/  FFMA.FTZ R28, R43, R58, R32 ;  /* 0x0000003a2b1c7223 */ /* 0x000fe20000010020 */
[----:B------:R-:W4:Y:S01]  /*6090*/  LDL.LU R21, [R1+0x2c] ;  /* 0x00002c0001157983 */ /* 0x000f220000300800 */
[----:B------:R-:W-:Y:S01]  /*60a0*/  FMUL.FTZ R62, R31, R62 ;  /* 0x0000003e1f3e7220 */ /* 0x000fe20000410000 */
[----:B------:R-:W-:-:S02]  /*60b0*/  FADD.FTZ R66, -R30, R66 ;  /* 0x000000421e427221 */ /* 0x000fc40000010100 */
[----:B------:R-:W4:Y:S01]  /*60c0*/  LDL.LU R23, [R1+0x28] ;  /* 0x0000280001177983 */ /* 0x000f220000300800 */
[----:B------:R-:W-:Y:S01]  /*60d0*/  FMUL.FTZ R64, R31, R64 ;  /* 0x000000401f407220 */ /* 0x000fe20000410000 */
[----:B------:R-:W-:Y:S02]  /*60e0*/  SHF.L.U32 R72, R72, 0x10, RZ ;  /* 0x0000001048487819 */ /* 0x000fe400000006ff */
[----:B------:R-:W4:Y:S01]  /*60f0*/  LDL.LU R25, [R1+0x24] ;  /* 0x0000240001197983 */ /* 0x000f220000300800 */
[C---:B------:R-:W-:Y:S01]  /*6100*/  FADD.FTZ R68, -R30.reuse, R68 ;  /* 0x000000441e447221 */ /* 0x040fe20000010100 */
[----:B------:R-:W-:Y:S02]  /*6110*/  FADD.FTZ R70, -R30, R70 ;  /* 0x000000461e467221 */ /* 0x000fe40000010100 */
[----:B------:R-:W4:Y:S01]  /*6120*/  LDL.LU R27, [R1+0x20] ;  /* 0x00002000011b7983 */ /* 0x000f220000300800 */
[----:B------:R-:W-:Y:S01]  /*6130*/  IMAD.U32 R74, R74, 0x10000, RZ ;  /* 0x000100004a4a7824 */ /* 0x000fe200078e00ff */
[----:B------:R-:W-:-:S02]  /*6140*/  SHF.L.U32 R76, R76, 0x10, RZ ;  /* 0x000000104c4c7819 */ /* 0x000fc400000006ff */
[----:B------:R0:W-:Y:S01]  /*6150*/  STL [R1+0x104], R36 ;  /* 0x0001042401007387 */ /* 0x0001e20000100800 */
[----:B------:R-:W-:-:S03]  /*6160*/  FMUL.FTZ R66, R31, R66 ;  /* 0x000000421f427220 */ /* 0x000fc60000410000 */
[----:B------:R1:W-:Y:S01]  /*6170*/  STL [R1+0x100], R29 ;  /* 0x0001001d01007387 */ /* 0x0003e20000100800 */
[----:B------:R-:W-:Y:S01]  /*6180*/  SHF.L.U32 R124, R71, 0x10, RZ ;  /* 0x00000010477c7819 */ /* 0x000fe200000006ff */
[----:B------:R-:W-:Y:S02]  /*6190*/  FMUL.FTZ R68, R31, R68 ;  /* 0x000000441f447220 */ /* 0x000fe40000410000 */
[----:B------:R2:W-:Y:S01]  /*61a0*/  STL [R1+0xfc], R28 ;  /* 0x0000fc1c01007387 */ /* 0x0005e20000100800 */
[C---:B0-----:R-:W-:Y:S01]  /*61b0*/  FFMA.FTZ R36, R43.reuse, R60, R32 ;  /* 0x0000003c2b247223 */ /* 0x041fe20000010020 */
[----:B------:R-:W-:Y:S01]  /*61c0*/  FADD.FTZ R72, -R30, R72 ;  /* 0x000000481e487221 */ /* 0x000fe20000010100 */
[--C-:B-1----:R-:W-:Y:S01]  /*61d0*/  FFMA.FTZ R29, R43, R62, R32.reuse ;  /* 0x0000003e2b1d7223 */ /* 0x102fe20000010020 */
[----:B------:R-:W-:Y:S01]  /*61e0*/  FMUL.FTZ R70, R31, R70 ;  /* 0x000000461f467220 */ /* 0x000fe20000410000 */
[----:B--2---:R-:W-:Y:S01]  /*61f0*/  FFMA.FTZ R28, R43, R64, R32 ;  /* 0x000000402b1c7223 */ /* 0x004fe20000010020 */
[----:B------:R-:W-:Y:S01]  /*6200*/  SHF.L.U32 R78, R78, 0x10, RZ ;  /* 0x000000104e4e7819 */ /* 0x000fe200000006ff */
[C---:B------:R-:W-:Y:S01]  /*6210*/  FADD.FTZ R74, -R30.reuse, R74 ;  /* 0x0000004a1e4a7221 */ /* 0x040fe20000010100 */
[----:B------:R0:W-:Y:S01]  /*6220*/  STL [R1+0xf8], R36 ;  /* 0x0000f82401007387 */ /* 0x0001e20000100800 */
[----:B------:R-:W-:Y:S01]  /*6230*/  FADD.FTZ R76, -R30, R76 ;  /* 0x0000004c1e4c7221 */ /* 0x000fe20000010100 */
[----:B------:R-:W-:Y:S01]  /*6240*/  IMAD.U32 R80, R80, 0x10000, RZ ;  /* 0x0001000050507824 */ /* 0x000fe200078e00ff */
[----:B------:R-:W-:Y:S01]  /*6250*/  SHF.L.U32 R82, R82, 0x10, RZ ;  /* 0x0000001052527819 */ /* 0x000fe200000006ff */
[----:B------:R1:W-:Y:S01]  /*6260*/  STL [R1+0xf4], R29 ;  /* 0x0000f41d01007387 */ /* 0x0003e20000100800 */
[----:B------:R-:W-:Y:S01]  /*6270*/  FADD.FTZ R119, R119, -R30 ;  /* 0x8000001e77777221 */ /* 0x000fe20000010000 */
[C---:B------:R-:W-:Y:S01]  /*6280*/  FADD.FTZ R124, -R30.reuse, R124 ;  /* 0x0000007c1e7c7221 */ /* 0x040fe20000010100 */
[----:B------:R-:W-:Y:S01]  /*6290*/  FMUL.FTZ R72, R31, R72 ;  /* 0x000000481f487220 */ /* 0x000fe20000410000 */
[----:B------:R2:W-:Y:S01]  /*62a0*/  STL [R1+0xf0], R28 ;  /* 0x0000f01c01007387 */ /* 0x0005e20000100800 */
[--C-:B0-----:R-:W-:Y:S01]  /*62b0*/  FFMA.FTZ R36, R43, R66, R32.reuse ;  /* 0x000000422b247223 */ /* 0x101fe20000010020 */
[----:B------:R-:W-:Y:S01]  /*62c0*/  FMUL.FTZ R74, R31, R74 ;  /* 0x0000004a1f4a7220 */ /* 0x000fe20000410000 */
[----:B-1----:R-:W-:Y:S01]  /*62d0*/  FFMA.FTZ R29, R43, R68, R32 ;  /* 0x000000442b1d7223 */ /* 0x002fe20000010020 */
[----:B------:R-:W-:Y:S01]  /*62e0*/  FADD.FTZ R78, -R30, R78 ;  /* 0x0000004e1e4e7221 */ /* 0x000fe20000010100 */
[----:B------:R-:W-:Y:S01]  /*62f0*/  FMUL.FTZ R76, R31, R76 ;  /* 0x0000004c1f4c7220 */ /* 0x000fe20000410000 */
[----:B--2---:R-:W-:Y:S01]  /*6300*/  FFMA.FTZ R28, R43, R70, R32 ;  /* 0x000000462b1c7223 */ /* 0x004fe20000010020 */
[----:B------:R-:W-:Y:S01]  /*6310*/  SHF.L.U32 R84, R84, 0x10, RZ ;  /* 0x0000001054547819 */ /* 0x000fe200000006ff */
[C---:B------:R-:W-:Y:S01]  /*6320*/  FADD.FTZ R80, -R30.reuse, R80 ;  /* 0x000000501e507221 */ /* 0x040fe20000010100 */
[----:B------:R0:W-:Y:S01]  /*6330*/  STL [R1+0xec], R36 ;  /* 0x0000ec2401007387 */ /* 0x0001e20000100800 */
[C---:B------:R-:W-:Y:S01]  /*6340*/  FMUL.FTZ R119, R31.reuse, R119 ;  /* 0x000000771f777220 */ /* 0x040fe20000410000 */
[C---:B------:R-:W-:Y:S01]  /*6350*/  FMUL.FTZ R124, R31.reuse, R124 ;  /* 0x0000007c1f7c7220 */ /* 0x040fe20000410000 */
[----:B------:R-:W-:Y:S01]  /*6360*/  FADD.FTZ R82, -R30, R82 ;  /* 0x000000521e527221 */ /* 0x000fe20000010100 */
[----:B------:R1:W-:Y:S01]  /*6370*/  STL [R1+0xe8], R29 ;  /* 0x0000e81d01007387 */ /* 0x0003e20000100800 */
[----:B------:R-:W-:Y:S01]  /*6380*/  IMAD.U32 R86, R86, 0x10000, RZ ;  /* 0x0001000056567824 */ /* 0x000fe200078e00ff */
[----:B------:R-:W-:Y:S01]  /*6390*/  SHF.L.U32 R88, R88, 0x10, RZ ;  /* 0x0000001058587819 */ /* 0x000fe200000006ff */
[----:B------:R-:W-:Y:S01]  /*63a0*/  FMUL.FTZ R78, R31, R78 ;  /* 0x0000004e1f4e7220 */ /* 0x000fe20000410000 */
[----:B------:R2:W-:Y:S01]  /*63b0*/  STL [R1+0xe4], R28 ;  /* 0x0000e41c01007387 */ /* 0x0005e20000100800 */
[--C-:B0-----:R-:W-:Y:S01]  /*63c0*/  FFMA.FTZ R36, R43, R72, R32.reuse ;  /* 0x000000482b247223 */ /* 0x101fe20000010020 */
[----:B------:R-:W-:Y:S01]  /*63d0*/  SHF.L.U32 R39, R39, 0x10, RZ ;  /* 0x0000001027277819 */ /* 0x000fe200000006ff */
[----:B------:R-:W-:Y:S01]  /*63e0*/  FMUL.FTZ R80, R31, R80 ;  /* 0x000000501f507220 */ /* 0x000fe20000410000 */
[C---:B-1----:R-:W-:Y:S01]  /*63f0*/  FFMA.FTZ R29, R43.reuse, R74, R32 ;  /* 0x0000004a2b1d7223 */ /* 0x042fe20000010020 */
[----:B------:R-:W-:Y:S01]  /*6400*/  FFMA.FTZ R119, R92, R119, R94 ;  /* 0x000000775c777223 */ /* 0x000fe2000001005e */
[C-C-:B------:R-:W-:Y:S01]  /*6410*/  FFMA.FTZ R124, R43.reuse, R124, R32.reuse ;  /* 0x0000007c2b7c7223 */ /* 0x140fe20000010020 */
[----:B--2---:R-:W-:Y:S01]  /*6420*/  FFMA.FTZ R28, R43, R76, R32 ;  /* 0x0000004c2b1c7223 */ /* 0x004fe20000010020 */
[C---:B------:R-:W-:Y:S01]  /*6430*/  FADD.FTZ R84, -R30.reuse, R84 ;  /* 0x000000541e547221 */ /* 0x040fe20000010100 */
[----:B------:R-:W-:Y:S01]  /*6440*/  FMUL.FTZ R82, R31, R82 ;  /* 0x000000521f527220 */ /* 0x000fe20000410000 */
[----:B------:R-:W-:Y:S01]  /*6450*/  SHF.L.U32 R37, R37, 0x10, RZ ;  /* 0x0000001025257819 */ /* 0x000fe200000006ff */
[C---:B------:R-:W-:Y:S01]  /*6460*/  FADD.FTZ R86, -R30.reuse, R86 ;  /* 0x000000561e567221 */ /* 0x040fe20000010100 */
[----:B------:R0:W-:Y:S01]  /*6470*/  STL [R1+0xe0], R36 ;  /* 0x0000e02401007387 */ /* 0x0001e20000100800 */
[C---:B------:R-:W-:Y:S01]  /*6480*/  FADD.FTZ R88, -R30.reuse, R88 ;  /* 0x000000581e587221 */ /* 0x040fe20000010100 */
[----:B------:R-:W-:-:S02]  /*6490*/  FADD.FTZ R39, -R30, R39 ;  /* 0x000000271e277221 */ /* 0x000fc40000010100 */
[----:B------:R1:W-:Y:S01]  /*64a0*/  STL [R1+0xdc], R29 ;  /* 0x0000dc1d01007387 */ /* 0x0003e20000100800 */
[----:B------:R-:W-:Y:S01]  /*64b0*/  FMUL.FTZ R84, R31, R84 ;  /* 0x000000541f547220 */ /* 0x000fe20000410000 */
[----:B------:R-:W-:Y:S02]  /*64c0*/  F2FP.BF16.F32.PACK_AB R119, R124, R119 ;  /* 0x000000777c77723e */ /* 0x000fe400000010ff */
[----:B------:R2:W-:Y:S01]  /*64d0*/  STL [R1+0xd8], R28 ;  /* 0x0000d81c01007387 */ /* 0x0005e20000100800 */
[--C-:B0-----:R-:W-:Y:S01]  /*64e0*/  FFMA.FTZ R36, R43, R78, R32.reuse ;  /* 0x0000004e2b247223 */ /* 0x101fe20000010020 */
[----:B------:R-:W-:Y:S01]  /*64f0*/  FMUL.FTZ R86, R31, R86 ;  /* 0x000000561f567220 */ /* 0x000fe20000410000 */
[----:B-1----:R-:W-:Y:S01]  /*6500*/  FFMA.FTZ R29, R43, R80, R32 ;  /* 0x000000502b1d7223 */ /* 0x002fe20000010020 */
[----:B------:R-:W-:Y:S01]  /*6510*/  FADD.FTZ R124, R121, -R30 ;  /* 0x8000001e797c7221 */ /* 0x000fe20000010000 */
[----:B------:R-:W-:Y:S01]  /*6520*/  FADD.FTZ R37, -R30, R37 ;  /* 0x000000251e257221 */ /* 0x000fe20000010100 */
[----:B--2---:R-:W-:Y:S01]  /*6530*/  FFMA.FTZ R28, R43, R82, R32 ;  /* 0x000000522b1c7223 */ /* 0x004fe20000010020 */
[C---:B------:R-:W-:Y:S01]  /*6540*/  FMUL.FTZ R88, R31.reuse, R88 ;  /* 0x000000581f587220 */ /* 0x040fe20000410000 */
[C---:B------:R-:W-:Y:S01]  /*6550*/  FMUL.FTZ R39, R31.reuse, R39 ;  /* 0x000000271f277220 */ /* 0x040fe20000410000 */
[----:B------:R0:W-:Y:S01]  /*6560*/  STL [R1+0x94], R36 ;  /* 0x0000942401007387 */ /* 0x0001e20000100800 */
[C---:B------:R-:W-:Y:S01]  /*6570*/  FMUL.FTZ R124, R31.reuse, R124 ;  /* 0x0000007c1f7c7220 */ /* 0x040fe20000410000 */
[----:B------:R-:W-:-:S02]  /*6580*/  FMUL.FTZ R37, R31, R37 ;  /* 0x000000251f257220 */ /* 0x000fc40000410000 */
[----:B------:R1:W-:Y:S01]  /*6590*/  STL [R1+0x8c], R29 ;  /* 0x00008c1d01007387 */ /* 0x0003e20000100800 */
[C-C-:B------:R-:W-:Y:S01]  /*65a0*/  FFMA.FTZ R39, R43.reuse, R39, R32.reuse ;  /* 0x000000272b277223 */ /* 0x140fe20000010020 */
[C-C-:B------:R-:W-:Y:S02]  /*65b0*/  FFMA.FTZ R0, R43.reuse, R0, R32.reuse ;  /* 0x000000002b007223 */ /* 0x140fe40000010020 */
[----:B------:R2:W-:Y:S01]  /*65c0*/  STL [R1+0x88], R28 ;  /* 0x0000881c01007387 */ /* 0x0005e20000100800 */
[C---:B0-----:R-:W-:Y:S01]  /*65d0*/  FFMA.FTZ R36, R43.reuse, R84, R32 ;  /* 0x000000542b247223 */ /* 0x041fe20000010020 */
[----:B------:R-:W-:Y:S01]  /*65e0*/  FADD.FTZ R118, R118, -R30 ;  /* 0x8000001e76767221 */ /* 0x000fe20000010000 */
[----:B-1----:R-:W-:Y:S01]  /*65f0*/  FFMA.FTZ R29, R43, R86, R32 ;  /* 0x000000562b1d7223 */ /* 0x002fe20000010020 */
[----:B------:R-:W-:Y:S01]  /*6600*/  FADD.FTZ R115, R115, -R30 ;  /* 0x8000001e73737221 */ /* 0x000fe20000010000 */
[----:B--2---:R-:W-:Y:S01]  /*6610*/  FFMA.FTZ R28, R43, R88, R32 ;  /* 0x000000582b1c7223 */ /* 0x004fe20000010020 */
[----:B------:R0:W-:Y:S01]  /*6620*/  STL [R1+0x84], R36 ;  /* 0x0000842401007387 */ /* 0x0001e20000100800 */
[----:B------:R-:W-:Y:S01]  /*6630*/  FFMA.FTZ R124, R93, R124, R95 ;  /* 0x0000007c5d7c7223 */ /* 0x000fe2000001005f */
[----:B------:R-:W-:-:S02]  /*6640*/  FFMA.FTZ R37, R33, R37, R41 ;  /* 0x0000002521257223 */ /* 0x000fc40000010029 */
[----:B------:R-:W-:Y:S01]  /*6650*/  STL [R1+0x4c], R29 ;  /* 0x00004c1d01007387 */ /* 0x000fe20000100800 */
[C---:B------:R-:W-:Y:S01]  /*6660*/  FMUL.FTZ R118, R31.reuse, R118 ;  /* 0x000000761f767220 */ /* 0x040fe20000410000 */
[----:B------:R-:W-:Y:S02]  /*6670*/  FMUL.FTZ R115, R31, R115 ;  /* 0x000000731f737220 */ /* 0x000fe40000410000 */
[----:B------:R1:W-:Y:S01]  /*6680*/  STL [R1+0x1c], R28 ;  /* 0x00001c1c01007387 */ /* 0x0003e20000100800 */
[----:B------:R-:W-:Y:S01]  /*6690*/  F2FP.BF16.F32.PACK_AB R37, R37, R124 ;  /* 0x0000007c2525723e */ /* 0x000fe200000010ff */
[C-C-:B------:R-:W-:Y:S01]  /*66a0*/  FFMA.FTZ R118, R92.reuse, R118, R94.reuse ;  /* 0x000000765c767223 */ /* 0x140fe2000001005e */
[----:B------:R-:W-:Y:S01]  /*66b0*/  FFMA.FTZ R124, R92, R115, R94 ;  /* 0x000000735c7c7223 */ /* 0x000fe2000001005e */
[----:B---3--:R-:W-:-:S04]  /*66c0*/  FADD.FTZ R3, R3, -R30 ;  /* 0x8000001e03037221 */ /* 0x008fc80000010000 */
[----:B------:R-:W-:Y:S01]  /*66d0*/  FMUL.FTZ R3, R31, R3 ;  /* 0x000000031f037220 */ /* 0x000fe20000410000 */
[----:B----4-:R-:W-:-:S04]  /*66e0*/  FADD.FTZ R5, R5, -R30 ;  /* 0x8000001e05057221 */ /* 0x010fc80000010000 */
[----:B------:R-:W-:Y:S01]  /*66f0*/  FMUL.FTZ R5, R31, R5 ;  /* 0x000000051f057220 */ /* 0x000fe20000410000 */
[--C-:B------:R-:W-:Y:S01]  /*6700*/  FADD.FTZ R7, R7, -R30.reuse ;  /* 0x8000001e07077221 */ /* 0x100fe20000010000 */
[----:B------:R-:W-:-:S03]  /*6710*/  FADD.FTZ R9, R9, -R30 ;  /* 0x8000001e09097221 */ /* 0x000fc60000010000 */
[----:B------:R-:W-:Y:S01]  /*6720*/  FMUL.FTZ R7, R31, R7 ;  /* 0x000000071f077220 */ /* 0x000fe20000410000 */
[----:B------:R-:W-:Y:S01]  /*6730*/  FADD.FTZ R11, R11, -R30 ;  /* 0x8000001e0b0b7221 */ /* 0x000fe20000010000 */
[----:B------:R-:W-:Y:S02]  /*6740*/  FMUL.FTZ R9, R31, R9 ;  /* 0x000000091f097220 */ /* 0x000fe40000410000 */
[C-C-:B------:R-:W-:Y:S01]  /*6750*/  FFMA.FTZ R7, R93.reuse, R7, R95.reuse ;  /* 0x000000075d077223 */ /* 0x140fe2000001005f */
[--C-:B------:R-:W-:Y:S01]  /*6760*/  FFMA.FTZ R32, R93, R5, R95.reuse ;  /* 0x000000055d207223 */ /* 0x100fe2000001005f */
[----:B------:R-:W-:Y:S01]  /*6770*/  FMUL.FTZ R11, R31, R11 ;  /* 0x0000000b1f0b7220 */ /* 0x000fe20000410000 */
[C-C-:B------:R-:W-:Y:S01]  /*6780*/  FFMA.FTZ R5, R93.reuse, R9, R95.reuse ;  /* 0x000000095d057223 */ /* 0x140fe2000001005f */
[C-C-:B0-----:R-:W-:Y:S01]  /*6790*/  FFMA.FTZ R36, R93.reuse, R3, R95.reuse ;  /* 0x000000035d247223 */ /* 0x141fe2000001005f */
[----:B------:R0:W-:Y:S01]  /*67a0*/  STL [R1+0x8], R7 ;  /* 0x0000080701007387 */ /* 0x0001e20000100800 */
[----:B------:R-:W-:-:S03]  /*67b0*/  FFMA.FTZ R3, R93, R11, R95 ;  /* 0x0000000b5d037223 */ /* 0x000fc6000001005f */
[----:B------:R-:W2:Y:S04]  /*67c0*/  LDL.LU R60, [R1+0xb0] ;  /* 0x0000b000013c7983 */ /* 0x000ea80000300800 */
[----:B------:R3:W-:Y:S04]  /*67d0*/  STL [R1+0x4], R5 ;  /* 0x0000040501007387 */ /* 0x0007e80000100800 */
[----:B------:R-:W4:Y:S04]  /*67e0*/  LDL.LU R58, [R1+0xac] ;  /* 0x0000ac00013a7983 */ /* 0x000f280000300800 */
[----:B------:R3:W-:Y:S04]  /*67f0*/  STL [R1], R3 ;  /* 0x0000000301007387 */ /* 0x0007e80000100800 */
[----:B------:R-:W4:Y:S04]  /*6800*/  LDL.LU R92, [R1+0xa8] ;  /* 0x0000a800015c7983 */ /* 0x000f280000300800 */
        /* <DEDUP_REMOVED lines=24> */
[----:B------:R-:W4:Y:S01]  /*6990*/  LDL.LU R121, [R1+0xd4] ;  /* 0x0000d40001797983 */ /* 0x000f220000300800 */
[--C-:B------:R-:W-:Y:S01]  /*69a0*/  FADD.FTZ R25, R25, -R30.reuse ;  /* 0x8000001e19197221 */ /* 0x100fe20000010000 */
[----:B------:R-:W-:-:S03]  /*69b0*/  FADD.FTZ R18, R18, -R30 ;  /* 0x8000001e12127221 */ /* 0x000fc60000010000 */
[C---:B------:R-:W-:Y:S01]  /*69c0*/  FMUL.FTZ R25, R31.reuse, R25 ;  /* 0x000000191f197220 */ /* 0x040fe20000410000 */
[----:B------:R-:W-:Y:S01]  /*69d0*/  FMUL.FTZ R43, R31, R18 ;  /* 0x000000121f2b7220 */ /* 0x000fe20000410000 */
[--C-:B------:R-:W-:Y:S02]  /*69e0*/  FADD.FTZ R4, R4, -R30.reuse ;  /* 0x8000001e04047221 */ /* 0x100fe40000010000 */
[--C-:B------:R-:W-:Y:S01]  /*69f0*/  FFMA.FTZ R18, R93, R25, R95.reuse ;  /* 0x000000195d127223 */ /* 0x100fe2000001005f */
[----:B------:R-:W-:Y:S01]  /*6a00*/  FADD.FTZ R24, R24, -R30 ;  /* 0x8000001e18187221 */ /* 0x000fe20000010000 */
[----:B------:R-:W-:Y:S02]  /*6a10*/  IMAD.X R63, RZ, RZ, R2, P0 ;  /* 0x000000ffff3f7224 */ /* 0x000fe400000e0602 */
[--C-:B------:R-:W-:Y:S01]  /*6a20*/  FADD.FTZ R14, R14, -R30.reuse ;  /* 0x8000001e0e0e7221 */ /* 0x100fe20000010000 */
[----:B------:R-:W-:Y:S01]  /*6a30*/  LOP3.LUT P0, RZ, R99, 0x800, RZ, 0xc0, !PT ;  /* 0x0000080063ff7812 */ /* 0x000fe2000780c0ff */
[C---:B------:R-:W-:Y:S01]  /*6a40*/  FMUL.FTZ R4, R31.reuse, R4 ;  /* 0x000000041f047220 */ /* 0x040fe20000410000 */
[----:B------:R-:W-:Y:S01]  /*6a50*/  FMUL.FTZ R24, R31, R24 ;  /* 0x000000181f187220 */ /* 0x000fe20000410000 */
[--C-:B------:R-:W-:Y:S01]  /*6a60*/  FADD.FTZ R13, R13, -R30.reuse ;  /* 0x8000001e0d0d7221 */ /* 0x100fe20000010000 */
[--C-:B------:R-:W-:Y:S01]  /*6a70*/  FADD.FTZ R15, R15, -R30.reuse ;  /* 0x8000001e0f0f7221 */ /* 0x100fe20000010000 */
[--C-:B------:R-:W-:Y:S01]  /*6a80*/  FADD.FTZ R17, R17, -R30.reuse ;  /* 0x8000001e11117221 */ /* 0x100fe20000010000 */
[--C-:B------:R-:W-:Y:S01]  /*6a90*/  FADD.FTZ R19, R19, -R30.reuse ;  /* 0x8000001e13137221 */ /* 0x100fe20000010000 */
[--C-:B------:R-:W-:Y:S01]  /*6aa0*/  FADD.FTZ R6, R6, -R30.reuse ;  /* 0x8000001e06067221 */ /* 0x100fe20000010000 */
[--C-:B------:R-:W-:Y:S01]  /*6ab0*/  FADD.FTZ R8, R8, -R30.reuse ;  /* 0x8000001e08087221 */ /* 0x100fe20000010000 */
[--C-:B------:R-:W-:Y:S01]  /*6ac0*/  FADD.FTZ R10, R10, -R30.reuse ;  /* 0x8000001e0a0a7221 */ /* 0x100fe20000010000 */
[----:B------:R-:W-:Y:S01]  /*6ad0*/  FMUL.FTZ R40, R31, R14 ;  /* 0x0000000e1f287220 */ /* 0x000fe20000410000 */
[----:B------:R-:W-:Y:S01]  /*6ae0*/  IADD3.X R47, RZ, R2, RZ, P0, !PT ;  /* 0x00000002ff2f7210 */ /* 0x000fe200007fe4ff */
        /* <DEDUP_REMOVED lines=10> */
[--C-:B------:R-:W-:Y:S01]  /*6b90*/  FFMA.FTZ R14, R93, R4, R95.reuse ;  /* 0x000000045d0e7223 */ /* 0x100fe2000001005f */
[----:B------:R-:W-:Y:S01]  /*6ba0*/  LOP3.LUT P0, RZ, R99, 0x400, RZ, 0xc0, !PT ;  /* 0x0000040063ff7812 */ /* 0x000fe2000780c0ff */
[----:B------:R-:W-:Y:S01]  /*6bb0*/  FADD.FTZ R98, R98, -R30 ;  /* 0x8000001e62627221 */ /* 0x000fe20000010000 */
[--C-:B------:R-:W-:Y:S01]  /*6bc0*/  FFMA.FTZ R4, R93, R24, R95.reuse ;  /* 0x000000185d047223 */ /* 0x100fe2000001005f */
[C---:B------:R-:W-:Y:S01]  /*6bd0*/  FMUL.FTZ R13, R31.reuse, R13 ;  /* 0x0000000d1f0d7220 */ /* 0x040fe20000410000 */
[C---:B------:R-:W-:Y:S01]  /*6be0*/  FMUL.FTZ R15, R31.reuse, R15 ;  /* 0x0000000f1f0f7220 */ /* 0x040fe20000410000 */
[C---:B------:R-:W-:Y:S01]  /*6bf0*/  FMUL.FTZ R17, R31.reuse, R17 ;  /* 0x000000111f117220 */ /* 0x040fe20000410000 */
[C---:B------:R-:W-:Y:S01]  /*6c00*/  FMUL.FTZ R19, R31.reuse, R19 ;  /* 0x000000131f137220 */ /* 0x040fe20000410000 */
[C---:B------:R-:W-:Y:S01]  /*6c10*/  FMUL.FTZ R6, R31.reuse, R6 ;  /* 0x000000061f067220 */ /* 0x040fe20000410000 */
[C---:B------:R-:W-:Y:S01]  /*6c20*/  FMUL.FTZ R8, R31.reuse, R8 ;  /* 0x000000081f087220 */ /* 0x040fe20000410000 */
[C---:B------:R-:W-:Y:S01]  /*6c30*/  FMUL.FTZ R10, R31.reuse, R10 ;  /* 0x0000000a1f0a7220 */ /* 0x040fe20000410000 */
[C---:B-1----:R-:W-:Y:S01]  /*6c40*/  FMUL.FTZ R28, R31.reuse, R21 ;  /* 0x000000151f1c7220 */ /* 0x042fe20000410000 */
        /* <DEDUP_REMOVED lines=9> */
[----:B------:R-:W-:Y:S01]  /*6ce0*/  IADD3.X R65, RZ, R2, RZ, P0, !PT ;  /* 0x00000002ff417210 */ /* 0x000fe200007fe4ff */
[----:B------:R-:W-:Y:S01]  /*6cf0*/  FMUL.FTZ R98, R31, R98 ;  /* 0x000000621f627220 */ /* 0x000fe20000410000 */
[----:B------:R-:W-:Y:S01]  /*6d00*/  F2FP.BF16.F32.PACK_AB R39, R39, R118 ;  /* 0x000000762727723e */ /* 0x000fe200000010ff */
[--C-:B------:R-:W-:Y:S01]  /*6d10*/  FFMA.FTZ R118, R93, R13, R95.reuse ;  /* 0x0000000d5d767223 */ /* 0x100fe2000001005f */
[----:B------:R-:W-:Y:S01]  /*6d20*/  LOP3.LUT P0, RZ, R99, 0x200, RZ, 0xc0, !PT ;  /* 0x0000020063ff7812 */ /* 0x000fe2000780c0ff */
        /* <DEDUP_REMOVED lines=14> */
[C-C-:B0-----:R-:W-:Y:S01]  /*6e10*/  FFMA.FTZ R7, R93.reuse, R43, R95.reuse ;  /* 0x0000002b5d077223 */ /* 0x141fe2000001005f */
[C-C-:B------:R-:W-:Y:S01]  /*6e20*/  FFMA.FTZ R6, R93.reuse, R44, R95.reuse ;  /* 0x0000002c5d067223 */ /* 0x140fe2000001005f */
[C-C-:B---3--:R-:W-:Y:S01]  /*6e30*/  FFMA.FTZ R5, R93.reuse, R46, R95.reuse ;  /* 0x0000002e5d057223 */ /* 0x148fe2000001005f */
[C-C-:B------:R-:W-:Y:S01]  /*6e40*/  FFMA.FTZ R3, R93.reuse, R26, R95.reuse ;  /* 0x0000001a5d037223 */ /* 0x140fe2000001005f */
[----:B------:R-:W-:Y:S01]  /*6e50*/  FFMA.FTZ R93, R93, R98, R95 ;  /* 0x000000625d5d7223 */ /* 0x000fe2000001005f */
[----:B------:R-:W-:-:S02]  /*6e60*/  IMAD.X R49, RZ, RZ, R2, P0 ;  /* 0x000000ffff317224 */ /* 0x000fc400000e0602 */
[--C-:B------:R-:W-:Y:S01]  /*6e70*/  IMAD.X R71, RZ, RZ, R2.reuse, P5 ;  /* 0x000000ffff477224 */ /* 0x100fe200028e0602 */
[-C--:B------:R-:W-:Y:S02]  /*6e80*/  IADD3.X R53, RZ, R2.reuse, RZ, P4, !PT ;  /* 0x00000002ff357210 */ /* 0x080fe400027fe4ff */
[----:B------:R-:W-:Y:S01]  /*6e90*/  IADD3.X R69, RZ, R2, RZ, P3, !PT ;  /* 0x00000002ff457210 */ /* 0x000fe20001ffe4ff */
[--C-:B------:R-:W-:Y:S02]  /*6ea0*/  IMAD.X R51, RZ, RZ, R2.reuse, P2 ;  /* 0x000000ffff337224 */ /* 0x100fe400010e0602 */
[----:B------:R-:W-:Y:S01]  /*6eb0*/  IMAD.X R67, RZ, RZ, R2, P1 ;  /* 0x000000ffff437224 */ /* 0x000fe200008e0602 */
[----:B------:R0:W-:Y:S01]  /*6ec0*/  STL [R1+0x1bc], R118 ;  /* 0x0001bc7601007387 */ /* 0x0001e20000100800 */
[----:B--2---:R-:W-:-:S05]  /*6ed0*/  SHF.L.U32 R25, R60, 0x10, RZ ;  /* 0x000000103c197819 */ /* 0x004fca00000006ff */
[----:B------:R-:W-:-:S04]  /*6ee0*/  FADD.FTZ R25, -R30, R25 ;  /* 0x000000191e197221 */ /* 0x000fc80000010100 */
[----:B------:R-:W-:-:S04]  /*6ef0*/  FMUL.FTZ R25, R31, R25 ;  /* 0x000000191f197220 */ /* 0x000fc80000410000 */
[----:B------:R-:W-:Y:S01]  /*6f00*/  FFMA.FTZ R25, R33, R25, R41 ;  /* 0x0000001921197223 */ /* 0x000fe20000010029 */
[----:B----4-:R-:W-:Y:S01]  /*6f10*/  IMAD.U32 R76, R58, 0x10000, RZ ;  /* 0x000100003a4c7824 */ /* 0x010fe200078e00ff */
[----:B------:R-:W-:-:S03]  /*6f20*/  SHF.L.U32 R92, R92, 0x10, RZ ;  /* 0x000000105c5c7819 */ /* 0x000fc600000006ff */
[----:B------:R-:W-:Y:S01]  /*6f30*/  F2FP.BF16.F32.PACK_AB R36, R25, R36 ;  /* 0x000000241924723e */ /* 0x000fe200000010ff */
[----:B------:R-:W-:Y:S01]  /*6f40*/  IMAD.X R25, RZ, RZ, R2, P6 ;  /* 0x000000ffff197224 */ /* 0x000fe200030e0602 */
[----:B------:R-:W-:Y:S01]  /*6f50*/  SHF.L.U32 R40, R56, 0x10, RZ ;  /* 0x0000001038287819 */ /* 0x000fe200000006ff */
[----:B------:R-:W-:Y:S01]  /*6f60*/  IMAD.U32 R38, R54, 0x10000, RZ ;  /* 0x0001000036267824 */ /* 0x000fe200078e00ff */
[----:B------:R-:W-:Y:S02]  /*6f70*/  SHF.L.U32 R95, R52, 0x10, RZ ;  /* 0x00000010345f7819 */ /* 0x000fe400000006ff */
[----:B------:R-:W-:Y:S01]  /*6f80*/  SHF.L.U32 R98, R50, 0x10, RZ ;  /* 0x0000001032627819 */ /* 0x000fe200000006ff */
[----:B------:R-:W-:Y:S01]  /*6f90*/  IMAD.U32 R100, R48, 0x10000, RZ ;  /* 0x0001000030647824 */ /* 0x000fe200078e00ff */
[----:B------:R-:W-:Y:S02]  /*6fa0*/  SHF.L.U32 R101, R101, 0x10, RZ ;  /* 0x0000001065657819 */ /* 0x000fe400000006ff */
[----:B------:R-:W-:Y:S01]  /*6fb0*/  SHF.L.U32 R102, R94, 0x10, RZ ;  /* 0x000000105e667819 */ /* 0x000fe200000006ff */
[----:B------:R-:W-:Y:S01]  /*6fc0*/  IMAD.U32 R103, R103, 0x10000, RZ ;  /* 0x0001000067677824 */ /* 0x000fe200078e00ff */
[----:B------:R-:W-:-:S02]  /*6fd0*/  SHF.L.U32 R104, R104, 0x10, RZ ;  /* 0x0000001068687819 */ /* 0x000fc400000006ff */
        /* <DEDUP_REMOVED lines=12> */
[----:B------:R-:W-:Y:S02]  /*70a0*/  SHF.L.U32 R117, R117, 0x10, RZ ;  /* 0x0000001075757819 */ /* 0x000fe400000006ff */
[----:B------:R-:W-:Y:S01]  /*70b0*/  SHF.L.U32 R24, R120, 0x10, RZ ;  /* 0x0000001078187819 */ /* 0x000fe200000006ff */
[----:B------:R-:W-:-:S04]  /*70c0*/  IMAD.U32 R122, R122, 0x10000, RZ ;  /* 0x000100007a7a7824 */ /* 0x000fc800078e00ff */
[----:B------:R-:W-:Y:S01]  /*70d0*/  FADD.FTZ R24, -R30, R24 ;  /* 0x000000181e187221 */ /* 0x000fe20000010100 */
[----:B------:R-:W-:-:S03]  /*70e0*/  SHF.L.U32 R26, R121, 0x10, RZ ;  /* 0x00000010791a7819 */ /* 0x000fc600000006ff */
[----:B------:R-:W-:Y:S01]  /*70f0*/  FMUL.FTZ R120, R31, R24 ;  /* 0x000000181f787220 */ /* 0x000fe20000410000 */
[C---:B------:R-:W-:Y:S01]  /*7100*/  LEA R24, P0, R125.reuse, UR12, 0x1 ;  /* 0x0000000c7d187c11 */ /* 0x040fe2000f8008ff */
        /* <DEDUP_REMOVED lines=26> */
[----:B------:R-:W-:-:S02]  /*72b0*/  LEA.HI.X R25, R125, UR13, R25, 0x1, P0 ;  /* 0x0000000d7d197c11 */ /* 0x000fc400080f0c19 */
[----:B------:R-:W-:-:S04]  /*72c0*/  LEA R26, P0, R97, UR12, 0x1 ;  /* 0x0000000c611a7c11 */ /* 0x000fc8000f8008ff */
[----:B------:R-:W-:Y:S02]  /*72d0*/  LEA.HI.X R27, R97, UR13, R71, 0x1, P0 ;  /* 0x0000000d611b7c11 */ /* 0x000fe400080f0c47 */
[C---:B------:R-:W-:Y:S01]  /*72e0*/  LEA R28, P0, R96.reuse, UR12, 0x1 ;  /* 0x0000000c601c7c11 */ /* 0x040fe2000f8008ff */
[C---:B------:R-:W-:Y:S01]  /*72f0*/  FMUL.FTZ R121, R31.reuse, R30 ;  /* 0x0000001e1f797220 */ /* 0x040fe20000410000 */
[C---:B------:R-:W-:Y:S01]  /*7300*/  FMUL.FTZ R76, R31.reuse, R76 ;  /* 0x0000004c1f4c7220 */ /* 0x040fe20000410000 */
[C---:B------:R-:W-:Y:S01]  /*7310*/  FMUL.FTZ R92, R31.reuse, R92 ;  /* 0x0000005c1f5c7220 */ /* 0x040fe20000410000 */
[----:B------:R-:W-:Y:S01]  /*7320*/  LEA.HI.X R29, R96, UR13, R53, 0x1, P0 ;  /* 0x0000000d601d7c11 */ /* 0x000fe200080f0c35 */
[----:B------:R-:W-:Y:S01]  /*7330*/  FMUL.FTZ R40, R31, R40 ;  /* 0x000000281f287220 */ /* 0x000fe20000410000 */
[----:B------:R-:W-:Y:S01]  /*7340*/  LEA R30, P0, R91, UR12, 0x1 ;  /* 0x0000000c5b1e7c11 */ /* 0x000fe2000f8008ff */
        /* <DEDUP_REMOVED lines=22> */
[----:B------:R-:W-:Y:S01]  /*74b0*/  LEA.HI.X R31, R91, UR13, R69, 0x1, P0 ;  /* 0x0000000d5b1f7c11 */ /* 0x000fe200080f0c45 */
[----:B------:R-:W2:Y:S01]  /*74c0*/  LDL.LU R71, [R1+0x210] ;  /* 0x0002100001477983 */ /* 0x000ea20000300800 */
[----:B------:R-:W-:-:S03]  /*74d0*/  LEA R42, P0, R90, UR12, 0x1 ;  /* 0x0000000c5a2a7c11 */ /* 0x000fc6000f8008ff */
[----:B------:R-:W3:Y:S01]  /*74e0*/  LDL.LU R53, [R1+0x20c] ;  /* 0x00020c0001357983 */ /* 0x000ee20000300800 */
[----:B------:R-:W-:Y:S02]  /*74f0*/  LEA.HI.X R43, R90, UR13, R51, 0x1, P0 ;  /* 0x0000000d5a2b7c11 */ /* 0x000fe400080f0c33 */
[C---:B------:R-:W-:Y:S01]  /*7500*/  LEA R88, P0, R89.reuse, UR12, 0x1 ;  /* 0x0000000c59587c11 */ /* 0x040fe2000f8008ff */
[----:B------:R-:W4:Y:S03]  /*7510*/  LDL.LU R69, [R1+0x208] ;  /* 0x0002080001457983 */ /* 0x000f260000300800 */
[----:B------:R-:W-:Y:S01]  /*7520*/  LEA.HI.X R89, R89, UR13, R67, 0x1, P0 ;  /* 0x0000000d59597c11 */ /* 0x000fe200080f0c43 */
[----:B------:R-:W3:Y:S01]  /*7530*/  LDL.LU R51, [R1+0x204] ;  /* 0x0002040001337983 */ /* 0x000ee20000300800 */
[----:B------:R-:W-:-:S03]  /*7540*/  LEA R86, P0, R87, UR12, 0x1 ;  /* 0x0000000c57567c11 */ /* 0x000fc6000f8008ff */
[----:B------:R-:W3:Y:S01]  /*7550*/  LDL.LU R67, [R1+0x200] ;  /* 0x0002000001437983 */ /* 0x000ee20000300800 */
[----:B------:R-:W-:Y:S02]  /*7560*/  LEA.HI.X R87, R87, UR13, R49, 0x1, P0 ;  /* 0x0000000d57577c11 */ /* 0x000fe400080f0c31 */
[C---:B------:R-:W-:Y:S01]  /*7570*/  LEA R84, P0, R85.reuse, UR12, 0x1 ;  /* 0x0000000c55547c11 */ /* 0x040fe2000f8008ff */
[----:B------:R-:W3:Y:S03]  /*7580*/  LDL.LU R49, [R1+0x1fc] ;  /* 0x0001fc0001317983 */ /* 0x000ee60000300800 */
[----:B------:R-:W-:Y:S01]  /*7590*/  LEA.HI.X R85, R85, UR13, R65, 0x1, P0 ;  /* 0x0000000d55557c11 */ /* 0x000fe200080f0c41 */
[----:B------:R-:W3:Y:S01]  /*75a0*/  LDL.LU R52, [R1+0x19c] ;  /* 0x00019c0001347983 */ /* 0x000ee20000300800 */
[----:B------:R-:W-:-:S03]  /*75b0*/  LEA R82, P0, R83, UR12, 0x1 ;  /* 0x0000000c53527c11 */ /* 0x000fc6000f8008ff */
[----:B------:R-:W3:Y:S01]  /*75c0*/  LDL.LU R50, [R1+0x1a0] ;  /* 0x0001a00001327983 */ /* 0x000ee20000300800 */
[----:B------:R-:W-:Y:S02]  /*75d0*/  LEA.HI.X R83, R83, UR13, R47, 0x1, P0 ;  /* 0x0000000d53537c11 */ /* 0x000fe400080f0c2f */
[C---:B------:R-:W-:Y:S01]  /*75e0*/  LEA R80, P0, R81.reuse, UR12, 0x1 ;  /* 0x0000000c51507c11 */ /* 0x040fe2000f8008ff */
[----:B------:R-:W3:Y:S04]  /*75f0*/  LDL.LU R65, [R1+0x1f8] ;  /* 0x0001f80001417983 */ /* 0x000ee80000300800 */
[----:B------:R-:W3:Y:S01]  /*7600*/  LDL.LU R48, [R1+0x1a4] ;  /* 0x0001a40001307983 */ /* 0x000ee20000300800 */
[----:B------:R-:W-:-:S03]  /*7610*/  LEA.HI.X R81, R81, UR13, R63, 0x1, P0 ;  /* 0x0000000d51517c11 */ /* 0x000fc600080f0c3f */
[----:B------:R-:W3:Y:S04]  /*7620*/  LDL.LU R47, [R1+0x1f4] ;  /* 0x0001f400012f7983 */ /* 0x000ee80000300800 */
[----:B0-----:R-:W3:Y:S04]  /*7630*/  LDL.LU R118, [R1+0x1a8] ;  /* 0x0001a80001767983 */ /* 0x001ee80000300800 */
[----:B------:R-:W3:Y:S01]  /*7640*/  LDL.LU R63, [R1+0x1f0] ;  /* 0x0001f000013f7983 */ /* 0x000ee20000300800 */
[----:B------:R-:W-:-:S03]  /*7650*/  LEA R74, P0, R75, UR12, 0x1 ;  /* 0x0000000c4b4a7c11 */ /* 0x000fc6000f8008ff */
[----:B------:R-:W3:Y:S01]  /*7660*/  LDL.LU R78, [R1+0x1ac] ;  /* 0x0001ac00014e7983 */ /* 0x000ee20000300800 */
[----:B------:R-:W-:-:S03]  /*7670*/  LEA.HI.X R75, R75, UR13, R61, 0x1, P0 ;  /* 0x0000000d4b4b7c11 */ /* 0x000fc600080f0c3d */
[----:B------:R-:W3:Y:S01]  /*7680*/  LDL.LU R61, [R1+0x1ec] ;  /* 0x0001ec00013d7983 */ /* 0x000ee20000300800 */
[----:B------:R-:W-:-:S04]  /*7690*/  LEA R72, P0, R73, UR12, 0x1 ;  /* 0x0000000c49487c11 */ /* 0x000fc8000f8008ff */
[----:B------:R-:W-:Y:S02]  /*76a0*/  LEA.HI.X R73, R73, UR13, R59, 0x1, P0 ;  /* 0x0000000d49497c11 */ /* 0x000fe400080f0c3b */
[----:B------:R-:W3:Y:S01]  /*76b0*/  LDL.LU R59, [R1+0x1e8] ;  /* 0x0001e800013b7983 */ /* 0x000ee20000300800 */
[----:B--2---:R-:W-:-:S04]  /*76c0*/  LEA R70, P0, R71, UR12, 0x1 ;  /* 0x0000000c47467c11 */ /* 0x004fc8000f8008ff */
[----:B------:R-:W-:Y:S02]  /*76d0*/  LEA.HI.X R71, R71, UR13, R57, 0x1, P0 ;  /* 0x0000000d47477c11 */ /* 0x000fe400080f0c39 */
[----:B------:R-:W2:Y:S01]  /*76e0*/  LDL.LU R57, [R1+0x1e4] ;  /* 0x0001e40001397983 */ /* 0x000ea20000300800 */
[----:B----4-:R-:W-:-:S04]  /*76f0*/  LEA R68, P0, R69, UR12, 0x1 ;  /* 0x0000000c45447c11 */ /* 0x010fc8000f8008ff */
[----:B------:R-:W-:Y:S02]  /*7700*/  LEA.HI.X R69, R69, UR13, R45, 0x1, P0 ;  /* 0x0000000d45457c11 */ /* 0x000fe400080f0c2d */
[----:B------:R-:W4:Y:S01]  /*7710*/  LDL.LU R45, [R1+0x1e0] ;  /* 0x0001e000012d7983 */ /* 0x000f220000300800 */
[----:B---3--:R-:W-:-:S03]  /*7720*/  LEA R66, P0, R67, UR12, 0x1 ;  /* 0x0000000c43427c11 */ /* 0x008fc6000f8008ff */
[----:B------:R-:W3:Y:S01]  /*7730*/  LDL.LU R94, [R1+0x1b0] ;  /* 0x0001b000015e7983 */ /* 0x000ee20000300800 */
[----:B------:R-:W-:-:S03]  /*7740*/  LEA.HI.X R67, R67, UR13, R55, 0x1, P0 ;  /* 0x0000000d43437c11 */ /* 0x000fc600080f0c37 */
[----:B------:R-:W4:Y:S01]  /*7750*/  LDL.LU R55, [R1+0x1dc] ;  /* 0x0001dc0001377983 */ /* 0x000f220000300800 */
[----:B------:R-:W-:-:S04]  /*7760*/  LEA R64, P0, R65, UR12, 0x1 ;  /* 0x0000000c41407c11 */ /* 0x000fc8000f8008ff */
[----:B------:R-:W-:Y:S02]  /*7770*/  LEA.HI.X R65, R65, UR13, R53, 0x1, P0 ;  /* 0x0000000d41417c11 */ /* 0x000fe400080f0c35 */
[----:B------:R-:W3:Y:S01]  /*7780*/  LDL.LU R53, [R1+0x1d8] ;  /* 0x0001d80001357983 */ /* 0x000ee20000300800 */
        /* <DEDUP_REMOVED lines=31> */
[----:B--2---:R-:W-:-:S04]  /*7980*/  LEA R56, P0, R57, UR12, 0x1 ;  /* 0x0000000c39387c11 */ /* 0x004fc8000f8008ff */
[----:B------:R-:W-:Y:S02]  /*7990*/  LEA.HI.X R57, R57, UR13, R52, 0x1, P0 ;  /* 0x0000000d39397c11 */ /* 0x000fe400080f0c34 */
[----:B----4-:R-:W-:-:S04]  /*79a0*/  LEA R54, P0, R55, UR12, 0x1 ;  /* 0x0000000c37367c11 */ /* 0x010fc8000f8008ff */
[----:B------:R-:W-:Y:S02]  /*79b0*/  LEA.HI.X R55, R55, UR13, R50, 0x1, P0 ;  /* 0x0000000d37377c11 */ /* 0x000fe400080f0c32 */
[----:B---3--:R-:W-:-:S04]  /*79c0*/  LEA R52, P0, R53, UR12, 0x1 ;  /* 0x0000000c35347c11 */ /* 0x008fc8000f8008ff */
[----:B------:R-:W-:Y:S02]  /*79d0*/  LEA.HI.X R53, R53, UR13, R48, 0x1, P0 ;  /* 0x0000000d35357c11 */ /* 0x000fe400080f0c30 */
[----:B------:R-:W-:-:S04]  /*79e0*/  LEA R50, P0, R51, UR12, 0x1 ;  /* 0x0000000c33327c11 */ /* 0x000fc8000f8008ff */
[----:B------:R-:W-:Y:S02]  /*79f0*/  LEA.HI.X R51, R51, UR13, R45, 0x1, P0 ;  /* 0x0000000d33337c11 */ /* 0x000fe400080f0c2d */
[----:B------:R-:W2:Y:S01]  /*7a00*/  LDL.LU R45, [R1+0x1c8] ;  /* 0x0001c800012d7983 */ /* 0x000ea20000300800 */
[----:B------:R-:W-:-:S03]  /*7a10*/  LEA R48, P0, R49, UR12, 0x1 ;  /* 0x0000000c31307c11 */ /* 0x000fc6000f8008ff */
[----:B------:R-:W3:Y:S01]  /*7a20*/  LDL.LU R125, [R1+0x18] ;  /* 0x00001800017d7983 */ /* 0x000ee20000300800 */
[----:B------:R-:W-:-:S03]  /*7a30*/  LEA.HI.X R49, R49, UR13, R118, 0x1, P0 ;  /* 0x0000000d31317c11 */ /* 0x000fc600080f0c76 */
[----:B------:R-:W4:Y:S04]  /*7a40*/  LDL.LU R118, [R1+0x14] ;  /* 0x0000140001767983 */ /* 0x000f280000300800 */
[----:B------:R-:W3:Y:S04]  /*7a50*/  LDL.LU R120, [R1+0x1c4] ;  /* 0x0001c40001787983 */ /* 0x000ee80000300800 */
[----:B------:R-:W3:Y:S01]  /*7a60*/  LDL.LU R121, [R1+0x1c0] ;  /* 0x0001c00001797983 */ /* 0x000ee20000300800 */
[----:B------:R-:W-:Y:S02]  /*7a70*/  LOP3.LUT P1, RZ, R99, 0x8, RZ, 0xc0, !PT ;  /* 0x0000000863ff7812 */ /* 0x000fe4000782c0ff */
[----:B------:R-:W-:-:S02]  /*7a80*/  LEA R46, P0, R47, UR12, 0x1 ;  /* 0x0000000c2f2e7c11 */ /* 0x000fc4000f8008ff */
[----:B------:R-:W-:Y:S02]  /*7a90*/  IADD3.X R90, RZ, R2, RZ, P1, !PT ;  /* 0x00000002ff5a7210 */ /* 0x000fe40000ffe4ff */
[----:B------:R-:W-:Y:S01]  /*7aa0*/  F2FP.BF16.F32.PACK_AB R0, R0, R124 ;  /* 0x0000007c0000723e */ /* 0x000fe200000010ff */
[--C-:B------:R-:W-:Y:S01]  /*7ab0*/  FFMA.FTZ R124, R33, R76, R41.reuse ;  /* 0x0000004c217c7223 */ /* 0x100fe20000010029 */
[----:B------:R-:W-:Y:S02]  /*7ac0*/  LOP3.LUT P4, RZ, R99, 0x20, RZ, 0xc0, !PT ;  /* 0x0000002063ff7812 */ /* 0x000fe4000788c0ff */
[----:B------:R-:W-:Y:S02]  /*7ad0*/  LEA.HI.X R47, R47, UR13, R78, 0x1, P0 ;  /* 0x0000000d2f2f7c11 */ /* 0x000fe400080f0c4e */
[----:B------:R-:W-:Y:S01]  /*7ae0*/  LEA R78, P0, R79, UR12, 0x1 ;  /* 0x0000000c4f4e7c11 */ /* 0x000fe2000f8008ff */
[--C-:B------:R-:W-:Y:S01]  /*7af0*/  FFMA.FTZ R92, R33, R92, R41.reuse ;  /* 0x0000005c215c7223 */ /* 0x100fe20000010029 */
[----:B------:R-:W-:Y:S01]  /*7b00*/  LOP3.LUT P5, RZ, R99, 0x10, RZ, 0xc0, !PT ;  /* 0x0000001063ff7812 */ /* 0x000fe200078ac0ff */
[C-C-:B------:R-:W-:Y:S01]  /*7b10*/  FFMA.FTZ R38, R33.reuse, R38, R41.reuse ;  /* 0x0000002621267223 */ /* 0x140fe20000010029 */
[----:B------:R-:W-:Y:S01]  /*7b20*/  FFMA.FTZ R95, R33, R95, R41 ;  /* 0x0000005f215f7223 */ /* 0x000fe20000010029 */
[----:B------:R-:W-:-:S02]  /*7b30*/  LEA.HI.X R79, R79, UR13, R90, 0x1, P0 ;  /* 0x0000000d4f4f7c11 */ /* 0x000fc400080f0c5a */
[----:B------:R-:W-:Y:S02]  /*7b40*/  F2FP.BF16.F32.PACK_AB R124, R124, R32 ;  /* 0x000000207c7c723e */ /* 0x000fe400000010ff */
[----:B------:R-:W-:Y:S02]  /*7b50*/  LOP3.LUT P3, RZ, R99, 0x80, RZ, 0xc0, !PT ;  /* 0x0000008063ff7812 */ /* 0x000fe4000786c0ff */
[----:B------:R-:W-:Y:S02]  /*7b60*/  LEA R32, P0, R77, UR12, 0x1 ;  /* 0x0000000c4d207c11 */ /* 0x000fe4000f8008ff */
[----:B------:R-:W-:Y:S02]  /*7b70*/  LOP3.LUT P2, RZ, R99, 0x40, RZ, 0xc0, !PT ;  /* 0x0000004063ff7812 */ /* 0x000fe4000784c0ff */
[----:B------:R-:W-:Y:S02]  /*7b80*/  IADD3.X R91, RZ, R2, RZ, P3, !PT ;  /* 0x00000002ff5b7210 */ /* 0x000fe40001ffe4ff */
[----:B--2---:R-:W-:-:S04]  /*7b90*/  LEA R44, P1, R45, UR12, 0x1 ;  /* 0x0000000c2d2c7c11 */ /* 0x004fc8000f8208ff */
[----:B------:R-:W-:Y:S01]  /*7ba0*/  LEA.HI.X R45, R45, UR13, R94, 0x1, P1 ;  /* 0x0000000d2d2d7c11 */ /* 0x000fe200088f0c5e */
[----:B------:R-:W-:Y:S01]  /*7bb0*/  FFMA.FTZ R94, R33, R40, R41 ;  /* 0x00000028215e7223 */ /* 0x000fe20000010029 */
[----:B------:R-:W-:Y:S01]  /*7bc0*/  IMAD.X R41, RZ, RZ, R2, P4 ;  /* 0x000000ffff297224 */ /* 0x000fe200020e0602 */
[C---:B------:R-:W-:Y:S02]  /*7bd0*/  LEA R40, P1, R123.reuse, UR12, 0x1 ;  /* 0x0000000c7b287c11 */ /* 0x040fe4000f8208ff */
[----:B------:R-:W-:Y:S02]  /*7be0*/  IADD3.X R33, RZ, R2, RZ, P5, !PT ;  /* 0x00000002ff217210 */ /* 0x000fe40002ffe4ff */
[----:B------:R-:W-:Y:S02]  /*7bf0*/  LEA.HI.X R41, R123, UR13, R41, 0x1, P1 ;  /* 0x0000000d7b297c11 */ /* 0x000fe400088f0c29 */
[----:B------:R-:W-:Y:S02]  /*7c00*/  LEA.HI.X R33, R77, UR13, R33, 0x1, P0 ;  /* 0x0000000d4d217c11 */ /* 0x000fe400080f0c21 */
[----:B----4-:R-:W-:-:S02]  /*7c10*/  LEA R90, P1, R118, UR12, 0x1 ;  /* 0x0000000c765a7c11 */ /* 0x010fc4000f8208ff */
[----:B------:R-:W-:Y:S02]  /*7c20*/  IADD3.X R2, RZ, R2, RZ, P2, !PT ;  /* 0x00000002ff027210 */ /* 0x000fe400017fe4ff */
[----:B---3--:R-:W-:Y:S02]  /*7c30*/  LEA R76, P0, R125, UR12, 0x1 ;  /* 0x0000000c7d4c7c11 */ /* 0x008fe4000f8008ff */
[C---:B------:R-:W-:Y:S02]  /*7c40*/  PRMT R123, R121.reuse, 0x7610, R123 ;  /* 0x00007610797b7816 */ /* 0x040fe4000000007b */
[----:B------:R-:W-:Y:S02]  /*7c50*/  PRMT R121, R121, 0x7632, R121 ;  /* 0x0000763279797816 */ /* 0x000fe40000000079 */
[----:B------:R-:W-:Y:S01]  /*7c60*/  LEA.HI.X R91, R118, UR13, R91, 0x1, P1 ;  /* 0x0000000d765b7c11 */ /* 0x000fe200088f0c5b */
[----:B------:R0:W-:Y:S01]  /*7c70*/  STG.E.U16 desc[UR16][R24.64], R123 ;  /* 0x0000007b18007986 */ /* 0x0001e2000c101510 */
[----:B------:R-:W-:-:S03]  /*7c80*/  LEA.HI.X R77, R125, UR13, R2, 0x1, P0 ;  /* 0x0000000d7d4d7c11 */ /* 0x000fc600080f0c02 */
[----:B------:R-:W2:Y:S01]  /*7c90*/  LDL.LU R118, [R1+0x8] ;  /* 0x0000080001767983 */ /* 0x000ea20000300800 */
[----:B------:R-:W-:-:S03]  /*7ca0*/  PRMT R2, R120, 0x7632, R2 ;  /* 0x0000763278027816 */ /* 0x000fc60000000002 */
[----:B------:R-:W3:Y:S04]  /*7cb0*/  LDL.LU R125, [R1+0x15c] ;  /* 0x00015c00017d7983 */ /* 0x000ee80000300800 */
[----:B0-----:R-:W3:Y:S04]  /*7cc0*/  LDL.LU R123, [R1+0x118] ;  /* 0x00011800017b7983 */ /* 0x001ee80000300800 */
[----:B------:R0:W-:Y:S04]  /*7cd0*/  STG.E.U16 desc[UR16][R24.64+0x2], R121 ;  /* 0x0000027918007986 */ /* 0x0001e8000c101510 */
[----:B------:R1:W-:Y:S04]  /*7ce0*/  STG.E.U16 desc[UR16][R24.64+0x4], R120 ;  /* 0x0000047818007986 */ /* 0x0003e8000c101510 */
[----:B0-----:R-:W4:Y:S04]  /*7cf0*/  LDL.LU R121, [R1+0x14c] ;  /* 0x00014c0001797983 */ /* 0x001f280000300800 */
[----:B-1----:R-:W4:Y:S04]  /*7d00*/  LDL.LU R120, [R1+0x108] ;  /* 0x0001080001787983 */ /* 0x002f280000300800 */
[----:B------:R0:W-:Y:S02]  /*7d10*/  STG.E.U16 desc[UR16][R24.64+0x6], R2 ;  /* 0x0000060218007986 */ /* 0x0001e4000c101510 */
[----:B0-----:R-:W-:-:S02]  /*7d20*/  PRMT R2, R119, 0x7632, R2 ;  /* 0x0000763277027816 */ /* 0x001fc40000000002 */
[----:B------:R-:W-:-:S03]  /*7d30*/  PRMT R24, R37, 0x7632, R24 ;  /* 0x0000763225187816 */ /* 0x000fc60000000018 */
[----:B------:R0:W-:Y:S04]  /*7d40*/  STG.E.U16 desc[UR16][R26.64+0x2], R2 ;  /* 0x000002021a007986 */ /* 0x0001e8000c101510 */
[----:B------:R1:W-:Y:S04]  /*7d50*/  STG.E.U16 desc[UR16][R26.64+0x6], R24 ;  /* 0x000006181a007986 */ /* 0x0003e8000c101510 */
[----:B------:R-:W-:Y:S01]  /*7d60*/  STG.E.U16 desc[UR16][R26.64], R119 ;  /* 0x000000771a007986 */ /* 0x000fe2000c101510 */
[----:B0-----:R-:W-:Y:S02]  /*7d70*/  PRMT R2, R39, 0x7632, R2 ;  /* 0x0000763227027816 */ /* 0x001fe40000000002 */
[----:B-1----:R-:W-:Y:S01]  /*7d80*/  PRMT R24, R35, 0x7632, R24 ;  /* 0x0000763223187816 */ /* 0x002fe20000000018 */
[----:B------:R-:W-:Y:S04]  /*7d90*/  STG.E.U16 desc[UR16][R26.64+0x4], R37 ;  /* 0x000004251a007986 */ /* 0x000fe8000c101510 */
[----:B------:R0:W-:Y:S04]  /*7da0*/  STG.E.U16 desc[UR16][R28.64+0x2], R2 ;  /* 0x000002021c007986 */ /* 0x0001e8000c101510 */
[----:B------:R1:W-:Y:S04]  /*7db0*/  STG.E.U16 desc[UR16][R28.64+0x6], R24 ;  /* 0x000006181c007986 */ /* 0x0003e8000c101510 */
[----:B------:R-:W-:Y:S01]  /*7dc0*/  STG.E.U16 desc[UR16][R28.64], R39 ;  /* 0x000000271c007986 */ /* 0x000fe2000c101510 */
[----:B0-----:R-:W-:-:S03]  /*7dd0*/  PRMT R2, R34, 0x7632, R2 ;  /* 0x0000763222027816 */ /* 0x001fc60000000002 */
[----:B------:R-:W3:Y:S01]  /*7de0*/  LDL.LU R119, [R1+0x164] ;  /* 0x0001640001777983 */ /* 0x000ee20000300800 */
[----:B-1----:R-:W-:-:S03]  /*7df0*/  PRMT R24, R36, 0x7632, R24 ;  /* 0x0000763224187816 */ /* 0x002fc60000000018 */
[----:B------:R-:W-:Y:S04]  /*7e00*/  STG.E.U16 desc[UR16][R28.64+0x4], R35 ;  /* 0x000004231c007986 */ /* 0x000fe8000c101510 */
[----:B------:R-:W-:Y:S04]  /*7e10*/  STG.E.U16 desc[UR16][R30.64], R34 ;  /* 0x000000221e007986 */ /* 0x000fe8000c101510 */
[----:B------:R0:W-:Y:S04]  /*7e20*/  STG.E.U16 desc[UR16][R30.64+0x2], R2 ;  /* 0x000002021e007986 */ /* 0x0001e8000c101510 */
[----:B------:R-:W-:Y:S04]  /*7e30*/  STG.E.U16 desc[UR16][R30.64+0x4], R36 ;  /* 0x000004241e007986 */ /* 0x000fe8000c101510 */
[----:B------:R1:W-:Y:S01]  /*7e40*/  STG.E.U16 desc[UR16][R30.64+0x6], R24 ;  /* 0x000006181e007986 */ /* 0x0003e2000c101510 */
[----:B0-----:R-:W-:-:S03]  /*7e50*/  PRMT R2, R0, 0x7632, R2 ;  /* 0x0000763200027816 */ /* 0x001fc60000000002 */
[----:B------:R4:W-:Y:S04]  /*7e60*/  STG.E.U16 desc[UR16][R42.64], R0 ;  /* 0x000000002a007986 */ /* 0x0009e8000c101510 */
[----:B------:R-:W3:Y:S01]  /*7e70*/  LDL.LU R37, [R1+0x12c] ;  /* 0x00012c0001257983 */ /* 0x000ee20000300800 */
[----:B-1----:R-:W-:-:S03]  /*7e80*/  PRMT R24, R124, 0x7632, R24 ;  /* 0x000076327c187816 */ /* 0x002fc60000000018 */
[----:B------:R0:W-:Y:S04]  /*7e90*/  STG.E.U16 desc[UR16][R42.64+0x4], R124 ;  /* 0x0000047c2a007986 */ /* 0x0001e8000c101510 */
[----:B------:R-:W-:Y:S04]  /*7ea0*/  STG.E.U16 desc[UR16][R42.64+0x2], R2 ;  /* 0x000002022a007986 */ /* 0x000fe8000c101510 */
[----:B------:R1:W-:Y:S01]  /*7eb0*/  STG.E.U16 desc[UR16][R42.64+0x6], R24 ;  /* 0x000006182a007986 */ /* 0x0003e2000c101510 */
[----:B--2---:R-:W-:Y:S02]  /*7ec0*/  F2FP.BF16.F32.PACK_AB R92, R92, R118 ;  /* 0x000000765c5c723e */ /* 0x004fe400000010ff */
[----:B----4-:R-:W-:-:S02]  /*7ed0*/  F2FP.BF16.F32.PACK_AB R0, R120, R121 ;  /* 0x000000797800723e */ /* 0x010fc400000010ff */
[----:B------:R-:W2:Y:S04]  /*7ee0*/  LDL.LU R120, [R1+0x130] ;  /* 0x0001300001787983 */ /* 0x000ea80000300800 */
[----:B------:R-:W2:Y:S04]  /*7ef0*/  LDL.LU R121, [R1+0x174] ;  /* 0x0001740001797983 */ /* 0x000ea80000300800 */
[----:B0-----:R-:W4:Y:S04]  /*7f00*/  LDL.LU R124, [R1] ;  /* 0x00000000017c7983 */ /* 0x001f280000300800 */
[----:B------:R-:W2:Y:S04]  /*7f10*/  LDL.LU R118, [R1+0x1bc] ;  /* 0x0001bc0001767983 */ /* 0x000ea80000300800 */
[----:B-1----:R-:W2:Y:S01]  /*7f20*/  LDL.LU R43, [R1+0x4] ;  /* 0x00000400012b7983 */ /* 0x002ea20000300800 */
[----:B------:R-:W-:-:S03]  /*7f30*/  PRMT R2, R0, 0x7632, R2 ;  /* 0x0000763200027816 */ /* 0x000fc60000000002 */
[----:B------:R3:W-:Y:S02]  /*7f40*/  STG.E.U16 desc[UR16][R88.64], R0 ;  /* 0x0000000058007986 */ /* 0x0007e4000c101510 */
[----:B---3--:R-:W-:Y:S02]  /*7f50*/  F2FP.BF16.F32.PACK_AB R0, R123, R125 ;  /* 0x0000007d7b00723e */ /* 0x008fe400000010ff */
[----:B------:R-:W3:Y:S04]  /*7f60*/  LDL.LU R123, [R1+0x120] ;  /* 0x00012000017b7983 */ /* 0x000ee80000300800 */
[----:B------:R-:W3:Y:S01]  /*7f70*/  LDL.LU R125, [R1+0x17c] ;  /* 0x00017c00017d7983 */ /* 0x000ee20000300800 */
[----:B------:R-:W-:-:S03]  /*7f80*/  PRMT R24, R92, 0x7632, R24 ;  /* 0x000076325c187816 */ /* 0x000fc60000000018 */
[----:B------:R0:W-:Y:S04]  /*7f90*/  STG.E.U16 desc[UR16][R88.64+0x2], R2 ;  /* 0x0000020258007986 */ /* 0x0001e8000c101510 */
[----:B------:R-:W-:Y:S04]  /*7fa0*/  STG.E.U16 desc[UR16][R88.64+0x4], R92 ;  /* 0x0000045c58007986 */ /* 0x000fe8000c101510 */
[----:B------:R-:W-:Y:S01]  /*7fb0*/  STG.E.U16 desc[UR16][R88.64+0x6], R24 ;  /* 0x0000061858007986 */ /* 0x000fe2000c101510 */
[----:B0-----:R-:W-:-:S03]  /*7fc0*/  PRMT R2, R0, 0x7632, R2 ;  /* 0x0000763200027816 */ /* 0x001fc60000000002 */
[----:B------:R0:W-:Y:S04]  /*7fd0*/  STG.E.U16 desc[UR16][R86.64], R0 ;  /* 0x0000000056007986 */ /* 0x0001e8000c101510 */
[----:B------:R1:W-:Y:S01]  /*7fe0*/  STG.E.U16 desc[UR16][R86.64+0x2], R2 ;  /* 0x0000020256007986 */ /* 0x0003e2000c101510 */
[----:B0-----:R-:W-:-:S03]  /*7ff0*/  F2FP.BF16.F32.PACK_AB R0, R37, R119 ;  /* 0x000000772500723e */ /* 0x001fc600000010ff */
[----:B------:R-:W3:Y:S01]  /*8000*/  LDL.LU R37, [R1+0x114] ;  /* 0x0001140001257983 */ /* 0x000ee20000300800 */
[----:B-1----:R-:W-:-:S03]  /*8010*/  PRMT R2, R0, 0x7632, R2 ;  /* 0x0000763200027816 */ /* 0x002fc60000000002 */
[----:B------:R-:W3:Y:S01]  /*8020*/  LDL.LU R119, [R1+0x18c] ;  /* 0x00018c0001777983 */ /* 0x000ee20000300800 */
[----:B----4-:R-:W-:Y:S02]  /*8030*/  F2FP.BF16.F32.PACK_AB R38, R38, R124 ;  /* 0x0000007c2626723e */ /* 0x010fe400000010ff */
[----:B--2---:R-:W-:-:S04]  /*8040*/  F2FP.BF16.F32.PACK_AB R94, R94, R43 ;  /* 0x0000002b5e5e723e */ /* 0x004fc800000010ff */
[----:B------:R-:W-:Y:S01]  /*8050*/  PRMT R24, R94, 0x7632, R24 ;  /* 0x000076325e187816 */ /* 0x000fe20000000018 */
[----:B------:R-:W-:Y:S04]  /*8060*/  STG.E.U16 desc[UR16][R86.64+0x4], R94 ;  /* 0x0000045e56007986 */ /* 0x000fe8000c101510 */
[----:B------:R0:W-:Y:S04]  /*8070*/  STG.E.U16 desc[UR16][R86.64+0x6], R24 ;  /* 0x0000061856007986 */ /* 0x0001e8000c101510 */
[----:B------:R1:W-:Y:S01]  /*8080*/  STG.E.U16 desc[UR16][R84.64], R0 ;  /* 0x0000000054007986 */ /* 0x0003e2000c101510 */
[----:B0-----:R-:W-:-:S02]  /*8090*/  PRMT R24, R38, 0x7632, R24 ;  /* 0x0000763226187816 */ /* 0x001fc40000000018 */
[----:B-1----:R-:W-:Y:S02]  /*80a0*/  F2FP.BF16.F32.PACK_AB R0, R120, R121 ;  /* 0x000000797800723e */ /* 0x002fe400000010ff */
[----:B------:R-:W2:Y:S04]  /*80b0*/  LDL.LU R120, [R1+0x110] ;  /* 0x0001100001787983 */ /* 0x000ea80000300800 */
[----:B------:R-:W2:Y:S04]  /*80c0*/  LDL.LU R121, [R1+0x198] ;  /* 0x0001980001797983 */ /* 0x000ea80000300800 */
[----:B------:R0:W-:Y:S04]  /*80d0*/  STG.E.U16 desc[UR16][R84.64+0x2], R2 ;  /* 0x0000020254007986 */ /* 0x0001e8000c101510 */
[----:B------:R-:W-:Y:S04]  /*80e0*/  STG.E.U16 desc[UR16][R84.64+0x4], R38 ;  /* 0x0000042654007986 */ /* 0x000fe8000c101510 */
[----:B------:R-:W-:Y:S01]  /*80f0*/  STG.E.U16 desc[UR16][R84.64+0x6], R24 ;  /* 0x0000061854007986 */ /* 0x000fe2000c101510 */
[----:B0-----:R-:W-:-:S03]  /*8100*/  PRMT R2, R0, 0x7632, R2 ;  /* 0x0000763200027816 */ /* 0x001fc60000000002 */
[----:B------:R3:W-:Y:S02]  /*8110*/  STG.E.U16 desc[UR16][R82.64], R0 ;  /* 0x0000000052007986 */ /* 0x0007e4000c101510 */
[----:B---3--:R-:W-:Y:S02]  /*8120*/  F2FP.BF16.F32.PACK_AB R0, R123, R125 ;  /* 0x0000007d7b00723e */ /* 0x008fe400000010ff */
[----:B------:R-:W3:Y:S04]  /*8130*/  LDL.LU R123, [R1+0x10c] ;  /* 0x00010c00017b7983 */ /* 0x000ee80000300800 */
[----:B------:R-:W3:Y:S01]  /*8140*/  LDL.LU R125, [R1+0x194] ;  /* 0x00019400017d7983 */ /* 0x000ee20000300800 */
[----:B------:R-:W-:Y:S02]  /*8150*/  F2FP.BF16.F32.PACK_AB R95, R95, R118 ;  /* 0x000000765f5f723e */ /* 0x000fe400000010ff */
[----:B------:R-:W-:-:S02]  /*8160*/  F2FP.BF16.F32.PACK_AB R23, R96, R23 ;  /* 0x000000176017723e */ /* 0x000fc400000010ff */
[----:B------:R-:W-:Y:S01]  /*8170*/  PRMT R24, R95, 0x7632, R24 ;  /* 0x000076325f187816 */ /* 0x000fe20000000018 */
[----:B------:R0:W-:Y:S04]  /*8180*/  STG.E.U16 desc[UR16][R82.64+0x2], R2 ;  /* 0x0000020252007986 */ /* 0x0001e8000c101510 */
[----:B------:R-:W-:Y:S04]  /*8190*/  STG.E.U16 desc[UR16][R82.64+0x4], R95 ;  /* 0x0000045f52007986 */ /* 0x000fe8000c101510 */
[----:B------:R1:W-:Y:S01]  /*81a0*/  STG.E.U16 desc[UR16][R82.64+0x6], R24 ;  /* 0x0000061852007986 */ /* 0x0003e2000c101510 */
[----:B0-----:R-:W-:-:S03]  /*81b0*/  PRMT R2, R0, 0x7632, R2 ;  /* 0x0000763200027816 */ /* 0x001fc60000000002 */
[----:B------:R0:W-:Y:S01]  /*81c0*/  STG.E.U16 desc[UR16][R80.64], R0 ;  /* 0x0000000050007986 */ /* 0x0001e2000c101510 */
[----:B-1----:R-:W-:-:S03]  /*81d0*/  PRMT R24, R23, 0x7632, R24 ;  /* 0x0000763217187816 */ /* 0x002fc60000000018 */
[----:B------:R1:W-:Y:S01]  /*81e0*/  STG.E.U16 desc[UR16][R80.64+0x2], R2 ;  /* 0x0000020250007986 */ /* 0x0003e2000c101510 */
[----:B0-----:R-:W-:-:S03]  /*81f0*/  F2FP.BF16.F32.PACK_AB R0, R37, R119 ;  /* 0x000000772500723e */ /* 0x001fc600000010ff */
[----:B------:R-:W4:Y:S04]  /*8200*/  LDL.LU R37, [R1+0x104] ;  /* 0x0001040001257983 */ /* 0x000f280000300800 */
[----:B------:R-:W4:Y:S01]  /*8210*/  LDL.LU R119, [R1+0x190] ;  /* 0x0001900001777983 */ /* 0x000f220000300800 */
[----:B-1----:R-:W-:-:S03]  /*8220*/  PRMT R2, R0, 0x7632, R2 ;  /* 0x0000763200027816 */ /* 0x002fc60000000002 */
[----:B------:R-:W-:Y:S04]  /*8230*/  STG.E.U16 desc[UR16][R80.64+0x4], R23 ;  /* 0x0000041750007986 */ /* 0x000fe8000c101510 */
[----:B------:R-:W-:Y:S04]  /*8240*/  STG.E.U16 desc[UR16][R80.64+0x6], R24 ;  /* 0x0000061850007986 */ /* 0x000fe8000c101510 */
[----:B------:R2:W-:Y:S02]  /*8250*/  STG.E.U16 desc[UR16][R74.64], R0 ;  /* 0x000000004a007986 */ /* 0x0005e4000c101510 */
[----:B--2---:R-:W-:-:S02]  /*8260*/  F2FP.BF16.F32.PACK_AB R0, R120, R121 ;  /* 0x000000797800723e */ /* 0x004fc400000010ff */
[----:B------:R-:W2:Y:S02]  /*8270*/  LDL.LU R120, [R1+0x100] ;  /* 0x0001000001787983 */ /* 0x000ea40000300800 */
[C---:B------:R-:W-:Y:S02]  /*8280*/  PRMT R36, R0.reuse, 0x7610, R36 ;  /* 0x0000761000247816 */ /* 0x040fe40000000024 */
[----:B------:R-:W2:Y:S01]  /*8290*/  LDL.LU R121, [R1+0x188] ;  /* 0x0001880001797983 */ /* 0x000ea20000300800 */
[----:B------:R-:W-:Y:S02]  /*82a0*/  PRMT R24, R0, 0x7632, R24 ;  /* 0x0000763200187816 */ /* 0x000fe40000000018 */
[----:B---3--:R-:W-:Y:S02]  /*82b0*/  F2FP.BF16.F32.PACK_AB R0, R123, R125 ;  /* 0x0000007d7b00723e */ /* 0x008fe400000010ff */
[----:B------:R-:W3:Y:S04]  /*82c0*/  LDL.LU R123, [R1+0xfc] ;  /* 0x0000fc00017b7983 */ /* 0x000ee80000300800 */
[----:B------:R-:W3:Y:S01]  /*82d0*/  LDL.LU R125, [R1+0x184] ;  /* 0x00018400017d7983 */ /* 0x000ee20000300800 */
[----:B------:R-:W-:-:S02]  /*82e0*/  F2FP.BF16.F32.PACK_AB R22, R97, R22 ;  /* 0x000000166116723e */ /* 0x000fc400000010ff */
[----:B------:R-:W-:Y:S01]  /*82f0*/  F2FP.BF16.F32.PACK_AB R21, R98, R21 ;  /* 0x000000156215723e */ /* 0x000fe200000010ff */
[----:B------:R0:W-:Y:S01]  /*8300*/  STG.E.U16 desc[UR16][R74.64+0x2], R2 ;  /* 0x000002024a007986 */ /* 0x0001e2000c101510 */
[----:B------:R-:W-:Y:S02]  /*8310*/  PRMT R23, R22, 0x7632, R23 ;  /* 0x0000763216177816 */ /* 0x000fe40000000017 */
[----:B------:R-:W-:Y:S01]  /*8320*/  PRMT R35, R0, 0x7610, R35 ;  /* 0x0000761000237816 */ /* 0x000fe20000000023 */
[----:B------:R1:W-:Y:S01]  /*8330*/  STG.E.U16 desc[UR16][R74.64+0x4], R22 ;  /* 0x000004164a007986 */ /* 0x0003e2000c101510 */
[----:B------:R-:W-:Y:S02]  /*8340*/  PRMT R25, R21, 0x7632, R25 ;  /* 0x0000763215197816 */ /* 0x000fe40000000019 */
[----:B------:R-:W-:Y:S01]  /*8350*/  F2FP.BF16.F32.PACK_AB R20, R100, R20 ;  /* 0x000000146414723e */ /* 0x000fe200000010ff */
[----:B------:R-:W-:Y:S01]  /*8360*/  STG.E.U16 desc[UR16][R74.64+0x6], R23 ;  /* 0x000006174a007986 */ /* 0x000fe2000c101510 */
[----:B0-----:R-:W-:-:S03]  /*8370*/  PRMT R2, R0, 0x7632, R2 ;  /* 0x0000763200027816 */ /* 0x001fc60000000002 */
[----:B------:R0:W-:Y:S01]  /*8380*/  STG.E.U16 desc[UR16][R72.64+0x4], R21 ;  /* 0x0000041548007986 */ /* 0x0001e2000c101510 */
[----:B-1----:R-:W-:-:S03]  /*8390*/  PRMT R22, R20, 0x7632, R22 ;  /* 0x0000763214167816 */ /* 0x002fc60000000016 */
[----:B------:R-:W-:Y:S01]  /*83a0*/  STG.E.U16 desc[UR16][R72.64], R36 ;  /* 0x0000002448007986 */ /* 0x000fe2000c101510 */
[----:B----4-:R-:W-:-:S03]  /*83b0*/  F2FP.BF16.F32.PACK_AB R0, R37, R119 ;  /* 0x000000772500723e */ /* 0x010fc600000010ff */
[----:B------:R-:W4:Y:S01]  /*83c0*/  LDL.LU R37, [R1+0xf8] ;  /* 0x0000f80001257983 */ /* 0x000f220000300800 */
[----:B------:R-:W-:-:S03]  /*83d0*/  PRMT R34, R0, 0x7610, R34 ;  /* 0x0000761000227816 */ /* 0x000fc60000000022 */
[----:B------:R-:W4:Y:S01]  /*83e0*/  LDL.LU R119, [R1+0x180] ;  /* 0x0001800001777983 */ /* 0x000f220000300800 */
[----:B0-----:R-:W-:-:S03]  /*83f0*/  PRMT R21, R0, 0x7632, R21 ;  /* 0x0000763200157816 */ /* 0x001fc60000000015 */
[----:B------:R-:W-:Y:S04]  /*8400*/  STG.E.U16 desc[UR16][R72.64+0x2], R24 ;  /* 0x0000021848007986 */ /* 0x000fe8000c101510 */
[----:B------:R-:W-:Y:S04]  /*8410*/  STG.E.U16 desc[UR16][R72.64+0x6], R25 ;  /* 0x0000061948007986 */ /* 0x000fe8000c101510 */
[----:B------:R0:W-:Y:S04]  /*8420*/  STG.E.U16 desc[UR16][R70.64+0x2], R2 ;  /* 0x0000020246007986 */ /* 0x0001e8000c101510 */
[----:B------:R1:W-:Y:S01]  /*8430*/  STG.E.U16 desc[UR16][R70.64+0x4], R20 ;  /* 0x0000041446007986 */ /* 0x0003e2000c101510 */
[----:B--2---:R-:W-:-:S03]  /*8440*/  F2FP.BF16.F32.PACK_AB R0, R120, R121 ;  /* 0x000000797800723e */ /* 0x004fc600000010ff */
[----:B------:R-:W2:Y:S01]  /*8450*/  LDL.LU R120, [R1+0xf4] ;  /* 0x0000f40001787983 */ /* 0x000ea20000300800 */
[----:B0-----:R-:W-:-:S03]  /*8460*/  PRMT R2, R0, 0x7610, R2 ;  /* 0x0000761000027816 */ /* 0x001fc60000000002 */
[----:B------:R-:W2:Y:S01]  /*8470*/  LDL.LU R121, [R1+0x178] ;  /* 0x0001780001797983 */ /* 0x000ea20000300800 */
[----:B-1----:R-:W-:Y:S02]  /*8480*/  PRMT R20, R0, 0x7632, R20 ;  /* 0x0000763200147816 */ /* 0x002fe40000000014 */
[----:B---3--:R-:W-:Y:S02]  /*8490*/  F2FP.BF16.F32.PACK_AB R0, R123, R125 ;  /* 0x0000007d7b00723e */ /* 0x008fe400000010ff */
[----:B------:R-:W3:Y:S04]  /*84a0*/  LDL.LU R123, [R1+0xf0] ;  /* 0x0000f000017b7983 */ /* 0x000ee80000300800 */
[----:B------:R-:W3:Y:S01]  /*84b0*/  LDL.LU R125, [R1+0x170] ;  /* 0x00017000017d7983 */ /* 0x000ee20000300800 */
[----:B------:R-:W-:-:S02]  /*84c0*/  F2FP.BF16.F32.PACK_AB R19, R101, R19 ;  /* 0x000000136513723e */ /* 0x000fc400000010ff */
[----:B------:R-:W-:Y:S01]  /*84d0*/  F2FP.BF16.F32.PACK_AB R18, R102, R18 ;  /* 0x000000126612723e */ /* 0x000fe200000010ff */
[----:B------:R-:W-:Y:S01]  /*84e0*/  STG.E.U16 desc[UR16][R70.64], R35 ;  /* 0x0000002346007986 */ /* 0x000fe2000c101510 */
[----:B------:R-:W-:-:S03]  /*84f0*/  PRMT R23, R19, 0x7632, R23 ;  /* 0x0000763213177816 */ /* 0x000fc60000000017 */
[----:B------:R0:W-:Y:S01]  /*8500*/  STG.E.U16 desc[UR16][R70.64+0x6], R22 ;  /* 0x0000061646007986 */ /* 0x0001e2000c101510 */
[----:B------:R-:W-:-:S03]  /*8510*/  F2FP.BF16.F32.PACK_AB R17, R103, R17 ;  /* 0x000000116711723e */ /* 0x000fc600000010ff */
[----:B------:R1:W-:Y:S04]  /*8520*/  STG.E.U16 desc[UR16][R68.64+0x2], R21 ;  /* 0x0000021544007986 */ /* 0x0003e8000c101510 */
[----:B------:R1:W-:Y:S04]  /*8530*/  STG.E.U16 desc[UR16][R68.64+0x4], R19 ;  /* 0x0000041344007986 */ /* 0x0003e8000c101510 */
[----:B------:R-:W-:Y:S01]  /*8540*/  STG.E.U16 desc[UR16][R68.64], R34 ;  /* 0x0000002244007986 */ /* 0x000fe2000c101510 */
[----:B0-----:R-:W-:Y:S02]  /*8550*/  PRMT R22, R18, 0x7632, R22 ;  /* 0x0000763212167816 */ /* 0x001fe40000000016 */
[C---:B-1----:R-:W-:Y:S01]  /*8560*/  PRMT R21, R0.reuse, 0x7632, R21 ;  /* 0x0000763200157816 */ /* 0x042fe20000000015 */
[----:B------:R-:W-:Y:S01]  /*8570*/  STG.E.U16 desc[UR16][R68.64+0x6], R23 ;  /* 0x0000061744007986 */ /* 0x000fe2000c101510 */
[----:B------:R-:W-:-:S03]  /*8580*/  PRMT R19, R0, 0x7610, R19 ;  /* 0x0000761000137816 */ /* 0x000fc60000000013 */
[----:B------:R0:W-:Y:S01]  /*8590*/  STG.E.U16 desc[UR16][R66.64], R2 ;  /* 0x0000000242007986 */ /* 0x0001e2000c101510 */
[----:B----4-:R-:W-:-:S03]  /*85a0*/  F2FP.BF16.F32.PACK_AB R0, R37, R119 ;  /* 0x000000772500723e */ /* 0x010fc600000010ff */
[----:B------:R-:W4:Y:S01]  /*85b0*/  LDL.LU R37, [R1+0xec] ;  /* 0x0000ec0001257983 */ /* 0x000f220000300800 */
[----:B------:R-:W-:-:S03]  /*85c0*/  PRMT R31, R0, 0x7610, R31 ;  /* 0x00007610001f7816 */ /* 0x000fc6000000001f */
[----:B------:R-:W4:Y:S04]  /*85d0*/  LDL.LU R119, [R1+0x16c] ;  /* 0x00016c0001777983 */ /* 0x000f280000300800 */
[----:B------:R1:W-:Y:S01]  /*85e0*/  STG.E.U16 desc[UR16][R66.64+0x4], R18 ;  /* 0x0000041242007986 */ /* 0x0003e2000c101510 */
[----:B0-----:R-:W-:-:S03]  /*85f0*/  PRMT R2, R17, 0x7632, R2 ;  /* 0x0000763211027816 */ /* 0x001fc60000000002 */
[----:B------:R-:W-:Y:S04]  /*8600*/  STG.E.U16 desc[UR16][R66.64+0x2], R20 ;  /* 0x0000021442007986 */ /* 0x000fe8000c101510 */
[----:B------:R-:W-:Y:S01]  /*8610*/  STG.E.U16 desc[UR16][R66.64+0x6], R22 ;  /* 0x0000061642007986 */ /* 0x000fe2000c101510 */
[----:B-1----:R-:W-:-:S03]  /*8620*/  PRMT R18, R0, 0x7632, R18 ;  /* 0x0000763200127816 */ /* 0x002fc60000000012 */
[----:B------:R0:W-:Y:S01]  /*8630*/  STG.E.U16 desc[UR16][R64.64+0x6], R2 ;  /* 0x0000060240007986 */ /* 0x0001e2000c101510 */
[----:B--2---:R-:W-:-:S03]  /*8640*/  F2FP.BF16.F32.PACK_AB R0, R120, R121 ;  /* 0x000000797800723e */ /* 0x004fc600000010ff */
[----:B------:R-:W2:Y:S01]  /*8650*/  LDL.LU R120, [R1+0xe8] ;  /* 0x0000e80001787983 */ /* 0x000ea20000300800 */
[----:B------:R-:W-:-:S03]  /*8660*/  PRMT R30, R0, 0x7610, R30 ;  /* 0x00007610001e7816 */ /* 0x000fc6000000001e */
[----:B------:R-:W2:Y:S01]  /*8670*/  LDL.LU R121, [R1+0x168] ;  /* 0x0001680001797983 */ /* 0x000ea20000300800 */
[----:B0-----:R-:W-:Y:S02]  /*8680*/  PRMT R2, R0, 0x7632, R2 ;  /* 0x0000763200027816 */ /* 0x001fe40000000002 */
[----:B---3--:R-:W-:Y:S02]  /*8690*/  F2FP.BF16.F32.PACK_AB R0, R123, R125 ;  /* 0x0000007d7b00723e */ /* 0x008fe400000010ff */
[----:B------:R-:W3:Y:S04]  /*86a0*/  LDL.LU R123, [R1+0xe4] ;  /* 0x0000e400017b7983 */ /* 0x000ee80000300800 */
[----:B------:R-:W3:Y:S01]  /*86b0*/  LDL.LU R125, [R1+0x160] ;  /* 0x00016000017d7983 */ /* 0x000ee20000300800 */
[----:B------:R-:W-:-:S03]  /*86c0*/  F2FP.BF16.F32.PACK_AB R16, R104, R16 ;  /* 0x000000106810723e */ /* 0x000fc600000010ff */
[----:B------:R0:W-:Y:S01]  /*86d0*/  STG.E.U16 desc[UR16][R64.64], R19 ;  /* 0x0000001340007986 */ /* 0x0001e2000c101510 */
[----:B------:R-:W-:-:S03]  /*86e0*/  F2FP.BF16.F32.PACK_AB R15, R105, R15 ;  /* 0x0000000f690f723e */ /* 0x000fc600000010ff */
[----:B------:R-:W-:Y:S01]  /*86f0*/  STG.E.U16 desc[UR16][R64.64+0x2], R21 ;  /* 0x0000021540007986 */ /* 0x000fe2000c101510 */
[----:B------:R-:W-:-:S03]  /*8700*/  PRMT R29, R0, 0x7610, R29 ;  /* 0x00007610001d7816 */ /* 0x000fc6000000001d */
[----:B------:R1:W-:Y:S01]  /*8710*/  STG.E.U16 desc[UR16][R64.64+0x4], R17 ;  /* 0x0000041140007986 */ /* 0x0003e2000c101510 */
[----:B0-----:R-:W-:-:S03]  /*8720*/  PRMT R19, R16, 0x7632, R19 ;  /* 0x0000763210137816 */ /* 0x001fc60000000013 */
[----:B------:R0:W-:Y:S01]  /*8730*/  STG.E.U16 desc[UR16][R62.64+0x4], R16 ;  /* 0x000004103e007986 */ /* 0x0001e2000c101510 */
[----:B------:R-:W-:-:S03]  /*8740*/  F2FP.BF16.F32.PACK_AB R14, R106, R14 ;  /* 0x0000000e6a0e723e */ /* 0x000fc600000010ff */
[----:B------:R-:W-:Y:S01]  /*8750*/  STG.E.U16 desc[UR16][R62.64], R31 ;  /* 0x0000001f3e007986 */ /* 0x000fe2000c101510 */
[----:B-1----:R-:W-:-:S03]  /*8760*/  PRMT R17, R15, 0x7632, R17 ;  /* 0x000076320f117816 */ /* 0x002fc60000000011 */
[----:B------:R1:W-:Y:S01]  /*8770*/  STG.E.U16 desc[UR16][R62.64+0x2], R18 ;  /* 0x000002123e007986 */ /* 0x0003e2000c101510 */
[----:B0-----:R-:W-:Y:S02]  /*8780*/  PRMT R16, R0, 0x7632, R16 ;  /* 0x0000763200107816 */ /* 0x001fe40000000010 */
[----:B----4-:R-:W-:Y:S01]  /*8790*/  F2FP.BF16.F32.PACK_AB R0, R37, R119 ;  /* 0x000000772500723e */ /* 0x010fe200000010ff */
[----:B------:R-:W-:Y:S04]  /*87a0*/  STG.E.U16 desc[UR16][R62.64+0x6], R19 ;  /* 0x000006133e007986 */ /* 0x000fe8000c101510 */
[----:B------:R-:W4:Y:S01]  /*87b0*/  LDL.LU R37, [R1+0xe0] ;  /* 0x0000e00001257983 */ /* 0x000f220000300800 */
[----:B------:R-:W-:-:S03]  /*87c0*/  PRMT R28, R0, 0x7610, R28 ;  /* 0x00007610001c7816 */ /* 0x000fc6000000001c */
[----:B------:R-:W4:Y:S04]  /*87d0*/  LDL.LU R119, [R1+0x158] ;  /* 0x0001580001777983 */ /* 0x000f280000300800 */
[----:B------:R0:W-:Y:S01]  /*87e0*/  STG.E.U16 desc[UR16][R60.64+0x2], R2 ;  /* 0x000002023c007986 */ /* 0x0001e2000c101510 */
[----:B-1----:R-:W-:-:S03]  /*87f0*/  PRMT R18, R14, 0x7632, R18 ;  /* 0x000076320e127816 */ /* 0x002fc60000000012 */
[----:B------:R-:W-:Y:S04]  /*8800*/  STG.E.U16 desc[UR16][R60.64], R30 ;  /* 0x0000001e3c007986 */ /* 0x000fe8000c101510 */
[----:B------:R-:W-:Y:S01]  /*8810*/  STG.E.U16 desc[UR16][R60.64+0x4], R15 ;  /* 0x0000040f3c007986 */ /* 0x000fe2000c101510 */
[----:B0-----:R-:W-:-:S03]  /*8820*/  PRMT R2, R0, 0x7632, R2 ;  /* 0x0000763200027816 */ /* 0x001fc60000000002 */
[----:B------:R-:W-:Y:S04]  /*8830*/  STG.E.U16 desc[UR16][R60.64+0x6], R17 ;  /* 0x000006113c007986 */ /* 0x000fe8000c101510 */
        /* <DEDUP_REMOVED lines=14> */
[----:B------:R-:W-:-:S03]  /*8920*/  PRMT R26, R0, 0x7610, R26 ;  /* 0x00007610001a7816 */ /* 0x000fc6000000001a */
[----:B------:R-:W-:Y:S04]  /*8930*/  STG.E.U16 desc[UR16][R58.64+0x6], R18 ;  /* 0x000006123a007986 */ /* 0x000fe8000c101510 */
[----:B------:R1:W-:Y:S04]  /*8940*/  STG.E.U16 desc[UR16][R56.64+0x2], R2 ;  /* 0x0000020238007986 */ /* 0x0003e8000c101510 */
[----:B------:R-:W-:Y:S01]  /*8950*/  STG.E.U16 desc[UR16][R56.64], R28 ;  /* 0x0000001c38007986 */ /* 0x000fe2000c101510 */
[----:B0-----:R-:W-:-:S03]  /*8960*/  PRMT R16, R12, 0x7632, R16 ;  /* 0x000076320c107816 */ /* 0x001fc60000000010 */
[----:B------:R-:W-:Y:S01]  /*8970*/  STG.E.U16 desc[UR16][R56.64+0x4], R13 ;  /* 0x0000040d38007986 */ /* 0x000fe2000c101510 */
[----:B-1----:R-:W-:-:S03]  /*8980*/  PRMT R2, R0, 0x7632, R2 ;  /* 0x0000763200027816 */ /* 0x002fc60000000002 */
[----:B------:R-:W-:Y:S01]  /*8990*/  STG.E.U16 desc[UR16][R56.64+0x6], R15 ;  /* 0x0000060f38007986 */ /* 0x000fe2000c101510 */
[----:B----4-:R-:W-:-:S03]  /*89a0*/  F2FP.BF16.F32.PACK_AB R0, R37, R119 ;  /* 0x000000772500723e */ /* 0x010fc600000010ff */
[----:B------:R-:W4:Y:S01]  /*89b0*/  LDL.LU R37, [R1+0x94] ;  /* 0x0000940001257983 */ /* 0x000f220000300800 */
[----:B------:R-:W-:-:S03]  /*89c0*/  PRMT R25, R0, 0x7610, R25 ;  /* 0x0000761000197816 */ /* 0x000fc60000000019 */
[----:B------:R-:W4:Y:S04]  /*89d0*/  LDL.LU R119, [R1+0x148] ;  /* 0x0001480001777983 */ /* 0x000f280000300800 */
[----:B------:R0:W-:Y:S04]  /*89e0*/  STG.E.U16 desc[UR16][R54.64+0x4], R12 ;  /* 0x0000040c36007986 */ /* 0x0001e8000c101510 */
        /* <DEDUP_REMOVED lines=14> */
[----:B------:R-:W-:Y:S02]  /*8ad0*/  F2FP.BF16.F32.PACK_AB R10, R110, R10 ;  /* 0x0000000a6e0a723e */ /* 0x000fe400000010ff */
[----:B------:R-:W-:Y:S01]  /*8ae0*/  PRMT R13, R11, 0x7632, R13 ;  /* 0x000076320b0d7816 */ /* 0x000fe2000000000d */
[----:B------:R-:W-:Y:S01]  /*8af0*/  STG.E.U16 desc[UR16][R52.64], R26 ;  /* 0x0000001a34007986 */ /* 0x000fe2000c101510 */
[----:B------:R-:W-:Y:S02]  /*8b00*/  PRMT R14, R10, 0x7632, R14 ;  /* 0x000076320a0e7816 */ /* 0x000fe4000000000e */
[----:B------:R-:W-:Y:S01]  /*8b10*/  F2FP.BF16.F32.PACK_AB R9, R111, R9 ;  /* 0x000000096f09723e */ /* 0x000fe200000010ff */
[----:B------:R0:W-:Y:S01]  /*8b20*/  STG.E.U16 desc[UR16][R52.64+0x4], R11 ;  /* 0x0000040b34007986 */ /* 0x0001e2000c101510 */
[----:B------:R-:W-:-:S03]  /*8b30*/  PRMT R23, R0, 0x7610, R23 ;  /* 0x0000761000177816 */ /* 0x000fc60000000017 */
[----:B------:R-:W-:Y:S04]  /*8b40*/  STG.E.U16 desc[UR16][R52.64+0x6], R13 ;  /* 0x0000060d34007986 */ /* 0x000fe8000c101510 */
[----:B------:R1:W-:Y:S01]  /*8b50*/  STG.E.U16 desc[UR16][R50.64+0x4], R10 ;  /* 0x0000040a32007986 */ /* 0x0003e2000c101510 */
[----:B------:R-:W-:-:S03]  /*8b60*/  F2FP.BF16.F32.PACK_AB R8, R112, R8 ;  /* 0x000000087008723e */ /* 0x000fc600000010ff */
        /* <DEDUP_REMOVED lines=39> */
[----:B------:R1:W-:Y:S01]  /*8de0*/  STG.E.U16 desc[UR16][R44.64+0x4], R6 ;  /* 0x000004062c007986 */ /* 0x0003e2000c101510 */
[----:B------:R-:W-:-:S03]  /*8df0*/  PRMT R20, R0, 0x7610, R20 ;  /* 0x0000761000147816 */ /* 0x000fc60000000014 */
[----:B------:R-:W-:Y:S01]  /*8e00*/  STG.E.U16 desc[UR16][R44.64], R22 ;  /* 0x000000162c007986 */ /* 0x000fe2000c101510 */
[----:B0-----:R-:W-:Y:S01]  /*8e10*/  PRMT R7, R5, 0x7632, R7 ;  /* 0x0000763205077816 */ /* 0x001fe20000000007 */
[----:B------:R-:W-:Y:S01]  /*8e20*/  UIADD3 UR10, UP0, UR10, 0x25, URZ ;  /* 0x000000250a0a7890 */ /* 0x000fe2000ff1e03f */
[----:B------:R-:W-:Y:S01]  /*8e30*/  F2FP.BF16.F32.PACK_AB R4, R116, R4 ;  /* 0x000000047404723e */ /* 0x000fe200000010ff */
[----:B------:R0:W-:Y:S01]  /*8e40*/  STG.E.U16 desc[UR16][R44.64+0x2], R8 ;  /* 0x000002082c007986 */ /* 0x0001e2000c101510 */
[----:B-1----:R-:W-:-:S03]  /*8e50*/  PRMT R6, R0, 0x7632, R6 ;  /* 0x0000763200067816 */ /* 0x002fc60000000006 */
[----:B------:R-:W-:Y:S01]  /*8e60*/  STG.E.U16 desc[UR16][R44.64+0x6], R10 ;  /* 0x0000060a2c007986 */ /* 0x000fe2000c101510 */
[----:B------:R-:W-:-:S03]  /*8e70*/  F2FP.BF16.F32.PACK_AB R3, R117, R3 ;  /* 0x000000037503723e */ /* 0x000fc600000010ff */
[----:B------:R-:W-:Y:S01]  /*8e80*/  STG.E.U16 desc[UR16][R32.64+0x2], R2 ;  /* 0x0000020220007986 */ /* 0x000fe2000c101510 */
[----:B------:R-:W-:Y:S01]  /*8e90*/  F2FP.BF16.F32.PACK_AB R93, R122, R93 ;  /* 0x0000005d7a5d723e */ /* 0x000fe200000010ff */
[----:B------:R-:W-:Y:S01]  /*8ea0*/  UIADD3.X UR5, URZ, UR5, URZ, UP0, !UPT ;  /* 0x000000053f057290 */ /* 0x000fe200087fe43f */
[----:B0-----:R-:W-:Y:S01]  /*8eb0*/  PRMT R8, R4, 0x7632, R8 ;  /* 0x0000763204087816 */ /* 0x001fe20000000008 */
[----:B------:R-:W-:Y:S01]  /*8ec0*/  STG.E.U16 desc[UR16][R32.64], R16 ;  /* 0x0000001020007986 */ /* 0x000fe2000c101510 */
[----:B------:R-:W-:-:S03]  /*8ed0*/  UISETP.GE.U32.AND UP0, UPT, UR10, UR20, UPT ;  /* 0x000000140a00728c */ /* 0x000fc6000bf06070 */
[----:B------:R0:W-:Y:S04]  /*8ee0*/  STG.E.U16 desc[UR16][R32.64+0x4], R5 ;  /* 0x0000040520007986 */ /* 0x0001e8000c101510 */
[----:B------:R-:W-:Y:S04]  /*8ef0*/  STG.E.U16 desc[UR16][R32.64+0x6], R7 ;  /* 0x0000060720007986 */ /* 0x000fe8000c101510 */
[----:B------:R1:W-:Y:S01]  /*8f00*/  STG.E.U16 desc[UR16][R40.64+0x4], R4 ;  /* 0x0000040428007986 */ /* 0x0003e2000c101510 */
[----:B0-----:R-:W-:-:S03]  /*8f10*/  PRMT R5, R3, 0x7632, R5 ;  /* 0x0000763203057816 */ /* 0x001fc60000000005 */
[----:B------:R4:W-:Y:S01]  /*8f20*/  STG.E.U16 desc[UR16][R40.64], R20 ;  /* 0x0000001428007986 */ /* 0x0009e2000c101510 */
[----:B------:R-:W-:-:S03]  /*8f30*/  UISETP.GE.AND.EX UP0, UPT, UR5, UR11, UPT, UP0 ;  /* 0x0000000b0500728c */ /* 0x000fc6000bf06300 */
[----:B------:R4:W-:Y:S01]  /*8f40*/  STG.E.U16 desc[UR16][R40.64+0x2], R6 ;  /* 0x0000020628007986 */ /* 0x0009e2000c101510 */
[----:B-1----:R-:W-:-:S03]  /*8f50*/  PRMT R4, R93, 0x7632, R4 ;  /* 0x000076325d047816 */ /* 0x002fc60000000004 */
[----:B------:R4:W-:Y:S04]  /*8f60*/  STG.E.U16 desc[UR16][R40.64+0x6], R8 ;  /* 0x0000060828007986 */ /* 0x0009e8000c101510 */
[----:B------:R4:W-:Y:S04]  /*8f70*/  STG.E.U16 desc[UR16][R76.64+0x4], R3 ;  /* 0x000004034c007986 */ /* 0x0009e8000c101510 */
[----:B------:R4:W-:Y:S01]  /*8f80*/  STG.E.U16 desc[UR16][R76.64+0x6], R5 ;  /* 0x000006054c007986 */ /* 0x0009e2000c101510 */
[----:B------:R-:W-:Y:S01]  /*8f90*/  PLOP3.LUT P0, PT, PT, PT, UP0, 0x80, 0x0 ;  /* 0x000000000000781c */ /* 0x000fe20003f0f008 */
[----:B------:R-:W-:Y:S01]  /*8fa0*/  ULOP3.LUT UR4, UR4, 0x1, URZ, 0x3c, !UPT ;  /* 0x0000000104047892 */ /* 0x000fe2000f8e3c3f */
[----:B--2---:R-:W-:-:S04]  /*8fb0*/  F2FP.BF16.F32.PACK_AB R0, R120, R121 ;  /* 0x000000797800723e */ /* 0x004fc800000010ff */
[C---:B------:R-:W-:Y:S02]  /*8fc0*/  PRMT R38, R0.reuse, 0x7610, R38 ;  /* 0x0000761000267816 */ /* 0x040fe40000000026 */
[----:B------:R-:W-:-:S03]  /*8fd0*/  PRMT R2, R0, 0x7632, R2 ;  /* 0x0000763200027816 */ /* 0x000fc60000000002 */
[----:B------:R4:W-:Y:S04]  /*8fe0*/  STG.E.U16 desc[UR16][R76.64], R38 ;  /* 0x000000264c007986 */ /* 0x0009e8000c101510 */
[----:B------:R4:W-:Y:S04]  /*8ff0*/  STG.E.U16 desc[UR16][R76.64+0x2], R2 ;  /* 0x000002024c007986 */ /* 0x0009e8000c101510 */
[----:B------:R4:W-:Y:S04]  /*9000*/  STG.E.U16 desc[UR16][R90.64+0x4], R93 ;  /* 0x0000045d5a007986 */ /* 0x0009e8000c101510 */
[----:B------:R4:W-:Y:S01]  /*9010*/  STG.E.U16 desc[UR16][R90.64+0x6], R4 ;  /* 0x000006045a007986 */ /* 0x0009e2000c101510 */
[----:B---3--:R-:W-:-:S04]  /*9020*/  F2FP.BF16.F32.PACK_AB R0, R123, R125 ;  /* 0x0000007d7b00723e */ /* 0x008fc800000010ff */
[----:B------:R-:W-:Y:S01]  /*9030*/  PRMT R45, R0, 0x7632, R45 ;  /* 0x00007632002d7816 */ /* 0x000fe2000000002d */
[----:B------:R4:W-:Y:S04]  /*9040*/  STG.E.U16 desc[UR16][R90.64], R0 ;  /* 0x000000005a007986 */ /* 0x0009e8000c101510 */
[----:B------:R4:W-:Y:S01]  /*9050*/  STG.E.U16 desc[UR16][R90.64+0x2], R45 ;  /* 0x0000022d5a007986 */ /* 0x0009e2000c101510 */
[----:B------:R-:W-:Y:S05]  /*9060*/  @!P0 BRA `(.L_x_1848) ;  /* 0xffffff7000808947 */ /* 0x000fea000383ffff */
[----:B------:R-:W-:Y:S05]  /*9070*/  EXIT ;  /* 0x000000000000794d */ /* 0x000fea0003800000 */
.L_x_1849:
        /* <DEDUP_REMOVED lines=16> */
.L_x_3931:


//--------------------- .text._ZN13group_norm_v214gn_cuda_kernelI13__nv_bfloat16Li480ELi3ELi16ELi120ELi256ELb1ELi2ELi960ELi960ELi4ELb1ELi2ELb0ELb0ENS_16CompileConditionILi900EEEEEvPT_PKS4_S7_S7_flPfS8_Pj --------------------------
	.section	.text._ZN13group_norm_v214gn_cuda_kernelI13__nv_bfloat16Li480ELi3ELi16ELi120ELi256ELb1ELi2ELi960ELi960ELi4ELb1ELi2ELb0ELb0ENS_16CompileConditionILi900EEEEEvPT_PKS4_S7_S7_flPfS8_Pj,"ax",@progbits
	.align	128
        .global         _ZN13group_norm_v214gn_cuda_kernelI13__nv_bfloat16Li480ELi3ELi16ELi120ELi256ELb1ELi2ELi960ELi960ELi4ELb1ELi2ELb0ELb0ENS_16CompileConditionILi900EEEEEvPT_PKS4_S7_S7_flPfS8_Pj
        .type           _ZN13group_norm_v214gn_cuda_kernelI13__nv_bfloat16Li480ELi3ELi16ELi120ELi256ELb1ELi2ELi960ELi960ELi4ELb1ELi2ELb0ELb0ENS_16CompileConditionILi900EEEEEvPT_PKS4_S7_S7_flPfS8_Pj,@function
        .size           _ZN13group_norm_v214gn_cuda_kernelI13__nv_bfloat16Li480ELi3ELi16ELi120ELi256ELb1ELi2ELi960ELi960ELi4ELb1ELi2ELb0ELb0ENS_16CompileConditionILi900EEEEEvPT_PKS4_S7_S7_flPfS8_Pj,(.L_x_3932 - _ZN13group_norm_v214gn_cuda_kernelI13__nv_bfloat16Li480ELi3ELi16ELi120ELi256ELb1ELi2ELi960ELi960ELi4ELb1ELi2ELb0ELb0ENS_16CompileConditionILi900EEEEEvPT_PKS4_S7_S7_flPfS8_Pj)
        .other          _ZN13group_norm_v214gn_cuda_kernelI13__nv_bfloat16Li480ELi3ELi16ELi120ELi256ELb1ELi2ELi960ELi960ELi4ELb1ELi2ELb0ELb0ENS_16CompileConditionILi900EEEEEvPT_PKS4_S7_S7_flPfS8_Pj,@"STO_CUDA_ENTRY STV_DEFAULT"
_ZN13group_norm_v214gn_cuda_kernelI13__nv_bfloat16Li480ELi3ELi16ELi120ELi256ELb1ELi2ELi960ELi960ELi4ELb1ELi2ELb0ELb0ENS_16CompileConditionILi900EEEEEvPT_PKS4_S7_S7_flPfS8_Pj:
.text._ZN13group_norm_v214gn_cuda_kernelI13__nv_bfloat16Li480ELi3ELi16ELi120ELi256ELb1ELi2ELi960ELi960ELi4ELb1ELi2ELb0ELb0ENS_16CompileConditionILi900EEEEEvPT_PKS4_S7_S7_flPfS8_Pj:
        /* <DEDUP_REMOVED lines=10> */
[----:B------:R-:W-:Y:S01]  /*00a0*/  LOP3.LUT R0, R28, 0x1, RZ, 0xc0, !PT ;  /* 0x000000011c007812 */ /* 0x000fe200078ec0ff */
[----:B------:R-:W-:-:S04]  /*00b0*/  UMOV UR4, 0x400 ;  /* 0x0000040000047882 */ /* 0x000fc80000000000 */
[----:B------:R-:W-:Y:S01]  /*00c0*/  IMAD R0, R0, 0x3c0, RZ ;  /* 0x000003c000007824 */ /* 0x000fe200078e02ff */
[----:B-1----:R-:W-:Y:S02]  /*00d0*/  ULEA UR6, UR5, UR4, 0x18 ;  /* 0x0000000405067291 */ /* 0x002fe4000f8ec03f */
[----:B------:R-:W-:-:S04]  /*00e0*/  UIADD3 UR4, UR4, 0x1680, URZ ;  /* 0x0000168004047890 */ /* 0x000fc8000fffe03f */
[----:B------:R-:W-:Y:S01]  /*00f0*/  MOV R6, UR6 ;  /* 0x0000000600067c02 */ /* 0x000fe20008000f00 */
[----:B0-----:R-:W-:Y:S01]  /*0100*/  IMAD.WIDE.U32 R2, R11, -0x77777777, RZ ;  /* 0x888888890b027825 */ /* 0x001fe200078e00ff */
[----:B------:R-:W-:Y:S01]  /*0110*/  SHF.L.U32 R2, R28, 0x3, RZ ;  /* 0x000000031c027819 */ /* 0x000fe200000006ff */
[----:B------:R-:W-:Y:S01]  /*0120*/  ULEA UR5, UR5, UR4, 0x18 ;  /* 0x0000000405057291 */ /* 0x000fe2000f8ec03f */
[----:B------:R-:W-:Y:S02]  /*0130*/  ULDC.64 UR6, c[0x0][0x208] ;  /* 0x0000820000067ab9 */ /* 0x000fe40000000a00 */
[----:B------:R-:W-:Y:S01]  /*0140*/  SHF.R.U32.HI R4, RZ, 0x7, R3 ;  /* 0x00000007ff047819 */ /* 0x000fe20000011603 */
[----:B------:R-:W-:Y:S01]  /*0150*/  UMOV UR4, URZ ;  /* 0x0000003f00047c82 */ /* 0x000fe20008000000 */
[----:B------:R-:W-:-:S03]  /*0160*/  LOP3.LUT R9, R2, 0x8, RZ, 0xc0, !PT ;  /* 0x0000000802097812 */ /* 0x000fc600078ec0ff */
[C---:B------:R-:W-:Y:S01]  /*0170*/  IMAD R3, R4.reuse, -0xf0, R11 ;  /* 0xffffff1004037824 */ /* 0x040fe200078e020b */
[----:B------:R-:W-:Y:S01]  /*0180*/  LEA.HI R7, R11, R9, RZ, 0x1f ;  /* 0x000000090b077211 */ /* 0x000fe200078ff8ff */
[----:B------:R-:W-:Y:S02]  /*0190*/  IMAD.MOV R10, RZ, RZ, -R9 ;  /* 0x000000ffff0a7224 */ /* 0x000fe400078e0a09 */
[C---:B------:R-:W-:Y:S01]  /*01a0*/  IMAD R2, R3.reuse, 0x18, R6 ;  /* 0x0000001803027824 */ /* 0x040fe200078e0206 */
[----:B------:R-:W-:Y:S01]  /*01b0*/  LEA R8, R3, R0, 0x2 ;  /* 0x0000000003087211 */ /* 0x000fe200078e10ff */
[----:B------:R-:W-:Y:S01]  /*01c0*/  IMAD R3, R7, 0x78, -R0 ;  /* 0x0000007807037824 */ /* 0x000fe200078e0a00 */
[----:B------:R-:W-:Y:S02]  /*01d0*/  MOV R7, R10 ;  /* 0x0000000a00077202 */ /* 0x000fe40000000f00 */
[----:B------:R-:W-:Y:S01]  /*01e0*/  LEA R2, R4, R2, 0x3 ;  /* 0x0000000204027211 */ /* 0x000fe200078e18ff */
[----:B------:R-:W-:Y:S01]  /*01f0*/  IMAD.WIDE.U32 R8, R8, -0x77777777, RZ ;  /* 0x8888888908087825 */ /* 0x000fe200078e00ff */
[----:B------:R-:W-:-:S02]  /*0200*/  LOP3.LUT R31, R3, 0x4, RZ, 0xfc, !PT ;  /* 0x00000004031f7812 */ /* 0x000fc400078efcff */
[C---:B------:R-:W-:Y:S01]  /*0210*/  IADD3 R29, R3.reuse, 0x8, RZ ;  /* 0x00000008031d7810 */ /* 0x040fe20007ffe0ff */
[----:B------:R-:W-:Y:S01]  /*0220*/  VIADD R25, R3, 0x10 ;  /* 0x0000001003197836 */ /* 0x000fe20000000000 */
        /* <DEDUP_REMOVED lines=8> */
[C---:B------:R-:W-:Y:S01]  /*02b0*/  IADD3 R19, R3.reuse, 0x1c, RZ ;  /* 0x0000001c03137810 */ /* 0x040fe20007ffe0ff */
[----:B------:R0:W-:Y:S01]  /*02c0*/  STL [R1+0x44], R2 ;  /* 0x0000440201007387 */ /* 0x0001e20000100800 */
[----:B------:R-:W-:-:S02]  /*02d0*/  IADD3 R17, R3, 0x20, RZ ;  /* 0x0000002003117810 */ /* 0x000fc40007ffe0ff */
[C---:B------:R-:W-:Y:S02]  /*02e0*/  IADD3 R13, R3.reuse, 0x28, RZ ;  /* 0x00000028030d7810 */ /* 0x040fe40007ffe0ff */
[C---:B------:R-:W-:Y:S02]  /*02f0*/  IADD3 R9, R3.reuse, 0x2c, RZ ;  /* 0x0000002c03097810 */ /* 0x040fe40007ffe0ff */
[C---:B------:R-:W-:Y:S02]  /*0300*/  IADD3 R7, R3.reuse, 0x30, RZ ;  /* 0x0000003003077810 */ /* 0x040fe40007ffe0ff */
[C---:B------:R-:W-:Y:S02]  /*0310*/  IADD3 R26, R3.reuse, 0x34, RZ ;  /* 0x00000034031a7810 */ /* 0x040fe40007ffe0ff */
[C---:B------:R-:W-:Y:S02]  /*0320*/  IADD3 R22, R3.reuse, 0x3c, RZ ;  /* 0x0000003c03167810 */ /* 0x040fe40007ffe0ff */
        /* <DEDUP_REMOVED lines=14> */
[--C-:B------:R-:W-:Y:S01]  /*0410*/  IMAD R33, R33, 0x18, R6.reuse ;  /* 0x0000001821217824 */ /* 0x100fe200078e0206 */
[----:B------:R-:W-:Y:S02]  /*0420*/  SHF.R.S32.HI R29, RZ, 0x2, R29 ;  /* 0x00000002ff1d7819 */ /* 0x000fe4000001141d */
        /* <DEDUP_REMOVED lines=54> */
[----:B------:R-:W-:Y:S01]  /*0790*/  LEA R0, R0, UR5, 0x3 ;  /* 0x0000000500007c11 */ /* 0x000fe2000f8e18ff */
[----:B0-----:R-:W-:-:S02]  /*07a0*/  IMAD R2, R35, 0x18, R6 ;  /* 0x0000001823027824 */ /* 0x001fc400078e0206 */
[----:B------:R-:W-:Y:S02]  /*07b0*/  IMAD R6, R3, 0x18, R6 ;  /* 0x0000001803067824 */ /* 0x000fe400078e0206 */
[----:B------:R-:W-:-:S05]  /*07c0*/  IMAD.SHL.U32 R3, R11, 0x8, RZ ;  /* 0x000000080b037824 */ /* 0x000fca00078e00ff */
[----:B------:R-:W-:-:S04]  /*07d0*/  LOP3.LUT R3, R3, 0x8, RZ, 0xc0, !PT ;  /* 0x0000000803037812 */ /* 0x000fc800078ec0ff */
[----:B------:R-:W-:Y:S01]  /*07e0*/  IADD3 R33, R33, R3, RZ ;  /* 0x0000000321217210 */ /* 0x000fe20007ffe0ff */
[C---:B------:R-:W-:Y:S01]  /*07f0*/  IMAD.IADD R23, R3.reuse, 0x1, R23 ;  /* 0x0000000103177824 */ /* 0x040fe200078e0217 */
[C---:B------:R-:W-:Y:S01]  /*0800*/  IADD3 R31, R3.reuse, R31, RZ ;  /* 0x0000001f031f7210 */ /* 0x040fe20007ffe0ff */
[C---:B------:R-:W-:Y:S01]  /*0810*/  IMAD.IADD R9, R3.reuse, 0x1, R9 ;  /* 0x0000000103097824 */ /* 0x040fe200078e0209 */
[C---:B------:R-:W-:Y:S01]  /*0820*/  IADD3 R29, R3.reuse, R29, RZ ;  /* 0x0000001d031d7210 */ /* 0x040fe20007ffe0ff */
[----:B------:R0:W-:Y:S01]  /*0830*/  STL [R1+0x3c], R33 ;  /* 0x00003c2101007387 */ /* 0x0001e20000100800 */
        /* <DEDUP_REMOVED lines=11> */
[----:B------:R-:W-:Y:S01]  /*08f0*/  STL [R1+0x30], R27 ;  /* 0x0000301b01007387 */ /* 0x000fe20000100800 */
[----:B------:R-:W-:-:S02]  /*0900*/  IADD3 R13, R3, R13, RZ ;  /* 0x0000000d030d7210 */ /* 0x000fc40007ffe0ff */
[C---:B------:R-:W-:Y:S01]  /*0910*/  IADD3 R7, R3.reuse, R7, RZ ;  /* 0x0000000703077210 */ /* 0x040fe20007ffe0ff */
[----:B------:R-:W-:Y:S01]  /*0920*/  STL [R1+0x2c], R25 ;  /* 0x00002c1901007387 */ /* 0x000fe20000100800 */
[C---:B------:R-:W-:Y:S02]  /*0930*/  IADD3 R37, R3.reuse, R20, RZ ;  /* 0x0000001403257210 */ /* 0x040fe40007ffe0ff */
[C---:B------:R-:W-:Y:S01]  /*0940*/  IADD3 R35, R3.reuse, R18, RZ ;  /* 0x0000001203237210 */ /* 0x040fe20007ffe0ff */
[----:B------:R-:W-:Y:S01]  /*0950*/  STL [R1+0x28], R23 ;  /* 0x0000281701007387 */ /* 0x000fe20000100800 */
[C---:B------:R-:W-:Y:S02]  /*0960*/  IADD3 R34, R3.reuse, R34, RZ ;  /* 0x0000002203227210 */ /* 0x040fe40007ffe0ff */
[C---:B0-----:R-:W-:Y:S01]  /*0970*/  IADD3 R33, R3.reuse, R16, RZ ;  /* 0x0000001003217210 */ /* 0x041fe20007ffe0ff */
[----:B------:R-:W-:Y:S01]  /*0980*/  STL [R1+0x24], R21 ;  /* 0x0000241501007387 */ /* 0x000fe20000100800 */
[----:B------:R-:W-:-:S02]  /*0990*/  IADD3 R32, R3, R32, RZ ;  /* 0x0000002003207210 */ /* 0x000fc40007ffe0ff */
[C---:B-1----:R-:W-:Y:S01]  /*09a0*/  IADD3 R31, R3.reuse, R14, RZ ;  /* 0x0000000e031f7210 */ /* 0x042fe20007ffe0ff */
[----:B------:R-:W-:Y:S01]  /*09b0*/  STL [R1+0x20], R19 ;  /* 0x0000201301007387 */ /* 0x000fe20000100800 */
[C---:B--2---:R-:W-:Y:S02]  /*09c0*/  IADD3 R29, R3.reuse, R12, RZ ;  /* 0x0000000c031d7210 */ /* 0x044fe40007ffe0ff */
[C---:B------:R-:W-:Y:S01]  /*09d0*/  IADD3 R10, R3.reuse, R10, RZ ;  /* 0x0000000a030a7210 */ /* 0x040fe20007ffe0ff */
[----:B------:R-:W-:Y:S01]  /*09e0*/  STL [R1+0x1c], R17 ;  /* 0x00001c1101007387 */ /* 0x000fe20000100800 */
[----:B------:R-:W-:-:S03]  /*09f0*/  IADD3 R8, R3, R8, RZ ;  /* 0x0000000803087210 */ /* 0x000fc60007ffe0ff */
[----:B------:R-:W-:Y:S04]  /*0a00*/  STL [R1+0x18], R15 ;  /* 0x0000180f01007387 */ /* 0x000fe80000100800 */
[----:B------:R0:W-:Y:S04]  /*0a10*/  STL [R1+0x14], R13 ;  /* 0x0000140d01007387 */ /* 0x0001e80000100800 */
[----:B------:R1:W-:Y:S04]  /*0a20*/  STL [R1+0x10], R9 ;  /* 0x0000100901007387 */ /* 0x0003e80000100800 */
[----:B------:R2:W-:Y:S01]  /*0a30*/  STL [R1+0xc], R7 ;  /* 0x00000c0701007387 */ /* 0x0005e20000100800 */
[----:B0-----:R-:W-:-:S02]  /*0a40*/  IADD3 R13, R3, R26, RZ ;  /* 0x0000001a030d7210 */ /* 0x001fc40007ffe0ff */
[----:B-1----:R-:W-:-:S03]  /*0a50*/  IADD3 R9, R3, R24, RZ ;  /* 0x0000001803097210 */ /* 0x002fc60007ffe0ff */
[----:B------:R-:W-:Y:S01]  /*0a60*/  STL [R1+0x8], R13 ;  /* 0x0000080d01007387 */ /* 0x000fe20000100800 */
[----:B--2---:R-:W-:-:S03]  /*0a70*/  IADD3 R7, R3, R22, RZ ;  /* 0x0000001603077210 */ /* 0x004fc60007ffe0ff */
[----:B------:R0:W-:Y:S04]  /*0a80*/  STL [R1+0x4], R9 ;  /* 0x0000040901007387 */ /* 0x0001e80000100800 */
[----:B------:R1:W-:Y:S04]  /*0a90*/  STL [R1], R7 ;  /* 0x0000000701007387 */ /* 0x0003e80000100800 */
[----:B------:R2:W-:Y:S01]  /*0aa0*/  STL [R1+0x40], R0 ;  /* 0x0000400001007387 */ /* 0x0005e20000100800 */
[C---:B0-----:R-:W-:Y:S01]  /*0ab0*/  IADD3 R9, R3.reuse, R4, RZ ;  /* 0x0000000403097210 */ /* 0x041fe20007ffe0ff */
[----:B------:R-:W-:Y:S01]  /*0ac0*/  HFMA2.MMA R4, -RZ, RZ, 0, 0 ;  /* 0x00000000ff047435 */ /* 0x000fe200000001ff */
[----:B-1----:R-:W-:-:S10]  /*0ad0*/  IADD3 R7, R3, R2, RZ ;  /* 0x0000000203077210 */ /* 0x002fd40007ffe0ff */
.L_x_1860:
[----:B0-----:R-:W0:Y:S01]  /*0ae0*/  S2R R26, SR_CTAID.X ;  /* 0x00000000001a7919 */ /* 0x001e220000002500 */
[----:B------:R-:W-:Y:S01]  /*0af0*/  IMAD.WIDE.U32 R12, R11, -0x77777777, RZ ;  /* 0x888888890b0c7825 */ /* 0x000fe200078e00ff */
[----:B------:R-:W-:Y:S01]  /*0b00*/  LOP3.LUT R3, R28, 0x1, RZ, 0xc0, !PT ;  /* 0x000000011c037812 */ /* 0x000fe200078ec0ff */
[----:B------:R-:W-:Y:S01]  /*0b10*/  ULDC.64 UR8, c[0x0][0x218] ;  /* 0x0000860000087ab9 */ /* 0x000fe20000000a00 */
[----:B------:R-:W-:Y:S01]  /*0b20*/  ULDC.64 UR10, c[0x0][0x228] ;  /* 0x00008a00000a7ab9 */ /* 0x000fe20000000a00 */
[----:B------:R-:W3:Y:S01]  /*0b30*/  LDL R23, [R1+0x44] ;  /* 0x0000440001177983 */ /* 0x000ee20000100800 */
[----:B------:R-:W-:-:S05]  /*0b40*/  SHF.R.U32.HI R12, RZ, 0x7, R13 ;  /* 0x00000007ff0c7819 */ /* 0x000fca000001160d */
[----:B--2---:R-:W-:-:S04]  /*0b50*/  IMAD R0, R12, -0xf0, R11 ;  /* 0xffffff100c007824 */ /* 0x004fc800078e020b */
[----:B------:R-:W-:Y:S02]  /*0b60*/  IMAD R0, R3, 0xf0, R0 ;  /* 0x000000f003007824 */ /* 0x000fe400078e0200 */
[----:B------:R-:W-:-:S03]  /*0b70*/  IMAD R3, R4, 0x78000, RZ ;  /* 0x0007800004037824 */ /* 0x000fc600078e02ff */
[----:B------:R-:W-:Y:S02]  /*0b80*/  SHF.L.U32 R0, R0, 0x2, RZ ;  /* 0x0000000200007819 */ /* 0x000fe400000006ff */
[----:B0-----:R-:W-:-:S04]  /*0b90*/  SHF.L.U32 R2, R26, 0x1, RZ ;  /* 0x000000011a027819 */ /* 0x001fc800000006ff */
[----:B------:R-:W-:-:S04]  /*0ba0*/  LOP3.LUT R2, R2, 0xfe, RZ, 0xc0, !PT ;  /* 0x000000fe02027812 */ /* 0x000fc800078ec0ff */
[----:B------:R-:W-:-:S05]  /*0bb0*/  IADD3 R12, R2, R12, RZ ;  /* 0x0000000c020c7210 */ /* 0x000fca0007ffe0ff */
[----:B------:R-:W-:-:S05]  /*0bc0*/  IMAD R12, R12, 0x780, RZ ;  /* 0x000007800c0c7824 */ /* 0x000fca00078e02ff */
[----:B------:R-:W-:-:S04]  /*0bd0*/  IADD3 R12, P0, R12, R0, RZ ;  /* 0x000000000c0c7210 */ /* 0x000fc80007f1e0ff */
[----:B------:R-:W-:-:S03]  /*0be0*/  IADD3.X R13, RZ, RZ, RZ, P0, !PT ;  /* 0x000000ffff0d7210 */ /* 0x000fc600007fe4ff */
[----:B------:R-:W-:-:S04]  /*0bf0*/  IMAD.WIDE.U32 R12, R5, 0x78000, R12 ;  /* 0x00078000050c7825 */ /* 0x000fc800078e000c */
[----:B------:R-:W-:Y:S01]  /*0c00*/  IMAD.IADD R3, R13, 0x1, R3 ;  /* 0x000000010d037824 */ /* 0x000fe200078e0203 */
[----:B------:R-:W-:-:S04]  /*0c10*/  LEA R14, P0, R12, UR8, 0x1 ;  /* 0x000000080c0e7c11 */ /* 0x000fc8000f8008ff */
[----:B------:R-:W-:Y:S01]  /*0c20*/  LEA.HI.X R15, R12, UR9, R3, 0x1, P0 ;  /* 0x000000090c0f7c11 */ /* 0x000fe200080f0c03 */
[----:B------:R-:W-:-:S05]  /*0c30*/  ULDC.64 UR8, c[0x0][0x220] ;  /* 0x0000880000087ab9 */ /* 0x000fca0000000a00 */
[----:B------:R-:W2:Y:S01]  /*0c40*/  LDG.E.64.CONSTANT R14, desc[UR6][R14.64] ;  /* 0x000000060e0e7981 */ /* 0x000ea2000c1e9b00 */
        /* <DEDUP_REMOVED lines=8> */
[----:B------:R-:W-:Y:S01]  /*0cd0*/  ISETP.GT.U32.AND P0, PT, R11, 0xf, PT ;  /* 0x0000000f0b00780c */ /* 0x000fe20003f04070 */
[----:B------:R-:W-:Y:S01]  /*0ce0*/  BSSY B0, `(.L_x_1850) ;  /* 0x000007d000007945 */ /* 0x000fe20003800000 */
[C---:B--2---:R-:W-:Y:S02]  /*0cf0*/  PRMT R21, R14.reuse, 0x7632, R21 ;  /* 0x000076320e157816 */ /* 0x044fe40000000015 */
[----:B------:R-:W-:Y:S02]  /*0d00*/  SHF.L.U32 R0, R14, 0x10, RZ ;  /* 0x000000100e007819 */ /* 0x000fe400000006ff */
[----:B------:R-:W-:-:S02]  /*0d10*/  SHF.L.U32 R21, R21, 0x10, RZ ;  /* 0x0000001015157819 */ /* 0x000fc400000006ff */
[----:B------:R-:W-:Y:S01]  /*0d20*/  PRMT R20, R15, 0x7632, R20 ;  /* 0x000076320f147816 */ /* 0x000fe20000000014 */
[----:B------:R-:W-:Y:S01]  /*0d30*/  FADD.FTZ R22, RZ, R0 ;  /* 0x00000000ff167221 */ /* 0x000fe20000010000 */
[----:B------:R-:W-:Y:S02]  /*0d40*/  FFMA.FTZ R2, R0, R0, RZ ;  /* 0x0000000000027223 */ /* 0x000fe400000100ff */
[----:B------:R-:W-:Y:S01]  /*0d50*/  SHF.L.U32 R20, R20, 0x10, RZ ;  /* 0x0000001014147819 */ /* 0x000fe200000006ff */
[----:B------:R-:W-:Y:S01]  /*0d60*/  FADD.FTZ R22, R22, R21 ;  /* 0x0000001516167221 */ /* 0x000fe20000010000 */
[----:B------:R-:W-:Y:S01]  /*0d70*/  FFMA.FTZ R21, R21, R21, R2 ;  /* 0x0000001515157223 */ /* 0x000fe20000010002 */
[----:B------:R-:W-:-:S05]  /*0d80*/  SHF.L.U32 R2, R15, 0x10, RZ ;  /* 0x000000100f027819 */ /* 0x000fca00000006ff */
[----:B------:R-:W-:Y:S01]  /*0d90*/  FFMA.FTZ R21, R2, R2, R21 ;  /* 0x0000000202157223 */ /* 0x000fe20000010015 */
[----:B------:R-:W-:-:S03]  /*0da0*/  FADD.FTZ R22, R22, R2 ;  /* 0x0000000216167221 */ /* 0x000fc60000010000 */
[----:B------:R-:W-:Y:S01]  /*0db0*/  FFMA.FTZ R21, R20, R20, R21 ;  /* 0x0000001414157223 */ /* 0x000fe20000010015 */
[----:B------:R-:W-:-:S05]  /*0dc0*/  FADD.FTZ R20, R22, R20 ;  /* 0x0000001416147221 */ /* 0x000fca0000010000 */
[----:B---3--:R0:W-:Y:S02]  /*0dd0*/  STS.64 [R23], R20 ;  /* 0x0000001417007388 */ /* 0x0081e40000000a00 */
[----:B0-----:R-:W-:Y:S01]  /*0de0*/  CS2R R20, SRZ ;  /* 0x0000000000147805 */ /* 0x001fe2000001ff00 */
[----:B------:R-:W-:Y:S06]  /*0df0*/  BAR.SYNC.DEFER_BLOCKING 0x0 ;  /* 0x0000000000007b1d */ /* 0x000fec0000010000 */
[----:B------:R-:W-:Y:S05]  /*0e00*/  @P0 BRA `(.L_x_1851) ;  /* 0x0000000400a80947 */ /* 0x000fea0003800000 */
[----:B------:R-:W2:Y:S04]  /*0e10*/  LDL R27, [R1+0x3c] ;  /* 0x00003c00011b7983 */ /* 0x000ea80000100800 */
[----:B------:R-:W3:Y:S04]  /*0e20*/  LDL R23, [R1+0x38] ;  /* 0x0000380001177983 */ /* 0x000ee80000100800 */
[----:B------:R-:W4:Y:S04]  /*0e30*/  LDL R25, [R1+0x34] ;  /* 0x0000340001197983 */ /* 0x000f280000100800 */
[----:B------:R-:W4:Y:S04]  /*0e40*/  LDL R24, [R1+0x2c] ;  /* 0x00002c0001187983 */ /* 0x000f280000100800 */
[----:B--2---:R0:W1:Y:S04]  /*0e50*/  LDS.64 R20, [R27] ;  /* 0x000000001b147984 */ /* 0x0040680000000a00 */
[----:B---3--:R-:W2:Y:S04]  /*0e60*/  LDS.64 R22, [R23] ;  /* 0x0000000017167984 */ /* 0x008ea80000000a00 */
[----:B0-----:R-:W3:Y:S01]  /*0e70*/  LDL R27, [R1+0x20] ;  /* 0x00002000011b7983 */ /* 0x001ee20000100800 */
[----:B-1----:R-:W-:Y:S01]  /*0e80*/  FADD.FTZ R20, RZ, R20 ;  /* 0x00000014ff147221 */ /* 0x002fe20000010000 */
[----:B------:R-:W-:-:S03]  /*0e90*/  FADD.FTZ R21, RZ, R21 ;  /* 0x00000015ff157221 */ /* 0x000fc60000010000 */
[----:B--2---:R-:W-:Y:S01]  /*0ea0*/  FADD.FTZ R22, R20, R22 ;  /* 0x0000001614167221 */ /* 0x004fe20000010000 */
[----:B------:R-:W-:Y:S02]  /*0eb0*/  FADD.FTZ R23, R21, R23 ;  /* 0x0000001715177221 */ /* 0x000fe40000010000 */
[----:B----4-:R0:W1:Y:S04]  /*0ec0*/  LDS.64 R20, [R25] ;  /* 0x0000000019147984 */ /* 0x0100680000000a00 */
[----:B0-----:R-:W2:Y:S01]  /*0ed0*/  LDL R25, [R1+0x1c] ;  /* 0x00001c0001197983 */ /* 0x001ea20000100800 */
[----:B-1----:R-:W-:-:S03]  /*0ee0*/  FADD.FTZ R22, R22, R20 ;  /* 0x0000001416167221 */ /* 0x002fc60000010000 */
[----:B------:R-:W4:Y:S01]  /*0ef0*/  LDL R20, [R1+0x30] ;  /* 0x0000300001147983 */ /* 0x000f220000100800 */
[----:B------:R-:W-:-:S03]  /*0f00*/  FADD.FTZ R23, R23, R21 ;  /* 0x0000001517177221 */ /* 0x000fc60000010000 */
[----:B----4-:R-:W0:Y:S02]  /*0f10*/  LDS.64 R20, [R20] ;  /* 0x0000000014147984 */ /* 0x010e240000000a00 */
[----:B0-----:R-:W-:Y:S01]  /*0f20*/  FADD.FTZ R22, R22, R20 ;  /* 0x0000001416167221 */ /* 0x001fe20000010000 */
[----:B------:R-:W-:Y:S02]  /*0f30*/  FADD.FTZ R23, R23, R21 ;  /* 0x0000001517177221 */ /* 0x000fe40000010000 */
[----:B------:R0:W1:Y:S04]  /*0f40*/  LDS.64 R20, [R24] ;  /* 0x0000000018147984 */ /* 0x0000680000000a00 */
[----:B0-----:R-:W4:Y:S01]  /*0f50*/  LDL R24, [R1+0x18] ;  /* 0x0000180001187983 */ /* 0x001f220000100800 */
[----:B-1----:R-:W-:-:S03]  /*0f60*/  FADD.FTZ R22, R22, R20 ;  /* 0x0000001416167221 */ /* 0x002fc60000010000 */
[----:B------:R-:W3:Y:S01]  /*0f70*/  LDL R20, [R1+0x28] ;  /* 0x0000280001147983 */ /* 0x000ee20000100800 */
[----:B------:R-:W-:-:S03]  /*0f80*/  FADD.FTZ R23, R23, R21 ;  /* 0x0000001517177221 */ /* 0x000fc60000010000 */
[----:B---3--:R-:W0:Y:S02]  /*0f90*/  LDS.64 R20, [R20] ;  /* 0x0000000014147984 */ /* 0x008e240000000a00 */
[----:B0-----:R-:W-:Y:S02]  /*0fa0*/  FADD.FTZ R22, R22, R20 ;  /* 0x0000001416167221 */ /* 0x001fe40000010000 */
[----:B------:R-:W3:Y:S01]  /*0fb0*/  LDL R20, [R1+0x24] ;  /* 0x0000240001147983 */ /* 0x000ee20000100800 */
[----:B------:R-:W-:-:S03]  /*0fc0*/  FADD.FTZ R23, R23, R21 ;  /* 0x0000001517177221 */ /* 0x000fc60000010000 */
[----:B---3--:R-:W0:Y:S02]  /*0fd0*/  LDS.64 R20, [R20] ;  /* 0x0000000014147984 */ /* 0x008e240000000a00 */
[----:B0-----:R-:W-:Y:S01]  /*0fe0*/  FADD.FTZ R22, R22, R20 ;  /* 0x0000001416167221 */ /* 0x001fe20000010000 */
[----:B------:R-:W-:Y:S02]  /*0ff0*/  FADD.FTZ R23, R23, R21 ;  /* 0x0000001517177221 */ /* 0x000fe40000010000 */
[----:B------:R0:W1:Y:S04]  /*1000*/  LDS.64 R20, [R27] ;  /* 0x000000001b147984 */ /* 0x0000680000000a00 */
[----:B0-----:R-:W3:Y:S01]  /*1010*/  LDL R27, [R1+0x8] ;  /* 0x00000800011b7983 */ /* 0x001ee20000100800 */
[----:B-1----:R-:W-:Y:S01]  /*1020*/  FADD.FTZ R22, R22, R20 ;  /* 0x0000001416167221 */ /* 0x002fe20000010000 */
[----:B------:R-:W-:-:S02]  /*1030*/  FADD.FTZ R23, R23, R21 ;  /* 0x0000001517177221 */ /* 0x000fc40000010000 */
[----:B--2---:R0:W1:Y:S04]  /*1040*/  LDS.64 R20, [R25] ;  /* 0x0000000019147984 */ /* 0x0040680000000a00 */
[----:B0-----:R-:W2:Y:S01]  /*1050*/  LDL R25, [R1+0x4] ;  /* 0x0000040001197983 */ /* 0x001ea20000100800 */
[----:B-1----:R-:W-:Y:S01]  /*1060*/  FADD.FTZ R22, R22, R20 ;  /* 0x0000001416167221 */ /* 0x002fe20000010000 */
[----:B------:R-:W-:Y:S02]  /*1070*/  FADD.FTZ R23, R23, R21 ;  /* 0x0000001517177221 */ /* 0x000fe40000010000 */
[----:B----4-:R0:W1:Y:S04]  /*1080*/  LDS.64 R20, [R24] ;  /* 0x0000000018147984 */ /* 0x0100680000000a00 */
[----:B0-----:R-:W4:Y:S01]  /*1090*/  LDL R24, [R1] ;  /* 0x0000000001187983 */ /* 0x001f220000100800 */
        /* <DEDUP_REMOVED lines=20> */
[----:B----4-:R-:W0:Y:S02]  /*11e0*/  LDS.64 R20, [R24] ;  /* 0x0000000018147984 */ /* 0x010e240000000a00 */
        /* <DEDUP_REMOVED lines=43> */
[----:B------:R-:W-:-:S07]  /*14a0*/  FADD.FTZ R21, R23, R21 ;  /* 0x0000001517157221 */ /* 0x000fce0000010000 */
.L_x_1851:
[----:B------:R-:W-:Y:S05]  /*14b0*/  BSYNC B0 ;  /* 0x0000000000007941 */ /* 0x000fea0003800000 */
.L_x_1850:
[----:B------:R-:W0:Y:S01]  /*14c0*/  SHFL.BFLY PT, R23, R20, 0x1, 0x1f ;  /* 0x0c201f0014177f89 */ /* 0x000e2200000e0000 */
        /* <DEDUP_REMOVED lines=8> */
[----:B------:R-:W0:Y:S01]  /*1550*/  LDC R22, c[0x0][0x10] ;  /* 0x00000400ff167b82 */ /* 0x000e220000000800 */
[----:B------:R-:W-:-:S05]  /*1560*/  SHF.R.U32.HI R23, RZ, 0x1, R11 ;  /* 0x00000001ff177819 */ /* 0x000fca000001160b */
[----:B------:R-:W-:Y:S02]  /*1570*/  IMAD.SHL.U32 R23, R23, 0x80, RZ ;  /* 0x0000008017177824 */ /* 0x000fe400078e00ff */
[----:B------:R-:W1:Y:S03]  /*1580*/  LDC.64 R24, c[0x0][0x248] ;  /* 0x00009200ff187b82 */ /* 0x000e660000000a00 */
[----:B------:R-:W-:Y:S01]  /*1590*/  LOP3.LUT R23, R23, 0xffffff80, R26, 0xe2, !PT ;  /* 0xffffff8017177812 */ /* 0x000fe200078ee21a */
[----:B0-----:R-:W-:-:S05]  /*15a0*/  IMAD R22, R22, UR4, R28 ;  /* 0x0000000416167c24 */ /* 0x001fca000f8e021c */
[----:B------:R-:W-:-:S04]  /*15b0*/  LEA R22, R22, R23, 0xa ;  /* 0x0000001716167211 */ /* 0x000fc800078e50ff */
[----:B------:R-:W-:-:S05]  /*15c0*/  SHF.L.U32 R22, R22, 0x1, RZ ;  /* 0x0000000116167819 */ /* 0x000fca00000006ff */
[----:B-1----:R-:W-:-:S05]  /*15d0*/  IMAD.WIDE.U32 R22, R22, 0x4, R24 ;  /* 0x0000000416167825 */ /* 0x002fca00078e0018 */
[----:B------:R0:W-:Y:S02]  /*15e0*/  STG.E.64 desc[UR6][R22.64], R20 ;  /* 0x0000001416007986 */ /* 0x0001e4000c101b06 */
.L_x_1853:
[----:B------:R-:W-:Y:S05]  /*15f0*/  BSYNC B0 ;  /* 0x0000000000007941 */ /* 0x000fea0003800000 */
.L_x_1852:
[----:B------:R-:W-:Y:S06]  /*1600*/  BAR.SYNC.DEFER_BLOCKING 0x0 ;  /* 0x0000000000007b1d */ /* 0x000fec0000010000 */
        /* <DEDUP_REMOVED lines=10> */
.L_x_1855:
[----:B------:R-:W2:Y:S04]  /*16b0*/  LD.E.STRONG.GPU R23, desc[UR6][R20.64] ;  /* 0x0000000614177980 */ /* 0x000ea8000c10f900 */
[----:B--2---:R-:W-:Y:S01]  /*16c0*/  CCTL.IVALL ;  /* 0x00000000ff00798f */ /* 0x004fe20002000000 */
[----:B------:R-:W-:Y:S05]  /*16d0*/  YIELD ;  /* 0x0000000000007946 */ /* 0x000fea0003800000 */
[----:B-----5:R-:W-:-:S04]  /*16e0*/  LOP3.LUT R23, R23, R22, RZ, 0x3c, !PT ;  /* 0x0000001617177212 */ /* 0x020fc800078e3cff */
[----:B------:R-:W-:-:S13]  /*16f0*/  ISETP.GT.AND P1, PT, R23, -0x1, PT ;  /* 0xffffffff1700780c */ /* 0x000fda0003f24270 */
[----:B------:R-:W-:Y:S05]  /*1700*/  @P1 BRA `(.L_x_1855) ;  /* 0xfffffffc00e81947 */ /* 0x000fea000383ffff */
.L_x_1854:
[----:B------:R-:W-:Y:S05]  /*1710*/  WARPSYNC.ALL ;  /* 0x0000000000007948 */ /* 0x000fea0003800000 */
[----:B------:R-:W-:Y:S01]  /*1720*/  BAR.SYNC.DEFER_BLOCKING 0x0 ;  /* 0x0000000000007b1d */ /* 0x000fe20000010000 */
[----:B0-----:R-:W-:-:S05]  /*1730*/  CS2R R20, SRZ ;  /* 0x0000000000147805 */ /* 0x001fca000001ff00 */
[----:B------:R-:W-:Y:S04]  /*1740*/  BSSY B0, `(.L_x_1856) ;  /* 0x0000020000007945 */ /* 0x000fe80003800000 */
[----:B------:R-:W-:Y:S05]  /*1750*/  @P0 BRA `(.L_x_1857) ;  /* 0x0000000000780947 */ /* 0x000fea0003800000 */
[----:B------:R-:W0:Y:S01]  /*1760*/  LDC R20, c[0x0][0x10] ;  /* 0x00000400ff147b82 */ /* 0x000e220000000800 */
[----:B------:R1:W-:Y:S01]  /*1770*/  STL.64 [R1+0x48], R2 ;  /* 0x0000480201007387 */ /* 0x0003e20000100a00 */
[----:B------:R-:W-:-:S04]  /*1780*/  SHF.L.U32 R21, R11, 0x2, RZ ;  /* 0x000000020b157819 */ /* 0x000fc800000006ff */
[----:B------:R-:W-:Y:S02]  /*1790*/  LOP3.LUT R21, R21, 0x7fffff80, RZ, 0xc0, !PT ;  /* 0x7fffff8015157812 */ /* 0x000fe400078ec0ff */
[----:B-1----:R-:W1:Y:S01]  /*17a0*/  LDC.64 R2, c[0x0][0x248] ;  /* 0x00009200ff027b82 */ /* 0x002e620000000a00 */
[----:B0-----:R-:W-:-:S05]  /*17b0*/  IMAD R20, R20, UR4, R28 ;  /* 0x0000000414147c24 */ /* 0x001fca000f8e021c */
[----:B------:R-:W-:Y:S02]  /*17c0*/  LEA R20, R20, R21, 0xa ;  /* 0x0000001514147211 */ /* 0x000fe400078e50ff */
[----:B------:R-:W-:-:S05]  /*17d0*/  LOP3.LUT R21, R11, 0x1f, RZ, 0xc0, !PT ;  /* 0x0000001f0b157812 */ /* 0x000fca00078ec0ff */
[----:B------:R-:W-:-:S05]  /*17e0*/  IMAD.IADD R20, R20, 0x1, R21 ;  /* 0x0000000114147824 */ /* 0x000fca00078e0215 */
[----:B------:R-:W-:-:S04]  /*17f0*/  SHF.L.U32 R24, R20, 0x1, RZ ;  /* 0x0000000114187819 */ /* 0x000fc800000006ff */
[C---:B------:R-:W-:Y:S01]  /*1800*/  IADD3 R20, R24.reuse, 0x40, RZ ;  /* 0x0000004018147810 */ /* 0x040fe20007ffe0ff */
[C---:B-1----:R-:W-:Y:S01]  /*1810*/  IMAD.WIDE.U32 R22, R24.reuse, 0x4, R2 ;  /* 0x0000000418167825 */ /* 0x042fe200078e0002 */
[----:B------:R-:W-:-:S03]  /*1820*/  IADD3 R26, R24, 0x80, RZ ;  /* 0x00000080181a7810 */ /* 0x000fc60007ffe0ff */
[--C-:B------:R-:W-:Y:S01]  /*1830*/  IMAD.WIDE.U32 R20, R20, 0x4, R2.reuse ;  /* 0x0000000414147825 */ /* 0x100fe200078e0002 */
[----:B------:R-:W-:Y:S01]  /*1840*/  IADD3 R24, R24, 0xc0, RZ ;  /* 0x000000c018187810 */ /* 0x000fe20007ffe0ff */
        /* <DEDUP_REMOVED lines=15> */
.L_x_1857:
[----:B------:R-:W-:Y:S05]  /*1940*/  BSYNC B0 ;  /* 0x0000000000007941 */ /* 0x000fea0003800000 */
.L_x_1856:
[----:B------:R-:W0:Y:S01]  /*1950*/  SHFL.BFLY PT, R23, R20, 0x10, 0x1f ;  /* 0x0e001f0014177f89 */ /* 0x000e2200000e0000 */
[----:B------:R-:W-:Y:S01]  /*1960*/  LOP3.LUT P0, RZ, R11, 0xffffff1f, RZ, 0xc0, !PT ;  /* 0xffffff1f0bff7812 */ /* 0x000fe2000780c0ff */
[----:B------:R-:W-:Y:S01]  /*1970*/  ULDC.64 UR8, c[0x0][0x240] ;  /* 0x0000900000087ab9 */ /* 0x000fe20000000a00 */
[----:B------:R-:W-:Y:S01]  /*1980*/  BSSY B0, `(.L_x_1858) ;  /* 0x0000033000007945 */ /* 0x000fe20003800000 */
[----:B------:R-:W1:Y:S01]  /*1990*/  SHFL.BFLY PT, R22, R21, 0x10, 0x1f ;  /* 0x0e001f0015167f89 */ /* 0x000e6200000e0000 */
[----:B------:R-:W-:Y:S02]  /*19a0*/  ISETP.EQ.U32.AND P1, PT, RZ, UR8, PT ;  /* 0x00000008ff007c0c */ /* 0x000fe4000bf22070 */
[----:B-----5:R-:W-:Y:S02]  /*19b0*/  PRMT R24, R16, 0x7632, R24 ;  /* 0x0000763210187816 */ /* 0x020fe40000000018 */
[----:B------:R-:W-:Y:S02]  /*19c0*/  PRMT R25, R17, 0x7632, R25 ;  /* 0x0000763211197816 */ /* 0x000fe40000000019 */
[----:B------:R-:W-:-:S02]  /*19d0*/  PRMT R26, R18, 0x7632, R26 ;  /* 0x00007632121a7816 */ /* 0x000fc4000000001a */
[----:B------:R-:W-:Y:S01]  /*19e0*/  PRMT R27, R19, 0x7632, R27 ;  /* 0x00007632131b7816 */ /* 0x000fe2000000001b */
        /* <DEDUP_REMOVED lines=16> */
[--C-:B0-----:R-:W-:Y:S01]  /*1af0*/  FADD.FTZ R20, R20, R23.reuse ;  /* 0x0000001714147221 */ /* 0x101fe20000010000 */
[----:B------:R-:W-:-:S03]  /*1b00*/  PRMT R23, R15, 0x7632, R23 ;  /* 0x000076320f177816 */ /* 0x000fc60000000017 */
[----:B------:R-:W-:Y:S01]  /*1b10*/  @!P0 FMUL.FTZ R20, R20, 3.2552085031056776643e-05 ;  /* 0x3808888914148820 */ /* 0x000fe20000410000 */
[----:B-1----:R-:W-:-:S03]  /*1b20*/  FADD.FTZ R21, R21, R22 ;  /* 0x0000001615157221 */ /* 0x002fc60000010000 */
[----:B------:R-:W-:-:S04]  /*1b30*/  @!P0 FMUL.FTZ R22, R20, R20 ;  /* 0x0000001414168220 */ /* 0x000fc80000410000 */
[----:B------:R-:W-:Y:S01]  /*1b40*/  @!P0 FFMA.FTZ R21, R21, 3.2552085031056776643e-05, -R22 ;  /* 0x3808888915158823 */ /* 0x000fe20000010816 */
[----:B------:R-:W-:-:S04]  /*1b50*/  @!P0 SHF.R.U32.HI R22, RZ, 0x2, R11 ;  /* 0x00000002ff168819 */ /* 0x000fc8000001160b */
[----:B------:R-:W-:Y:S02]  /*1b60*/  @!P0 LOP3.LUT R22, R22, 0x3ffffff8, RZ, 0xc0, !PT ;  /* 0x3ffffff816168812 */ /* 0x000fe400078ec0ff */
[----:B------:R-:W-:-:S05]  /*1b70*/  @!P0 FMNMX.FTZ R21, RZ, R21, !PT ;  /* 0x00000015ff158209 */ /* 0x000fca0007810000 */
[----:B------:R0:W-:Y:S02]  /*1b80*/  @!P0 STS.64 [R22+UR5], R20 ;  /* 0x0000001416008988 */ /* 0x0001e40008000a05 */
[----:B0-----:R-:W0:Y:S01]  /*1b90*/  S2R R21, SR_CTAID.X ;  /* 0x0000000000157919 */ /* 0x001e220000002500 */
[----:B------:R-:W-:Y:S01]  /*1ba0*/  PRMT R22, R14, 0x7632, R22 ;  /* 0x000076320e167816 */ /* 0x000fe20000000016 */
[----:B------:R-:W-:Y:S01]  /*1bb0*/  BAR.SYNC.DEFER_BLOCKING 0x0 ;  /* 0x0000000000007b1d */ /* 0x000fe20000010000 */
[----:B0-----:R-:W-:-:S04]  /*1bc0*/  LOP3.LUT P0, RZ, R21, 0x7f, RZ, 0xc0, !PT ;  /* 0x0000007f15ff7812 */ /* 0x001fc8000780c0ff */
[----:B------:R-:W-:-:S04]  /*1bd0*/  ISETP.GT.U32.OR P0, PT, R11, 0x7, P0 ;  /* 0x000000070b00780c */ /* 0x000fc80000704470 */
[----:B------:R-:W-:-:S13]  /*1be0*/  ISETP.EQ.OR.EX P0, PT, RZ, UR9, P0, P1 ;  /* 0x00000009ff007c0c */ /* 0x000fda0008702710 */
[----:B------:R-:W-:Y:S05]  /*1bf0*/  @P0 BRA `(.L_x_1859) ;  /* 0x00000000002c0947 */ /* 0x000fea0003800000 */
[----:B------:R-:W-:-:S04]  /*1c00*/  SHF.L.U32 R21, R28, 0x3, RZ ;  /* 0x000000031c157819 */ /* 0x000fc800000006ff */
[----:B------:R-:W-:-:S05]  /*1c10*/  LOP3.LUT R21, R21, 0x8, RZ, 0xc0, !PT ;  /* 0x0000000815157812 */ /* 0x000fca00078ec0ff */
[----:B------:R-:W-:-:S05]  /*1c20*/  IMAD.IADD R15, R21, 0x1, R11 ;  /* 0x00000001150f7824 */ /* 0x000fca00078e020b */
[----:B------:R-:W-:Y:S02]  /*1c30*/  SHF.R.S32.HI R20, RZ, 0x1f, R15 ;  /* 0x0000001fff147819 */ /* 0x000fe4000001140f */
[----:B------:R-:W-:-:S04]  /*1c40*/  LEA R15, P0, R5, R15, 0x4 ;  /* 0x0000000f050f7211 */ /* 0x000fc800078020ff */
[----:B------:R-:W-:Y:S02]  /*1c50*/  LEA.HI.X R20, R5, R20, R4, 0x4, P0 ;  /* 0x0000001405147211 */ /* 0x000fe400000f2404 */
[----:B------:R-:W-:-:S04]  /*1c60*/  LEA R14, P0, R15, UR8, 0x3 ;  /* 0x000000080f0e7c11 */ /* 0x000fc8000f8018ff */
[----:B------:R-:W-:Y:S02]  /*1c70*/  LEA.HI.X R15, R15, UR9, R20, 0x3, P0 ;  /* 0x000000090f0f7c11 */ /* 0x000fe400080f1c14 */
[----:B------:R-:W-:-:S06]  /*1c80*/  LEA R20, R11, UR5, 0x3 ;  /* 0x000000050b147c11 */ /* 0x000fcc000f8e18ff */
[----:B------:R-:W0:Y:S04]  /*1c90*/  LDS.64 R20, [R20] ;  /* 0x0000000014147984 */ /* 0x000e280000000a00 */
[----:B0-----:R0:W-:Y:S02]  /*1ca0*/  STG.E.64 desc[UR6][R14.64], R20 ;  /* 0x000000140e007986 */ /* 0x0011e4000c101b06 */
.L_x_1859:
[----:B------:R-:W-:Y:S05]  /*1cb0*/  BSYNC B0 ;  /* 0x0000000000007941 */ /* 0x000fea0003800000 */
.L_x_1858:
[----:B0-----:R-:W2:Y:S01]  /*1cc0*/  LDL R14, [R1+0x40] ;  /* 0x00004000010e7983 */ /* 0x001ea20000100800 */
[----:B------:R-:W-:Y:S01]  /*1cd0*/  ULDC UR8, c[0x0][0x230] ;  /* 0x00008c0000087ab9 */ /* 0x000fe20000000800 */
[----:B------:R-:W-:Y:S01]  /*1ce0*/  SHF.L.U32 R16, R16, 0x10, RZ ;  /* 0x0000001010107819 */ /* 0x000fe200000006ff */
[----:B------:R-:W-:Y:S01]  /*1cf0*/  IMAD.U32 R23, R23, 0x10000, RZ ;  /* 0x0001000017177824 */ /* 0x000fe200078e00ff */
[----:B------:R-:W-:Y:S01]  /*1d00*/  SHF.L.U32 R18, R18, 0x10, RZ ;  /* 0x0000001012127819 */ /* 0x000fe200000006ff */
[----:B------:R-:W-:Y:S01]  /*1d10*/  ULOP3.LUT UR4, UR4, 0x1, URZ, 0x3c, !UPT ;  /* 0x0000000104047892 */ /* 0x000fe2000f8e3c3f */
[----:B------:R-:W-:Y:S02]  /*1d20*/  SHF.L.U32 R24, R24, 0x10, RZ ;  /* 0x0000001018187819 */ /* 0x000fe400000006ff */
[----:B------:R-:W-:Y:S02]  /*1d30*/  SHF.L.U32 R26, R26, 0x10, RZ ;  /* 0x000000101a1a7819 */ /* 0x000fe400000006ff */
[----:B------:R-:W-:-:S02]  /*1d40*/  SHF.L.U32 R17, R17, 0x10, RZ ;  /* 0x0000001011117819 */ /* 0x000fc400000006ff */
[----:B------:R-:W-:Y:S02]  /*1d50*/  SHF.L.U32 R19, R19, 0x10, RZ ;  /* 0x0000001013137819 */ /* 0x000fe400000006ff */
[----:B------:R-:W-:Y:S02]  /*1d60*/  SHF.L.U32 R25, R25, 0x10, RZ ;  /* 0x0000001019197819 */ /* 0x000fe400000006ff */
[----:B------:R-:W-:Y:S01]  /*1d70*/  SHF.L.U32 R27, R27, 0x10, RZ ;  /* 0x000000101b1b7819 */ /* 0x000fe200000006ff */
[----:B--2---:R-:W0:Y:S02]  /*1d80*/  LDS.64 R14, [R14] ;  /* 0x000000000e0e7984 */ /* 0x004e240000000a00 */
[----:B0-----:R-:W-:Y:S01]  /*1d90*/  FADD.FTZ R13, R15, UR8 ;  /* 0x000000080f0d7e21 */ /* 0x001fe20008010000 */
[--C-:B------:R-:W-:Y:S01]  /*1da0*/  FADD.FTZ R0, R0, -R14.reuse ;  /* 0x8000000e00007221 */ /* 0x100fe20000010000 */
[----:B------:R-:W-:Y:S01]  /*1db0*/  SHF.L.U32 R15, R22, 0x10, RZ ;  /* 0x00000010160f7819 */ /* 0x000fe200000006ff */
[----:B------:R-:W-:Y:S01]  /*1dc0*/  FADD.FTZ R2, R2, -R14 ;  /* 0x8000000e02027221 */ /* 0x000fe20000010000 */
[C---:B------:R-:W-:Y:S01]  /*1dd0*/  FADD.FTZ R23, -R14.reuse, R23 ;  /* 0x000000170e177221 */ /* 0x040fe20000010100 */
[----:B------:R-:W-:Y:S01]  /*1de0*/  ULDC.64 UR8, c[0x0][0x210] ;  /* 0x0000840000087ab9 */ /* 0x000fe20000000a00 */
[----:B------:R-:W0:Y:S01]  /*1df0*/  MUFU.RSQ R13, R13 ;  /* 0x0000000d000d7308 */ /* 0x000e220000001400 */
[----:B------:R-:W-:Y:S01]  /*1e00*/  FADD.FTZ R15, -R14, R15 ;  /* 0x0000000f0e0f7221 */ /* 0x000fe20000010100 */
[----:B0-----:R-:W-:-:S03]  /*1e10*/  FMUL.FTZ R0, R0, R13 ;  /* 0x0000000d00007220 */ /* 0x001fc60000410000 */
[C---:B------:R-:W-:Y:S01]  /*1e20*/  FMUL.FTZ R15, R13.reuse, R15 ;  /* 0x0000000f0d0f7220 */ /* 0x040fe20000410000 */
[C---:B------:R-:W-:Y:S01]  /*1e30*/  FMUL.FTZ R2, R13.reuse, R2 ;  /* 0x000000020d027220 */ /* 0x040fe20000410000 */
[----:B------:R-:W-:Y:S01]  /*1e40*/  FMUL.FTZ R23, R13, R23 ;  /* 0x000000170d177220 */ /* 0x000fe20000410000 */
[----:B------:R-:W-:Y:S01]  /*1e50*/  FFMA.FTZ R0, R0, R16, R18 ;  /* 0x0000001000007223 */ /* 0x000fe20000010012 */
[----:B------:R-:W-:Y:S01]  /*1e60*/  FFMA.FTZ R15, R15, R24, R26 ;  /* 0x000000180f0f7223 */ /* 0x000fe2000001001a */
[----:B------:R-:W-:Y:S01]  /*1e70*/  FFMA.FTZ R2, R2, R17, R19 ;  /* 0x0000001102027223 */ /* 0x000fe20000010013 */
[----:B------:R-:W-:Y:S01]  /*1e80*/  FFMA.FTZ R23, R23, R25, R27 ;  /* 0x0000001917177223 */ /* 0x000fe2000001001b */
[----:B------:R-:W-:Y:S02]  /*1e90*/  FMUL.FTZ R16, R0, -1.4426950216293334961 ;  /* 0xbfb8aa3b00107820 */ /* 0x000fe40000410000 */
[----:B------:R-:W-:Y:S01]  /*1ea0*/  FMUL.FTZ R14, R2, -1.4426950216293334961 ;  /* 0xbfb8aa3b020e7820 */ /* 0x000fe20000410000 */
[----:B------:R-:W-:-:S03]  /*1eb0*/  FMUL.FTZ R13, R23, -1.4426950216293334961 ;  /* 0xbfb8aa3b170d7820 */ /* 0x000fc60000410000 */
[----:B------:R-:W0:Y:S08]  /*1ec0*/  MUFU.EX2 R16, R16 ;  /* 0x0000001000107308 */ /* 0x000e300000000800 */
[----:B------:R-:W1:Y:S08]  /*1ed0*/  MUFU.EX2 R14, R14 ;  /* 0x0000000e000e7308 */ /* 0x000e700000000800 */
[----:B------:R-:W2:Y:S01]  /*1ee0*/  MUFU.EX2 R13, R13 ;  /* 0x0000000d000d7308 */ /* 0x000ea20000000800 */
[----:B0-----:R-:W-:-:S07]  /*1ef0*/  FADD.FTZ R16, R16, 1 ;  /* 0x3f80000010107421 */ /* 0x001fce0000010000 */
[----:B------:R-:W0:Y:S01]  /*1f00*/  MUFU.RCP R16, R16 ;  /* 0x0000001000107308 */ /* 0x000e220000001000 */
[----:B-1----:R-:W-:-:S07]  /*1f10*/  FADD.FTZ R14, R14, 1 ;  /* 0x3f8000000e0e7421 */ /* 0x002fce0000010000 */
[----:B------:R-:W1:Y:S01]  /*1f20*/  MUFU.RCP R14, R14 ;  /* 0x0000000e000e7308 */ /* 0x000e620000001000 */
[----:B--2---:R-:W-:-:S07]  /*1f30*/  FADD.FTZ R13, R13, 1 ;  /* 0x3f8000000d0d7421 */ /* 0x004fce0000010000 */
[----:B------:R-:W2:Y:S01]  /*1f40*/  MUFU.RCP R13, R13 ;  /* 0x0000000d000d7308 */ /* 0x000ea20000001000 */
[----:B0-----:R-:W-:Y:S01]  /*1f50*/  FMUL.FTZ R16, R0, R16 ;  /* 0x0000001000107220 */ /* 0x001fe20000410000 */
[----:B------:R-:W-:-:S06]  /*1f60*/  FMUL.FTZ R0, R15, -1.4426950216293334961 ;  /* 0xbfb8aa3b0f007820 */ /* 0x000fcc0000410000 */
[----:B------:R-:W0:Y:S01]  /*1f70*/  MUFU.EX2 R0, R0 ;  /* 0x0000000000007308 */ /* 0x000e220000000800 */
[----:B-1----:R-:W-:Y:S01]  /*1f80*/  FMUL.FTZ R14, R2, R14 ;  /* 0x0000000e020e7220 */ /* 0x002fe20000410000 */
[----:B------:R-:W-:-:S04]  /*1f90*/  LEA R2, P0, R12, UR8, 0x1 ;  /* 0x000000080c027c11 */ /* 0x000fc8000f8008ff */
[----:B------:R-:W-:Y:S01]  /*1fa0*/  LEA.HI.X R3, R12, UR9, R3, 0x1, P0 ;  /* 0x000000090c037c11 */ /* 0x000fe200080f0c03 */
[----:B------:R-:W-:Y:S01]  /*1fb0*/  ULDC.64 UR8, c[0x0][0x238] ;  /* 0x00008e0000087ab9 */ /* 0x000fe20000000a00 */
[----:B------:R-:W-:Y:S01]  /*1fc0*/  IADD3 R5, P0, R5, 0x1, RZ ;  /* 0x0000000105057810 */ /* 0x000fe20007f1e0ff */
[----:B--2---:R-:W-:-:S03]  /*1fd0*/  FMUL.FTZ R13, R23, R13 ;  /* 0x0000000d170d7220 */ /* 0x004fc60000410000 */
[----:B------:R-:W-:Y:S02]  /*1fe0*/  IADD3.X R4, RZ, R4, RZ, P0, !PT ;  /* 0x00000004ff047210 */ /* 0x000fe400007fe4ff */
[----:B------:R-:W-:Y:S02]  /*1ff0*/  F2FP.BF16.F32.PACK_AB R13, R13, R14 ;  /* 0x0000000e0d0d723e */ /* 0x000fe400000010ff */
[----:B------:R-:W-:Y:S01]  /*2000*/  ISETP.GE.U32.AND P0, PT, R5, UR8, PT ;  /* 0x0000000805007c0c */ /* 0x000fe2000bf06070 */
[----:B0-----:R-:W-:Y:S01]  /*2010*/  FADD.FTZ R0, R0, 1 ;  /* 0x3f80000000007421 */ /* 0x001fe20000010000 */
[----:B------:R-:W-:Y:S01]  /*2020*/  PRMT R14, R13, 0x7632, R14 ;  /* 0x000076320d0e7816 */ /* 0x000fe2000000000e */
[----:B------:R0:W-:Y:S01]  /*2030*/  STG.E.U16 desc[UR6][R2.64+0x4], R13 ;  /* 0x0000040d02007986 */ /* 0x0001e2000c101506 */
[----:B------:R-:W-:-:S03]  /*2040*/  ISETP.GE.AND.EX P0, PT, R4, UR9, PT, P0 ;  /* 0x0000000904007c0c */ /* 0x000fc6000bf06300 */
[----:B------:R-:W1:Y:S01]  /*2050*/  MUFU.RCP R0, R0 ;  /* 0x0000000000007308 */ /* 0x000e620000001000 */
[----:B------:R0:W-:Y:S01]  /*2060*/  STG.E.U16 desc[UR6][R2.64+0x6], R14 ;  /* 0x0000060e02007986 */ /* 0x0001e2000c101506 */
[----:B-1----:R-:W-:-:S05]  /*2070*/  FMUL.FTZ R0, R15, R0 ;  /* 0x000000000f007220 */ /* 0x002fca0000410000 */
[----:B------:R-:W-:-:S04]  /*2080*/  F2FP.BF16.F32.PACK_AB R0, R0, R16 ;  /* 0x000000100000723e */ /* 0x000fc800000010ff */
[C---:B------:R-:W-:Y:S02]  /*2090*/  PRMT R12, R0.reuse, 0x7610, R12 ;  /* 0x00007610000c7816 */ /* 0x040fe4000000000c */
[----:B------:R-:W-:-:S03]  /*20a0*/  PRMT R0, R0, 0x7632, R0 ;  /* 0x0000763200007816 */ /* 0x000fc60000000000 */
[----:B------:R0:W-:Y:S04]  /*20b0*/  STG.E.U16 desc[UR6][R2.64], R12 ;  /* 0x0000000c02007986 */ /* 0x0001e8000c101506 */
[----:B------:R0:W-:Y:S01]  /*20c0*/  STG.E.U16 desc[UR6][R2.64+0x2], R0 ;  /* 0x0000020002007986 */ /* 0x0001e2000c101506 */
[----:B------:R-:W-:Y:S05]  /*20d0*/  @!P0 BRA `(.L_x_1860) ;  /* 0xffffffe800808947 */ /* 0x000fea000383ffff */
[----:B------:R-:W-:Y:S05]  /*20e0*/  EXIT ;  /* 0x000000000000794d */ /* 0x000fea0003800000 */
.L_x_1861:
        /* <DEDUP_REMOVED lines=9> */
.L_x_3932:


//--------------------- .text._ZN13group_norm_v214gn_cuda_kernelI13__nv_bfloat16Li480ELi1ELi16ELi120ELi256ELb1ELi4ELi960ELi960ELi4ELb1ELi2ELb0ELb0ENS_16CompileConditionILi900EEEEEvPT_PKS4_S7_S7_flPfS8_Pj --------------------------
	.section	.text._ZN13group_norm_v214gn_cuda_kernelI13__nv_bfloat16Li480ELi1ELi16ELi120ELi256ELb1ELi4ELi960ELi960ELi4ELb1ELi2ELb0ELb0ENS_16CompileConditionILi900EEEEEvPT_PKS4_S7_S7_flPfS8_Pj,"ax",@progbits
	.align	128
        .global         _ZN13group_norm_v214gn_cuda_kernelI13__nv_bfloat16Li480ELi1ELi16ELi120ELi256ELb1ELi4ELi960ELi960ELi4ELb1ELi2ELb0ELb0ENS_16CompileConditionILi900EEEEEvPT_PKS4_S7_S7_flPfS8_Pj
        .type           _ZN13group_norm_v214gn_cuda_kernelI13__nv_bfloat16Li480ELi1ELi16ELi120ELi256ELb1ELi4ELi960ELi960ELi4ELb1ELi2ELb0ELb0ENS_16CompileConditionILi900EEEEEvPT_PKS4_S7_S7_flPfS8_Pj,@function
        .size           _ZN13group_norm_v214gn_cuda_kernelI13__nv_bfloat16Li480ELi1ELi16ELi120ELi256ELb1ELi4ELi960ELi960ELi4ELb1ELi2ELb0ELb0ENS_16CompileConditionILi900EEEEEvPT_PKS4_S7_S7_flPfS8_Pj,(.L_x_3933 - _ZN13group_norm_v214gn_cuda_kernelI13__nv_bfloat16Li480ELi1ELi16ELi120ELi256ELb1ELi4ELi960ELi960ELi4ELb1ELi2ELb0ELb0ENS_16CompileConditionILi900EEEEEvPT_PKS4_S7_S7_flPfS8_Pj)
        .other          _ZN13group_norm_v214gn_cuda_kernelI13__nv_bfloat16Li480ELi1ELi16ELi120ELi256ELb1ELi4ELi960ELi960ELi4ELb1ELi2ELb0ELb0ENS_16CompileConditionILi900EEEEEvPT_PKS4_S7_S7_flPfS8_Pj,@"STO_CUDA_ENTRY STV_DEFAULT"
_ZN13group_norm_v214gn_cuda_kernelI13__nv_bfloat16Li480ELi1ELi16ELi120ELi256ELb1ELi4ELi960ELi960ELi4ELb1ELi2ELb0ELb0ENS_16CompileConditionILi900EEEEEvPT_PKS4_S7_S7_flPfS8_Pj:
.text._ZN13group_norm_v214gn_cuda_kernelI13__nv_bfloat16Li480ELi1ELi16ELi120ELi256ELb1ELi4ELi960ELi960ELi4ELb1ELi2ELb0ELb0ENS_16CompileConditionILi900EEEEEvPT_PKS4_S7_S7_flPfS8_Pj:
        /* <DEDUP_REMOVED lines=9> */
[C---:B------:R-:W-:Y:S01]  /*0090*/  LOP3.LUT R3, R0.reuse, 0x1, RZ, 0xc0, !PT ;  /* 0x0000000100037812 */ /* 0x040fe200078ec0ff */
[----:B------:R-:W-:Y:S01]  /*00a0*/  UMOV UR4, 0x400 ;  /* 0x0000040000047882 */ /* 0x000fe20000000000 */
[----:B------:R-:W-:-:S03]  /*00b0*/  SHF.L.U32 R75, R0, 0x3, RZ ;  /* 0x00000003004b7819 */ /* 0x000fc600000006ff */
[----:B------:R-:W-:Y:S01]  /*00c0*/  IMAD R6, R3, 0x3c0, RZ ;  /* 0x000003c003067824 */ /* 0x000fe200078e02ff */
[----:B------:R-:W-:-:S04]  /*00d0*/  LOP3.LUT R75, R75, 0x8, RZ, 0xc0, !PT ;  /* 0x000000084b4b7812 */ /* 0x000fc800078ec0ff */
[----:B------:R-:W-:Y:S01]  /*00e0*/  IADD3 R8, RZ, -R75, RZ ;  /* 0x8000004bff087210 */ /* 0x000fe20007ffe0ff */
[----:B-1----:R-:W-:Y:S02]  /*00f0*/  ULEA UR6, UR5, UR4, 0x18 ;  /* 0x0000000405067291 */ /* 0x002fe4000f8ec03f */
[----:B------:R-:W-:-:S04]  /*0100*/  UIADD3 UR4, UR4, 0x1680, URZ ;  /* 0x0000168004047890 */ /* 0x000fc8000fffe03f */
[----:B------:R-:W-:Y:S01]  /*0110*/  MOV R3, UR6 ;  /* 0x0000000600037c02 */ /* 0x000fe20008000f00 */
[C---:B0-----:R-:W-:Y:S01]  /*0120*/  IMAD.WIDE.U32 R4, R2.reuse, -0x77777777, RZ ;  /* 0x8888888902047825 */ /* 0x041fe200078e00ff */
[C---:B------:R-:W-:Y:S01]  /*0130*/  LEA.HI R7, R2.reuse, R75, RZ, 0x1f ;  /* 0x0000004b02077211 */ /* 0x040fe200078ff8ff */
[----:B------:R-:W-:Y:S01]  /*0140*/  ULEA UR5, UR5, UR4, 0x18 ;  /* 0x0000000405057291 */ /* 0x000fe2000f8ec03f */
[----:B------:R-:W-:Y:S01]  /*0150*/  SHF.L.U32 R14, R2, 0x3, RZ ;  /* 0x00000003020e7819 */ /* 0x000fe200000006ff */
[----:B------:R-:W-:Y:S01]  /*0160*/  ULDC.64 UR6, c[0x0][0x208] ;  /* 0x0000820000067ab9 */ /* 0x000fe20000000a00 */
[----:B------:R-:W-:Y:S01]  /*0170*/  SHF.R.U32.HI R9, RZ, 0x7, R5 ;  /* 0x00000007ff097819 */ /* 0x000fe20000011605 */
[----:B------:R-:W-:Y:S01]  /*0180*/  IMAD R7, R7, 0x78, -R6 ;  /* 0x0000007807077824 */ /* 0x000fe200078e0a06 */
[----:B------:R-:W-:Y:S01]  /*0190*/  LOP3.LUT R14, R14, 0x8, RZ, 0xc0, !PT ;  /* 0x000000080e0e7812 */ /* 0x000fe200078ec0ff */
[----:B------:R-:W-:Y:S02]  /*01a0*/  UMOV UR4, URZ ;  /* 0x0000003f00047c82 */ /* 0x000fe40008000000 */
[----:B------:R-:W-:Y:S01]  /*01b0*/  IMAD R4, R9, -0xf0, R2 ;  /* 0xffffff1009047824 */ /* 0x000fe200078e0202 */
[C---:B------:R-:W-:Y:S01]  /*01c0*/  IADD3 R11, R7.reuse, 0x10, RZ ;  /* 0x00000010070b7810 */ /* 0x040fe20007ffe0ff */
[C---:B------:R-:W-:Y:S01]  /*01d0*/  VIADD R25, R7.reuse, 0x28 ;  /* 0x0000002807197836 */ /* 0x040fe20000000000 */
[C---:B------:R-:W-:Y:S01]  /*01e0*/  IADD3 R13, R7.reuse, 0x14, RZ ;  /* 0x00000014070d7810 */ /* 0x040fe20007ffe0ff */
[C---:B------:R-:W-:Y:S01]  /*01f0*/  IMAD R76, R4.reuse, 0x18, R3 ;  /* 0x00000018044c7824 */ /* 0x040fe200078e0203 */
[----:B------:R-:W-:Y:S01]  /*0200*/  LEA R5, R4, R6, 0x2 ;  /* 0x0000000604057211 */ /* 0x000fe200078e10ff */
[C---:B------:R-:W-:Y:S01]  /*0210*/  VIADD R41, R7.reuse, 0x48 ;  /* 0x0000004807297836 */ /* 0x040fe20000000000 */
[C---:B------:R-:W-:Y:S01]  /*0220*/  IADD3 R17, R7.reuse, 0x18, RZ ;  /* 0x0000001807117810 */ /* 0x040fe20007ffe0ff */
[----:B------:R-:W-:Y:S01]  /*0230*/  VIADD R57, R7, 0x68 ;  /* 0x0000006807397836 */ /* 0x000fe20000000000 */
[----:B------:R-:W-:Y:S01]  /*0240*/  LEA R76, R9, R76, 0x3 ;  /* 0x0000004c094c7211 */ /* 0x000fe200078e18ff */
[----:B------:R-:W-:Y:S01]  /*0250*/  IMAD.WIDE.U32 R4, R5, -0x77777777, RZ ;  /* 0x8888888905047825 */ /* 0x000fe200078e00ff */
[----:B------:R-:W-:-:S02]  /*0260*/  MOV R4, R8 ;  /* 0x0000000800047202 */ /* 0x000fc40000000f00 */
[C---:B------:R-:W-:Y:S01]  /*0270*/  IADD3 R9, R7.reuse, 0xc, RZ ;  /* 0x0000000c07097810 */ /* 0x040fe20007ffe0ff */
[----:B------:R-:W-:Y:S01]  /*0280*/  VIADD R8, R7, 0x8 ;  /* 0x0000000807087836 */ /* 0x000fe20000000000 */
[----:B------:R-:W-:Y:S02]  /*0290*/  LEA.HI R74, R5, R4, RZ, 0x1a ;  /* 0x00000004054a7211 */ /* 0x000fe400078fd0ff */
[----:B------:R-:W-:Y:S02]  /*02a0*/  SHF.R.S32.HI R4, RZ, 0x2, R7 ;  /* 0x00000002ff047819 */ /* 0x000fe40000011407 */
[C---:B------:R-:W-:Y:S02]  /*02b0*/  LOP3.LUT R5, R7.reuse, 0x4, RZ, 0xfc, !PT ;  /* 0x0000000407057812 */ /* 0x040fe400078efcff */
        /* <DEDUP_REMOVED lines=22> */
[----:B------:R-:W-:Y:S02]  /*0420*/  SHF.R.S32.HI R8, RZ, 0x2, R8 ;  /* 0x00000002ff087819 */ /* 0x000fe40000011408 */
[----:B------:R-:W-:Y:S01]  /*0430*/  SHF.R.S32.HI R10, RZ, 0x2, R9 ;  /* 0x00000002ff0a7819 */ /* 0x000fe20000011409 */
[----:B------:R-:W-:Y:S01]  /*0440*/  IMAD R5, R6, 0x18, R3 ;  /* 0x0000001806057824 */ /* 0x000fe200078e0203 */
        /* <DEDUP_REMOVED lines=20> */
[----:B------:R-:W-:Y:S01]  /*0590*/  HFMA2.MMA R16, -RZ, RZ, 0, 0 ;  /* 0x00000000ff107435 */ /* 0x000fe200000001ff */
[----:B------:R-:W-:Y:S01]  /*05a0*/  SHF.R.S32.HI R36, RZ, 0x2, R35 ;  /* 0x00000002ff247819 */ /* 0x000fe20000011423 */
[----:B------:R-:W-:Y:S01]  /*05b0*/  IMAD R19, R32, 0x18, R3 ;  /* 0x0000001820137824 */ /* 0x000fe200078e0203 */
[----:B------:R-:W-:Y:S01]  /*05c0*/  SHF.R.S32.HI R38, RZ, 0x2, R37 ;  /* 0x00000002ff267819 */ /* 0x000fe20000011425 */
[----:B------:R-:W-:Y:S01]  /*05d0*/  IMAD.IADD R69, R14, 0x1, R69 ;  /* 0x000000010e457824 */ /* 0x000fe200078e0245 */
        /* <DEDUP_REMOVED lines=37> */
[C---:B------:R-:W-:Y:S01]  /*0830*/  IADD3 R71, R14.reuse, R71, RZ ;  /* 0x000000470e477210 */ /* 0x040fe20007ffe0ff */
[----:B------:R-:W0:Y:S01]  /*0840*/  S2R R4, SR_CTAID.X ;  /* 0x0000000000047919 */ /* 0x000e220000002500 */
[C---:B------:R-:W-:Y:S01]  /*0850*/  IADD3 R67, R14.reuse, R67, RZ ;  /* 0x000000430e437210 */ /* 0x040fe20007ffe0ff */
        /* <DEDUP_REMOVED lines=10> */
[C---:B------:R-:W-:Y:S02]  /*0900*/  IADD3 R56, R14.reuse, R23, RZ ;  /* 0x000000170e387210 */ /* 0x040fe40007ffe0ff */
        /* <DEDUP_REMOVED lines=9> */
[----:B------:R-:W-:Y:S02]  /*09a0*/  IADD3 R14, R14, R3, RZ ;  /* 0x000000030e0e7210 */ /* 0x000fe40007ffe0ff */
[----:B0-----:R-:W-:-:S07]  /*09b0*/  LEA R74, R74, UR5, 0x3 ;  /* 0x000000054a4a7c11 */ /* 0x001fce000f8e18ff */
.L_x_1870:
[----:B-1----:R-:W-:Y:S01]  /*09c0*/  IMAD.WIDE.U32 R18, R2, -0x77777777, RZ ;  /* 0x8888888902127825 */ /* 0x002fe200078e00ff */
[----:B------:R-:W-:Y:S01]  /*09d0*/  LOP3.LUT R26, R0, 0x1, RZ, 0xc0, !PT ;  /* 0x00000001001a7812 */ /* 0x000fe200078ec0ff */
[----:B------:R-:W-:Y:S01]  /*09e0*/  ULDC.64 UR8, c[0x0][0x218] ;  /* 0x0000860000087ab9 */ /* 0x000fe20000000a00 */
[----:B------:R-:W-:Y:S01]  /*09f0*/  SHF.L.U32 R3, R4, 0x2, RZ ;  /* 0x0000000204037819 */ /* 0x000fe200000006ff */
[----:B------:R-:W-:Y:S01]  /*0a00*/  ULDC.64 UR10, c[0x0][0x228] ;  /* 0x00008a00000a7ab9 */ /* 0x000fe20000000a00 */
[----:B------:R-:W-:Y:S02]  /*0a10*/  SHF.R.U32.HI R18, RZ, 0x7, R19 ;  /* 0x00000007ff127819 */ /* 0x000fe40000011613 */
[----:B------:R-:W-:Y:S02]  /*0a20*/  LOP3.LUT R3, R3, 0xfc, RZ, 0xc0, !PT ;  /* 0x000000fc03037812 */ /* 0x000fe400078ec0ff */
[----:B------:R-:W-:Y:S01]  /*0a30*/  MOV R27, RZ ;  /* 0x000000ff001b7202 */ /* 0x000fe20000000f00 */
[----:B------:R-:W-:Y:S01]  /*0a40*/  IMAD R17, R18, -0xf0, R2 ;  /* 0xffffff1012117824 */ /* 0x000fe200078e0202 */
[----:B------:R-:W-:-:S03]  /*0a50*/  IADD3 R3, R3, R18, RZ ;  /* 0x0000001203037210 */ /* 0x000fc60007ffe0ff */
[----:B------:R-:W-:Y:S02]  /*0a60*/  IMAD R26, R26, 0xf0, R17 ;  /* 0x000000f01a1a7824 */ /* 0x000fe400078e0211 */
[----:B------:R-:W-:Y:S02]  /*0a70*/  IMAD R17, R16, 0x78000, RZ ;  /* 0x0007800010117824 */ /* 0x000fe400078e02ff */
[----:B------:R-:W-:Y:S01]  /*0a80*/  IMAD R3, R3, 0x780, RZ ;  /* 0x0000078003037824 */ /* 0x000fe200078e02ff */
[----:B------:R-:W-:-:S04]  /*0a90*/  SHF.L.U32 R26, R26, 0x2, RZ ;  /* 0x000000021a1a7819 */ /* 0x000fc800000006ff */
[----:B------:R-:W-:Y:S01]  /*0aa0*/  IADD3 R19, R3, 0xf00, RZ ;  /* 0x00000f0003137810 */ /* 0x000fe20007ffe0ff */
[----:B------:R-:W-:-:S05]  /*0ab0*/  IMAD.WIDE.U32 R20, R15, 0x78000, R26 ;  /* 0x000780000f147825 */ /* 0x000fca00078e001a */
[----:B------:R-:W-:Y:S02]  /*0ac0*/  IADD3 R21, R21, R17, RZ ;  /* 0x0000001115157210 */ /* 0x000fe40007ffe0ff */
[----:B------:R-:W-:-:S05]  /*0ad0*/  IADD3 R17, P0, R3, R20, RZ ;  /* 0x0000001403117210 */ /* 0x000fca0007f1e0ff */
[----:B------:R-:W-:Y:S01]  /*0ae0*/  IMAD.X R18, RZ, RZ, R21, P0 ;  /* 0x000000ffff127224 */ /* 0x000fe200000e0615 */
        /* <DEDUP_REMOVED lines=22> */
[----:B------:R-:W-:Y:S01]  /*0c50*/  SHF.L.U32 R21, R29, 0x10, RZ ;  /* 0x000000101d157819 */ /* 0x000fe200000006ff */
[----:B------:R-:W-:Y:S01]  /*0c60*/  FFMA.FTZ R26, R3, R3, RZ ;  /* 0x00000003031a7223 */ /* 0x000fe200000100ff */
[----:B------:R-:W-:Y:S01]  /*0c70*/  FADD.FTZ R25, RZ, R3 ;  /* 0x00000003ff197221 */ /* 0x000fe20000010000 */
[----:B------:R-:W-:Y:S02]  /*0c80*/  PRMT R23, R29, 0x7632, R23 ;  /* 0x000076321d177816 */ /* 0x000fe40000000017 */
[----:B------:R-:W-:Y:S01]  /*0c90*/  FFMA.FTZ R36, R27, R27, R26 ;  /* 0x0000001b1b247223 */ /* 0x000fe2000001001a */
[----:B------:R-:W-:Y:S01]  /*0ca0*/  FADD.FTZ R26, R25, R27 ;  /* 0x0000001b191a7221 */ /* 0x000fe20000010000 */
[----:B------:R-:W-:Y:S01]  /*0cb0*/  SHF.L.U32 R27, R23, 0x10, RZ ;  /* 0x00000010171b7819 */ /* 0x000fe200000006ff */
[----:B---3--:R-:W-:Y:S02]  /*0cc0*/  IMAD.U32 R23, R30, 0x10000, RZ ;  /* 0x000100001e177824 */ /* 0x008fe400078e00ff */
[----:B------:R-:W-:Y:S01]  /*0cd0*/  FFMA.FTZ R36, R21, R21, R36 ;  /* 0x0000001515247223 */ /* 0x000fe20000010024 */
[----:B------:R-:W-:Y:S01]  /*0ce0*/  FADD.FTZ R26, R26, R21 ;  /* 0x000000151a1a7221 */ /* 0x000fe20000010000 */
[----:B------:R-:W-:-:S02]  /*0cf0*/  PRMT R25, R30, 0x7632, R25 ;  /* 0x000076321e197816 */ /* 0x000fc40000000019 */
        /* <DEDUP_REMOVED lines=12> */
[----:B------:R-:W-:Y:S02]  /*0dc0*/  CS2R R38, SRZ ;  /* 0x0000000000267805 */ /* 0x000fe4000001ff00 */
[----:B------:R-:W-:Y:S01]  /*0dd0*/  FFMA.FTZ R27, R40, R40, R27 ;  /* 0x00000028281b7223 */ /* 0x000fe2000001001b */
[----:B------:R-:W-:-:S05]  /*0de0*/  FADD.FTZ R26, R26, R40 ;  /* 0x000000281a1a7221 */ /* 0x000fca0000010000 */
[----:B------:R0:W-:Y:S01]  /*0df0*/  STS.64 [R76], R26 ;  /* 0x0000001a4c007388 */ /* 0x0001e20000000a00 */
[----:B------:R-:W-:Y:S06]  /*0e00*/  BAR.SYNC.DEFER_BLOCKING 0x0 ;  /* 0x0000000000007b1d */ /* 0x000fec0000010000 */
[----:B------:R-:W-:Y:S05]  /*0e10*/  @P0 BRA `(.L_x_1863) ;  /* 0x0000000400680947 */ /* 0x000fea0003800000 */
        /* <DEDUP_REMOVED lines=8> */
[----:B------:R-:W4:Y:S04]  /*0ea0*/  LDS.64 R36, [R65] ;  /* 0x0000000041247984 */ /* 0x000f280000000a00 */
[----:B------:R-:W4:Y:S01]  /*0eb0*/  LDS.64 R54, [R64] ;  /* 0x0000000040367984 */ /* 0x000f220000000a00 */
[----:B-1----:R-:W-:-:S03]  /*0ec0*/  FADD.FTZ R52, RZ, R52 ;  /* 0x00000034ff347221 */ /* 0x002fc60000010000 */
[----:B0-----:R-:W0:Y:S01]  /*0ed0*/  LDS.64 R26, [R63] ;  /* 0x000000003f1a7984 */ /* 0x001e220000000a00 */
[----:B------:R-:W-:Y:S01]  /*0ee0*/  FADD.FTZ R77, RZ, R53 ;  /* 0x00000035ff4d7221 */ /* 0x000fe20000010000 */
[----:B--2---:R-:W-:Y:S02]  /*0ef0*/  FADD.FTZ R50, R52, R50 ;  /* 0x0000003234327221 */ /* 0x004fe40000010000 */
[----:B------:R-:W1:Y:S01]  /*0f00*/  LDS.64 R52, [R62] ;  /* 0x000000003e347984 */ /* 0x000e620000000a00 */
[----:B------:R-:W-:Y:S01]  /*0f10*/  FADD.FTZ R77, R77, R51 ;  /* 0x000000334d4d7221 */ /* 0x000fe20000010000 */
[----:B---3--:R-:W-:Y:S02]  /*0f20*/  FADD.FTZ R48, R50, R48 ;  /* 0x0000003032307221 */ /* 0x008fe40000010000 */
[----:B------:R-:W2:Y:S01]  /*0f30*/  LDS.64 R50, [R61] ;  /* 0x000000003d327984 */ /* 0x000ea20000000a00 */
[----:B------:R-:W-:Y:S01]  /*0f40*/  FADD.FTZ R77, R77, R49 ;  /* 0x000000314d4d7221 */ /* 0x000fe20000010000 */
[----:B----4-:R-:W-:-:S02]  /*0f50*/  FADD.FTZ R46, R48, R46 ;  /* 0x0000002e302e7221 */ /* 0x010fc40000010000 */
[----:B------:R-:W3:Y:S01]  /*0f60*/  LDS.64 R48, [R60] ;  /* 0x000000003c307984 */ /* 0x000ee20000000a00 */
[----:B------:R-:W-:Y:S01]  /*0f70*/  FADD.FTZ R77, R77, R47 ;  /* 0x0000002f4d4d7221 */ /* 0x000fe20000010000 */
[----:B------:R-:W-:Y:S02]  /*0f80*/  FADD.FTZ R44, R46, R44 ;  /* 0x0000002c2e2c7221 */ /* 0x000fe40000010000 */
[----:B------:R-:W4:Y:S01]  /*0f90*/  LDS.64 R46, [R59] ;  /* 0x000000003b2e7984 */ /* 0x000f220000000a00 */
[----:B------:R-:W-:Y:S01]  /*0fa0*/  FADD.FTZ R77, R77, R45 ;  /* 0x0000002d4d4d7221 */ /* 0x000fe20000010000 */
[----:B------:R-:W-:Y:S02]  /*0fb0*/  FADD.FTZ R42, R44, R42 ;  /* 0x0000002a2c2a7221 */ /* 0x000fe40000010000 */
[----:B------:R-:W4:Y:S01]  /*0fc0*/  LDS.64 R44, [R58] ;  /* 0x000000003a2c7984 */ /* 0x000f220000000a00 */
[----:B------:R-:W-:Y:S01]  /*0fd0*/  FADD.FTZ R77, R77, R43 ;  /* 0x0000002b4d4d7221 */ /* 0x000fe20000010000 */
[----:B------:R-:W-:-:S02]  /*0fe0*/  FADD.FTZ R40, R42, R40 ;  /* 0x000000282a287221 */ /* 0x000fc40000010000 */
[----:B------:R-:W4:Y:S01]  /*0ff0*/  LDS.64 R42, [R57] ;  /* 0x00000000392a7984 */ /* 0x000f220000000a00 */
        /* <DEDUP_REMOVED lines=10> */
[----:B0-----:R-:W-:Y:S02]  /*10a0*/  FADD.FTZ R26, R54, R26 ;  /* 0x0000001a361a7221 */ /* 0x001fe40000010000 */
[----:B------:R-:W0:Y:S01]  /*10b0*/  LDS.64 R54, [R5] ;  /* 0x0000000005367984 */ /* 0x000e220000000a00 */
[----:B------:R-:W-:Y:S01]  /*10c0*/  FADD.FTZ R77, R77, R27 ;  /* 0x0000001b4d4d7221 */ /* 0x000fe20000010000 */
[----:B-1----:R-:W-:Y:S02]  /*10d0*/  FADD.FTZ R52, R26, R52 ;  /* 0x000000341a347221 */ /* 0x002fe40000010000 */
[----:B------:R-:W1:Y:S01]  /*10e0*/  LDS.64 R26, [R6] ;  /* 0x00000000061a7984 */ /* 0x000e620000000a00 */
[----:B------:R-:W-:Y:S01]  /*10f0*/  FADD.FTZ R77, R77, R53 ;  /* 0x000000354d4d7221 */ /* 0x000fe20000010000 */
[----:B--2---:R-:W-:-:S02]  /*1100*/  FADD.FTZ R50, R52, R50 ;  /* 0x0000003234327221 */ /* 0x004fc40000010000 */
[----:B------:R-:W2:Y:S01]  /*1110*/  LDS.64 R52, [R7] ;  /* 0x0000000007347984 */ /* 0x000ea20000000a00 */
[----:B------:R-:W-:Y:S01]  /*1120*/  FADD.FTZ R77, R77, R51 ;  /* 0x000000334d4d7221 */ /* 0x000fe20000010000 */
[----:B---3--:R-:W-:Y:S02]  /*1130*/  FADD.FTZ R48, R50, R48 ;  /* 0x0000003032307221 */ /* 0x008fe40000010000 */
[----:B------:R-:W3:Y:S01]  /*1140*/  LDS.64 R50, [R8] ;  /* 0x0000000008327984 */ /* 0x000ee20000000a00 */
[----:B------:R-:W-:Y:S01]  /*1150*/  FADD.FTZ R77, R77, R49 ;  /* 0x000000314d4d7221 */ /* 0x000fe20000010000 */
[----:B----4-:R-:W-:Y:S02]  /*1160*/  FADD.FTZ R46, R48, R46 ;  /* 0x0000002e302e7221 */ /* 0x010fe40000010000 */
        /* <DEDUP_REMOVED lines=36> */
[----:B------:R-:W-:-:S07]  /*13b0*/  FADD.FTZ R39, R36, R39 ;  /* 0x0000002724277221 */ /* 0x000fce0000010000 */
.L_x_1863:
[----:B------:R-:W-:Y:S05]  /*13c0*/  BSYNC B0 ;  /* 0x0000000000007941 */ /* 0x000fea0003800000 */
.L_x_1862:
[----:B0-----:R-:W0:Y:S01]  /*13d0*/  SHFL.BFLY PT, R27, R38, 0x1, 0x1f ;  /* 0x0c201f00261b7f89 */ /* 0x001e2200000e0000 */
[----:B------:R-:W-:Y:S01]  /*13e0*/  LOP3.LUT P0, RZ, R2, 0xfffffff1, RZ, 0xc0, !PT ;  /* 0xfffffff102ff7812 */ /* 0x000fe2000780c0ff */
[----:B------:R-:W-:Y:S02]  /*13f0*/  BSSY B0, `(.L_x_1864) ;  /* 0x000000f000007945 */ /* 0x000fe40003800000 */
[----:B------:R-:W1:Y:S01]  /*1400*/  SHFL.BFLY PT, R36, R39, 0x1, 0x1f ;  /* 0x0c201f0027247f89 */ /* 0x000e6200000e0000 */
[----:B0-----:R-:W-:Y:S01]  /*1410*/  FADD.FTZ R26, R27, R38 ;  /* 0x000000261b1a7221 */ /* 0x001fe20000010000 */
[----:B-1----:R-:W-:-:S08]  /*1420*/  FADD.FTZ R27, R36, R39 ;  /* 0x00000027241b7221 */ /* 0x002fd00000010000 */
[----:B------:R-:W-:Y:S05]  /*1430*/  @P0 BRA `(.L_x_1865) ;  /* 0x0000000000280947 */ /* 0x000fea0003800000 */
[----:B------:R-:W0:Y:S01]  /*1440*/  LDC R39, c[0x0][0x10] ;  /* 0x00000400ff277b82 */ /* 0x000e220000000800 */
[----:B------:R-:W-:-:S04]  /*1450*/  SHF.R.U32.HI R38, RZ, 0x1, R2 ;  /* 0x00000001ff267819 */ /* 0x000fc80000011602 */
[----:B------:R-:W-:-:S03]  /*1460*/  SHF.L.U32 R41, R38, 0x6, RZ ;  /* 0x0000000626297819 */ /* 0x000fc600000006ff */
[----:B------:R-:W1:Y:S01]  /*1470*/  LDC.64 R36, c[0x0][0x248] ;  /* 0x00009200ff247b82 */ /* 0x000e620000000a00 */
[----:B0-----:R-:W-:Y:S01]  /*1480*/  IMAD R38, R39, UR4, R0 ;  /* 0x0000000427267c24 */ /* 0x001fe2000f8e0200 */
[----:B------:R-:W-:-:S04]  /*1490*/  LOP3.LUT R39, R41, 0xffffffc0, R4, 0xe2, !PT ;  /* 0xffffffc029277812 */ /* 0x000fc800078ee204 */
[----:B------:R-:W-:-:S04]  /*14a0*/  LEA R38, R38, R39, 0x9 ;  /* 0x0000002726267211 */ /* 0x000fc800078e48ff */
[----:B------:R-:W-:-:S05]  /*14b0*/  SHF.L.U32 R39, R38, 0x1, RZ ;  /* 0x0000000126277819 */ /* 0x000fca00000006ff */
[----:B-1----:R-:W-:-:S05]  /*14c0*/  IMAD.WIDE.U32 R36, R39, 0x4, R36 ;  /* 0x0000000427247825 */ /* 0x002fca00078e0024 */
[----:B------:R0:W-:Y:S02]  /*14d0*/  STG.E.64 desc[UR6][R36.64], R26 ;  /* 0x0000001a24007986 */ /* 0x0001e4000c101b06 */
.L_x_1865:
[----:B------:R-:W-:Y:S05]  /*14e0*/  BSYNC B0 ;  /* 0x0000000000007941 */ /* 0x000fea0003800000 */
.L_x_1864:
[----:B------:R-:W-:Y:S01]  /*14f0*/  ISETP.NE.AND P1, PT, R2, RZ, PT ;  /* 0x000000ff0200720c */ /* 0x000fe20003f25270 */
[----:B------:R-:W-:Y:S01]  /*1500*/  BAR.SYNC.DEFER_BLOCKING 0x0 ;  /* 0x0000000000007b1d */ /* 0x000fe20000010000 */
[----:B------:R-:W-:Y:S02]  /*1510*/  PRMT R30, R28, 0x7632, R30 ;  /* 0x000076321c1e7816 */ /* 0x000fe4000000001e */
[----:B------:R-:W-:Y:S02]  /*1520*/  PRMT R31, R29, 0x7632, R31 ;  /* 0x000076321d1f7816 */ /* 0x000fe4000000001f */
[----:B------:R-:W-:Y:S02]  /*1530*/  ISETP.GT.U32.AND P0, PT, R2, 0xff, PT ;  /* 0x000000ff0200780c */ /* 0x000fe40003f04070 */
[----:B0-----:R-:W-:Y:S02]  /*1540*/  PRMT R36, R30, 0x7632, R36 ;  /* 0x000076321e247816 */ /* 0x001fe40000000024 */
[----:B------:R-:W-:-:S02]  /*1550*/  PRMT R37, R31, 0x7632, R37 ;  /* 0x000076321f257816 */ /* 0x000fc40000000025 */
[----:B-----5:R-:W-:Y:S02]  /*1560*/  PRMT R38, R32, 0x7632, R38 ;  /* 0x0000763220267816 */ /* 0x020fe40000000026 */
[----:B------:R-:W-:Y:S02]  /*1570*/  PRMT R39, R33, 0x7632, R39 ;  /* 0x0000763221277816 */ /* 0x000fe40000000027 */
[----:B------:R-:W-:Y:S02]  /*1580*/  PRMT R40, R34, 0x7632, R40 ;  /* 0x0000763222287816 */ /* 0x000fe40000000028 */
[----:B------:R-:W-:Y:S01]  /*1590*/  PRMT R41, R35, 0x7632, R41 ;  /* 0x0000763223297816 */ /* 0x000fe20000000029 */
[----:B------:R-:W-:Y:S06]  /*15a0*/  @P1 BRA `(.L_x_1866) ;  /* 0x00000000003c1947 */ /* 0x000fec0003800000 */
[----:B------:R-:W0:Y:S01]  /*15b0*/  LDC.64 R26, c[0x0][0x250] ;  /* 0x00009400ff1a7b82 */ /* 0x000e220000000a00 */
        /* <DEDUP_REMOVED lines=8> */
.L_x_1867:
[----:B------:R-:W2:Y:S04]  /*1640*/  LD.E.STRONG.GPU R28, desc[UR6][R26.64] ;  /* 0x000000061a1c7980 */ /* 0x000ea8000c10f900 */
[----:B--2---:R-:W-:Y:S01]  /*1650*/  CCTL.IVALL ;  /* 0x00000000ff00798f */ /* 0x004fe20002000000 */
[----:B------:R-:W-:Y:S05]  /*1660*/  YIELD ;  /* 0x0000000000007946 */ /* 0x000fea0003800000 */
[----:B-----5:R-:W-:-:S04]  /*1670*/  LOP3.LUT R28, R28, R29, RZ, 0x3c, !PT ;  /* 0x0000001d1c1c7212 */ /* 0x020fc800078e3cff */
[----:B------:R-:W-:-:S13]  /*1680*/  ISETP.GT.AND P1, PT, R28, -0x1, PT ;  /* 0xffffffff1c00780c */ /* 0x000fda0003f24270 */
[----:B------:R-:W-:Y:S05]  /*1690*/  @P1 BRA `(.L_x_1867) ;  /* 0xfffffffc00e81947 */ /* 0x000fea000383ffff */
.L_x_1866:
[----:B------:R-:W-:Y:S05]  /*16a0*/  WARPSYNC.ALL ;  /* 0x0000000000007948 */ /* 0x000fea0003800000 */
[----:B------:R-:W1:Y:S01]  /*16b0*/  @!P0 LDC R43, c[0x0][0x10] ;  /* 0x00000400ff2b8b82 */ /* 0x000e620000000800 */
[----:B0-----:R-:W-:-:S07]  /*16c0*/  @!P0 SHF.L.U32 R27, R2, 0x1, RZ ;  /* 0x00000001021b8819 */ /* 0x001fce00000006ff */
[----:B------:R-:W-:Y:S01]  /*16d0*/  BAR.SYNC.DEFER_BLOCKING 0x0 ;  /* 0x0000000000007b1d */ /* 0x000fe20000010000 */
[----:B------:R-:W-:-:S07]  /*16e0*/  @!P0 LOP3.LUT R27, R27, 0x7fffffc0, RZ, 0xc0, !PT ;  /* 0x7fffffc01b1b8812 */ /* 0x000fce00078ec0ff */
[----:B------:R-:W0:Y:S01]  /*16f0*/  @!P0 LDC.64 R28, c[0x0][0x248] ;  /* 0x00009200ff1c8b82 */ /* 0x000e220000000a00 */
[----:B------:R-:W-:Y:S01]  /*1700*/  ULDC.64 UR8, c[0x0][0x240] ;  /* 0x0000900000087ab9 */ /* 0x000fe20000000a00 */
[----:B-1----:R-:W-:Y:S01]  /*1710*/  @!P0 IMAD R26, R43, UR4, R0 ;  /* 0x000000042b1a8c24 */ /* 0x002fe2000f8e0200 */
[----:B------:R-:W-:-:S03]  /*1720*/  @!P0 LOP3.LUT R43, R2, 0x1f, RZ, 0xc0, !PT ;  /* 0x0000001f022b8812 */ /* 0x000fc600078ec0ff */
[----:B------:R-:W-:-:S05]  /*1730*/  @!P0 IMAD R26, R26, 0x200, R27 ;  /* 0x000002001a1a8824 */ /* 0x000fca00078e021b */
[----:B------:R-:W-:-:S04]  /*1740*/  @!P0 IADD3 R26, R26, R43, RZ ;  /* 0x0000002b1a1a8210 */ /* 0x000fc80007ffe0ff */
[----:B------:R-:W-:-:S04]  /*1750*/  @!P0 SHF.L.U32 R27, R26, 0x1, RZ ;  /* 0x000000011a1b8819 */ /* 0x000fc800000006ff */
[C---:B------:R-:W-:Y:S01]  /*1760*/  @!P0 IADD3 R43, R27.reuse, 0x40, RZ ;  /* 0x000000401b2b8810 */ /* 0x040fe20007ffe0ff */
[----:B0-----:R-:W-:-:S04]  /*1770*/  @!P0 IMAD.WIDE.U32 R26, R27, 0x4, R28 ;  /* 0x000000041b1a8825 */ /* 0x001fc800078e001c */
[----:B------:R-:W-:Y:S02]  /*1780*/  @!P0 IMAD.WIDE.U32 R28, R43, 0x4, R28 ;  /* 0x000000042b1c8825 */ /* 0x000fe400078e001c */
[----:B------:R-:W2:Y:S04]  /*1790*/  @!P0 LDG.E.64 R26, desc[UR6][R26.64] ;  /* 0x000000061a1a8981 */ /* 0x000ea8000c1e1b00 */
[----:B------:R-:W3:Y:S01]  /*17a0*/  @!P0 LDG.E.64 R28, desc[UR6][R28.64] ;  /* 0x000000061c1c8981 */ /* 0x000ee2000c1e1b00 */
[----:B------:R-:W-:Y:S02]  /*17b0*/  CS2R R42, SRZ ;  /* 0x00000000002a7805 */ /* 0x000fe4000001ff00 */
[----:B------:R-:W-:Y:S01]  /*17c0*/  ISETP.EQ.U32.AND P1, PT, RZ, UR8, PT ;  /* 0x00000008ff007c0c */ /* 0x000fe2000bf22070 */
[----:B------:R-:W-:Y:S01]  /*17d0*/  BSSY B0, `(.L_x_1868) ;  /* 0x000002f000007945 */ /* 0x000fe20003800000 */
        /* <DEDUP_REMOVED lines=20> */
[----:B------:R-:W-:Y:S01]  /*1920*/  @!P0 SHF.R.U32.HI R28, RZ, 0x2, R2 ;  /* 0x00000002ff1c8819 */ /* 0x000fe20000011602 */
[----:B-1----:R-:W-:-:S03]  /*1930*/  FADD.FTZ R42, R29, R42 ;  /* 0x0000002a1d2a7221 */ /* 0x002fc60000010000 */
[----:B------:R-:W0:Y:S01]  /*1940*/  SHFL.BFLY PT, R44, R43, 0x1, 0x1f ;  /* 0x0c201f002b2c7f89 */ /* 0x000e2200000e0000 */
[----:B------:R-:W-:-:S03]  /*1950*/  @!P0 LOP3.LUT R28, R28, 0x3ffffff8, RZ, 0xc0, !PT ;  /* 0x3ffffff81c1c8812 */ /* 0x000fc600078ec0ff */
[----:B------:R-:W1:Y:S01]  /*1960*/  SHFL.BFLY PT, R45, R42, 0x1, 0x1f ;  /* 0x0c201f002a2d7f89 */ /* 0x000e6200000e0000 */
[----:B0-----:R-:W-:-:S04]  /*1970*/  FADD.FTZ R44, R43, R44 ;  /* 0x0000002c2b2c7221 */ /* 0x001fc80000010000 */
[----:B------:R-:W-:Y:S01]  /*1980*/  @!P0 FMUL.FTZ R26, R44, 3.2552085031056776643e-05 ;  /* 0x380888892c1a8820 */ /* 0x000fe20000410000 */
[----:B-1----:R-:W-:-:S03]  /*1990*/  FADD.FTZ R44, R42, R45 ;  /* 0x0000002d2a2c7221 */ /* 0x002fc60000010000 */
[----:B------:R-:W-:-:S04]  /*19a0*/  @!P0 FMUL.FTZ R27, R26, R26 ;  /* 0x0000001a1a1b8220 */ /* 0x000fc80000410000 */
[----:B------:R-:W-:-:S05]  /*19b0*/  @!P0 FFMA.FTZ R27, R44, 3.2552085031056776643e-05, -R27 ;  /* 0x380888892c1b8823 */ /* 0x000fca000001081b */
[----:B------:R-:W-:-:S05]  /*19c0*/  @!P0 FMNMX.FTZ R27, RZ, R27, !PT ;  /* 0x0000001bff1b8209 */ /* 0x000fca0007810000 */
[----:B------:R0:W-:Y:S01]  /*19d0*/  @!P0 STS.64 [R28+UR5], R26 ;  /* 0x0000001a1c008988 */ /* 0x0001e20008000a05 */
[----:B------:R-:W-:Y:S01]  /*19e0*/  BAR.SYNC.DEFER_BLOCKING 0x0 ;  /* 0x0000000000007b1d */ /* 0x000fe20000010000 */
[----:B------:R-:W-:-:S04]  /*19f0*/  LOP3.LUT P0, RZ, R4, 0x3f, RZ, 0xc0, !PT ;  /* 0x0000003f04ff7812 */ /* 0x000fc8000780c0ff */
[----:B------:R-:W-:-:S04]  /*1a00*/  ISETP.GT.U32.OR P0, PT, R2, 0x7, P0 ;  /* 0x000000070200780c */ /* 0x000fc80000704470 */
[----:B------:R-:W-:-:S13]  /*1a10*/  ISETP.EQ.OR.EX P0, PT, RZ, UR9, P0, P1 ;  /* 0x00000009ff007c0c */ /* 0x000fda0008702710 */
[----:B0-----:R-:W-:Y:S05]  /*1a20*/  @P0 BRA `(.L_x_1869) ;  /* 0x0000000000240947 */ /* 0x001fea0003800000 */
[----:B------:R-:W-:Y:S02]  /*1a30*/  LEA R26, R2, UR5, 0x3 ;  /* 0x00000005021a7c11 */ /* 0x000fe4000f8e18ff */
        /* <DEDUP_REMOVED lines=8> */
.L_x_1869:
[----:B------:R-:W-:Y:S05]  /*1ac0*/  BSYNC B0 ;  /* 0x0000000000007941 */ /* 0x000fea0003800000 */
.L_x_1868:
[----:B0-----:R-:W0:Y:S01]  /*1ad0*/  LDS.64 R26, [R74] ;  /* 0x000000004a1a7984 */ /* 0x001e220000000a00 */
        /* <DEDUP_REMOVED lines=9> */
[----:B------:R-:W-:Y:S01]  /*1b70*/  SHF.L.U32 R33, R33, 0x10, RZ ;  /* 0x0000001021217819 */ /* 0x000fe200000006ff */
[----:B0-----:R-:W-:Y:S01]  /*1b80*/  FADD.FTZ R27, R27, UR8 ;  /* 0x000000081b1b7e21 */ /* 0x001fe20008010000 */
[--C-:B------:R-:W-:Y:S01]  /*1b90*/  FADD.FTZ R28, R3, -R26.reuse ;  /* 0x8000001a031c7221 */ /* 0x100fe20000010000 */
[--C-:B------:R-:W-:Y:S01]  /*1ba0*/  FADD.FTZ R40, R21, -R26.reuse ;  /* 0x8000001a15287221 */ /* 0x100fe20000010000 */
[----:B------:R-:W-:Y:S01]  /*1bb0*/  SHF.L.U32 R3, R30, 0x10, RZ ;  /* 0x000000101e037819 */ /* 0x000fe200000006ff */
[----:B------:R-:W-:Y:S01]  /*1bc0*/  FADD.FTZ R42, -R26, R45 ;  /* 0x0000002d1a2a7221 */ /* 0x000fe20000010100 */
[----:B------:R-:W-:Y:S01]  /*1bd0*/  SHF.L.U32 R45, R36, 0x10, RZ ;  /* 0x00000010242d7819 */ /* 0x000fe200000006ff */
[----:B------:R-:W0:Y:S01]  /*1be0*/  MUFU.RSQ R27, R27 ;  /* 0x0000001b001b7308 */ /* 0x000e220000001400 */
[----:B------:R-:W-:Y:S01]  /*1bf0*/  FADD.FTZ R36, R23, -R26 ;  /* 0x8000001a17247221 */ /* 0x000fe20000010000 */
[C---:B------:R-:W-:Y:S01]  /*1c00*/  FADD.FTZ R30, -R26.reuse, R3 ;  /* 0x000000031a1e7221 */ /* 0x040fe20000010100 */
[----:B------:R-:W-:Y:S01]  /*1c10*/  ULDC.64 UR8, c[0x0][0x210] ;  /* 0x0000840000087ab9 */ /* 0x000fe20000000a00 */
[----:B0-----:R-:W-:Y:S01]  /*1c20*/  FMUL.FTZ R35, R27, R40 ;  /* 0x000000281b237220 */ /* 0x001fe20000410000 */
[----:B------:R-:W-:Y:S01]  /*1c30*/  SHF.L.U32 R40, R41, 0x10, RZ ;  /* 0x0000001029287819 */ /* 0x000fe200000006ff */
[C---:B------:R-:W-:Y:S01]  /*1c40*/  FMUL.FTZ R41, R27.reuse, R42 ;  /* 0x0000002a1b297220 */ /* 0x040fe20000410000 */
[----:B------:R-:W-:Y:S01]  /*1c50*/  FADD.FTZ R42, -R26, R45 ;  /* 0x0000002d1a2a7221 */ /* 0x000fe20000010100 */
[----:B------:R-:W-:Y:S01]  /*1c60*/  FMUL.FTZ R30, R27, R30 ;  /* 0x0000001e1b1e7220 */ /* 0x000fe20000410000 */
[----:B------:R-:W-:Y:S01]  /*1c70*/  FMUL.FTZ R28, R28, R27 ;  /* 0x0000001b1c1c7220 */ /* 0x000fe20000410000 */
[----:B------:R-:W-:Y:S01]  /*1c80*/  FFMA.FTZ R23, R41, R39, R40 ;  /* 0x0000002729177223 */ /* 0x000fe20000010028 */
[C---:B------:R-:W-:Y:S01]  /*1c90*/  FMUL.FTZ R42, R27.reuse, R42 ;  /* 0x0000002a1b2a7220 */ /* 0x040fe20000410000 */
[----:B------:R-:W-:Y:S01]  /*1ca0*/  FFMA.FTZ R21, R30, R38, R43 ;  /* 0x000000261e157223 */ /* 0x000fe2000001002b */
[----:B------:R-:W-:Y:S01]  /*1cb0*/  FFMA.FTZ R3, R28, R32, R29 ;  /* 0x000000201c037223 */ /* 0x000fe2000001001d */
[----:B------:R-:W-:Y:S01]  /*1cc0*/  FMUL.FTZ R41, R27, R36 ;  /* 0x000000241b297220 */ /* 0x000fe20000410000 */
[----:B------:R-:W-:Y:S01]  /*1cd0*/  FFMA.FTZ R38, R38, R42, R43 ;  /* 0x0000002a26267223 */ /* 0x000fe2000001002b */
[----:B------:R-:W-:Y:S01]  /*1ce0*/  SHF.L.U32 R43, R37, 0x10, RZ ;  /* 0x00000010252b7819 */ /* 0x000fe200000006ff */
[----:B------:R-:W-:Y:S01]  /*1cf0*/  FADD.FTZ R42, R25, -R26 ;  /* 0x8000001a192a7221 */ /* 0x000fe20000010000 */
[--C-:B------:R-:W-:Y:S01]  /*1d00*/  FFMA.FTZ R30, R35, R33, R34.reuse ;  /* 0x00000021231e7223 */ /* 0x100fe20000010022 */
[----:B------:R-:W-:Y:S01]  /*1d10*/  FMUL.FTZ R28, R3, -1.4426950216293334961 ;  /* 0xbfb8aa3b031c7820 */ /* 0x000fe20000410000 */
[----:B------:R-:W-:Y:S01]  /*1d20*/  FMUL.FTZ R31, R21, -1.4426950216293334961 ;  /* 0xbfb8aa3b151f7820 */ /* 0x000fe20000410000 */
[----:B------:R-:W-:Y:S01]  /*1d30*/  FADD.FTZ R26, -R26, R43 ;  /* 0x0000002b1a1a7221 */ /* 0x000fe20000010100 */
[C---:B------:R-:W-:Y:S01]  /*1d40*/  FMUL.FTZ R42, R27.reuse, R42 ;  /* 0x0000002a1b2a7220 */ /* 0x040fe20000410000 */
[----:B------:R-:W-:Y:S01]  /*1d50*/  FFMA.FTZ R32, R32, R41, R29 ;  /* 0x0000002920207223 */ /* 0x000fe2000001001d */
[----:B------:R-:W-:Y:S01]  /*1d60*/  FMUL.FTZ R35, R30, -1.4426950216293334961 ;  /* 0xbfb8aa3b1e237820 */ /* 0x000fe20000410000 */
[----:B------:R-:W-:Y:S01]  /*1d70*/  FMUL.FTZ R26, R27, R26 ;  /* 0x0000001a1b1a7220 */ /* 0x000fe20000410000 */
[----:B------:R-:W-:Y:S01]  /*1d80*/  FFMA.FTZ R33, R33, R42, R34 ;  /* 0x0000002a21217223 */ /* 0x000fe20000010022 */
[----:B------:R-:W-:Y:S01]  /*1d90*/  FMUL.FTZ R36, R23, -1.4426950216293334961 ;  /* 0xbfb8aa3b17247820 */ /* 0x000fe20000410000 */
[----:B------:R-:W-:Y:S01]  /*1da0*/  FMUL.FTZ R37, R38, -1.4426950216293334961 ;  /* 0xbfb8aa3b26257820 */ /* 0x000fe20000410000 */
[----:B------:R-:W-:Y:S01]  /*1db0*/  FFMA.FTZ R39, R39, R26, R40 ;  /* 0x0000001a27277223 */ /* 0x000fe20000010028 */
[----:B------:R-:W-:Y:S01]  /*1dc0*/  FMUL.FTZ R27, R33, -1.4426950216293334961 ;  /* 0xbfb8aa3b211b7820 */ /* 0x000fe20000410000 */
[----:B------:R-:W0:Y:S01]  /*1dd0*/  MUFU.EX2 R28, R28 ;  /* 0x0000001c001c7308 */ /* 0x000e220000000800 */
[----:B------:R-:W-:Y:S01]  /*1de0*/  FMUL.FTZ R41, R32, -1.4426950216293334961 ;  /* 0xbfb8aa3b20297820 */ /* 0x000fe20000410000 */
[----:B------:R-:W-:-:S06]  /*1df0*/  FMUL.FTZ R34, R39, -1.4426950216293334961 ;  /* 0xbfb8aa3b27227820 */ /* 0x000fcc0000410000 */
[----:B------:R-:W1:Y:S08]  /*1e00*/  MUFU.EX2 R31, R31 ;  /* 0x0000001f001f7308 */ /* 0x000e700000000800 */
[----:B------:R-:W2:Y:S01]  /*1e10*/  MUFU.EX2 R35, R35 ;  /* 0x0000002300237308 */ /* 0x000ea20000000800 */
[----:B0-----:R-:W-:-:S07]  /*1e20*/  FADD.FTZ R28, R28, 1 ;  /* 0x3f8000001c1c7421 */ /* 0x001fce0000010000 */
[----:B------:R-:W0:Y:S01]  /*1e30*/  MUFU.EX2 R29, R36 ;  /* 0x00000024001d7308 */ /* 0x000e220000000800 */
[----:B-1----:R-:W-:-:S07]  /*1e40*/  FADD.FTZ R31, R31, 1 ;  /* 0x3f8000001f1f7421 */ /* 0x002fce0000010000 */
[----:B------:R-:W1:Y:S01]  /*1e50*/  MUFU.EX2 R25, R41 ;  /* 0x0000002900197308 */ /* 0x000e620000000800 */
[----:B--2---:R-:W-:-:S07]  /*1e60*/  FADD.FTZ R35, R35, 1 ;  /* 0x3f80000023237421 */ /* 0x004fce0000010000 */
[----:B------:R-:W2:Y:S01]  /*1e70*/  MUFU.EX2 R37, R37 ;  /* 0x0000002500257308 */ /* 0x000ea20000000800 */
[----:B0-----:R-:W-:-:S07]  /*1e80*/  FADD.FTZ R26, R29, 1 ;  /* 0x3f8000001d1a7421 */ /* 0x001fce0000010000 */
[----:B------:R-:W0:Y:S01]  /*1e90*/  MUFU.EX2 R27, R27 ;  /* 0x0000001b001b7308 */ /* 0x000e220000000800 */
[----:B-1----:R-:W-:-:S07]  /*1ea0*/  FADD.FTZ R25, R25, 1 ;  /* 0x3f80000019197421 */ /* 0x002fce0000010000 */
[----:B------:R0:W1:Y:S01]  /*1eb0*/  MUFU.EX2 R36, R34 ;  /* 0x0000002200247308 */ /* 0x0000620000000800 */
[----:B--2---:R-:W-:-:S07]  /*1ec0*/  FADD.FTZ R37, R37, 1 ;  /* 0x3f80000025257421 */ /* 0x004fce0000010000 */
[----:B------:R2:W3:Y:S01]  /*1ed0*/  MUFU.RCP R40, R28 ;  /* 0x0000001c00287308 */ /* 0x0004e20000001000 */
[----:B0-----:R-:W-:-:S07]  /*1ee0*/  FADD.FTZ R34, R27, 1 ;  /* 0x3f8000001b227421 */ /* 0x001fce0000010000 */
[----:B------:R-:W0:Y:S01]  /*1ef0*/  MUFU.RCP R42, R31 ;  /* 0x0000001f002a7308 */ /* 0x000e220000001000 */
[----:B-1----:R-:W-:Y:S01]  /*1f00*/  FADD.FTZ R36, R36, 1 ;  /* 0x3f80000024247421 */ /* 0x002fe20000010000 */
[----:B--2---:R-:W-:-:S04]  /*1f10*/  LEA R28, P0, R17, UR8, 0x1 ;  /* 0x00000008111c7c11 */ /* 0x004fc8000f8008ff */
[----:B------:R-:W-:Y:S02]  /*1f20*/  LEA.HI.X R29, R17, UR9, R18, 0x1, P0 ;  /* 0x00000009111d7c11 */ /* 0x000fe400080f0c12 */
[----:B------:R-:W1:Y:S01]  /*1f30*/  MUFU.RCP R35, R35 ;  /* 0x0000002300237308 */ /* 0x000e620000001000 */
[----:B---3--:R-:W-:Y:S01]  /*1f40*/  FMUL.FTZ R3, R3, R40 ;  /* 0x0000002803037220 */ /* 0x008fe20000410000 */
[----:B------:R-:W-:-:S04]  /*1f50*/  IADD3 R15, P0, R15, 0x1, RZ ;  /* 0x000000010f0f7810 */ /* 0x000fc80007f1e0ff */
[----:B------:R-:W-:Y:S02]  /*1f60*/  IADD3.X R16, RZ, R16, RZ, P0, !PT ;  /* 0x00000010ff107210 */ /* 0x000fe400007fe4ff */
[----:B------:R2:W3:Y:S01]  /*1f70*/  MUFU.RCP R44, R26 ;  /* 0x0000001a002c7308 */ /* 0x0004e20000001000 */
[----:B0-----:R-:W-:-:S05]  /*1f80*/  FMUL.FTZ R18, R21, R42 ;  /* 0x0000002a15127220 */ /* 0x001fca0000410000 */
[----:B------:R-:W-:Y:S02]  /*1f90*/  F2FP.BF16.F32.PACK_AB R3, R18, R3 ;  /* 0x000000031203723e */ /* 0x000fe400000010ff */
[----:B------:R-:W0:Y:S01]  /*1fa0*/  MUFU.RCP R25, R25 ;  /* 0x0000001900197308 */ /* 0x000e220000001000 */
[----:B-1----:R-:W-:Y:S01]  /*1fb0*/  FMUL.FTZ R30, R30, R35 ;  /* 0x000000231e1e7220 */ /* 0x002fe20000410000 */
[C---:B--2---:R-:W-:Y:S01]  /*1fc0*/  LEA R26, P1, R19.reuse, UR8, 0x1 ;  /* 0x00000008131a7c11 */ /* 0x044fe2000f8208ff */
[----:B------:R1:W-:Y:S03]  /*1fd0*/  STG.E.U16 desc[UR6][R28.64], R3 ;  /* 0x000000031c007986 */ /* 0x0003e6000c101506 */
[----:B------:R-:W-:Y:S01]  /*1fe0*/  LEA.HI.X R27, R19, UR9, R20, 0x1, P1 ;  /* 0x00000009131b7c11 */ /* 0x000fe200088f0c14 */
[----:B------:R-:W-:Y:S01]  /*1ff0*/  ULDC.64 UR8, c[0x0][0x238] ;  /* 0x00008e0000087ab9 */ /* 0x000fe20000000a00 */
[----:B------:R-:W2:Y:S01]  /*2000*/  MUFU.RCP R37, R37 ;  /* 0x0000002500257308 */ /* 0x000ea20000001000 */
[----:B---3--:R-:W-:Y:S01]  /*2010*/  FMUL.FTZ R23, R23, R44 ;  /* 0x0000002c17177220 */ /* 0x008fe20000410000 */
[----:B------:R-:W-:-:S02]  /*2020*/  PRMT R19, R3, 0x7632, R19 ;  /* 0x0000763203137816 */ /* 0x000fc40000000013 */
[----:B------:R-:W-:Y:S02]  /*2030*/  ISETP.GE.U32.AND P0, PT, R15, UR8, PT ;  /* 0x000000080f007c0c */ /* 0x000fe4000bf06070 */
[----:B------:R-:W-:Y:S01]  /*2040*/  F2FP.BF16.F32.PACK_AB R30, R23, R30 ;  /* 0x0000001e171e723e */ /* 0x000fe200000010ff */
[----:B------:R1:W-:Y:S01]  /*2050*/  STG.E.U16 desc[UR6][R28.64+0x2], R19 ;  /* 0x000002131c007986 */ /* 0x0003e2000c101506 */
[----:B------:R-:W3:Y:S01]  /*2060*/  MUFU.RCP R34, R34 ;  /* 0x0000002200227308 */ /* 0x000ee20000001000 */
[----:B0-----:R-:W-:Y:S01]  /*2070*/  FMUL.FTZ R32, R32, R25 ;  /* 0x0000001920207220 */ /* 0x001fe20000410000 */
[----:B------:R-:W-:Y:S01]  /*2080*/  PRMT R20, R30, 0x7632, R20 ;  /* 0x000076321e147816 */ /* 0x000fe20000000014 */
[----:B------:R1:W-:Y:S01]  /*2090*/  STG.E.U16 desc[UR6][R28.64+0x4], R30 ;  /* 0x0000041e1c007986 */ /* 0x0003e2000c101506 */
[----:B------:R-:W-:-:S03]  /*20a0*/  ISETP.GE.AND.EX P0, PT, R16, UR9, PT, P0 ;  /* 0x0000000910007c0c */ /* 0x000fc6000bf06300 */
[----:B------:R1:W-:Y:S01]  /*20b0*/  STG.E.U16 desc[UR6][R28.64+0x6], R20 ;  /* 0x000006141c007986 */ /* 0x0003e2000c101506 */
[----:B------:R-:W0:Y:S01]  /*20c0*/  MUFU.RCP R36, R36 ;  /* 0x0000002400247308 */ /* 0x000e220000001000 */
[----:B--2---:R-:W-:-:S05]  /*20d0*/  FMUL.FTZ R17, R38, R37 ;  /* 0x0000002526117220 */ /* 0x004fca0000410000 */
[----:B------:R-:W-:Y:S01]  /*20e0*/  F2FP.BF16.F32.PACK_AB R32, R17, R32 ;  /* 0x000000201120723e */ /* 0x000fe200000010ff */
[----:B---3--:R-:W-:-:S03]  /*20f0*/  FMUL.FTZ R33, R33, R34 ;  /* 0x0000002221217220 */ /* 0x008fc60000410000 */
[----:B------:R-:W-:Y:S01]  /*2100*/  PRMT R17, R32, 0x7632, R17 ;  /* 0x0000763220117816 */ /* 0x000fe20000000011 */
[----:B------:R1:W-:Y:S04]  /*2110*/  STG.E.U16 desc[UR6][R26.64], R32 ;  /* 0x000000201a007986 */ /* 0x0003e8000c101506 */
[----:B------:R1:W-:Y:S01]  /*2120*/  STG.E.U16 desc[UR6][R26.64+0x2], R17 ;  /* 0x000002111a007986 */ /* 0x0003e2000c101506 */
[----:B0-----:R-:W-:-:S05]  /*2130*/  FMUL.FTZ R18, R39, R36 ;  /* 0x0000002427127220 */ /* 0x001fca0000410000 */
[----:B------:R-:W-:-:S04]  /*2140*/  F2FP.BF16.F32.PACK_AB R33, R18, R33 ;  /* 0x000000211221723e */ /* 0x000fc800000010ff */
[----:B------:R-:W-:Y:S01]  /*2150*/  PRMT R18, R33, 0x7632, R18 ;  /* 0x0000763221127816 */ /* 0x000fe20000000012 */
[----:B------:R1:W-:Y:S04]  /*2160*/  STG.E.U16 desc[UR6][R26.64+0x4], R33 ;  /* 0x000004211a007986 */ /* 0x0003e8000c101506 */
[----:B------:R1:W-:Y:S01]  /*2170*/  STG.E.U16 desc[UR6][R26.64+0x6], R18 ;  /* 0x000006121a007986 */ /* 0x0003e2000c101506 */
[----:B------:R-:W-:Y:S05]  /*2180*/  @!P0 BRA `(.L_x_1870) ;  /* 0xffffffe8000c8947 */ /* 0x000fea000383ffff */
[----:B------:R-:W-:Y:S05]  /*2190*/  EXIT ;  /* 0x000000000000794d */ /* 0x000fea0003800000 */
.L_x_1871:
        /* <DEDUP_REMOVED lines=14> */
.L_x_3933:


//--------------------- .text._ZN13group_norm_v214gn_cuda_kernelI13__nv_bfloat16Li480ELi3ELi16ELi120ELi256ELb1ELi4ELi960ELi960ELi4ELb1ELi5ELb0ELb0ENS_16CompileConditionILi900EEEEEvPT_PKS4_S7_S7_flPfS8_Pj --------------------------
	.section	.text._ZN13group_norm_v214gn_cuda_kernelI13__nv_bfloat16Li480ELi3ELi16ELi120ELi256ELb1ELi4ELi960ELi960ELi4ELb1ELi5ELb0ELb0ENS_16CompileConditionILi900EEEEEvPT_PKS4_S7_S7_flPfS8_Pj,"ax",@progbits
	.align	128
        .global         _ZN13group_norm_v214gn_cuda_kernelI13__nv_bfloat16Li480ELi3ELi16ELi120ELi256ELb1ELi4ELi960ELi960ELi4ELb1ELi5ELb0ELb0ENS_16CompileConditionILi900EEEEEvPT_PKS4_S7_S7_flPfS8_Pj
        .type           _ZN13group_norm_v214gn_cuda_kernelI13__nv_bfloat16Li480ELi3ELi16ELi120ELi256ELb1ELi4ELi960ELi960ELi4ELb1ELi5ELb0ELb0ENS_16CompileConditionILi900EEEEEvPT_PKS4_S7_S7_flPfS8_Pj,@function
        .size           _ZN13group_norm_v214gn_cuda_kernelI13__nv_bfloat16Li480ELi3ELi16ELi120ELi256ELb1ELi4ELi960ELi960ELi4ELb1ELi5ELb0ELb0ENS_16CompileConditionILi900EEEEEvPT_PKS4_S7_S7_flPfS8_Pj,(.L_x_3934 - _ZN13group_norm_v214gn_cuda_kernelI13__nv_bfloat16Li480ELi3ELi16ELi120ELi256ELb1ELi4ELi960ELi960ELi4ELb1ELi5ELb0ELb0ENS_16CompileConditionILi900EEEEEvPT_PKS4_S7_S7_flPfS8_Pj)
        .other          _ZN13group_norm_v214gn_cuda_kernelI13__nv_bfloat16Li480ELi3ELi16ELi120ELi256ELb1ELi4ELi960ELi960ELi4ELb1ELi5ELb0ELb0ENS_16CompileConditionILi900EEEEEvPT_PKS4_S7_S7_flPfS8_Pj,@"STO_CUDA_ENTRY STV_DEFAULT"
_ZN13group_norm_v214gn_cuda_kernelI13__nv_bfloat16Li480ELi3ELi16ELi120ELi256ELb1ELi4ELi960ELi960ELi4ELb1ELi5ELb0ELb0ENS_16CompileConditionILi900EEEEEvPT_PKS4_S7_S7_flPfS8_Pj:
.text._ZN13group_norm_v214gn_cuda_kernelI13__nv_bfloat16Li480ELi3ELi16ELi120ELi256ELb1ELi4ELi960ELi960ELi4ELb1ELi5ELb0ELb0ENS_16CompileConditionILi900EEEEEvPT_PKS4_S7_S7_flPfS8_Pj:
        /* <DEDUP_REMOVED lines=10> */
[----:B------:R-:W-:Y:S01]  /*00a0*/  MOV R3, 0x400 ;  /* 0x0000040000037802 */ /* 0x000fe20000000f00 */
[----:B------:R-:W-:Y:S01]  /*00b0*/  UMOV UR9, UR7 ;  /* 0x0000000700097c82 */ /* 0x000fe20008000000 */
[----:B------:R-:W-:Y:S01]  /*00c0*/  UMOV UR5, URZ ;  /* 0x0000003f00057c82 */ /* 0x000fe20008000000 */
[----:B------:R-:W1:Y:S01]  /*00d0*/  S2R R6, SR_CgaCtaId ;  /* 0x0000000000067919 */ /* 0x000e620000008800 */
[----:B------:R-:W-:Y:S01]  /*00e0*/  UMOV UR4, URZ ;  /* 0x0000003f00047c82 */ /* 0x000fe20008000000 */
[----:B------:R-:W-:Y:S01]  /*00f0*/  ULDC.64 UR14, c[0x0][0x208] ;  /* 0x00008200000e7ab9 */ /* 0x000fe20000000a00 */
[----:B------:R-:W2:Y:S01]  /*0100*/  S2R R2, SR_CTAID.X ;  /* 0x0000000000027919 */ /* 0x000ea20000002500 */
[----:B0-----:R-:W-:Y:S01]  /*0110*/  IMAD.WIDE.U32 R4, R0, -0x77777777, RZ ;  /* 0x8888888900047825 */ /* 0x001fe200078e00ff */
[----:B-1----:R-:W-:-:S04]  /*0120*/  LEA R4, R6, R3, 0x18 ;  /* 0x0000000306047211 */ /* 0x002fc800078ec0ff */
[----:B------:R-:W-:-:S05]  /*0130*/  SHF.R.U32.HI R5, RZ, 0x7, R5 ;  /* 0x00000007ff057819 */ /* 0x000fca0000011605 */
[----:B------:R-:W-:-:S04]  /*0140*/  IMAD R3, R5, -0xf0, R0 ;  /* 0xffffff1005037824 */ /* 0x000fc800078e0200 */
[----:B------:R-:W-:-:S05]  /*0150*/  IMAD R3, R3, 0x18, R4 ;  /* 0x0000001803037824 */ /* 0x000fca00078e0204 */
[----:B--2---:R-:W-:-:S07]  /*0160*/  LEA R30, R5, R3, 0x3 ;  /* 0x00000003051e7211 */ /* 0x004fce00078e18ff */
.L_x_1880:
[----:B-1----:R-:W-:Y:S01]  /*0170*/  IMAD.WIDE.U32 R4, R0, -0x77777777, RZ ;  /* 0x8888888900047825 */ /* 0x002fe200078e00ff */
[----:B------:R-:W-:Y:S01]  /*0180*/  ULOP3.LUT UR13, UR9, 0x1, URZ, 0xc0, !UPT ;  /* 0x00000001090d7892 */ /* 0x000fe2000f8ec03f */
[----:B------:R-:W0:Y:S01]  /*0190*/  LDC.64 R16, c[0x0][0x228] ;  /* 0x00008a00ff107b82 */ /* 0x000e220000000a00 */
[----:B------:R-:W-:Y:S01]  /*01a0*/  USHF.R.U64 UR16, UR9, 0x1, UR5 ;  /* 0x0000000109107899 */ /* 0x000fe20008001205 */
[----:B------:R-:W-:Y:S01]  /*01b0*/  IMAD.SHL.U32 R3, R2, 0x4, RZ ;  /* 0x0000000402037824 */ /* 0x000fe200078e00ff */
[----:B------:R-:W-:Y:S01]  /*01c0*/  SHF.R.U32.HI R5, RZ, 0x7, R5 ;  /* 0x00000007ff057819 */ /* 0x000fe20000011605 */
[----:B------:R-:W-:Y:S02]  /*01d0*/  UIMAD UR8, UR13, 0x3c0, URZ ;  /* 0x000003c00d0878a4 */ /* 0x000fe4000f8e023f */
[----:B------:R-:W-:Y:S01]  /*01e0*/  USHF.R.U32.HI UR6, URZ, 0x1, UR5 ;  /* 0x000000013f067899 */ /* 0x000fe20008011605 */
[----:B------:R-:W-:Y:S01]  /*01f0*/  LOP3.LUT R3, R3, 0xfc, RZ, 0xc0, !PT ;  /* 0x000000fc03037812 */ /* 0x000fe200078ec0ff */
[----:B------:R-:W-:Y:S01]  /*0200*/  IMAD R4, R5, -0xf0, R0 ;  /* 0xffffff1005047824 */ /* 0x000fe200078e0200 */
[----:B------:R-:W-:Y:S01]  /*0210*/  MOV R11, UR16 ;  /* 0x00000010000b7c02 */ /* 0x000fe20008000f00 */
[----:B------:R-:W-:-:S02]  /*0220*/  UIMAD UR11, UR6, 0x78000, URZ ;  /* 0x00078000060b78a4 */ /* 0x000fc4000f8e023f */
[----:B------:R-:W-:Y:S01]  /*0230*/  IMAD.IADD R3, R3, 0x1, R5 ;  /* 0x0000000103037824 */ /* 0x000fe200078e0205 */
[----:B------:R-:W-:Y:S01]  /*0240*/  LEA R8, R4, UR8, 0x2 ;  /* 0x0000000804087c11 */ /* 0x000fe2000f8e10ff */
[----:B------:R-:W-:Y:S02]  /*0250*/  ULDC.64 UR18, c[0x0][0x218] ;  /* 0x0000860000127ab9 */ /* 0x000fe40000000a00 */
[----:B------:R-:W-:Y:S01]  /*0260*/  IMAD R5, R3, 0x780, RZ ;  /* 0x0000078003057824 */ /* 0x000fe200078e02ff */
[----:B------:R-:W-:-:S03]  /*0270*/  SHF.R.S32.HI R9, RZ, 0x1f, R8 ;  /* 0x0000001fff097819 */ /* 0x000fc60000011408 */
[----:B------:R-:W-:-:S05]  /*0280*/  IMAD.WIDE.U32 R10, R11, 0x78000, R8 ;  /* 0x000780000b0a7825 */ /* 0x000fca00078e0008 */
[----:B------:R-:W-:Y:S02]  /*0290*/  IADD3 R7, R11, UR11, RZ ;  /* 0x0000000b0b077c10 */ /* 0x000fe4000fffe0ff */
[----:B------:R-:W-:-:S05]  /*02a0*/  IADD3 R3, P0, R5, R10, RZ ;  /* 0x0000000a05037210 */ /* 0x000fca0007f1e0ff */
[----:B------:R-:W-:Y:S01]  /*02b0*/  IMAD.X R6, RZ, RZ, R7, P0 ;  /* 0x000000ffff067224 */ /* 0x000fe200000e0607 */
[----:B------:R-:W-:-:S04]  /*02c0*/  LEA R14, P0, R3, UR18, 0x1 ;  /* 0x00000012030e7c11 */ /* 0x000fc8000f8008ff */
[----:B------:R-:W-:Y:S02]  /*02d0*/  LEA.HI.X R15, R3, UR19, R6, 0x1, P0 ;  /* 0x00000013030f7c11 */ /* 0x000fe400080f0c06 */
[----:B------:R-:W-:-:S04]  /*02e0*/  IADD3 R6, R5, 0xf00, RZ ;  /* 0x00000f0005067810 */ /* 0x000fc80007ffe0ff */
[----:B------:R-:W2:Y:S01]  /*02f0*/  LDG.E.64.CONSTANT R14, desc[UR14][R14.64] ;  /* 0x0000000e0e0e7981 */ /* 0x000ea2000c1e9b00 */
[----:B------:R-:W-:-:S05]  /*0300*/  IADD3 R10, P0, R6, R10, RZ ;  /* 0x0000000a060a7210 */ /* 0x000fca0007f1e0ff */
[----:B------:R-:W-:Y:S01]  /*0310*/  IMAD.X R3, RZ, RZ, R7, P0 ;  /* 0x000000ffff037224 */ /* 0x000fe200000e0607 */
[----:B------:R-:W-:-:S04]  /*0320*/  LEA R12, P0, R10, UR18, 0x1 ;  /* 0x000000120a0c7c11 */ /* 0x000fc8000f8008ff */
[----:B------:R-:W-:Y:S02]  /*0330*/  LEA.HI.X R13, R10, UR19, R3, 0x1, P0 ;  /* 0x000000130a0d7c11 */ /* 0x000fe400080f0c03 */
[----:B------:R-:W1:Y:S04]  /*0340*/  LDC.64 R10, c[0x0][0x220] ;  /* 0x00008800ff0a7b82 */ /* 0x000e680000000a00 */
[----:B------:R-:W3:Y:S01]  /*0350*/  LDG.E.64.CONSTANT R12, desc[UR14][R12.64] ;  /* 0x0000000e0c0c7981 */ /* 0x000ee2000c1e9b00 */
[----:B-1----:R-:W-:-:S04]  /*0360*/  IMAD.WIDE R10, R8, 0x2, R10 ;  /* 0x00000002080a7825 */ /* 0x002fc800078e020a */
[----:B0-----:R-:W-:Y:S02]  /*0370*/  IMAD.WIDE R8, R8, 0x2, R16 ;  /* 0x0000000208087825 */ /* 0x001fe400078e0210 */
[----:B------:R-:W5:Y:S04]  /*0380*/  LDG.E.64.CONSTANT R10, desc[UR14][R10.64] ;  /* 0x0000000e0a0a7981 */ /* 0x000f68000c1e9b00 */
[----:B------:R-:W5:Y:S01]  /*0390*/  LDG.E.64.CONSTANT R8, desc[UR14][R8.64] ;  /* 0x0000000e08087981 */ /* 0x000f62000c1e9b00 */
[----:B------:R-:W-:Y:S01]  /*03a0*/  ISETP.GT.U32.AND P0, PT, R0, 0xf, PT ;  /* 0x0000000f0000780c */ /* 0x000fe20003f04070 */
[----:B------:R-:W-:Y:S01]  /*03b0*/  BSSY B0, `(.L_x_1872) ;  /* 0x0000138000007945 */ /* 0x000fe20003800000 */
[----:B------:R-:W-:Y:S02]  /*03c0*/  CS2R R28, SRZ ;  /* 0x00000000001c7805 */ /* 0x000fe4000001ff00 */
[----:B--2---:R-:W-:-:S02]  /*03d0*/  PRMT R7, R14, 0x7632, R7 ;  /* 0x000076320e077816 */ /* 0x004fc40000000007 */
[----:B------:R-:W-:Y:S02]  /*03e0*/  SHF.L.U32 R3, R14, 0x10, RZ ;  /* 0x000000100e037819 */ /* 0x000fe400000006ff */
[----:B------:R-:W-:Y:S01]  /*03f0*/  PRMT R16, R15, 0x7632, R16 ;  /* 0x000076320f107816 */ /* 0x000fe20000000010 */
[----:B------:R-:W-:Y:S01]  /*0400*/  IMAD.U32 R19, R7, 0x10000, RZ ;  /* 0x0001000007137824 */ /* 0x000fe200078e00ff */
[----:B------:R-:W-:Y:S01]  /*0410*/  SHF.L.U32 R7, R15, 0x10, RZ ;  /* 0x000000100f077819 */ /* 0x000fe200000006ff */
[----:B------:R-:W-:Y:S01]  /*0420*/  FFMA.FTZ R18, R3, R3, RZ ;  /* 0x0000000303127223 */ /* 0x000fe200000100ff */
[----:B------:R-:W-:-:S03]  /*0430*/  FADD.FTZ R17, RZ, R3 ;  /* 0x00000003ff117221 */ /* 0x000fc60000010000 */
[----:B------:R-:W-:Y:S01]  /*0440*/  FFMA.FTZ R20, R19, R19, R18 ;  /* 0x0000001313147223 */ /* 0x000fe20000010012 */
[----:B------:R-:W-:Y:S01]  /*0450*/  FADD.FTZ R18, R17, R19 ;  /* 0x0000001311127221 */ /* 0x000fe20000010000 */
[----:B------:R-:W-:Y:S02]  /*0460*/  IMAD.U32 R17, R16, 0x10000, RZ ;  /* 0x0001000010117824 */ /* 0x000fe400078e00ff */
[----:B------:R-:W-:Y:S01]  /*0470*/  FFMA.FTZ R20, R7, R7, R20 ;  /* 0x0000000707147223 */ /* 0x000fe20000010014 */
[----:B------:R-:W-:Y:S01]  /*0480*/  FADD.FTZ R18, R18, R7 ;  /* 0x0000000712127221 */ /* 0x000fe20000010000 */
[C---:B---3--:R-:W-:Y:S02]  /*0490*/  SHF.L.U32 R31, R12.reuse, 0x10, RZ ;  /* 0x000000100c1f7819 */ /* 0x048fe400000006ff */
[----:B------:R-:W-:Y:S01]  /*04a0*/  PRMT R16, R12, 0x7632, R16 ;  /* 0x000076320c107816 */ /* 0x000fe20000000010 */
[----:B------:R-:W-:Y:S01]  /*04b0*/  FFMA.FTZ R20, R17, R17, R20 ;  /* 0x0000001111147223 */ /* 0x000fe20000010014 */
[----:B------:R-:W-:Y:S01]  /*04c0*/  FADD.FTZ R18, R18, R17 ;  /* 0x0000001112127221 */ /* 0x000fe20000010000 */
[----:B------:R-:W-:-:S02]  /*04d0*/  SHF.L.U32 R33, R13, 0x10, RZ ;  /* 0x000000100d217819 */ /* 0x000fc400000006ff */
[----:B------:R-:W-:Y:S02]  /*04e0*/  IMAD.U32 R17, R16, 0x10000, RZ ;  /* 0x0001000010117824 */ /* 0x000fe400078e00ff */
[----:B------:R-:W-:Y:S01]  /*04f0*/  FFMA.FTZ R20, R31, R31, R20 ;  /* 0x0000001f1f147223 */ /* 0x000fe20000010014 */
[----:B------:R-:W-:Y:S01]  /*0500*/  FADD.FTZ R18, R18, R31 ;  /* 0x0000001f12127221 */ /* 0x000fe20000010000 */
[----:B------:R-:W-:Y:S02]  /*0510*/  PRMT R16, R13, 0x7632, R16 ;  /* 0x000076320d107816 */ /* 0x000fe40000000010 */
[----:B------:R-:W-:Y:S01]  /*0520*/  FFMA.FTZ R20, R17, R17, R20 ;  /* 0x0000001111147223 */ /* 0x000fe20000010014 */
[----:B------:R-:W-:Y:S02]  /*0530*/  FADD.FTZ R18, R18, R17 ;  /* 0x0000001112127221 */ /* 0x000fe40000010000 */
[----:B------:R-:W-:Y:S02]  /*0540*/  IMAD.U32 R17, R16, 0x10000, RZ ;  /* 0x0001000010117824 */ /* 0x000fe400078e00ff */
        /* <DEDUP_REMOVED lines=8> */
[----:B------:R-:W-:Y:S01]  /*05d0*/  USHF.L.U32 UR6, UR9, 0x3, URZ ;  /* 0x0000000309067899 */ /* 0x000fe2000800063f */
[----:B------:R-:W-:Y:S01]  /*05e0*/  HFMA2.MMA R17, -RZ, RZ, 0, 7.152557373046875e-06 ;  /* 0x00000078ff117435 */ /* 0x000fe200000001ff */
[----:B------:R-:W-:Y:S02]  /*05f0*/  MOV R27, 0x400 ;  /* 0x00000400001b7802 */ /* 0x000fe40000000f00 */
[----:B------:R-:W-:Y:S01]  /*0600*/  ULOP3.LUT UR6, UR6, 0x8, URZ, 0xc0, !UPT ;  /* 0x0000000806067892 */ /* 0x000fe2000f8ec03f */
[----:B------:R-:W-:-:S04]  /*0610*/  SHF.L.U32 R26, R0, 0x3, RZ ;  /* 0x00000003001a7819 */ /* 0x000fc800000006ff */
[----:B------:R-:W-:Y:S02]  /*0620*/  LOP3.LUT R26, R26, 0x8, RZ, 0xc0, !PT ;  /* 0x000000081a1a7812 */ /* 0x000fe400078ec0ff */
[----:B------:R-:W-:-:S05]  /*0630*/  LEA.HI R28, R0, UR6, RZ, 0x1f ;  /* 0x00000006001c7c11 */ /* 0x000fca000f8ff8ff */
[----:B------:R-:W-:-:S04]  /*0640*/  IMAD R28, R28, R17, -UR8 ;  /* 0x800000081c1c7e24 */ /* 0x000fc8000f8e0211 */
[C---:B0-----:R-:W-:Y:S01]  /*0650*/  VIADD R18, R28.reuse, 0x4 ;  /* 0x000000041c127836 */ /* 0x041fe20000000000 */
[----:B------:R-:W-:Y:S01]  /*0660*/  SHF.R.S32.HI R17, RZ, 0x1f, R28 ;  /* 0x0000001fff117819 */ /* 0x000fe2000001141c */
[C---:B------:R-:W-:Y:S01]  /*0670*/  VIADD R24, R28.reuse, 0x10 ;  /* 0x000000101c187836 */ /* 0x040fe20000000000 */
[C---:B------:R-:W-:Y:S01]  /*0680*/  IADD3 R22, R28.reuse, 0xc, RZ ;  /* 0x0000000c1c167810 */ /* 0x040fe20007ffe0ff */
[----:B------:R-:W-:Y:S01]  /*0690*/  VIADD R29, R28, 0x14 ;  /* 0x000000141c1d7836 */ /* 0x000fe20000000000 */
[----:B------:R-:W-:Y:S02]  /*06a0*/  LEA.HI R17, R17, R28, RZ, 0x2 ;  /* 0x0000001c11117211 */ /* 0x000fe400078f10ff */
[----:B------:R-:W-:Y:S02]  /*06b0*/  SHF.R.S32.HI R19, RZ, 0x1f, R18 ;  /* 0x0000001fff137819 */ /* 0x000fe40000011412 */
[----:B------:R-:W-:Y:S02]  /*06c0*/  SHF.R.S32.HI R23, RZ, 0x1f, R22 ;  /* 0x0000001fff177819 */ /* 0x000fe40000011416 */
[----:B-1----:R-:W-:-:S02]  /*06d0*/  LEA R27, R16, R27, 0x18 ;  /* 0x0000001b101b7211 */ /* 0x002fc400078ec0ff */
[----:B------:R-:W-:Y:S02]  /*06e0*/  SHF.R.S32.HI R16, RZ, 0x2, R17 ;  /* 0x00000002ff107819 */ /* 0x000fe40000011411 */
[----:B------:R-:W-:Y:S02]  /*06f0*/  LEA.HI R19, R19, R18, RZ, 0x2 ;  /* 0x0000001213137211 */ /* 0x000fe400078f10ff */
[----:B------:R-:W-:Y:S01]  /*0700*/  IADD3 R18, R28, 0x8, RZ ;  /* 0x000000081c127810 */ /* 0x000fe20007ffe0ff */
[----:B------:R-:W-:Y:S01]  /*0710*/  IMAD R17, R16, 0x18, R27 ;  /* 0x0000001810117824 */ /* 0x000fe200078e021b */
[----:B------:R-:W-:Y:S02]  /*0720*/  SHF.R.S32.HI R16, RZ, 0x2, R19 ;  /* 0x00000002ff107819 */ /* 0x000fe40000011413 */
[----:B------:R-:W-:Y:S01]  /*0730*/  SHF.R.S32.HI R19, RZ, 0x1f, R18 ;  /* 0x0000001fff137819 */ /* 0x000fe20000011412 */
[----:B------:R-:W-:Y:S01]  /*0740*/  IMAD.IADD R20, R17, 0x1, R26 ;  /* 0x0000000111147824 */ /* 0x000fe200078e021a */
[----:B------:R-:W-:Y:S01]  /*0750*/  LEA.HI R23, R23, R22, RZ, 0x2 ;  /* 0x0000001617177211 */ /* 0x000fe200078f10ff */
[----:B------:R-:W-:Y:S01]  /*0760*/  IMAD R17, R16, 0x18, R27 ;  /* 0x0000001810117824 */ /* 0x000fe200078e021b */
[----:B------:R-:W-:-:S02]  /*0770*/  LEA.HI R19, R19, R18, RZ, 0x2 ;  /* 0x0000001213137211 */ /* 0x000fc400078f10ff */
[----:B------:R-:W-:Y:S01]  /*0780*/  SHF.R.S32.HI R25, RZ, 0x1f, R24 ;  /* 0x0000001fff197819 */ /* 0x000fe20000011418 */
[----:B------:R-:W-:Y:S01]  /*0790*/  IMAD.IADD R17, R26, 0x1, R17 ;  /* 0x000000011a117824 */ /* 0x000fe200078e0211 */
[----:B------:R-:W0:Y:S01]  /*07a0*/  LDS.64 R20, [R20] ;  /* 0x0000000014147984 */ /* 0x000e220000000a00 */
[----:B------:R-:W-:Y:S02]  /*07b0*/  SHF.R.S32.HI R18, RZ, 0x2, R19 ;  /* 0x00000002ff127819 */ /* 0x000fe40000011413 */
[----:B------:R-:W-:Y:S02]  /*07c0*/  SHF.R.S32.HI R22, RZ, 0x2, R23 ;  /* 0x00000002ff167819 */ /* 0x000fe40000011417 */
[----:B------:R-:W1:Y:S01]  /*07d0*/  LDS.64 R16, [R17] ;  /* 0x0000000011107984 */ /* 0x000e620000000a00 */
[--C-:B------:R-:W-:Y:S01]  /*07e0*/  IMAD R19, R18, 0x18, R27.reuse ;  /* 0x0000001812137824 */ /* 0x100fe200078e021b */
[----:B------:R-:W-:Y:S01]  /*07f0*/  LEA.HI R25, R25, R24, RZ, 0x2 ;  /* 0x0000001819197211 */ /* 0x000fe200078f10ff */
[----:B------:R-:W-:Y:S01]  /*0800*/  IMAD R23, R22, 0x18, R27 ;  /* 0x0000001816177824 */ /* 0x000fe200078e021b */
[----:B------:R-:W-:-:S02]  /*0810*/  SHF.R.S32.HI R22, RZ, 0x1f, R29 ;  /* 0x0000001fff167819 */ /* 0x000fc4000001141d */
[C---:B------:R-:W-:Y:S02]  /*0820*/  IADD3 R19, R26.reuse, R19, RZ ;  /* 0x000000131a137210 */ /* 0x040fe40007ffe0ff */
[----:B------:R-:W-:Y:S02]  /*0830*/  SHF.R.S32.HI R24, RZ, 0x2, R25 ;  /* 0x00000002ff187819 */ /* 0x000fe40000011419 */
[----:B------:R-:W-:Y:S02]  /*0840*/  IADD3 R23, R26, R23, RZ ;  /* 0x000000171a177210 */ /* 0x000fe40007ffe0ff */
[----:B------:R-:W2:Y:S01]  /*0850*/  LDS.64 R18, [R19] ;  /* 0x0000000013127984 */ /* 0x000ea20000000a00 */
[----:B------:R-:W-:Y:S01]  /*0860*/  IMAD R25, R24, 0x18, R27 ;  /* 0x0000001818197824 */ /* 0x000fe200078e021b */
[----:B------:R-:W-:Y:S02]  /*0870*/  LEA.HI R29, R22, R29, RZ, 0x2 ;  /* 0x0000001d161d7211 */ /* 0x000fe400078f10ff */
[----:B------:R-:W3:Y:S01]  /*0880*/  LDS.64 R22, [R23] ;  /* 0x0000000017167984 */ /* 0x000ee20000000a00 */
[----:B------:R-:W-:-:S06]  /*0890*/  IMAD.IADD R25, R26, 0x1, R25 ;  /* 0x000000011a197824 */ /* 0x000fcc00078e0219 */
[----:B------:R-:W4:Y:S01]  /*08a0*/  LDS.64 R24, [R25] ;  /* 0x0000000019187984 */ /* 0x000f220000000a00 */
[----:B0-----:R-:W-:Y:S01]  /*08b0*/  FADD.FTZ R32, RZ, R21 ;  /* 0x00000015ff207221 */ /* 0x001fe20000010000 */
[----:B------:R-:W-:Y:S01]  /*08c0*/  FADD.FTZ R21, RZ, R20 ;  /* 0x00000014ff157221 */ /* 0x000fe20000010000 */
[----:B------:R-:W-:Y:S02]  /*08d0*/  IADD3 R20, R28, 0x18, RZ ;  /* 0x000000181c147810 */ /* 0x000fe40007ffe0ff */
[----:B-1----:R-:W-:Y:S02]  /*08e0*/  FADD.FTZ R32, R32, R17 ;  /* 0x0000001120207221 */ /* 0x002fe40000010000 */
[----:B------:R-:W-:Y:S01]  /*08f0*/  SHF.R.S32.HI R17, RZ, 0x1f, R20 ;  /* 0x0000001fff117819 */ /* 0x000fe20000011414 */
[----:B------:R-:W-:Y:S01]  /*0900*/  FADD.FTZ R21, R21, R16 ;  /* 0x0000001015157221 */ /* 0x000fe20000010000 */
[----:B------:R-:W-:Y:S01]  /*0910*/  SHF.R.S32.HI R16, RZ, 0x2, R29 ;  /* 0x00000002ff107819 */ /* 0x000fe2000001141d */
[----:B------:R-:W-:Y:S01]  /*0920*/  VIADD R29, R28, 0x1c ;  /* 0x0000001c1c1d7836 */ /* 0x000fe20000000000 */
[----:B------:R-:W-:-:S04]  /*0930*/  LEA.HI R17, R17, R20, RZ, 0x2 ;  /* 0x0000001411117211 */ /* 0x000fc800078f10ff */
[----:B------:R-:W-:Y:S01]  /*0940*/  SHF.R.S32.HI R20, RZ, 0x2, R17 ;  /* 0x00000002ff147819 */ /* 0x000fe20000011411 */
[----:B------:R-:W-:Y:S01]  /*0950*/  IMAD R17, R16, 0x18, R27 ;  /* 0x0000001810117824 */ /* 0x000fe200078e021b */
[----:B------:R-:W-:Y:S01]  /*0960*/  SHF.R.S32.HI R16, RZ, 0x1f, R29 ;  /* 0x0000001fff107819 */ /* 0x000fe2000001141d */
[----:B--2---:R-:W-:Y:S02]  /*0970*/  FADD.FTZ R32, R32, R19 ;  /* 0x0000001320207221 */ /* 0x004fe40000010000 */
[----:B------:R-:W-:Y:S01]  /*0980*/  IMAD R35, R20, 0x18, R27 ;  /* 0x0000001814237824 */ /* 0x000fe200078e021b */
[----:B------:R-:W-:Y:S01]  /*0990*/  IADD3 R20, R26, R17, RZ ;  /* 0x000000111a147210 */ /* 0x000fe20007ffe0ff */
[----:B---3--:R-:W-:Y:S01]  /*09a0*/  FADD.FTZ R32, R32, R23 ;  /* 0x0000001720207221 */ /* 0x008fe20000010000 */
[----:B------:R-:W-:Y:S01]  /*09b0*/  LEA.HI R16, R16, R29, RZ, 0x2 ;  /* 0x0000001d10107211 */ /* 0x000fe200078f10ff */
[----:B------:R-:W-:-:S03]  /*09c0*/  FADD.FTZ R29, R21, R18 ;  /* 0x00000012151d7221 */ /* 0x000fc60000010000 */
[----:B------:R-:W-:Y:S01]  /*09d0*/  SHF.R.S32.HI R18, RZ, 0x2, R16 ;  /* 0x00000002ff127819 */ /* 0x000fe20000011410 */
[----:B------:R-:W-:Y:S01]  /*09e0*/  IMAD.IADD R16, R26, 0x1, R35 ;  /* 0x000000011a107824 */ /* 0x000fe200078e0223 */
[----:B------:R-:W0:Y:S01]  /*09f0*/  LDS.64 R20, [R20] ;  /* 0x0000000014147984 */ /* 0x000e220000000a00 */
[----:B------:R-:W-:Y:S01]  /*0a00*/  FADD.FTZ R29, R29, R22 ;  /* 0x000000161d1d7221 */ /* 0x000fe20000010000 */
[----:B------:R-:W-:Y:S02]  /*0a10*/  VIADD R22, R28, 0x20 ;  /* 0x000000201c167836 */ /* 0x000fe40000000000 */
[----:B------:R-:W-:Y:S01]  /*0a20*/  IMAD R35, R18, 0x18, R27 ;  /* 0x0000001812237824 */ /* 0x000fe200078e021b */
[----:B------:R-:W1:Y:S01]  /*0a30*/  LDS.64 R16, [R16] ;  /* 0x0000000010107984 */ /* 0x000e620000000a00 */
[----:B----4-:R-:W-:Y:S01]  /*0a40*/  FADD.FTZ R23, R29, R24 ;  /* 0x000000181d177221 */ /* 0x010fe20000010000 */
[----:B------:R-:W-:Y:S01]  /*0a50*/  FADD.FTZ R24, R32, R25 ;  /* 0x0000001920187221 */ /* 0x000fe20000010000 */
[----:B------:R-:W-:-:S02]  /*0a60*/  SHF.R.S32.HI R25, RZ, 0x1f, R22 ;  /* 0x0000001fff197819 */ /* 0x000fc40000011416 */
[----:B------:R-:W-:Y:S02]  /*0a70*/  IADD3 R18, R26, R35, RZ ;  /* 0x000000231a127210 */ /* 0x000fe40007ffe0ff */
[----:B------:R-:W-:Y:S02]  /*0a80*/  IADD3 R29, R28, 0x24, RZ ;  /* 0x000000241c1d7810 */ /* 0x000fe40007ffe0ff */
[----:B------:R-:W-:Y:S02]  /*0a90*/  LEA.HI R25, R25, R22, RZ, 0x2 ;  /* 0x0000001619197211 */ /* 0x000fe400078f10ff */
[----:B------:R-:W2:Y:S01]  /*0aa0*/  LDS.64 R18, [R18] ;  /* 0x0000000012127984 */ /* 0x000ea20000000a00 */
[----:B------:R-:W-:Y:S02]  /*0ab0*/  SHF.R.S32.HI R32, RZ, 0x1f, R29 ;  /* 0x0000001fff207819 */ /* 0x000fe4000001141d */
[----:B------:R-:W-:Y:S02]  /*0ac0*/  SHF.R.S32.HI R22, RZ, 0x2, R25 ;  /* 0x00000002ff167819 */ /* 0x000fe40000011419 */
[----:B------:R-:W-:Y:S01]  /*0ad0*/  LEA.HI R25, R32, R29, RZ, 0x2 ;  /* 0x0000001d20197211 */ /* 0x000fe200078f10ff */
[----:B------:R-:W-:-:S02]  /*0ae0*/  VIADD R32, R28, 0x28 ;  /* 0x000000281c207836 */ /* 0x000fc40000000000 */
[----:B------:R-:W-:-:S03]  /*0af0*/  IMAD R29, R22, 0x18, R27 ;  /* 0x00000018161d7824 */ /* 0x000fc600078e021b */
[----:B------:R-:W-:-:S04]  /*0b00*/  SHF.R.S32.HI R35, RZ, 0x1f, R32 ;  /* 0x0000001fff237819 */ /* 0x000fc80000011420 */
[----:B------:R-:W-:Y:S01]  /*0b10*/  LEA.HI R22, R35, R32, RZ, 0x2 ;  /* 0x0000002023167211 */ /* 0x000fe200078f10ff */
[----:B------:R-:W-:-:S03]  /*0b20*/  VIADD R32, R28, 0x2c ;  /* 0x0000002c1c207836 */ /* 0x000fc60000000000 */
[----:B------:R-:W-:Y:S01]  /*0b30*/  SHF.R.S32.HI R22, RZ, 0x2, R22 ;  /* 0x00000002ff167819 */ /* 0x000fe20000011416 */
[----:B0-----:R-:W-:Y:S01]  /*0b40*/  FADD.FTZ R23, R23, R20 ;  /* 0x0000001417177221 */ /* 0x001fe20000010000 */
[----:B------:R-:W-:Y:S01]  /*0b50*/  IADD3 R20, R26, R29, RZ ;  /* 0x0000001d1a147210 */ /* 0x000fe20007ffe0ff */
[----:B------:R-:W-:Y:S02]  /*0b60*/  FADD.FTZ R24, R24, R21 ;  /* 0x0000001518187221 */ /* 0x000fe40000010000 */
[----:B-1----:R-:W-:Y:S01]  /*0b70*/  FADD.FTZ R23, R23, R16 ;  /* 0x0000001017177221 */ /* 0x002fe20000010000 */
[----:B------:R-:W-:Y:S02]  /*0b80*/  SHF.R.S32.HI R16, RZ, 0x2, R25 ;  /* 0x00000002ff107819 */ /* 0x000fe40000011419 */
[----:B------:R-:W0:Y:S01]  /*0b90*/  LDS.64 R20, [R20] ;  /* 0x0000000014147984 */ /* 0x000e220000000a00 */
[----:B------:R-:W-:Y:S01]  /*0ba0*/  SHF.R.S32.HI R25, RZ, 0x1f, R32 ;  /* 0x0000001fff197819 */ /* 0x000fe20000011420 */
[----:B------:R-:W-:Y:S01]  /*0bb0*/  FADD.FTZ R24, R24, R17 ;  /* 0x0000001118187221 */ /* 0x000fe20000010000 */
[----:B------:R-:W-:-:S02]  /*0bc0*/  IMAD R17, R22, 0x18, R27 ;  /* 0x0000001816117824 */ /* 0x000fc400078e021b */
[----:B------:R-:W-:Y:S01]  /*0bd0*/  IMAD R29, R16, 0x18, R27 ;  /* 0x00000018101d7824 */ /* 0x000fe200078e021b */
[----:B------:R-:W-:Y:S02]  /*0be0*/  LEA.HI R32, R25, R32, RZ, 0x2 ;  /* 0x0000002019207211 */ /* 0x000fe400078f10ff */
[----:B------:R-:W-:Y:S01]  /*0bf0*/  IADD3 R16, R28, 0x30, RZ ;  /* 0x000000301c107810 */ /* 0x000fe20007ffe0ff */
[----:B--2---:R-:W-:Y:S01]  /*0c00*/  FADD.FTZ R25, R23, R18 ;  /* 0x0000001217197221 */ /* 0x004fe20000010000 */
[----:B------:R-:W-:Y:S01]  /*0c10*/  IADD3 R18, R26, R29, RZ ;  /* 0x0000001d1a127210 */ /* 0x000fe20007ffe0ff */
[----:B------:R-:W-:Y:S01]  /*0c20*/  FADD.FTZ R24, R24, R19 ;  /* 0x0000001318187221 */ /* 0x000fe20000010000 */
[----:B------:R-:W-:Y:S01]  /*0c30*/  SHF.R.S32.HI R32, RZ, 0x2, R32 ;  /* 0x00000002ff207819 */ /* 0x000fe20000011420 */
[----:B------:R-:W-:Y:S01]  /*0c40*/  VIADD R29, R28, 0x34 ;  /* 0x000000341c1d7836 */ /* 0x000fe20000000000 */
[----:B------:R-:W-:Y:S02]  /*0c50*/  IADD3 R22, R26, R17, RZ ;  /* 0x000000111a167210 */ /* 0x000fe40007ffe0ff */
[----:B------:R-:W1:Y:S01]  /*0c60*/  LDS.64 R18, [R18] ;  /* 0x0000000012127984 */ /* 0x000e620000000a00 */
[----:B------:R-:W-:Y:S01]  /*0c70*/  IMAD R23, R32, 0x18, R27 ;  /* 0x0000001820177824 */ /* 0x000fe200078e021b */
[----:B------:R-:W-:-:S02]  /*0c80*/  SHF.R.S32.HI R17, RZ, 0x1f, R16 ;  /* 0x0000001fff117819 */ /* 0x000fc40000011410 */
[----:B------:R-:W-:Y:S02]  /*0c90*/  SHF.R.S32.HI R32, RZ, 0x1f, R29 ;  /* 0x0000001fff207819 */ /* 0x000fe4000001141d */
[----:B------:R-:W-:Y:S02]  /*0ca0*/  LEA.HI R17, R17, R16, RZ, 0x2 ;  /* 0x0000001011117211 */ /* 0x000fe400078f10ff */
[----:B------:R-:W-:Y:S02]  /*0cb0*/  IADD3 R16, R26, R23, RZ ;  /* 0x000000171a107210 */ /* 0x000fe40007ffe0ff */
[----:B------:R-:W2:Y:S01]  /*0cc0*/  LDS.64 R22, [R22] ;  /* 0x0000000016167984 */ /* 0x000ea20000000a00 */
[----:B------:R-:W-:Y:S02]  /*0cd0*/  LEA.HI R29, R32, R29, RZ, 0x2 ;  /* 0x0000001d201d7211 */ /* 0x000fe400078f10ff */
[----:B------:R-:W-:Y:S02]  /*0ce0*/  SHF.R.S32.HI R32, RZ, 0x2, R17 ;  /* 0x00000002ff207819 */ /* 0x000fe40000011411 */
[----:B------:R-:W3:Y:S01]  /*0cf0*/  LDS.64 R16, [R16] ;  /* 0x0000000010107984 */ /* 0x000ee20000000a00 */
[----:B------:R-:W-:-:S02]  /*0d00*/  SHF.R.S32.HI R34, RZ, 0x2, R29 ;  /* 0x00000002ff227819 */ /* 0x000fc4000001141d */
[----:B------:R-:W-:-:S04]  /*0d10*/  IMAD R35, R32, 0x18, R27 ;  /* 0x0000001820237824 */ /* 0x000fc800078e021b */
[----:B------:R-:W-:Y:S02]  /*0d20*/  IMAD.IADD R35, R26, 0x1, R35 ;  /* 0x000000011a237824 */ /* 0x000fe400078e0223 */
[----:B0-----:R-:W-:Y:S01]  /*0d30*/  FADD.FTZ R32, R24, R21 ;  /* 0x0000001518207221 */ /* 0x001fe20000010000 */
[----:B------:R-:W-:Y:S01]  /*0d40*/  FADD.FTZ R29, R25, R20 ;  /* 0x00000014191d7221 */ /* 0x000fe20000010000 */
[----:B------:R-:W-:Y:S01]  /*0d50*/  IMAD R21, R34, 0x18, R27 ;  /* 0x0000001822157824 */ /* 0x000fe200078e021b */
[----:B------:R-:W0:Y:S01]  /*0d60*/  LDS.64 R24, [R35] ;  /* 0x0000000023187984 */ /* 0x000e220000000a00 */
[----:B------:R-:W-:-:S03]  /*0d70*/  IADD3 R20, R28, 0x38, RZ ;  /* 0x000000381c147810 */ /* 0x000fc60007ffe0ff */
[----:B------:R-:W-:Y:S02]  /*0d80*/  IADD3 R21, R26, R21, RZ ;  /* 0x000000151a157210 */ /* 0x000fe40007ffe0ff */
[----:B------:R-:W-:-:S04]  /*0d90*/  SHF.R.S32.HI R37, RZ, 0x1f, R20 ;  /* 0x0000001fff257819 */ /* 0x000fc80000011414 */
[----:B------:R-:W-:Y:S02]  /*0da0*/  LEA.HI R37, R37, R20, RZ, 0x2 ;  /* 0x0000001425257211 */ /* 0x000fe400078f10ff */
[----:B------:R-:W4:Y:S01]  /*0db0*/  LDS.64 R20, [R21] ;  /* 0x0000000015147984 */ /* 0x000f220000000a00 */
[----:B-1----:R-:W-:Y:S01]  /*0dc0*/  FADD.FTZ R29, R29, R18 ;  /* 0x000000121d1d7221 */ /* 0x002fe20000010000 */
[----:B------:R-:W-:Y:S01]  /*0dd0*/  SHF.R.S32.HI R18, RZ, 0x2, R37 ;  /* 0x00000002ff127819 */ /* 0x000fe20000011425 */
[----:B------:R-:W-:-:S04]  /*0de0*/  FADD.FTZ R32, R32, R19 ;  /* 0x0000001320207221 */ /* 0x000fc80000010000 */
[----:B------:R-:W-:Y:S02]  /*0df0*/  IMAD R37, R18, 0x18, R27 ;  /* 0x0000001812257824 */ /* 0x000fe400078e021b */
[----:B------:R-:W-:Y:S02]  /*0e00*/  VIADD R18, R28, 0x3c ;  /* 0x0000003c1c127836 */ /* 0x000fe40000000000 */
[----:B--2---:R-:W-:Y:S01]  /*0e10*/  FADD.FTZ R32, R32, R23 ;  /* 0x0000001720207221 */ /* 0x004fe20000010000 */
[----:B------:R-:W-:Y:S01]  /*0e20*/  FADD.FTZ R19, R29, R22 ;  /* 0x000000161d137221 */ /* 0x000fe20000010000 */
[----:B------:R-:W-:Y:S02]  /*0e30*/  IADD3 R22, R26, R37, RZ ;  /* 0x000000251a167210 */ /* 0x000fe40007ffe0ff */
[----:B------:R-:W-:Y:S01]  /*0e40*/  IADD3 R29, R28, 0x48, RZ ;  /* 0x000000481c1d7810 */ /* 0x000fe20007ffe0ff */
[----:B---3--:R-:W-:Y:S01]  /*0e50*/  FADD.FTZ R32, R32, R17 ;  /* 0x0000001120207221 */ /* 0x008fe20000010000 */
[----:B------:R-:W-:Y:S01]  /*0e60*/  FADD.FTZ R19, R19, R16 ;  /* 0x0000001013137221 */ /* 0x000fe20000010000 */
[----:B------:R-:W-:Y:S01]  /*0e70*/  SHF.R.S32.HI R17, RZ, 0x1f, R18 ;  /* 0x0000001fff117819 */ /* 0x000fe20000011412 */
[----:B------:R-:W1:Y:S01]  /*0e80*/  LDS.64 R22, [R22] ;  /* 0x0000000016167984 */ /* 0x000e620000000a00 */
[----:B------:R-:W-:-:S02]  /*0e90*/  IADD3 R16, R28, 0x40, RZ ;  /* 0x000000401c107810 */ /* 0x000fc40007ffe0ff */
[----:B------:R-:W-:Y:S02]  /*0ea0*/  LEA.HI R18, R17, R18, RZ, 0x2 ;  /* 0x0000001211127211 */ /* 0x000fe400078f10ff */
[----:B------:R-:W-:Y:S02]  /*0eb0*/  SHF.R.S32.HI R17, RZ, 0x1f, R16 ;  /* 0x0000001fff117819 */ /* 0x000fe40000011410 */
[----:B------:R-:W-:Y:S02]  /*0ec0*/  SHF.R.S32.HI R18, RZ, 0x2, R18 ;  /* 0x00000002ff127819 */ /* 0x000fe40000011412 */
[----:B------:R-:W-:Y:S01]  /*0ed0*/  LEA.HI R16, R17, R16, RZ, 0x2 ;  /* 0x0000001011107211 */ /* 0x000fe200078f10ff */
[----:B------:R-:W-:Y:S02]  /*0ee0*/  VIADD R17, R28, 0x44 ;  /* 0x000000441c117836 */ /* 0x000fe40000000000 */
[----:B0-----:R-:W-:Y:S01]  /*0ef0*/  FADD.FTZ R19, R19, R24 ;  /* 0x0000001813137221 */ /* 0x001fe20000010000 */
[----:B------:R-:W-:Y:S01]  /*0f00*/  FADD.FTZ R32, R32, R25 ;  /* 0x0000001920207221 */ /* 0x000fe20000010000 */
[----:B------:R-:W-:Y:S01]  /*0f10*/  IMAD R25, R18, 0x18, R27 ;  /* 0x0000001812197824 */ /* 0x000fe200078e021b */
[----:B------:R-:W-:-:S02]  /*0f20*/  SHF.R.S32.HI R18, RZ, 0x1f, R29 ;  /* 0x0000001fff127819 */ /* 0x000fc4000001141d */
[----:B------:R-:W-:Y:S02]  /*0f30*/  SHF.R.S32.HI R24, RZ, 0x1f, R17 ;  /* 0x0000001fff187819 */ /* 0x000fe40000011411 */
[----:B------:R-:W-:Y:S01]  /*0f40*/  LEA.HI R18, R18, R29, RZ, 0x2 ;  /* 0x0000001d12127211 */ /* 0x000fe200078f10ff */
[----:B------:R-:W-:Y:S01]  /*0f50*/  VIADD R29, R28, 0x4c ;  /* 0x0000004c1c1d7836 */ /* 0x000fe20000000000 */
[----:B------:R-:W-:Y:S01]  /*0f60*/  LEA.HI R24, R24, R17, RZ, 0x2 ;  /* 0x0000001118187211 */ /* 0x000fe200078f10ff */
[----:B----4-:R-:W-:Y:S01]  /*0f70*/  FADD.FTZ R32, R32, R21 ;  /* 0x0000001520207221 */ /* 0x010fe20000010000 */
[----:B------:R-:W-:Y:S01]  /*0f80*/  IADD3 R17, R26, R25, RZ ;  /* 0x000000191a117210 */ /* 0x000fe20007ffe0ff */
[----:B------:R-:W-:Y:S01]  /*0f90*/  FADD.FTZ R25, R19, R20 ;  /* 0x0000001413197221 */ /* 0x000fe20000010000 */
[----:B------:R-:W-:Y:S02]  /*0fa0*/  SHF.R.S32.HI R20, RZ, 0x2, R16 ;  /* 0x00000002ff147819 */ /* 0x000fe40000011410 */
[----:B------:R-:W-:-:S02]  /*0fb0*/  SHF.R.S32.HI R24, RZ, 0x2, R24 ;  /* 0x00000002ff187819 */ /* 0x000fc40000011418 */
[----:B------:R-:W0:Y:S01]  /*0fc0*/  LDS.64 R16, [R17] ;  /* 0x0000000011107984 */ /* 0x000e220000000a00 */
[--C-:B------:R-:W-:Y:S01]  /*0fd0*/  IMAD R19, R20, 0x18, R27.reuse ;  /* 0x0000001814137824 */ /* 0x100fe200078e021b */
[----:B------:R-:W-:Y:S01]  /*0fe0*/  SHF.R.S32.HI R18, RZ, 0x2, R18 ;  /* 0x00000002ff127819 */ /* 0x000fe20000011412 */
[----:B------:R-:W-:Y:S01]  /*0ff0*/  IMAD R21, R24, 0x18, R27 ;  /* 0x0000001818157824 */ /* 0x000fe200078e021b */
[----:B------:R-:W-:Y:S02]  /*1000*/  SHF.R.S32.HI R20, RZ, 0x1f, R29 ;  /* 0x0000001fff147819 */ /* 0x000fe4000001141d */
[----:B------:R-:W-:Y:S01]  /*1010*/  IADD3 R19, R26, R19, RZ ;  /* 0x000000131a137210 */ /* 0x000fe20007ffe0ff */
[----:B------:R-:W-:Y:S01]  /*1020*/  IMAD R35, R18, 0x18, R27 ;  /* 0x0000001812237824 */ /* 0x000fe200078e021b */
[----:B------:R-:W-:Y:S02]  /*1030*/  IADD3 R21, R26, R21, RZ ;  /* 0x000000151a157210 */ /* 0x000fe40007ffe0ff */
[----:B------:R-:W-:Y:S01]  /*1040*/  LEA.HI R24, R20, R29, RZ, 0x2 ;  /* 0x0000001d14187211 */ /* 0x000fe200078f10ff */
[----:B-1----:R-:W-:Y:S01]  /*1050*/  FADD.FTZ R32, R32, R23 ;  /* 0x0000001720207221 */ /* 0x002fe20000010000 */
[----:B------:R-:W1:Y:S01]  /*1060*/  LDS.64 R18, [R19] ;  /* 0x0000000013127984 */ /* 0x000e620000000a00 */
[----:B------:R-:W-:Y:S01]  /*1070*/  IADD3 R23, R28, 0x50, RZ ;  /* 0x000000501c177810 */ /* 0x000fe20007ffe0ff */
[----:B------:R-:W-:Y:S01]  /*1080*/  FADD.FTZ R29, R25, R22 ;  /* 0x00000016191d7221 */ /* 0x000fe20000010000 */
[----:B------:R-:W-:Y:S01]  /*1090*/  IMAD.IADD R25, R26, 0x1, R35 ;  /* 0x000000011a197824 */ /* 0x000fe200078e0223 */
[----:B------:R-:W2:Y:S01]  /*10a0*/  LDS.64 R20, [R21] ;  /* 0x0000000015147984 */ /* 0x000ea20000000a00 */
[----:B------:R-:W-:-:S02]  /*10b0*/  SHF.R.S32.HI R34, RZ, 0x1f, R23 ;  /* 0x0000001fff227819 */ /* 0x000fc40000011417 */
[----:B------:R-:W-:Y:S02]  /*10c0*/  SHF.R.S32.HI R22, RZ, 0x2, R24 ;  /* 0x00000002ff167819 */ /* 0x000fe40000011418 */
[----:B------:R-:W3:Y:S01]  /*10d0*/  LDS.64 R24, [R25] ;  /* 0x0000000019187984 */ /* 0x000ee20000000a00 */
[----:B------:R-:W-:Y:S02]  /*10e0*/  LEA.HI R34, R34, R23, RZ, 0x2 ;  /* 0x0000001722227211 */ /* 0x000fe400078f10ff */
[----:B------:R-:W-:Y:S02]  /*10f0*/  IMAD R23, R22, 0x18, R27 ;  /* 0x0000001816177824 */ /* 0x000fe400078e021b */
[----:B------:R-:W-:-:S03]  /*1100*/  SHF.R.S32.HI R34, RZ, 0x2, R34 ;  /* 0x00000002ff227819 */ /* 0x000fc60000011422 */
[----:B------:R-:W-:Y:S02]  /*1110*/  IADD3 R23, R26, R23, RZ ;  /* 0x000000171a177210 */ /* 0x000fe40007ffe0ff */
[----:B------:R-:W-:Y:S01]  /*1120*/  IMAD R35, R34, 0x18, R27 ;  /* 0x0000001822237824 */ /* 0x000fe200078e021b */
[----:B------:R-:W-:-:S03]  /*1130*/  IADD3 R34, R28, 0x68, RZ ;  /* 0x000000681c227810 */ /* 0x000fc60007ffe0ff */
[----:B------:R-:W4:Y:S01]  /*1140*/  LDS.64 R22, [R23] ;  /* 0x0000000017167984 */ /* 0x000f220000000a00 */
[----:B0-----:R-:W-:Y:S01]  /*1150*/  FADD.FTZ R29, R29, R16 ;  /* 0x000000101d1d7221 */ /* 0x001fe20000010000 */
[----:B------:R-:W-:Y:S02]  /*1160*/  IMAD.IADD R16, R26, 0x1, R35 ;  /* 0x000000011a107824 */ /* 0x000fe400078e0223 */
[----:B------:R-:W-:-:S04]  /*1170*/  FADD.FTZ R32, R32, R17 ;  /* 0x0000001120207221 */ /* 0x000fc80000010000 */
[----:B------:R-:W0:Y:S01]  /*1180*/  LDS.64 R16, [R16] ;  /* 0x0000000010107984 */ /* 0x000e220000000a00 */
[----:B-1----:R-:W-:Y:S01]  /*1190*/  FADD.FTZ R29, R29, R18 ;  /* 0x000000121d1d7221 */ /* 0x002fe20000010000 */
[----:B------:R-:W-:Y:S01]  /*11a0*/  FADD.FTZ R32, R32, R19 ;  /* 0x0000001320207221 */ /* 0x000fe20000010000 */
[----:B------:R-:W-:Y:S02]  /*11b0*/  IADD3 R19, R28, 0x54, RZ ;  /* 0x000000541c137810 */ /* 0x000fe40007ffe0ff */
[----:B--2---:R-:W-:Y:S01]  /*11c0*/  FADD.FTZ R29, R29, R20 ;  /* 0x000000141d1d7221 */ /* 0x004fe20000010000 */
[----:B------:R-:W-:Y:S01]  /*11d0*/  FADD.FTZ R32, R32, R21 ;  /* 0x0000001520207221 */ /* 0x000fe20000010000 */
[----:B------:R-:W-:Y:S02]  /*11e0*/  SHF.R.S32.HI R20, RZ, 0x1f, R19 ;  /* 0x0000001fff147819 */ /* 0x000fe40000011413 */
[C---:B------:R-:W-:Y:S01]  /*11f0*/  IADD3 R18, R28.reuse, 0x58, RZ ;  /* 0x000000581c127810 */ /* 0x040fe20007ffe0ff */
[----:B---3--:R-:W-:Y:S01]  /*1200*/  FADD.FTZ R35, R29, R24 ;  /* 0x000000181d237221 */ /* 0x008fe20000010000 */
[----:B------:R-:W-:Y:S01]  /*1210*/  VIADD R29, R28, 0x5c ;  /* 0x0000005c1c1d7836 */ /* 0x000fe20000000000 */
[----:B------:R-:W-:Y:S01]  /*1220*/  LEA.HI R19, R20, R19, RZ, 0x2 ;  /* 0x0000001314137211 */ /* 0x000fe200078f10ff */
[----:B------:R-:W-:Y:S01]  /*1230*/  FADD.FTZ R24, R32, R25 ;  /* 0x0000001920187221 */ /* 0x000fe20000010000 */
[----:B------:R-:W-:-:S02]  /*1240*/  IADD3 R25, R28, 0x60, RZ ;  /* 0x000000601c197810 */ /* 0x000fc40007ffe0ff */
[----:B------:R-:W-:Y:S02]  /*1250*/  SHF.R.S32.HI R20, RZ, 0x1f, R29 ;  /* 0x0000001fff147819 */ /* 0x000fe4000001141d */
[----:B------:R-:W-:Y:S02]  /*1260*/  SHF.R.S32.HI R21, RZ, 0x1f, R18 ;  /* 0x0000001fff157819 */ /* 0x000fe40000011412 */
[----:B------:R-:W-:Y:S02]  /*1270*/  LEA.HI R29, R20, R29, RZ, 0x2 ;  /* 0x0000001d141d7211 */ /* 0x000fe400078f10ff */
[----:B------:R-:W-:Y:S02]  /*1280*/  SHF.R.S32.HI R32, RZ, 0x1f, R25 ;  /* 0x0000001fff207819 */ /* 0x000fe40000011419 */
[----:B------:R-:W-:Y:S01]  /*1290*/  SHF.R.S32.HI R20, RZ, 0x2, R19 ;  /* 0x00000002ff147819 */ /* 0x000fe20000011413 */
[----:B----4-:R-:W-:Y:S01]  /*12a0*/  FADD.FTZ R19, R35, R22 ;  /* 0x0000001623137221 */ /* 0x010fe20000010000 */
[----:B------:R-:W-:Y:S01]  /*12b0*/  LEA.HI R18, R21, R18, RZ, 0x2 ;  /* 0x0000001215127211 */ /* 0x000fe200078f10ff */
[----:B------:R-:W-:Y:S01]  /*12c0*/  FADD.FTZ R24, R24, R23 ;  /* 0x0000001718187221 */ /* 0x000fe20000010000 */
[----:B------:R-:W-:Y:S01]  /*12d0*/  LEA.HI R21, R32, R25, RZ, 0x2 ;  /* 0x0000001920157211 */ /* 0x000fe200078f10ff */
[----:B------:R-:W-:Y:S01]  /*12e0*/  IMAD R25, R20, 0x18, R27 ;  /* 0x0000001814197824 */ /* 0x000fe200078e021b */
[----:B------:R-:W-:-:S02]  /*12f0*/  SHF.R.S32.HI R22, RZ, 0x2, R18 ;  /* 0x00000002ff167819 */ /* 0x000fc40000011412 */
[----:B------:R-:W-:Y:S02]  /*1300*/  IADD3 R32, R28, 0x64, RZ ;  /* 0x000000641c207810 */ /* 0x000fe40007ffe0ff */
[----:B------:R-:W-:Y:S01]  /*1310*/  SHF.R.S32.HI R36, RZ, 0x2, R21 ;  /* 0x00000002ff247819 */ /* 0x000fe20000011415 */
[----:B0-----:R-:W-:Y:S01]  /*1320*/  FADD.FTZ R19, R19, R16 ;  /* 0x0000001013137221 */ /* 0x001fe20000010000 */
[----:B------:R-:W-:Y:S02]  /*1330*/  IMAD.IADD R16, R26, 0x1, R25 ;  /* 0x000000011a107824 */ /* 0x000fe400078e0219 */
[----:B------:R-:W-:Y:S01]  /*1340*/  FADD.FTZ R18, R24, R17 ;  /* 0x0000001118127221 */ /* 0x000fe20000010000 */
[--C-:B------:R-:W-:Y:S01]  /*1350*/  IMAD R23, R22, 0x18, R27.reuse ;  /* 0x0000001816177824 */ /* 0x100fe200078e021b */
[----:B------:R-:W-:Y:S01]  /*1360*/  SHF.R.S32.HI R25, RZ, 0x1f, R34 ;  /* 0x0000001fff197819 */ /* 0x000fe20000011422 */
[----:B------:R-:W-:Y:S01]  /*1370*/  IMAD R37, R36, 0x18, R27 ;  /* 0x0000001824257824 */ /* 0x000fe200078e021b */
[----:B------:R-:W-:Y:S01]  /*1380*/  SHF.R.S32.HI R35, RZ, 0x1f, R32 ;  /* 0x0000001fff237819 */ /* 0x000fe20000011420 */
[----:B------:R-:W0:Y:S01]  /*1390*/  LDS.64 R16, [R16] ;  /* 0x0000000010107984 */ /* 0x000e220000000a00 */
[----:B------:R-:W-:Y:S01]  /*13a0*/  IMAD.IADD R24, R26, 0x1, R23 ;  /* 0x000000011a187824 */ /* 0x000fe200078e0217 */
[----:B------:R-:W-:-:S02]  /*13b0*/  LEA.HI R34, R25, R34, RZ, 0x2 ;  /* 0x0000002219227211 */ /* 0x000fc400078f10ff */
[----:B------:R-:W-:Y:S02]  /*13c0*/  LEA.HI R20, R35, R32, RZ, 0x2 ;  /* 0x0000002023147211 */ /* 0x000fe400078f10ff */
[C---:B------:R-:W-:Y:S01]  /*13d0*/  IADD3 R32, R28.reuse, 0x6c, RZ ;  /* 0x0000006c1c207810 */ /* 0x040fe20007ffe0ff */
[----:B------:R-:W1:Y:S01]  /*13e0*/  LDS.64 R24, [R24] ;  /* 0x0000000018187984 */ /* 0x000e620000000a00 */
[C---:B------:R-:W-:Y:S02]  /*13f0*/  IADD3 R23, R28.reuse, 0x70, RZ ;  /* 0x000000701c177810 */ /* 0x040fe40007ffe0ff */
[----:B------:R-:W-:Y:S02]  /*1400*/  SHF.R.S32.HI R35, RZ, 0x1f, R32 ;  /* 0x0000001fff237819 */ /* 0x000fe40000011420 */
[----:B------:R-:W-:Y:S02]  /*1410*/  IADD3 R28, R28, 0x74, RZ ;  /* 0x000000741c1c7810 */ /* 0x000fe40007ffe0ff */
[----:B------:R-:W-:-:S02]  /*1420*/  LEA.HI R32, R35, R32, RZ, 0x2 ;  /* 0x0000002023207211 */ /* 0x000fc400078f10ff */
[----:B------:R-:W-:Y:S02]  /*1430*/  SHF.R.S32.HI R22, RZ, 0x1f, R23 ;  /* 0x0000001fff167819 */ /* 0x000fe40000011417 */
[----:B------:R-:W-:Y:S02]  /*1440*/  SHF.R.S32.HI R35, RZ, 0x1f, R28 ;  /* 0x0000001fff237819 */ /* 0x000fe4000001141c */
[----:B------:R-:W-:Y:S02]  /*1450*/  LEA.HI R23, R22, R23, RZ, 0x2 ;  /* 0x0000001716177211 */ /* 0x000fe400078f10ff */
[----:B------:R-:W-:Y:S02]  /*1460*/  LEA.HI R22, R35, R28, RZ, 0x2 ;  /* 0x0000001c23167211 */ /* 0x000fe400078f10ff */
        /* <DEDUP_REMOVED lines=9> */
[----:B------:R-:W-:Y:S02]  /*1500*/  IMAD.IADD R20, R26, 0x1, R28 ;  /* 0x000000011a147824 */ /* 0x000fe400078e021c */
[--C-:B------:R-:W-:Y:S02]  /*1510*/  IMAD R35, R34, 0x18, R27.reuse ;  /* 0x0000001822237824 */ /* 0x100fe400078e021b */
[----:B------:R-:W-:-:S02]  /*1520*/  IMAD R21, R32, 0x18, R27 ;  /* 0x0000001820157824 */ /* 0x000fc400078e021b */
[----:B0-----:R-:W-:Y:S01]  /*1530*/  FADD.FTZ R28, R18, R17 ;  /* 0x00000011121c7221 */ /* 0x001fe20000010000 */
[----:B------:R-:W-:Y:S01]  /*1540*/  IMAD R27, R22, 0x18, R27 ;  /* 0x00000018161b7824 */ /* 0x000fe200078e021b */
[C---:B------:R-:W-:Y:S01]  /*1550*/  IADD3 R18, R26.reuse, R37, RZ ;  /* 0x000000251a127210 */ /* 0x040fe20007ffe0ff */
[----:B------:R-:W-:Y:S01]  /*1560*/  FADD.FTZ R22, R19, R16 ;  /* 0x0000001013167221 */ /* 0x000fe20000010000 */
[C---:B------:R-:W-:Y:S01]  /*1570*/  IMAD.IADD R37, R26.reuse, 0x1, R35 ;  /* 0x000000011a257824 */ /* 0x040fe200078e0223 */
[----:B------:R0:W2:Y:S01]  /*1580*/  LDS.64 R16, [R20] ;  /* 0x0000000014107984 */ /* 0x0000a20000000a00 */
[----:B------:R-:W-:Y:S01]  /*1590*/  IADD3 R34, R26, R21, RZ ;  /* 0x000000151a227210 */ /* 0x000fe20007ffe0ff */
[----:B-1----:R-:W-:Y:S01]  /*15a0*/  FADD.FTZ R35, R22, R24 ;  /* 0x0000001816237221 */ /* 0x002fe20000010000 */
[----:B------:R-:W-:Y:S01]  /*15b0*/  IADD3 R32, R26, R23, RZ ;  /* 0x000000171a207210 */ /* 0x000fe20007ffe0ff */
[----:B------:R-:W1:Y:S01]  /*15c0*/  LDS.64 R18, [R18] ;  /* 0x0000000012127984 */ /* 0x000e620000000a00 */
[----:B------:R-:W-:Y:S01]  /*15d0*/  FADD.FTZ R36, R28, R25 ;  /* 0x000000191c247221 */ /* 0x000fe20000010000 */
[----:B0-----:R-:W-:-:S02]  /*15e0*/  IADD3 R20, R26, R29, RZ ;  /* 0x0000001d1a147210 */ /* 0x001fc40007ffe0ff */
[----:B------:R-:W-:Y:S01]  /*15f0*/  LDS.64 R22, [R37] ;  /* 0x0000000025167984 */ /* 0x000fe20000000a00 */
[----:B------:R-:W-:-:S03]  /*1600*/  IMAD.IADD R29, R26, 0x1, R27 ;  /* 0x000000011a1d7824 */ /* 0x000fc600078e021b */
[----:B------:R-:W-:Y:S04]  /*1610*/  LDS.64 R24, [R34] ;  /* 0x0000000022187984 */ /* 0x000fe80000000a00 */
[----:B------:R-:W0:Y:S04]  /*1620*/  LDS.64 R20, [R20] ;  /* 0x0000000014147984 */ /* 0x000e280000000a00 */
[----:B------:R-:W3:Y:S04]  /*1630*/  LDS.64 R26, [R32] ;  /* 0x00000000201a7984 */ /* 0x000ee80000000a00 */
[----:B------:R-:W4:Y:S01]  /*1640*/  LDS.64 R28, [R29] ;  /* 0x000000001d1c7984 */ /* 0x000f220000000a00 */
[----:B--2---:R-:W-:Y:S01]  /*1650*/  FADD.FTZ R35, R35, R16 ;  /* 0x0000001023237221 */ /* 0x004fe20000010000 */
[----:B------:R-:W-:-:S03]  /*1660*/  FADD.FTZ R36, R36, R17 ;  /* 0x0000001124247221 */ /* 0x000fc60000010000 */
[----:B-1----:R-:W-:Y:S01]  /*1670*/  FADD.FTZ R35, R35, R18 ;  /* 0x0000001223237221 */ /* 0x002fe20000010000 */
[----:B------:R-:W-:-:S03]  /*1680*/  FADD.FTZ R36, R36, R19 ;  /* 0x0000001324247221 */ /* 0x000fc60000010000 */
[----:B0-----:R-:W-:Y:S01]  /*1690*/  FADD.FTZ R35, R35, R20 ;  /* 0x0000001423237221 */ /* 0x001fe20000010000 */
[----:B------:R-:W-:-:S03]  /*16a0*/  FADD.FTZ R36, R36, R21 ;  /* 0x0000001524247221 */ /* 0x000fc60000010000 */
[----:B------:R-:W-:Y:S01]  /*16b0*/  FADD.FTZ R35, R35, R22 ;  /* 0x0000001623237221 */ /* 0x000fe20000010000 */
[----:B------:R-:W-:-:S03]  /*16c0*/  FADD.FTZ R36, R36, R23 ;  /* 0x0000001724247221 */ /* 0x000fc60000010000 */
[----:B------:R-:W-:Y:S01]  /*16d0*/  FADD.FTZ R35, R35, R24 ;  /* 0x0000001823237221 */ /* 0x000fe20000010000 */
[----:B------:R-:W-:-:S03]  /*16e0*/  FADD.FTZ R36, R36, R25 ;  /* 0x0000001924247221 */ /* 0x000fc60000010000 */
[----:B---3--:R-:W-:Y:S01]  /*16f0*/  FADD.FTZ R35, R35, R26 ;  /* 0x0000001a23237221 */ /* 0x008fe20000010000 */
[----:B------:R-:W-:-:S03]  /*1700*/  FADD.FTZ R36, R36, R27 ;  /* 0x0000001b24247221 */ /* 0x000fc60000010000 */
[----:B----4-:R-:W-:Y:S01]  /*1710*/  FADD.FTZ R28, R35, R28 ;  /* 0x0000001c231c7221 */ /* 0x010fe20000010000 */
[----:B------:R-:W-:-:S07]  /*1720*/  FADD.FTZ R29, R36, R29 ;  /* 0x0000001d241d7221 */ /* 0x000fce0000010000 */
.L_x_1873:
[----:B------:R-:W-:Y:S05]  /*1730*/  BSYNC B0 ;  /* 0x0000000000007941 */ /* 0x000fea0003800000 */
.L_x_1872:
[----:B------:R-:W1:Y:S01]  /*1740*/  SHFL.BFLY PT, R17, R28, 0x1, 0x1f ;  /* 0x0c201f001c117f89 */ /* 0x000e6200000e0000 */
[----:B------:R-:W-:Y:S01]  /*1750*/  LOP3.LUT P0, RZ, R0, 0xfffffff1, RZ, 0xc0, !PT ;  /* 0xfffffff100ff7812 */ /* 0x000fe2000780c0ff */
[----:B------:R-:W-:Y:S02]  /*1760*/  BSSY B0, `(.L_x_1874) ;  /* 0x0000010000007945 */ /* 0x000fe40003800000 */
[----:B0-----:R-:W0:Y:S01]  /*1770*/  SHFL.BFLY PT, R18, R29, 0x1, 0x1f ;  /* 0x0c201f001d127f89 */ /* 0x001e2200000e0000 */
[----:B-1----:R-:W-:Y:S01]  /*1780*/  FADD.FTZ R16, R17, R28 ;  /* 0x0000001c11107221 */ /* 0x002fe20000010000 */
[----:B0-----:R-:W-:-:S08]  /*1790*/  FADD.FTZ R17, R18, R29 ;  /* 0x0000001d12117221 */ /* 0x001fd00000010000 */
[----:B------:R-:W-:Y:S05]  /*17a0*/  @P0 BRA `(.L_x_1875) ;  /* 0x00000000002c0947 */ /* 0x000fea0003800000 */
[----:B------:R-:W0:Y:S01]  /*17b0*/  LDC.64 R18, c[0x0][0x248] ;  /* 0x00009200ff127b82 */ /* 0x000e220000000a00 */
[----:B------:R-:W-:Y:S01]  /*17c0*/  SHF.R.U32.HI R20, RZ, 0x1, R0 ;  /* 0x00000001ff147819 */ /* 0x000fe20000011600 */
[----:B------:R-:W-:Y:S02]  /*17d0*/  ULDC UR6, c[0x0][0x10] ;  /* 0x0000040000067ab9 */ /* 0x000fe40000000800 */
[----:B------:R-:W-:Y:S01]  /*17e0*/  UIMAD UR6, UR6, UR4, UR7 ;  /* 0x00000004060672a4 */ /* 0x000fe2000f8e0207 */
[----:B------:R-:W-:-:S04]  /*17f0*/  SHF.L.U32 R21, R20, 0x6, RZ ;  /* 0x0000000614157819 */ /* 0x000fc800000006ff */
[----:B------:R-:W-:Y:S02]  /*1800*/  LOP3.LUT R20, R21, 0xffffffc0, R2, 0xe2, !PT ;  /* 0xffffffc015147812 */ /* 0x000fe400078ee202 */
[----:B------:R-:W-:-:S05]  /*1810*/  MOV R21, UR6 ;  /* 0x0000000600157c02 */ /* 0x000fca0008000f00 */
[----:B------:R-:W-:-:S05]  /*1820*/  IMAD R20, R21, 0x200, R20 ;  /* 0x0000020015147824 */ /* 0x000fca00078e0214 */
[----:B------:R-:W-:-:S05]  /*1830*/  SHF.L.U32 R21, R20, 0x1, RZ ;  /* 0x0000000114157819 */ /* 0x000fca00000006ff */
[----:B0-----:R-:W-:-:S05]  /*1840*/  IMAD.WIDE.U32 R18, R21, 0x4, R18 ;  /* 0x0000000415127825 */ /* 0x001fca00078e0012 */
[----:B------:R0:W-:Y:S02]  /*1850*/  STG.E.64 desc[UR14][R18.64], R16 ;  /* 0x0000001012007986 */ /* 0x0001e4000c101b0e */
.L_x_1875:
[----:B------:R-:W-:Y:S05]  /*1860*/  BSYNC B0 ;  /* 0x0000000000007941 */ /* 0x000fea0003800000 */
.L_x_1874:
[----:B------:R-:W-:Y:S01]  /*1870*/  ISETP.NE.AND P1, PT, R0, RZ, PT ;  /* 0x000000ff0000720c */ /* 0x000fe20003f25270 */
[----:B------:R-:W-:Y:S01]  /*1880*/  BAR.SYNC.DEFER_BLOCKING 0x0 ;  /* 0x0000000000007b1d */ /* 0x000fe20000010000 */
[----:B------:R-:W-:Y:S02]  /*1890*/  PRMT R14, R14, 0x7632, R14 ;  /* 0x000076320e0e7816 */ /* 0x000fe4000000000e */
[----:B------:R-:W-:Y:S02]  /*18a0*/  PRMT R15, R15, 0x7632, R15 ;  /* 0x000076320f0f7816 */ /* 0x000fe4000000000f */
[----:B------:R-:W-:Y:S02]  /*18b0*/  ISETP.GT.U32.AND P0, PT, R0, 0xff, PT ;  /* 0x000000ff0000780c */ /* 0x000fe40003f04070 */
[----:B------:R-:W-:Y:S02]  /*18c0*/  PRMT R12, R12, 0x7632, R12 ;  /* 0x000076320c0c7816 */ /* 0x000fe4000000000c */
[----:B------:R-:W-:-:S02]  /*18d0*/  PRMT R13, R13, 0x7632, R13 ;  /* 0x000076320d0d7816 */ /* 0x000fc4000000000d */
[----:B-----5:R-:W-:Y:S02]  /*18e0*/  PRMT R20, R10, 0x7632, R20 ;  /* 0x000076320a147816 */ /* 0x020fe40000000014 */
[----:B------:R-:W-:Y:S02]  /*18f0*/  PRMT R21, R11, 0x7632, R21 ;  /* 0x000076320b157816 */ /* 0x000fe40000000015 */
[----:B------:R-:W-:Y:S02]  /*1900*/  PRMT R22, R8, 0x7632, R22 ;  /* 0x0000763208167816 */ /* 0x000fe40000000016 */
[----:B------:R-:W-:Y:S01]  /*1910*/  PRMT R23, R9, 0x7632, R23 ;  /* 0x0000763209177816 */ /* 0x000fe20000000017 */
[----:B------:R-:W-:Y:S06]  /*1920*/  @P1 BRA `(.L_x_1876) ;  /* 0x0000000000401947 */ /* 0x000fec0003800000 */
[----:B0-----:R-:W0:Y:S01]  /*1930*/  LDC.64 R16, c[0x0][0x250] ;  /* 0x00009400ff107b82 */ /* 0x001e220000000a00 */
[----:B------:R-:W-:Y:S01]  /*1940*/  IMAD.MOV.U32 R19, RZ, RZ, 0x7fffffc1 ;  /* 0x7fffffc1ff137424 */ /* 0x000fe200078e00ff */
[----:B------:R-:W-:Y:S02]  /*1950*/  MOV R25, UR7 ;  /* 0x0000000700197c02 */ /* 0x000fe40008000f00 */
[----:B------:R-:W-:-:S04]  /*1960*/  ISETP.NE.AND P1, PT, R2, RZ, PT ;  /* 0x000000ff0200720c */ /* 0x000fc80003f25270 */
[----:B------:R-:W-:Y:S01]  /*1970*/  SEL R19, R19, 0x1, !P1 ;  /* 0x0000000113137807 */ /* 0x000fe20004800000 */
[----:B0-----:R-:W-:Y:S01]  /*1980*/  IMAD.WIDE.U32 R16, R25, 0x4, R16 ;  /* 0x0000000419107825 */ /* 0x001fe200078e0010 */
[----:B------:R-:W-:Y:S06]  /*1990*/  MEMBAR.ALL.GPU ;  /* 0x0000000000007992 */ /* 0x000fec000000a000 */
[----:B------:R-:W-:-:S00]  /*19a0*/  ERRBAR ;  /* 0x00000000000079ab */ /* 0x000fc00000000000 */
[----:B------:R-:W-:Y:S06]  /*19b0*/  CGAERRBAR ;  /* 0x00000000000075ab */ /* 0x000fec0000000000 */
[----:B------:R0:W5:Y:S02]  /*19c0*/  ATOM.E.ADD.STRONG.GPU PT, R19, desc[UR14][R16.64], R19 ;  /* 0x000000131013798a */ /* 0x00016400081ee1ce */
.L_x_1877:
[----:B------:R-:W2:Y:S04]  /*19d0*/  LD.E.STRONG.GPU R18, desc[UR14][R16.64] ;  /* 0x0000000e10127980 */ /* 0x000ea8000c10f900 */
[----:B--2---:R-:W-:Y:S01]  /*19e0*/  CCTL.IVALL ;  /* 0x00000000ff00798f */ /* 0x004fe20002000000 */
[----:B------:R-:W-:Y:S05]  /*19f0*/  YIELD ;  /* 0x0000000000007946 */ /* 0x000fea0003800000 */
[----:B-----5:R-:W-:-:S04]  /*1a00*/  LOP3.LUT R18, R18, R19, RZ, 0x3c, !PT ;  /* 0x0000001312127212 */ /* 0x020fc800078e3cff */
[----:B------:R-:W-:-:S13]  /*1a10*/  ISETP.GT.AND P1, PT, R18, -0x1, PT ;  /* 0xffffffff1200780c */ /* 0x000fda0003f24270 */
[----:B------:R-:W-:Y:S05]  /*1a20*/  @P1 BRA `(.L_x_1877) ;  /* 0xfffffffc00e81947 */ /* 0x000fea000383ffff */
.L_x_1876:
[----:B------:R-:W-:Y:S05]  /*1a30*/  WARPSYNC.ALL ;  /* 0x0000000000007948 */ /* 0x000fea0003800000 */
[----:B0-----:R-:W0:Y:S01]  /*1a40*/  @!P0 LDC R18, c[0x0][0x10] ;  /* 0x00000400ff128b82 */ /* 0x001e220000000800 */
[----:B------:R-:W-:-:S07]  /*1a50*/  MOV R25, UR4 ;  /* 0x0000000400197c02 */ /* 0x000fce0008000f00 */
[----:B------:R-:W-:Y:S01]  /*1a60*/  BAR.SYNC.DEFER_BLOCKING 0x0 ;  /* 0x0000000000007b1d */ /* 0x000fe20000010000 */
[----:B------:R-:W-:-:S04]  /*1a70*/  @!P0 SHF.L.U32 R19, R0, 0x1, RZ ;  /* 0x0000000100138819 */ /* 0x000fc800000006ff */
[----:B------:R-:W-:-:S03]  /*1a80*/  @!P0 LOP3.LUT R19, R19, 0x7fffffc0, RZ, 0xc0, !PT ;  /* 0x7fffffc013138812 */ /* 0x000fc600078ec0ff */
[----:B------:R-:W1:Y:S01]  /*1a90*/  @!P0 LDC.64 R16, c[0x0][0x248] ;  /* 0x00009200ff108b82 */ /* 0x000e620000000a00 */
[----:B------:R-:W-:Y:S01]  /*1aa0*/  ULDC.64 UR18, c[0x0][0x240] ;  /* 0x0000900000127ab9 */ /* 0x000fe20000000a00 */
[----:B0-----:R-:W-:Y:S01]  /*1ab0*/  @!P0 IMAD R18, R18, R25, UR7 ;  /* 0x0000000712128e24 */ /* 0x001fe2000f8e0219 */
[----:B------:R-:W-:-:S03]  /*1ac0*/  @!P0 LOP3.LUT R25, R0, 0x1f, RZ, 0xc0, !PT ;  /* 0x0000001f00198812 */ /* 0x000fc600078ec0ff */
[----:B------:R-:W-:-:S05]  /*1ad0*/  @!P0 IMAD R18, R18, 0x200, R19 ;  /* 0x0000020012128824 */ /* 0x000fca00078e0213 */
[----:B------:R-:W-:-:S04]  /*1ae0*/  @!P0 IADD3 R18, R18, R25, RZ ;  /* 0x0000001912128210 */ /* 0x000fc80007ffe0ff */
[----:B------:R-:W-:-:S05]  /*1af0*/  @!P0 SHF.L.U32 R19, R18, 0x1, RZ ;  /* 0x0000000112138819 */ /* 0x000fca00000006ff */
[C---:B------:R-:W-:Y:S02]  /*1b00*/  @!P0 VIADD R25, R19.reuse, 0x40 ;  /* 0x0000004013198836 */ /* 0x040fe40000000000 */
[----:B-1----:R-:W-:-:S04]  /*1b10*/  @!P0 IMAD.WIDE.U32 R18, R19, 0x4, R16 ;  /* 0x0000000413128825 */ /* 0x002fc800078e0010 */
        /* <DEDUP_REMOVED lines=12> */
[----:B------:R-:W1:Y:S06]  /*1be0*/  SHFL.BFLY PT, R27, R24, 0x10, 0x1f ;  /* 0x0e001f00181b7f89 */ /* 0x000e6c00000e0000 */
[----:B------:R-:W2:Y:S01]  /*1bf0*/  @!P0 S2R R28, SR_CgaCtaId ;  /* 0x00000000001c8919 */ /* 0x000ea20000008800 */
[----:B0-----:R-:W-:Y:S01]  /*1c00*/  FADD.FTZ R26, R26, R25 ;  /* 0x000000191a1a7221 */ /* 0x001fe20000010000 */
[----:B-1----:R-:W-:-:S04]  /*1c10*/  FADD.FTZ R27, R27, R24 ;  /* 0x000000181b1b7221 */ /* 0x002fc80000010000 */
[----:B------:R-:W0:Y:S04]  /*1c20*/  SHFL.BFLY PT, R17, R26, 0x8, 0x1f ;  /* 0x0d001f001a117f89 */ /* 0x000e2800000e0000 */
[----:B------:R-:W1:Y:S01]  /*1c30*/  SHFL.BFLY PT, R16, R27, 0x8, 0x1f ;  /* 0x0d001f001b107f89 */ /* 0x000e6200000e0000 */
[----:B0-----:R-:W-:Y:S01]  /*1c40*/  FADD.FTZ R17, R26, R17 ;  /* 0x000000111a117221 */ /* 0x001fe20000010000 */
[----:B-1----:R-:W-:-:S04]  /*1c50*/  FADD.FTZ R16, R27, R16 ;  /* 0x000000101b107221 */ /* 0x002fc80000010000 */
[----:B------:R-:W0:Y:S01]  /*1c60*/  SHFL.BFLY PT, R18, R17, 0x4, 0x1f ;  /* 0x0c801f0011127f89 */ /* 0x000e2200000e0000 */
[----:B------:R-:W-:-:S03]  /*1c70*/  @!P0 MOV R27, 0x400 ;  /* 0x00000400001b8802 */ /* 0x000fc60000000f00 */
        /* <DEDUP_REMOVED lines=9> */
[----:B------:R-:W-:Y:S02]  /*1d10*/  @!P0 IADD3 R19, R27, 0x1680, RZ ;  /* 0x000016801b138810 */ /* 0x000fe40007ffe0ff */
[----:B------:R-:W-:Y:S01]  /*1d20*/  @!P0 LOP3.LUT R18, R18, 0x3ffffff8, RZ, 0xc0, !PT ;  /* 0x3ffffff812128812 */ /* 0x000fe200078ec0ff */
[----:B------:R-:W1:Y:S01]  /*1d30*/  SHFL.BFLY PT, R17, R24, 0x1, 0x1f ;  /* 0x0c201f0018117f89 */ /* 0x000e6200000e0000 */
[----:B--2---:R-:W-:-:S04]  /*1d40*/  @!P0 LEA R19, R28, R19, 0x18 ;  /* 0x000000131c138211 */ /* 0x004fc800078ec0ff */
[----:B------:R-:W-:Y:S01]  /*1d50*/  @!P0 IADD3 R18, R18, R19, RZ ;  /* 0x0000001312128210 */ /* 0x000fe20007ffe0ff */
[----:B0-----:R-:W-:-:S04]  /*1d60*/  FADD.FTZ R16, R25, R26 ;  /* 0x0000001a19107221 */ /* 0x001fc80000010000 */
[----:B------:R-:W-:Y:S01]  /*1d70*/  @!P0 FMUL.FTZ R16, R16, 3.2552085031056776643e-05 ;  /* 0x3808888910108820 */ /* 0x000fe20000410000 */
[----:B-1----:R-:W-:-:S03]  /*1d80*/  FADD.FTZ R26, R24, R17 ;  /* 0x00000011181a7221 */ /* 0x002fc60000010000 */
[----:B------:R-:W-:-:S04]  /*1d90*/  @!P0 FMUL.FTZ R17, R16, R16 ;  /* 0x0000001010118220 */ /* 0x000fc80000410000 */
[----:B------:R-:W-:-:S05]  /*1da0*/  @!P0 FFMA.FTZ R17, R26, 3.2552085031056776643e-05, -R17 ;  /* 0x380888891a118823 */ /* 0x000fca0000010811 */
[----:B------:R-:W-:-:S05]  /*1db0*/  @!P0 FMNMX.FTZ R17, RZ, R17, !PT ;  /* 0x00000011ff118209 */ /* 0x000fca0007810000 */
[----:B------:R0:W-:Y:S01]  /*1dc0*/  @!P0 STS.64 [R18], R16 ;  /* 0x0000001012008388 */ /* 0x0001e20000000a00 */
[----:B------:R-:W-:Y:S01]  /*1dd0*/  BAR.SYNC.DEFER_BLOCKING 0x0 ;  /* 0x0000000000007b1d */ /* 0x000fe20000010000 */
[----:B------:R-:W-:-:S04]  /*1de0*/  LOP3.LUT P0, RZ, R2, 0x3f, RZ, 0xc0, !PT ;  /* 0x0000003f02ff7812 */ /* 0x000fc8000780c0ff */
[----:B------:R-:W-:-:S04]  /*1df0*/  ISETP.GT.U32.OR P0, PT, R0, 0x7, P0 ;  /* 0x000000070000780c */ /* 0x000fc80000704470 */
[----:B------:R-:W-:-:S13]  /*1e00*/  ISETP.EQ.OR.EX P0, PT, RZ, UR19, P0, P1 ;  /* 0x00000013ff007c0c */ /* 0x000fda0008702710 */
[----:B0-----:R-:W-:Y:S05]  /*1e10*/  @P0 BRA `(.L_x_1879) ;  /* 0x0000000000440947 */ /* 0x001fea0003800000 */
        /* <DEDUP_REMOVED lines=17> */
.L_x_1879:
[----:B------:R-:W-:Y:S05]  /*1f30*/  BSYNC B0 ;  /* 0x0000000000007941 */ /* 0x000fea0003800000 */
.L_x_1878:
[----:B------:R-:W1:Y:S01]  /*1f40*/  S2UR UR12, SR_CgaCtaId ;  /* 0x00000000000c79c3 */ /* 0x000e620000008800 */
[----:B0-----:R-:W-:Y:S01]  /*1f50*/  MOV R17, UR13 ;  /* 0x0000000d00117c02 */ /* 0x001fe20008000f00 */
[----:B------:R-:W-:Y:S01]  /*1f60*/  USHF.L.U32 UR6, UR9, 0x3, URZ ;  /* 0x0000000309067899 */ /* 0x000fe2000800063f */
[----:B------:R-:W-:Y:S01]  /*1f70*/  IMAD.U32 R19, R14, 0x10000, RZ ;  /* 0x000100000e137824 */ /* 0x000fe200078e00ff */
[----:B------:R-:W-:Y:S01]  /*1f80*/  UMOV UR8, 0x400 ;  /* 0x0000040000087882 */ /* 0x000fe20000000000 */
[----:B------:R-:W-:Y:S01]  /*1f90*/  SHF.L.U32 R10, R10, 0x10, RZ ;  /* 0x000000100a0a7819 */ /* 0x000fe200000006ff */
[----:B------:R-:W-:Y:S01]  /*1fa0*/  IMAD R4, R17, 0xf0, R4 ;  /* 0x000000f011047824 */ /* 0x000fe200078e0204 */
[----:B------:R-:W-:Y:S01]  /*1fb0*/  ULOP3.LUT UR6, UR6, 0x8, URZ, 0xc0, !UPT ;  /* 0x0000000806067892 */ /* 0x000fe2000f8ec03f */
[----:B------:R-:W-:Y:S01]  /*1fc0*/  SHF.L.U32 R20, R20, 0x10, RZ ;  /* 0x0000001014147819 */ /* 0x000fe200000006ff */
[----:B------:R-:W-:Y:S01]  /*1fd0*/  UIADD3 UR8, UR8, 0x1680, URZ ;  /* 0x0000168008087890 */ /* 0x000fe2000fffe03f */
[----:B------:R-:W-:Y:S01]  /*1fe0*/  IMAD.U32 R25, R22, 0x10000, RZ ;  /* 0x0001000016197824 */ /* 0x000fe200078e00ff */
[----:B------:R-:W-:Y:S01]  /*1ff0*/  SHF.L.U32 R18, R4, 0x2, RZ ;  /* 0x0000000204127819 */ /* 0x000fe200000006ff */
[----:B------:R-:W-:Y:S01]  /*2000*/  IMAD.U32 R22, R9, 0x10000, RZ ;  /* 0x0001000009167824 */ /* 0x000fe200078e00ff */
[----:B------:R-:W-:Y:S01]  /*2010*/  SHF.L.U32 R15, R15, 0x10, RZ ;  /* 0x000000100f0f7819 */ /* 0x000fe200000006ff */
[----:B------:R-:W-:Y:S01]  /*2020*/  IMAD R4, RZ, RZ, -UR6 ;  /* 0x80000006ff047e24 */ /* 0x000fe2000f8e02ff */
[----:B------:R-:W-:Y:S01]  /*2030*/  ULDC UR6, c[0x0][0x230] ;  /* 0x00008c0000067ab9 */ /* 0x000fe20000000800 */
[----:B------:R-:W-:Y:S01]  /*2040*/  IMAD.WIDE.U32 R16, R18, -0x77777777, RZ ;  /* 0x8888888912107825 */ /* 0x000fe200078e00ff */
[----:B------:R-:W-:Y:S01]  /*2050*/  SHF.L.U32 R24, R23, 0x10, RZ ;  /* 0x0000001017187819 */ /* 0x000fe200000006ff */
[----:B------:R-:W-:Y:S01]  /*2060*/  ULOP3.LUT UR4, UR4, 0x1, URZ, 0x3c, !UPT ;  /* 0x0000000104047892 */ /* 0x000fe2000f8e3c3f */
[----:B------:R-:W-:Y:S01]  /*2070*/  MOV R16, R4 ;  /* 0x0000000400107202 */ /* 0x000fe20000000f00 */
[----:B------:R-:W-:Y:S01]  /*2080*/  IMAD.U32 R23, R12, 0x10000, RZ ;  /* 0x000100000c177824 */ /* 0x000fe200078e00ff */
[----:B------:R-:W-:-:S02]  /*2090*/  SHF.L.U32 R21, R21, 0x10, RZ ;  /* 0x0000001015157819 */ /* 0x000fc400000006ff */
[----:B------:R-:W-:Y:S01]  /*20a0*/  LEA.HI R16, R17, R16, RZ, 0x1a ;  /* 0x0000001011107211 */ /* 0x000fe200078fd0ff */
[----:B-1----:R-:W-:-:S03]  /*20b0*/  ULEA UR8, UR12, UR8, 0x18 ;  /* 0x000000080c087291 */ /* 0x002fc6000f8ec03f */
[----:B------:R-:W-:-:S03]  /*20c0*/  ULDC.64 UR12, c[0x0][0x210] ;  /* 0x00008400000c7ab9 */ /* 0x000fc60000000a00 */
[----:B------:R-:W-:-:S06]  /*20d0*/  LEA R16, R16, UR8, 0x3 ;  /* 0x0000000810107c11 */ /* 0x000fcc000f8e18ff */
[----:B------:R-:W0:Y:S02]  /*20e0*/  LDS.64 R16, [R16] ;  /* 0x0000000010107984 */ /* 0x000e240000000a00 */
[----:B0-----:R-:W-:Y:S01]  /*20f0*/  FADD.FTZ R4, R17, UR6 ;  /* 0x0000000611047e21 */ /* 0x001fe20008010000 */
[--C-:B------:R-:W-:Y:S01]  /*2100*/  FADD.FTZ R3, R3, -R16.reuse ;  /* 0x8000001003037221 */ /* 0x100fe20000010000 */
[----:B------:R-:W-:Y:S01]  /*2110*/  SHF.L.U32 R17, R8, 0x10, RZ ;  /* 0x0000001008117819 */ /* 0x000fe200000006ff */
[C---:B------:R-:W-:Y:S01]  /*2120*/  FADD.FTZ R19, -R16.reuse, R19 ;  /* 0x0000001310137221 */ /* 0x040fe20000010100 */
[--C-:B------:R-:W-:Y:S01]  /*2130*/  FADD.FTZ R27, R7, -R16.reuse ;  /* 0x80000010071b7221 */ /* 0x100fe20000010000 */
[C---:B------:R-:W-:Y:S01]  /*2140*/  FADD.FTZ R15, -R16.reuse, R15 ;  /* 0x0000000f100f7221 */ /* 0x040fe20000010100 */
[----:B------:R-:W0:Y:S01]  /*2150*/  MUFU.RSQ R4, R4 ;  /* 0x0000000400047308 */ /* 0x000e220000001400 */
[--C-:B------:R-:W-:Y:S01]  /*2160*/  FADD.FTZ R31, R31, -R16.reuse ;  /* 0x800000101f1f7221 */ /* 0x100fe20000010000 */
[----:B------:R-:W-:Y:S01]  /*2170*/  FADD.FTZ R23, -R16, R23 ;  /* 0x0000001710177221 */ /* 0x000fe20000010100 */
[----:B------:R-:W-:Y:S01]  /*2180*/  FADD.FTZ R33, R33, -R16 ;  /* 0x8000001021217221 */ /* 0x000fe20000010000 */
        /* <DEDUP_REMOVED lines=8> */
[----:B------:R-:W-:Y:S01]  /*2210*/  FMUL.FTZ R31, R4, R31 ;  /* 0x0000001f041f7220 */ /* 0x000fe20000410000 */
[----:B------:R-:W-:Y:S01]  /*2220*/  FFMA.FTZ R3, R8, R10, R17 ;  /* 0x0000000a08037223 */ /* 0x000fe20000010011 */
[----:B------:R-:W-:Y:S01]  /*2230*/  FMUL.FTZ R8, R4, R19 ;  /* 0x0000001304087220 */ /* 0x000fe20000410000 */
[----:B------:R-:W-:Y:S01]  /*2240*/  SHF.L.U32 R19, R11, 0x10, RZ ;  /* 0x000000100b137819 */ /* 0x000fe200000006ff */
[----:B------:R-:W-:Y:S01]  /*2250*/  FFMA.FTZ R9, R9, R21, R24 ;  /* 0x0000001509097223 */ /* 0x000fe20000010018 */
[----:B------:R-:W-:Y:S01]  /*2260*/  FMUL.FTZ R26, R3, -1.4426950216293334961 ;  /* 0xbfb8aa3b031a7820 */ /* 0x000fe20000410000 */
[----:B------:R-:W-:Y:S01]  /*2270*/  FFMA.FTZ R7, R8, R20, R25 ;  /* 0x0000001408077223 */ /* 0x000fe20000010019 */
[----:B------:R-:W-:Y:S01]  /*2280*/  FMUL.FTZ R12, R4, R23 ;  /* 0x00000017040c7220 */ /* 0x000fe20000410000 */
[----:B------:R-:W-:Y:S01]  /*2290*/  FFMA.FTZ R8, R27, R19, R22 ;  /* 0x000000131b087223 */ /* 0x000fe20000010016 */
[----:B------:R-:W-:Y:S01]  /*22a0*/  SHF.L.U32 R27, R13, 0x10, RZ ;  /* 0x000000100d1b7819 */ /* 0x000fe200000006ff */
[----:B------:R0:W1:Y:S01]  /*22b0*/  MUFU.EX2 R11, R26 ;  /* 0x0000001a000b7308 */ /* 0x0000620000000800 */
[----:B------:R-:W-:Y:S01]  /*22c0*/  FFMA.FTZ R10, R10, R31, R17 ;  /* 0x0000001f0a0a7223 */ /* 0x000fe20000010011 */
[----:B------:R-:W-:Y:S01]  /*22d0*/  FMUL.FTZ R15, R8, -1.4426950216293334961 ;  /* 0xbfb8aa3b080f7820 */ /* 0x000fe20000410000 */
[----:B------:R-:W-:Y:S01]  /*22e0*/  FMUL.FTZ R14, R7, -1.4426950216293334961 ;  /* 0xbfb8aa3b070e7820 */ /* 0x000fe20000410000 */
[----:B------:R-:W-:Y:S01]  /*22f0*/  FADD.FTZ R27, -R16, R27 ;  /* 0x0000001b101b7221 */ /* 0x000fe20000010100 */
[----:B------:R-:W-:Y:S01]  /*2300*/  FFMA.FTZ R12, R20, R12, R25 ;  /* 0x0000000c140c7223 */ /* 0x000fe20000010019 */
[----:B------:R-:W-:Y:S01]  /*2310*/  FMUL.FTZ R13, R4, R33 ;  /* 0x00000021040d7220 */ /* 0x000fe20000410000 */
[----:B------:R-:W-:Y:S01]  /*2320*/  FMUL.FTZ R23, R10, -1.4426950216293334961 ;  /* 0xbfb8aa3b0a177820 */ /* 0x000fe20000410000 */
[----:B------:R-:W-:Y:S01]  /*2330*/  FMUL.FTZ R16, R4, R27 ;  /* 0x0000001b04107220 */ /* 0x000fe20000410000 */
[----:B------:R-:W2:Y:S01]  /*2340*/  MUFU.EX2 R15, R15 ;  /* 0x0000000f000f7308 */ /* 0x000ea20000000800 */
[----:B0-----:R-:W-:Y:S01]  /*2350*/  FMUL.FTZ R26, R9, -1.4426950216293334961 ;  /* 0xbfb8aa3b091a7820 */ /* 0x001fe20000410000 */
[----:B------:R-:W-:Y:S01]  /*2360*/  FMUL.FTZ R25, R12, -1.4426950216293334961 ;  /* 0xbfb8aa3b0c197820 */ /* 0x000fe20000410000 */
[----:B------:R-:W-:Y:S01]  /*2370*/  FFMA.FTZ R16, R21, R16, R24 ;  /* 0x0000001015107223 */ /* 0x000fe20000010018 */
[----:B------:R-:W-:-:S03]  /*2380*/  FFMA.FTZ R13, R19, R13, R22 ;  /* 0x0000000d130d7223 */ /* 0x000fc60000010016 */
[----:B------:R-:W-:Y:S01]  /*2390*/  FMUL.FTZ R4, R16, -1.4426950216293334961 ;  /* 0xbfb8aa3b10047820 */ /* 0x000fe20000410000 */
[----:B------:R-:W0:Y:S01]  /*23a0*/  MUFU.EX2 R17, R26 ;  /* 0x0000001a00117308 */ /* 0x000e220000000800 */
[----:B------:R-:W-:Y:S01]  /*23b0*/  FMUL.FTZ R19, R13, -1.4426950216293334961 ;  /* 0xbfb8aa3b0d137820 */ /* 0x000fe20000410000 */
[----:B-1----:R-:W-:-:S06]  /*23c0*/  FADD.FTZ R20, R11, 1 ;  /* 0x3f8000000b147421 */ /* 0x002fcc0000010000 */
[----:B------:R-:W1:Y:S01]  /*23d0*/  MUFU.EX2 R14, R14 ;  /* 0x0000000e000e7308 */ /* 0x000e620000000800 */
[----:B--2---:R-:W-:Y:S01]  /*23e0*/  FADD.FTZ R11, R15, 1 ;  /* 0x3f8000000f0b7421 */ /* 0x004fe20000010000 */
[----:B------:R-:W-:-:S06]  /*23f0*/  MOV R15, UR16 ;  /* 0x00000010000f7c02 */ /* 0x000fcc0008000f00 */
[----:B------:R-:W2:Y:S01]  /*2400*/  MUFU.EX2 R23, R23 ;  /* 0x0000001700177308 */ /* 0x000ea20000000800 */
[----:B0-----:R-:W-:-:S07]  /*2410*/  FADD.FTZ R24, R17, 1 ;  /* 0x3f80000011187421 */ /* 0x001fce0000010000 */
[----:B------:R-:W0:Y:S01]  /*2420*/  MUFU.EX2 R25, R25 ;  /* 0x0000001900197308 */ /* 0x000e220000000800 */
[----:B-1----:R-:W-:-:S07]  /*2430*/  FADD.FTZ R14, R14, 1 ;  /* 0x3f8000000e0e7421 */ /* 0x002fce0000010000 */
[----:B------:R1:W3:Y:S01]  /*2440*/  MUFU.EX2 R21, R19 ;  /* 0x0000001300157308 */ /* 0x0002e20000000800 */
[----:B--2---:R-:W-:-:S07]  /*2450*/  FADD.FTZ R17, R23, 1 ;  /* 0x3f80000017117421 */ /* 0x004fce0000010000 */
[----:B------:R-:W2:Y:S01]  /*2460*/  MUFU.EX2 R4, R4 ;  /* 0x0000000400047308 */ /* 0x000ea20000000800 */
[--C-:B-1----:R-:W-:Y:S01]  /*2470*/  SHF.R.S32.HI R19, RZ, 0x1f, R18.reuse ;  /* 0x0000001fff137819 */ /* 0x102fe20000011412 */
[----:B0-----:R-:W-:Y:S02]  /*2480*/  FADD.FTZ R23, R25, 1 ;  /* 0x3f80000019177421 */ /* 0x001fe40000010000 */
[----:B------:R-:W-:-:S04]  /*2490*/  IMAD.WIDE.U32 R18, R15, 0x78000, R18 ;  /* 0x000780000f127825 */ /* 0x000fc800078e0012 */
[----:B------:R-:W0:Y:S01]  /*24a0*/  MUFU.RCP R20, R20 ;  /* 0x0000001400147308 */ /* 0x000e220000001000 */
[----:B---3--:R-:W-:Y:S01]  /*24b0*/  FADD.FTZ R21, R21, 1 ;  /* 0x3f80000015157421 */ /* 0x008fe20000010000 */
[-C--:B------:R-:W-:Y:S02]  /*24c0*/  IADD3 R15, P0, R6, R18.reuse, RZ ;  /* 0x00000012060f7210 */ /* 0x080fe40007f1e0ff */
[----:B------:R-:W-:-:S04]  /*24d0*/  IADD3 R5, P1, R5, R18, RZ ;  /* 0x0000001205057210 */ /* 0x000fc80007f3e0ff */
[----:B------:R1:W3:Y:S01]  /*24e0*/  MUFU.RCP R22, R14 ;  /* 0x0000000e00167308 */ /* 0x0002e20000001000 */
[----:B--2---:R-:W-:-:S07]  /*24f0*/  FADD.FTZ R6, R4, 1 ;  /* 0x3f80000004067421 */ /* 0x004fce0000010000 */
[----:B------:R-:W2:Y:S01]  /*2500*/  MUFU.RCP R11, R11 ;  /* 0x0000000b000b7308 */ /* 0x000ea20000001000 */
[----:B-1----:R-:W-:Y:S02]  /*2510*/  VIADD R14, R19, UR11 ;  /* 0x0000000b130e7c36 */ /* 0x002fe40008000000 */
[----:B0-----:R-:W-:-:S03]  /*2520*/  FMUL.FTZ R20, R3, R20 ;  /* 0x0000001403147220 */ /* 0x001fc60000410000 */
[----:B------:R-:W-:Y:S02]  /*2530*/  IADD3.X R28, RZ, R14, RZ, P0, !PT ;  /* 0x0000000eff1c7210 */ /* 0x000fe400007fe4ff */
[----:B------:R-:W0:Y:S01]  /*2540*/  MUFU.RCP R24, R24 ;  /* 0x0000001800187308 */ /* 0x000e220000001000 */
[----:B---3--:R-:W-:Y:S01]  /*2550*/  FMUL.FTZ R7, R7, R22 ;  /* 0x0000001607077220 */ /* 0x008fe20000410000 */
[----:B------:R-:W-:Y:S02]  /*2560*/  IADD3.X R18, RZ, R14, RZ, P1, !PT ;  /* 0x0000000eff127210 */ /* 0x000fe40000ffe4ff */
[----:B------:R-:W-:Y:S02]  /*2570*/  LEA R4, P0, R5, UR12, 0x1 ;  /* 0x0000000c05047c11 */ /* 0x000fe4000f8008ff */
[----:B------:R-:W-:Y:S02]  /*2580*/  F2FP.BF16.F32.PACK_AB R20, R7, R20 ;  /* 0x000000140714723e */ /* 0x000fe400000010ff */
[----:B------:R-:W1:Y:S01]  /*2590*/  MUFU.RCP R17, R17 ;  /* 0x0000001100117308 */ /* 0x000e620000001000 */
[----:B--2---:R-:W-:Y:S01]  /*25a0*/  FMUL.FTZ R11, R8, R11 ;  /* 0x0000000b080b7220 */ /* 0x004fe20000410000 */
[----:B------:R-:W-:-:S02]  /*25b0*/  LEA.HI.X R5, R5, UR13, R18, 0x1, P0 ;  /* 0x0000000d05057c11 */ /* 0x000fc400080f0c12 */
[----:B------:R-:W-:Y:S02]  /*25c0*/  LEA R14, P1, R15, UR12, 0x1 ;  /* 0x0000000c0f0e7c11 */ /* 0x000fe4000f8208ff */
[----:B------:R-:W-:Y:S01]  /*25d0*/  PLOP3.LUT P0, PT, PT, PT, UP0, 0x80, 0x0 ;  /* 0x000000000000781c */ /* 0x000fe20003f0f008 */
[----:B------:R-:W-:Y:S01]  /*25e0*/  STG.E.U16 desc[UR14][R4.64], R20 ;  /* 0x0000001404007986 */ /* 0x000fe2000c10150e */
[----:B------:R-:W2:Y:S01]  /*25f0*/  MUFU.RCP R23, R23 ;  /* 0x0000001700177308 */ /* 0x000ea20000001000 */
[----:B0-----:R-:W-:Y:S01]  /*2600*/  FMUL.FTZ R24, R9, R24 ;  /* 0x0000001809187220 */ /* 0x001fe20000410000 */
[----:B------:R-:W-:-:S04]  /*2610*/  LEA.HI.X R15, R15, UR13, R28, 0x1, P1 ;  /* 0x0000000d0f0f7c11 */ /* 0x000fc800088f0c1c */
[----:B------:R-:W-:Y:S02]  /*2620*/  F2FP.BF16.F32.PACK_AB R11, R24, R11 ;  /* 0x0000000b180b723e */ /* 0x000fe400000010ff */
[----:B------:R-:W0:Y:S01]  /*2630*/  MUFU.RCP R26, R21 ;  /* 0x00000015001a7308 */ /* 0x000e220000001000 */
[----:B-1----:R-:W-:Y:S01]  /*2640*/  FMUL.FTZ R17, R10, R17 ;  /* 0x000000110a117220 */ /* 0x002fe20000410000 */
[----:B------:R-:W-:Y:S01]  /*2650*/  PRMT R7, R11, 0x7632, R7 ;  /* 0x000076320b077816 */ /* 0x000fe20000000007 */
[----:B------:R-:W-:Y:S04]  /*2660*/  STG.E.U16 desc[UR14][R4.64+0x4], R11 ;  /* 0x0000040b04007986 */ /* 0x000fe8000c10150e */
[----:B------:R-:W-:Y:S01]  /*2670*/  STG.E.U16 desc[UR14][R4.64+0x6], R7 ;  /* 0x0000060704007986 */ /* 0x000fe2000c10150e */
[----:B------:R1:W3:Y:S01]  /*2680*/  MUFU.RCP R19, R6 ;  /* 0x0000000600137308 */ /* 0x0002e20000001000 */
[----:B--2---:R-:W-:-:S05]  /*2690*/  FMUL.FTZ R12, R12, R23 ;  /* 0x000000170c0c7220 */ /* 0x004fca0000410000 */
[----:B------:R-:W-:Y:S01]  /*26a0*/  F2FP.BF16.F32.PACK_AB R17, R12, R17 ;  /* 0x000000110c11723e */ /* 0x000fe200000010ff */
[----:B0-----:R-:W-:Y:S01]  /*26b0*/  FMUL.FTZ R26, R13, R26 ;  /* 0x0000001a0d1a7220 */ /* 0x001fe20000410000 */
[----:B-1----:R-:W-:-:S05]  /*26c0*/  PRMT R6, R20, 0x7632, R6 ;  /* 0x0000763214067816 */ /* 0x002fca0000000006 */
[----:B------:R0:W-:Y:S01]  /*26d0*/  STG.E.U16 desc[UR14][R4.64+0x2], R6 ;  /* 0x0000020604007986 */ /* 0x0001e2000c10150e */
[----:B---3--:R-:W-:-:S03]  /*26e0*/  FMUL.FTZ R3, R16, R19 ;  /* 0x0000001310037220 */ /* 0x008fc60000410000 */
[----:B------:R1:W-:Y:S02]  /*26f0*/  STG.E.U16 desc[UR14][R14.64], R17 ;  /* 0x000000110e007986 */ /* 0x0003e4000c10150e */
[----:B------:R-:W-:Y:S02]  /*2700*/  F2FP.BF16.F32.PACK_AB R26, R3, R26 ;  /* 0x0000001a031a723e */ /* 0x000fe400000010ff */
[----:B------:R-:W-:Y:S02]  /*2710*/  PRMT R3, R17, 0x7632, R3 ;  /* 0x0000763211037816 */ /* 0x000fe40000000003 */
[----:B0-----:R-:W-:Y:S01]  /*2720*/  PRMT R5, R26, 0x7632, R5 ;  /* 0x000076321a057816 */ /* 0x001fe20000000005 */
[----:B------:R1:W-:Y:S04]  /*2730*/  STG.E.U16 desc[UR14][R14.64+0x4], R26 ;  /* 0x0000041a0e007986 */ /* 0x0003e8000c10150e */
[----:B------:R1:W-:Y:S04]  /*2740*/  STG.E.U16 desc[UR14][R14.64+0x2], R3 ;  /* 0x000002030e007986 */ /* 0x0003e8000c10150e */
[----:B------:R1:W-:Y:S01]  /*2750*/  STG.E.U16 desc[UR14][R14.64+0x6], R5 ;  /* 0x000006050e007986 */ /* 0x0003e2000c10150e */
[----:B------:R-:W-:Y:S05]  /*2760*/  @!P0 BRA `(.L_x_1880) ;  /* 0xffffffd800808947 */ /* 0x000fea000383ffff */
[----:B------:R-:W-:Y:S05]  /*2770*/  EXIT ;  /* 0x000000000000794d */ /* 0x000fea0003800000 */
.L_x_1881:
        /* <DEDUP_REMOVED lines=16> */
.L_x_3934:


//--------------------- .text._ZN13group_norm_v214gn_cuda_kernelI13__nv_bfloat16Li480ELi1ELi16ELi120ELi256ELb1ELi8ELi960ELi960ELi4ELb1ELi4ELb0ELb0ENS_16CompileConditionILi900EEEEEvPT_PKS4_S7_S7_flPfS8_Pj --------------------------
	.section	.text._ZN13group_norm_v214gn_cuda_kernelI13__nv_bfloat16Li480ELi1ELi16ELi120ELi256ELb1ELi8ELi960ELi960ELi4ELb1ELi4ELb0ELb0ENS_16CompileConditionILi900EEEEEvPT_PKS4_S7_S7_flPfS8_Pj,"ax",@progbits
	.align	128
        .global         _ZN13group_norm_v214gn_cuda_kernelI13__nv_bfloat16Li480ELi1ELi16ELi120ELi256ELb1ELi8ELi960ELi960ELi4ELb1ELi4ELb0ELb0ENS_16CompileConditionILi900EEEEEvPT_PKS4_S7_S7_flPfS8_Pj
        .type           _ZN13group_norm_v214gn_cuda_kernelI13__nv_bfloat16Li480ELi1ELi16ELi120ELi256ELb1ELi8ELi960ELi960ELi4ELb1ELi4ELb0ELb0ENS_16CompileConditionILi900EEEEEvPT_PKS4_S7_S7_flPfS8_Pj,@function
        .size           _ZN13group_norm_v214gn_cuda_kernelI13__nv_bfloat16Li480ELi1ELi16ELi120ELi256ELb1ELi8ELi960ELi960ELi4ELb1ELi4ELb0ELb0ENS_16CompileConditionILi900EEEEEvPT_PKS4_S7_S7_flPfS8_Pj,(.L_x_3935 - _ZN13group_norm_v214gn_cuda_kernelI13__nv_bfloat16Li480ELi1ELi16ELi120ELi256ELb1ELi8ELi960ELi960ELi4ELb1ELi4ELb0ELb0ENS_16CompileConditionILi900EEEEEvPT_PKS4_S7_S7_flPfS8_Pj)
        .other          _ZN13group_norm_v214gn_cuda_kernelI13__nv_bfloat16Li480ELi1ELi16ELi120ELi256ELb1ELi8ELi960ELi960ELi4ELb1ELi4ELb0ELb0ENS_16CompileConditionILi900EEEEEvPT_PKS4_S7_S7_flPfS8_Pj,@"STO_CUDA_ENTRY STV_DEFAULT"
_ZN13group_norm_v214gn_cuda_kernelI13__nv_bfloat16Li480ELi1ELi16ELi120ELi256ELb1ELi8ELi960ELi960ELi4ELb1ELi4ELb0ELb0ENS_16CompileConditionILi900EEEEEvPT_PKS4_S7_S7_flPfS8_Pj:
.text._ZN13group_norm_v214gn_cuda_kernelI13__nv_bfloat16Li480ELi1ELi16ELi120ELi256ELb1ELi8ELi960ELi960ELi4ELb1ELi4ELb0ELb0ENS_16CompileConditionILi900EEEEEvPT_PKS4_S7_S7_flPfS8_Pj:
        /* <DEDUP_REMOVED lines=11> */
[----:B------:R-:W2:Y:S01]  /*00b0*/  S2R R86, SR_CTAID.X ;  /* 0x0000000000567919 */ /* 0x000ea20000002500 */
[----:B------:R-:W-:Y:S01]  /*00c0*/  SHF.L.U32 R4, R36, 0x3, RZ ;  /* 0x0000000324047819 */ /* 0x000fe200000006ff */
[----:B------:R-:W-:Y:S01]  /*00d0*/  ULDC.64 UR8, c[0x0][0x208] ;  /* 0x0000820000087ab9 */ /* 0x000fe20000000a00 */
[----:B------:R-:W-:Y:S02]  /*00e0*/  MOV R84, 0x7fffffe1 ;  /* 0x7fffffe100547802 */ /* 0x000fe40000000f00 */
[----:B------:R-:W3:Y:S01]  /*00f0*/  LDC.64 R94, c[0x0][0x250] ;  /* 0x00009400ff5e7b82 */ /* 0x000ee20000000a00 */
[----:B-1----:R-:W-:-:S02]  /*0100*/  ULEA UR6, UR5, UR4, 0x18 ;  /* 0x0000000405067291 */ /* 0x002fc4000f8ec03f */
[----:B------:R-:W-:-:S04]  /*0110*/  UIADD3 UR4, UR4, 0x1680, URZ ;  /* 0x0000168004047890 */ /* 0x000fc8000fffe03f */
[----:B------:R-:W-:Y:S01]  /*0120*/  MOV R68, UR6 ;  /* 0x0000000600447c02 */ /* 0x000fe20008000f00 */
[----:B0-----:R-:W-:Y:S01]  /*0130*/  IMAD.WIDE.U32 R2, R35, -0x77777777, RZ ;  /* 0x8888888923027825 */ /* 0x001fe200078e00ff */
[----:B------:R-:W-:Y:S01]  /*0140*/  SHF.R.U32.HI R7, RZ, 0x1, R35 ;  /* 0x00000001ff077819 */ /* 0x000fe20000011623 */
[----:B------:R-:W-:Y:S01]  /*0150*/  ULDC.64 UR6, c[0x0][0x240] ;  /* 0x0000900000067ab9 */ /* 0x000fe20000000a00 */
[----:B------:R-:W-:Y:S01]  /*0160*/  ULEA UR5, UR5, UR4, 0x18 ;  /* 0x0000000405057291 */ /* 0x000fe2000f8ec03f */
[----:B------:R-:W-:Y:S01]  /*0170*/  IMAD R2, R0, 0x3c0, RZ ;  /* 0x000003c000027824 */ /* 0x000fe200078e02ff */
[----:B------:R-:W-:Y:S01]  /*0180*/  SHF.R.U32.HI R6, RZ, 0x7, R3 ;  /* 0x00000007ff067819 */ /* 0x000fe20000011603 */
[----:B---3--:R-:W-:Y:S01]  /*0190*/  IMAD.WIDE.U32 R94, R36, 0x4, R94 ;  /* 0x00000004245e7825 */ /* 0x008fe200078e005e */
[----:B------:R-:W-:Y:S01]  /*01a0*/  LOP3.LUT R0, R4, 0x8, RZ, 0xc0, !PT ;  /* 0x0000000804007812 */ /* 0x000fe200078ec0ff */
[----:B------:R-:W-:Y:S01]  /*01b0*/  UMOV UR4, URZ ;  /* 0x0000003f00047c82 */ /* 0x000fe20008000000 */
[----:B--2---:R-:W-:Y:S01]  /*01c0*/  ISETP.NE.AND P2, PT, R86, RZ, PT ;  /* 0x000000ff5600720c */ /* 0x004fe20003f45270 */
[----:B------:R-:W-:Y:S01]  /*01d0*/  IMAD R3, R6, -0xf0, R35 ;  /* 0xffffff1006037824 */ /* 0x000fe200078e0223 */
[----:B------:R-:W-:-:S02]  /*01e0*/  IADD3 R9, R7, R0, RZ ;  /* 0x0000000007097210 */ /* 0x000fc40007ffe0ff */
[----:B------:R-:W-:Y:S01]  /*01f0*/  IADD3 R4, RZ, -R0, RZ ;  /* 0x80000000ff047210 */ /* 0x000fe20007ffe0ff */
[C---:B------:R-:W-:Y:S01]  /*0200*/  IMAD R88, R3.reuse, 0x18, R68 ;  /* 0x0000001803587824 */ /* 0x040fe200078e0244 */
[----:B------:R-:W-:Y:S01]  /*0210*/  LEA R38, R3, R2, 0x2 ;  /* 0x0000000203267211 */ /* 0x000fe200078e10ff */
[----:B------:R-:W-:Y:S01]  /*0220*/  IMAD R9, R9, 0x78, -R2 ;  /* 0x0000007809097824 */ /* 0x000fe200078e0a02 */
[C---:B------:R-:W-:Y:S02]  /*0230*/  LOP3.LUT P0, RZ, R86.reuse, 0x1f, RZ, 0xc0, !PT ;  /* 0x0000001f56ff7812 */ /* 0x040fe4000780c0ff */
[----:B------:R-:W-:Y:S01]  /*0240*/  LOP3.LUT R86, R86, 0x1f, RZ, 0xc0, !PT ;  /* 0x0000001f56567812 */ /* 0x000fe200078ec0ff */
[----:B------:R-:W-:Y:S01]  /*0250*/  IMAD.WIDE.U32 R38, R38, -0x77777777, RZ ;  /* 0x8888888926267825 */ /* 0x000fe200078e00ff */
[----:B------:R-:W-:Y:S02]  /*0260*/  SHF.L.U32 R7, R7, 0x5, RZ ;  /* 0x0000000507077819 */ /* 0x000fe400000006ff */
[----:B------:R-:W-:-:S02]  /*0270*/  MOV R38, R4 ;  /* 0x0000000400267202 */ /* 0x000fc40000000f00 */
[----:B------:R-:W-:Y:S02]  /*0280*/  LOP3.LUT R86, R7, 0xffffffe0, R86, 0xe2, !PT ;  /* 0xffffffe007567812 */ /* 0x000fe400078ee256 */
[----:B------:R-:W-:Y:S02]  /*0290*/  LEA R88, R6, R88, 0x3 ;  /* 0x0000005806587211 */ /* 0x000fe400078e18ff */
[----:B------:R-:W-:Y:S02]  /*02a0*/  LEA.HI R38, R39, R38, RZ, 0x1a ;  /* 0x0000002627267211 */ /* 0x000fe400078fd0ff */
[C---:B------:R-:W-:Y:S02]  /*02b0*/  LOP3.LUT R4, R9.reuse, 0x4, RZ, 0xfc, !PT ;  /* 0x0000000409047812 */ /* 0x040fe400078efcff */
        /* <DEDUP_REMOVED lines=27> */
[----:B------:R-:W-:Y:S02]  /*0470*/  IADD3 R46, R9, 0x74, RZ ;  /* 0x00000074092e7810 */ /* 0x000fe40007ffe0ff */
[----:B------:R-:W-:Y:S02]  /*0480*/  SHF.R.S32.HI R2, RZ, 0x2, R9 ;  /* 0x00000002ff027819 */ /* 0x000fe40000011409 */
[----:B------:R-:W-:Y:S02]  /*0490*/  SHF.L.U32 R3, R35, 0x3, RZ ;  /* 0x0000000323037819 */ /* 0x000fe400000006ff */
        /* <DEDUP_REMOVED lines=9> */
[----:B------:R-:W-:Y:S02]  /*0530*/  SHF.R.S32.HI R11, RZ, 0x2, R11 ;  /* 0x00000002ff0b7819 */ /* 0x000fe4000001140b */
[----:B------:R-:W-:Y:S01]  /*0540*/  SHF.R.S32.HI R12, RZ, 0x2, R12 ;  /* 0x00000002ff0c7819 */ /* 0x000fe2000001140c */
[----:B------:R-:W-:Y:S01]  /*0550*/  IMAD R10, R10, 0x18, R68 ;  /* 0x000000180a0a7824 */ /* 0x000fe200078e0244 */
[----:B------:R-:W-:-:S02]  /*0560*/  SHF.R.S32.HI R13, RZ, 0x2, R13 ;  /* 0x00000002ff0d7819 */ /* 0x000fc4000001140d */
[----:B------:R-:W-:Y:S01]  /*0570*/  SHF.R.S32.HI R14, RZ, 0x2, R14 ;  /* 0x00000002ff0e7819 */ /* 0x000fe2000001140e */
[----:B------:R-:W-:Y:S01]  /*0580*/  IMAD R12, R12, 0x18, R68 ;  /* 0x000000180c0c7824 */ /* 0x000fe200078e0244 */
[----:B------:R-:W-:Y:S02]  /*0590*/  SHF.R.S32.HI R15, RZ, 0x2, R15 ;  /* 0x00000002ff0f7819 */ /* 0x000fe4000001140f */
        /* <DEDUP_REMOVED lines=38> */
[----:B------:R-:W-:Y:S01]  /*0800*/  ISETP.EQ.U32.AND P1, PT, RZ, UR6, PT ;  /* 0x00000006ff007c0c */ /* 0x000fe2000bf22070 */
[--C-:B------:R-:W-:Y:S01]  /*0810*/  IMAD R58, R37, 0x18, R68.reuse ;  /* 0x00000018253a7824 */ /* 0x100fe200078e0244 */
[----:B------:R-:W-:Y:S01]  /*0820*/  ISETP.GT.U32.OR P0, PT, R35, 0x7, P0 ;  /* 0x000000072300780c */ /* 0x000fe20000704470 */
[--C-:B------:R-:W-:Y:S01]  /*0830*/  IMAD R60, R39, 0x18, R68.reuse ;  /* 0x00000018273c7824 */ /* 0x100fe200078e0244 */
[----:B------:R-:W-:Y:S01]  /*0840*/  SHF.R.U32.HI R82, RZ, 0x2, R35 ;  /* 0x00000002ff527819 */ /* 0x000fe20000011623 */
[--C-:B------:R-:W-:Y:S01]  /*0850*/  IMAD R62, R41, 0x18, R68.reuse ;  /* 0x00000018293e7824 */ /* 0x100fe200078e0244 */
[----:B------:R-:W-:Y:S01]  /*0860*/  IADD3 R0, R0, R35, RZ ;  /* 0x0000002300007210 */ /* 0x000fe20007ffe0ff */
[--C-:B------:R-:W-:Y:S01]  /*0870*/  IMAD R64, R43, 0x18, R68.reuse ;  /* 0x000000182b407824 */ /* 0x100fe200078e0244 */
[----:B------:R-:W-:Y:S01]  /*0880*/  IADD3 R34, R2, R3, RZ ;  /* 0x0000000302227210 */ /* 0x000fe20007ffe0ff */
[--C-:B------:R-:W-:Y:S01]  /*0890*/  IMAD R66, R45, 0x18, R68.reuse ;  /* 0x000000182d427824 */ /* 0x100fe200078e0244 */
[----:B------:R-:W-:Y:S01]  /*08a0*/  HFMA2.MMA R2, -RZ, RZ, 0, 0 ;  /* 0x00000000ff027435 */ /* 0x000fe200000001ff */
[----:B------:R-:W-:Y:S01]  /*08b0*/  IMAD R68, R47, 0x18, R68 ;  /* 0x000000182f447824 */ /* 0x000fe200078e0244 */
        /* <DEDUP_REMOVED lines=28> */
[----:B------:R-:W-:Y:S02]  /*0a80*/  IADD3 R4, R3, R68, RZ ;  /* 0x0000004403047210 */ /* 0x000fe40007ffe0ff */
[----:B------:R-:W-:Y:S02]  /*0a90*/  ISETP.EQ.OR.EX P0, PT, RZ, UR7, P0, P1 ;  /* 0x00000007ff007c0c */ /* 0x000fe40008702710 */
[----:B------:R-:W-:-:S02]  /*0aa0*/  SEL R84, R84, 0x1, !P2 ;  /* 0x0000000154547807 */ /* 0x000fc40005000000 */
[----:B------:R-:W-:Y:S02]  /*0ab0*/  LOP3.LUT R82, R82, 0x3ffffff8, RZ, 0xc0, !PT ;  /* 0x3ffffff852527812 */ /* 0x000fe400078ec0ff */
[----:B------:R-:W-:Y:S02]  /*0ac0*/  SHF.R.S32.HI R37, RZ, 0x1f, R0 ;  /* 0x0000001fff257819 */ /* 0x000fe40000011400 */
[----:B------:R-:W-:-:S07]  /*0ad0*/  LEA R38, R38, UR5, 0x3 ;  /* 0x0000000526267c11 */ /* 0x000fce000f8e18ff */
.L_x_1892:
[----:B------:R-:W0:Y:S01]  /*0ae0*/  S2UR UR6, SR_CTAID.X ;  /* 0x00000000000679c3 */ /* 0x000e220000002500 */
[----:B-1----:R-:W-:Y:S01]  /*0af0*/  IMAD.WIDE.U32 R40, R35, -0x77777777, RZ ;  /* 0x8888888923287825 */ /* 0x002fe200078e00ff */
[----:B------:R-:W-:Y:S01]  /*0b00*/  LOP3.LUT R46, R36, 0x1, RZ, 0xc0, !PT ;  /* 0x00000001242e7812 */ /* 0x000fe200078ec0ff */
[----:B------:R-:W-:Y:S01]  /*0b10*/  ULDC.64 UR10, c[0x0][0x228] ;  /* 0x00008a00000a7ab9 */ /* 0x000fe20000000a00 */
[----:B------:R-:W-:Y:S01]  /*0b20*/  MOV R47, RZ ;  /* 0x000000ff002f7202 */ /* 0x000fe20000000f00 */
[----:B------:R-:W-:Y:S01]  /*0b30*/  IMAD R39, R2, 0x78000, RZ ;  /* 0x0007800002277824 */ /* 0x000fe200078e02ff */
[----:B------:R-:W-:-:S05]  /*0b40*/  SHF.R.U32.HI R40, RZ, 0x7, R41 ;  /* 0x00000007ff287819 */ /* 0x000fca0000011629 */
[----:B------:R-:W-:-:S04]  /*0b50*/  IMAD R3, R40, -0xf0, R35 ;  /* 0xffffff1028037824 */ /* 0x000fc800078e0223 */
[----:B------:R-:W-:-:S05]  /*0b60*/  IMAD R46, R46, 0xf0, R3 ;  /* 0x000000f02e2e7824 */ /* 0x000fca00078e0203 */
[----:B------:R-:W-:Y:S01]  /*0b70*/  SHF.L.U32 R46, R46, 0x2, RZ ;  /* 0x000000022e2e7819 */ /* 0x000fe200000006ff */
[----:B0-----:R-:W-:-:S04]  /*0b80*/  USHF.L.U32 UR6, UR6, 0x3, URZ ;  /* 0x0000000306067899 */ /* 0x001fc8000800063f */
[----:B------:R-:W-:Y:S01]  /*0b90*/  IMAD.WIDE.U32 R54, R5, 0x78000, R46 ;  /* 0x0007800005367825 */ /* 0x000fe200078e002e */
[----:B------:R-:W-:-:S04]  /*0ba0*/  ULOP3.LUT UR6, UR6, 0xf8, URZ, 0xc0, !UPT ;  /* 0x000000f806067892 */ /* 0x000fc8000f8ec03f */
[----:B------:R-:W-:Y:S02]  /*0bb0*/  IADD3 R80, R55, R39, RZ ;  /* 0x0000002737507210 */ /* 0x000fe40007ffe0ff */
[----:B------:R-:W-:Y:S01]  /*0bc0*/  IADD3 R3, R40, UR6, RZ ;  /* 0x0000000628037c10 */ /* 0x000fe2000fffe0ff */
[----:B------:R-:W-:-:S04]  /*0bd0*/  ULDC.64 UR6, c[0x0][0x218] ;  /* 0x0000860000067ab9 */ /* 0x000fc80000000a00 */
[----:B------:R-:W-:-:S05]  /*0be0*/  IMAD R3, R3, 0x780, RZ ;  /* 0x0000078003037824 */ /* 0x000fca00078e02ff */
[C---:B------:R-:W-:Y:S02]  /*0bf0*/  IADD3 R39, P1, R3.reuse, R54, RZ ;  /* 0x0000003603277210 */ /* 0x040fe40007f3e0ff */
[----:B------:R-:W-:Y:S02]  /*0c00*/  IADD3 R41, R3, 0xf00, RZ ;  /* 0x00000f0003297810 */ /* 0x000fe40007ffe0ff */
[----:B------:R-:W-:Y:S02]  /*0c10*/  IADD3.X R40, RZ, R80, RZ, P1, !PT ;  /* 0x00000050ff287210 */ /* 0x000fe40000ffe4ff */
        /* <DEDUP_REMOVED lines=16> */
[----:B------:R-:W-:Y:S02]  /*0d20*/  IADD3.X R80, RZ, R80, RZ, P1, !PT ;  /* 0x00000050ff507210 */ /* 0x000fe40000ffe4ff */
[----:B------:R-:W-:-:S04]  /*0d30*/  LEA R54, P1, R45, UR6, 0x1 ;  /* 0x000000062d367c11 */ /* 0x000fc8000f8208ff */
[----:B------:R-:W-:Y:S01]  /*0d40*/  LEA.HI.X R55, R45, UR7, R80, 0x1, P1 ;  /* 0x000000072d377c11 */ /* 0x000fe200088f0c50 */
[----:B------:R-:W-:-:S05]  /*0d50*/  ULDC.64 UR6, c[0x0][0x220] ;  /* 0x0000880000067ab9 */ /* 0x000fca0000000a00 */
[----:B------:R-:W4:Y:S01]  /*0d60*/  LDG.E.64.CONSTANT R54, desc[UR8][R54.64] ;  /* 0x0000000836367981 */ /* 0x000f22000c1e9b00 */
        /* <DEDUP_REMOVED lines=8> */
[C---:B------:R-:W-:Y:S01]  /*0df0*/  ISETP.GT.U32.AND P3, PT, R35.reuse, 0xf, PT ;  /* 0x0000000f2300780c */ /* 0x040fe20003f64070 */
[----:B------:R-:W-:Y:S01]  /*0e00*/  BSSY B0, `(.L_x_1882) ;  /* 0x000009a000007945 */ /* 0x000fe20003800000 */
[C---:B------:R-:W-:Y:S02]  /*0e10*/  LOP3.LUT P2, RZ, R35.reuse, 0xfffffff1, RZ, 0xc0, !PT ;  /* 0xfffffff123ff7812 */ /* 0x040fe4000784c0ff */
[C---:B------:R-:W-:Y:S02]  /*0e20*/  ISETP.NE.AND P4, PT, R35.reuse, RZ, PT ;  /* 0x000000ff2300720c */ /* 0x040fe40003f85270 */
[----:B------:R-:W-:-:S02]  /*0e30*/  ISETP.GT.U32.AND P1, PT, R35, 0xff, PT ;  /* 0x000000ff2300780c */ /* 0x000fc40003f24070 */
[C---:B--2---:R-:W-:Y:S02]  /*0e40*/  PRMT R46, R48.reuse, 0x7632, R46 ;  /* 0x00007632302e7816 */ /* 0x044fe4000000002e */
[----:B------:R-:W-:Y:S02]  /*0e50*/  SHF.L.U32 R3, R48, 0x10, RZ ;  /* 0x0000001030037819 */ /* 0x000fe400000006ff */
[----:B------:R-:W-:Y:S02]  /*0e60*/  SHF.L.U32 R61, R46, 0x10, RZ ;  /* 0x000000102e3d7819 */ /* 0x000fe400000006ff */
[----:B------:R-:W-:Y:S01]  /*0e70*/  SHF.L.U32 R81, R49, 0x10, RZ ;  /* 0x0000001031517819 */ /* 0x000fe200000006ff */
[----:B------:R-:W-:Y:S01]  /*0e80*/  FFMA.FTZ R60, R3, R3, RZ ;  /* 0x00000003033c7223 */ /* 0x000fe200000100ff */
[----:B------:R-:W-:Y:S01]  /*0e90*/  FADD.FTZ R47, RZ, R3 ;  /* 0x00000003ff2f7221 */ /* 0x000fe20000010000 */
[----:B------:R-:W-:Y:S02]  /*0ea0*/  PRMT R46, R49, 0x7632, R46 ;  /* 0x00007632312e7816 */ /* 0x000fe4000000002e */
[----:B------:R-:W-:Y:S01]  /*0eb0*/  FFMA.FTZ R62, R61, R61, R60 ;  /* 0x0000003d3d3e7223 */ /* 0x000fe2000001003c */
[----:B------:R-:W-:Y:S01]  /*0ec0*/  FADD.FTZ R60, R47, R61 ;  /* 0x0000003d2f3c7221 */ /* 0x000fe20000010000 */
[----:B------:R-:W-:-:S02]  /*0ed0*/  SHF.L.U32 R47, R46, 0x10, RZ ;  /* 0x000000102e2f7819 */ /* 0x000fc400000006ff */
[----:B------:R-:W-:Y:S01]  /*0ee0*/  FFMA.FTZ R62, R81, R81, R62 ;  /* 0x00000051513e7223 */ /* 0x000fe2000001003e */
[----:B------:R-:W-:Y:S01]  /*0ef0*/  FADD.FTZ R60, R60, R81 ;  /* 0x000000513c3c7221 */ /* 0x000fe20000010000 */
[C---:B---3--:R-:W-:Y:S02]  /*0f00*/  SHF.L.U32 R83, R50.reuse, 0x10, RZ ;  /* 0x0000001032537819 */ /* 0x048fe400000006ff */
[----:B------:R-:W-:Y:S01]  /*0f10*/  PRMT R46, R50, 0x7632, R46 ;  /* 0x00007632322e7816 */ /* 0x000fe2000000002e */
[----:B------:R-:W-:Y:S01]  /*0f20*/  FFMA.FTZ R62, R47, R47, R62 ;  /* 0x0000002f2f3e7223 */ /* 0x000fe2000001003e */
[----:B------:R-:W-:Y:S01]  /*0f30*/  FADD.FTZ R60, R60, R47 ;  /* 0x0000002f3c3c7221 */ /* 0x000fe20000010000 */
[----:B------:R-:W-:Y:S02]  /*0f40*/  SHF.L.U32 R85, R51, 0x10, RZ ;  /* 0x0000001033557819 */ /* 0x000fe400000006ff */
[----:B------:R-:W-:Y:S01]  /*0f50*/  SHF.L.U32 R47, R46, 0x10, RZ ;  /* 0x000000102e2f7819 */ /* 0x000fe200000006ff */
        /* <DEDUP_REMOVED lines=8> */
[C---:B----4-:R-:W-:Y:S02]  /*0fe0*/  SHF.L.U32 R87, R52.reuse, 0x10, RZ ;  /* 0x0000001034577819 */ /* 0x050fe400000006ff */
[----:B------:R-:W-:Y:S01]  /*0ff0*/  PRMT R46, R52, 0x7632, R46 ;  /* 0x00007632342e7816 */ /* 0x000fe2000000002e */
[----:B------:R-:W-:Y:S01]  /*1000*/  FFMA.FTZ R62, R47, R47, R62 ;  /* 0x0000002f2f3e7223 */ /* 0x000fe2000001003e */
[----:B------:R-:W-:Y:S01]  /*1010*/  FADD.FTZ R60, R60, R47 ;  /* 0x0000002f3c3c7221 */ /* 0x000fe20000010000 */
[----:B------:R-:W-:-:S02]  /*1020*/  SHF.L.U32 R89, R53, 0x10, RZ ;  /* 0x0000001035597819 */ /* 0x000fc400000006ff */
[----:B------:R-:W-:Y:S01]  /*1030*/  SHF.L.U32 R47, R46, 0x10, RZ ;  /* 0x000000102e2f7819 */ /* 0x000fe200000006ff */
        /* <DEDUP_REMOVED lines=8> */
[----:B------:R-:W-:-:S02]  /*10c0*/  SHF.L.U32 R91, R54, 0x10, RZ ;  /* 0x00000010365b7819 */ /* 0x000fc400000006ff */
[----:B------:R-:W-:Y:S01]  /*10d0*/  PRMT R46, R54, 0x7632, R46 ;  /* 0x00007632362e7816 */ /* 0x000fe2000000002e */
[----:B------:R-:W-:Y:S01]  /*10e0*/  FFMA.FTZ R62, R47, R47, R62 ;  /* 0x0000002f2f3e7223 */ /* 0x000fe2000001003e */
[----:B------:R-:W-:Y:S01]  /*10f0*/  FADD.FTZ R60, R60, R47 ;  /* 0x0000002f3c3c7221 */ /* 0x000fe20000010000 */
[----:B------:R-:W-:Y:S02]  /*1100*/  SHF.L.U32 R93, R55, 0x10, RZ ;  /* 0x00000010375d7819 */ /* 0x000fe400000006ff */
[----:B------:R-:W-:Y:S01]  /*1110*/  SHF.L.U32 R47, R46, 0x10, RZ ;  /* 0x000000102e2f7819 */ /* 0x000fe200000006ff */
[----:B------:R-:W-:Y:S01]  /*1120*/  FFMA.FTZ R62, R91, R91, R62 ;  /* 0x0000005b5b3e7223 */ /* 0x000fe2000001003e */
[----:B------:R-:W-:Y:S01]  /*1130*/  FADD.FTZ R60, R60, R91 ;  /* 0x0000005b3c3c7221 */ /* 0x000fe20000010000 */
[----:B------:R-:W-:Y:S02]  /*1140*/  PRMT R46, R55, 0x7632, R46 ;  /* 0x00007632372e7816 */ /* 0x000fe4000000002e */
[----:B------:R-:W-:Y:S01]  /*1150*/  FFMA.FTZ R62, R47, R47, R62 ;  /* 0x0000002f2f3e7223 */ /* 0x000fe2000001003e */
[----:B------:R-:W-:Y:S01]  /*1160*/  FADD.FTZ R60, R60, R47 ;  /* 0x0000002f3c3c7221 */ /* 0x000fe20000010000 */
[----:B------:R-:W-:-:S02]  /*1170*/  SHF.L.U32 R64, R46, 0x10, RZ ;  /* 0x000000102e407819 */ /* 0x000fc400000006ff */
        /* <DEDUP_REMOVED lines=98> */
.L_x_1883:
[----:B------:R-:W-:Y:S05]  /*17a0*/  BSYNC B0 ;  /* 0x0000000000007941 */ /* 0x000fea0003800000 */
.L_x_1882:
[----:B------:R1:W2:Y:S01]  /*17b0*/  SHFL.BFLY PT, R67, R62, 0x1, 0x1f ;  /* 0x0c201f003e437f89 */ /* 0x0002a200000e0000 */
[----:B------:R-:W-:Y:S03]  /*17c0*/  BSSY B0, `(.L_x_1884) ;  /* 0x000000c000007945 */ /* 0x000fe60003800000 */
[----:B0-----:R1:W0:Y:S01]  /*17d0*/  SHFL.BFLY PT, R46, R63, 0x1, 0x1f ;  /* 0x0c201f003f2e7f89 */ /* 0x00122200000e0000 */
[----:B------:R-:W-:Y:S05]  /*17e0*/  @P2 BRA `(.L_x_1885) ;  /* 0x0000000000242947 */ /* 0x000fea0003800000 */
[----:B------:R-:W3:Y:S08]  /*17f0*/  LDC R47, c[0x0][0x10] ;  /* 0x00000400ff2f7b82 */ /* 0x000ef00000000800 */
[----:B------:R-:W4:Y:S01]  /*1800*/  LDC.64 R60, c[0x0][0x248] ;  /* 0x00009200ff3c7b82 */ /* 0x000f220000000a00 */
[----:B---3--:R-:W-:-:S05]  /*1810*/  IMAD R47, R47, UR4, R36 ;  /* 0x000000042f2f7c24 */ /* 0x008fca000f8e0224 */
[----:B------:R-:W-:-:S04]  /*1820*/  LEA R47, R47, R86, 0x8 ;  /* 0x000000562f2f7211 */ /* 0x000fc800078e40ff */
[----:B------:R-:W-:Y:S01]  /*1830*/  SHF.L.U32 R65, R47, 0x1, RZ ;  /* 0x000000012f417819 */ /* 0x000fe200000006ff */
[----:B0-----:R-:W-:Y:S01]  /*1840*/  FADD.FTZ R47, R46, R63 ;  /* 0x0000003f2e2f7221 */ /* 0x001fe20000010000 */
[----:B--2---:R-:W-:-:S03]  /*1850*/  FADD.FTZ R46, R67, R62 ;  /* 0x0000003e432e7221 */ /* 0x004fc60000010000 */
[----:B----4-:R-:W-:-:S05]  /*1860*/  IMAD.WIDE.U32 R60, R65, 0x4, R60 ;  /* 0x00000004413c7825 */ /* 0x010fca00078e003c */
[----:B------:R3:W-:Y:S02]  /*1870*/  STG.E.64 desc[UR8][R60.64], R46 ;  /* 0x0000002e3c007986 */ /* 0x0007e4000c101b08 */
.L_x_1885:
[----:B------:R-:W-:Y:S05]  /*1880*/  BSYNC B0 ;  /* 0x0000000000007941 */ /* 0x000fea0003800000 */
.L_x_1884:
[----:B------:R-:W-:Y:S01]  /*1890*/  BAR.SYNC.DEFER_BLOCKING 0x0 ;  /* 0x0000000000007b1d */ /* 0x000fe20000010000 */
[----:B---3--:R-:W-:-:S05]  /*18a0*/  CS2R R60, SRZ ;  /* 0x00000000003c7805 */ /* 0x008fca000001ff00 */
[----:B------:R-:W-:Y:S05]  /*18b0*/  @P4 BRA `(.L_x_1886) ;  /* 0x0000000000284947 */ /* 0x000fea0003800000 */
[----:B------:R-:W-:Y:S06]  /*18c0*/  MEMBAR.ALL.GPU ;  /* 0x0000000000007992 */ /* 0x000fec000000a000 */
[----:B------:R-:W-:-:S00]  /*18d0*/  ERRBAR ;  /* 0x00000000000079ab */ /* 0x000fc00000000000 */
[----:B------:R-:W-:Y:S06]  /*18e0*/  CGAERRBAR ;  /* 0x00000000000075ab */ /* 0x000fec0000000000 */
[----:B0-----:R0:W5:Y:S02]  /*18f0*/  ATOM.E.ADD.STRONG.GPU PT, R46, desc[UR8][R94.64], R84 ;  /* 0x000000545e2e798a */ /* 0x00116400081ee1c8 */
.L_x_1887:
[----:B------:R-:W3:Y:S04]  /*1900*/  LD.E.STRONG.GPU R47, desc[UR8][R94.64] ;  /* 0x000000085e2f7980 */ /* 0x000ee8000c10f900 */
[----:B---3--:R-:W-:Y:S01]  /*1910*/  CCTL.IVALL ;  /* 0x00000000ff00798f */ /* 0x008fe20002000000 */
[----:B------:R-:W-:Y:S05]  /*1920*/  YIELD ;  /* 0x0000000000007946 */ /* 0x000fea0003800000 */
[----:B-----5:R-:W-:-:S04]  /*1930*/  LOP3.LUT R47, R47, R46, RZ, 0x3c, !PT ;  /* 0x0000002e2f2f7212 */ /* 0x020fc800078e3cff */
[----:B------:R-:W-:-:S13]  /*1940*/  ISETP.GT.AND P2, PT, R47, -0x1, PT ;  /* 0xffffffff2f00780c */ /* 0x000fda0003f44270 */
[----:B------:R-:W-:Y:S05]  /*1950*/  @P2 BRA `(.L_x_1887) ;  /* 0xfffffffc00e82947 */ /* 0x000fea000383ffff */
.L_x_1886:
[----:B------:R-:W-:Y:S05]  /*1960*/  WARPSYNC.ALL ;  /* 0x0000000000007948 */ /* 0x000fea0003800000 */
[----:B------:R-:W-:Y:S06]  /*1970*/  BAR.SYNC.DEFER_BLOCKING 0x0 ;  /* 0x0000000000007b1d */ /* 0x000fec0000010000 */
[----:B------:R-:W-:Y:S04]  /*1980*/  BSSY B0, `(.L_x_1888) ;  /* 0x000000e000007945 */ /* 0x000fe80003800000 */
[----:B------:R-:W-:Y:S05]  /*1990*/  @P1 BRA `(.L_x_1889) ;  /* 0x0000000000301947 */ /* 0x000fea0003800000 */
[----:B------:R-:W3:Y:S01]  /*19a0*/  LDC R61, c[0x0][0x10] ;  /* 0x00000400ff3d7b82 */ /* 0x000ee20000000800 */
[----:B-1----:R-:W-:-:S07]  /*19b0*/  LOP3.LUT R63, R35, 0x1f, RZ, 0xc0, !PT ;  /* 0x0000001f233f7812 */ /* 0x002fce00078ec0ff */
[----:B0-----:R-:W0:Y:S01]  /*19c0*/  LDC.64 R46, c[0x0][0x248] ;  /* 0x00009200ff2e7b82 */ /* 0x001e220000000a00 */
[----:B---3--:R-:W-:Y:S01]  /*19d0*/  IMAD R60, R61, UR4, R36 ;  /* 0x000000043d3c7c24 */ /* 0x008fe2000f8e0224 */
[----:B------:R-:W-:-:S04]  /*19e0*/  LOP3.LUT R61, R35, 0x7fffffe0, RZ, 0xc0, !PT ;  /* 0x7fffffe0233d7812 */ /* 0x000fc800078ec0ff */
[----:B------:R-:W-:-:S04]  /*19f0*/  LEA R60, R60, R61, 0x8 ;  /* 0x0000003d3c3c7211 */ /* 0x000fc800078e40ff */
[----:B------:R-:W-:-:S04]  /*1a00*/  IADD3 R60, R60, R63, RZ ;  /* 0x0000003f3c3c7210 */ /* 0x000fc80007ffe0ff */
[----:B------:R-:W-:-:S05]  /*1a10*/  SHF.L.U32 R61, R60, 0x1, RZ ;  /* 0x000000013c3d7819 */ /* 0x000fca00000006ff */
[----:B0-----:R-:W-:-:S06]  /*1a20*/  IMAD.WIDE.U32 R46, R61, 0x4, R46 ;  /* 0x000000043d2e7825 */ /* 0x001fcc00078e002e */
[----:B------:R-:W3:Y:S02]  /*1a30*/  LDG.E.64 R46, desc[UR8][R46.64] ;  /* 0x000000082e2e7981 */ /* 0x000ee4000c1e1b00 */
[----:B---3--:R-:W-:Y:S01]  /*1a40*/  FADD.FTZ R61, RZ, R46 ;  /* 0x0000002eff3d7221 */ /* 0x008fe20000010000 */
[----:B------:R-:W-:-:S07]  /*1a50*/  FADD.FTZ R60, RZ, R47 ;  /* 0x0000002fff3c7221 */ /* 0x000fce0000010000 */
.L_x_1889:
[----:B------:R-:W-:Y:S05]  /*1a60*/  BSYNC B0 ;  /* 0x0000000000007941 */ /* 0x000fea0003800000 */
.L_x_1888:
[----:B0-----:R-:W0:Y:S01]  /*1a70*/  SHFL.BFLY PT, R46, R61, 0x10, 0x1f ;  /* 0x0e001f003d2e7f89 */ /* 0x001e2200000e0000 */
[----:B------:R-:W-:Y:S01]  /*1a80*/  LOP3.LUT P1, RZ, R35, 0xffffff1f, RZ, 0xc0, !PT ;  /* 0xffffff1f23ff7812 */ /* 0x000fe2000782c0ff */
[----:B------:R-:W-:Y:S01]  /*1a90*/  BSSY B0, `(.L_x_1890) ;  /* 0x0000033000007945 */ /* 0x000fe20003800000 */
[----:B------:R-:W-:Y:S01]  /*1aa0*/  PRMT R51, R48, 0x7632, R51 ;  /* 0x0000763230337816 */ /* 0x000fe20000000033 */
[----:B------:R-:W3:Y:S01]  /*1ab0*/  SHFL.BFLY PT, R47, R60, 0x10, 0x1f ;  /* 0x0e001f003c2f7f89 */ /* 0x000ee200000e0000 */
[----:B------:R-:W-:Y:S02]  /*1ac0*/  PRMT R53, R53, 0x7632, R53 ;  /* 0x0000763235357816 */ /* 0x000fe40000000035 */
[----:B--2---:R-:W-:Y:S02]  /*1ad0*/  PRMT R67, R51, 0x7632, R67 ;  /* 0x0000763233437816 */ /* 0x004fe40000000043 */
[----:B------:R-:W-:Y:S02]  /*1ae0*/  PRMT R54, R54, 0x7632, R54 ;  /* 0x0000763236367816 */ /* 0x000fe40000000036 */
[----:B------:R-:W-:-:S02]  /*1af0*/  PRMT R55, R55, 0x7632, R55 ;  /* 0x0000763237377816 */ /* 0x000fc40000000037 */
[----:B-----5:R-:W-:Y:S02]  /*1b00*/  PRMT R68, R57, 0x7632, R68 ;  /* 0x0000763239447816 */ /* 0x020fe40000000044 */
[----:B------:R-:W-:Y:S01]  /*1b10*/  PRMT R69, R59, 0x7632, R69 ;  /* 0x000076323b457816 */ /* 0x000fe20000000045 */
[----:B0-----:R-:W-:Y:S01]  /*1b20*/  FADD.FTZ R46, R46, R61 ;  /* 0x0000003d2e2e7221 */ /* 0x001fe20000010000 */
[----:B---3--:R-:W-:-:S04]  /*1b30*/  FADD.FTZ R47, R47, R60 ;  /* 0x0000003c2f2f7221 */ /* 0x008fc80000010000 */
[----:B-1----:R-:W0:Y:S04]  /*1b40*/  SHFL.BFLY PT, R63, R46, 0x8, 0x1f ;  /* 0x0d001f002e3f7f89 */ /* 0x002e2800000e0000 */
[----:B------:R-:W1:Y:S01]  /*1b50*/  SHFL.BFLY PT, R62, R47, 0x8, 0x1f ;  /* 0x0d001f002f3e7f89 */ /* 0x000e6200000e0000 */
[----:B0-----:R-:W-:Y:S01]  /*1b60*/  FADD.FTZ R63, R46, R63 ;  /* 0x0000003f2e3f7221 */ /* 0x001fe20000010000 */
[----:B-1----:R-:W-:-:S04]  /*1b70*/  FADD.FTZ R62, R47, R62 ;  /* 0x0000003e2f3e7221 */ /* 0x002fc80000010000 */
[----:B------:R-:W0:Y:S04]  /*1b80*/  SHFL.BFLY PT, R64, R63, 0x4, 0x1f ;  /* 0x0c801f003f407f89 */ /* 0x000e2800000e0000 */
[----:B------:R-:W1:Y:S01]  /*1b90*/  SHFL.BFLY PT, R65, R62, 0x4, 0x1f ;  /* 0x0c801f003e417f89 */ /* 0x000e6200000e0000 */
[----:B0-----:R-:W-:Y:S01]  /*1ba0*/  FADD.FTZ R64, R63, R64 ;  /* 0x000000403f407221 */ /* 0x001fe20000010000 */
[----:B------:R-:W-:Y:S01]  /*1bb0*/  PRMT R63, R49, 0x7632, R63 ;  /* 0x00007632313f7816 */ /* 0x000fe2000000003f */
[----:B-1----:R-:W-:-:S03]  /*1bc0*/  FADD.FTZ R65, R62, R65 ;  /* 0x000000413e417221 */ /* 0x002fc60000010000 */
[----:B------:R-:W0:Y:S04]  /*1bd0*/  SHFL.BFLY PT, R61, R64, 0x2, 0x1f ;  /* 0x0c401f00403d7f89 */ /* 0x000e2800000e0000 */
[----:B------:R-:W1:Y:S01]  /*1be0*/  SHFL.BFLY PT, R60, R65, 0x2, 0x1f ;  /* 0x0c401f00413c7f89 */ /* 0x000e6200000e0000 */
[----:B0-----:R-:W-:Y:S01]  /*1bf0*/  FADD.FTZ R61, R64, R61 ;  /* 0x0000003d403d7221 */ /* 0x001fe20000010000 */
[----:B-1----:R-:W-:-:S04]  /*1c00*/  FADD.FTZ R66, R65, R60 ;  /* 0x0000003c41427221 */ /* 0x002fc80000010000 */
[----:B------:R-:W0:Y:S04]  /*1c10*/  SHFL.BFLY PT, R46, R61, 0x1, 0x1f ;  /* 0x0c201f003d2e7f89 */ /* 0x000e2800000e0000 */
[----:B------:R-:W1:Y:S01]  /*1c20*/  SHFL.BFLY PT, R47, R66, 0x1, 0x1f ;  /* 0x0c201f00422f7f89 */ /* 0x000e6200000e0000 */
[----:B0-----:R-:W-:-:S04]  /*1c30*/  @!P1 FADD.FTZ R46, R61, R46 ;  /* 0x0000002e3d2e9221 */ /* 0x001fc80000010000 */
[----:B------:R-:W-:Y:S01]  /*1c40*/  @!P1 FMUL.FTZ R46, R46, 3.2552085031056776643e-05 ;  /* 0x380888892e2e9820 */ /* 0x000fe20000410000 */
[----:B-1----:R-:W-:Y:S01]  /*1c50*/  @!P1 FADD.FTZ R60, R66, R47 ;  /* 0x0000002f423c9221 */ /* 0x002fe20000010000 */
[----:B------:R-:W-:Y:S02]  /*1c60*/  PRMT R66, R50, 0x7632, R66 ;  /* 0x0000763232427816 */ /* 0x000fe40000000042 */
[----:B------:R-:W-:Y:S01]  /*1c70*/  @!P1 FMUL.FTZ R47, R46, R46 ;  /* 0x0000002e2e2f9220 */ /* 0x000fe20000410000 */
[----:B------:R-:W-:Y:S02]  /*1c80*/  PRMT R50, R52, 0x7632, R50 ;  /* 0x0000763234327816 */ /* 0x000fe40000000032 */
[----:B------:R-:W-:Y:S01]  /*1c90*/  PRMT R52, R56, 0x7632, R52 ;  /* 0x0000763238347816 */ /* 0x000fe20000000034 */
[----:B------:R-:W-:Y:S01]  /*1ca0*/  @!P1 FFMA.FTZ R47, R60, 3.2552085031056776643e-05, -R47 ;  /* 0x380888893c2f9823 */ /* 0x000fe2000001082f */
[----:B------:R-:W-:-:S04]  /*1cb0*/  PRMT R60, R58, 0x7632, R60 ;  /* 0x000076323a3c7816 */ /* 0x000fc8000000003c */
[----:B------:R-:W-:-:S05]  /*1cc0*/  @!P1 FMNMX.FTZ R47, RZ, R47, !PT ;  /* 0x0000002fff2f9209 */ /* 0x000fca0007810000 */
[----:B------:R0:W-:Y:S01]  /*1cd0*/  @!P1 STS.64 [R82+UR5], R46 ;  /* 0x0000002e52009988 */ /* 0x0001e20008000a05 */
[----:B------:R-:W-:Y:S06]  /*1ce0*/  BAR.SYNC.DEFER_BLOCKING 0x0 ;  /* 0x0000000000007b1d */ /* 0x000fec0000010000 */
[----:B------:R-:W-:Y:S05]  /*1cf0*/  @P0 BRA `(.L_x_1891) ;  /* 0x0000000000300947 */ /* 0x000fea0003800000 */
[----:B------:R-:W1:Y:S01]  /*1d00*/  S2UR UR7, SR_CgaCtaId ;  /* 0x00000000000779c3 */ /* 0x000e620000008800 */
[----:B------:R-:W-:Y:S01]  /*1d10*/  UMOV UR6, 0x400 ;  /* 0x0000040000067882 */ /* 0x000fe20000000000 */
[----:B------:R-:W-:Y:S01]  /*1d20*/  LEA R49, P1, R5, R0, 0x4 ;  /* 0x0000000005317211 */ /* 0x000fe200078220ff */
[----:B------:R-:W-:-:S03]  /*1d30*/  UIADD3 UR6, UR6, 0x1680, URZ ;  /* 0x0000168006067890 */ /* 0x000fc6000fffe03f */
[----:B------:R-:W-:Y:S01]  /*1d40*/  LEA.HI.X R62, R5, R37, R2, 0x4, P1 ;  /* 0x00000025053e7211 */ /* 0x000fe200008f2402 */
[----:B-1----:R-:W-:-:S06]  /*1d50*/  ULEA UR6, UR7, UR6, 0x18 ;  /* 0x0000000607067291 */ /* 0x002fcc000f8ec03f */
[----:B0-----:R-:W-:Y:S01]  /*1d60*/  LEA R46, R35, UR6, 0x3 ;  /* 0x00000006232e7c11 */ /* 0x001fe2000f8e18ff */
[----:B------:R-:W-:Y:S02]  /*1d70*/  ULDC.64 UR6, c[0x0][0x240] ;  /* 0x0000900000067ab9 */ /* 0x000fe40000000a00 */
[----:B------:R-:W-:-:S03]  /*1d80*/  LEA R48, P1, R49, UR6, 0x3 ;  /* 0x0000000631307c11 */ /* 0x000fc6000f8218ff */
[----:B------:R-:W0:Y:S01]  /*1d90*/  LDS.64 R46, [R46] ;  /* 0x000000002e2e7984 */ /* 0x000e220000000a00 */
[----:B------:R-:W-:-:S05]  /*1da0*/  LEA.HI.X R49, R49, UR7, R62, 0x3, P1 ;  /* 0x0000000731317c11 */ /* 0x000fca00088f1c3e */
[----:B0-----:R1:W-:Y:S04]  /*1db0*/  STG.E.64 desc[UR8][R48.64], R46 ;  /* 0x0000002e30007986 */ /* 0x0013e8000c101b08 */
.L_x_1891:
[----:B------:R-:W-:Y:S05]  /*1dc0*/  BSYNC B0 ;  /* 0x0000000000007941 */ /* 0x000fea0003800000 */
.L_x_1890:
[----:B01----:R-:W0:Y:S01]  /*1dd0*/  LDS.64 R46, [R38] ;  /* 0x00000000262e7984 */ /* 0x003e220000000a00 */
[----:B------:R-:W-:Y:S01]  /*1de0*/  ULDC UR6, c[0x0][0x230] ;  /* 0x00008c0000067ab9 */ /* 0x000fe20000000800 */
[----:B------:R-:W-:Y:S01]  /*1df0*/  SHF.L.U32 R64, R59, 0x10, RZ ;  /* 0x000000103b407819 */ /* 0x000fe200000006ff */
[----:B------:R-:W-:Y:S01]  /*1e00*/  ULOP3.LUT UR4, UR4, 0x1, URZ, 0x3c, !UPT ;  /* 0x0000000104047892 */ /* 0x000fe2000f8e3c3f */
        /* <DEDUP_REMOVED lines=12> */
[----:B0-----:R-:W-:Y:S01]  /*1ed0*/  FADD.FTZ R47, R47, UR6 ;  /* 0x000000062f2f7e21 */ /* 0x001fe20008010000 */
[C---:B------:R-:W-:Y:S01]  /*1ee0*/  FADD.FTZ R66, -R46.reuse, R59 ;  /* 0x0000003b2e427221 */ /* 0x040fe20000010100 */
[C---:B------:R-:W-:Y:S01]  /*1ef0*/  FADD.FTZ R58, -R46.reuse, R63 ;  /* 0x0000003f2e3a7221 */ /* 0x040fe20000010100 */
[----:B------:R-:W-:Y:S01]  /*1f00*/  FADD.FTZ R56, -R46, R51 ;  /* 0x000000332e387221 */ /* 0x000fe20000010100 */
[--C-:B------:R-:W-:Y:S01]  /*1f10*/  FADD.FTZ R70, R83, -R46.reuse ;  /* 0x8000002e53467221 */ /* 0x100fe20000010000 */
[--C-:B------:R-:W-:Y:S01]  /*1f20*/  FADD.FTZ R62, R3, -R46.reuse ;  /* 0x8000002e033e7221 */ /* 0x100fe20000010000 */
[----:B------:R-:W0:Y:S01]  /*1f30*/  MUFU.RSQ R47, R47 ;  /* 0x0000002f002f7308 */ /* 0x000e220000001400 */
[----:B------:R-:W-:Y:S01]  /*1f40*/  SHF.L.U32 R51, R52, 0x10, RZ ;  /* 0x0000001034337819 */ /* 0x000fe200000006ff */
[--C-:B------:R-:W-:Y:S01]  /*1f50*/  FADD.FTZ R78, R89, -R46.reuse ;  /* 0x8000002e594e7221 */ /* 0x100fe20000010000 */
[----:B------:R-:W-:Y:S01]  /*1f60*/  ULDC.64 UR6, c[0x0][0x210] ;  /* 0x0000840000067ab9 */ /* 0x000fe20000000a00 */
[----:B0-----:R-:W-:Y:S01]  /*1f70*/  FMUL.FTZ R59, R47, R66 ;  /* 0x000000422f3b7220 */ /* 0x001fe20000410000 */
[--C-:B------:R-:W-:Y:S01]  /*1f80*/  FADD.FTZ R66, R85, -R46.reuse ;  /* 0x8000002e55427221 */ /* 0x100fe20000010000 */
[----:B------:R-:W-:Y:S01]  /*1f90*/  FMUL.FTZ R65, R47, R56 ;  /* 0x000000382f417220 */ /* 0x000fe20000410000 */
[----:B------:R-:W-:Y:S01]  /*1fa0*/  FADD.FTZ R56, R81, -R46 ;  /* 0x8000002e51387221 */ /* 0x000fe20000010000 */
[C---:B------:R-:W-:Y:S01]  /*1fb0*/  FMUL.FTZ R58, R47.reuse, R58 ;  /* 0x0000003a2f3a7220 */ /* 0x040fe20000410000 */
[C---:B------:R-:W-:Y:S01]  /*1fc0*/  FMUL.FTZ R63, R47.reuse, R66 ;  /* 0x000000422f3f7220 */ /* 0x040fe20000410000 */
[----:B------:R-:W-:Y:S01]  /*1fd0*/  FADD.FTZ R66, -R46, R67 ;  /* 0x000000432e427221 */ /* 0x000fe20000010100 */
[----:B------:R-:W-:Y:S01]  /*1fe0*/  FMUL.FTZ R57, R47, R56 ;  /* 0x000000382f397220 */ /* 0x000fe20000410000 */
[----:B------:R-:W-:Y:S01]  /*1ff0*/  FMUL.FTZ R62, R62, R47 ;  /* 0x0000002f3e3e7220 */ /* 0x000fe20000410000 */
[----:B------:R-:W-:Y:S01]  /*2000*/  FFMA.FTZ R63, R61, R63, R64 ;  /* 0x0000003f3d3f7223 */ /* 0x000fe20000010040 */
[----:B------:R-:W-:Y:S01]  /*2010*/  FFMA.FTZ R52, R65, R51, R60 ;  /* 0x0000003341347223 */ /* 0x000fe2000001003c */
[----:B------:R-:W-:Y:S01]  /*2020*/  FFMA.FTZ R56, R57, R61, R64 ;  /* 0x0000003d39387223 */ /* 0x000fe20000010040 */
[----:B------:R-:W-:Y:S01]  /*2030*/  FFMA.FTZ R57, R58, R68, R69 ;  /* 0x000000443a397223 */ /* 0x000fe20000010045 */
[----:B------:R-:W-:Y:S01]  /*2040*/  FMUL.FTZ R75, R63, -1.4426950216293334961 ;  /* 0xbfb8aa3b3f4b7820 */ /* 0x000fe20000410000 */
[----:B------:R-:W-:Y:S01]  /*2050*/  FMUL.FTZ R58, R47, R70 ;  /* 0x000000462f3a7220 */ /* 0x000fe20000410000 */
[----:B------:R-:W-:Y:S01]  /*2060*/  FADD.FTZ R70, R87, -R46 ;  /* 0x8000002e57467221 */ /* 0x000fe20000010000 */
[C---:B------:R-:W-:Y:S01]  /*2070*/  FMUL.FTZ R66, R47.reuse, R66 ;  /* 0x000000422f427220 */ /* 0x040fe20000410000 */
[----:B------:R0:W1:Y:S01]  /*2080*/  MUFU.EX2 R50, R75 ;  /* 0x0000004b00327308 */ /* 0x0000620000000800 */
[----:B------:R-:W-:Y:S01]  /*2090*/  FFMA.FTZ R3, R62, R48, R49 ;  /* 0x000000303e037223 */ /* 0x000fe20000010031 */
[----:B------:R-:W-:Y:S01]  /*20a0*/  FMUL.FTZ R67, R47, R70 ;  /* 0x000000462f437220 */ /* 0x000fe20000410000 */
[----:B------:R-:W-:Y:S01]  /*20b0*/  FADD.FTZ R70, -R46, R77 ;  /* 0x0000004d2e467221 */ /* 0x000fe20000010100 */
[----:B------:R-:W-:Y:S01]  /*20c0*/  FFMA.FTZ R58, R48, R58, R49 ;  /* 0x0000003a303a7223 */ /* 0x000fe20000010031 */
[----:B------:R-:W-:Y:S01]  /*20d0*/  FFMA.FTZ R59, R51, R59, R60 ;  /* 0x0000003b333b7223 */ /* 0x000fe2000001003c */
[----:B------:R-:W-:Y:S01]  /*20e0*/  FMUL.FTZ R65, R52, -1.4426950216293334961 ;  /* 0xbfb8aa3b34417820 */ /* 0x000fe20000410000 */
[----:B------:R-:W-:Y:S01]  /*20f0*/  FFMA.FTZ R66, R68, R66, R69 ;  /* 0x0000004244427223 */ /* 0x000fe20000010045 */
[----:B------:R-:W-:Y:S01]  /*2100*/  FMUL.FTZ R70, R47, R70 ;  /* 0x000000462f467220 */ /* 0x000fe20000410000 */
[----:B0-----:R-:W-:Y:S01]  /*2110*/  SHF.L.U32 R75, R53, 0x10, RZ ;  /* 0x00000010354b7819 */ /* 0x001fe200000006ff */
[----:B------:R-:W-:Y:S01]  /*2120*/  FMUL.FTZ R53, R47, R78 ;  /* 0x0000004e2f357220 */ /* 0x000fe20000410000 */
[----:B------:R-:W-:Y:S01]  /*2130*/  FMUL.FTZ R71, R56, -1.4426950216293334961 ;  /* 0xbfb8aa3b38477820 */ /* 0x000fe20000410000 */
[----:B------:R-:W-:Y:S01]  /*2140*/  FMUL.FTZ R72, R57, -1.4426950216293334961 ;  /* 0xbfb8aa3b39487820 */ /* 0x000fe20000410000 */
[----:B------:R-:W-:Y:S01]  /*2150*/  FMUL.FTZ R62, R3, -1.4426950216293334961 ;  /* 0xbfb8aa3b033e7820 */ /* 0x000fe20000410000 */
[----:B------:R-:W-:Y:S01]  /*2160*/  FADD.FTZ R90, -R46, R75 ;  /* 0x0000004b2e5a7221 */ /* 0x000fe20000010100 */
[----:B------:R-:W-:Y:S01]  /*2170*/  SHF.L.U32 R75, R54, 0x10, RZ ;  /* 0x00000010364b7819 */ /* 0x000fe200000006ff */
[----:B------:R-:W-:Y:S01]  /*2180*/  FMUL.FTZ R73, R58, -1.4426950216293334961 ;  /* 0xbfb8aa3b3a497820 */ /* 0x000fe20000410000 */
[----:B------:R-:W-:Y:S01]  /*2190*/  FMUL.FTZ R74, R59, -1.4426950216293334961 ;  /* 0xbfb8aa3b3b4a7820 */ /* 0x000fe20000410000 */
[----:B------:R-:W-:Y:S01]  /*21a0*/  FMUL.FTZ R54, R47, R90 ;  /* 0x0000005a2f367220 */ /* 0x000fe20000410000 */
[----:B------:R-:W-:Y:S01]  /*21b0*/  FADD.FTZ R90, R91, -R46 ;  /* 0x8000002e5b5a7221 */ /* 0x000fe20000010000 */
[----:B------:R-:W-:Y:S01]  /*21c0*/  FADD.FTZ R92, -R46, R75 ;  /* 0x0000004b2e5c7221 */ /* 0x000fe20000010100 */
[----:B------:R-:W-:Y:S01]  /*21d0*/  FMUL.FTZ R76, R66, -1.4426950216293334961 ;  /* 0xbfb8aa3b424c7820 */ /* 0x000fe20000410000 */
[----:B------:R-:W-:Y:S01]  /*21e0*/  FFMA.FTZ R53, R61, R53, R64 ;  /* 0x000000353d357223 */ /* 0x000fe20000010040 */
[----:B------:R-:W-:Y:S01]  /*21f0*/  FMUL.FTZ R75, R47, R90 ;  /* 0x0000005a2f4b7220 */ /* 0x000fe20000410000 */
[----:B------:R-:W-:Y:S01]  /*2200*/  FADD.FTZ R90, R93, -R46 ;  /* 0x8000002e5d5a7221 */ /* 0x000fe20000010000 */
[----:B------:R-:W-:Y:S01]  /*2210*/  FADD.FTZ R46, -R46, R55 ;  /* 0x000000372e2e7221 */ /* 0x000fe20000010100 */
[C---:B------:R-:W-:Y:S01]  /*2220*/  FMUL.FTZ R92, R47.reuse, R92 ;  /* 0x0000005c2f5c7220 */ /* 0x040fe20000410000 */
[----:B------:R-:W-:Y:S01]  /*2230*/  FFMA.FTZ R54, R68, R54, R69 ;  /* 0x0000003644367223 */ /* 0x000fe20000010045 */
[C---:B------:R-:W-:Y:S01]  /*2240*/  FMUL.FTZ R90, R47.reuse, R90 ;  /* 0x0000005a2f5a7220 */ /* 0x040fe20000410000 */
[----:B------:R-:W-:Y:S01]  /*2250*/  FMUL.FTZ R47, R47, R46 ;  /* 0x0000002e2f2f7220 */ /* 0x000fe20000410000 */
[----:B------:R-:W-:Y:S01]  /*2260*/  FFMA.FTZ R67, R48, R67, R49 ;  /* 0x0000004330437223 */ /* 0x000fe20000010031 */
[----:B------:R-:W0:Y:S01]  /*2270*/  MUFU.EX2 R65, R65 ;  /* 0x0000004100417308 */ /* 0x000e220000000800 */
[----:B------:R-:W-:Y:S01]  /*2280*/  FFMA.FTZ R61, R61, R90, R64 ;  /* 0x0000005a3d3d7223 */ /* 0x000fe20000010040 */
[----:B------:R-:W-:Y:S01]  /*2290*/  FFMA.FTZ R68, R68, R47, R69 ;  /* 0x0000002f44447223 */ /* 0x000fe20000010045 */
[C-C-:B------:R-:W-:Y:S01]  /*22a0*/  FFMA.FTZ R70, R51.reuse, R70, R60.reuse ;  /* 0x0000004633467223 */ /* 0x140fe2000001003c */
[----:B------:R-:W-:Y:S01]  /*22b0*/  FFMA.FTZ R75, R48, R75, R49 ;  /* 0x0000004b304b7223 */ /* 0x000fe20000010031 */
[----:B------:R-:W-:Y:S01]  /*22c0*/  FFMA.FTZ R60, R51, R92, R60 ;  /* 0x0000005c333c7223 */ /* 0x000fe2000001003c */
[----:B------:R-:W-:Y:S01]  /*22d0*/  FMUL.FTZ R81, R54, -1.4426950216293334961 ;  /* 0xbfb8aa3b36517820 */ /* 0x000fe20000410000 */
[----:B------:R-:W-:Y:S01]  /*22e0*/  FMUL.FTZ R77, R67, -1.4426950216293334961 ;  /* 0xbfb8aa3b434d7820 */ /* 0x000fe20000410000 */
[----:B------:R-:W2:Y:S01]  /*22f0*/  MUFU.EX2 R71, R71 ;  /* 0x0000004700477308 */ /* 0x000ea20000000800 */
[----:B------:R-:W-:Y:S01]  /*2300*/  FMUL.FTZ R46, R61, -1.4426950216293334961 ;  /* 0xbfb8aa3b3d2e7820 */ /* 0x000fe20000410000 */
[----:B------:R-:W-:Y:S01]  /*2310*/  FMUL.FTZ R51, R68, -1.4426950216293334961 ;  /* 0xbfb8aa3b44337820 */ /* 0x000fe20000410000 */
[----:B------:R-:W-:Y:S01]  /*2320*/  FMUL.FTZ R78, R70, -1.4426950216293334961 ;  /* 0xbfb8aa3b464e7820 */ /* 0x000fe20000410000 */
[----:B------:R-:W-:Y:S01]  /*2330*/  FMUL.FTZ R79, R53, -1.4426950216293334961 ;  /* 0xbfb8aa3b354f7820 */ /* 0x000fe20000410000 */
[----:B------:R-:W-:Y:S01]  /*2340*/  FMUL.FTZ R48, R75, -1.4426950216293334961 ;  /* 0xbfb8aa3b4b307820 */ /* 0x000fe20000410000 */
[----:B------:R-:W-:Y:S01]  /*2350*/  FMUL.FTZ R49, R60, -1.4426950216293334961 ;  /* 0xbfb8aa3b3c317820 */ /* 0x000fe20000410000 */
[----:B-1----:R-:W-:Y:S01]  /*2360*/  FADD.FTZ R50, R50, 1 ;  /* 0x3f80000032327421 */ /* 0x002fe20000010000 */
[----:B------:R-:W1:Y:S01]  /*2370*/  MUFU.EX2 R72, R72 ;  /* 0x0000004800487308 */ /* 0x000e620000000800 */
[----:B0-----:R-:W-:-:S07]  /*2380*/  FADD.FTZ R65, R65, 1 ;  /* 0x3f80000041417421 */ /* 0x001fce0000010000 */
[----:B------:R-:W0:Y:S01]  /*2390*/  MUFU.EX2 R62, R62 ;  /* 0x0000003e003e7308 */ /* 0x000e220000000800 */
[----:B--2---:R-:W-:-:S07]  /*23a0*/  FADD.FTZ R71, R71, 1 ;  /* 0x3f80000047477421 */ /* 0x004fce0000010000 */
[----:B------:R-:W2:Y:S01]  /*23b0*/  MUFU.EX2 R73, R73 ;  /* 0x0000004900497308 */ /* 0x000ea20000000800 */
[----:B-1----:R-:W-:-:S07]  /*23c0*/  FADD.FTZ R72, R72, 1 ;  /* 0x3f80000048487421 */ /* 0x002fce0000010000 */
[----:B------:R-:W1:Y:S01]  /*23d0*/  MUFU.EX2 R74, R74 ;  /* 0x0000004a004a7308 */ /* 0x000e620000000800 */
[----:B0-----:R-:W-:-:S07]  /*23e0*/  FADD.FTZ R62, R62, 1 ;  /* 0x3f8000003e3e7421 */ /* 0x001fce0000010000 */
[----:B------:R-:W0:Y:S01]  /*23f0*/  MUFU.EX2 R76, R76 ;  /* 0x0000004c004c7308 */ /* 0x000e220000000800 */
[----:B--2---:R-:W-:-:S07]  /*2400*/  FADD.FTZ R73, R73, 1 ;  /* 0x3f80000049497421 */ /* 0x004fce0000010000 */
[----:B------:R2:W3:Y:S01]  /*2410*/  MUFU.EX2 R47, R46 ;  /* 0x0000002e002f7308 */ /* 0x0004e20000000800 */
[----:B-1----:R-:W-:-:S07]  /*2420*/  FADD.FTZ R74, R74, 1 ;  /* 0x3f8000004a4a7421 */ /* 0x002fce0000010000 */
[----:B------:R-:W1:Y:S01]  /*2430*/  MUFU.EX2 R81, R81 ;  /* 0x0000005100517308 */ /* 0x000e620000000800 */
[----:B0-----:R-:W-:Y:S01]  /*2440*/  FADD.FTZ R76, R76, 1 ;  /* 0x3f8000004c4c7421 */ /* 0x001fe20000010000 */
[----:B--2---:R-:W-:-:S06]  /*2450*/  LEA R46, P1, R39, UR6, 0x1 ;  /* 0x00000006272e7c11 */ /* 0x004fcc000f8208ff */
[----:B------:R-:W0:Y:S01]  /*2460*/  MUFU.EX2 R77, R77 ;  /* 0x0000004d004d7308 */ /* 0x000e220000000800 */
[----:B---3--:R-:W-:Y:S01]  /*2470*/  FADD.FTZ R64, R47, 1 ;  /* 0x3f8000002f407421 */ /* 0x008fe20000010000 */
[----:B------:R-:W-:Y:S02]  /*2480*/  LEA.HI.X R47, R39, UR7, R40, 0x1, P1 ;  /* 0x00000007272f7c11 */ /* 0x000fe400088f0c28 */
[----:B------:R-:W-:-:S04]  /*2490*/  LEA R40, P1, R41, UR6, 0x1 ;  /* 0x0000000629287c11 */ /* 0x000fc8000f8208ff */
[----:B------:R-:W2:Y:S01]  /*24a0*/  MUFU.EX2 R51, R51 ;  /* 0x0000003300337308 */ /* 0x000ea20000000800 */
[----:B-1----:R-:W-:Y:S01]  /*24b0*/  FADD.FTZ R81, R81, 1 ;  /* 0x3f80000051517421 */ /* 0x002fe20000010000 */
[----:B------:R-:W-:Y:S02]  /*24c0*/  LEA.HI.X R41, R41, UR7, R42, 0x1, P1 ;  /* 0x0000000729297c11 */ /* 0x000fe400088f0c2a */
[----:B------:R-:W-:-:S04]  /*24d0*/  IADD3 R5, P1, R5, 0x2, RZ ;  /* 0x0000000205057810 */ /* 0x000fc80007f3e0ff */
[----:B------:R-:W1:Y:S01]  /*24e0*/  MUFU.EX2 R78, R78 ;  /* 0x0000004e004e7308 */ /* 0x000e620000000800 */
[----:B0-----:R-:W-:Y:S01]  /*24f0*/  FADD.FTZ R77, R77, 1 ;  /* 0x3f8000004d4d7421 */ /* 0x001fe20000010000 */
[----:B------:R-:W-:-:S06]  /*2500*/  IADD3.X R2, RZ, R2, RZ, P1, !PT ;  /* 0x00000002ff027210 */ /* 0x000fcc0000ffe4ff */
[----:B------:R-:W0:Y:S01]  /*2510*/  MUFU.EX2 R79, R79 ;  /* 0x0000004f004f7308 */ /* 0x000e220000000800 */
[----:B--2---:R-:W-:-:S07]  /*2520*/  FADD.FTZ R39, R51, 1 ;  /* 0x3f80000033277421 */ /* 0x004fce0000010000 */
[----:B------:R-:W2:Y:S01]  /*2530*/  MUFU.EX2 R48, R48 ;  /* 0x0000003000307308 */ /* 0x000ea20000000800 */
[----:B-1----:R-:W-:-:S07]  /*2540*/  FADD.FTZ R78, R78, 1 ;  /* 0x3f8000004e4e7421 */ /* 0x002fce0000010000 */
[----:B------:R-:W1:Y:S01]  /*2550*/  MUFU.EX2 R49, R49 ;  /* 0x0000003100317308 */ /* 0x000e620000000800 */
[----:B0-----:R-:W-:-:S07]  /*2560*/  FADD.FTZ R79, R79, 1 ;  /* 0x3f8000004f4f7421 */ /* 0x001fce0000010000 */
[----:B------:R1:W0:Y:S01]  /*2570*/  MUFU.RCP R90, R62 ;  /* 0x0000003e005a7308 */ /* 0x0002220000001000 */
[----:B--2---:R-:W-:Y:S01]  /*2580*/  FADD.FTZ R55, R48, 1 ;  /* 0x3f80000030377421 */ /* 0x004fe20000010000 */
[----:B------:R-:W-:-:S06]  /*2590*/  LEA R48, P2, R43, UR6, 0x1 ;  /* 0x000000062b307c11 */ /* 0x000fcc000f8408ff */
[----:B------:R-:W2:Y:S01]  /*25a0*/  MUFU.RCP R65, R65 ;  /* 0x0000004100417308 */ /* 0x000ea20000001000 */
[----:B-1----:R-:W-:Y:S01]  /*25b0*/  FADD.FTZ R62, R49, 1 ;  /* 0x3f800000313e7421 */ /* 0x002fe20000010000 */
[----:B------:R-:W-:-:S06]  /*25c0*/  LEA.HI.X R49, R43, UR7, R44, 0x1, P2 ;  /* 0x000000072b317c11 */ /* 0x000fcc00090f0c2c */
[----:B------:R-:W1:Y:S01]  /*25d0*/  MUFU.RCP R71, R71 ;  /* 0x0000004700477308 */ /* 0x000e620000001000 */
[----:B0-----:R-:W-:-:S07]  /*25e0*/  FMUL.FTZ R3, R3, R90 ;  /* 0x0000005a03037220 */ /* 0x001fce0000410000 */
[----:B------:R-:W0:Y:S01]  /*25f0*/  MUFU.RCP R72, R72 ;  /* 0x0000004800487308 */ /* 0x000e220000001000 */
[----:B--2---:R-:W-:-:S05]  /*2600*/  FMUL.FTZ R52, R52, R65 ;  /* 0x0000004134347220 */ /* 0x004fca0000410000 */
[----:B------:R-:W-:Y:S02]  /*2610*/  F2FP.BF16.F32.PACK_AB R3, R52, R3 ;  /* 0x000000033403723e */ /* 0x000fe400000010ff */
[----:B------:R-:W2:Y:S01]  /*2620*/  MUFU.RCP R73, R73 ;  /* 0x0000004900497308 */ /* 0x000ea20000001000 */
[----:B-1----:R-:W-:Y:S02]  /*2630*/  FMUL.FTZ R56, R56, R71 ;  /* 0x0000004738387220 */ /* 0x002fe40000410000 */
[----:B------:R1:W-:Y:S05]  /*2640*/  STG.E.U16 desc[UR8][R46.64], R3 ;  /* 0x000000032e007986 */ /* 0x0003ea000c101508 */
[----:B------:R-:W3:Y:S01]  /*2650*/  MUFU.RCP R74, R74 ;  /* 0x0000004a004a7308 */ /* 0x000ee20000001000 */
[----:B0-----:R-:W-:-:S05]  /*2660*/  FMUL.FTZ R57, R57, R72 ;  /* 0x0000004839397220 */ /* 0x001fca0000410000 */
[----:B------:R-:W-:Y:S02]  /*2670*/  F2FP.BF16.F32.PACK_AB R56, R57, R56 ;  /* 0x000000383938723e */ /* 0x000fe400000010ff */
[----:B------:R0:W4:Y:S01]  /*2680*/  MUFU.RCP R92, R50 ;  /* 0x00000032005c7308 */ /* 0x0001220000001000 */
[----:B--2---:R-:W-:Y:S01]  /*2690*/  FMUL.FTZ R58, R58, R73 ;  /* 0x000000493a3a7220 */ /* 0x004fe20000410000 */
[----:B------:R-:W-:Y:S01]  /*26a0*/  PRMT R42, R56, 0x7632, R42 ;  /* 0x00007632382a7816 */ /* 0x000fe2000000002a */
[----:B------:R-:W-:Y:S04]  /*26b0*/  STG.E.U16 desc[UR8][R46.64+0x4], R56 ;  /* 0x000004382e007986 */ /* 0x000fe8000c101508 */
[----:B------:R-:W-:Y:S01]  /*26c0*/  STG.E.U16 desc[UR8][R46.64+0x6], R42 ;  /* 0x0000062a2e007986 */ /* 0x000fe2000c101508 */
[----:B------:R-:W2:Y:S01]  /*26d0*/  MUFU.RCP R69, R76 ;  /* 0x0000004c00457308 */ /* 0x000ea20000001000 */
[----:B---3--:R-:W-:Y:S01]  /*26e0*/  FMUL.FTZ R59, R59, R74 ;  /* 0x0000004a3b3b7220 */ /* 0x008fe20000410000 */
[----:B0-----:R-:W-:-:S04]  /*26f0*/  LEA R50, P3, R45, UR6, 0x1 ;  /* 0x000000062d327c11 */ /* 0x001fc8000f8608ff */
[----:B------:R-:W-:Y:S02]  /*2700*/  F2FP.BF16.F32.PACK_AB R58, R59, R58 ;  /* 0x0000003a3b3a723e */ /* 0x000fe400000010ff */
[----:B------:R-:W0:Y:S01]  /*2710*/  MUFU.RCP R96, R77 ;  /* 0x0000004d00607308 */ /* 0x000e220000001000 */
[----:B----4-:R-:W-:Y:S01]  /*2720*/  FMUL.FTZ R63, R63, R92 ;  /* 0x0000005c3f3f7220 */ /* 0x010fe20000410000 */
[----:B------:R-:W-:Y:S02]  /*2730*/  PRMT R43, R58, 0x7632, R43 ;  /* 0x000076323a2b7816 */ /* 0x000fe4000000002b */
[----:B------:R-:W-:Y:S01]  /*2740*/  LEA.HI.X R51, R45, UR7, R80, 0x1, P3 ;  /* 0x000000072d337c11 */ /* 0x000fe200098f0c50 */
[----:B------:R-:W-:Y:S02]  /*2750*/  ULDC.64 UR6, c[0x0][0x238] ;  /* 0x00008e0000067ab9 */ /* 0x000fe40000000a00 */
[----:B------:R-:W-:Y:S01]  /*2760*/  ISETP.GE.U32.AND P1, PT, R5, UR6, PT ;  /* 0x0000000605007c0c */ /* 0x000fe2000bf26070 */
[----:B------:R-:W3:Y:S01]  /*2770*/  MUFU.RCP R83, R78 ;  /* 0x0000004e00537308 */ /* 0x000ee20000001000 */
[----:B--2---:R-:W-:-:S02]  /*2780*/  FMUL.FTZ R66, R66, R69 ;  /* 0x0000004542427220 */ /* 0x004fc40000410000 */
[----:B------:R-:W-:-:S03]  /*2790*/  ISETP.GE.AND.EX P1, PT, R2, UR7, PT, P1 ;  /* 0x0000000702007c0c */ /* 0x000fc6000bf26310 */
[----:B------:R-:W-:Y:S02]  /*27a0*/  F2FP.BF16.F32.PACK_AB R63, R66, R63 ;  /* 0x0000003f423f723e */ /* 0x000fe400000010ff */
[----:B------:R-:W2:Y:S01]  /*27b0*/  MUFU.RCP R98, R79 ;  /* 0x0000004f00627308 */ /* 0x000ea20000001000 */
[----:B0-----:R-:W-:-:S07]  /*27c0*/  FMUL.FTZ R67, R67, R96 ;  /* 0x0000006043437220 */ /* 0x001fce0000410000 */
[----:B------:R-:W0:Y:S01]  /*27d0*/  MUFU.RCP R81, R81 ;  /* 0x0000005100517308 */ /* 0x000e220000001000 */
[----:B---3--:R-:W-:-:S05]  /*27e0*/  FMUL.FTZ R70, R70, R83 ;  /* 0x0000005346467220 */ /* 0x008fca0000410000 */
[----:B------:R-:W-:Y:S02]  /*27f0*/  F2FP.BF16.F32.PACK_AB R67, R70, R67 ;  /* 0x000000434643723e */ /* 0x000fe400000010ff */
[----:B------:R-:W3:Y:S01]  /*2800*/  MUFU.RCP R100, R55 ;  /* 0x0000003700647308 */ /* 0x000ee20000001000 */
[----:B--2---:R-:W-:-:S07]  /*2810*/  FMUL.FTZ R53, R53, R98 ;  /* 0x0000006235357220 */ /* 0x004fce0000410000 */
[----:B------:R-:W2:Y:S01]  /*2820*/  MUFU.RCP R77, R62 ;  /* 0x0000003e004d7308 */ /* 0x000ea20000001000 */
[----:B0-----:R-:W-:-:S05]  /*2830*/  FMUL.FTZ R54, R54, R81 ;  /* 0x0000005136367220 */ /* 0x001fca0000410000 */
[----:B------:R-:W-:Y:S02]  /*2840*/  F2FP.BF16.F32.PACK_AB R53, R54, R53 ;  /* 0x000000353635723e */ /* 0x000fe400000010ff */
[----:B------:R-:W0:Y:S01]  /*2850*/  MUFU.RCP R64, R64 ;  /* 0x0000004000407308 */ /* 0x000e220000001000 */
[----:B---3--:R-:W-:-:S07]  /*2860*/  FMUL.FTZ R75, R75, R100 ;  /* 0x000000644b4b7220 */ /* 0x008fce0000410000 */
[----:B------:R-:W3:Y:S01]  /*2870*/  MUFU.RCP R39, R39 ;  /* 0x0000002700277308 */ /* 0x000ee20000001000 */
[----:B--2---:R-:W-:-:S05]  /*2880*/  FMUL.FTZ R60, R60, R77 ;  /* 0x0000004d3c3c7220 */ /* 0x004fca0000410000 */
[----:B------:R-:W-:Y:S01]  /*2890*/  F2FP.BF16.F32.PACK_AB R75, R60, R75 ;  /* 0x0000004b3c4b723e */ /* 0x000fe200000010ff */
[----:B0-----:R-:W-:Y:S01]  /*28a0*/  FMUL.FTZ R61, R61, R64 ;  /* 0x000000403d3d7220 */ /* 0x001fe20000410000 */
[----:B---3--:R-:W-:Y:S01]  /*28b0*/  FMUL.FTZ R68, R68, R39 ;  /* 0x0000002744447220 */ /* 0x008fe20000410000 */
[----:B------:R-:W-:Y:S02]  /*28c0*/  PRMT R39, R3, 0x7632, R39 ;  /* 0x0000763203277816 */ /* 0x000fe40000000027 */
[----:B-1----:R-:W-:Y:S02]  /*28d0*/  PRMT R3, R63, 0x7632, R3 ;  /* 0x000076323f037816 */ /* 0x002fe40000000003 */
[----:B------:R-:W-:Y:S01]  /*28e0*/  F2FP.BF16.F32.PACK_AB R61, R68, R61 ;  /* 0x0000003d443d723e */ /* 0x000fe200000010ff */
        /* <DEDUP_REMOVED lines=18> */
[----:B------:R-:W-:Y:S05]  /*2a10*/  EXIT ;  /* 0x000000000000794d */ /* 0x000fea0003800000 */
.L_x_1893:
        /* <DEDUP_REMOVED lines=14> */
.L_x_3935:


//--------------------- .text._ZN13group_norm_v214gn_cuda_kernelI13__nv_bfloat16Li480ELi3ELi16ELi120ELi256ELb1ELi8ELi960ELi960ELi4ELb1ELi10ELb0ELb0ENS_16CompileConditionILi900EEEEEvPT_PKS4_S7_S7_flPfS8_Pj --------------------------
	.section	.text._ZN13group_norm_v214gn_cuda_kernelI13__nv_bfloat16Li480ELi3ELi16ELi120ELi256ELb1ELi8ELi960ELi960ELi4ELb1ELi10ELb0ELb0ENS_16CompileConditionILi900EEEEEvPT_PKS4_S7_S7_flPfS8_Pj,"ax",@progbits
	.align	128
        .global         _ZN13group_norm_v214gn_cuda_kernelI13__nv_bfloat16Li480ELi3ELi16ELi120ELi256ELb1ELi8ELi960ELi960ELi4ELb1ELi10ELb0ELb0ENS_16CompileConditionILi900EEEEEvPT_PKS4_S7_S7_flPfS8_Pj
        .type           _ZN13group_norm_v214gn_cuda_kernelI13__nv_bfloat16Li480ELi3ELi16ELi120ELi256ELb1ELi8ELi960ELi960ELi4ELb1ELi10ELb0ELb0ENS_16CompileConditionILi900EEEEEvPT_PKS4_S7_S7_flPfS8_Pj,@function
        .size           _ZN13group_norm_v214gn_cuda_kernelI13__nv_bfloat16Li480ELi3ELi16ELi120ELi256ELb1ELi8ELi960ELi960ELi4ELb1ELi10ELb0ELb0ENS_16CompileConditionILi900EEEEEvPT_PKS4_S7_S7_flPfS8_Pj,(.L_x_3936 - _ZN13group_norm_v214gn_cuda_kernelI13__nv_bfloat16Li480ELi3ELi16ELi120ELi256ELb1ELi8ELi960ELi960ELi4ELb1ELi10ELb0ELb0ENS_16CompileConditionILi900EEEEEvPT_PKS4_S7_S7_flPfS8_Pj)
        .other          _ZN13group_norm_v214gn_cuda_kernelI13__nv_bfloat16Li480ELi3ELi16ELi120ELi256ELb1ELi8ELi960ELi960ELi4ELb1ELi10ELb0ELb0ENS_16CompileConditionILi900EEEEEvPT_PKS4_S7_S7_flPfS8_Pj,@"STO_CUDA_ENTRY STV_DEFAULT"
_ZN13group_norm_v214gn_cuda_kernelI13__nv_bfloat16Li480ELi3ELi16ELi120ELi256ELb1ELi8ELi960ELi960ELi4ELb1ELi10ELb0ELb0ENS_16CompileConditionILi900EEEEEvPT_PKS4_S7_S7_flPfS8_Pj:
.text._ZN13group_norm_v214gn_cuda_kernelI13__nv_bfloat16Li480ELi3ELi16ELi120ELi256ELb1ELi8ELi960ELi960ELi4ELb1ELi10ELb0ELb0ENS_16CompileConditionILi900EEEEEvPT_PKS4_S7_S7_flPfS8_Pj:
        /* <DEDUP_REMOVED lines=14> */
[----:B-1----:R-:W-:Y:S02]  /*00e0*/  ULEA UR6, UR5, UR4, 0x18 ;  /* 0x0000000405067291 */ /* 0x002fe4000f8ec03f */
[----:B------:R-:W-:-:S04]  /*00f0*/  UIADD3 UR4, UR4, 0x1680, URZ ;  /* 0x0000168004047890 */ /* 0x000fc8000fffe03f */
[----:B------:R-:W-:Y:S01]  /*0100*/  ULEA UR5, UR5, UR4, 0x18 ;  /* 0x0000000405057291 */ /* 0x000fe2000f8ec03f */
[----:B0-----:R-:W-:Y:S02]  /*0110*/  IMAD.WIDE.U32 R4, R6, -0x77777777, RZ ;  /* 0x8888888906047825 */ /* 0x001fe400078e00ff */
[----:B------:R-:W-:-:S03]  /*0120*/  UMOV UR4, URZ ;  /* 0x0000003f00047c82 */ /* 0x000fc60008000000 */
[----:B------:R-:W-:Y:S02]  /*0130*/  SHF.R.U32.HI R8, RZ, 0x7, R5 ;  /* 0x00000007ff087819 */ /* 0x000fe40000011605 */
[----:B------:R-:W-:Y:S02]  /*0140*/  LOP3.LUT R5, R3, 0x8, RZ, 0xc0, !PT ;  /* 0x0000000803057812 */ /* 0x000fe400078ec0ff */
[----:B------:R-:W-:Y:S01]  /*0150*/  MOV R3, UR6 ;  /* 0x0000000600037c02 */ /* 0x000fe20008000f00 */
[----:B------:R-:W-:Y:S01]  /*0160*/  IMAD R4, R8, -0xf0, R6 ;  /* 0xffffff1008047824 */ /* 0x000fe200078e0206 */
[-C--:B------:R-:W-:Y:S01]  /*0170*/  LEA.HI R7, R6, R5.reuse, RZ, 0x1f ;  /* 0x0000000506077211 */ /* 0x080fe200078ff8ff */
[----:B------:R-:W-:Y:S01]  /*0180*/  ULDC.64 UR6, c[0x0][0x208] ;  /* 0x0000820000067ab9 */ /* 0x000fe20000000a00 */
[----:B------:R-:W-:Y:S01]  /*0190*/  IADD3 R9, RZ, -R5, RZ ;  /* 0x80000005ff097210 */ /* 0x000fe20007ffe0ff */
[C---:B------:R-:W-:Y:S01]  /*01a0*/  IMAD R5, R4.reuse, 0x18, R3 ;  /* 0x0000001804057824 */ /* 0x040fe200078e0203 */
[----:B------:R-:W-:Y:S01]  /*01b0*/  LEA R6, R4, R0, 0x2 ;  /* 0x0000000004067211 */ /* 0x000fe200078e10ff */
[----:B------:R-:W-:-:S03]  /*01c0*/  IMAD R4, R7, 0x78, -R0 ;  /* 0x0000007807047824 */ /* 0x000fc600078e0a00 */
[----:B------:R-:W-:Y:S01]  /*01d0*/  LEA R5, R8, R5, 0x3 ;  /* 0x0000000508057211 */ /* 0x000fe200078e18ff */
[C---:B------:R-:W-:Y:S01]  /*01e0*/  VIADD R36, R4.reuse, 0x64 ;  /* 0x0000006404247836 */ /* 0x040fe20000000000 */
[----:B------:R-:W-:Y:S01]  /*01f0*/  LOP3.LUT R26, R4, 0x4, RZ, 0xfc, !PT ;  /* 0x00000004041a7812 */ /* 0x000fe200078efcff */
[----:B------:R-:W-:Y:S01]  /*0200*/  IMAD.WIDE.U32 R6, R6, -0x77777777, RZ ;  /* 0x8888888906067825 */ /* 0x000fe200078e00ff */
[----:B------:R-:W-:Y:S01]  /*0210*/  MOV R6, R9 ;  /* 0x0000000900067202 */ /* 0x000fe20000000f00 */
[----:B------:R0:W-:Y:S01]  /*0220*/  STL [R1+0x80], R5 ;  /* 0x0000800501007387 */ /* 0x0001e20000100800 */
[----:B------:R-:W-:Y:S02]  /*0230*/  SHF.R.S32.HI R36, RZ, 0x2, R36 ;  /* 0x00000002ff247819 */ /* 0x000fe40000011424 */
[----:B------:R-:W-:Y:S02]  /*0240*/  LEA.HI R0, R7, R6, RZ, 0x1a ;  /* 0x0000000607007211 */ /* 0x000fe400078fd0ff */
[----:B------:R-:W-:Y:S01]  /*0250*/  IADD3 R24, R4, 0x8, RZ ;  /* 0x0000000804187810 */ /* 0x000fe20007ffe0ff */
[----:B------:R-:W-:Y:S01]  /*0260*/  IMAD R11, R36, 0x18, R3 ;  /* 0x00000018240b7824 */ /* 0x000fe200078e0203 */
[C---:B------:R-:W-:Y:S01]  /*0270*/  IADD3 R22, R4.reuse, 0xc, RZ ;  /* 0x0000000c04167810 */ /* 0x040fe20007ffe0ff */
[----:B------:R-:W1:Y:S01]  /*0280*/  S2R R36, SR_TID.X ;  /* 0x0000000000247919 */ /* 0x000e620000002100 */
        /* <DEDUP_REMOVED lines=23> */
[----:B------:R-:W-:Y:S02]  /*0400*/  IADD3 R30, R4, 0x70, RZ ;  /* 0x00000070041e7810 */ /* 0x000fe40007ffe0ff */
[----:B------:R-:W-:-:S02]  /*0410*/  SHF.R.S32.HI R28, RZ, 0x2, R4 ;  /* 0x00000002ff1c7819 */ /* 0x000fc40000011404 */
[----:B------:R-:W-:Y:S02]  /*0420*/  IADD3 R4, R4, 0x74, RZ ;  /* 0x0000007404047810 */ /* 0x000fe40007ffe0ff */
        /* <DEDUP_REMOVED lines=57> */
[----:B------:R-:W-:Y:S01]  /*07c0*/  IMAD R3, R4, 0x18, R3 ;  /* 0x0000001804037824 */ /* 0x000fe200078e0203 */
[----:B-1----:R-:W-:-:S04]  /*07d0*/  SHF.L.U32 R4, R36, 0x3, RZ ;  /* 0x0000000324047819 */ /* 0x002fc800000006ff */
[----:B------:R-:W-:-:S04]  /*07e0*/  LOP3.LUT R4, R4, 0x8, RZ, 0xc0, !PT ;  /* 0x0000000804047812 */ /* 0x000fc800078ec0ff */
[----:B------:R-:W-:Y:S02]  /*07f0*/  IADD3 R30, R28, R4, RZ ;  /* 0x000000041c1e7210 */ /* 0x000fe40007ffe0ff */
[C---:B------:R-:W-:Y:S02]  /*0800*/  IADD3 R28, R4.reuse, R26, RZ ;  /* 0x0000001a041c7210 */ /* 0x040fe40007ffe0ff */
[C---:B------:R-:W-:Y:S01]  /*0810*/  IADD3 R26, R4.reuse, R24, RZ ;  /* 0x00000018041a7210 */ /* 0x040fe20007ffe0ff */
[----:B------:R-:W-:Y:S01]  /*0820*/  STL [R1+0x78], R30 ;  /* 0x0000781e01007387 */ /* 0x000fe20000100800 */
[C---:B------:R-:W-:Y:S02]  /*0830*/  IADD3 R24, R4.reuse, R22, RZ ;  /* 0x0000001604187210 */ /* 0x040fe40007ffe0ff */
        /* <DEDUP_REMOVED lines=16> */
[----:B------:R-:W-:Y:S04]  /*0940*/  STL [R1+0x60], R18 ;  /* 0x0000601201007387 */ /* 0x000fe80000100800 */
[----:B------:R-:W-:Y:S04]  /*0950*/  STL [R1+0x5c], R16 ;  /* 0x00005c1001007387 */ /* 0x000fe80000100800 */
[----:B------:R-:W-:Y:S04]  /*0960*/  STL [R1+0x58], R14 ;  /* 0x0000580e01007387 */ /* 0x000fe80000100800 */
[----:B------:R-:W-:Y:S04]  /*0970*/  STL [R1+0x54], R12 ;  /* 0x0000540c01007387 */ /* 0x000fe80000100800 */
[----:B------:R0:W-:Y:S04]  /*0980*/  STL [R1+0x50], R10 ;  /* 0x0000500a01007387 */ /* 0x0001e80000100800 */
[----:B------:R1:W-:Y:S04]  /*0990*/  STL [R1+0x4c], R8 ;  /* 0x00004c0801007387 */ /* 0x0003e80000100800 */
[----:B------:R2:W-:Y:S01]  /*09a0*/  STL [R1+0x48], R6 ;  /* 0x0000480601007387 */ /* 0x0005e20000100800 */
[----:B0-----:R-:W-:-:S02]  /*09b0*/  IADD3 R10, R4, R35, RZ ;  /* 0x00000023040a7210 */ /* 0x001fc40007ffe0ff */
[----:B-1----:R-:W-:-:S03]  /*09c0*/  IADD3 R8, R4, R33, RZ ;  /* 0x0000002104087210 */ /* 0x002fc60007ffe0ff */
[----:B------:R0:W-:Y:S01]  /*09d0*/  STL [R1+0x44], R10 ;  /* 0x0000440a01007387 */ /* 0x0001e20000100800 */
[----:B--2---:R-:W-:-:S03]  /*09e0*/  IADD3 R6, R4, R31, RZ ;  /* 0x0000001f04067210 */ /* 0x004fc60007ffe0ff */
[----:B------:R1:W-:Y:S04]  /*09f0*/  STL [R1+0x40], R8 ;  /* 0x0000400801007387 */ /* 0x0003e80000100800 */
[----:B------:R2:W-:Y:S01]  /*0a00*/  STL [R1+0x3c], R6 ;  /* 0x00003c0601007387 */ /* 0x0005e20000100800 */
[C---:B0-----:R-:W-:Y:S01]  /*0a10*/  IADD3 R10, R4.reuse, R29, RZ ;  /* 0x0000001d040a7210 */ /* 0x041fe20007ffe0ff */
[----:B-1----:R-:W-:-:S04]  /*0a20*/  IMAD.IADD R8, R4, 0x1, R27 ;  /* 0x0000000104087824 */ /* 0x002fc800078e021b */
[----:B------:R0:W-:Y:S01]  /*0a30*/  STL [R1+0x38], R10 ;  /* 0x0000380a01007387 */ /* 0x0001e20000100800 */
[----:B--2---:R-:W-:-:S03]  /*0a40*/  IADD3 R6, R4, R25, RZ ;  /* 0x0000001904067210 */ /* 0x004fc60007ffe0ff */
[----:B------:R1:W-:Y:S04]  /*0a50*/  STL [R1+0x34], R8 ;  /* 0x0000340801007387 */ /* 0x0003e80000100800 */
[----:B------:R2:W-:Y:S01]  /*0a60*/  STL [R1+0x30], R6 ;  /* 0x0000300601007387 */ /* 0x0005e20000100800 */
[C---:B0-----:R-:W-:Y:S02]  /*0a70*/  IADD3 R10, R4.reuse, R23, RZ ;  /* 0x00000017040a7210 */ /* 0x041fe40007ffe0ff */
[----:B-1----:R-:W-:-:S03]  /*0a80*/  IADD3 R8, R4, R21, RZ ;  /* 0x0000001504087210 */ /* 0x002fc60007ffe0ff */
        /* <DEDUP_REMOVED lines=12> */
[----:B------:R-:W-:Y:S01]  /*0b50*/  STL [R1+0x14], R10 ;  /* 0x0000140a01007387 */ /* 0x000fe20000100800 */
[----:B--2---:R-:W-:-:S03]  /*0b60*/  IADD3 R6, R4, R7, RZ ;  /* 0x0000000704067210 */ /* 0x004fc60007ffe0ff */
[----:B------:R-:W-:Y:S04]  /*0b70*/  STL [R1+0x10], R8 ;  /* 0x0000100801007387 */ /* 0x000fe80000100800 */
[----:B------:R-:W-:Y:S04]  /*0b80*/  STL [R1+0xc], R6 ;  /* 0x00000c0601007387 */ /* 0x000fe80000100800 */
[----:B------:R-:W-:Y:S04]  /*0b90*/  STL [R1+0x8], R5 ;  /* 0x0000080501007387 */ /* 0x000fe80000100800 */
[----:B------:R0:W-:Y:S04]  /*0ba0*/  STL [R1+0x4], R3 ;  /* 0x0000040301007387 */ /* 0x0001e80000100800 */
[----:B------:R1:W-:Y:S01]  /*0bb0*/  STL [R1+0x7c], R0 ;  /* 0x00007c0001007387 */ /* 0x0003e20000100800 */
[----:B0-----:R-:W-:-:S11]  /*0bc0*/  HFMA2.MMA R3, -RZ, RZ, 0, 0 ;  /* 0x00000000ff037435 */ /* 0x001fd600000001ff */
.L_x_1902:
[----:B------:R-:W0:Y:S01]  /*0bd0*/  S2R R30, SR_TID.X ;  /* 0x00000000001e7919 */ /* 0x000e220000002100 */
[----:B------:R-:W-:Y:S01]  /*0be0*/  MOV R9, RZ ;  /* 0x000000ff00097202 */ /* 0x000fe20000000f00 */
[----:B------:R-:W-:Y:S01]  /*0bf0*/  ULDC.64 UR8, c[0x0][0x218] ;  /* 0x0000860000087ab9 */ /* 0x000fe20000000a00 */
[----:B------:R-:W-:Y:S01]  /*0c00*/  ULDC.64 UR10, c[0x0][0x228] ;  /* 0x00008a00000a7ab9 */ /* 0x000fe20000000a00 */
[----:B------:R-:W1:Y:S01]  /*0c10*/  S2R R29, SR_CTAID.Y ;  /* 0x00000000001d7919 */ /* 0x000e620000002600 */
[----:B--2---:R-:W2:Y:S01]  /*0c20*/  S2R R28, SR_CTAID.X ;  /* 0x00000000001c7919 */ /* 0x004ea20000002500 */
[----:B0-----:R-:W-:Y:S01]  /*0c30*/  IMAD.WIDE.U32 R4, R30, -0x77777777, RZ ;  /* 0x888888891e047825 */ /* 0x001fe200078e00ff */
[----:B-1----:R-:W-:-:S04]  /*0c40*/  LOP3.LUT R0, R29, 0x1, RZ, 0xc0, !PT ;  /* 0x000000011d007812 */ /* 0x002fc800078ec0ff */
[----:B------:R-:W-:Y:S02]  /*0c50*/  SHF.R.U32.HI R7, RZ, 0x7, R5 ;  /* 0x00000007ff077819 */ /* 0x000fe40000011605 */
[----:B--2---:R-:W-:-:S03]  /*0c60*/  SHF.L.U32 R4, R28, 0x3, RZ ;  /* 0x000000031c047819 */ /* 0x004fc600000006ff */
[----:B------:R-:W-:-:S04]  /*0c70*/  IMAD R8, R7, -0xf0, R30 ;  /* 0xffffff1007087824 */ /* 0x000fc800078e021e */
[----:B------:R-:W-:Y:S01]  /*0c80*/  IMAD R8, R0, 0xf0, R8 ;  /* 0x000000f000087824 */ /* 0x000fe200078e0208 */
[----:B------:R-:W-:-:S04]  /*0c90*/  LOP3.LUT R0, R4, 0xf8, RZ, 0xc0, !PT ;  /* 0x000000f804007812 */ /* 0x000fc800078ec0ff */
[----:B------:R-:W-:Y:S02]  /*0ca0*/  SHF.L.U32 R8, R8, 0x2, RZ ;  /* 0x0000000208087819 */ /* 0x000fe400000006ff */
[----:B------:R-:W-:Y:S01]  /*0cb0*/  IADD3 R7, R0, R7, RZ ;  /* 0x0000000700077210 */ /* 0x000fe20007ffe0ff */
[----:B------:R-:W-:Y:S02]  /*0cc0*/  IMAD R0, R3, 0x78000, RZ ;  /* 0x0007800003007824 */ /* 0x000fe400078e02ff */
[----:B------:R-:W-:-:S04]  /*0cd0*/  IMAD.WIDE.U32 R10, R2, 0x78000, R8 ;  /* 0x00078000020a7825 */ /* 0x000fc800078e0008 */
        /* <DEDUP_REMOVED lines=15> */
[----:B------:R-:W-:Y:S01]  /*0dd0*/  IMAD.X R37, RZ, RZ, R0, P0 ;  /* 0x000000ffff257224 */ /* 0x000fe200000e0600 */
[----:B------:R-:W-:-:S04]  /*0de0*/  LEA R18, P0, R6, UR8, 0x1 ;  /* 0x0000000806127c11 */ /* 0x000fc8000f8008ff */
[----:B------:R-:W-:Y:S02]  /*0df0*/  LEA.HI.X R19, R6, UR9, R37, 0x1, P0 ;  /* 0x0000000906137c11 */ /* 0x000fe400080f0c25 */
[----:B------:R-:W-:-:S04]  /*0e00*/  IADD3 R7, R7, 0x2d00, RZ ;  /* 0x00002d0007077810 */ /* 0x000fc80007ffe0ff */
[----:B------:R-:W4:Y:S01]  /*0e10*/  LDG.E.64.CONSTANT R18, desc[UR6][R18.64] ;  /* 0x0000000612127981 */ /* 0x000f22000c1e9b00 */
[----:B------:R-:W-:-:S04]  /*0e20*/  IADD3 R7, P0, R7, R10, RZ ;  /* 0x0000000a07077210 */ /* 0x000fc80007f1e0ff */
[----:B------:R-:W-:Y:S02]  /*0e30*/  IADD3.X R12, RZ, R0, RZ, P0, !PT ;  /* 0x00000000ff0c7210 */ /* 0x000fe400007fe4ff */
[----:B------:R-:W-:-:S03]  /*0e40*/  LEA R16, P0, R7, UR8, 0x1 ;  /* 0x0000000807107c11 */ /* 0x000fc6000f8008ff */
[----:B------:R0:W-:Y:S01]  /*0e50*/  STL [R1], R12 ;  /* 0x0000000c01007387 */ /* 0x0001e20000100800 */
[----:B------:R-:W-:Y:S01]  /*0e60*/  LEA.HI.X R17, R7, UR9, R12, 0x1, P0 ;  /* 0x0000000907117c11 */ /* 0x000fe200080f0c0c */
[----:B------:R-:W-:Y:S02]  /*0e70*/  ULDC.64 UR8, c[0x0][0x220] ;  /* 0x0000880000087ab9 */ /* 0x000fe40000000a00 */
[----:B------:R-:W4:Y:S04]  /*0e80*/  LDL R27, [R1+0x80] ;  /* 0x00008000011b7983 */ /* 0x000f280000100800 */
[----:B------:R-:W4:Y:S01]  /*0e90*/  LDG.E.64.CONSTANT R16, desc[UR6][R16.64] ;  /* 0x0000000610107981 */ /* 0x000f22000c1e9b00 */
[----:B0-----:R-:W-:Y:S02]  /*0ea0*/  SHF.L.U32 R12, R8, 0x1, RZ ;  /* 0x00000001080c7819 */ /* 0x001fe400000006ff */
[----:B------:R-:W-:-:S02]  /*0eb0*/  SHF.R.U32.HI R8, RZ, 0x1f, R8 ;  /* 0x0000001fff087819 */ /* 0x000fc40000011608 */
        /* <DEDUP_REMOVED lines=11> */
[C---:B------:R-:W-:Y:S01]  /*0f70*/  SHF.L.U32 R32, R23.reuse, 0x10, RZ ;  /* 0x0000001017207819 */ /* 0x040fe200000006ff */
[----:B------:R-:W-:Y:S01]  /*0f80*/  FADD.FTZ R10, RZ, R0 ;  /* 0x00000000ff0a7221 */ /* 0x000fe20000010000 */
[----:B------:R-:W-:Y:S01]  /*0f90*/  FFMA.FTZ R9, R0, R0, RZ ;  /* 0x0000000000097223 */ /* 0x000fe200000100ff */
[----:B------:R-:W-:Y:S02]  /*0fa0*/  PRMT R8, R23, 0x7632, R8 ;  /* 0x0000763217087816 */ /* 0x000fe40000000008 */
[----:B------:R-:W-:Y:S01]  /*0fb0*/  FADD.FTZ R10, R10, R11 ;  /* 0x0000000b0a0a7221 */ /* 0x000fe20000010000 */
[----:B------:R-:W-:Y:S01]  /*0fc0*/  FFMA.FTZ R11, R11, R11, R9 ;  /* 0x0000000b0b0b7223 */ /* 0x000fe20000010009 */
[----:B------:R-:W-:Y:S02]  /*0fd0*/  SHF.L.U32 R8, R8, 0x10, RZ ;  /* 0x0000001008087819 */ /* 0x000fe400000006ff */
[----:B------:R-:W-:Y:S01]  /*0fe0*/  FADD.FTZ R10, R10, R32 ;  /* 0x000000200a0a7221 */ /* 0x000fe20000010000 */
[----:B------:R-:W-:Y:S01]  /*0ff0*/  FFMA.FTZ R11, R32, R32, R11 ;  /* 0x00000020200b7223 */ /* 0x000fe2000001000b */
[----:B---3--:R-:W-:-:S02]  /*1000*/  SHF.L.U32 R34, R20, 0x10, RZ ;  /* 0x0000001014227819 */ /* 0x008fc400000006ff */
[----:B------:R-:W-:Y:S01]  /*1010*/  PRMT R9, R20, 0x7632, R9 ;  /* 0x0000763214097816 */ /* 0x000fe20000000009 */
[----:B------:R-:W-:Y:S01]  /*1020*/  FADD.FTZ R10, R10, R8 ;  /* 0x000000080a0a7221 */ /* 0x000fe20000010000 */
[----:B------:R-:W-:Y:S01]  /*1030*/  FFMA.FTZ R8, R8, R8, R11 ;  /* 0x0000000808087223 */ /* 0x000fe2000001000b */
[----:B------:R-:W-:Y:S02]  /*1040*/  SHF.L.U32 R33, R21, 0x10, RZ ;  /* 0x0000001015217819 */ /* 0x000fe400000006ff */
[----:B------:R-:W-:Y:S01]  /*1050*/  SHF.L.U32 R9, R9, 0x10, RZ ;  /* 0x0000001009097819 */ /* 0x000fe200000006ff */
        /* <DEDUP_REMOVED lines=8> */
[C---:B----4-:R-:W-:Y:S02]  /*10e0*/  SHF.L.U32 R8, R18.reuse, 0x10, RZ ;  /* 0x0000001012087819 */ /* 0x050fe400000006ff */
[----:B------:R-:W-:Y:S01]  /*10f0*/  PRMT R24, R18, 0x7632, R24 ;  /* 0x0000763212187816 */ /* 0x000fe20000000018 */
[----:B------:R-:W-:Y:S01]  /*1100*/  FADD.FTZ R10, R10, R25 ;  /* 0x000000190a0a7221 */ /* 0x000fe20000010000 */
[----:B------:R-:W-:Y:S01]  /*1110*/  FFMA.FTZ R25, R25, R25, R9 ;  /* 0x0000001919197223 */ /* 0x000fe20000010009 */
[C---:B------:R-:W-:Y:S02]  /*1120*/  SHF.L.U32 R9, R19.reuse, 0x10, RZ ;  /* 0x0000001013097819 */ /* 0x040fe400000006ff */
[----:B------:R-:W-:Y:S01]  /*1130*/  SHF.L.U32 R24, R24, 0x10, RZ ;  /* 0x0000001018187819 */ /* 0x000fe200000006ff */
[----:B------:R-:W-:Y:S01]  /*1140*/  FADD.FTZ R10, R10, R8 ;  /* 0x000000080a0a7221 */ /* 0x000fe20000010000 */
[----:B------:R-:W-:Y:S01]  /*1150*/  FFMA.FTZ R25, R8, R8, R25 ;  /* 0x0000000808197223 */ /* 0x000fe20000010019 */
[----:B------:R-:W-:-:S02]  /*1160*/  PRMT R11, R19, 0x7632, R11 ;  /* 0x00007632130b7816 */ /* 0x000fc4000000000b */
[--C-:B------:R-:W-:Y:S01]  /*1170*/  FADD.FTZ R10, R10, R24.reuse ;  /* 0x000000180a0a7221 */ /* 0x100fe20000010000 */
[----:B------:R-:W-:Y:S01]  /*1180*/  FFMA.FTZ R25, R24, R24, R25 ;  /* 0x0000001818197223 */ /* 0x000fe20000010019 */
[----:B------:R-:W-:Y:S02]  /*1190*/  SHF.L.U32 R11, R11, 0x10, RZ ;  /* 0x000000100b0b7819 */ /* 0x000fe400000006ff */
[----:B------:R-:W-:Y:S01]  /*11a0*/  FADD.FTZ R10, R10, R9 ;  /* 0x000000090a0a7221 */ /* 0x000fe20000010000 */
[----:B------:R-:W-:Y:S01]  /*11b0*/  FFMA.FTZ R25, R9, R9, R25 ;  /* 0x0000000909197223 */ /* 0x000fe20000010019 */
[----:B------:R-:W-:Y:S02]  /*11c0*/  PRMT R24, R17, 0x7632, R24 ;  /* 0x0000763211187816 */ /* 0x000fe40000000018 */
[----:B------:R-:W-:Y:S01]  /*11d0*/  FADD.FTZ R26, R10, R11 ;  /* 0x0000000b0a1a7221 */ /* 0x000fe20000010000 */
[----:B------:R-:W-:Y:S01]  /*11e0*/  FFMA.FTZ R11, R11, R11, R25 ;  /* 0x0000000b0b0b7223 */ /* 0x000fe20000010019 */
[----:B------:R-:W-:-:S02]  /*11f0*/  SHF.L.U32 R10, R16, 0x10, RZ ;  /* 0x00000010100a7819 */ /* 0x000fc400000006ff */
[----:B------:R-:W-:Y:S02]  /*1200*/  PRMT R25, R16, 0x7632, R25 ;  /* 0x0000763210197816 */ /* 0x000fe40000000019 */
[----:B------:R-:W-:Y:S01]  /*1210*/  SHF.L.U32 R24, R24, 0x10, RZ ;  /* 0x0000001018187819 */ /* 0x000fe200000006ff */
[----:B------:R-:W-:Y:S01]  /*1220*/  FADD.FTZ R26, R26, R10 ;  /* 0x0000000a1a1a7221 */ /* 0x000fe20000010000 */
[----:B------:R-:W-:Y:S01]  /*1230*/  SHF.L.U32 R25, R25, 0x10, RZ ;  /* 0x0000001019197819 */ /* 0x000fe200000006ff */
[----:B------:R-:W-:-:S04]  /*1240*/  FFMA.FTZ R11, R10, R10, R11 ;  /* 0x0000000a0a0b7223 */ /* 0x000fc8000001000b */
[----:B------:R-:W-:Y:S01]  /*1250*/  FADD.FTZ R26, R26, R25 ;  /* 0x000000191a1a7221 */ /* 0x000fe20000010000 */
[----:B------:R-:W-:Y:S01]  /*1260*/  FFMA.FTZ R25, R25, R25, R11 ;  /* 0x0000001919197223 */ /* 0x000fe2000001000b */
[----:B------:R-:W-:-:S05]  /*1270*/  SHF.L.U32 R11, R17, 0x10, RZ ;  /* 0x00000010110b7819 */ /* 0x000fca00000006ff */
[----:B------:R-:W-:Y:S01]  /*1280*/  FFMA.FTZ R25, R11, R11, R25 ;  /* 0x0000000b0b197223 */ /* 0x000fe20000010019 */
[----:B------:R-:W-:-:S03]  /*1290*/  FADD.FTZ R26, R26, R11 ;  /* 0x0000000b1a1a7221 */ /* 0x000fc60000010000 */
[----:B------:R-:W-:Y:S01]  /*12a0*/  FFMA.FTZ R25, R24, R24, R25 ;  /* 0x0000001818197223 */ /* 0x000fe20000010019 */
[----:B------:R-:W-:-:S05]  /*12b0*/  FADD.FTZ R24, R26, R24 ;  /* 0x000000181a187221 */ /* 0x000fca0000010000 */
[----:B------:R0:W-:Y:S02]  /*12c0*/  STS.64 [R27], R24 ;  /* 0x000000181b007388 */ /* 0x0001e40000000a00 */
[----:B0-----:R-:W-:Y:S01]  /*12d0*/  CS2R R24, SRZ ;  /* 0x0000000000187805 */ /* 0x001fe2000001ff00 */
[----:B------:R-:W-:Y:S06]  /*12e0*/  BAR.SYNC.DEFER_BLOCKING 0x0 ;  /* 0x0000000000007b1d */ /* 0x000fec0000010000 */
[----:B------:R-:W-:Y:S05]  /*12f0*/  @P0 BRA `(.L_x_1895) ;  /* 0x0000000400e00947 */ /* 0x000fea0003800000 */
[----:B------:R-:W2:Y:S04]  /*1300*/  LDL R26, [R1+0x78] ;  /* 0x00007800011a7983 */ /* 0x000ea80000100800 */
[----:B------:R-:W3:Y:S04]  /*1310*/  LDL R27, [R1+0x74] ;  /* 0x00007400011b7983 */ /* 0x000ee80000100800 */
[----:B------:R-:W4:Y:S04]  /*1320*/  LDL R31, [R1+0x64] ;  /* 0x00006400011f7983 */ /* 0x000f280000100800 */
[----:B--2---:R-:W0:Y:S04]  /*1330*/  LDS.64 R24, [R26] ;  /* 0x000000001a187984 */ /* 0x004e280000000a00 */
[----:B---3--:R-:W1:Y:S01]  /*1340*/  LDS.64 R26, [R27] ;  /* 0x000000001b1a7984 */ /* 0x008e620000000a00 */
[----:B0-----:R-:W-:Y:S01]  /*1350*/  FADD.FTZ R24, RZ, R24 ;  /* 0x00000018ff187221 */ /* 0x001fe20000010000 */
[----:B------:R-:W-:-:S03]  /*1360*/  FADD.FTZ R25, RZ, R25 ;  /* 0x00000019ff197221 */ /* 0x000fc60000010000 */
[----:B-1----:R-:W-:Y:S02]  /*1370*/  FADD.FTZ R26, R24, R26 ;  /* 0x0000001a181a7221 */ /* 0x002fe40000010000 */
[----:B------:R-:W2:Y:S01]  /*1380*/  LDL R24, [R1+0x70] ;  /* 0x0000700001187983 */ /* 0x000ea20000100800 */
[----:B------:R-:W-:-:S03]  /*1390*/  FADD.FTZ R27, R25, R27 ;  /* 0x0000001b191b7221 */ /* 0x000fc60000010000 */
[----:B--2---:R-:W0:Y:S02]  /*13a0*/  LDS.64 R24, [R24] ;  /* 0x0000000018187984 */ /* 0x004e240000000a00 */
[----:B0-----:R-:W-:Y:S02]  /*13b0*/  FADD.FTZ R26, R26, R24 ;  /* 0x000000181a1a7221 */ /* 0x001fe40000010000 */
[----:B------:R-:W2:Y:S01]  /*13c0*/  LDL R24, [R1+0x6c] ;  /* 0x00006c0001187983 */ /* 0x000ea20000100800 */
[----:B------:R-:W-:-:S03]  /*13d0*/  FADD.FTZ R27, R27, R25 ;  /* 0x000000191b1b7221 */ /* 0x000fc60000010000 */
[----:B--2---:R-:W0:Y:S02]  /*13e0*/  LDS.64 R24, [R24] ;  /* 0x0000000018187984 */ /* 0x004e240000000a00 */
[----:B0-----:R-:W-:Y:S02]  /*13f0*/  FADD.FTZ R26, R26, R24 ;  /* 0x000000181a1a7221 */ /* 0x001fe40000010000 */
[----:B------:R-:W2:Y:S01]  /*1400*/  LDL R24, [R1+0x68] ;  /* 0x0000680001187983 */ /* 0x000ea20000100800 */
[----:B------:R-:W-:-:S03]  /*1410*/  FADD.FTZ R27, R27, R25 ;  /* 0x000000191b1b7221 */ /* 0x000fc60000010000 */
[----:B--2---:R-:W0:Y:S02]  /*1420*/  LDS.64 R24, [R24] ;  /* 0x0000000018187984 */ /* 0x004e240000000a00 */
[----:B0-----:R-:W-:Y:S01]  /*1430*/  FADD.FTZ R26, R26, R24 ;  /* 0x000000181a1a7221 */ /* 0x001fe20000010000 */
[----:B------:R-:W-:Y:S02]  /*1440*/  FADD.FTZ R27, R27, R25 ;  /* 0x000000191b1b7221 */ /* 0x000fe40000010000 */
[----:B----4-:R0:W1:Y:S04]  /*1450*/  LDS.64 R24, [R31] ;  /* 0x000000001f187984 */ /* 0x0100680000000a00 */
[----:B0-----:R-:W2:Y:S01]  /*1460*/  LDL R31, [R1+0x4c] ;  /* 0x00004c00011f7983 */ /* 0x001ea20000100800 */
        /* <DEDUP_REMOVED lines=22> */
[----:B--2---:R0:W1:Y:S04]  /*15d0*/  LDS.64 R24, [R31] ;  /* 0x000000001f187984 */ /* 0x0040680000000a00 */
        /* <DEDUP_REMOVED lines=71> */
[----:B--2---:R-:W0:Y:S02]  /*1a50*/  LDS.64 R24, [R31] ;  /* 0x000000001f187984 */ /* 0x004e240000000a00 */
[----:B0-----:R-:W-:Y:S01]  /*1a60*/  FADD.FTZ R24, R26, R24 ;  /* 0x000000181a187221 */ /* 0x001fe20000010000 */
[----:B------:R-:W-:-:S07]  /*1a70*/  FADD.FTZ R25, R27, R25 ;  /* 0x000000191b197221 */ /* 0x000fce0000010000 */
.L_x_1895:
[----:B------:R-:W-:Y:S05]  /*1a80*/  BSYNC B0 ;  /* 0x0000000000007941 */ /* 0x000fea0003800000 */
.L_x_1894:
[----:B------:R-:W0:Y:S01]  /*1a90*/  SHFL.BFLY PT, R27, R24, 0x1, 0x1f ;  /* 0x0c201f00181b7f89 */ /* 0x000e2200000e0000 */
        /* <DEDUP_REMOVED lines=8> */
[----:B------:R-:W-:-:S04]  /*1b20*/  SHF.L.U32 R27, R27, 0x5, RZ ;  /* 0x000000051b1b7819 */ /* 0x000fc800000006ff */
[----:B------:R-:W-:Y:S01]  /*1b30*/  LOP3.LUT R27, R27, 0xffffffe0, R28, 0xe2, !PT ;  /* 0xffffffe01b1b7812 */ /* 0x000fe200078ee21c */
[----:B0-----:R-:W-:Y:S02]  /*1b40*/  IMAD R26, R26, UR4, R29 ;  /* 0x000000041a1a7c24 */ /* 0x001fe4000f8e021d */
[----:B------:R-:W0:Y:S03]  /*1b50*/  LDC.64 R28, c[0x0][0x248] ;  /* 0x00009200ff1c7b82 */ /* 0x000e260000000a00 */
[----:B------:R-:W-:-:S04]  /*1b60*/  LEA R26, R26, R27, 0x8 ;  /* 0x0000001b1a1a7211 */ /* 0x000fc800078e40ff */
[----:B------:R-:W-:-:S05]  /*1b70*/  SHF.L.U32 R26, R26, 0x1, RZ ;  /* 0x000000011a1a7819 */ /* 0x000fca00000006ff */
[----:B0-----:R-:W-:-:S05]  /*1b80*/  IMAD.WIDE.U32 R26, R26, 0x4, R28 ;  /* 0x000000041a1a7825 */ /* 0x001fca00078e001c */
[----:B------:R0:W-:Y:S02]  /*1b90*/  STG.E.64 desc[UR6][R26.64], R24 ;  /* 0x000000181a007986 */ /* 0x0001e4000c101b06 */
.L_x_1897:
[----:B------:R-:W-:Y:S05]  /*1ba0*/  BSYNC B0 ;  /* 0x0000000000007941 */ /* 0x000fea0003800000 */
.L_x_1896:
[----:B0-----:R-:W0:Y:S01]  /*1bb0*/  S2R R27, SR_TID.X ;  /* 0x00000000001b7919 */ /* 0x001e220000002100 */
[----:B------:R-:W-:Y:S02]  /*1bc0*/  PRMT R31, R22, 0x7632, R31 ;  /* 0x00007632161f7816 */ /* 0x000fe4000000001f */
[----:B------:R-:W-:Y:S01]  /*1bd0*/  PRMT R30, R23, 0x7632, R30 ;  /* 0x00007632171e7816 */ /* 0x000fe2000000001e */
[----:B------:R-:W-:Y:S01]  /*1be0*/  BAR.SYNC.DEFER_BLOCKING 0x0 ;  /* 0x0000000000007b1d */ /* 0x000fe20000010000 */
[----:B------:R-:W-:Y:S02]  /*1bf0*/  PRMT R20, R20, 0x7632, R20 ;  /* 0x0000763214147816 */ /* 0x000fe40000000014 */
[----:B------:R-:W-:Y:S02]  /*1c00*/  PRMT R21, R21, 0x7632, R21 ;  /* 0x0000763215157816 */ /* 0x000fe40000000015 */
[----:B------:R-:W-:Y:S02]  /*1c10*/  PRMT R18, R18, 0x7632, R18 ;  /* 0x0000763212127816 */ /* 0x000fe40000000012 */
[----:B------:R-:W-:-:S02]  /*1c20*/  PRMT R19, R19, 0x7632, R19 ;  /* 0x0000763213137816 */ /* 0x000fc40000000013 */
[----:B------:R-:W-:Y:S02]  /*1c30*/  PRMT R24, R16, 0x7632, R24 ;  /* 0x0000763210187816 */ /* 0x000fe40000000018 */
[----:B------:R-:W-:Y:S02]  /*1c40*/  PRMT R25, R17, 0x7632, R25 ;  /* 0x0000763211197816 */ /* 0x000fe40000000019 */
[----:B-----5:R-:W-:Y:S02]  /*1c50*/  PRMT R26, R14, 0x7632, R26 ;  /* 0x000076320e1a7816 */ /* 0x020fe4000000001a */
[C---:B0-----:R-:W-:Y:S02]  /*1c60*/  ISETP.NE.AND P1, PT, R27.reuse, RZ, PT ;  /* 0x000000ff1b00720c */ /* 0x041fe40003f25270 */
[----:B------:R-:W-:-:S11]  /*1c70*/  ISETP.GT.U32.AND P0, PT, R27, 0xff, PT ;  /* 0x000000ff1b00780c */ /* 0x000fd60003f04070 */
[----:B------:R-:W-:Y:S05]  /*1c80*/  @P1 BRA `(.L_x_1898) ;  /* 0x0000000000441947 */ /* 0x000fea0003800000 */
[----:B------:R-:W0:Y:S01]  /*1c90*/  S2R R28, SR_CTAID.X ;  /* 0x00000000001c7919 */ /* 0x000e220000002500 */
[----:B------:R-:W1:Y:S01]  /*1ca0*/  LDC.64 R16, c[0x0][0x250] ;  /* 0x00009400ff107b82 */ /* 0x000e620000000a00 */
[----:B------:R-:W-:Y:S01]  /*1cb0*/  MOV R22, 0x7fffffe1 ;  /* 0x7fffffe100167802 */ /* 0x000fe20000000f00 */
[----:B------:R-:W1:Y:S01]  /*1cc0*/  S2R R27, SR_CTAID.Y ;  /* 0x00000000001b7919 */ /* 0x000e620000002600 */
[----:B0-----:R-:W-:-:S04]  /*1cd0*/  ISETP.NE.AND P1, PT, R28, RZ, PT ;  /* 0x000000ff1c00720c */ /* 0x001fc80003f25270 */
[----:B------:R-:W-:Y:S01]  /*1ce0*/  SEL R22, R22, 0x1, !P1 ;  /* 0x0000000116167807 */ /* 0x000fe20004800000 */
[----:B-1----:R-:W-:Y:S01]  /*1cf0*/  IMAD.WIDE.U32 R16, R27, 0x4, R16 ;  /* 0x000000041b107825 */ /* 0x002fe200078e0010 */
[----:B------:R-:W-:Y:S06]  /*1d00*/  MEMBAR.ALL.GPU ;  /* 0x0000000000007992 */ /* 0x000fec000000a000 */
[----:B------:R-:W-:-:S00]  /*1d10*/  ERRBAR ;  /* 0x00000000000079ab */ /* 0x000fc00000000000 */
[----:B------:R-:W-:Y:S06]  /*1d20*/  CGAERRBAR ;  /* 0x00000000000075ab */ /* 0x000fec0000000000 */
[----:B------:R0:W5:Y:S02]  /*1d30*/  ATOM.E.ADD.STRONG.GPU PT, R22, desc[UR6][R16.64], R22 ;  /* 0x000000161016798a */ /* 0x00016400081ee1c6 */
.L_x_1899:
[----:B------:R-:W2:Y:S04]  /*1d40*/  LD.E.STRONG.GPU R23, desc[UR6][R16.64] ;  /* 0x0000000610177980 */ /* 0x000ea8000c10f900 */
[----:B--2---:R-:W-:Y:S01]  /*1d50*/  CCTL.IVALL ;  /* 0x00000000ff00798f */ /* 0x004fe20002000000 */
[----:B------:R-:W-:Y:S05]  /*1d60*/  YIELD ;  /* 0x0000000000007946 */ /* 0x000fea0003800000 */
[----:B-----5:R-:W-:-:S04]  /*1d70*/  LOP3.LUT R23, R23, R22, RZ, 0x3c, !PT ;  /* 0x0000001617177212 */ /* 0x020fc800078e3cff */
[----:B------:R-:W-:-:S13]  /*1d80*/  ISETP.GT.AND P1, PT, R23, -0x1, PT ;  /* 0xffffffff1700780c */ /* 0x000fda0003f24270 */
[----:B------:R-:W-:Y:S05]  /*1d90*/  @P1 BRA `(.L_x_1899) ;  /* 0xfffffffc00e81947 */ /* 0x000fea000383ffff */
.L_x_1898:
[----:B------:R-:W-:Y:S05]  /*1da0*/  WARPSYNC.ALL ;  /* 0x0000000000007948 */ /* 0x000fea0003800000 */
[----:B------:R-:W-:Y:S02]  /*1db0*/  PRMT R27, R15, 0x7632, R27 ;  /* 0x000076320f1b7816 */ /* 0x000fe4000000001b */
[----:B------:R-:W-:Y:S02]  /*1dc0*/  PRMT R28, R12, 0x7632, R28 ;  /* 0x000076320c1c7816 */ /* 0x000fe4000000001c */
[----:B------:R-:W-:Y:S01]  /*1dd0*/  PRMT R29, R13, 0x7632, R29 ;  /* 0x000076320d1d7816 */ /* 0x000fe2000000001d */
[----:B------:R-:W1:Y:S01]  /*1de0*/  S2R R23, SR_TID.X ;  /* 0x0000000000177919 */ /* 0x000e620000002100 */
[----:B0-----:R-:W0:Y:S01]  /*1df0*/  @!P0 LDC R16, c[0x0][0x10] ;  /* 0x00000400ff108b82 */ /* 0x001e220000000800 */
[----:B------:R-:W-:Y:S01]  /*1e00*/  ULDC.64 UR8, c[0x0][0x240] ;  /* 0x0000900000087ab9 */ /* 0x000fe20000000a00 */
[----:B------:R-:W0:Y:S01]  /*1e10*/  S2R R22, SR_CTAID.Y ;  /* 0x0000000000167919 */ /* 0x000e220000002600 */
[----:B-1----:R-:W-:Y:S01]  /*1e20*/  @!P0 LOP3.LUT R17, R23, 0x7fffffe0, RZ, 0xc0, !PT ;  /* 0x7fffffe017118812 */ /* 0x002fe200078ec0ff */
[----:B0-----:R-:W-:-:S04]  /*1e30*/  @!P0 IMAD R16, R16, UR4, R22 ;  /* 0x0000000410108c24 */ /* 0x001fc8000f8e0216 */
[----:B------:R-:W-:Y:S01]  /*1e40*/  @!P0 IMAD R16, R16, 0x100, R17 ;  /* 0x0000010010108824 */ /* 0x000fe200078e0211 */
[----:B------:R-:W-:Y:S02]  /*1e50*/  @!P0 LOP3.LUT R17, R23, 0x1f, RZ, 0xc0, !PT ;  /* 0x0000001f17118812 */ /* 0x000fe400078ec0ff */
[----:B------:R-:W0:Y:S02]  /*1e60*/  @!P0 LDC.64 R22, c[0x0][0x248] ;  /* 0x00009200ff168b82 */ /* 0x000e240000000a00 */
[----:B------:R-:W-:-:S04]  /*1e70*/  @!P0 IADD3 R16, R16, R17, RZ ;  /* 0x0000001110108210 */ /* 0x000fc80007ffe0ff */
[----:B------:R-:W-:-:S05]  /*1e80*/  @!P0 SHF.L.U32 R16, R16, 0x1, RZ ;  /* 0x0000000110108819 */ /* 0x000fca00000006ff */
[----:B0-----:R-:W-:Y:S01]  /*1e90*/  @!P0 IMAD.WIDE.U32 R16, R16, 0x4, R22 ;  /* 0x0000000410108825 */ /* 0x001fe200078e0016 */
[----:B------:R-:W-:Y:S06]  /*1ea0*/  BAR.SYNC.DEFER_BLOCKING 0x0 ;  /* 0x0000000000007b1d */ /* 0x000fec0000010000 */
[----:B------:R-:W2:Y:S01]  /*1eb0*/  @!P0 LDG.E.64 R16, desc[UR6][R16.64] ;  /* 0x0000000610108981 */ /* 0x000ea2000c1e1b00 */
[----:B------:R-:W-:Y:S01]  /*1ec0*/  HFMA2.MMA R22, -RZ, RZ, 0, 0 ;  /* 0x00000000ff167435 */ /* 0x000fe200000001ff */
[----:B------:R-:W-:Y:S01]  /*1ed0*/  ISETP.EQ.U32.AND P1, PT, RZ, UR8, PT ;  /* 0x00000008ff007c0c */ /* 0x000fe2000bf22070 */
[----:B------:R-:W-:Y:S01]  /*1ee0*/  BSSY B0, `(.L_x_1900) ;  /* 0x0000033000007945 */ /* 0x000fe20003800000 */
[----:B------:R-:W0:Y:S03]  /*1ef0*/  S2R R23, SR_TID.X ;  /* 0x0000000000177919 */ /* 0x000e260000002100 */
[----:B--2---:R-:W-:Y:S01]  /*1f00*/  @!P0 FADD.FTZ R22, RZ, R16 ;  /* 0x00000010ff168221 */ /* 0x004fe20000010000 */
[----:B------:R-:W-:Y:S01]  /*1f10*/  MOV R16, RZ ;  /* 0x000000ff00107202 */ /* 0x000fe20000000f00 */
[----:B------:R-:W-:Y:S01]  /*1f20*/  @!P0 FADD.FTZ R16, RZ, R17 ;  /* 0x00000011ff108221 */ /* 0x000fe20000010000 */
[----:B0-----:R-:W-:-:S02]  /*1f30*/  LOP3.LUT P0, RZ, R23, 0xffffff1f, RZ, 0xc0, !PT ;  /* 0xffffff1f17ff7812 */ /* 0x001fc4000780c0ff */
        /* <DEDUP_REMOVED lines=20> */
[----:B0-----:R-:W-:-:S03]  /*2080*/  FADD.FTZ R17, R17, R22 ;  /* 0x0000001611117221 */ /* 0x001fc60000010000 */
[----:B------:R-:W-:-:S04]  /*2090*/  @!P0 FMUL.FTZ R22, R16, R16 ;  /* 0x0000001010168220 */ /* 0x000fc80000410000 */
[----:B------:R-:W-:Y:S01]  /*20a0*/  @!P0 FFMA.FTZ R17, R17, 3.2552085031056776643e-05, -R22 ;  /* 0x3808888911118823 */ /* 0x000fe20000010816 */
[----:B------:R-:W-:-:S04]  /*20b0*/  @!P0 SHF.R.U32.HI R22, RZ, 0x2, R23 ;  /* 0x00000002ff168819 */ /* 0x000fc80000011617 */
[----:B------:R-:W-:Y:S02]  /*20c0*/  @!P0 LOP3.LUT R22, R22, 0x3ffffff8, RZ, 0xc0, !PT ;  /* 0x3ffffff816168812 */ /* 0x000fe400078ec0ff */
[----:B------:R-:W-:-:S05]  /*20d0*/  @!P0 FMNMX.FTZ R17, RZ, R17, !PT ;  /* 0x00000011ff118209 */ /* 0x000fca0007810000 */
[----:B------:R0:W-:Y:S02]  /*20e0*/  @!P0 STS.64 [R22+UR5], R16 ;  /* 0x0000001016008988 */ /* 0x0001e40008000a05 */
[----:B0-----:R-:W0:Y:S01]  /*20f0*/  S2R R22, SR_CTAID.X ;  /* 0x0000000000167919 */ /* 0x001e220000002500 */
[----:B------:R-:W-:Y:S01]  /*2100*/  BAR.SYNC.DEFER_BLOCKING 0x0 ;  /* 0x0000000000007b1d */ /* 0x000fe20000010000 */
[----:B0-----:R-:W-:-:S04]  /*2110*/  LOP3.LUT P0, RZ, R22, 0x1f, RZ, 0xc0, !PT ;  /* 0x0000001f16ff7812 */ /* 0x001fc8000780c0ff */
[----:B------:R-:W-:-:S04]  /*2120*/  ISETP.GT.U32.OR P0, PT, R23, 0x7, P0 ;  /* 0x000000071700780c */ /* 0x000fc80000704470 */
[----:B------:R-:W-:-:S13]  /*2130*/  ISETP.EQ.OR.EX P0, PT, RZ, UR9, P0, P1 ;  /* 0x00000009ff007c0c */ /* 0x000fda0008702710 */
[----:B------:R-:W-:Y:S05]  /*2140*/  @P0 BRA `(.L_x_1901) ;  /* 0x0000000000300947 */ /* 0x000fea0003800000 */
[----:B------:R-:W0:Y:S02]  /*2150*/  S2R R22, SR_CTAID.Y ;  /* 0x0000000000167919 */ /* 0x000e240000002600 */
[----:B0-----:R-:W-:-:S04]  /*2160*/  SHF.L.U32 R22, R22, 0x3, RZ ;  /* 0x0000000316167819 */ /* 0x001fc800000006ff */
[----:B------:R-:W-:-:S04]  /*2170*/  LOP3.LUT R22, R22, 0x8, RZ, 0xc0, !PT ;  /* 0x0000000816167812 */ /* 0x000fc800078ec0ff */
[----:B------:R-:W-:-:S04]  /*2180*/  IADD3 R17, R22, R23, RZ ;  /* 0x0000001716117210 */ /* 0x000fc80007ffe0ff */
        /* <DEDUP_REMOVED lines=8> */
.L_x_1901:
[----:B------:R-:W-:Y:S05]  /*2210*/  BSYNC B0 ;  /* 0x0000000000007941 */ /* 0x000fea0003800000 */
.L_x_1900:
[----:B0-----:R-:W2:Y:S01]  /*2220*/  LDL R16, [R1+0x7c] ;  /* 0x00007c0001107983 */ /* 0x001ea20000100800 */
[----:B------:R-:W-:Y:S01]  /*2230*/  ULDC UR8, c[0x0][0x230] ;  /* 0x00008c0000087ab9 */ /* 0x000fe20000000800 */
[----:B------:R-:W-:Y:S02]  /*2240*/  SHF.L.U32 R14, R14, 0x10, RZ ;  /* 0x000000100e0e7819 */ /* 0x000fe400000006ff */
[----:B------:R-:W-:Y:S02]  /*2250*/  SHF.L.U32 R23, R31, 0x10, RZ ;  /* 0x000000101f177819 */ /* 0x000fe400000006ff */
        /* <DEDUP_REMOVED lines=10> */
[----:B------:R-:W-:Y:S01]  /*2300*/  FADD.FTZ R23, -R16, R23 ;  /* 0x0000001710177221 */ /* 0x000fe20000010100 */
[----:B------:R-:W-:Y:S01]  /*2310*/  FADD.FTZ R32, R32, -R16 ;  /* 0x8000001020207221 */ /* 0x000fe20000010000 */
[----:B------:R-:W-:Y:S01]  /*2320*/  FADD.FTZ R30, -R16, R30 ;  /* 0x0000001e101e7221 */ /* 0x000fe20000010100 */
[----:B------:R-:W0:Y:S01]  /*2330*/  MUFU.RSQ R17, R17 ;  /* 0x0000001100117308 */ /* 0x000e220000001400 */
[----:B------:R-:W-:Y:S01]  /*2340*/  ULDC.64 UR8, c[0x0][0x210] ;  /* 0x0000840000087ab9 */ /* 0x000fe20000000a00 */
[----:B0-----:R-:W-:Y:S01]  /*2350*/  FMUL.FTZ R22, R22, R17 ;  /* 0x0000001116167220 */ /* 0x001fe20000410000 */
[C---:B------:R-:W-:Y:S01]  /*2360*/  FMUL.FTZ R23, R17.reuse, R23 ;  /* 0x0000001711177220 */ /* 0x040fe20000410000 */
[----:B------:R-:W-:-:S02]  /*2370*/  FMUL.FTZ R30, R17, R30 ;  /* 0x0000001e111e7220 */ /* 0x000fc40000410000 */
[----:B------:R-:W-:Y:S01]  /*2380*/  FFMA.FTZ R22, R22, R14, R0 ;  /* 0x0000000e16167223 */ /* 0x000fe20000010000 */
[----:B------:R-:W-:Y:S01]  /*2390*/  FFMA.FTZ R23, R23, R26, R28 ;  /* 0x0000001a17177223 */ /* 0x000fe2000001001c */
[----:B------:R-:W-:Y:S02]  /*23a0*/  FFMA.FTZ R30, R30, R27, R29 ;  /* 0x0000001b1e1e7223 */ /* 0x000fe4000001001d */
[----:B------:R-:W-:-:S06]  /*23b0*/  FMUL.FTZ R12, R22, -1.4426950216293334961 ;  /* 0xbfb8aa3b160c7820 */ /* 0x000fcc0000410000 */
[----:B------:R-:W0:Y:S02]  /*23c0*/  MUFU.EX2 R12, R12 ;  /* 0x0000000c000c7308 */ /* 0x000e240000000800 */
[----:B0-----:R-:W-:-:S06]  /*23d0*/  FADD.FTZ R12, R12, 1 ;  /* 0x3f8000000c0c7421 */ /* 0x001fcc0000010000 */
[----:B------:R-:W0:Y:S02]  /*23e0*/  MUFU.RCP R12, R12 ;  /* 0x0000000c000c7308 */ /* 0x000e240000001000 */
[----:B0-----:R-:W-:Y:S01]  /*23f0*/  FMUL.FTZ R12, R22, R12 ;  /* 0x0000000c160c7220 */ /* 0x001fe20000410000 */
[----:B------:R-:W-:-:S06]  /*2400*/  FMUL.FTZ R22, R23, -1.4426950216293334961 ;  /* 0xbfb8aa3b17167820 */ /* 0x000fcc0000410000 */
[----:B------:R-:W0:Y:S02]  /*2410*/  MUFU.EX2 R22, R22 ;  /* 0x0000001600167308 */ /* 0x000e240000000800 */
[----:B0-----:R-:W-:-:S06]  /*2420*/  FADD.FTZ R22, R22, 1 ;  /* 0x3f80000016167421 */ /* 0x001fcc0000010000 */
[----:B------:R-:W0:Y:S02]  /*2430*/  MUFU.RCP R22, R22 ;  /* 0x0000001600167308 */ /* 0x000e240000001000 */
[----:B0-----:R-:W-:Y:S01]  /*2440*/  FMUL.FTZ R23, R23, R22 ;  /* 0x0000001617177220 */ /* 0x001fe20000410000 */
[----:B------:R-:W-:Y:S01]  /*2450*/  SHF.L.U32 R22, R13, 0x10, RZ ;  /* 0x000000100d167819 */ /* 0x000fe200000006ff */
[----:B------:R-:W-:-:S03]  /*2460*/  FMUL.FTZ R13, R17, R32 ;  /* 0x00000020110d7220 */ /* 0x000fc60000410000 */
[----:B------:R-:W-:Y:S01]  /*2470*/  F2FP.BF16.F32.PACK_AB R23, R23, R12 ;  /* 0x0000000c1717723e */ /* 0x000fe200000010ff */
[----:B------:R-:W-:-:S04]  /*2480*/  FFMA.FTZ R13, R13, R15, R22 ;  /* 0x0000000f0d0d7223 */ /* 0x000fc80000010016 */
        /* <DEDUP_REMOVED lines=8> */
[----:B------:R-:W0:Y:S01]  /*2510*/  MUFU.RCP R13, R13 ;  /* 0x0000000d000d7308 */ /* 0x000e220000001000 */
[----:B------:R-:W-:Y:S01]  /*2520*/  PRMT R31, R23, 0x7610, R31 ;  /* 0x00007610171f7816 */ /* 0x000fe2000000001f */
[----:B0-----:R-:W-:-:S05]  /*2530*/  FMUL.FTZ R30, R30, R13 ;  /* 0x0000000d1e1e7220 */ /* 0x001fca0000410000 */
[----:B------:R-:W-:Y:S02]  /*2540*/  F2FP.BF16.F32.PACK_AB R30, R30, R12 ;  /* 0x0000000c1e1e723e */ /* 0x000fe400000010ff */
[----:B------:R-:W-:-:S04]  /*2550*/  LEA R12, P0, R4, UR8, 0x1 ;  /* 0x00000008040c7c11 */ /* 0x000fc8000f8008ff */
[----:B------:R-:W-:Y:S01]  /*2560*/  LEA.HI.X R13, R4, UR9, R35, 0x1, P0 ;  /* 0x00000009040d7c11 */ /* 0x000fe200080f0c23 */
[--C-:B------:R-:W-:Y:S01]  /*2570*/  FADD.FTZ R4, R34, -R16.reuse ;  /* 0x8000001022047221 */ /* 0x100fe20000010000 */
[----:B------:R-:W-:Y:S01]  /*2580*/  PRMT R23, R23, 0x7632, R23 ;  /* 0x0000763217177816 */ /* 0x000fe20000000017 */
[----:B------:R-:W2:Y:S01]  /*2590*/  LDL.LU R35, [R1] ;  /* 0x0000000001237983 */ /* 0x000ea20000300800 */
[----:B------:R-:W-:Y:S01]  /*25a0*/  SHF.L.U32 R20, R20, 0x10, RZ ;  /* 0x0000001014147819 */ /* 0x000fe200000006ff */
[----:B------:R-:W-:Y:S01]  /*25b0*/  FMUL.FTZ R4, R17, R4 ;  /* 0x0000000411047220 */ /* 0x000fe20000410000 */
[----:B------:R-:W-:Y:S01]  /*25c0*/  FADD.FTZ R33, R33, -R16 ;  /* 0x8000001021217221 */ /* 0x000fe20000010000 */
[----:B------:R0:W-:Y:S01]  /*25d0*/  STG.E.U16 desc[UR6][R12.64+0x2], R23 ;  /* 0x000002170c007986 */ /* 0x0001e2000c101506 */
[----:B------:R-:W-:Y:S01]  /*25e0*/  SHF.L.U32 R21, R21, 0x10, RZ ;  /* 0x0000001015157819 */ /* 0x000fe200000006ff */
[----:B------:R-:W-:Y:S01]  /*25f0*/  FFMA.FTZ R4, R14, R4, R0 ;  /* 0x000000040e047223 */ /* 0x000fe20000010000 */
[----:B------:R-:W-:Y:S01]  /*2600*/  FADD.FTZ R20, -R16, R20 ;  /* 0x0000001410147221 */ /* 0x000fe20000010100 */
[----:B------:R1:W-:Y:S01]  /*2610*/  STG.E.U16 desc[UR6][R12.64], R31 ;  /* 0x0000001f0c007986 */ /* 0x0003e2000c101506 */
[----:B------:R-:W-:Y:S01]  /*2620*/  SHF.L.U32 R18, R18, 0x10, RZ ;  /* 0x0000001012127819 */ /* 0x000fe200000006ff */
[----:B------:R-:W-:Y:S01]  /*2630*/  FADD.FTZ R21, -R16, R21 ;  /* 0x0000001510157221 */ /* 0x000fe20000010100 */
[----:B------:R-:W-:Y:S01]  /*2640*/  FMUL.FTZ R20, R17, R20 ;  /* 0x0000001411147220 */ /* 0x000fe20000410000 */
[--C-:B------:R-:W-:Y:S01]  /*2650*/  FADD.FTZ R9, R9, -R16.reuse ;  /* 0x8000001009097221 */ /* 0x100fe20000010000 */
[----:B------:R-:W-:Y:S01]  /*2660*/  FADD.FTZ R10, R10, -R16 ;  /* 0x800000100a0a7221 */ /* 0x000fe20000010000 */
[C---:B------:R-:W-:Y:S01]  /*2670*/  FMUL.FTZ R21, R17.reuse, R21 ;  /* 0x0000001511157220 */ /* 0x040fe20000410000 */
[----:B------:R-:W-:Y:S01]  /*2680*/  FADD.FTZ R18, -R16, R18 ;  /* 0x0000001210127221 */ /* 0x000fe20000010100 */
[----:B0-----:R-:W-:Y:S01]  /*2690*/  FMUL.FTZ R23, R4, -1.4426950216293334961 ;  /* 0xbfb8aa3b04177820 */ /* 0x001fe20000410000 */
[C---:B------:R-:W-:Y:S01]  /*26a0*/  FMUL.FTZ R9, R17.reuse, R9 ;  /* 0x0000000911097220 */ /* 0x040fe20000410000 */
[C---:B------:R-:W-:Y:S01]  /*26b0*/  FMUL.FTZ R10, R17.reuse, R10 ;  /* 0x0000000a110a7220 */ /* 0x040fe20000410000 */
[----:B------:R-:W-:Y:S01]  /*26c0*/  FMUL.FTZ R18, R17, R18 ;  /* 0x0000001211127220 */ /* 0x000fe20000410000 */
[----:B------:R-:W-:Y:S01]  /*26d0*/  SHF.L.U32 R19, R19, 0x10, RZ ;  /* 0x0000001013137819 */ /* 0x000fe200000006ff */
[----:B------:R-:W-:Y:S01]  /*26e0*/  FFMA.FTZ R9, R15, R9, R22 ;  /* 0x000000090f097223 */ /* 0x000fe20000010016 */
[----:B------:R-:W0:Y:S01]  /*26f0*/  MUFU.EX2 R23, R23 ;  /* 0x0000001700177308 */ /* 0x000e220000000800 */
[----:B------:R-:W-:Y:S01]  /*2700*/  FFMA.FTZ R18, R26, R18, R28 ;  /* 0x000000121a127223 */ /* 0x000fe2000001001c */
[----:B------:R-:W-:Y:S01]  /*2710*/  FADD.FTZ R11, R11, -R16 ;  /* 0x800000100b0b7221 */ /* 0x000fe20000010000 */
[----:B------:R-:W-:Y:S01]  /*2720*/  FADD.FTZ R19, -R16, R19 ;  /* 0x0000001310137221 */ /* 0x000fe20000010100 */
[----:B------:R-:W-:Y:S01]  /*2730*/  SHF.L.U32 R25, R25, 0x10, RZ ;  /* 0x0000001019197819 */ /* 0x000fe200000006ff */
[----:B------:R-:W-:Y:S01]  /*2740*/  STG.E.U16 desc[UR6][R12.64+0x4], R30 ;  /* 0x0000041e0c007986 */ /* 0x000fe2000c101506 */
[----:B------:R-:W-:Y:S01]  /*2750*/  SHF.L.U32 R24, R24, 0x10, RZ ;  /* 0x0000001018187819 */ /* 0x000fe200000006ff */
[----:B------:R-:W-:-:S02]  /*2760*/  ULOP3.LUT UR4, UR4, 0x1, URZ, 0x3c, !UPT ;  /* 0x0000000104047892 */ /* 0x000fc4000f8e3c3f */
[C---:B------:R-:W-:Y:S02]  /*2770*/  FADD.FTZ R25, -R16.reuse, R25 ;  /* 0x0000001910197221 */ /* 0x040fe40000010100 */
[----:B------:R-:W-:Y:S02]  /*2780*/  FADD.FTZ R24, -R16, R24 ;  /* 0x0000001810187221 */ /* 0x000fe40000010100 */
[C---:B------:R-:W-:Y:S02]  /*2790*/  FMUL.FTZ R25, R17.reuse, R25 ;  /* 0x0000001911197220 */ /* 0x040fe40000410000 */
[----:B------:R-:W-:Y:S01]  /*27a0*/  FMUL.FTZ R24, R17, R24 ;  /* 0x0000001811187220 */ /* 0x000fe20000410000 */
[----:B0-----:R-:W-:-:S04]  /*27b0*/  FADD.FTZ R23, R23, 1 ;  /* 0x3f80000017177421 */ /* 0x001fc80000010000 */
[----:B-1----:R0:W1:Y:S02]  /*27c0*/  MUFU.RCP R31, R23 ;  /* 0x00000017001f7308 */ /* 0x0020640000001000 */
[C-C-:B0-----:R-:W-:Y:S01]  /*27d0*/  FFMA.FTZ R23, R26.reuse, R20, R28.reuse ;  /* 0x000000141a177223 */ /* 0x141fe2000001001c */
[----:B------:R-:W-:Y:S01]  /*27e0*/  FFMA.FTZ R26, R26, R24, R28 ;  /* 0x000000181a1a7223 */ /* 0x000fe2000001001c */
[----:B-1----:R-:W-:Y:S02]  /*27f0*/  FMUL.FTZ R20, R4, R31 ;  /* 0x0000001f04147220 */ /* 0x002fe40000410000 */
[----:B------:R-:W-:-:S06]  /*2800*/  FMUL.FTZ R4, R23, -1.4426950216293334961 ;  /* 0xbfb8aa3b17047820 */ /* 0x000fcc0000410000 */
[----:B------:R-:W0:Y:S02]  /*2810*/  MUFU.EX2 R4, R4 ;  /* 0x0000000400047308 */ /* 0x000e240000000800 */
[----:B0-----:R-:W-:-:S06]  /*2820*/  FADD.FTZ R4, R4, 1 ;  /* 0x3f80000004047421 */ /* 0x001fcc0000010000 */
[----:B------:R0:W1:Y:S02]  /*2830*/  MUFU.RCP R31, R4 ;  /* 0x00000004001f7308 */ /* 0x0000640000001000 */
[----:B0-----:R-:W-:-:S04]  /*2840*/  FMUL.FTZ R4, R17, R33 ;  /* 0x0000002111047220 */ /* 0x001fc80000410000 */
[----:B------:R-:W-:Y:S01]  /*2850*/  FFMA.FTZ R4, R15, R4, R22 ;  /* 0x000000040f047223 */ /* 0x000fe20000010016 */
[----:B-1----:R-:W-:-:S03]  /*2860*/  FMUL.FTZ R23, R23, R31 ;  /* 0x0000001f17177220 */ /* 0x002fc60000410000 */
[----:B------:R-:W-:Y:S02]  /*2870*/  FMUL.FTZ R31, R4, -1.4426950216293334961 ;  /* 0xbfb8aa3b041f7820 */ /* 0x000fe40000410000 */
[----:B------:R-:W-:-:S04]  /*2880*/  F2FP.BF16.F32.PACK_AB R20, R23, R20 ;  /* 0x000000141714723e */ /* 0x000fc800000010ff */
[----:B------:R-:W0:Y:S02]  /*2890*/  MUFU.EX2 R31, R31 ;  /* 0x0000001f001f7308 */ /* 0x000e240000000800 */
[----:B0-----:R-:W-:-:S06]  /*28a0*/  FADD.FTZ R31, R31, 1 ;  /* 0x3f8000001f1f7421 */ /* 0x001fcc0000010000 */
[----:B------:R0:W1:Y:S02]  /*28b0*/  MUFU.RCP R32, R31 ;  /* 0x0000001f00207308 */ /* 0x0000640000001000 */
[----:B0-----:R-:W-:Y:S01]  /*28c0*/  FFMA.FTZ R31, R27, R21, R29 ;  /* 0x000000151b1f7223 */ /* 0x001fe2000001001d */
[----:B-1----:R-:W-:-:S03]  /*28d0*/  FMUL.FTZ R21, R4, R32 ;  /* 0x0000002004157220 */ /* 0x002fc60000410000 */
[----:B------:R-:W-:Y:S01]  /*28e0*/  FMUL.FTZ R4, R31, -1.4426950216293334961 ;  /* 0xbfb8aa3b1f047820 */ /* 0x000fe20000410000 */
[----:B------:R-:W-:-:S04]  /*28f0*/  FADD.FTZ R32, R8, -R16 ;  /* 0x8000001008207221 */ /* 0x000fc80000010000 */
[----:B------:R-:W-:Y:S01]  /*2900*/  FMUL.FTZ R32, R17, R32 ;  /* 0x0000002011207220 */ /* 0x000fe20000410000 */
[----:B------:R-:W0:Y:S02]  /*2910*/  MUFU.EX2 R4, R4 ;  /* 0x0000000400047308 */ /* 0x000e240000000800 */
[----:B0-----:R-:W-:-:S06]  /*2920*/  FADD.FTZ R4, R4, 1 ;  /* 0x3f80000004047421 */ /* 0x001fcc0000010000 */
[----:B------:R-:W0:Y:S02]  /*2930*/  MUFU.RCP R4, R4 ;  /* 0x0000000400047308 */ /* 0x000e240000001000 */
[----:B0-----:R-:W-:Y:S01]  /*2940*/  FMUL.FTZ R8, R31, R4 ;  /* 0x000000041f087220 */ /* 0x001fe20000410000 */
[C-C-:B------:R-:W-:Y:S01]  /*2950*/  FFMA.FTZ R31, R14.reuse, R32, R0.reuse ;  /* 0x000000200e1f7223 */ /* 0x140fe20000010000 */
[----:B------:R-:W-:Y:S01]  /*2960*/  FFMA.FTZ R0, R14, R10, R0 ;  /* 0x0000000a0e007223 */ /* 0x000fe20000010000 */
[----:B------:R-:W-:Y:S01]  /*2970*/  FMUL.FTZ R10, R9, -1.4426950216293334961 ;  /* 0xbfb8aa3b090a7820 */ /* 0x000fe20000410000 */
[----:B------:R-:W-:Y:S01]  /*2980*/  LEA R4, P0, R5, UR8, 0x1 ;  /* 0x0000000805047c11 */ /* 0x000fe2000f8008ff */
[----:B------:R-:W-:Y:S01]  /*2990*/  FMUL.FTZ R32, R31, -1.4426950216293334961 ;  /* 0xbfb8aa3b1f207820 */ /* 0x000fe20000410000 */
[----:B------:R-:W-:Y:S02]  /*29a0*/  F2FP.BF16.F32.PACK_AB R8, R8, R21 ;  /* 0x000000150808723e */ /* 0x000fe400000010ff */
[----:B------:R-:W-:Y:S01]  /*29b0*/  LEA.HI.X R5, R5, UR9, R36, 0x1, P0 ;  /* 0x0000000905057c11 */ /* 0x000fe200080f0c24 */
[----:B------:R-:W0:Y:S08]  /*29c0*/  MUFU.EX2 R10, R10 ;  /* 0x0000000a000a7308 */ /* 0x000e300000000800 */
[----:B------:R-:W1:Y:S01]  /*29d0*/  MUFU.EX2 R32, R32 ;  /* 0x0000002000207308 */ /* 0x000e620000000800 */
[----:B0-----:R-:W-:-:S07]  /*29e0*/  FADD.FTZ R10, R10, 1 ;  /* 0x3f8000000a0a7421 */ /* 0x001fce0000010000 */
[----:B------:R0:W3:Y:S01]  /*29f0*/  MUFU.RCP R14, R10 ;  /* 0x0000000a000e7308 */ /* 0x0000e20000001000 */
[----:B-1----:R-:W-:Y:S01]  /*2a00*/  FADD.FTZ R32, R32, 1 ;  /* 0x3f80000020207421 */ /* 0x002fe20000010000 */
[----:B0-----:R-:W-:-:S06]  /*2a10*/  FMUL.FTZ R10, R17, R19 ;  /* 0x00000013110a7220 */ /* 0x001fcc0000410000 */
[----:B------:R-:W0:Y:S01]  /*2a20*/  MUFU.RCP R32, R32 ;  /* 0x0000002000207308 */ /* 0x000e220000001000 */
[C-C-:B------:R-:W-:Y:S01]  /*2a30*/  FFMA.FTZ R10, R27.reuse, R10, R29.reuse ;  /* 0x0000000a1b0a7223 */ /* 0x140fe2000001001d */
[----:B------:R-:W-:Y:S01]  /*2a40*/  FFMA.FTZ R27, R27, R25, R29 ;  /* 0x000000191b1b7223 */ /* 0x000fe2000001001d */
[----:B---3--:R-:W-:Y:S02]  /*2a50*/  FMUL.FTZ R9, R9, R14 ;  /* 0x0000000e09097220 */ /* 0x008fe40000410000 */
[----:B------:R-:W-:Y:S01]  /*2a60*/  FMUL.FTZ R14, R10, -1.4426950216293334961 ;  /* 0xbfb8aa3b0a0e7820 */ /* 0x000fe20000410000 */
[----:B------:R-:W-:-:S06]  /*2a70*/  FMUL.FTZ R19, R27, -1.4426950216293334961 ;  /* 0xbfb8aa3b1b137820 */ /* 0x000fcc0000410000 */
[----:B------:R-:W1:Y:S01]  /*2a80*/  MUFU.EX2 R19, R19 ;  /* 0x0000001300137308 */ /* 0x000e620000000800 */
[----:B0-----:R-:W-:Y:S01]  /*2a90*/  FMUL.FTZ R31, R31, R32 ;  /* 0x000000201f1f7220 */ /* 0x001fe20000410000 */
[----:B------:R-:W-:-:S06]  /*2aa0*/  FMUL.FTZ R32, R18, -1.4426950216293334961 ;  /* 0xbfb8aa3b12207820 */ /* 0x000fcc0000410000 */
[----:B------:R-:W0:Y:S01]  /*2ab0*/  MUFU.EX2 R32, R32 ;  /* 0x0000002000207308 */ /* 0x000e220000000800 */
[----:B-1----:R-:W-:-:S07]  /*2ac0*/  FADD.FTZ R19, R19, 1 ;  /* 0x3f80000013137421 */ /* 0x002fce0000010000 */
[----:B------:R-:W1:Y:S01]  /*2ad0*/  MUFU.RCP R19, R19 ;  /* 0x0000001300137308 */ /* 0x000e620000001000 */
[----:B0-----:R-:W-:-:S07]  /*2ae0*/  FADD.FTZ R32, R32, 1 ;  /* 0x3f80000020207421 */ /* 0x001fce0000010000 */
[----:B------:R-:W0:Y:S01]  /*2af0*/  MUFU.RCP R32, R32 ;  /* 0x0000002000207308 */ /* 0x000e220000001000 */
[----:B-1----:R-:W-:Y:S01]  /*2b00*/  FMUL.FTZ R19, R27, R19 ;  /* 0x000000131b137220 */ /* 0x002fe20000410000 */
[----:B0-----:R-:W-:Y:S01]  /*2b10*/  FMUL.FTZ R32, R18, R32 ;  /* 0x0000002012207220 */ /* 0x001fe20000410000 */
[----:B------:R-:W-:-:S05]  /*2b20*/  FMUL.FTZ R18, R17, R11 ;  /* 0x0000000b11127220 */ /* 0x000fca0000410000 */
[----:B------:R0:W1:Y:S01]  /*2b30*/  MUFU.EX2 R11, R14 ;  /* 0x0000000e000b7308 */ /* 0x0000620000000800 */
[----:B------:R-:W-:Y:S01]  /*2b40*/  FFMA.FTZ R22, R15, R18, R22 ;  /* 0x000000120f167223 */ /* 0x000fe20000010016 */
[----:B------:R-:W-:Y:S01]  /*2b50*/  FMUL.FTZ R15, R0, -1.4426950216293334961 ;  /* 0xbfb8aa3b000f7820 */ /* 0x000fe20000410000 */
[----:B------:R-:W-:Y:S02]  /*2b60*/  F2FP.BF16.F32.PACK_AB R31, R32, R31 ;  /* 0x0000001f201f723e */ /* 0x000fe400000010ff */
[----:B------:R-:W-:-:S03]  /*2b70*/  FMUL.FTZ R18, R22, -1.4426950216293334961 ;  /* 0xbfb8aa3b16127820 */ /* 0x000fc60000410000 */
[----:B------:R-:W3:Y:S01]  /*2b80*/  MUFU.EX2 R15, R15 ;  /* 0x0000000f000f7308 */ /* 0x000ee20000000800 */
[----:B0-----:R-:W-:-:S07]  /*2b90*/  FMUL.FTZ R14, R26, -1.4426950216293334961 ;  /* 0xbfb8aa3b1a0e7820 */ /* 0x001fce0000410000 */
[----:B------:R-:W0:Y:S01]  /*2ba0*/  MUFU.EX2 R18, R18 ;  /* 0x0000001200127308 */ /* 0x000e220000000800 */
[----:B-1----:R-:W-:-:S07]  /*2bb0*/  FADD.FTZ R11, R11, 1 ;  /* 0x3f8000000b0b7421 */ /* 0x002fce0000010000 */
[----:B------:R-:W1:Y:S01]  /*2bc0*/  MUFU.EX2 R14, R14 ;  /* 0x0000000e000e7308 */ /* 0x000e620000000800 */
[----:B---3--:R-:W-:-:S07]  /*2bd0*/  FADD.FTZ R15, R15, 1 ;  /* 0x3f8000000f0f7421 */ /* 0x008fce0000010000 */
[----:B------:R-:W3:Y:S01]  /*2be0*/  MUFU.RCP R16, R15 ;  /* 0x0000000f00107308 */ /* 0x000ee20000001000 */
[----:B0-----:R-:W-:-:S07]  /*2bf0*/  FADD.FTZ R18, R18, 1 ;  /* 0x3f80000012127421 */ /* 0x001fce0000010000 */
[----:B------:R-:W0:Y:S01]  /*2c00*/  MUFU.RCP R11, R11 ;  /* 0x0000000b000b7308 */ /* 0x000e220000001000 */
[----:B-1----:R-:W-:-:S07]  /*2c10*/  FADD.FTZ R14, R14, 1 ;  /* 0x3f8000000e0e7421 */ /* 0x002fce0000010000 */
[----:B------:R1:W4:Y:S01]  /*2c20*/  MUFU.RCP R17, R14 ;  /* 0x0000000e00117308 */ /* 0x0003220000001000 */
[----:B---3--:R-:W-:Y:S01]  /*2c30*/  FMUL.FTZ R16, R0, R16 ;  /* 0x0000001000107220 */ /* 0x008fe20000410000 */
[----:B------:R-:W-:-:S05]  /*2c40*/  PRMT R0, R30, 0x7632, R0 ;  /* 0x000076321e007816 */ /* 0x000fca0000000000 */
[----:B------:R3:W-:Y:S01]  /*2c50*/  STG.E.U16 desc[UR6][R12.64+0x6], R0 ;  /* 0x000006000c007986 */ /* 0x0007e2000c101506 */
[----:B------:R-:W5:Y:S01]  /*2c60*/  MUFU.RCP R18, R18 ;  /* 0x0000001200127308 */ /* 0x000f620000001000 */
[----:B0-----:R-:W-:Y:S01]  /*2c70*/  FMUL.FTZ R24, R10, R11 ;  /* 0x0000000b0a187220 */ /* 0x001fe20000410000 */
[C---:B------:R-:W-:Y:S01]  /*2c80*/  LEA R10, P0, R6.reuse, UR8, 0x1 ;  /* 0x00000008060a7c11 */ /* 0x040fe2000f8008ff */
[----:B------:R-:W-:Y:S01]  /*2c90*/  STG.E.U16 desc[UR6][R4.64], R20 ;  /* 0x0000001404007986 */ /* 0x000fe2000c101506 */
[----:B-1----:R-:W-:Y:S02]  /*2ca0*/  LEA R14, P1, R7, UR8, 0x1 ;  /* 0x00000008070e7c11 */ /* 0x002fe4000f8208ff */
[----:B------:R-:W-:Y:S01]  /*2cb0*/  LEA.HI.X R11, R6, UR9, R37, 0x1, P0 ;  /* 0x00000009060b7c11 */ /* 0x000fe200080f0c25 */
[----:B------:R-:W-:Y:S01]  /*2cc0*/  STG.E.U16 desc[UR6][R4.64+0x4], R8 ;  /* 0x0000040804007986 */ /* 0x000fe2000c101506 */
[----:B------:R-:W-:Y:S01]  /*2cd0*/  PRMT R6, R8, 0x7632, R6 ;  /* 0x0000763208067816 */ /* 0x000fe20000000006 */
[----:B----4-:R-:W-:Y:S01]  /*2ce0*/  FMUL.FTZ R17, R26, R17 ;  /* 0x000000111a117220 */ /* 0x010fe20000410000 */
[----:B------:R-:W-:-:S02]  /*2cf0*/  F2FP.BF16.F32.PACK_AB R9, R24, R9 ;  /* 0x000000091809723e */ /* 0x000fc400000010ff */
[----:B---3--:R-:W-:Y:S01]  /*2d00*/  PRMT R0, R20, 0x7632, R0 ;  /* 0x0000763214007816 */ /* 0x008fe20000000000 */
[----:B------:R-:W-:Y:S01]  /*2d10*/  STG.E.U16 desc[UR6][R4.64+0x6], R6 ;  /* 0x0000060604007986 */ /* 0x000fe2000c101506 */
[----:B------:R-:W-:Y:S02]  /*2d20*/  F2FP.BF16.F32.PACK_AB R16, R17, R16 ;  /* 0x000000101110723e */ /* 0x000fe400000010ff */
[----:B--2---:R-:W-:Y:S01]  /*2d30*/  LEA.HI.X R15, R7, UR9, R35, 0x1, P1 ;  /* 0x00000009070f7c11 */ /* 0x004fe200088f0c23 */
[----:B-----5:R-:W-:Y:S01]  /*2d40*/  FMUL.FTZ R18, R22, R18 ;  /* 0x0000001216127220 */ /* 0x020fe20000410000 */
[----:B------:R0:W-:Y:S01]  /*2d50*/  STG.E.U16 desc[UR6][R4.64+0x2], R0 ;  /* 0x0000020004007986 */ /* 0x0001e2000c101506 */
[----:B------:R-:W-:Y:S01]  /*2d60*/  IADD3 R2, P0, R2, 0x5, RZ ;  /* 0x0000000502027810 */ /* 0x000fe20007f1e0ff */
[----:B------:R-:W-:Y:S02]  /*2d70*/  ULDC.64 UR8, c[0x0][0x238] ;  /* 0x00008e0000087ab9 */ /* 0x000fe40000000a00 */
[----:B------:R-:W-:Y:S01]  /*2d80*/  F2FP.BF16.F32.PACK_AB R18, R19, R18 ;  /* 0x000000121312723e */ /* 0x000fe200000010ff */
[----:B------:R-:W-:Y:S01]  /*2d90*/  STG.E.U16 desc[UR6][R10.64], R31 ;  /* 0x0000001f0a007986 */ /* 0x000fe2000c101506 */
[----:B------:R-:W-:-:S02]  /*2da0*/  IADD3.X R3, RZ, R3, RZ, P0, !PT ;  /* 0x00000003ff037210 */ /* 0x000fc400007fe4ff */
[----:B------:R-:W-:Y:S01]  /*2db0*/  ISETP.GE.U32.AND P0, PT, R2, UR8, PT ;  /* 0x0000000802007c0c */ /* 0x000fe2000bf06070 */
[----:B------:R-:W-:Y:S01]  /*2dc0*/  STG.E.U16 desc[UR6][R10.64+0x4], R9 ;  /* 0x000004090a007986 */ /* 0x000fe2000c101506 */
[----:B0-----:R-:W-:Y:S02]  /*2dd0*/  PRMT R0, R31, 0x7632, R0 ;  /* 0x000076321f007816 */ /* 0x001fe40000000000 */
[----:B------:R-:W-:Y:S02]  /*2de0*/  PRMT R4, R9, 0x7632, R4 ;  /* 0x0000763209047816 */ /* 0x000fe40000000004 */
[----:B------:R-:W-:Y:S01]  /*2df0*/  ISETP.GE.AND.EX P0, PT, R3, UR9, PT, P0 ;  /* 0x0000000903007c0c */ /* 0x000fe2000bf06300 */
[----:B------:R0:W-:Y:S04]  /*2e00*/  STG.E.U16 desc[UR6][R10.64+0x2], R0 ;  /* 0x000002000a007986 */ /* 0x0001e8000c101506 */
[----:B------:R1:W-:Y:S04]  /*2e10*/  STG.E.U16 desc[UR6][R10.64+0x6], R4 ;  /* 0x000006040a007986 */ /* 0x0003e8000c101506 */
[----:B------:R2:W-:Y:S01]  /*2e20*/  STG.E.U16 desc[UR6][R14.64], R16 ;  /* 0x000000100e007986 */ /* 0x0005e2000c101506 */
[----:B0-----:R-:W-:-:S03]  /*2e30*/  PRMT R0, R16, 0x7632, R0 ;  /* 0x0000763210007816 */ /* 0x001fc60000000000 */
[----:B------:R2:W-:Y:S01]  /*2e40*/  STG.E.U16 desc[UR6][R14.64+0x4], R18 ;  /* 0x000004120e007986 */ /* 0x0005e2000c101506 */
[----:B-1----:R-:W-:-:S03]  /*2e50*/  PRMT R4, R18, 0x7632, R4 ;  /* 0x0000763212047816 */ /* 0x002fc60000000004 */
[----:B------:R2:W-:Y:S04]  /*2e60*/  STG.E.U16 desc[UR6][R14.64+0x2], R0 ;  /* 0x000002000e007986 */ /* 0x0005e8000c101506 */
[----:B------:R2:W-:Y:S01]  /*2e70*/  STG.E.U16 desc[UR6][R14.64+0x6], R4 ;  /* 0x000006040e007986 */ /* 0x0005e2000c101506 */
[----:B------:R-:W-:Y:S05]  /*2e80*/  @!P0 BRA `(.L_x_1902) ;  /* 0xffffffdc00508947 */ /* 0x000fea000383ffff */
[----:B------:R-:W-:Y:S05]  /*2e90*/  EXIT ;  /* 0x000000000000794d */ /* 0x000fea0003800000 */
.L_x_1903:
        /* <DEDUP_REMOVED lines=14> */
.L_x_3936:


//--------------------- .text._ZN13group_norm_v214gn_cuda_kernelI13__nv_bfloat16Li480ELi1ELi16ELi120ELi256ELb1ELi16ELi960ELi960ELi4ELb1ELi9ELb0ELb0ENS_16CompileConditionILi900EEEEEvPT_PKS4_S7_S7_flPfS8_Pj --------------------------
	.section	.text._ZN13group_norm_v214gn_cuda_kernelI13__nv_bfloat16Li480ELi1ELi16ELi120ELi256ELb1ELi16ELi960ELi960ELi4ELb1ELi9ELb0ELb0ENS_16CompileConditionILi900EEEEEvPT_PKS4_S7_S7_flPfS8_Pj,"ax",@progbits
	.align	128
        .global         _ZN13group_norm_v214gn_cuda_kernelI13__nv_bfloat16Li480ELi1ELi16ELi120ELi256ELb1ELi16ELi960ELi960ELi4ELb1ELi9ELb0ELb0ENS_16CompileConditionILi900EEEEEvPT_PKS4_S7_S7_flPfS8_Pj
        .type           _ZN13group_norm_v214gn_cuda_kernelI13__nv_bfloat16Li480ELi1ELi16ELi120ELi256ELb1ELi16ELi960ELi960ELi4ELb1ELi9ELb0ELb0ENS_16CompileConditionILi900EEEEEvPT_PKS4_S7_S7_flPfS8_Pj,@function
        .size           _ZN13group_norm_v214gn_cuda_kernelI13__nv_bfloat16Li480ELi1ELi16ELi120ELi256ELb1ELi16ELi960ELi960ELi4ELb1ELi9ELb0ELb0ENS_16CompileConditionILi900EEEEEvPT_PKS4_S7_S7_flPfS8_Pj,(.L_x_3937 - _ZN13group_norm_v214gn_cuda_kernelI13__nv_bfloat16Li480ELi1ELi16ELi120ELi256ELb1ELi16ELi960ELi960ELi4ELb1ELi9ELb0ELb0ENS_16CompileConditionILi900EEEEEvPT_PKS4_S7_S7_flPfS8_Pj)
        .other          _ZN13group_norm_v214gn_cuda_kernelI13__nv_bfloat16Li480ELi1ELi16ELi120ELi256ELb1ELi16ELi960ELi960ELi4ELb1ELi9ELb0ELb0ENS_16CompileConditionILi900EEEEEvPT_PKS4_S7_S7_flPfS8_Pj,@"STO_CUDA_ENTRY STV_DEFAULT"
_ZN13group_norm_v214gn_cuda_kernelI13__nv_bfloat16Li480ELi1ELi16ELi120ELi256ELb1ELi16ELi960ELi960ELi4ELb1ELi9ELb0ELb0ENS_16CompileConditionILi900EEEEEvPT_PKS4_S7_S7_flPfS8_Pj:
.text._ZN13group_norm_v214gn_cuda_kernelI13__nv_bfloat16Li480ELi1ELi16ELi120ELi256ELb1ELi16ELi960ELi960ELi4ELb1ELi9ELb0ELb0ENS_16CompileConditionILi900EEEEEvPT_PKS4_S7_S7_flPfS8_Pj:
        /* <DEDUP_REMOVED lines=13> */
[----:B------:R-:W-:Y:S02]  /*00d0*/  MOV R46, 0x7ffffff1 ;  /* 0x7ffffff1002e7802 */ /* 0x000fe40000000f00 */
[----:B------:R-:W-:Y:S01]  /*00e0*/  ISETP.EQ.U32.AND P1, PT, RZ, UR10, PT ;  /* 0x0000000aff007c0c */ /* 0x000fe2000bf22070 */
[----:B-1----:R-:W-:Y:S02]  /*00f0*/  ULEA UR6, UR5, UR4, 0x18 ;  /* 0x0000000405067291 */ /* 0x002fe4000f8ec03f */
[----:B------:R-:W-:-:S04]  /*0100*/  UIADD3 UR4, UR4, 0x1680, URZ ;  /* 0x0000168004047890 */ /* 0x000fc8000fffe03f */
[----:B------:R-:W-:Y:S01]  /*0110*/  MOV R9, UR6 ;  /* 0x0000000600097c02 */ /* 0x000fe20008000f00 */
[----:B0-----:R-:W-:Y:S01]  /*0120*/  IMAD.WIDE.U32 R2, R4, -0x77777777, RZ ;  /* 0x8888888904027825 */ /* 0x001fe200078e00ff */
[----:B------:R-:W-:Y:S01]  /*0130*/  ULDC.64 UR6, c[0x0][0x250] ;  /* 0x0000940000067ab9 */ /* 0x000fe20000000a00 */
[--C-:B------:R-:W-:Y:S01]  /*0140*/  SHF.R.U32.HI R44, RZ, 0x1, R4.reuse ;  /* 0x00000001ff2c7819 */ /* 0x100fe20000011604 */
[----:B------:R-:W-:Y:S01]  /*0150*/  ULEA UR6, UP0, UR8, UR6, 0x2 ;  /* 0x0000000608067291 */ /* 0x000fe2000f80103f */
[C---:B--2---:R-:W-:Y:S01]  /*0160*/  SHF.L.U32 R2, R5.reuse, 0x4, RZ ;  /* 0x0000000405027819 */ /* 0x044fe200000006ff */
[----:B------:R-:W-:Y:S01]  /*0170*/  ULEA UR4, UR5, UR4, 0x18 ;  /* 0x0000000405047291 */ /* 0x000fe2000f8ec03f */
[----:B------:R-:W-:Y:S01]  /*0180*/  SHF.R.U32.HI R3, RZ, 0x7, R3 ;  /* 0x00000007ff037819 */ /* 0x000fe20000011603 */
[----:B------:R-:W-:Y:S01]  /*0190*/  ULEA.HI.X UR7, UR8, UR7, URZ, 0x2, UP0 ;  /* 0x0000000708077291 */ /* 0x000fe200080f143f */
[----:B------:R-:W-:Y:S02]  /*01a0*/  LOP3.LUT R2, R2, 0xf0, RZ, 0xc0, !PT ;  /* 0x000000f002027812 */ /* 0x000fe400078ec0ff */
[----:B------:R-:W-:Y:S01]  /*01b0*/  LOP3.LUT P0, RZ, R5, 0xf, RZ, 0xc0, !PT ;  /* 0x0000000f05ff7812 */ /* 0x000fe2000780c0ff */
[----:B------:R-:W-:Y:S01]  /*01c0*/  IMAD R0, R3, -0xf0, R4 ;  /* 0xffffff1003007824 */ /* 0x000fe200078e0204 */
[----:B------:R-:W-:Y:S01]  /*01d0*/  IADD3 R40, R2, R3, RZ ;  /* 0x0000000302287210 */ /* 0x000fe20007ffe0ff */
[----:B------:R-:W-:Y:S01]  /*01e0*/  IMAD.MOV.U32 R2, RZ, RZ, RZ ;  /* 0x000000ffff027224 */ /* 0x000fe200078e00ff */
[C---:B------:R-:W-:Y:S01]  /*01f0*/  LOP3.LUT R48, R5.reuse, 0xf, RZ, 0xc0, !PT ;  /* 0x0000000f05307812 */ /* 0x040fe200078ec0ff */
[----:B------:R-:W-:Y:S01]  /*0200*/  IMAD R0, R0, 0x18, R9 ;  /* 0x0000001800007824 */ /* 0x000fe200078e0209 */
[----:B------:R-:W-:Y:S01]  /*0210*/  SHF.L.U32 R11, R44, 0x4, RZ ;  /* 0x000000042c0b7819 */ /* 0x000fe200000006ff */
[----:B------:R-:W-:Y:S01]  /*0220*/  IMAD R40, R40, 0x780, RZ ;  /* 0x0000078028287824 */ /* 0x000fe200078e02ff */
[----:B------:R-:W-:-:S02]  /*0230*/  ISETP.NE.AND P2, PT, R5, RZ, PT ;  /* 0x000000ff0500720c */ /* 0x000fc40003f45270 */
[----:B------:R-:W-:Y:S01]  /*0240*/  LEA R50, R3, R0, 0x3 ;  /* 0x0000000003327211 */ /* 0x000fe200078e18ff */
[----:B------:R-:W-:Y:S01]  /*0250*/  HFMA2.MMA R0, -RZ, RZ, 0, 0 ;  /* 0x00000000ff007435 */ /* 0x000fe200000001ff */
[----:B------:R-:W-:Y:S01]  /*0260*/  ISETP.GT.U32.OR P0, PT, R4, 0x7, P0 ;  /* 0x000000070400780c */ /* 0x000fe20000704470 */
[----:B------:R-:W-:Y:S01]  /*0270*/  VIADD R32, R40, 0x3c00 ;  /* 0x00003c0028207836 */ /* 0x000fe20000000000 */
[----:B------:R-:W-:Y:S02]  /*0280*/  LOP3.LUT R48, R11, 0xfffffff0, R48, 0xe2, !PT ;  /* 0xfffffff00b307812 */ /* 0x000fe400078ee230 */
[----:B------:R-:W-:Y:S02]  /*0290*/  MOV R5, UR8 ;  /* 0x0000000800057c02 */ /* 0x000fe40008000f00 */
[----:B------:R-:W-:Y:S02]  /*02a0*/  LOP3.LUT R44, R44, 0x7ffffff8, RZ, 0xc0, !PT ;  /* 0x7ffffff82c2c7812 */ /* 0x000fe400078ec0ff */
[----:B------:R-:W-:-:S02]  /*02b0*/  SEL R46, R46, 0x1, !P2 ;  /* 0x000000012e2e7807 */ /* 0x000fc40005000000 */
[----:B------:R-:W-:Y:S02]  /*02c0*/  MOV R104, UR6 ;  /* 0x0000000600687c02 */ /* 0x000fe40008000f00 */
[----:B------:R-:W-:Y:S02]  /*02d0*/  MOV R105, UR7 ;  /* 0x0000000700697c02 */ /* 0x000fe40008000f00 */
[----:B------:R-:W-:Y:S02]  /*02e0*/  LEA R42, R4, UR4, 0x3 ;  /* 0x00000004042a7c11 */ /* 0x000fe4000f8e18ff */
[C---:B------:R-:W-:Y:S02]  /*02f0*/  IADD3 R38, R40.reuse, 0xf00, RZ ;  /* 0x00000f0028267810 */ /* 0x040fe40007ffe0ff */
[C---:B------:R-:W-:Y:S02]  /*0300*/  IADD3 R36, R40.reuse, 0x1e00, RZ ;  /* 0x00001e0028247810 */ /* 0x040fe40007ffe0ff */
[----:B------:R-:W-:-:S02]  /*0310*/  IADD3 R34, R40, 0x2d00, RZ ;  /* 0x00002d0028227810 */ /* 0x000fc40007ffe0ff */
[C---:B------:R-:W-:Y:S02]  /*0320*/  IADD3 R8, R40.reuse, 0x4b00, RZ ;  /* 0x00004b0028087810 */ /* 0x040fe40007ffe0ff */
[C---:B------:R-:W-:Y:S02]  /*0330*/  IADD3 R9, R40.reuse, 0x5a00, RZ ;  /* 0x00005a0028097810 */ /* 0x040fe40007ffe0ff */
[----:B------:R-:W-:Y:S02]  /*0340*/  IADD3 R10, R40, 0x6900, RZ ;  /* 0x00006900280a7810 */ /* 0x000fe40007ffe0ff */
[----:B------:R-:W-:Y:S01]  /*0350*/  ISETP.EQ.OR.EX P0, PT, RZ, UR11, P0, P1 ;  /* 0x0000000bff007c0c */ /* 0x000fe20008702710 */
[----:B------:R-:W-:-:S12]  /*0360*/  ULDC.64 UR10, c[0x0][0x208] ;  /* 0x00008200000a7ab9 */ /* 0x000fd80000000a00 */
.L_x_1914:
[----:B-1----:R-:W-:Y:S01]  /*0370*/  IMAD.WIDE.U32 R12, R4, -0x77777777, RZ ;  /* 0x88888889040c7825 */ /* 0x002fe200078e00ff */
[C---:B------:R-:W-:Y:S01]  /*0380*/  LOP3.LUT R11, R5.reuse, 0x1, RZ, 0xc0, !PT ;  /* 0x00000001050b7812 */ /* 0x040fe200078ec0ff */
[----:B------:R-:W-:Y:S01]  /*0390*/  ULDC.64 UR6, c[0x0][0x218] ;  /* 0x0000860000067ab9 */ /* 0x000fe20000000a00 */
[----:B------:R-:W-:Y:S01]  /*03a0*/  SHF.R.U64 R14, R5, 0x1, R0 ;  /* 0x00000001050e7819 */ /* 0x000fe20000001200 */
[----:B------:R-:W0:Y:S01]  /*03b0*/  LDC.64 R70, c[0x0][0x220] ;  /* 0x00008800ff467b82 */ /* 0x000e220000000a00 */
[----:B------:R-:W-:Y:S01]  /*03c0*/  SHF.R.U32.HI R13, RZ, 0x7, R13 ;  /* 0x00000007ff0d7819 */ /* 0x000fe2000001160d */
[----:B------:R-:W-:-:S04]  /*03d0*/  IMAD R75, R11, 0x3c0, RZ ;  /* 0x000003c00b4b7824 */ /* 0x000fc800078e02ff */
[----:B------:R-:W-:Y:S01]  /*03e0*/  IMAD R12, R13, -0xf0, R4 ;  /* 0xffffff100d0c7824 */ /* 0x000fe200078e0204 */
[----:B------:R-:W-:Y:S01]  /*03f0*/  SHF.R.U32.HI R13, RZ, 0x1, R0 ;  /* 0x00000001ff0d7819 */ /* 0x000fe20000011600 */
[----:B------:R-:W1:Y:S03]  /*0400*/  LDC.64 R72, c[0x0][0x228] ;  /* 0x00008a00ff487b82 */ /* 0x000e660000000a00 */
[----:B------:R-:W-:Y:S01]  /*0410*/  LEA R52, R12, R75, 0x2 ;  /* 0x0000004b0c347211 */ /* 0x000fe200078e10ff */
[----:B------:R-:W-:-:S03]  /*0420*/  IMAD R29, R13, 0x78000, RZ ;  /* 0x000780000d1d7824 */ /* 0x000fc600078e02ff */
[----:B------:R-:W-:-:S03]  /*0430*/  SHF.R.S32.HI R53, RZ, 0x1f, R52 ;  /* 0x0000001fff357819 */ /* 0x000fc60000011434 */
[----:B------:R-:W-:-:S05]  /*0440*/  IMAD.WIDE.U32 R30, R14, 0x78000, R52 ;  /* 0x000780000e1e7825 */ /* 0x000fca00078e0034 */
[----:B------:R-:W-:Y:S02]  /*0450*/  IADD3 R29, R31, R29, RZ ;  /* 0x0000001d1f1d7210 */ /* 0x000fe40007ffe0ff */
[----:B------:R-:W-:-:S04]  /*0460*/  IADD3 R16, P1, R40, R30, RZ ;  /* 0x0000001e28107210 */ /* 0x000fc80007f3e0ff */
[----:B------:R-:W-:Y:S02]  /*0470*/  IADD3.X R3, RZ, R29, RZ, P1, !PT ;  /* 0x0000001dff037210 */ /* 0x000fe40000ffe4ff */
[C---:B------:R-:W-:Y:S02]  /*0480*/  SHF.L.U32 R15, R16.reuse, 0x1, RZ ;  /* 0x00000001100f7819 */ /* 0x040fe400000006ff */
[----:B------:R-:W-:Y:S02]  /*0490*/  SHF.L.U64.HI R16, R16, 0x1, R3 ;  /* 0x0000000110107819 */ /* 0x000fe40000010203 */
[----:B------:R-:W-:-:S04]  /*04a0*/  IADD3 R54, P1, R15, UR6, RZ ;  /* 0x000000060f367c10 */ /* 0x000fc8000ff3e0ff */
        /* <DEDUP_REMOVED lines=10> */
[----:B------:R-:W-:Y:S02]  /*0550*/  IADD3.X R3, RZ, R29, RZ, P1, !PT ;  /* 0x0000001dff037210 */ /* 0x000fe40000ffe4ff */
[C---:B------:R-:W-:Y:S02]  /*0560*/  SHF.L.U32 R19, R20.reuse, 0x1, RZ ;  /* 0x0000000114137819 */ /* 0x040fe400000006ff */
[----:B------:R-:W-:Y:S02]  /*0570*/  SHF.L.U64.HI R20, R20, 0x1, R3 ;  /* 0x0000000114147819 */ /* 0x000fe40000010203 */
[----:B------:R-:W-:-:S04]  /*0580*/  IADD3 R58, P1, R19, UR6, RZ ;  /* 0x00000006133a7c10 */ /* 0x000fc8000ff3e0ff */
[----:B------:R-:W-:Y:S02]  /*0590*/  IADD3.X R59, R20, UR7, RZ, P1, !PT ;  /* 0x00000007143b7c10 */ /* 0x000fe40008ffe4ff */
[----:B------:R-:W-:-:S04]  /*05a0*/  IADD3 R22, P1, R34, R30, RZ ;  /* 0x0000001e22167210 */ /* 0x000fc80007f3e0ff */
[----:B------:R-:W4:Y:S01]  /*05b0*/  LDG.E.64.CONSTANT R58, desc[UR10][R58.64] ;  /* 0x0000000a3a3a7981 */ /* 0x000f22000c1e9b00 */
        /* <DEDUP_REMOVED lines=32> */
[----:B------:R-:W-:-:S06]  /*07c0*/  IADD3.X R69, R30, UR7, RZ, P1, !PT ;  /* 0x000000071e457c10 */ /* 0x000fcc0008ffe4ff */
[----:B------:R-:W4:Y:S01]  /*07d0*/  LDG.E.64.CONSTANT R68, desc[UR10][R68.64] ;  /* 0x0000000a44447981 */ /* 0x000f22000c1e9b00 */
[----:B0-----:R-:W-:-:S04]  /*07e0*/  IMAD.WIDE R70, R52, 0x2, R70 ;  /* 0x0000000234467825 */ /* 0x001fc800078e0246 */
[----:B-1----:R-:W-:Y:S02]  /*07f0*/  IMAD.WIDE R72, R52, 0x2, R72 ;  /* 0x0000000234487825 */ /* 0x002fe400078e0248 */
[----:B------:R-:W5:Y:S04]  /*0800*/  LDG.E.64.CONSTANT R70, desc[UR10][R70.64] ;  /* 0x0000000a46467981 */ /* 0x000f68000c1e9b00 */
[----:B------:R-:W5:Y:S01]  /*0810*/  LDG.E.64.CONSTANT R72, desc[UR10][R72.64] ;  /* 0x0000000a48487981 */ /* 0x000f62000c1e9b00 */
        /* <DEDUP_REMOVED lines=8> */
[C---:B--2---:R-:W-:Y:S02]  /*08a0*/  PRMT R31, R54.reuse, 0x7632, R31 ;  /* 0x00007632361f7816 */ /* 0x044fe4000000001f */
[----:B------:R-:W-:-:S02]  /*08b0*/  SHF.L.U32 R3, R54, 0x10, RZ ;  /* 0x0000001036037819 */ /* 0x000fc400000006ff */
[----:B------:R-:W-:Y:S01]  /*08c0*/  SHF.L.U32 R52, R31, 0x10, RZ ;  /* 0x000000101f347819 */ /* 0x000fe200000006ff */
[C---:B------:R-:W-:Y:S01]  /*08d0*/  IMAD.U32 R31, R55.reuse, 0x10000, RZ ;  /* 0x00010000371f7824 */ /* 0x040fe200078e00ff */
[----:B------:R-:W-:Y:S01]  /*08e0*/  PRMT R33, R55, 0x7632, R33 ;  /* 0x0000763237217816 */ /* 0x000fe20000000021 */
[----:B------:R-:W-:Y:S01]  /*08f0*/  FFMA.FTZ R37, R3, R3, RZ ;  /* 0x0000000303257223 */ /* 0x000fe200000100ff */
[----:B------:R-:W-:-:S03]  /*0900*/  FADD.FTZ R35, RZ, R3 ;  /* 0x00000003ff237221 */ /* 0x000fc60000010000 */
[----:B------:R-:W-:Y:S01]  /*0910*/  FFMA.FTZ R74, R52, R52, R37 ;  /* 0x00000034344a7223 */ /* 0x000fe20000010025 */
[----:B------:R-:W-:Y:S01]  /*0920*/  FADD.FTZ R52, R35, R52 ;  /* 0x0000003423347221 */ /* 0x000fe20000010000 */
[----:B------:R-:W-:Y:S02]  /*0930*/  SHF.L.U32 R37, R33, 0x10, RZ ;  /* 0x0000001021257819 */ /* 0x000fe400000006ff */
[----:B------:R-:W-:Y:S01]  /*0940*/  FFMA.FTZ R74, R31, R31, R74 ;  /* 0x0000001f1f4a7223 */ /* 0x000fe2000001004a */
[----:B------:R-:W-:Y:S01]  /*0950*/  FADD.FTZ R52, R52, R31 ;  /* 0x0000001f34347221 */ /* 0x000fe20000010000 */
[C---:B---3--:R-:W-:Y:S02]  /*0960*/  SHF.L.U32 R33, R56.reuse, 0x10, RZ ;  /* 0x0000001038217819 */ /* 0x048fe400000006ff */
[----:B------:R-:W-:Y:S01]  /*0970*/  FFMA.FTZ R74, R37, R37, R74 ;  /* 0x00000025254a7223 */ /* 0x000fe2000001004a */
[----:B------:R-:W-:Y:S01]  /*0980*/  PRMT R35, R56, 0x7632, R35 ;  /* 0x0000763238237816 */ /* 0x000fe20000000023 */
[--C-:B------:R-:W-:Y:S01]  /*0990*/  FADD.FTZ R52, R52, R37.reuse ;  /* 0x0000002534347221 */ /* 0x100fe20000010000 */
[----:B------:R-:W-:Y:S01]  /*09a0*/  PRMT R37, R57, 0x7632, R37 ;  /* 0x0000763239257816 */ /* 0x000fe20000000025 */
[----:B------:R-:W-:Y:S01]  /*09b0*/  FFMA.FTZ R74, R33, R33, R74 ;  /* 0x00000021214a7223 */ /* 0x000fe2000001004a */
[----:B------:R-:W-:Y:S01]  /*09c0*/  SHF.L.U32 R39, R35, 0x10, RZ ;  /* 0x0000001023277819 */ /* 0x000fe200000006ff */
[----:B------:R-:W-:Y:S01]  /*09d0*/  FADD.FTZ R52, R52, R33 ;  /* 0x0000002134347221 */ /* 0x000fe20000010000 */
[----:B------:R-:W-:-:S02]  /*09e0*/  SHF.L.U32 R35, R57, 0x10, RZ ;  /* 0x0000001039237819 */ /* 0x000fc400000006ff */
[----:B------:R-:W-:Y:S01]  /*09f0*/  SHF.L.U32 R41, R37, 0x10, RZ ;  /* 0x0000001025297819 */ /* 0x000fe200000006ff */
[----:B------:R-:W-:Y:S01]  /*0a00*/  FFMA.FTZ R74, R39, R39, R74 ;  /* 0x00000027274a7223 */ /* 0x000fe2000001004a */
[----:B------:R-:W-:-:S03]  /*0a10*/  FADD.FTZ R52, R52, R39 ;  /* 0x0000002734347221 */ /* 0x000fc60000010000 */
[----:B------:R-:W-:Y:S01]  /*0a20*/  FFMA.FTZ R74, R35, R35, R74 ;  /* 0x00000023234a7223 */ /* 0x000fe2000001004a */
[----:B------:R-:W-:Y:S01]  /*0a30*/  FADD.FTZ R52, R52, R35 ;  /* 0x0000002334347221 */ /* 0x000fe20000010000 */
[C---:B----4-:R-:W-:Y:S02]  /*0a40*/  SHF.L.U32 R37, R58.reuse, 0x10, RZ ;  /* 0x000000103a257819 */ /* 0x050fe400000006ff */
[----:B------:R-:W-:Y:S01]  /*0a50*/  PRMT R39, R58, 0x7632, R39 ;  /* 0x000076323a277816 */ /* 0x000fe20000000027 */
[----:B------:R-:W-:Y:S01]  /*0a60*/  FFMA.FTZ R74, R41, R41, R74 ;  /* 0x00000029294a7223 */ /* 0x000fe2000001004a */
[--C-:B------:R-:W-:Y:S01]  /*0a70*/  FADD.FTZ R52, R52, R41.reuse ;  /* 0x0000002934347221 */ /* 0x100fe20000010000 */
[----:B------:R-:W-:Y:S02]  /*0a80*/  PRMT R41, R59, 0x7632, R41 ;  /* 0x000076323b297816 */ /* 0x000fe40000000029 */
[----:B------:R-:W-:Y:S01]  /*0a90*/  SHF.L.U32 R43, R39, 0x10, RZ ;  /* 0x00000010272b7819 */ /* 0x000fe200000006ff */
[----:B------:R-:W-:Y:S01]  /*0aa0*/  FFMA.FTZ R74, R37, R37, R74 ;  /* 0x00000025254a7223 */ /* 0x000fe2000001004a */
[----:B------:R-:W-:Y:S01]  /*0ab0*/  FADD.FTZ R52, R52, R37 ;  /* 0x0000002534347221 */ /* 0x000fe20000010000 */
[----:B------:R-:W-:Y:S01]  /*0ac0*/  IMAD.U32 R39, R59, 0x10000, RZ ;  /* 0x000100003b277824 */ /* 0x000fe200078e00ff */
[----:B------:R-:W-:Y:S01]  /*0ad0*/  SHF.L.U32 R45, R41, 0x10, RZ ;  /* 0x00000010292d7819 */ /* 0x000fe200000006ff */
[----:B------:R-:W-:Y:S01]  /*0ae0*/  FFMA.FTZ R74, R43, R43, R74 ;  /* 0x0000002b2b4a7223 */ /* 0x000fe2000001004a */
[----:B------:R-:W-:-:S03]  /*0af0*/  FADD.FTZ R52, R52, R43 ;  /* 0x0000002b34347221 */ /* 0x000fc60000010000 */
[----:B------:R-:W-:Y:S01]  /*0b00*/  FFMA.FTZ R74, R39, R39, R74 ;  /* 0x00000027274a7223 */ /* 0x000fe2000001004a */
[----:B------:R-:W-:Y:S01]  /*0b10*/  FADD.FTZ R52, R52, R39 ;  /* 0x0000002734347221 */ /* 0x000fe20000010000 */
[C---:B------:R-:W-:Y:S02]  /*0b20*/  SHF.L.U32 R41, R60.reuse, 0x10, RZ ;  /* 0x000000103c297819 */ /* 0x040fe400000006ff */
[----:B------:R-:W-:Y:S01]  /*0b30*/  PRMT R43, R60, 0x7632, R43 ;  /* 0x000076323c2b7816 */ /* 0x000fe2000000002b */
[----:B------:R-:W-:Y:S01]  /*0b40*/  FFMA.FTZ R74, R45, R45, R74 ;  /* 0x0000002d2d4a7223 */ /* 0x000fe2000001004a */
[--C-:B------:R-:W-:Y:S01]  /*0b50*/  FADD.FTZ R52, R52, R45.reuse ;  /* 0x0000002d34347221 */ /* 0x100fe20000010000 */
[----:B------:R-:W-:Y:S02]  /*0b60*/  PRMT R45, R61, 0x7632, R45 ;  /* 0x000076323d2d7816 */ /* 0x000fe4000000002d */
[----:B------:R-:W-:Y:S01]  /*0b70*/  SHF.L.U32 R47, R43, 0x10, RZ ;  /* 0x000000102b2f7819 */ /* 0x000fe200000006ff */
[----:B------:R-:W-:Y:S01]  /*0b80*/  FFMA.FTZ R74, R41, R41, R74 ;  /* 0x00000029294a7223 */ /* 0x000fe2000001004a */
[----:B------:R-:W-:Y:S01]  /*0b90*/  FADD.FTZ R52, R52, R41 ;  /* 0x0000002934347221 */ /* 0x000fe20000010000 */
[----:B------:R-:W-:-:S02]  /*0ba0*/  SHF.L.U32 R43, R61, 0x10, RZ ;  /* 0x000000103d2b7819 */ /* 0x000fc400000006ff */
        /* <DEDUP_REMOVED lines=8> */
[--C-:B------:R-:W-:Y:S01]  /*0c30*/  FADD.FTZ R52, R52, R49.reuse ;  /* 0x0000003134347221 */ /* 0x100fe20000010000 */
[----:B------:R-:W-:-:S02]  /*0c40*/  PRMT R49, R63, 0x7632, R49 ;  /* 0x000076323f317816 */ /* 0x000fc40000000031 */
        /* <DEDUP_REMOVED lines=16> */
[----:B------:R-:W-:-:S02]  /*0d50*/  SHF.L.U32 R51, R65, 0x10, RZ ;  /* 0x0000001041337819 */ /* 0x000fc400000006ff */
[----:B------:R-:W-:Y:S01]  /*0d60*/  PRMT R52, R65, 0x7632, R52 ;  /* 0x0000763241347816 */ /* 0x000fe20000000034 */
[----:B------:R-:W-:Y:S01]  /*0d70*/  FFMA.FTZ R76, R77, R77, R74 ;  /* 0x0000004d4d4c7223 */ /* 0x000fe2000001004a */
[----:B------:R-:W-:Y:S02]  /*0d80*/  FADD.FTZ R74, R53, R77 ;  /* 0x0000004d354a7221 */ /* 0x000fe40000010000 */
[----:B------:R-:W-:Y:S01]  /*0d90*/  SHF.L.U32 R53, R52, 0x10, RZ ;  /* 0x0000001034357819 */ /* 0x000fe200000006ff */
[----:B------:R-:W-:Y:S01]  /*0da0*/  FFMA.FTZ R76, R51, R51, R76 ;  /* 0x00000033334c7223 */ /* 0x000fe2000001004c */
[----:B------:R-:W-:Y:S01]  /*0db0*/  FADD.FTZ R74, R74, R51 ;  /* 0x000000334a4a7221 */ /* 0x000fe20000010000 */
[C---:B------:R-:W-:Y:S01]  /*0dc0*/  SHF.L.U32 R95, R66.reuse, 0x10, RZ ;  /* 0x00000010425f7819 */ /* 0x040fe200000006ff */
[----:B------:R-:W-:Y:S01]  /*0dd0*/  IMAD.U32 R97, R67, 0x10000, RZ ;  /* 0x0001000043617824 */ /* 0x000fe200078e00ff */
[----:B------:R-:W-:Y:S01]  /*0de0*/  PRMT R52, R66, 0x7632, R52 ;  /* 0x0000763242347816 */ /* 0x000fe20000000034 */
[----:B------:R-:W-:Y:S01]  /*0df0*/  FFMA.FTZ R76, R53, R53, R76 ;  /* 0x00000035354c7223 */ /* 0x000fe2000001004c */
[----:B------:R-:W-:-:S02]  /*0e00*/  FADD.FTZ R74, R74, R53 ;  /* 0x000000354a4a7221 */ /* 0x000fc40000010000 */
        /* <DEDUP_REMOVED lines=22> */
[----:B------:R-:W-:-:S03]  /*0f70*/  FADD.FTZ R52, R74, R101 ;  /* 0x000000654a347221 */ /* 0x000fc60000010000 */
[----:B------:R-:W-:Y:S01]  /*0f80*/  FFMA.FTZ R53, R78, R78, R53 ;  /* 0x0000004e4e357223 */ /* 0x000fe20000010035 */
[----:B------:R-:W-:-:S05]  /*0f90*/  FADD.FTZ R52, R52, R78 ;  /* 0x0000004e34347221 */ /* 0x000fca0000010000 */
[----:B------:R0:W-:Y:S01]  /*0fa0*/  STS.64 [R50], R52 ;  /* 0x0000003432007388 */ /* 0x0001e20000000a00 */
[----:B------:R-:W-:Y:S06]  /*0fb0*/  BAR.SYNC.DEFER_BLOCKING 0x0 ;  /* 0x0000000000007b1d */ /* 0x000fec0000010000 */
[----:B------:R-:W-:Y:S05]  /*0fc0*/  @P3 BRA `(.L_x_1905) ;  /* 0x0000001000503947 */ /* 0x000fea0003800000 */
[----:B0-----:R-:W0:Y:S01]  /*0fd0*/  S2R R53, SR_CgaCtaId ;  /* 0x0000000000357919 */ /* 0x001e220000008800 */
[C---:B------:R-:W-:Y:S02]  /*0fe0*/  LEA.HI R98, R4.reuse, R103, RZ, 0x1f ;  /* 0x0000006704627211 */ /* 0x040fe400078ff8ff */
        /* <DEDUP_REMOVED lines=8> */
[C---:B------:R-:W-:Y:S01]  /*1070*/  VIADD R114, R98.reuse, 0x58 ;  /* 0x0000005862727836 */ /* 0x040fe20000000000 */
[----:B------:R-:W-:Y:S02]  /*1080*/  IADD3 R78, R98, 0x10, RZ ;  /* 0x00000010624e7810 */ /* 0x000fe40007ffe0ff */
[----:B------:R-:W-:Y:S02]  /*1090*/  SHF.R.S32.HI R52, RZ, 0x1f, R75 ;  /* 0x0000001fff347819 */ /* 0x000fe4000001144b */
[----:B------:R-:W-:-:S02]  /*10a0*/  SHF.R.S32.HI R77, RZ, 0x1f, R76 ;  /* 0x0000001fff4d7819 */ /* 0x000fc4000001144c */
[----:B------:R-:W-:Y:S02]  /*10b0*/  SHF.R.S32.HI R79, RZ, 0x1f, R78 ;  /* 0x0000001fff4f7819 */ /* 0x000fe4000001144e */
[----:B------:R-:W-:Y:S02]  /*10c0*/  LEA.HI R75, R52, R75, RZ, 0x2 ;  /* 0x0000004b344b7211 */ /* 0x000fe400078f10ff */
[----:B------:R-:W-:Y:S02]  /*10d0*/  LEA.HI R52, R77, R76, RZ, 0x2 ;  /* 0x0000004c4d347211 */ /* 0x000fe400078f10ff */
[C---:B------:R-:W-:Y:S02]  /*10e0*/  IADD3 R77, R98.reuse, 0x14, RZ ;  /* 0x00000014624d7810 */ /* 0x040fe40007ffe0ff */
[----:B------:R-:W-:Y:S02]  /*10f0*/  IADD3 R80, R98, 0x1c, RZ ;  /* 0x0000001c62507810 */ /* 0x000fe40007ffe0ff */
[----:B------:R-:W-:-:S02]  /*1100*/  SHF.R.S32.HI R76, RZ, 0x1f, R77 ;  /* 0x0000001fff4c7819 */ /* 0x000fc4000001144d */
[----:B0-----:R-:W-:Y:S01]  /*1110*/  LEA R96, R53, R96, 0x18 ;  /* 0x0000006035607211 */ /* 0x001fe200078ec0ff */
[C---:B------:R-:W-:Y:S01]  /*1120*/  VIADD R53, R98.reuse, 0x8 ;  /* 0x0000000862357836 */ /* 0x040fe20000000000 */
[----:B------:R-:W-:Y:S02]  /*1130*/  IADD3 R82, R98, 0x20, RZ ;  /* 0x0000002062527810 */ /* 0x000fe40007ffe0ff */
[----:B------:R-:W-:Y:S02]  /*1140*/  SHF.R.S32.HI R81, RZ, 0x1f, R80 ;  /* 0x0000001fff517819 */ /* 0x000fe40000011450 */
[----:B------:R-:W-:Y:S02]  /*1150*/  SHF.R.S32.HI R74, RZ, 0x1f, R53 ;  /* 0x0000001fff4a7819 */ /* 0x000fe40000011435 */
[----:B------:R-:W-:Y:S02]  /*1160*/  LEA.HI R77, R76, R77, RZ, 0x2 ;  /* 0x0000004d4c4d7211 */ /* 0x000fe400078f10ff */
[----:B------:R-:W-:-:S02]  /*1170*/  LEA.HI R53, R74, R53, RZ, 0x2 ;  /* 0x000000354a357211 */ /* 0x000fc400078f10ff */
[----:B------:R-:W-:Y:S02]  /*1180*/  LEA.HI R74, R79, R78, RZ, 0x2 ;  /* 0x0000004e4f4a7211 */ /* 0x000fe400078f10ff */
[C---:B------:R-:W-:Y:S02]  /*1190*/  IADD3 R78, R98.reuse, 0x18, RZ ;  /* 0x00000018624e7810 */ /* 0x040fe40007ffe0ff */
[----:B------:R-:W-:Y:S02]  /*11a0*/  SHF.R.S32.HI R83, RZ, 0x1f, R82 ;  /* 0x0000001fff537819 */ /* 0x000fe40000011452 */
[----:B------:R-:W-:Y:S02]  /*11b0*/  SHF.R.S32.HI R79, RZ, 0x1f, R78 ;  /* 0x0000001fff4f7819 */ /* 0x000fe4000001144e */
[----:B------:R-:W-:Y:S02]  /*11c0*/  IADD3 R108, R98, 0x34, RZ ;  /* 0x00000034626c7810 */ /* 0x000fe40007ffe0ff */
[----:B------:R-:W-:-:S02]  /*11d0*/  LEA.HI R76, R79, R78, RZ, 0x2 ;  /* 0x0000004e4f4c7211 */ /* 0x000fc400078f10ff */
[C---:B------:R-:W-:Y:S02]  /*11e0*/  IADD3 R79, R98.reuse, 0x24, RZ ;  /* 0x00000024624f7810 */ /* 0x040fe40007ffe0ff */
[----:B------:R-:W-:Y:S02]  /*11f0*/  LEA.HI R78, R81, R80, RZ, 0x2 ;  /* 0x00000050514e7211 */ /* 0x000fe400078f10ff */
[----:B------:R-:W-:Y:S02]  /*1200*/  LEA.HI R80, R83, R82, RZ, 0x2 ;  /* 0x0000005253507211 */ /* 0x000fe400078f10ff */
[----:B------:R-:W-:Y:S02]  /*1210*/  SHF.R.S32.HI R82, RZ, 0x1f, R79 ;  /* 0x0000001fff527819 */ /* 0x000fe4000001144f */
[----:B------:R-:W-:Y:S02]  /*1220*/  IADD3 R90, R98, 0x40, RZ ;  /* 0x00000040625a7810 */ /* 0x000fe40007ffe0ff */
[----:B------:R-:W-:-:S02]  /*1230*/  LEA.HI R82, R82, R79, RZ, 0x2 ;  /* 0x0000004f52527211 */ /* 0x000fc400078f10ff */
[----:B------:R-:W-:Y:S02]  /*1240*/  SHF.R.S32.HI R79, RZ, 0x1f, R108 ;  /* 0x0000001fff4f7819 */ /* 0x000fe4000001146c */
[----:B------:R-:W-:Y:S02]  /*1250*/  SHF.R.S32.HI R81, RZ, 0x1f, R92 ;  /* 0x0000001fff517819 */ /* 0x000fe4000001145c */
[----:B------:R-:W-:Y:S02]  /*1260*/  LEA.HI R108, R79, R108, RZ, 0x2 ;  /* 0x0000006c4f6c7211 */ /* 0x000fe400078f10ff */
[----:B------:R-:W-:Y:S02]  /*1270*/  SHF.R.S32.HI R79, RZ, 0x1f, R90 ;  /* 0x0000001fff4f7819 */ /* 0x000fe4000001145a */
[----:B------:R-:W-:Y:S02]  /*1280*/  IADD3 R110, R98, 0x3c, RZ ;  /* 0x0000003c626e7810 */ /* 0x000fe40007ffe0ff */
        /* <DEDUP_REMOVED lines=9> */
[C---:B------:R-:W-:Y:S02]  /*1320*/  IADD3 R100, R98.reuse, 0x4c, RZ ;  /* 0x0000004c62647810 */ /* 0x040fe40007ffe0ff */
[----:B------:R-:W-:Y:S02]  /*1330*/  SHF.R.S32.HI R79, RZ, 0x2, R79 ;  /* 0x00000002ff4f7819 */ /* 0x000fe4000001144f */
[----:B------:R-:W-:Y:S02]  /*1340*/  SHF.R.S32.HI R83, RZ, 0x1f, R112 ;  /* 0x0000001fff537819 */ /* 0x000fe40000011470 */
[----:B------:R-:W-:Y:S01]  /*1350*/  IADD3 R102, R98, 0x50, RZ ;  /* 0x0000005062667810 */ /* 0x000fe20007ffe0ff */
[----:B------:R-:W-:Y:S01]  /*1360*/  IMAD R79, R79, 0x18, R96 ;  /* 0x000000184f4f7824 */ /* 0x000fe200078e0260 */
[----:B------:R-:W-:-:S02]  /*1370*/  LEA.HI R106, R81, R106, RZ, 0x2 ;  /* 0x0000006a516a7211 */ /* 0x000fc400078f10ff */
[----:B------:R-:W-:Y:S02]  /*1380*/  SHF.R.S32.HI R75, RZ, 0x2, R75 ;  /* 0x00000002ff4b7819 */ /* 0x000fe4000001144b */
[----:B------:R-:W-:Y:S02]  /*1390*/  SHF.R.S32.HI R81, RZ, 0x1f, R100 ;  /* 0x0000001fff517819 */ /* 0x000fe40000011464 */
[----:B------:R-:W-:Y:S01]  /*13a0*/  SHF.R.S32.HI R53, RZ, 0x2, R53 ;  /* 0x00000002ff357819 */ /* 0x000fe20000011435 */
[----:B------:R-:W-:Y:S01]  /*13b0*/  IMAD R75, R75, 0x18, R96 ;  /* 0x000000184b4b7824 */ /* 0x000fe200078e0260 */
[----:B------:R-:W-:Y:S02]  /*13c0*/  LEA.HI R112, R83, R112, RZ, 0x2 ;  /* 0x0000007053707211 */ /* 0x000fe400078f10ff */
[----:B------:R-:W-:Y:S02]  /*13d0*/  SHF.R.S32.HI R83, RZ, 0x1f, R102 ;  /* 0x0000001fff537819 */ /* 0x000fe40000011466 */
[----:B------:R-:W-:Y:S01]  /*13e0*/  LEA.HI R100, R81, R100, RZ, 0x2 ;  /* 0x0000006451647211 */ /* 0x000fe200078f10ff */
[----:B------:R-:W-:Y:S01]  /*13f0*/  IMAD R81, R53, 0x18, R96 ;  /* 0x0000001835517824 */ /* 0x000fe200078e0260 */
[----:B------:R-:W-:-:S02]  /*1400*/  IADD3 R79, R79, R94, RZ ;  /* 0x0000005e4f4f7210 */ /* 0x000fc40007ffe0ff */
[----:B------:R-:W-:Y:S02]  /*1410*/  LEA.HI R102, R83, R102, RZ, 0x2 ;  /* 0x0000006653667211 */ /* 0x000fe400078f10ff */
[----:B------:R-:W-:Y:S01]  /*1420*/  SHF.R.S32.HI R83, RZ, 0x2, R52 ;  /* 0x00000002ff537819 */ /* 0x000fe20000011434 */
[----:B------:R0:W1:Y:S01]  /*1430*/  LDS.64 R86, [R79] ;  /* 0x000000004f567984 */ /* 0x0000620000000a00 */
[----:B------:R-:W-:Y:S02]  /*1440*/  IADD3 R91, R98, 0x30, RZ ;  /* 0x00000030625b7810 */ /* 0x000fe40007ffe0ff */
[C---:B------:R-:W-:Y:S01]  /*1450*/  IADD3 R53, R94.reuse, R75, RZ ;  /* 0x0000004b5e357210 */ /* 0x040fe20007ffe0ff */
[----:B------:R-:W-:Y:S01]  /*1460*/  IMAD R83, R83, 0x18, R96 ;  /* 0x0000001853537824 */ /* 0x000fe200078e0260 */
[----:B------:R-:W-:Y:S02]  /*1470*/  IADD3 R75, R94, R81, RZ ;  /* 0x000000515e4b7210 */ /* 0x000fe40007ffe0ff */
[----:B------:R-:W-:-:S02]  /*1480*/  SHF.R.S32.HI R81, RZ, 0x2, R74 ;  /* 0x00000002ff517819 */ /* 0x000fc4000001144a */
[----:B------:R-:W-:Y:S01]  /*1490*/  SHF.R.S32.HI R84, RZ, 0x1f, R91 ;  /* 0x0000001fff547819 */ /* 0x000fe2000001145b */
[----:B------:R-:W2:Y:S01]  /*14a0*/  LDS.64 R52, [R53] ;  /* 0x0000000035347984 */ /* 0x000ea20000000a00 */
[----:B------:R-:W-:Y:S01]  /*14b0*/  IADD3 R111, R98, 0x38, RZ ;  /* 0x00000038626f7810 */ /* 0x000fe20007ffe0ff */
[--C-:B------:R-:W-:Y:S01]  /*14c0*/  IMAD R81, R81, 0x18, R96.reuse ;  /* 0x0000001851517824 */ /* 0x100fe200078e0260 */
[----:B0-----:R-:W-:Y:S01]  /*14d0*/  SHF.R.S32.HI R79, RZ, 0x2, R77 ;  /* 0x00000002ff4f7819 */ /* 0x001fe2000001144d */
[----:B------:R-:W0:Y:S01]  /*14e0*/  LDS.64 R74, [R75] ;  /* 0x000000004b4a7984 */ /* 0x000e220000000a00 */
[----:B------:R-:W-:Y:S02]  /*14f0*/  LEA.HI R91, R84, R91, RZ, 0x2 ;  /* 0x0000005b545b7211 */ /* 0x000fe400078f10ff */
[----:B------:R-:W-:Y:S01]  /*1500*/  IADD3 R77, R94, R83, RZ ;  /* 0x000000535e4d7210 */ /* 0x000fe20007ffe0ff */
[----:B------:R-:W-:Y:S01]  /*1510*/  IMAD R83, R79, 0x18, R96 ;  /* 0x000000184f537824 */ /* 0x000fe200078e0260 */
[----:B------:R-:W-:-:S02]  /*1520*/  SHF.R.S32.HI R84, RZ, 0x1f, R111 ;  /* 0x0000001fff547819 */ /* 0x000fc4000001146f */
[----:B------:R-:W-:Y:S02]  /*1530*/  SHF.R.S32.HI R85, RZ, 0x2, R76 ;  /* 0x00000002ff557819 */ /* 0x000fe4000001144c */
[----:B------:R-:W-:Y:S01]  /*1540*/  IADD3 R79, R94, R81, RZ ;  /* 0x000000515e4f7210 */ /* 0x000fe20007ffe0ff */
[----:B------:R-:W3:Y:S01]  /*1550*/  LDS.64 R76, [R77] ;  /* 0x000000004d4c7984 */ /* 0x000ee20000000a00 */
[----:B------:R-:W-:Y:S01]  /*1560*/  LEA.HI R111, R84, R111, RZ, 0x2 ;  /* 0x0000006f546f7211 */ /* 0x000fe200078f10ff */
[----:B------:R-:W-:Y:S01]  /*1570*/  IMAD R85, R85, 0x18, R96 ;  /* 0x0000001855557824 */ /* 0x000fe200078e0260 */
[----:B------:R-:W-:Y:S02]  /*1580*/  SHF.R.S32.HI R84, RZ, 0x1f, R109 ;  /* 0x0000001fff547819 */ /* 0x000fe4000001146d */
[----:B------:R-:W-:Y:S02]  /*1590*/  SHF.R.S32.HI R89, RZ, 0x2, R78 ;  /* 0x00000002ff597819 */ /* 0x000fe4000001144e */
[----:B------:R-:W-:Y:S01]  /*15a0*/  IADD3 R93, R98, 0x54, RZ ;  /* 0x00000054625d7810 */ /* 0x000fe20007ffe0ff */
[----:B------:R-:W4:Y:S01]  /*15b0*/  LDS.64 R78, [R79] ;  /* 0x000000004f4e7984 */ /* 0x000f220000000a00 */
[----:B------:R-:W-:Y:S01]  /*15c0*/  IADD3 R81, R94, R83, RZ ;  /* 0x000000535e517210 */ /* 0x000fe20007ffe0ff */
[----:B------:R-:W-:Y:S01]  /*15d0*/  IMAD R89, R89, 0x18, R96 ;  /* 0x0000001859597824 */ /* 0x000fe200078e0260 */
[----:B------:R-:W-:-:S02]  /*15e0*/  LEA.HI R109, R84, R109, RZ, 0x2 ;  /* 0x0000006d546d7211 */ /* 0x000fc400078f10ff */
[----:B------:R-:W-:Y:S02]  /*15f0*/  SHF.R.S32.HI R107, RZ, 0x2, R80 ;  /* 0x00000002ff6b7819 */ /* 0x000fe40000011450 */
[----:B------:R-:W-:Y:S01]  /*1600*/  SHF.R.S32.HI R84, RZ, 0x1f, R93 ;  /* 0x0000001fff547819 */ /* 0x000fe2000001145d */
[----:B------:R-:W4:Y:S01]  /*1610*/  LDS.64 R80, [R81] ;  /* 0x0000000051507984 */ /* 0x000f220000000a00 */
[----:B------:R-:W-:Y:S01]  /*1620*/  IADD3 R83, R94, R85, RZ ;  /* 0x000000555e537210 */ /* 0x000fe20007ffe0ff */
[----:B------:R-:W-:Y:S01]  /*1630*/  IMAD R107, R107, 0x18, R96 ;  /* 0x000000186b6b7824 */ /* 0x000fe200078e0260 */
[----:B------:R-:W-:Y:S02]  /*1640*/  LEA.HI R93, R84, R93, RZ, 0x2 ;  /* 0x0000005d545d7211 */ /* 0x000fe400078f10ff */
[----:B------:R-:W-:Y:S02]  /*1650*/  SHF.R.S32.HI R85, RZ, 0x2, R82 ;  /* 0x00000002ff557819 */ /* 0x000fe40000011452 */
[C---:B------:R-:W-:Y:S01]  /*1660*/  IADD3 R84, R94.reuse, R89, RZ ;  /* 0x000000595e547210 */ /* 0x040fe20007ffe0ff */
[----:B------:R-:W4:Y:S01]  /*1670*/  LDS.64 R82, [R83] ;  /* 0x0000000053527984 */ /* 0x000f220000000a00 */
[----:B------:R-:W-:Y:S01]  /*1680*/  SHF.R.S32.HI R115, RZ, 0x1f, R114 ;  /* 0x0000001fff737819 */ /* 0x000fe20000011472 */
[----:B------:R-:W-:Y:S01]  /*1690*/  IMAD R89, R85, 0x18, R96 ;  /* 0x0000001855597824 */ /* 0x000fe200078e0260 */
[C---:B------:R-:W-:Y:S01]  /*16a0*/  IADD3 R88, R94.reuse, R107, RZ ;  /* 0x0000006b5e587210 */ /* 0x040fe20007ffe0ff */
[----:B-1----:R-:W-:Y:S01]  /*16b0*/  FADD.FTZ R107, RZ, R86 ;  /* 0x00000056ff6b7221 */ /* 0x002fe20000010000 */
[----:B------:R-:W1:Y:S01]  /*16c0*/  LDS.64 R84, [R84] ;  /* 0x0000000054547984 */ /* 0x000e620000000a00 */
[----:B------:R-:W-:Y:S01]  /*16d0*/  LEA.HI R114, R115, R114, RZ, 0x2 ;  /* 0x0000007273727211 */ /* 0x000fe200078f10ff */
[----:B------:R-:W-:Y:S01]  /*16e0*/  IMAD.IADD R115, R94, 0x1, R89 ;  /* 0x000000015e737824 */ /* 0x000fe200078e0259 */
[C---:B------:R-:W-:Y:S01]  /*16f0*/  IADD3 R113, R98.reuse, 0x5c, RZ ;  /* 0x0000005c62717810 */ /* 0x040fe20007ffe0ff */
[----:B------:R-:W1:Y:S01]  /*1700*/  LDS.64 R88, [R88] ;  /* 0x0000000058587984 */ /* 0x000e620000000a00 */
[----:B--2---:R-:W-:Y:S01]  /*1710*/  FADD.FTZ R107, R107, R52 ;  /* 0x000000346b6b7221 */ /* 0x004fe20000010000 */
[----:B------:R-:W-:-:S02]  /*1720*/  IADD3 R117, R98, 0x64, RZ ;  /* 0x0000006462757810 */ /* 0x000fc40007ffe0ff */
[----:B------:R-:W-:Y:S01]  /*1730*/  SHF.R.S32.HI R116, RZ, 0x1f, R113 ;  /* 0x0000001fff747819 */ /* 0x000fe20000011471 */
[----:B0-----:R-:W-:Y:S01]  /*1740*/  FADD.FTZ R107, R107, R74 ;  /* 0x0000004a6b6b7221 */ /* 0x001fe20000010000 */
[----:B------:R-:W-:Y:S02]  /*1750*/  SHF.R.S32.HI R74, RZ, 0x1f, R117 ;  /* 0x0000001fff4a7819 */ /* 0x000fe40000011475 */
[----:B------:R-:W-:Y:S01]  /*1760*/  LEA.HI R113, R116, R113, RZ, 0x2 ;  /* 0x0000007174717211 */ /* 0x000fe200078f10ff */
[----:B------:R-:W-:Y:S01]  /*1770*/  FADD.FTZ R116, RZ, R87 ;  /* 0x00000057ff747221 */ /* 0x000fe20000010000 */
[----:B---3--:R-:W-:Y:S01]  /*1780*/  FADD.FTZ R107, R107, R76 ;  /* 0x0000004c6b6b7221 */ /* 0x008fe20000010000 */
[----:B------:R-:W-:Y:S01]  /*1790*/  IADD3 R76, R98, 0x68, RZ ;  /* 0x00000068624c7810 */ /* 0x000fe20007ffe0ff */
[----:B------:R0:W2:Y:S01]  /*17a0*/  LDS.64 R86, [R115] ;  /* 0x0000000073567984 */ /* 0x0000a20000000a00 */
[----:B------:R-:W-:Y:S01]  /*17b0*/  FADD.FTZ R116, R116, R53 ;  /* 0x0000003574747221 */ /* 0x000fe20000010000 */
[----:B------:R-:W-:Y:S01]  /*17c0*/  IADD3 R53, R98, 0x60, RZ ;  /* 0x0000006062357810 */ /* 0x000fe20007ffe0ff */
[----:B----4-:R-:W-:Y:S01]  /*17d0*/  FADD.FTZ R107, R107, R78 ;  /* 0x0000004e6b6b7221 */ /* 0x010fe20000010000 */
[----:B------:R-:W-:Y:S01]  /*17e0*/  SHF.R.S32.HI R91, RZ, 0x2, R91 ;  /* 0x00000002ff5b7819 */ /* 0x000fe2000001145b */
[----:B------:R-:W-:Y:S01]  /*17f0*/  FADD.FTZ R116, R116, R75 ;  /* 0x0000004b74747221 */ /* 0x000fe20000010000 */
[----:B------:R-:W-:-:S02]  /*1800*/  SHF.R.S32.HI R52, RZ, 0x1f, R53 ;  /* 0x0000001fff347819 */ /* 0x000fc40000011435 */
[----:B------:R-:W-:Y:S01]  /*1810*/  SHF.R.S32.HI R75, RZ, 0x1f, R76 ;  /* 0x0000001fff4b7819 */ /* 0x000fe2000001144c */
[----:B------:R-:W-:Y:S01]  /*1820*/  FADD.FTZ R116, R116, R77 ;  /* 0x0000004d74747221 */ /* 0x000fe20000010000 */
[----:B------:R-:W-:Y:S01]  /*1830*/  LEA.HI R53, R52, R53, RZ, 0x2 ;  /* 0x0000003534357211 */ /* 0x000fe200078f10ff */
[----:B------:R-:W-:Y:S01]  /*1840*/  FADD.FTZ R107, R107, R80 ;  /* 0x000000506b6b7221 */ /* 0x000fe20000010000 */
[----:B------:R-:W-:Y:S01]  /*1850*/  LEA.HI R52, R74, R117, RZ, 0x2 ;  /* 0x000000754a347211 */ /* 0x000fe200078f10ff */
[----:B------:R-:W-:Y:S01]  /*1860*/  FADD.FTZ R116, R116, R79 ;  /* 0x0000004f74747221 */ /* 0x000fe20000010000 */
[----:B------:R-:W-:Y:S01]  /*1870*/  IADD3 R74, R98, 0x6c, RZ ;  /* 0x0000006c624a7810 */ /* 0x000fe20007ffe0ff */
[----:B------:R-:W-:Y:S01]  /*1880*/  IMAD R91, R91, 0x18, R96 ;  /* 0x000000185b5b7824 */ /* 0x000fe200078e0260 */
[----:B------:R-:W-:Y:S01]  /*1890*/  LEA.HI R76, R75, R76, RZ, 0x2 ;  /* 0x0000004c4b4c7211 */ /* 0x000fe200078f10ff */
[----:B------:R-:W-:Y:S01]  /*18a0*/  FADD.FTZ R116, R116, R81 ;  /* 0x0000005174747221 */ /* 0x000fe20000010000 */
[----:B------:R-:W-:Y:S01]  /*18b0*/  SHF.R.S32.HI R77, RZ, 0x1f, R74 ;  /* 0x0000001fff4d7819 */ /* 0x000fe2000001144a */
[----:B------:R-:W-:Y:S01]  /*18c0*/  FADD.FTZ R107, R107, R82 ;  /* 0x000000526b6b7221 */ /* 0x000fe20000010000 */
[----:B------:R-:W-:Y:S01]  /*18d0*/  IADD3 R75, R98, 0x74, RZ ;  /* 0x00000074624b7810 */ /* 0x000fe20007ffe0ff */
[----:B------:R-:W-:Y:S01]  /*18e0*/  FADD.FTZ R116, R116, R83 ;  /* 0x0000005374747221 */ /* 0x000fe20000010000 */
[----:B------:R-:W-:-:S02]  /*18f0*/  LEA.HI R74, R77, R74, RZ, 0x2 ;  /* 0x0000004a4d4a7211 */ /* 0x000fc400078f10ff */
[----:B------:R-:W-:Y:S01]  /*1900*/  IADD3 R77, R98, 0x70, RZ ;  /* 0x00000070624d7810 */ /* 0x000fe20007ffe0ff */
[----:B-1----:R-:W-:Y:S01]  /*1910*/  FADD.FTZ R98, R116, R85 ;  /* 0x0000005574627221 */ /* 0x002fe20000010000 */
[----:B------:R-:W-:Y:S01]  /*1920*/  SHF.R.S32.HI R81, RZ, 0x2, R92 ;  /* 0x00000002ff517819 */ /* 0x000fe2000001145c */
[----:B------:R-:W-:Y:S01]  /*1930*/  FADD.FTZ R107, R107, R84 ;  /* 0x000000546b6b7221 */ /* 0x000fe20000010000 */
[----:B0-----:R-:W-:Y:S01]  /*1940*/  SHF.R.S32.HI R115, RZ, 0x2, R112 ;  /* 0x00000002ff737819 */ /* 0x001fe20000011470 */
[----:B------:R-:W-:Y:S01]  /*1950*/  FADD.FTZ R98, R98, R89 ;  /* 0x0000005962627221 */ /* 0x000fe20000010000 */
[----:B------:R-:W-:Y:S01]  /*1960*/  SHF.R.S32.HI R83, RZ, 0x2, R53 ;  /* 0x00000002ff537819 */ /* 0x000fe20000011435 */
[--C-:B------:R-:W-:Y:S01]  /*1970*/  IMAD R89, R81, 0x18, R96.reuse ;  /* 0x0000001851597824 */ /* 0x100fe200078e0260 */
[----:B------:R-:W-:Y:S01]  /*1980*/  SHF.R.S32.HI R78, RZ, 0x1f, R77 ;  /* 0x0000001fff4e7819 */ /* 0x000fe2000001144d */
[----:B------:R-:W-:Y:S01]  /*1990*/  IMAD R53, R115, 0x18, R96 ;  /* 0x0000001873357824 */ /* 0x000fe200078e0260 */
[----:B------:R-:W-:Y:S01]  /*19a0*/  SHF.R.S32.HI R108, RZ, 0x2, R108 ;  /* 0x00000002ff6c7819 */ /* 0x000fe2000001146c */
[----:B------:R-:W-:Y:S01]  /*19b0*/  FADD.FTZ R107, R107, R88 ;  /* 0x000000586b6b7221 */ /* 0x000fe20000010000 */
[----:B------:R-:W-:-:S02]  /*19c0*/  IADD3 R89, R94, R89, RZ ;  /* 0x000000595e597210 */ /* 0x000fc40007ffe0ff */
[----:B------:R-:W-:Y:S01]  /*19d0*/  SHF.R.S32.HI R119, RZ, 0x2, R90 ;  /* 0x00000002ff777819 */ /* 0x000fe2000001145a */
[----:B------:R-:W-:Y:S01]  /*19e0*/  IMAD.IADD R90, R94, 0x1, R53 ;  /* 0x000000015e5a7824 */ /* 0x000fe200078e0235 */
[----:B------:R-:W-:Y:S01]  /*19f0*/  LEA.HI R77, R78, R77, RZ, 0x2 ;  /* 0x0000004d4e4d7211 */ /* 0x000fe200078f10ff */
[----:B------:R-:W-:Y:S01]  /*1a00*/  IMAD R53, R108, 0x18, R96 ;  /* 0x000000186c357824 */ /* 0x000fe200078e0260 */
[----:B------:R-:W-:Y:S01]  /*1a10*/  SHF.R.S32.HI R111, RZ, 0x2, R111 ;  /* 0x00000002ff6f7819 */ /* 0x000fe2000001146f */
[----:B------:R-:W0:Y:S01]  /*1a20*/  LDS.64 R88, [R89] ;  /* 0x0000000059587984 */ /* 0x000e220000000a00 */
[----:B------:R-:W-:Y:S01]  /*1a30*/  SHF.R.S32.HI R117, RZ, 0x2, R52 ;  /* 0x00000002ff757819 */ /* 0x000fe20000011434 */
[----:B------:R-:W-:Y:S01]  /*1a40*/  IMAD R119, R119, 0x18, R96 ;  /* 0x0000001877777824 */ /* 0x000fe200078e0260 */
[----:B------:R-:W-:Y:S01]  /*1a50*/  IADD3 R52, R94, R91, RZ ;  /* 0x0000005b5e347210 */ /* 0x000fe20007ffe0ff */
[----:B--2---:R-:W-:Y:S01]  /*1a60*/  FADD.FTZ R107, R107, R86 ;  /* 0x000000566b6b7221 */ /* 0x004fe20000010000 */
[----:B------:R-:W-:Y:S01]  /*1a70*/  SHF.R.S32.HI R85, RZ, 0x2, R109 ;  /* 0x00000002ff557819 */ /* 0x000fe2000001146d */
[----:B------:R-:W1:Y:S01]  /*1a80*/  LDS.64 R90, [R90] ;  /* 0x000000005a5a7984 */ /* 0x000e620000000a00 */
[----:B------:R-:W-:Y:S01]  /*1a90*/  SHF.R.S32.HI R125, RZ, 0x2, R110 ;  /* 0x00000002ff7d7819 */ /* 0x000fe2000001146e */
[----:B------:R-:W-:Y:S01]  /*1aa0*/  FADD.FTZ R98, R98, R87 ;  /* 0x0000005762627221 */ /* 0x000fe20000010000 */
[----:B------:R-:W-:Y:S01]  /*1ab0*/  SHF.R.S32.HI R109, RZ, 0x2, R77 ;  /* 0x00000002ff6d7819 */ /* 0x000fe2000001144d */
[--C-:B------:R-:W-:Y:S01]  /*1ac0*/  IMAD R77, R111, 0x18, R96.reuse ;  /* 0x000000186f4d7824 */ /* 0x100fe200078e0260 */
[----:B------:R-:W-:Y:S01]  /*1ad0*/  SHF.R.S32.HI R80, RZ, 0x1f, R75 ;  /* 0x0000001fff507819 */ /* 0x000fe2000001144b */
[--C-:B------:R-:W-:Y:S01]  /*1ae0*/  IMAD R125, R125, 0x18, R96.reuse ;  /* 0x000000187d7d7824 */ /* 0x100fe200078e0260 */
[----:B------:R-:W-:Y:S01]  /*1af0*/  IADD3 R92, R94, R53, RZ ;  /* 0x000000355e5c7210 */ /* 0x000fe20007ffe0ff */
[----:B------:R-:W-:Y:S01]  /*1b00*/  IMAD R82, R85, 0x18, R96 ;  /* 0x0000001855527824 */ /* 0x000fe200078e0260 */
[----:B------:R-:W-:Y:S01]  /*1b10*/  SHF.R.S32.HI R121, RZ, 0x2, R113 ;  /* 0x00000002ff797819 */ /* 0x000fe20000011471 */
[----:B------:R-:W2:Y:S01]  /*1b20*/  LDS.64 R52, [R52] ;  /* 0x0000000034347984 */ /* 0x000ea20000000a00 */
[----:B------:R-:W-:Y:S01]  /*1b30*/  SHF.R.S32.HI R113, RZ, 0x2, R74 ;  /* 0x00000002ff717819 */ /* 0x000fe2000001144a */
[--C-:B------:R-:W-:Y:S01]  /*1b40*/  IMAD R117, R117, 0x18, R96.reuse ;  /* 0x0000001875757824 */ /* 0x100fe200078e0260 */
[----:B------:R-:W-:Y:S01]  /*1b50*/  LEA.HI R75, R80, R75, RZ, 0x2 ;  /* 0x0000004b504b7211 */ /* 0x000fe200078f10ff */
[--C-:B------:R-:W-:Y:S01]  /*1b60*/  IMAD R121, R121, 0x18, R96.reuse ;  /* 0x0000001879797824 */ /* 0x100fe200078e0260 */
[----:B------:R-:W-:Y:S01]  /*1b70*/  IADD3 R74, R94, R77, RZ ;  /* 0x0000004d5e4a7210 */ /* 0x000fe20007ffe0ff */
[--C-:B------:R-:W-:Y:S01]  /*1b80*/  IMAD R113, R113, 0x18, R96.reuse ;  /* 0x0000001871717824 */ /* 0x100fe200078e0260 */
[----:B------:R-:W-:Y:S01]  /*1b90*/  SHF.R.S32.HI R123, RZ, 0x2, R93 ;  /* 0x00000002ff7b7819 */ /* 0x000fe2000001145d */
[----:B------:R-:W-:Y:S01]  /*1ba0*/  IMAD R109, R109, 0x18, R96 ;  /* 0x000000186d6d7824 */ /* 0x000fe200078e0260 */
[----:B------:R-:W-:Y:S01]  /*1bb0*/  SHF.R.S32.HI R106, RZ, 0x2, R106 ;  /* 0x00000002ff6a7819 */ /* 0x000fe2000001146a */
[----:B------:R-:W3:Y:S01]  /*1bc0*/  LDS.64 R92, [R92] ;  /* 0x000000005c5c7984 */ /* 0x000ee20000000a00 */
[----:B------:R-:W-:-:S02]  /*1bd0*/  SHF.R.S32.HI R115, RZ, 0x2, R76 ;  /* 0x00000002ff737819 */ /* 0x000fc4000001144c */
[----:B------:R-:W-:Y:S01]  /*1be0*/  IADD3 R76, R94, R125, RZ ;  /* 0x0000007d5e4c7210 */ /* 0x000fe20007ffe0ff */
[--C-:B------:R-:W-:Y:S01]  /*1bf0*/  IMAD R106, R106, 0x18, R96.reuse ;  /* 0x000000186a6a7824 */ /* 0x100fe200078e0260 */
[----:B------:R-:W-:Y:S01]  /*1c00*/  SHF.R.S32.HI R111, RZ, 0x2, R75 ;  /* 0x00000002ff6f7819 */ /* 0x000fe2000001144b */
[----:B------:R-:W-:Y:S01]  /*1c10*/  IMAD R125, R123, 0x18, R96 ;  /* 0x000000187b7d7824 */ /* 0x000fe200078e0260 */
[----:B------:R-:W4:Y:S01]  /*1c20*/  LDS.64 R74, [R74] ;  /* 0x000000004a4a7984 */ /* 0x000f220000000a00 */
[----:B------:R-:W-:Y:S01]  /*1c30*/  SHF.R.S32.HI R79, RZ, 0x2, R102 ;  /* 0x00000002ff4f7819 */ /* 0x000fe20000011466 */
[----:B------:R-:W-:Y:S01]  /*1c40*/  IMAD R115, R115, 0x18, R96 ;  /* 0x0000001873737824 */ /* 0x000fe200078e0260 */
[C---:B------:R-:W-:Y:S01]  /*1c50*/  IADD3 R78, R94.reuse, R119, RZ ;  /* 0x000000775e4e7210 */ /* 0x040fe20007ffe0ff */
[----:B------:R-:W4:Y:S01]  /*1c60*/  LDS.64 R76, [R76] ;  /* 0x000000004c4c7984 */ /* 0x000f220000000a00 */
[----:B------:R-:W-:Y:S01]  /*1c70*/  SHF.R.S32.HI R81, RZ, 0x2, R114 ;  /* 0x00000002ff517819 */ /* 0x000fe20000011472 */
[--C-:B------:R-:W-:Y:S01]  /*1c80*/  IMAD R85, R79, 0x18, R96.reuse ;  /* 0x000000184f557824 */ /* 0x100fe200078e0260 */
[C---:B------:R-:W-:Y:S01]  /*1c90*/  IADD3 R80, R94.reuse, R106, RZ ;  /* 0x0000006a5e507210 */ /* 0x040fe20007ffe0ff */
[----:B------:R-:W-:Y:S01]  /*1ca0*/  IMAD R119, R83, 0x18, R96 ;  /* 0x0000001853777824 */ /* 0x000fe200078e0260 */
[----:B------:R-:W-:Y:S01]  /*1cb0*/  SHF.R.S32.HI R100, RZ, 0x2, R100 ;  /* 0x00000002ff647819 */ /* 0x000fe20000011464 */
[----:B------:R-:W4:Y:S01]  /*1cc0*/  LDS.64 R78, [R78] ;  /* 0x000000004e4e7984 */ /* 0x000f220000000a00 */
[----:B------:R-:W-:Y:S01]  /*1cd0*/  IMAD R123, R81, 0x18, R96 ;  /* 0x00000018517b7824 */ /* 0x000fe200078e0260 */
[----:B------:R-:W-:Y:S01]  /*1ce0*/  IADD3 R82, R94, R82, RZ ;  /* 0x000000525e527210 */ /* 0x000fe20007ffe0ff */
[----:B0-----:R-:W-:Y:S01]  /*1cf0*/  FADD.FTZ R107, R107, R88 ;  /* 0x000000586b6b7221 */ /* 0x001fe20000010000 */
[----:B------:R-:W0:Y:S01]  /*1d00*/  LDS.64 R80, [R80] ;  /* 0x0000000050507984 */ /* 0x000e220000000a00 */
[----:B------:R-:W-:Y:S01]  /*1d10*/  IMAD R100, R100, 0x18, R96 ;  /* 0x0000001864647824 */ /* 0x000fe200078e0260 */
[----:B------:R-:W-:Y:S01]  /*1d20*/  IADD3 R86, R94, R85, RZ ;  /* 0x000000555e567210 */ /* 0x000fe20007ffe0ff */
[----:B------:R-:W-:Y:S01]  /*1d30*/  FADD.FTZ R98, R98, R89 ;  /* 0x0000005962627221 */ /* 0x000fe20000010000 */
[----:B------:R-:W0:Y:S01]  /*1d40*/  LDS.64 R82, [R82] ;  /* 0x0000000052527984 */ /* 0x000e220000000a00 */
[C---:B------:R-:W-:Y:S01]  /*1d50*/  IMAD.IADD R84, R94.reuse, 0x1, R100 ;  /* 0x000000015e547824 */ /* 0x040fe200078e0264 */
[C---:B------:R-:W-:Y:S01]  /*1d60*/  IADD3 R88, R94.reuse, R125, RZ ;  /* 0x0000007d5e587210 */ /* 0x040fe20007ffe0ff */
[----:B-1----:R-:W-:Y:S01]  /*1d70*/  FADD.FTZ R107, R107, R90 ;  /* 0x0000005a6b6b7221 */ /* 0x002fe20000010000 */
[----:B------:R-:W-:Y:S01]  /*1d80*/  LDS.64 R86, [R86] ;  /* 0x0000000056567984 */ /* 0x000fe20000000a00 */
[----:B------:R-:W-:Y:S01]  /*1d90*/  IADD3 R90, R94, R123, RZ ;  /* 0x0000007b5e5a7210 */ /* 0x000fe20007ffe0ff */
[----:B------:R-:W-:Y:S01]  /*1da0*/  FADD.FTZ R98, R98, R91 ;  /* 0x0000005b62627221 */ /* 0x000fe20000010000 */
[----:B--2---:R-:W-:Y:S01]  /*1db0*/  FADD.FTZ R107, R107, R52 ;  /* 0x000000346b6b7221 */ /* 0x004fe20000010000 */
[----:B------:R-:W1:Y:S01]  /*1dc0*/  LDS.64 R84, [R84] ;  /* 0x0000000054547984 */ /* 0x000e620000000a00 */
[----:B------:R-:W-:Y:S01]  /*1dd0*/  IADD3 R52, R94, R121, RZ ;  /* 0x000000795e347210 */ /* 0x000fe20007ffe0ff */
[----:B------:R-:W-:Y:S01]  /*1de0*/  FADD.FTZ R98, R98, R53 ;  /* 0x0000003562627221 */ /* 0x000fe20000010000 */
[----:B------:R-:W-:Y:S01]  /*1df0*/  IMAD R111, R111, 0x18, R96 ;  /* 0x000000186f6f7824 */ /* 0x000fe200078e0260 */
[----:B------:R-:W2:Y:S01]  /*1e00*/  LDS.64 R88, [R88] ;  /* 0x0000000058587984 */ /* 0x000ea20000000a00 */
[----:B---3--:R-:W-:-:S03]  /*1e10*/  FADD.FTZ R107, R107, R92 ;  /* 0x0000005c6b6b7221 */ /* 0x008fc60000010000 */
[----:B------:R-:W3:Y:S01]  /*1e20*/  LDS.64 R90, [R90] ;  /* 0x000000005a5a7984 */ /* 0x000ee20000000a00 */
[----:B------:R-:W-:Y:S01]  /*1e30*/  IADD3 R92, R94, R119, RZ ;  /* 0x000000775e5c7210 */ /* 0x000fe20007ffe0ff */
[----:B------:R-:W-:Y:S01]  /*1e40*/  FADD.FTZ R98, R98, R93 ;  /* 0x0000005d62627221 */ /* 0x000fe20000010000 */
[C---:B------:R-:W-:Y:S01]  /*1e50*/  IADD3 R111, R94.reuse, R111, RZ ;  /* 0x0000006f5e6f7210 */ /* 0x040fe20007ffe0ff */
[----:B------:R-:W3:Y:S01]  /*1e60*/  LDS.64 R52, [R52] ;  /* 0x0000000034347984 */ /* 0x000ee20000000a00 */
[----:B----4-:R-:W-:Y:S01]  /*1e70*/  FADD.FTZ R107, R107, R74 ;  /* 0x0000004a6b6b7221 */ /* 0x010fe20000010000 */
[----:B------:R-:W-:Y:S02]  /*1e80*/  IADD3 R74, R94, R117, RZ ;  /* 0x000000755e4a7210 */ /* 0x000fe40007ffe0ff */
[----:B------:R-:W4:Y:S01]  /*1e90*/  LDS.64 R92, [R92] ;  /* 0x000000005c5c7984 */ /* 0x000f220000000a00 */
[----:B------:R-:W-:Y:S01]  /*1ea0*/  FADD.FTZ R98, R98, R75 ;  /* 0x0000004b62627221 */ /* 0x000fe20000010000 */
[----:B------:R-:W-:Y:S01]  /*1eb0*/  FADD.FTZ R107, R107, R76 ;  /* 0x0000004c6b6b7221 */ /* 0x000fe20000010000 */
[----:B------:R-:W-:Y:S01]  /*1ec0*/  IADD3 R76, R94, R115, RZ ;  /* 0x000000735e4c7210 */ /* 0x000fe20007ffe0ff */
[----:B------:R-:W4:Y:S01]  /*1ed0*/  LDS.64 R74, [R74] ;  /* 0x000000004a4a7984 */ /* 0x000f220000000a00 */
[----:B------:R-:W-:Y:S01]  /*1ee0*/  FADD.FTZ R98, R98, R77 ;  /* 0x0000004d62627221 */ /* 0x000fe20000010000 */
[----:B------:R-:W-:Y:S01]  /*1ef0*/  FADD.FTZ R107, R107, R78 ;  /* 0x0000004e6b6b7221 */ /* 0x000fe20000010000 */
[----:B------:R-:W-:-:S02]  /*1f00*/  IADD3 R78, R94, R113, RZ ;  /* 0x000000715e4e7210 */ /* 0x000fc40007ffe0ff */
[----:B------:R-:W4:Y:S01]  /*1f10*/  LDS.64 R76, [R76] ;  /* 0x000000004c4c7984 */ /* 0x000f220000000a00 */
[----:B------:R-:W-:Y:S01]  /*1f20*/  FADD.FTZ R98, R98, R79 ;  /* 0x0000004f62627221 */ /* 0x000fe20000010000 */
[----:B0-----:R-:W-:Y:S01]  /*1f30*/  FADD.FTZ R107, R107, R80 ;  /* 0x000000506b6b7221 */ /* 0x001fe20000010000 */
[----:B------:R-:W-:Y:S01]  /*1f40*/  IMAD.IADD R80, R94, 0x1, R109 ;  /* 0x000000015e507824 */ /* 0x000fe200078e026d */
[----:B------:R-:W0:Y:S01]  /*1f50*/  LDS.64 R78, [R78] ;  /* 0x000000004e4e7984 */ /* 0x000e220000000a00 */
[----:B------:R-:W-:Y:S01]  /*1f60*/  FADD.FTZ R98, R98, R81 ;  /* 0x0000005162627221 */ /* 0x000fe20000010000 */
[----:B------:R-:W-:-:S03]  /*1f70*/  FADD.FTZ R107, R107, R82 ;  /* 0x000000526b6b7221 */ /* 0x000fc60000010000 */
[----:B------:R-:W0:Y:S01]  /*1f80*/  LDS.64 R80, [R80] ;  /* 0x0000000050507984 */ /* 0x000e220000000a00 */
[----:B------:R-:W-:-:S03]  /*1f90*/  FADD.FTZ R98, R98, R83 ;  /* 0x0000005362627221 */ /* 0x000fc60000010000 */
[----:B------:R-:W0:Y:S01]  /*1fa0*/  LDS.64 R82, [R111] ;  /* 0x000000006f527984 */ /* 0x000e220000000a00 */
[----:B-1----:R-:W-:Y:S01]  /*1fb0*/  FADD.FTZ R107, R107, R84 ;  /* 0x000000546b6b7221 */ /* 0x002fe20000010000 */
[----:B------:R-:W-:-:S03]  /*1fc0*/  FADD.FTZ R98, R98, R85 ;  /* 0x0000005562627221 */ /* 0x000fc60000010000 */
[----:B------:R-:W-:Y:S01]  /*1fd0*/  FADD.FTZ R107, R107, R86 ;  /* 0x000000566b6b7221 */ /* 0x000fe20000010000 */
[----:B------:R-:W-:-:S03]  /*1fe0*/  FADD.FTZ R98, R98, R87 ;  /* 0x0000005762627221 */ /* 0x000fc60000010000 */
[----:B--2---:R-:W-:Y:S01]  /*1ff0*/  FADD.FTZ R107, R107, R88 ;  /* 0x000000586b6b7221 */ /* 0x004fe20000010000 */
[----:B------:R-:W-:-:S03]  /*2000*/  FADD.FTZ R98, R98, R89 ;  /* 0x0000005962627221 */ /* 0x000fc60000010000 */
[----:B---3--:R-:W-:Y:S01]  /*2010*/  FADD.FTZ R107, R107, R90 ;  /* 0x0000005a6b6b7221 */ /* 0x008fe20000010000 */
[----:B------:R-:W-:-:S03]  /*2020*/  FADD.FTZ R98, R98, R91 ;  /* 0x0000005b62627221 */ /* 0x000fc60000010000 */
[----:B------:R-:W-:Y:S01]  /*2030*/  FADD.FTZ R107, R107, R52 ;  /* 0x000000346b6b7221 */ /* 0x000fe20000010000 */
[----:B------:R-:W-:-:S03]  /*2040*/  FADD.FTZ R98, R98, R53 ;  /* 0x0000003562627221 */ /* 0x000fc60000010000 */
[----:B----4-:R-:W-:Y:S01]  /*2050*/  FADD.FTZ R107, R107, R92 ;  /* 0x0000005c6b6b7221 */ /* 0x010fe20000010000 */
        /* <DEDUP_REMOVED lines=9> */
[----:B------:R-:W-:Y:S01]  /*20f0*/  FADD.FTZ R82, R107, R82 ;  /* 0x000000526b527221 */ /* 0x000fe20000010000 */
[----:B------:R-:W-:-:S07]  /*2100*/  FADD.FTZ R83, R98, R83 ;  /* 0x0000005362537221 */ /* 0x000fce0000010000 */
.L_x_1905:
[----:B------:R-:W-:Y:S05]  /*2110*/  BSYNC B0 ;  /* 0x0000000000007941 */ /* 0x000fea0003800000 */
.L_x_1904:
[----:B------:R1:W2:Y:S01]  /*2120*/  SHFL.BFLY PT, R79, R82, 0x1, 0x1f ;  /* 0x0c201f00524f7f89 */ /* 0x0002a200000e0000 */
[----:B------:R-:W-:Y:S03]  /*2130*/  BSSY B0, `(.L_x_1906) ;  /* 0x000000c000007945 */ /* 0x000fe60003800000 */
[----:B0-----:R1:W0:Y:S01]  /*2140*/  SHFL.BFLY PT, R52, R83, 0x1, 0x1f ;  /* 0x0c201f0053347f89 */ /* 0x00122200000e0000 */
[----:B------:R-:W-:Y:S05]  /*2150*/  @P2 BRA `(.L_x_1907) ;  /* 0x0000000000242947 */ /* 0x000fea0003800000 */
[----:B------:R-:W3:Y:S08]  /*2160*/  LDC R53, c[0x0][0x10] ;  /* 0x00000400ff357b82 */ /* 0x000ef00000000800 */
[----:B------:R-:W4:Y:S01]  /*2170*/  LDC.64 R74, c[0x0][0x248] ;  /* 0x00009200ff4a7b82 */ /* 0x000f220000000a00 */
[----:B---3--:R-:W-:-:S05]  /*2180*/  IMAD R53, R53, R2, UR8 ;  /* 0x0000000835357e24 */ /* 0x008fca000f8e0202 */
[----:B------:R-:W-:-:S04]  /*2190*/  LEA R53, R53, R48, 0x7 ;  /* 0x0000003035357211 */ /* 0x000fc800078e38ff */
[----:B------:R-:W-:Y:S01]  /*21a0*/  SHF.L.U32 R77, R53, 0x1, RZ ;  /* 0x00000001354d7819 */ /* 0x000fe200000006ff */
[----:B0-----:R-:W-:Y:S01]  /*21b0*/  FADD.FTZ R53, R52, R83 ;  /* 0x0000005334357221 */ /* 0x001fe20000010000 */
[----:B--2---:R-:W-:-:S03]  /*21c0*/  FADD.FTZ R52, R79, R82 ;  /* 0x000000524f347221 */ /* 0x004fc60000010000 */
[----:B----4-:R-:W-:-:S05]  /*21d0*/  IMAD.WIDE.U32 R74, R77, 0x4, R74 ;  /* 0x000000044d4a7825 */ /* 0x010fca00078e004a */
[----:B------:R3:W-:Y:S02]  /*21e0*/  STG.E.64 desc[UR10][R74.64], R52 ;  /* 0x000000344a007986 */ /* 0x0007e4000c101b0a */
.L_x_1907:
[----:B------:R-:W-:Y:S05]  /*21f0*/  BSYNC B0 ;  /* 0x0000000000007941 */ /* 0x000fea0003800000 */
.L_x_1906:
[----:B------:R-:W-:Y:S01]  /*2200*/  BAR.SYNC.DEFER_BLOCKING 0x0 ;  /* 0x0000000000007b1d */ /* 0x000fe20000010000 */
[----:B---3--:R-:W-:-:S05]  /*2210*/  CS2R R74, SRZ ;  /* 0x00000000004a7805 */ /* 0x008fca000001ff00 */
[----:B------:R-:W-:Y:S05]  /*2220*/  @P4 BRA `(.L_x_1908) ;  /* 0x0000000000284947 */ /* 0x000fea0003800000 */
[----:B------:R-:W-:Y:S06]  /*2230*/  MEMBAR.ALL.GPU ;  /* 0x0000000000007992 */ /* 0x000fec000000a000 */
[----:B------:R-:W-:-:S00]  /*2240*/  ERRBAR ;  /* 0x00000000000079ab */ /* 0x000fc00000000000 */
[----:B------:R-:W-:Y:S06]  /*2250*/  CGAERRBAR ;  /* 0x00000000000075ab */ /* 0x000fec0000000000 */
[----:B0-----:R0:W5:Y:S02]  /*2260*/  ATOM.E.ADD.STRONG.GPU PT, R52, desc[UR10][R104.64], R46 ;  /* 0x0000002e6834798a */ /* 0x00116400081ee1ca */
.L_x_1909:
[----:B------:R-:W3:Y:S04]  /*2270*/  LD.E.STRONG.GPU R53, desc[UR10][R104.64] ;  /* 0x0000000a68357980 */ /* 0x000ee8000c10f900 */
[----:B---3--:R-:W-:Y:S01]  /*2280*/  CCTL.IVALL ;  /* 0x00000000ff00798f */ /* 0x008fe20002000000 */
[----:B------:R-:W-:Y:S05]  /*2290*/  YIELD ;  /* 0x0000000000007946 */ /* 0x000fea0003800000 */
[----:B-----5:R-:W-:-:S04]  /*22a0*/  LOP3.LUT R53, R53, R52, RZ, 0x3c, !PT ;  /* 0x0000003435357212 */ /* 0x020fc800078e3cff */
[----:B------:R-:W-:-:S13]  /*22b0*/  ISETP.GT.AND P2, PT, R53, -0x1, PT ;  /* 0xffffffff3500780c */ /* 0x000fda0003f44270 */
[----:B------:R-:W-:Y:S05]  /*22c0*/  @P2 BRA `(.L_x_1909) ;  /* 0xfffffffc00e82947 */ /* 0x000fea000383ffff */
.L_x_1908:
[----:B------:R-:W-:Y:S05]  /*22d0*/  WARPSYNC.ALL ;  /* 0x0000000000007948 */ /* 0x000fea0003800000 */
[----:B------:R-:W-:Y:S06]  /*22e0*/  BAR.SYNC.DEFER_BLOCKING 0x0 ;  /* 0x0000000000007b1d */ /* 0x000fec0000010000 */
[----:B------:R-:W-:Y:S04]  /*22f0*/  BSSY B0, `(.L_x_1910) ;  /* 0x000000e000007945 */ /* 0x000fe80003800000 */
[----:B------:R-:W-:Y:S05]  /*2300*/  @P1 BRA `(.L_x_1911) ;  /* 0x0000000000301947 */ /* 0x000fea0003800000 */
[----:B------:R-:W3:Y:S01]  /*2310*/  LDC R75, c[0x0][0x10] ;  /* 0x00000400ff4b7b82 */ /* 0x000ee20000000800 */
[----:B------:R-:W-:-:S07]  /*2320*/  LOP3.LUT R74, R4, 0xf, RZ, 0xc0, !PT ;  /* 0x0000000f044a7812 */ /* 0x000fce00078ec0ff */
[----:B0-----:R-:W0:Y:S01]  /*2330*/  LDC.64 R52, c[0x0][0x248] ;  /* 0x00009200ff347b82 */ /* 0x001e220000000a00 */
[----:B---3--:R-:W-:Y:S01]  /*2340*/  IMAD R76, R75, R2, UR8 ;  /* 0x000000084b4c7e24 */ /* 0x008fe2000f8e0202 */
        /* <DEDUP_REMOVED lines=8> */
.L_x_1911:
[----:B------:R-:W-:Y:S05]  /*23d0*/  BSYNC B0 ;  /* 0x0000000000007941 */ /* 0x000fea0003800000 */
.L_x_1910:
[----:B0-----:R-:W0:Y:S01]  /*23e0*/  SHFL.BFLY PT, R52, R75, 0x8, 0x1f ;  /* 0x0d001f004b347f89 */ /* 0x001e2200000e0000 */
[----:B------:R-:W-:Y:S01]  /*23f0*/  LOP3.LUT P1, RZ, R4, 0xffffff8f, RZ, 0xc0, !PT ;  /* 0xffffff8f04ff7812 */ /* 0x000fe2000782c0ff */
[----:B------:R-:W-:Y:S01]  /*2400*/  BSSY B0, `(.L_x_1912) ;  /* 0x0000034000007945 */ /* 0x000fe20003800000 */
[----:B------:R-:W-:Y:S01]  /*2410*/  PRMT R57, R54, 0x7632, R57 ;  /* 0x0000763236397816 */ /* 0x000fe20000000039 */
[----:B------:R-:W3:Y:S01]  /*2420*/  SHFL.BFLY PT, R53, R74, 0x8, 0x1f ;  /* 0x0d001f004a357f89 */ /* 0x000ee200000e0000 */
[----:B------:R-:W-:Y:S02]  /*2430*/  PRMT R58, R55, 0x7632, R58 ;  /* 0x00007632373a7816 */ /* 0x000fe4000000003a */
[----:B------:R-:W-:Y:S02]  /*2440*/  PRMT R60, R57, 0x7632, R60 ;  /* 0x00007632393c7816 */ /* 0x000fe4000000003c */
[----:B------:R-:W-:Y:S02]  /*2450*/  PRMT R63, R58, 0x7632, R63 ;  /* 0x000076323a3f7816 */ /* 0x000fe4000000003f */
[----:B------:R-:W-:-:S02]  /*2460*/  PRMT R80, R62, 0x7632, R80 ;  /* 0x000076323e507816 */ /* 0x000fc40000000050 */
[----:B------:R-:W-:Y:S02]  /*2470*/  PRMT R86, R64, 0x7632, R86 ;  /* 0x0000763240567816 */ /* 0x000fe40000000056 */
[----:B------:R-:W-:Y:S02]  /*2480*/  PRMT R56, R56, 0x7632, R56 ;  /* 0x0000763238387816 */ /* 0x000fe40000000038 */
[----:B-1----:R-:W-:Y:S02]  /*2490*/  PRMT R83, R63, 0x7632, R83 ;  /* 0x000076323f537816 */ /* 0x002fe40000000053 */
[----:B------:R-:W-:Y:S02]  /*24a0*/  PRMT R89, R65, 0x7632, R89 ;  /* 0x0000763241597816 */ /* 0x000fe40000000059 */
[----:B------:R-:W-:Y:S02]  /*24b0*/  PRMT R66, R66, 0x7632, R66 ;  /* 0x0000763242427816 */ /* 0x000fe40000000042 */
[----:B------:R-:W-:Y:S01]  /*24c0*/  PRMT R67, R67, 0x7632, R67 ;  /* 0x0000763243437816 */ /* 0x000fe20000000043 */
[----:B0-----:R-:W-:Y:S01]  /*24d0*/  FADD.FTZ R52, R52, R75 ;  /* 0x0000004b34347221 */ /* 0x001fe20000010000 */
[----:B------:R-:W-:-:S02]  /*24e0*/  PRMT R68, R68, 0x7632, R68 ;  /* 0x0000763244447816 */ /* 0x000fc40000000044 */
[----:B------:R-:W-:Y:S01]  /*24f0*/  PRMT R69, R69, 0x7632, R69 ;  /* 0x0000763245457816 */ /* 0x000fe20000000045 */
[----:B---3--:R-:W-:Y:S01]  /*2500*/  FADD.FTZ R53, R53, R74 ;  /* 0x0000004a35357221 */ /* 0x008fe20000010000 */
[----:B------:R-:W0:Y:S01]  /*2510*/  SHFL.BFLY PT, R77, R52, 0x4, 0x1f ;  /* 0x0c801f00344d7f89 */ /* 0x000e2200000e0000 */
[----:B-----5:R-:W-:Y:S02]  /*2520*/  PRMT R62, R72, 0x7632, R62 ;  /* 0x00007632483e7816 */ /* 0x020fe4000000003e */
[----:B------:R-:W-:Y:S01]  /*2530*/  PRMT R64, R73, 0x7632, R64 ;  /* 0x0000763249407816 */ /* 0x000fe20000000040 */
[----:B------:R-:W1:Y:S01]  /*2540*/  SHFL.BFLY PT, R76, R53, 0x4, 0x1f ;  /* 0x0c801f00354c7f89 */ /* 0x000e6200000e0000 */
[----:B0-----:R-:W-:Y:S01]  /*2550*/  FADD.FTZ R77, R52, R77 ;  /* 0x0000004d344d7221 */ /* 0x001fe20000010000 */
[----:B-1----:R-:W-:-:S04]  /*2560*/  FADD.FTZ R76, R53, R76 ;  /* 0x0000004c354c7221 */ /* 0x002fc80000010000 */
[----:B------:R-:W0:Y:S04]  /*2570*/  SHFL.BFLY PT, R78, R77, 0x2, 0x1f ;  /* 0x0c401f004d4e7f89 */ /* 0x000e2800000e0000 */
[----:B--2---:R-:W1:Y:S01]  /*2580*/  SHFL.BFLY PT, R79, R76, 0x2, 0x1f ;  /* 0x0c401f004c4f7f89 */ /* 0x004e6200000e0000 */
[----:B0-----:R-:W-:Y:S01]  /*2590*/  FADD.FTZ R78, R77, R78 ;  /* 0x0000004e4d4e7221 */ /* 0x001fe20000010000 */
[----:B------:R-:W-:Y:S02]  /*25a0*/  PRMT R77, R61, 0x7632, R77 ;  /* 0x000076323d4d7816 */ /* 0x000fe4000000004d */
[----:B------:R-:W-:Y:S01]  /*25b0*/  PRMT R61, R71, 0x7632, R61 ;  /* 0x00007632473d7816 */ /* 0x000fe2000000003d */
[----:B-1----:R-:W-:Y:S01]  /*25c0*/  FADD.FTZ R79, R76, R79 ;  /* 0x0000004f4c4f7221 */ /* 0x002fe20000010000 */
[----:B------:R-:W0:Y:S04]  /*25d0*/  SHFL.BFLY PT, R75, R78, 0x1, 0x1f ;  /* 0x0c201f004e4b7f89 */ /* 0x000e2800000e0000 */
[----:B------:R-:W1:Y:S01]  /*25e0*/  SHFL.BFLY PT, R74, R79, 0x1, 0x1f ;  /* 0x0c201f004f4a7f89 */ /* 0x000e6200000e0000 */
[--C-:B0-----:R-:W-:Y:S01]  /*25f0*/  @!P1 FADD.FTZ R52, R78, R75.reuse ;  /* 0x0000004b4e349221 */ /* 0x101fe20000010000 */
[----:B------:R-:W-:-:S02]  /*2600*/  PRMT R75, R59, 0x7632, R75 ;  /* 0x000076323b4b7816 */ /* 0x000fc4000000004b */
[----:B------:R-:W-:Y:S01]  /*2610*/  PRMT R59, R70, 0x7632, R59 ;  /* 0x00007632463b7816 */ /* 0x000fe2000000003b */
[----:B------:R-:W-:Y:S01]  /*2620*/  @!P1 FMUL.FTZ R52, R52, 3.2552085031056776643e-05 ;  /* 0x3808888934349820 */ /* 0x000fe20000410000 */
[----:B-1----:R-:W-:-:S03]  /*2630*/  @!P1 FADD.FTZ R74, R79, R74 ;  /* 0x0000004a4f4a9221 */ /* 0x002fc60000010000 */
[----:B------:R-:W-:-:S04]  /*2640*/  @!P1 FMUL.FTZ R53, R52, R52 ;  /* 0x0000003434359220 */ /* 0x000fc80000410000 */
[----:B------:R-:W-:Y:S01]  /*2650*/  @!P1 FFMA.FTZ R53, R74, 3.2552085031056776643e-05, -R53 ;  /* 0x380888894a359823 */ /* 0x000fe20000010835 */
[----:B------:R-:W-:-:S04]  /*2660*/  PRMT R74, R60, 0x7632, R74 ;  /* 0x000076323c4a7816 */ /* 0x000fc8000000004a */
[----:B------:R-:W-:-:S05]  /*2670*/  @!P1 FMNMX.FTZ R53, RZ, R53, !PT ;  /* 0x00000035ff359209 */ /* 0x000fca0007810000 */
[----:B------:R0:W-:Y:S01]  /*2680*/  @!P1 STS.64 [R44+UR4], R52 ;  /* 0x000000342c009988 */ /* 0x0001e20008000a04 */
[----:B------:R-:W-:Y:S06]  /*2690*/  BAR.SYNC.DEFER_BLOCKING 0x0 ;  /* 0x0000000000007b1d */ /* 0x000fec0000010000 */
[----:B------:R-:W-:Y:S05]  /*26a0*/  @P0 BRA `(.L_x_1913) ;  /* 0x0000000000240947 */ /* 0x000fea0003800000 */
[----:B0-----:R-:W0:Y:S01]  /*26b0*/  LDS.64 R52, [R42] ;  /* 0x000000002a347984 */ /* 0x001e220000000a00 */
        /* <DEDUP_REMOVED lines=8> */
.L_x_1913:
[----:B------:R-:W-:Y:S05]  /*2740*/  BSYNC B0 ;  /* 0x0000000000007941 */ /* 0x000fea0003800000 */
.L_x_1912:
[----:B------:R-:W2:Y:S01]  /*2750*/  S2UR UR6, SR_CgaCtaId ;  /* 0x00000000000679c3 */ /* 0x000ea20000008800 */
[----:B------:R-:W-:Y:S01]  /*2760*/  IMAD R12, R11, 0xf0, R12 ;  /* 0x000000f00b0c7824 */ /* 0x000fe200078e020c */
[----:B------:R-:W-:Y:S01]  /*2770*/  UMOV UR5, 0x400 ;  /* 0x0000040000057882 */ /* 0x000fe20000000000 */
[----:B------:R-:W-:Y:S01]  /*2780*/  IMAD.MOV R103, RZ, RZ, -R103 ;  /* 0x000000ffff677224 */ /* 0x000fe200078e0a67 */
[----:B------:R-:W-:Y:S01]  /*2790*/  UIADD3 UR5, UR5, 0x1680, URZ ;  /* 0x0000168005057890 */ /* 0x000fe2000fffe03f */
[----:B------:R-:W-:Y:S01]  /*27a0*/  SHF.L.U32 R57, R57, 0x10, RZ ;  /* 0x0000001039397819 */ /* 0x000fe200000006ff */
[----:B------:R-:W-:Y:S01]  /*27b0*/  IMAD.U32 R92, R73, 0x10000, RZ ;  /* 0x00010000495c7824 */ /* 0x000fe200078e00ff */
[----:B------:R-:W-:Y:S02]  /*27c0*/  SHF.L.U32 R12, R12, 0x2, RZ ;  /* 0x000000020c0c7819 */ /* 0x000fe400000006ff */
[----:B------:R-:W-:Y:S02]  /*27d0*/  SHF.L.U32 R90, R70, 0x10, RZ ;  /* 0x00000010465a7819 */ /* 0x000fe400000006ff */
[----:B------:R-:W-:Y:S01]  /*27e0*/  SHF.L.U32 R71, R71, 0x10, RZ ;  /* 0x0000001047477819 */ /* 0x000fe200000006ff */
[----:B------:R-:W-:Y:S01]  /*27f0*/  IMAD.WIDE.U32 R12, R12, -0x77777777, RZ ;  /* 0x888888890c0c7825 */ /* 0x000fe200078e00ff */
[----:B------:R-:W-:-:S02]  /*2800*/  MOV R12, R103 ;  /* 0x00000067000c7202 */ /* 0x000fc40000000f00 */
[----:B------:R-:W-:Y:S02]  /*2810*/  SHF.L.U32 R103, R72, 0x10, RZ ;  /* 0x0000001048677819 */ /* 0x000fe400000006ff */
[----:B------:R-:W-:Y:S02]  /*2820*/  LEA.HI R12, R13, R12, RZ, 0x1a ;  /* 0x0000000c0d0c7211 */ /* 0x000fe400078fd0ff */
[----:B------:R-:W-:Y:S02]  /*2830*/  SHF.L.U32 R73, R56, 0x10, RZ ;  /* 0x0000001038497819 */ /* 0x000fe400000006ff */
[----:B------:R-:W-:Y:S02]  /*2840*/  SHF.L.U32 R79, R74, 0x10, RZ ;  /* 0x000000104a4f7819 */ /* 0x000fe400000006ff */
        /* <DEDUP_REMOVED lines=8> */
[----:B------:R-:W-:-:S04]  /*28d0*/  LOP3.LUT R2, R2, 0x1, RZ, 0x3c, !PT ;  /* 0x0000000102027812 */ /* 0x000fc800078e3cff */
[----:B------:R-:W2:Y:S02]  /*28e0*/  LDS.64 R12, [R12] ;  /* 0x000000000c0c7984 */ /* 0x000ea40000000a00 */
[----:B--2---:R-:W-:Y:S01]  /*28f0*/  FADD.FTZ R11, R13, UR5 ;  /* 0x000000050d0b7e21 */ /* 0x004fe20008010000 */
[----:B01----:R-:W-:Y:S01]  /*2900*/  FADD.FTZ R52, -R12, R57 ;  /* 0x000000390c347221 */ /* 0x003fe20000010100 */
[----:B------:R-:W-:Y:S01]  /*2910*/  SHF.L.U32 R57, R58, 0x10, RZ ;  /* 0x000000103a397819 */ /* 0x000fe200000006ff */
[--C-:B------:R-:W-:Y:S01]  /*2920*/  FADD.FTZ R14, R3, -R12.reuse ;  /* 0x8000000c030e7221 */ /* 0x100fe20000010000 */
[--C-:B------:R-:W-:Y:S01]  /*2930*/  FADD.FTZ R54, R31, -R12.reuse ;  /* 0x8000000c1f367221 */ /* 0x100fe20000010000 */
[--C-:B------:R-:W-:Y:S01]  /*2940*/  FADD.FTZ R70, R35, -R12.reuse ;  /* 0x8000000c23467221 */ /* 0x100fe20000010000 */
[----:B------:R-:W0:Y:S01]  /*2950*/  MUFU.RSQ R11, R11 ;  /* 0x0000000b000b7308 */ /* 0x000e220000001400 */
[----:B------:R-:W-:Y:S01]  /*2960*/  FADD.FTZ R58, -R12, R57 ;  /* 0x000000390c3a7221 */ /* 0x000fe20000010100 */
[----:B------:R-:W-:Y:S01]  /*2970*/  SHF.L.U32 R57, R61, 0x10, RZ ;  /* 0x000000103d397819 */ /* 0x000fe200000006ff */
[--C-:B------:R-:W-:Y:S01]  /*2980*/  FADD.FTZ R72, R37, -R12.reuse ;  /* 0x8000000c25487221 */ /* 0x100fe20000010000 */
[----:B------:R-:W-:Y:S01]  /*2990*/  SHF.L.U32 R3, R62, 0x10, RZ ;  /* 0x000000103e037819 */ /* 0x000fe200000006ff */
[----:B------:R-:W-:Y:S01]  /*29a0*/  FADD.FTZ R62, -R12, R73 ;  /* 0x000000490c3e7221 */ /* 0x000fe20000010100 */
[----:B------:R-:W-:Y:S01]  /*29b0*/  SHF.L.U32 R73, R63, 0x10, RZ ;  /* 0x000000103f497819 */ /* 0x000fe200000006ff */
[--C-:B------:R-:W-:Y:S01]  /*29c0*/  FADD.FTZ R76, R39, -R12.reuse ;  /* 0x8000000c274c7221 */ /* 0x100fe20000010000 */
[--C-:B------:R-:W-:Y:S01]  /*29d0*/  FADD.FTZ R82, R41, -R12.reuse ;  /* 0x8000000c29527221 */ /* 0x100fe20000010000 */
[--C-:B------:R-:W-:Y:S01]  /*29e0*/  FADD.FTZ R88, R45, -R12.reuse ;  /* 0x8000000c2d587221 */ /* 0x100fe20000010000 */
[--C-:B------:R-:W-:Y:S01]  /*29f0*/  FADD.FTZ R96, R49, -R12.reuse ;  /* 0x8000000c31607221 */ /* 0x100fe20000010000 */
[--C-:B------:R-:W-:Y:S01]  /*2a00*/  FADD.FTZ R108, R99, -R12.reuse ;  /* 0x8000000c636c7221 */ /* 0x100fe20000010000 */
[--C-:B------:R-:W-:Y:S01]  /*2a10*/  FADD.FTZ R100, R95, -R12.reuse ;  /* 0x8000000c5f647221 */ /* 0x100fe20000010000 */
[----:B0-----:R-:W-:Y:S01]  /*2a20*/  FMUL.FTZ R14, R14, R11 ;  /* 0x0000000b0e0e7220 */ /* 0x001fe20000410000 */
[----:B------:R-:W-:Y:S01]  /*2a30*/  FMUL.FTZ R65, R11, R58 ;  /* 0x0000003a0b417220 */ /* 0x000fe20000410000 */
[----:B------:R-:W-:Y:S01]  /*2a40*/  FADD.FTZ R58, R33, -R12 ;  /* 0x8000000c213a7221 */ /* 0x000fe20000010000 */
[----:B------:R-:W-:Y:S01]  /*2a50*/  FMUL.FTZ R55, R11, R54 ;  /* 0x000000360b377220 */ /* 0x000fe20000410000 */
[--C-:B------:R-:W-:Y:S01]  /*2a60*/  FFMA.FTZ R13, R14, R90, R103.reuse ;  /* 0x0000005a0e0d7223 */ /* 0x100fe20000010067 */
[----:B------:R-:W-:Y:S01]  /*2a70*/  SHF.L.U32 R14, R59, 0x10, RZ ;  /* 0x000000103b0e7819 */ /* 0x000fe200000006ff */
[----:B------:R-:W-:Y:S01]  /*2a80*/  FMUL.FTZ R58, R11, R58 ;  /* 0x0000003a0b3a7220 */ /* 0x000fe20000410000 */
[----:B------:R-:W-:Y:S01]  /*2a90*/  FFMA.FTZ R55, R55, R71, R92 ;  /* 0x0000004737377223 */ /* 0x000fe2000001005c */
[----:B------:R-:W-:Y:S01]  /*2aa0*/  FMUL.FTZ R59, R13, -1.4426950216293334961 ;  /* 0xbfb8aa3b0d3b7820 */ /* 0x000fe20000410000 */
[----:B------:R-:W-:Y:S01]  /*2ab0*/  SHF.L.U32 R54, R64, 0x10, RZ ;  /* 0x0000001040367819 */ /* 0x000fe200000006ff */
[----:B------:R-:W-:Y:S01]  /*2ac0*/  FFMA.FTZ R58, R90, R58, R103 ;  /* 0x0000003a5a3a7223 */ /* 0x000fe20000010067 */
[----:B------:R-:W-:Y:S01]  /*2ad0*/  FMUL.FTZ R61, R55, -1.4426950216293334961 ;  /* 0xbfb8aa3b373d7820 */ /* 0x000fe20000410000 */
[----:B------:R0:W-:Y:S01]  /*2ae0*/  MUFU.EX2 R31, R59 ;  /* 0x0000003b001f7308 */ /* 0x0001e20000000800 */
[C---:B------:R-:W-:Y:S01]  /*2af0*/  FMUL.FTZ R52, R11.reuse, R52 ;  /* 0x000000340b347220 */ /* 0x040fe20000410000 */
[----:B------:R-:W-:Y:S01]  /*2b00*/  FMUL.FTZ R64, R58, -1.4426950216293334961 ;  /* 0xbfb8aa3b3a407820 */ /* 0x000fe20000410000 */
[C---:B------:R-:W-:Y:S01]  /*2b10*/  FMUL.FTZ R62, R11.reuse, R62 ;  /* 0x0000003e0b3e7220 */ /* 0x040fe20000410000 */
[C---:B------:R-:W-:Y:S01]  /*2b20*/  FMUL.FTZ R95, R11.reuse, R100 ;  /* 0x000000640b5f7220 */ /* 0x040fe20000410000 */
[--C-:B------:R-:W-:Y:S01]  /*2b30*/  FFMA.FTZ R52, R52, R14, R3.reuse ;  /* 0x0000000e34347223 */ /* 0x100fe20000010003 */
[----:B------:R-:W-:Y:S01]  /*2b40*/  FMUL.FTZ R108, R11, R108 ;  /* 0x0000006c0b6c7220 */ /* 0x000fe20000410000 */
[----:B------:R-:W-:Y:S01]  /*2b50*/  FFMA.FTZ R62, R14, R62, R3 ;  /* 0x0000003e0e3e7223 */ /* 0x000fe20000010003 */
[----:B------:R1:W2:Y:S01]  /*2b60*/  MUFU.EX2 R56, R61 ;  /* 0x0000003d00387308 */ /* 0x0002a20000000800 */
[----:B0-----:R-:W-:Y:S01]  /*2b70*/  FFMA.FTZ R59, R65, R57, R54 ;  /* 0x00000039413b7223 */ /* 0x001fe20000010036 */
[----:B------:R-:W-:Y:S01]  /*2b80*/  SHF.L.U32 R65, R60, 0x10, RZ ;  /* 0x000000103c417819 */ /* 0x000fe200000006ff */
[----:B------:R-:W-:Y:S01]  /*2b90*/  FMUL.FTZ R53, R52, -1.4426950216293334961 ;  /* 0xbfb8aa3b34357820 */ /* 0x000fe20000410000 */
[----:B------:R-:W-:Y:S01]  /*2ba0*/  FFMA.FTZ R95, R90, R95, R103 ;  /* 0x0000005f5a5f7223 */ /* 0x000fe20000010067 */
[----:B------:R-:W-:Y:S01]  /*2bb0*/  FMUL.FTZ R33, R59, -1.4426950216293334961 ;  /* 0xbfb8aa3b3b217820 */ /* 0x000fe20000410000 */
[----:B------:R-:W-:Y:S01]  /*2bc0*/  FMUL.FTZ R35, R62, -1.4426950216293334961 ;  /* 0xbfb8aa3b3e237820 */ /* 0x000fe20000410000 */
[----:B------:R-:W-:Y:S01]  /*2bd0*/  FADD.FTZ R100, R97, -R12 ;  /* 0x8000000c61647221 */ /* 0x000fe20000010000 */
[----:B------:R0:W-:Y:S01]  /*2be0*/  MUFU.EX2 R60, R64 ;  /* 0x00000040003c7308 */ /* 0x0001e20000000800 */
[----:B-1----:R-:W-:Y:S01]  /*2bf0*/  FMUL.FTZ R61, R11, R70 ;  /* 0x000000460b3d7220 */ /* 0x002fe20000410000 */
[----:B------:R-:W-:Y:S01]  /*2c00*/  FADD.FTZ R70, -R12, R65 ;  /* 0x000000410c467221 */ /* 0x000fe20000010100 */
[----:B------:R-:W-:Y:S01]  /*2c10*/  FMUL.FTZ R102, R95, -1.4426950216293334961 ;  /* 0xbfb8aa3b5f667820 */ /* 0x000fe20000410000 */
[----:B------:R-:W-:Y:S01]  /*2c20*/  FMUL.FTZ R100, R11, R100 ;  /* 0x000000640b647220 */ /* 0x000fe20000410000 */
[----:B------:R-:W-:Y:S01]  /*2c30*/  FFMA.FTZ R61, R71, R61, R92 ;  /* 0x0000003d473d7223 */ /* 0x000fe2000001005c */
[----:B------:R-:W-:-:S02]  /*2c40*/  FMUL.FTZ R65, R11, R70 ;  /* 0x000000460b417220 */ /* 0x000fc40000410000 */
[----:B------:R-:W-:Y:S01]  /*2c50*/  MUFU.EX2 R53, R53 ;  /* 0x0000003500357308 */ /* 0x000fe20000000800 */
[----:B0-----:R-:W-:Y:S01]  /*2c60*/  FMUL.FTZ R64, R11, R72 ;  /* 0x000000480b407220 */ /* 0x001fe20000410000 */
[----:B------:R-:W-:Y:S01]  /*2c70*/  FADD.FTZ R72, -R12, R73 ;  /* 0x000000490c487221 */ /* 0x000fe20000010100 */
[----:B------:R-:W-:Y:S01]  /*2c80*/  FMUL.FTZ R70, R61, -1.4426950216293334961 ;  /* 0xbfb8aa3b3d467820 */ /* 0x000fe20000410000 */
[----:B------:R-:W-:Y:S01]  /*2c90*/  FFMA.FTZ R65, R57, R65, R54 ;  /* 0x0000004139417223 */ /* 0x000fe20000010036 */
[----:B------:R-:W-:Y:S01]  /*2ca0*/  FFMA.FTZ R64, R90, R64, R103 ;  /* 0x000000405a407223 */ /* 0x000fe20000010067 */
[----:B------:R-:W-:Y:S01]  /*2cb0*/  FMUL.FTZ R72, R11, R72 ;  /* 0x000000480b487220 */ /* 0x000fe20000410000 */
[----:B------:R-:W-:Y:S01]  /*2cc0*/  FFMA.FTZ R100, R71, R100, R92 ;  /* 0x0000006447647223 */ /* 0x000fe2000001005c */
[----:B------:R-:W-:Y:S01]  /*2cd0*/  MUFU.EX2 R37, R70 ;  /* 0x0000004600257308 */ /* 0x000fe20000000800 */
[----:B------:R-:W-:Y:S01]  /*2ce0*/  FMUL.FTZ R78, R64, -1.4426950216293334961 ;  /* 0xbfb8aa3b404e7820 */ /* 0x000fe20000410000 */
[----:B------:R-:W-:Y:S01]  /*2cf0*/  FFMA.FTZ R73, R14, R72, R3 ;  /* 0x000000480e497223 */ /* 0x000fe20000010003 */
[C---:B------:R-:W-:Y:S01]  /*2d00*/  FMUL.FTZ R72, R11.reuse, R76 ;  /* 0x0000004c0b487220 */ /* 0x040fe20000410000 */
[----:B------:R-:W-:Y:S01]  /*2d10*/  FADD.FTZ R76, -R12, R75 ;  /* 0x0000004b0c4c7221 */ /* 0x000fe20000010100 */
[----:B------:R-:W-:Y:S01]  /*2d20*/  FMUL.FTZ R75, R11, R82 ;  /* 0x000000520b4b7220 */ /* 0x000fe20000410000 */
[----:B------:R-:W-:Y:S01]  /*2d30*/  FADD.FTZ R82, R43, -R12 ;  /* 0x8000000c2b527221 */ /* 0x000fe20000010000 */
[----:B------:R-:W-:Y:S01]  /*2d40*/  FFMA.FTZ R72, R71, R72, R92 ;  /* 0x0000004847487223 */ /* 0x000fe2000001005c */
[----:B------:R0:W-:Y:S01]  /*2d50*/  MUFU.EX2 R70, R78 ;  /* 0x0000004e00467308 */ /* 0x0001e20000000800 */
[----:B------:R-:W-:Y:S01]  /*2d60*/  FFMA.FTZ R75, R90, R75, R103 ;  /* 0x0000004b5a4b7223 */ /* 0x000fe20000010067 */
[----:B------:R-:W-:Y:S01]  /*2d70*/  FMUL.FTZ R76, R11, R76 ;  /* 0x0000004c0b4c7220 */ /* 0x000fe20000410000 */
[----:B------:R-:W-:Y:S01]  /*2d80*/  FMUL.FTZ R81, R72, -1.4426950216293334961 ;  /* 0xbfb8aa3b48517820 */ /* 0x000fe20000410000 */
[----:B------:R-:W-:Y:S01]  /*2d90*/  FMUL.FTZ R39, R73, -1.4426950216293334961 ;  /* 0xbfb8aa3b49277820 */ /* 0x000fe20000410000 */
[----:B------:R-:W-:Y:S01]  /*2da0*/  FMUL.FTZ R84, R75, -1.4426950216293334961 ;  /* 0xbfb8aa3b4b547820 */ /* 0x000fe20000410000 */
[----:B------:R-:W-:Y:S01]  /*2db0*/  FMUL.FTZ R63, R65, -1.4426950216293334961 ;  /* 0xbfb8aa3b413f7820 */ /* 0x000fe20000410000 */
[----:B------:R-:W-:Y:S01]  /*2dc0*/  FFMA.FTZ R76, R57, R76, R54 ;  /* 0x0000004c394c7223 */ /* 0x000fe20000010036 */
[----:B------:R1:W-:Y:S01]  /*2dd0*/  MUFU.EX2 R74, R81 ;  /* 0x00000051004a7308 */ /* 0x0003e20000000800 */
[----:B0-----:R-:W-:Y:S01]  /*2de0*/  FADD.FTZ R78, -R12, R79 ;  /* 0x0000004f0c4e7221 */ /* 0x001fe20000010100 */
[----:B--2---:R-:W-:Y:S01]  /*2df0*/  FADD.FTZ R56, R56, 1 ;  /* 0x3f80000038387421 */ /* 0x004fe20000010000 */
[----:B------:R-:W-:-:S02]  /*2e00*/  FMUL.FTZ R41, R76, -1.4426950216293334961 ;  /* 0xbfb8aa3b4c297820 */ /* 0x000fc40000410000 */
[----:B------:R-:W-:-:S03]  /*2e10*/  FMUL.FTZ R78, R11, R78 ;  /* 0x0000004e0b4e7220 */ /* 0x000fc60000410000 */
[----:B------:R0:W-:Y:S01]  /*2e20*/  MUFU.EX2 R43, R84 ;  /* 0x00000054002b7308 */ /* 0x0001e20000000800 */
[----:B------:R-:W-:Y:S01]  /*2e30*/  FFMA.FTZ R79, R14, R78, R3 ;  /* 0x0000004e0e4f7223 */ /* 0x000fe20000010003 */
[C---:B------:R-:W-:Y:S01]  /*2e40*/  FMUL.FTZ R78, R11.reuse, R82 ;  /* 0x000000520b4e7220 */ /* 0x040fe20000410000 */
[----:B------:R-:W-:Y:S01]  /*2e50*/  FADD.FTZ R82, -R12, R85 ;  /* 0x000000550c527221 */ /* 0x000fe20000010100 */
[----:B------:R-:W-:Y:S02]  /*2e60*/  IMAD.U32 R85, R80, 0x10000, RZ ;  /* 0x0001000050557824 */ /* 0x000fe400078e00ff */
[----:B-1----:R-:W-:Y:S01]  /*2e70*/  FMUL.FTZ R81, R11, R88 ;  /* 0x000000580b517220 */ /* 0x002fe20000410000 */
[----:B------:R-:W-:Y:S01]  /*2e80*/  FADD.FTZ R88, R47, -R12 ;  /* 0x8000000c2f587221 */ /* 0x000fe20000010000 */
[----:B------:R-:W-:Y:S01]  /*2e90*/  FFMA.FTZ R78, R71, R78, R92 ;  /* 0x0000004e474e7223 */ /* 0x000fe2000001005c */
[----:B------:R-:W-:Y:S01]  /*2ea0*/  MUFU.EX2 R33, R33 ;  /* 0x0000002100217308 */ /* 0x000fe20000000800 */
[----:B0-----:R-:W-:Y:S01]  /*2eb0*/  FADD.FTZ R84, -R12, R85 ;  /* 0x000000550c547221 */ /* 0x001fe20000010100 */
[----:B------:R-:W-:Y:S01]  /*2ec0*/  FFMA.FTZ R81, R90, R81, R103 ;  /* 0x000000515a517223 */ /* 0x000fe20000010067 */
[----:B------:R-:W-:Y:S01]  /*2ed0*/  FMUL.FTZ R87, R78, -1.4426950216293334961 ;  /* 0xbfb8aa3b4e577820 */ /* 0x000fe20000410000 */
[C---:B------:R-:W-:Y:S01]  /*2ee0*/  FMUL.FTZ R82, R11.reuse, R82 ;  /* 0x000000520b527220 */ /* 0x040fe20000410000 */
[----:B------:R-:W-:Y:S01]  /*2ef0*/  FMUL.FTZ R84, R11, R84 ;  /* 0x000000540b547220 */ /* 0x000fe20000410000 */
[----:B------:R-:W-:Y:S01]  /*2f00*/  FMUL.FTZ R91, R81, -1.4426950216293334961 ;  /* 0xbfb8aa3b515b7820 */ /* 0x000fe20000410000 */
[----:B------:R-:W-:Y:S01]  /*2f10*/  FMUL.FTZ R77, R79, -1.4426950216293334961 ;  /* 0xbfb8aa3b4f4d7820 */ /* 0x000fe20000410000 */
[----:B------:R0:W-:Y:S01]  /*2f20*/  MUFU.EX2 R80, R87 ;  /* 0x0000005700507308 */ /* 0x0001e20000000800 */
[----:B------:R-:W-:Y:S01]  /*2f30*/  FFMA.FTZ R85, R14, R84, R3 ;  /* 0x000000540e557223 */ /* 0x000fe20000010003 */
[----:B------:R-:W-:Y:S01]  /*2f40*/  FMUL.FTZ R84, R11, R88 ;  /* 0x000000580b547220 */ /* 0x000fe20000410000 */
[----:B------:R-:W-:Y:S01]  /*2f50*/  FADD.FTZ R88, -R12, R93 ;  /* 0x0000005d0c587221 */ /* 0x000fe20000010100 */
[----:B------:R-:W-:Y:S01]  /*2f60*/  SHF.L.U32 R93, R86, 0x10, RZ ;  /* 0x00000010565d7819 */ /* 0x000fe200000006ff */
[----:B------:R-:W-:Y:S01]  /*2f70*/  FFMA.FTZ R82, R57, R82, R54 ;  /* 0x0000005239527223 */ /* 0x000fe20000010036 */
[----:B------:R-:W-:Y:S01]  /*2f80*/  FFMA.FTZ R84, R71, R84, R92 ;  /* 0x0000005447547223 */ /* 0x000fe2000001005c */
[C---:B------:R-:W-:Y:S01]  /*2f90*/  FMUL.FTZ R88, R11.reuse, R88 ;  /* 0x000000580b587220 */ /* 0x040fe20000410000 */
[----:B------:R-:W1:Y:S01]  /*2fa0*/  MUFU.EX2 R35, R35 ;  /* 0x0000002300237308 */ /* 0x000e620000000800 */
[C---:B0-----:R-:W-:Y:S01]  /*2fb0*/  FMUL.FTZ R87, R11.reuse, R96 ;  /* 0x000000600b577220 */ /* 0x041fe20000410000 */
[----:B------:R-:W-:Y:S01]  /*2fc0*/  FMUL.FTZ R94, R84, -1.4426950216293334961 ;  /* 0xbfb8aa3b545e7820 */ /* 0x000fe20000410000 */
[----:B------:R-:W-:Y:S01]  /*2fd0*/  FADD.FTZ R96, -R12, R93 ;  /* 0x0000005d0c607221 */ /* 0x000fe20000010100 */
[----:B------:R-:W-:Y:S01]  /*2fe0*/  FMUL.FTZ R45, R82, -1.4426950216293334961 ;  /* 0xbfb8aa3b522d7820 */ /* 0x000fe20000410000 */
[C-C-:B------:R-:W-:Y:S01]  /*2ff0*/  FFMA.FTZ R87, R90.reuse, R87, R103.reuse ;  /* 0x000000575a577223 */ /* 0x140fe20000010067 */
[----:B------:R-:W-:Y:S01]  /*3000*/  FFMA.FTZ R103, R90, R108, R103 ;  /* 0x0000006c5a677223 */ /* 0x000fe20000010067 */
[----:B------:R-:W-:Y:S01]  /*3010*/  FMUL.FTZ R93, R11, R96 ;  /* 0x000000600b5d7220 */ /* 0x000fe20000410000 */
[----:B------:R0:W-:Y:S01]  /*3020*/  MUFU.EX2 R86, R94 ;  /* 0x0000005e00567308 */ /* 0x0001e20000000800 */
[----:B------:R-:W-:Y:S01]  /*3030*/  FMUL.FTZ R98, R87, -1.4426950216293334961 ;  /* 0xbfb8aa3b57627820 */ /* 0x000fe20000410000 */
[----:B------:R-:W-:Y:S01]  /*3040*/  FADD.FTZ R96, R51, -R12 ;  /* 0x8000000c33607221 */ /* 0x000fe20000010000 */
[----:B------:R-:W-:Y:S01]  /*3050*/  FFMA.FTZ R93, R14, R93, R3 ;  /* 0x0000005d0e5d7223 */ /* 0x000fe20000010003 */
[----:B------:R-:W-:Y:S01]  /*3060*/  FFMA.FTZ R88, R57, R88, R54 ;  /* 0x0000005839587223 */ /* 0x000fe20000010036 */
[----:B------:R-:W-:-:S02]  /*3070*/  FMUL.FTZ R83, R85, -1.4426950216293334961 ;  /* 0xbfb8aa3b55537820 */ /* 0x000fc40000410000 */
[----:B------:R-:W-:Y:S01]  /*3080*/  FMUL.FTZ R51, R93, -1.4426950216293334961 ;  /* 0xbfb8aa3b5d337820 */ /* 0x000fe20000410000 */
[----:B------:R2:W-:Y:S01]  /*3090*/  MUFU.EX2 R89, R98 ;  /* 0x0000006200597308 */ /* 0x0005e20000000800 */
[----:B0-----:R-:W-:Y:S01]  /*30a0*/  FADD.FTZ R94, -R12, R107 ;  /* 0x0000006b0c5e7221 */ /* 0x001fe20000010100 */
[----:B------:R-:W-:Y:S01]  /*30b0*/  SHF.L.U32 R107, R66, 0x10, RZ ;  /* 0x00000010426b7819 */ /* 0x000fe200000006ff */
[----:B------:R-:W-:Y:S01]  /*30c0*/  FMUL.FTZ R49, R88, -1.4426950216293334961 ;  /* 0xbfb8aa3b58317820 */ /* 0x000fe20000410000 */
[----:B-1----:R-:W-:-:S04]  /*30d0*/  FADD.FTZ R35, R35, 1 ;  /* 0x3f80000023237421 */ /* 0x002fc80000010000 */
[----:B------:R-:W-:Y:S01]  /*30e0*/  MUFU.EX2 R39, R39 ;  /* 0x0000002700277308 */ /* 0x000fe20000000800 */
[----:B--2---:R-:W-:Y:S01]  /*30f0*/  FADD.FTZ R98, -R12, R107 ;  /* 0x0000006b0c627221 */ /* 0x004fe20000010100 */
[----:B------:R-:W-:-:S03]  /*3100*/  SHF.L.U32 R107, R67, 0x10, RZ ;  /* 0x00000010436b7819 */ /* 0x000fc600000006ff */
[C---:B------:R-:W-:Y:S02]  /*3110*/  FMUL.FTZ R98, R11.reuse, R98 ;  /* 0x000000620b627220 */ /* 0x040fe40000410000 */
[----:B------:R-:W-:Y:S01]  /*3120*/  FADD.FTZ R106, -R12, R107 ;  /* 0x0000006b0c6a7221 */ /* 0x000fe20000010100 */
[----:B------:R-:W-:Y:S01]  /*3130*/  SHF.L.U32 R107, R68, 0x10, RZ ;  /* 0x00000010446b7819 */ /* 0x000fe200000006ff */
[----:B------:R-:W-:Y:S01]  /*3140*/  FFMA.FTZ R98, R14, R98, R3 ;  /* 0x000000620e627223 */ /* 0x000fe20000010003 */
[----:B------:R-:W0:Y:S01]  /*3150*/  MUFU.EX2 R63, R63 ;  /* 0x0000003f003f7308 */ /* 0x000e220000000800 */
[----:B------:R-:W-:Y:S01]  /*3160*/  FMUL.FTZ R106, R11, R106 ;  /* 0x0000006a0b6a7220 */ /* 0x000fe20000410000 */
[----:B------:R-:W-:Y:S01]  /*3170*/  FMUL.FTZ R68, R100, -1.4426950216293334961 ;  /* 0xbfb8aa3b64447820 */ /* 0x000fe20000410000 */
[----:B------:R-:W-:Y:S02]  /*3180*/  FMUL.FTZ R67, R98, -1.4426950216293334961 ;  /* 0xbfb8aa3b62437820 */ /* 0x000fe40000410000 */
[----:B------:R-:W-:Y:S01]  /*3190*/  FFMA.FTZ R99, R57, R106, R54 ;  /* 0x0000006a39637223 */ /* 0x000fe20000010036 */
[----:B------:R-:W-:-:S02]  /*31a0*/  FADD.FTZ R106, -R12, R107 ;  /* 0x0000006b0c6a7221 */ /* 0x000fc40000010100 */
[----:B------:R1:W-:Y:S02]  /*31b0*/  MUFU.EX2 R47, R91 ;  /* 0x0000005b002f7308 */ /* 0x0003e40000000800 */
[----:B------:R-:W-:-:S04]  /*31c0*/  FMUL.FTZ R106, R11, R106 ;  /* 0x0000006a0b6a7220 */ /* 0x000fc80000410000 */
[----:B------:R-:W-:Y:S01]  /*31d0*/  FFMA.FTZ R3, R14, R106, R3 ;  /* 0x0000006a0e037223 */ /* 0x000fe20000010003 */
[----:B------:R-:W-:Y:S01]  /*31e0*/  FADD.FTZ R106, R101, -R12 ;  /* 0x8000000c656a7221 */ /* 0x000fe20000010000 */
[----:B------:R-:W-:Y:S01]  /*31f0*/  SHF.L.U32 R101, R69, 0x10, RZ ;  /* 0x0000001045657819 */ /* 0x000fe200000006ff */
[----:B------:R-:W-:Y:S01]  /*3200*/  FMUL.FTZ R14, R103, -1.4426950216293334961 ;  /* 0xbfb8aa3b670e7820 */ /* 0x000fe20000410000 */
[----:B------:R-:W-:Y:S01]  /*3210*/  FMUL.FTZ R69, R3, -1.4426950216293334961 ;  /* 0xbfb8aa3b03457820 */ /* 0x000fe20000410000 */
[C---:B-1----:R-:W-:Y:S01]  /*3220*/  FMUL.FTZ R91, R11.reuse, R96 ;  /* 0x000000600b5b7220 */ /* 0x042fe20000410000 */
[C---:B------:R-:W-:Y:S01]  /*3230*/  FMUL.FTZ R106, R11.reuse, R106 ;  /* 0x0000006a0b6a7220 */ /* 0x040fe20000410000 */
[----:B------:R-:W-:Y:S01]  /*3240*/  FADD.FTZ R108, -R12, R101 ;  /* 0x000000650c6c7221 */ /* 0x000fe20000010100 */
[----:B------:R1:W-:Y:S01]  /*3250*/  MUFU.EX2 R97, R102 ;  /* 0x0000006600617308 */ /* 0x0003e20000000800 */
[----:B------:R-:W-:Y:S01]  /*3260*/  FMUL.FTZ R96, R11, R94 ;  /* 0x0000005e0b607220 */ /* 0x000fe20000410000 */
[--C-:B------:R-:W-:Y:S01]  /*3270*/  FFMA.FTZ R91, R71, R91, R92.reuse ;  /* 0x0000005b475b7223 */ /* 0x100fe2000001005c */
[----:B------:R-:W-:Y:S01]  /*3280*/  FMUL.FTZ R108, R11, R108 ;  /* 0x0000006c0b6c7220 */ /* 0x000fe20000410000 */
[----:B------:R-:W-:Y:S01]  /*3290*/  FFMA.FTZ R71, R71, R106, R92 ;  /* 0x0000006a47477223 */ /* 0x000fe2000001005c */
[----:B------:R-:W-:Y:S01]  /*32a0*/  FADD.FTZ R92, R31, 1 ;  /* 0x3f8000001f5c7421 */ /* 0x000fe20000010000 */
[--C-:B------:R-:W-:Y:S01]  /*32b0*/  FFMA.FTZ R96, R57, R96, R54.reuse ;  /* 0x0000006039607223 */ /* 0x100fe20000010036 */
[----:B------:R-:W-:Y:S01]  /*32c0*/  FADD.FTZ R31, R53, 1 ;  /* 0x3f800000351f7421 */ /* 0x000fe20000010000 */
[----:B------:R-:W2:Y:S01]  /*32d0*/  MUFU.EX2 R12, R69 ;  /* 0x00000045000c7308 */ /* 0x000ea20000000800 */
[----:B-1----:R-:W-:Y:S01]  /*32e0*/  FMUL.FTZ R102, R99, -1.4426950216293334961 ;  /* 0xbfb8aa3b63667820 */ /* 0x002fe20000410000 */
[----:B------:R-:W-:Y:S01]  /*32f0*/  FFMA.FTZ R57, R57, R108, R54 ;  /* 0x0000006c39397223 */ /* 0x000fe20000010036 */
[----:B------:R-:W-:Y:S01]  /*3300*/  FMUL.FTZ R94, R91, -1.4426950216293334961 ;  /* 0xbfb8aa3b5b5e7820 */ /* 0x000fe20000410000 */
[----:B------:R-:W-:Y:S01]  /*3310*/  FMUL.FTZ R66, R96, -1.4426950216293334961 ;  /* 0xbfb8aa3b60427820 */ /* 0x000fe20000410000 */
[----:B0-----:R-:W-:Y:S01]  /*3320*/  FADD.FTZ R63, R63, 1 ;  /* 0x3f8000003f3f7421 */ /* 0x001fe20000010000 */
[----:B------:R-:W-:Y:S01]  /*3330*/  FMUL.FTZ R11, R57, -1.4426950216293334961 ;  /* 0xbfb8aa3b390b7820 */ /* 0x000fe20000410000 */
[----:B------:R-:W-:Y:S01]  /*3340*/  FMUL.FTZ R101, R71, -1.4426950216293334961 ;  /* 0xbfb8aa3b47657820 */ /* 0x000fe20000410000 */
[----:B------:R-:W0:Y:S08]  /*3350*/  MUFU.EX2 R14, R14 ;  /* 0x0000000e000e7308 */ /* 0x000e300000000800 */
[----:B------:R-:W1:Y:S01]  /*3360*/  MUFU.EX2 R41, R41 ;  /* 0x0000002900297308 */ /* 0x000e620000000800 */
[----:B--2---:R-:W-:-:S07]  /*3370*/  FADD.FTZ R12, R12, 1 ;  /* 0x3f8000000c0c7421 */ /* 0x004fce0000010000 */
[----:B------:R-:W2:Y:S01]  /*3380*/  MUFU.EX2 R77, R77 ;  /* 0x0000004d004d7308 */ /* 0x000ea20000000800 */
[----:B0-----:R-:W-:-:S07]  /*3390*/  FADD.FTZ R14, R14, 1 ;  /* 0x3f8000000e0e7421 */ /* 0x001fce0000010000 */
[----:B------:R0:W-:Y:S01]  /*33a0*/  MUFU.EX2 R90, R102 ;  /* 0x00000066005a7308 */ /* 0x0001e20000000800 */
[----:B-1----:R-:W-:-:S07]  /*33b0*/  FADD.FTZ R41, R41, 1 ;  /* 0x3f80000029297421 */ /* 0x002fce0000010000 */
[----:B------:R-:W1:Y:S01]  /*33c0*/  MUFU.EX2 R45, R45 ;  /* 0x0000002d002d7308 */ /* 0x000e620000000800 */
[----:B0-----:R-:W-:Y:S01]  /*33d0*/  FADD.FTZ R102, R33, 1 ;  /* 0x3f80000021667421 */ /* 0x001fe20000010000 */
[----:B------:R-:W-:Y:S01]  /*33e0*/  FADD.FTZ R33, R60, 1 ;  /* 0x3f8000003c217421 */ /* 0x000fe20000010000 */
[----:B------:R-:W-:Y:S01]  /*33f0*/  FADD.FTZ R60, R37, 1 ;  /* 0x3f800000253c7421 */ /* 0x000fe20000010000 */
[----:B------:R-:W-:Y:S01]  /*3400*/  FADD.FTZ R37, R70, 1 ;  /* 0x3f80000046257421 */ /* 0x000fe20000010000 */
[----:B------:R-:W-:Y:S01]  /*3410*/  FADD.FTZ R70, R39, 1 ;  /* 0x3f80000027467421 */ /* 0x000fe20000010000 */
[----:B------:R-:W-:Y:S01]  /*3420*/  FADD.FTZ R39, R74, 1 ;  /* 0x3f8000004a277421 */ /* 0x000fe20000010000 */
[----:B------:R-:W-:Y:S01]  /*3430*/  FADD.FTZ R74, R43, 1 ;  /* 0x3f8000002b4a7421 */ /* 0x000fe20000010000 */
[----:B------:R-:W0:Y:S01]  /*3440*/  MUFU.RCP R31, R31 ;  /* 0x0000001f001f7308 */ /* 0x000e220000001000 */
[----:B--2---:R-:W-:Y:S01]  /*3450*/  FADD.FTZ R77, R77, 1 ;  /* 0x3f8000004d4d7421 */ /* 0x004fe20000010000 */
[----:B------:R-:W-:Y:S01]  /*3460*/  FADD.FTZ R43, R80, 1 ;  /* 0x3f800000502b7421 */ /* 0x000fe20000010000 */
[----:B------:R-:W-:Y:S01]  /*3470*/  FADD.FTZ R80, R47, 1 ;  /* 0x3f8000002f507421 */ /* 0x000fe20000010000 */
[----:B------:R-:W-:Y:S01]  /*3480*/  FADD.FTZ R47, R86, 1 ;  /* 0x3f800000562f7421 */ /* 0x000fe20000010000 */
[----:B------:R-:W-:-:S03]  /*3490*/  FADD.FTZ R86, R89, 1 ;  /* 0x3f80000059567421 */ /* 0x000fc60000010000 */
[----:B------:R-:W2:Y:S01]  /*34a0*/  MUFU.EX2 R49, R49 ;  /* 0x0000003100317308 */ /* 0x000ea20000000800 */
[----:B-1----:R-:W-:-:S07]  /*34b0*/  FADD.FTZ R45, R45, 1 ;  /* 0x3f8000002d2d7421 */ /* 0x002fce0000010000 */
[----:B------:R-:W1:Y:S01]  /*34c0*/  MUFU.RCP R92, R92 ;  /* 0x0000005c005c7308 */ /* 0x000e620000001000 */
[----:B0-----:R-:W-:-:S07]  /*34d0*/  FMUL.FTZ R31, R52, R31 ;  /* 0x0000001f341f7220 */ /* 0x001fce0000410000 */
[----:B------:R-:W0:Y:S01]  /*34e0*/  MUFU.RCP R56, R56 ;  /* 0x0000003800387308 */ /* 0x000e220000001000 */
[----:B--2---:R-:W-:-:S07]  /*34f0*/  FADD.FTZ R49, R49, 1 ;  /* 0x3f80000031317421 */ /* 0x004fce0000010000 */
[----:B------:R-:W2:Y:S01]  /*3500*/  MUFU.RCP R102, R102 ;  /* 0x0000006600667308 */ /* 0x000ea20000001000 */
[----:B-1----:R-:W-:-:S05]  /*3510*/  FMUL.FTZ R92, R13, R92 ;  /* 0x0000005c0d5c7220 */ /* 0x002fca0000410000 */
[----:B------:R-:W-:Y:S02]  /*3520*/  F2FP.BF16.F32.PACK_AB R31, R31, R92 ;  /* 0x0000005c1f1f723e */ /* 0x000fe400000010ff */
[----:B------:R-:W1:Y:S01]  /*3530*/  MUFU.RCP R12, R12 ;  /* 0x0000000c000c7308 */ /* 0x000e620000001000 */
[----:B0-----:R-:W-:-:S07]  /*3540*/  FMUL.FTZ R56, R55, R56 ;  /* 0x0000003837387220 */ /* 0x001fce0000410000 */
[----:B------:R-:W0:Y:S01]  /*3550*/  MUFU.EX2 R51, R51 ;  /* 0x0000003300337308 */ /* 0x000e220000000800 */
[----:B--2---:R-:W-:-:S05]  /*3560*/  FMUL.FTZ R59, R59, R102 ;  /* 0x000000663b3b7220 */ /* 0x004fca0000410000 */
[----:B------:R-:W-:Y:S02]  /*3570*/  F2FP.BF16.F32.PACK_AB R56, R59, R56 ;  /* 0x000000383b38723e */ /* 0x000fe400000010ff */
[----:B------:R-:W2:Y:S01]  /*3580*/  MUFU.RCP R33, R33 ;  /* 0x0000002100217308 */ /* 0x000ea20000001000 */
[----:B-1----:R-:W-:Y:S01]  /*3590*/  FMUL.FTZ R52, R3, R12 ;  /* 0x0000000c03347220 */ /* 0x002fe20000410000 */
[----:B------:R-:W-:Y:S02]  /*35a0*/  IADD3 R12, P1, R15, UR6, RZ ;  /* 0x000000060f0c7c10 */ /* 0x000fe4000ff3e0ff */
[----:B------:R-:W-:Y:S02]  /*35b0*/  PRMT R3, R31, 0x7632, R3 ;  /* 0x000076321f037816 */ /* 0x000fe40000000003 */
[----:B------:R-:W-:Y:S02]  /*35c0*/  IADD3.X R13, R16, UR7, RZ, P1, !PT ;  /* 0x00000007100d7c10 */ /* 0x000fe40008ffe4ff */
[----:B------:R-:W1:Y:S01]  /*35d0*/  MUFU.RCP R35, R35 ;  /* 0x0000002300237308 */ /* 0x000e620000001000 */
[----:B0-----:R-:W-:-:S02]  /*35e0*/  FADD.FTZ R112, R51, 1 ;  /* 0x3f80000033707421 */ /* 0x001fc40000010000 */
[----:B------:R-:W-:Y:S04]  /*35f0*/  STG.E.U16 desc[UR10][R12.64], R31 ;  /* 0x0000001f0c007986 */ /* 0x000fe8000c10150a */
[----:B------:R0:W-:Y:S01]  /*3600*/  STG.E.U16 desc[UR10][R12.64+0x2], R3 ;  /* 0x000002030c007986 */ /* 0x0001e2000c10150a */
[----:B------:R-:W3:Y:S01]  /*3610*/  MUFU.EX2 R83, R83 ;  /* 0x0000005300537308 */ /* 0x000ee20000000800 */
[----:B--2---:R-:W-:Y:S02]  /*3620*/  FMUL.FTZ R33, R58, R33 ;  /* 0x000000213a217220 */ /* 0x004fe40000410000 */
[----:B------:R-:W-:Y:S05]  /*3630*/  STG.E.U16 desc[UR10][R12.64+0x4], R56 ;  /* 0x000004380c007986 */ /* 0x000fea000c10150a */
[----:B------:R-:W2:Y:S01]  /*3640*/  MUFU.EX2 R11, R11 ;  /* 0x0000000b000b7308 */ /* 0x000ea20000000800 */
[----:B-1----:R-:W-:-:S05]  /*3650*/  FMUL.FTZ R62, R62, R35 ;  /* 0x000000233e3e7220 */ /* 0x002fca0000410000 */
[----:B------:R-:W-:Y:S02]  /*3660*/  F2FP.BF16.F32.PACK_AB R33, R62, R33 ;  /* 0x000000213e21723e */ /* 0x000fe400000010ff */
[----:B------:R-:W1:Y:S01]  /*3670*/  MUFU.RCP R14, R14 ;  /* 0x0000000e000e7308 */ /* 0x000e620000001000 */
[----:B---3--:R-:W-:-:S07]  /*3680*/  FADD.FTZ R83, R83, 1 ;  /* 0x3f80000053537421 */ /* 0x008fce0000010000 */
[----:B------:R-:W3:Y:S01]  /*3690*/  MUFU.EX2 R94, R94 ;  /* 0x0000005e005e7308 */ /* 0x000ee20000000800 */
[----:B--2---:R-:W-:-:S07]  /*36a0*/  FADD.FTZ R11, R11, 1 ;  /* 0x3f8000000b0b7421 */ /* 0x004fce0000010000 */
[----:B------:R-:W2:Y:S01]  /*36b0*/  MUFU.EX2 R66, R66 ;  /* 0x0000004200427308 */ /* 0x000ea20000000800 */
[----:B-1----:R-:W-:Y:S01]  /*36c0*/  FMUL.FTZ R103, R103, R14 ;  /* 0x0000000e67677220 */ /* 0x002fe20000410000 */
[----:B------:R-:W-:Y:S02]  /*36d0*/  IADD3 R14, P1, R17, UR6, RZ ;  /* 0x00000006110e7c10 */ /* 0x000fe4000ff3e0ff */
[----:B------:R-:W-:Y:S02]  /*36e0*/  PRMT R17, R33, 0x7632, R17 ;  /* 0x0000763221117816 */ /* 0x000fe40000000011 */
[----:B------:R-:W-:Y:S02]  /*36f0*/  IADD3.X R15, R18, UR7, RZ, P1, !PT ;  /* 0x00000007120f7c10 */ /* 0x000fe40008ffe4ff */
[----:B------:R-:W1:Y:S01]  /*3700*/  MUFU.EX2 R68, R68 ;  /* 0x0000004400447308 */ /* 0x000e620000000800 */
[----:B---3--:R-:W-:Y:S01]  /*3710*/  FADD.FTZ R94, R94, 1 ;  /* 0x3f8000005e5e7421 */ /* 0x008fe20000010000 */
[----:B------:R-:W-:-:S02]  /*3720*/  IADD3 R16, P1, R19, UR6, RZ ;  /* 0x0000000613107c10 */ /* 0x000fc4000ff3e0ff */
[----:B------:R-:W-:-:S04]  /*3730*/  F2FP.BF16.F32.PACK_AB R52, R52, R103 ;  /* 0x000000673434723e */ /* 0x000fc800000010ff */
[----:B------:R-:W3:Y:S01]  /*3740*/  MUFU.RCP R60, R60 ;  /* 0x0000003c003c7308 */ /* 0x000ee20000001000 */
[----:B--2---:R-:W-:Y:S01]  /*3750*/  FADD.FTZ R51, R66, 1 ;  /* 0x3f80000042337421 */ /* 0x004fe20000010000 */
[----:B------:R-:W-:-:S06]  /*3760*/  FADD.FTZ R66, R97, 1 ;  /* 0x3f80000061427421 */ /* 0x000fcc0000010000 */
[----:B------:R1:W2:Y:S08]  /*3770*/  MUFU.RCP R106, R63 ;  /* 0x0000003f006a7308 */ /* 0x0002b00000001000 */
[----:B------:R-:W4:Y:S01]  /*3780*/  MUFU.EX2 R67, R67 ;  /* 0x0000004300437308 */ /* 0x000f220000000800 */
[----:B-1----:R-:W-:Y:S01]  /*3790*/  FADD.FTZ R63, R68, 1 ;  /* 0x3f800000443f7421 */ /* 0x002fe20000010000 */
[----:B---3--:R-:W-:Y:S01]  /*37a0*/  FMUL.FTZ R60, R61, R60 ;  /* 0x0000003c3d3c7220 */ /* 0x008fe20000410000 */
[----:B------:R-:W-:-:S05]  /*37b0*/  FADD.FTZ R68, R90, 1 ;  /* 0x3f8000005a447421 */ /* 0x000fca0000010000 */
[----:B------:R-:W1:Y:S01]  /*37c0*/  MUFU.RCP R37, R37 ;  /* 0x0000002500257308 */ /* 0x000e620000001000 */
[----:B--2---:R-:W-:-:S05]  /*37d0*/  FMUL.FTZ R65, R65, R106 ;  /* 0x0000006a41417220 */ /* 0x004fca0000410000 */
[----:B------:R-:W-:Y:S02]  /*37e0*/  F2FP.BF16.F32.PACK_AB R60, R65, R60 ;  /* 0x0000003c413c723e */ /* 0x000fe400000010ff */
[----:B------:R-:W2:Y:S01]  /*37f0*/  MUFU.RCP R70, R70 ;  /* 0x0000004600467308 */ /* 0x000ea20000001000 */
[----:B----4-:R-:W-:Y:S01]  /*3800*/  FADD.FTZ R53, R67, 1 ;  /* 0x3f80000043357421 */ /* 0x010fe20000010000 */
[----:B0-----:R-:W-:-:S06]  /*3810*/  PRMT R3, R60, 0x7632, R3 ;  /* 0x000076323c037816 */ /* 0x001fcc0000000003 */
[----:B------:R-:W0:Y:S01]  /*3820*/  MUFU.EX2 R54, R101 ;  /* 0x0000006500367308 */ /* 0x000e220000000800 */
[----:B-1----:R-:W-:-:S07]  /*3830*/  FMUL.FTZ R37, R64, R37 ;  /* 0x0000002540257220 */ /* 0x002fce0000410000 */
[----:B------:R-:W1:Y:S01]  /*3840*/  MUFU.RCP R39, R39 ;  /* 0x0000002700277308 */ /* 0x000e620000001000 */
[----:B--2---:R-:W-:-:S05]  /*3850*/  FMUL.FTZ R70, R73, R70 ;  /* 0x0000004649467220 */ /* 0x004fca0000410000 */
[----:B------:R-:W-:Y:S02]  /*3860*/  F2FP.BF16.F32.PACK_AB R37, R70, R37 ;  /* 0x000000254625723e */ /* 0x000fe400000010ff */
[----:B------:R-:W2:Y:S01]  /*3870*/  MUFU.RCP R41, R41 ;  /* 0x0000002900297308 */ /* 0x000ea20000001000 */
[----:B0-----:R-:W-:-:S07]  /*3880*/  FADD.FTZ R54, R54, 1 ;  /* 0x3f80000036367421 */ /* 0x001fce0000010000 */
[----:B------:R-:W0:Y:S01]  /*3890*/  MUFU.RCP R74, R74 ;  /* 0x0000004a004a7308 */ /* 0x000e220000001000 */
[----:B-1----:R-:W-:-:S07]  /*38a0*/  FMUL.FTZ R39, R72, R39 ;  /* 0x0000002748277220 */ /* 0x002fce0000410000 */
[----:B------:R-:W1:Y:S01]  /*38b0*/  MUFU.RCP R108, R77 ;  /* 0x0000004d006c7308 */ /* 0x000e620000001000 */
[----:B--2---:R-:W-:-:S05]  /*38c0*/  FMUL.FTZ R76, R76, R41 ;  /* 0x000000294c4c7220 */ /* 0x004fca0000410000 */
[----:B------:R-:W-:Y:S02]  /*38d0*/  F2FP.BF16.F32.PACK_AB R39, R76, R39 ;  /* 0x000000274c27723e */ /* 0x000fe400000010ff */
[----:B------:R-:W2:Y:S01]  /*38e0*/  MUFU.RCP R43, R43 ;  /* 0x0000002b002b7308 */ /* 0x000ea20000001000 */
[----:B0-----:R-:W-:-:S07]  /*38f0*/  FMUL.FTZ R74, R75, R74 ;  /* 0x0000004a4b4a7220 */ /* 0x001fce0000410000 */
[----:B------:R-:W0:Y:S01]  /*3900*/  MUFU.RCP R45, R45 ;  /* 0x0000002d002d7308 */ /* 0x000e220000001000 */
[----:B-1----:R-:W-:-:S05]  /*3910*/  FMUL.FTZ R79, R79, R108 ;  /* 0x0000006c4f4f7220 */ /* 0x002fca0000410000 */
[----:B------:R-:W-:Y:S02]  /*3920*/  F2FP.BF16.F32.PACK_AB R74, R79, R74 ;  /* 0x0000004a4f4a723e */ /* 0x000fe400000010ff */
[----:B------:R-:W1:Y:S01]  /*3930*/  MUFU.RCP R80, R80 ;  /* 0x0000005000507308 */ /* 0x000e620000001000 */
[----:B--2---:R-:W-:-:S07]  /*3940*/  FMUL.FTZ R43, R78, R43 ;  /* 0x0000002b4e2b7220 */ /* 0x004fce0000410000 */
[----:B------:R-:W2:Y:S01]  /*3950*/  MUFU.RCP R110, R83 ;  /* 0x00000053006e7308 */ /* 0x000ea20000001000 */
[----:B0-----:R-:W-:-:S05]  /*3960*/  FMUL.FTZ R82, R82, R45 ;  /* 0x0000002d52527220 */ /* 0x001fca0000410000 */
[----:B------:R-:W-:Y:S02]  /*3970*/  F2FP.BF16.F32.PACK_AB R43, R82, R43 ;  /* 0x0000002b522b723e */ /* 0x000fe400000010ff */
        /* <DEDUP_REMOVED lines=10> */
[----:B------:R1:W-:Y:S01]  /*3a20*/  MUFU.RCP R58, R11 ;  /* 0x0000000b003a7308 */ /* 0x0003e20000001000 */
[----:B--2---:R-:W-:-:S07]  /*3a30*/  FMUL.FTZ R86, R87, R86 ;  /* 0x0000005657567220 */ /* 0x004fce0000410000 */
[----:B------:R-:W2:Y:S01]  /*3a40*/  MUFU.RCP R94, R94 ;  /* 0x0000005e005e7308 */ /* 0x000ea20000001000 */
[----:B-1----:R-:W-:Y:S01]  /*3a50*/  PRMT R11, R56, 0x7632, R11 ;  /* 0x00007632380b7816 */ /* 0x002fe2000000000b */
[----:B0-----:R-:W-:-:S04]  /*3a60*/  FMUL.FTZ R93, R93, R112 ;  /* 0x000000705d5d7220 */ /* 0x001fc80000410000 */
[----:B------:R0:W-:Y:S01]  /*3a70*/  STG.E.U16 desc[UR10][R12.64+0x6], R11 ;  /* 0x0000060b0c007986 */ /* 0x0001e2000c10150a */
[----:B------:R-:W-:Y:S01]  /*3a80*/  F2FP.BF16.F32.PACK_AB R86, R93, R86 ;  /* 0x000000565d56723e */ /* 0x000fe200000010ff */
[----:B------:R-:W1:Y:S02]  /*3a90*/  MUFU.RCP R51, R51 ;  /* 0x0000003300337308 */ /* 0x000e640000001000 */
[----:B------:R3:W-:Y:S04]  /*3aa0*/  STG.E.U16 desc[UR10][R14.64+0x2], R17 ;  /* 0x000002110e007986 */ /* 0x0007e8000c10150a */
[----:B------:R-:W-:Y:S02]  /*3ab0*/  STG.E.U16 desc[UR10][R14.64], R33 ;  /* 0x000000210e007986 */ /* 0x000fe4000c10150a */
[----:B------:R-:W4:Y:S01]  /*3ac0*/  MUFU.RCP R66, R66 ;  /* 0x0000004200427308 */ /* 0x000f220000001000 */
[----:B--2---:R-:W-:Y:S01]  /*3ad0*/  FMUL.FTZ R94, R91, R94 ;  /* 0x0000005e5b5e7220 */ /* 0x004fe20000410000 */
[----:B0-----:R-:W-:Y:S01]  /*3ae0*/  PRMT R13, R37, 0x7632, R13 ;  /* 0x00007632250d7816 */ /* 0x001fe2000000000d */
[----:B------:R-:W-:Y:S01]  /*3af0*/  STG.E.U16 desc[UR10][R14.64+0x4], R60 ;  /* 0x0000043c0e007986 */ /* 0x000fe2000c10150a */
[----:B------:R-:W-:-:S02]  /*3b00*/  PRMT R11, R39, 0x7632, R11 ;  /* 0x00007632270b7816 */ /* 0x000fc4000000000b */
[----:B---3--:R-:W-:Y:S01]  /*3b10*/  IADD3.X R17, R20, UR7, RZ, P1, !PT ;  /* 0x0000000714117c10 */ /* 0x008fe20008ffe4ff */
[----:B------:R0:W-:Y:S01]  /*3b20*/  STG.E.U16 desc[UR10][R14.64+0x6], R3 ;  /* 0x000006030e007986 */ /* 0x0001e2000c10150a */
[----:B------:R-:W2:Y:S01]  /*3b30*/  MUFU.RCP R53, R53 ;  /* 0x0000003500357308 */ /* 0x000ea20000001000 */
[----:B------:R-:W-:Y:S01]  /*3b40*/  IADD3 R12, P1, R21, UR6, RZ ;  /* 0x00000006150c7c10 */ /* 0x000fe2000ff3e0ff */
[----:B-1----:R-:W-:Y:S01]  /*3b50*/  FMUL.FTZ R51, R96, R51 ;  /* 0x0000003360337220 */ /* 0x002fe20000410000 */
[----:B------:R1:W-:Y:S04]  /*3b60*/  STG.E.U16 desc[UR10][R16.64+0x2], R13 ;  /* 0x0000020d10007986 */ /* 0x0003e8000c10150a */
[----:B------:R-:W-:Y:S01]  /*3b70*/  STG.E.U16 desc[UR10][R16.64], R37 ;  /* 0x0000002510007986 */ /* 0x000fe2000c10150a */
[----:B------:R-:W3:Y:S01]  /*3b80*/  MUFU.RCP R63, R63 ;  /* 0x0000003f003f7308 */ /* 0x000ee20000001000 */
[----:B----4-:R-:W-:Y:S01]  /*3b90*/  FMUL.FTZ R66, R95, R66 ;  /* 0x000000425f427220 */ /* 0x010fe20000410000 */
[----:B------:R-:W-:Y:S01]  /*3ba0*/  F2FP.BF16.F32.PACK_AB R51, R51, R94 ;  /* 0x0000005e3333723e */ /* 0x000fe200000010ff */
[----:B------:R-:W-:Y:S01]  /*3bb0*/  STG.E.U16 desc[UR10][R16.64+0x4], R39 ;  /* 0x0000042710007986 */ /* 0x000fe2000c10150a */
[----:B0-----:R-:W-:-:S02]  /*3bc0*/  PRMT R15, R74, 0x7632, R15 ;  /* 0x000076324a0f7816 */ /* 0x001fc4000000000f */
[----:B------:R-:W-:Y:S01]  /*3bd0*/  PRMT R3, R43, 0x7632, R3 ;  /* 0x000076322b037816 */ /* 0x000fe20000000003 */
[----:B------:R0:W-:Y:S01]  /*3be0*/  STG.E.U16 desc[UR10][R16.64+0x6], R11 ;  /* 0x0000060b10007986 */ /* 0x0001e2000c10150a */
[----:B------:R-:W4:Y:S01]  /*3bf0*/  MUFU.RCP R68, R68 ;  /* 0x0000004400447308 */ /* 0x000f220000001000 */
[----:B-1----:R-:W-:Y:S01]  /*3c00*/  IADD3.X R13, R22, UR7, RZ, P1, !PT ;  /* 0x00000007160d7c10 */ /* 0x002fe20008ffe4ff */
[----:B--2---:R-:W-:Y:S01]  /*3c10*/  FMUL.FTZ R53, R98, R53 ;  /* 0x0000003562357220 */ /* 0x004fe20000410000 */
[----:B------:R-:W-:-:S03]  /*3c20*/  IADD3 R14, P1, R23, UR6, RZ ;  /* 0x00000006170e7c10 */ /* 0x000fc6000ff3e0ff */
[----:B------:R1:W-:Y:S01]  /*3c30*/  STG.E.U16 desc[UR10][R12.64+0x2], R15 ;  /* 0x0000020f0c007986 */ /* 0x0003e2000c10150a */
[----:B------:R-:W-:Y:S01]  /*3c40*/  F2FP.BF16.F32.PACK_AB R53, R53, R66 ;  /* 0x000000423535723e */ /* 0x000fe200000010ff */
[----:B------:R-:W2:Y:S01]  /*3c50*/  MUFU.RCP R54, R54 ;  /* 0x0000003600367308 */ /* 0x000ea20000001000 */
[----:B---3--:R-:W-:Y:S01]  /*3c60*/  FMUL.FTZ R63, R100, R63 ;  /* 0x0000003f643f7220 */ /* 0x008fe20000410000 */
[----:B------:R-:W-:Y:S01]  /*3c70*/  STG.E.U16 desc[UR10][R12.64], R74 ;  /* 0x0000004a0c007986 */ /* 0x000fe2000c10150a */
[----:B0-----:R-:W-:-:S03]  /*3c80*/  PRMT R11, R80, 0x7632, R11 ;  /* 0x00007632500b7816 */ /* 0x001fc6000000000b */
[----:B------:R-:W-:Y:S01]  /*3c90*/  STG.E.U16 desc[UR10][R12.64+0x4], R43 ;  /* 0x0000042b0c007986 */ /* 0x000fe2000c10150a */
[----:B----4-:R-:W-:Y:S01]  /*3ca0*/  FMUL.FTZ R68, R99, R68 ;  /* 0x0000004463447220 */ /* 0x010fe20000410000 */
[----:B-1----:R-:W-:Y:S02]  /*3cb0*/  IADD3.X R15, R24, UR7, RZ, P1, !PT ;  /* 0x00000007180f7c10 */ /* 0x002fe40008ffe4ff */
[----:B------:R0:W-:Y:S01]  /*3cc0*/  STG.E.U16 desc[UR10][R12.64+0x6], R3 ;  /* 0x000006030c007986 */ /* 0x0001e2000c10150a */
[----:B------:R-:W-:Y:S02]  /*3cd0*/  IADD3 R16, P1, R25, UR6, RZ ;  /* 0x0000000619107c10 */ /* 0x000fe4000ff3e0ff */
[----:B------:R-:W-:Y:S01]  /*3ce0*/  F2FP.BF16.F32.PACK_AB R63, R68, R63 ;  /* 0x0000003f443f723e */ /* 0x000fe200000010ff */
[----:B------:R-:W-:Y:S01]  /*3cf0*/  STG.E.U16 desc[UR10][R14.64], R80 ;  /* 0x000000500e007986 */ /* 0x000fe2000c10150a */
[----:B------:R-:W-:Y:S01]  /*3d00*/  IADD3.X R17, R26, UR7, RZ, P1, !PT ;  /* 0x000000071a117c10 */ /* 0x000fe20008ffe4ff */
[----:B--2---:R-:W-:Y:S01]  /*3d10*/  FMUL.FTZ R71, R71, R54 ;  /* 0x0000003647477220 */ /* 0x004fe20000410000 */
[----:B------:R-:W-:Y:S01]  /*3d20*/  FMUL.FTZ R54, R57, R58 ;  /* 0x0000003a39367220 */ /* 0x000fe20000410000 */
[----:B------:R1:W-:Y:S01]  /*3d30*/  STG.E.U16 desc[UR10][R14.64+0x2], R11 ;  /* 0x0000020b0e007986 */ /* 0x0003e2000c10150a */
[----:B0-----:R-:W-:-:S03]  /*3d40*/  PRMT R13, R47, 0x7632, R13 ;  /* 0x000076322f0d7816 */ /* 0x001fc6000000000d */
[----:B------:R-:W-:Y:S01]  /*3d50*/  STG.E.U16 desc[UR10][R14.64+0x4], R47 ;  /* 0x0000042f0e007986 */ /* 0x000fe2000c10150a */
[----:B------:R-:W-:Y:S02]  /*3d60*/  PRMT R3, R86, 0x7632, R3 ;  /* 0x0000763256037816 */ /* 0x000fe40000000003 */
[----:B------:R-:W-:Y:S01]  /*3d70*/  IADD3 R12, P1, R27, UR6, RZ ;  /* 0x000000061b0c7c10 */ /* 0x000fe2000ff3e0ff */
[----:B------:R0:W-:Y:S01]  /*3d80*/  STG.E.U16 desc[UR10][R14.64+0x6], R13 ;  /* 0x0000060d0e007986 */ /* 0x0001e2000c10150a */
[----:B------:R-:W-:Y:S02]  /*3d90*/  F2FP.BF16.F32.PACK_AB R71, R54, R71 ;  /* 0x000000473647723e */ /* 0x000fe400000010ff */
[----:B-1----:R-:W-:Y:S01]  /*3da0*/  PRMT R11, R51, 0x7632, R11 ;  /* 0x00007632330b7816 */ /* 0x002fe2000000000b */
[----:B------:R1:W-:Y:S04]  /*3db0*/  STG.E.U16 desc[UR10][R16.64+0x2], R3 ;  /* 0x0000020310007986 */ /* 0x0003e8000c10150a */
[----:B------:R-:W-:Y:S01]  /*3dc0*/  STG.E.U16 desc[UR10][R16.64], R86 ;  /* 0x0000005610007986 */ /* 0x000fe2000c10150a */
[----:B0-----:R-:W-:-:S03]  /*3dd0*/  IADD3.X R13, R28, UR7, RZ, P1, !PT ;  /* 0x000000071c0d7c10 */ /* 0x001fc60008ffe4ff */
[----:B------:R-:W-:Y:S01]  /*3de0*/  STG.E.U16 desc[UR10][R16.64+0x4], R51 ;  /* 0x0000043310007986 */ /* 0x000fe2000c10150a */
[----:B------:R-:W-:Y:S02]  /*3df0*/  PRMT R15, R53, 0x7632, R15 ;  /* 0x00007632350f7816 */ /* 0x000fe4000000000f */
[----:B-1----:R-:W-:Y:S01]  /*3e00*/  PRMT R3, R63, 0x7632, R3 ;  /* 0x000076323f037816 */ /* 0x002fe20000000003 */
[----:B------:R0:W-:Y:S01]  /*3e10*/  STG.E.U16 desc[UR10][R16.64+0x6], R11 ;  /* 0x0000060b10007986 */ /* 0x0001e2000c10150a */
[----:B------:R-:W-:-:S03]  /*3e20*/  IADD3 R14, P1, R29, UR6, RZ ;  /* 0x000000061d0e7c10 */ /* 0x000fc6000ff3e0ff */
[----:B------:R-:W-:Y:S04]  /*3e30*/  STG.E.U16 desc[UR10][R12.64], R53 ;  /* 0x000000350c007986 */ /* 0x000fe8000c10150a */
[----:B------:R1:W-:Y:S04]  /*3e40*/  STG.E.U16 desc[UR10][R12.64+0x2], R15 ;  /* 0x0000020f0c007986 */ /* 0x0003e8000c10150a */
[----:B------:R-:W-:Y:S01]  /*3e50*/  STG.E.U16 desc[UR10][R12.64+0x4], R63 ;  /* 0x0000043f0c007986 */ /* 0x000fe2000c10150a */
[----:B0-----:R-:W-:-:S03]  /*3e60*/  PRMT R11, R52, 0x7632, R11 ;  /* 0x00007632340b7816 */ /* 0x001fc6000000000b */
[----:B------:R0:W-:Y:S01]  /*3e70*/  STG.E.U16 desc[UR10][R12.64+0x6], R3 ;  /* 0x000006030c007986 */ /* 0x0001e2000c10150a */
[----:B-1----:R-:W-:Y:S02]  /*3e80*/  IADD3.X R15, R30, UR7, RZ, P1, !PT ;  /* 0x000000071e0f7c10 */ /* 0x002fe40008ffe4ff */
[----:B------:R-:W-:-:S03]  /*3e90*/  IADD3 R5, P1, R5, 0x9, RZ ;  /* 0x0000000905057810 */ /* 0x000fc60007f3e0ff */
[----:B------:R1:W-:Y:S01]  /*3ea0*/  STG.E.U16 desc[UR10][R14.64], R52 ;  /* 0x000000340e007986 */ /* 0x0003e2000c10150a */
[----:B------:R-:W-:Y:S02]  /*3eb0*/  IADD3.X R0, RZ, R0, RZ, P1, !PT ;  /* 0x00000000ff007210 */ /* 0x000fe40000ffe4ff */
[----:B0-----:R-:W-:Y:S01]  /*3ec0*/  PRMT R13, R71, 0x7632, R13 ;  /* 0x00007632470d7816 */ /* 0x001fe2000000000d */
[----:B------:R1:W-:Y:S01]  /*3ed0*/  STG.E.U16 desc[UR10][R14.64+0x2], R11 ;  /* 0x0000020b0e007986 */ /* 0x0003e2000c10150a */
[----:B------:R-:W-:-:S03]  /*3ee0*/  ISETP.GE.U32.AND P1, PT, R5, R6, PT ;  /* 0x000000060500720c */ /* 0x000fc60003f26070 */
[----:B------:R1:W-:Y:S01]  /*3ef0*/  STG.E.U16 desc[UR10][R14.64+0x4], R71 ;  /* 0x000004470e007986 */ /* 0x0003e2000c10150a */
[----:B------:R-:W-:-:S03]  /*3f00*/  ISETP.GE.AND.EX P1, PT, R0, R7, PT, P1 ;  /* 0x000000070000720c */ /* 0x000fc60003f26310 */
[----:B------:R1:W-:Y:S10]  /*3f10*/  STG.E.U16 desc[UR10][R14.64+0x6], R13 ;  /* 0x0000060d0e007986 */ /* 0x0003f4000c10150a */
[----:B------:R-:W-:Y:S05]  /*3f20*/  @!P1 BRA `(.L_x_1914) ;  /* 0xffffffc400109947 */ /* 0x000fea000383ffff */
[----:B------:R-:W-:Y:S05]  /*3f30*/  EXIT ;  /* 0x000000000000794d */ /* 0x000fea0003800000 */
.L_x_1915:
        /* <DEDUP_REMOVED lines=12> */
.L_x_3937:


//--------------------- .text._ZN13group_norm_v214gn_cuda_kernelI13__nv_bfloat16Li480ELi3ELi16ELi120ELi256ELb1ELi16ELi960ELi960ELi4ELb1ELi21ELb0ELb0ENS_16CompileConditionILi900EEEEEvPT_PKS4_S7_S7_flPfS8_Pj --------------------------
	.section	.text._ZN13group_norm_v214gn_cuda_kernelI13__nv_bfloat16Li480ELi3ELi16ELi120ELi256ELb1ELi16ELi960ELi960ELi4ELb1ELi21ELb0ELb0ENS_16CompileConditionILi900EEEEEvPT_PKS4_S7_S7_flPfS8_Pj,"ax",@progbits
	.align	128
        .global         _ZN13group_norm_v214gn_cuda_kernelI13__nv_bfloat16Li480ELi3ELi16ELi120ELi256ELb1ELi16ELi960ELi960ELi4ELb1ELi21ELb0ELb0ENS_16CompileConditionILi900EEEEEvPT_PKS4_S7_S7_flPfS8_Pj
        .type           _ZN13group_norm_v214gn_cuda_kernelI13__nv_bfloat16Li480ELi3ELi16ELi120ELi256ELb1ELi16ELi960ELi960ELi4ELb1ELi21ELb0ELb0ENS_16CompileConditionILi900EEEEEvPT_PKS4_S7_S7_flPfS8_Pj,@function
        .size           _ZN13group_norm_v214gn_cuda_kernelI13__nv_bfloat16Li480ELi3ELi16ELi120ELi256ELb1ELi16ELi960ELi960ELi4ELb1ELi21ELb0ELb0ENS_16CompileConditionILi900EEEEEvPT_PKS4_S7_S7_flPfS8_Pj,(.L_x_3938 - _ZN13group_norm_v214gn_cuda_kernelI13__nv_bfloat16Li480ELi3ELi16ELi120ELi256ELb1ELi16ELi960ELi960ELi4ELb1ELi21ELb0ELb0ENS_16CompileConditionILi900EEEEEvPT_PKS4_S7_S7_flPfS8_Pj)
        .other          _ZN13group_norm_v214gn_cuda_kernelI13__nv_bfloat16Li480ELi3ELi16ELi120ELi256ELb1ELi16ELi960ELi960ELi4ELb1ELi21ELb0ELb0ENS_16CompileConditionILi900EEEEEvPT_PKS4_S7_S7_flPfS8_Pj,@"STO_CUDA_ENTRY STV_DEFAULT"
_ZN13group_norm_v214gn_cuda_kernelI13__nv_bfloat16Li480ELi3ELi16ELi120ELi256ELb1ELi16ELi960ELi960ELi4ELb1ELi21ELb0ELb0ENS_16CompileConditionILi900EEEEEvPT_PKS4_S7_S7_flPfS8_Pj:
.text._ZN13group_norm_v214gn_cuda_kernelI13__nv_bfloat16Li480ELi3ELi16ELi120ELi256ELb1ELi16ELi960ELi960ELi4ELb1ELi21ELb0ELb0ENS_16CompileConditionILi900EEEEEvPT_PKS4_S7_S7_flPfS8_Pj:
[----:B------:R-:W0:Y:S01]  /*0000*/  LDC R1, c[0x0][0x28] ;  /* 0x00000a00ff017b82 */ /* 0x000e220000000800 */
[----:B------:R-:W1:Y:S01]  /*0010*/  S2R R4, SR_CTAID.Y ;  /* 0x0000000000047919 */ /* 0x000e620000002600 */
[----:B------:R-:W-:Y:S01]  /*0020*/  ULDC.64 UR4, c[0x0][0x238] ;  /* 0x00008e0000047ab9 */ /* 0x000fe20000000a00 */
[----:B0-----:R-:W-:Y:S01]  /*0030*/  IADD3 R1, R1, -0xc0, RZ ;  /* 0xffffff4001017810 */ /* 0x001fe20007ffe0ff */
[----:B------:R-:W-:Y:S02]  /*0040*/  USHF.L.U32 UR10, UR4, 0x1, URZ ;  /* 0x00000001040a7899 */ /* 0x000fe4000800063f */
[----:B------:R-:W-:-:S06]  /*0050*/  USHF.L.U64.HI UR5, UR4, 0x1, UR5 ;  /* 0x0000000104057899 */ /* 0x000fcc0008010205 */
[----:B------:R-:W-:Y:S02]  /*0060*/  MOV R0, UR5 ;  /* 0x0000000500007c02 */ /* 0x000fe40008000f00 */
        /* <DEDUP_REMOVED lines=13> */
[----:B------:R-:W-:-:S05]  /*0140*/  IMAD R0, R0, 0x18, R3 ;  /* 0x0000001800007824 */ /* 0x000fca00078e0203 */
[----:B------:R-:W-:Y:S01]  /*0150*/  LEA R3, R7, R0, 0x3 ;  /* 0x0000000007037211 */ /* 0x000fe200078e18ff */
[----:B------:R-:W-:-:S04]  /*0160*/  HFMA2.MMA R0, -RZ, RZ, 0, 0 ;  /* 0x00000000ff007435 */ /* 0x000fc800000001ff */
[----:B------:R0:W-:Y:S07]  /*0170*/  STL [R1+0x80], R3 ;  /* 0x0000800301007387 */ /* 0x0001ee0000100800 */
.L_x_1924:
[----:B------:R-:W1:Y:S01]  /*0180*/  S2R R28, SR_TID.X ;  /* 0x00000000001c7919 */ /* 0x000e620000002100 */
[C---:B------:R-:W-:Y:S01]  /*0190*/  LOP3.LUT R7, R2.reuse, 0x1, RZ, 0xc0, !PT ;  /* 0x0000000102077812 */ /* 0x040fe200078ec0ff */
[----:B------:R-:W-:Y:S01]  /*01a0*/  ULDC.64 UR6, c[0x0][0x218] ;  /* 0x0000860000067ab9 */ /* 0x000fe20000000a00 */
[----:B------:R-:W-:Y:S01]  /*01b0*/  SHF.R.U64 R34, R2, 0x1, R0 ;  /* 0x0000000102227819 */ /* 0x000fe20000001200 */
[----:B0-----:R-:W0:Y:S01]  /*01c0*/  S2R R3, SR_CTAID.X ;  /* 0x0000000000037919 */ /* 0x001e220000002500 */
[----:B------:R-:W2:Y:S01]  /*01d0*/  LDC.64 R30, c[0x0][0x220] ;  /* 0x00008800ff1e7b82 */ /* 0x000ea20000000a00 */
[----:B------:R3:W-:Y:S01]  /*01e0*/  STL [R1+0x4], R7 ;  /* 0x0000040701007387 */ /* 0x0007e20000100800 */
[----:B-1----:R-:W-:Y:S01]  /*01f0*/  IMAD.WIDE.U32 R4, R28, -0x77777777, RZ ;  /* 0x888888891c047825 */ /* 0x002fe200078e00ff */
[----:B0-----:R-:W-:-:S04]  /*0200*/  SHF.L.U32 R3, R3, 0x4, RZ ;  /* 0x0000000403037819 */ /* 0x001fc800000006ff */
[----:B------:R-:W-:Y:S01]  /*0210*/  SHF.R.U32.HI R6, RZ, 0x7, R5 ;  /* 0x00000007ff067819 */ /* 0x000fe20000011605 */
[----:B------:R-:W-:Y:S01]  /*0220*/  IMAD R5, R7, 0x3c0, RZ ;  /* 0x000003c007057824 */ /* 0x000fe200078e02ff */
[----:B------:R-:W-:-:S03]  /*0230*/  LOP3.LUT R3, R3, 0xf0, RZ, 0xc0, !PT ;  /* 0x000000f003037812 */ /* 0x000fc600078ec0ff */
[----:B------:R-:W-:Y:S01]  /*0240*/  IMAD R4, R6, -0xf0, R28 ;  /* 0xffffff1006047824 */ /* 0x000fe200078e021c */
[----:B------:R-:W-:-:S03]  /*0250*/  IADD3 R3, R3, R6, RZ ;  /* 0x0000000603037210 */ /* 0x000fc60007ffe0ff */
[----:B------:R-:W-:Y:S01]  /*0260*/  IMAD R8, R4, 0x4, R5 ;  /* 0x0000000404087824 */ /* 0x000fe200078e0205 */
[----:B------:R0:W-:Y:S04]  /*0270*/  STL [R1+0x1c], R4 ;  /* 0x00001c0401007387 */ /* 0x0001e80000100800 */
[----:B------:R-:W-:-:S03]  /*0280*/  SHF.R.S32.HI R9, RZ, 0x1f, R8 ;  /* 0x0000001fff097819 */ /* 0x000fc60000011408 */
[----:B---3--:R-:W-:Y:S01]  /*0290*/  IMAD.WIDE.U32 R6, R34, 0x78000, R8 ;  /* 0x0007800022067825 */ /* 0x008fe200078e0008 */
[----:B0-----:R-:W-:-:S05]  /*02a0*/  SHF.R.U32.HI R4, RZ, 0x1, R0 ;  /* 0x00000001ff047819 */ /* 0x001fca0000011600 */
[----:B------:R-:W-:Y:S02]  /*02b0*/  IMAD R10, R4, 0x78000, RZ ;  /* 0x00078000040a7824 */ /* 0x000fe400078e02ff */
[----:B------:R-:W-:-:S03]  /*02c0*/  IMAD R4, R3, 0x780, RZ ;  /* 0x0000078003047824 */ /* 0x000fc600078e02ff */
[----:B------:R-:W-:Y:S01]  /*02d0*/  IADD3 R3, R7, R10, RZ ;  /* 0x0000000a07037210 */ /* 0x000fe20007ffe0ff */
[----:B------:R0:W-:Y:S01]  /*02e0*/  STL [R1+0x14], R10 ;  /* 0x0000140a01007387 */ /* 0x0001e20000100800 */
[C---:B------:R-:W-:Y:S02]  /*02f0*/  IADD3 R7, P0, R4.reuse, R6, RZ ;  /* 0x0000000604077210 */ /* 0x040fe40007f1e0ff */
[----:B------:R-:W-:Y:S02]  /*0300*/  IADD3 R9, R4, 0xf00, RZ ;  /* 0x00000f0004097810 */ /* 0x000fe40007ffe0ff */
[----:B------:R-:W-:Y:S02]  /*0310*/  IADD3.X R12, RZ, R3, RZ, P0, !PT ;  /* 0x00000003ff0c7210 */ /* 0x000fe400007fe4ff */
[----:B0-----:R-:W-:-:S04]  /*0320*/  LEA R10, P0, R7, UR6, 0x1 ;  /* 0x00000006070a7c11 */ /* 0x001fc8000f8008ff */
[----:B------:R-:W-:Y:S02]  /*0330*/  LEA.HI.X R11, R7, UR7, R12, 0x1, P0 ;  /* 0x00000007070b7c11 */ /* 0x000fe400080f0c0c */
[----:B------:R-:W-:-:S04]  /*0340*/  IADD3 R7, P0, R9, R6, RZ ;  /* 0x0000000609077210 */ /* 0x000fc80007f1e0ff */
[----:B------:R-:W3:Y:S01]  /*0350*/  LDG.E.64.CONSTANT R10, desc[UR8][R10.64] ;  /* 0x000000080a0a7981 */ /* 0x000ee2000c1e9b00 */
        /* <DEDUP_REMOVED lines=34> */
[----:B------:R-:W-:Y:S01]  /*0580*/  IADD3 R7, P0, R9, R6, RZ ;  /* 0x0000000609077210 */ /* 0x000fe20007f1e0ff */
[----:B------:R0:W-:Y:S03]  /*0590*/  STL [R1+0x30], R9 ;  /* 0x0000300901007387 */ /* 0x0001e60000100800 */
[----:B0-----:R-:W-:Y:S02]  /*05a0*/  IADD3.X R9, RZ, R3, RZ, P0, !PT ;  /* 0x00000003ff097210 */ /* 0x001fe400007fe4ff */
[----:B------:R-:W-:-:S04]  /*05b0*/  LEA R20, P0, R7, UR6, 0x1 ;  /* 0x0000000607147c11 */ /* 0x000fc8000f8008ff */
[----:B------:R-:W-:-:S06]  /*05c0*/  LEA.HI.X R21, R7, UR7, R9, 0x1, P0 ;  /* 0x0000000707157c11 */ /* 0x000fcc00080f0c09 */
[----:B------:R-:W4:Y:S01]  /*05d0*/  LDG.E.64.CONSTANT R20, desc[UR8][R20.64] ;  /* 0x0000000814147981 */ /* 0x000f22000c1e9b00 */
[----:B------:R-:W-:-:S04]  /*05e0*/  IADD3 R24, R4, 0x6900, RZ ;  /* 0x0000690004187810 */ /* 0x000fc80007ffe0ff */
[----:B------:R-:W-:Y:S01]  /*05f0*/  IADD3 R6, P0, R24, R6, RZ ;  /* 0x0000000618067210 */ /* 0x000fe20007f1e0ff */
[----:B------:R0:W-:Y:S03]  /*0600*/  STL [R1+0x2c], R24 ;  /* 0x00002c1801007387 */ /* 0x0001e60000100800 */
[----:B------:R-:W-:Y:S02]  /*0610*/  IADD3.X R3, RZ, R3, RZ, P0, !PT ;  /* 0x00000003ff037210 */ /* 0x000fe400007fe4ff */
[----:B0-----:R-:W-:-:S04]  /*0620*/  LEA R24, P0, R6, UR6, 0x1 ;  /* 0x0000000606187c11 */ /* 0x001fc8000f8008ff */
[----:B------:R-:W-:Y:S02]  /*0630*/  LEA.HI.X R25, R6, UR7, R3, 0x1, P0 ;  /* 0x0000000706197c11 */ /* 0x000fe400080f0c03 */
[----:B------:R-:W0:Y:S01]  /*0640*/  LDC.64 R6, c[0x0][0x228] ;  /* 0x00008a00ff067b82 */ /* 0x000e220000000a00 */
[----:B--2---:R-:W-:-:S03]  /*0650*/  IMAD.WIDE R30, R8, 0x2, R30 ;  /* 0x00000002081e7825 */ /* 0x004fc600078e021e */
[----:B------:R-:W2:Y:S04]  /*0660*/  LDG.E.64.CONSTANT R24, desc[UR8][R24.64] ;  /* 0x0000000818187981 */ /* 0x000ea8000c1e9b00 */
[----:B------:R-:W5:Y:S01]  /*0670*/  LDG.E.64.CONSTANT R30, desc[UR8][R30.64] ;  /* 0x000000081e1e7981 */ /* 0x000f62000c1e9b00 */
[----:B0-----:R-:W-:-:S06]  /*0680*/  IMAD.WIDE R8, R8, 0x2, R6 ;  /* 0x0000000208087825 */ /* 0x001fcc00078e0206 */
[----:B------:R-:W5:Y:S01]  /*0690*/  LDG.E.64.CONSTANT R8, desc[UR8][R8.64] ;  /* 0x0000000808087981 */ /* 0x000f62000c1e9b00 */
[C---:B---3--:R-:W-:Y:S01]  /*06a0*/  PRMT R6, R10.reuse, 0x7632, R6 ;  /* 0x000076320a067816 */ /* 0x048fe20000000006 */
[----:B------:R-:W-:-:S03]  /*06b0*/  IMAD.U32 R3, R10, 0x10000, RZ ;  /* 0x000100000a037824 */ /* 0x000fc600078e00ff */
[----:B------:R-:W-:Y:S01]  /*06c0*/  SHF.L.U32 R6, R6, 0x10, RZ ;  /* 0x0000001006067819 */ /* 0x000fe200000006ff */
[----:B------:R-:W-:Y:S01]  /*06d0*/  FADD.FTZ R27, RZ, R3 ;  /* 0x00000003ff1b7221 */ /* 0x000fe20000010000 */
[----:B------:R-:W-:Y:S01]  /*06e0*/  FFMA.FTZ R7, R3, R3, RZ ;  /* 0x0000000303077223 */ /* 0x000fe200000100ff */
[C---:B------:R-:W-:Y:S02]  /*06f0*/  SHF.L.U32 R32, R11.reuse, 0x10, RZ ;  /* 0x000000100b207819 */ /* 0x040fe400000006ff */
[----:B------:R-:W-:Y:S01]  /*0700*/  PRMT R26, R11, 0x7632, R26 ;  /* 0x000076320b1a7816 */ /* 0x000fe2000000001a */
[----:B------:R-:W-:Y:S01]  /*0710*/  FADD.FTZ R27, R27, R6 ;  /* 0x000000061b1b7221 */ /* 0x000fe20000010000 */
[----:B------:R-:W-:Y:S02]  /*0720*/  FFMA.FTZ R6, R6, R6, R7 ;  /* 0x0000000606067223 */ /* 0x000fe40000010007 */
[----:B------:R-:W-:Y:S01]  /*0730*/  SHF.L.U32 R26, R26, 0x10, RZ ;  /* 0x000000101a1a7819 */ /* 0x000fe200000006ff */
[----:B------:R-:W-:Y:S01]  /*0740*/  FADD.FTZ R27, R27, R32 ;  /* 0x000000201b1b7221 */ /* 0x000fe20000010000 */
[----:B------:R-:W-:Y:S01]  /*0750*/  FFMA.FTZ R6, R32, R32, R6 ;  /* 0x0000002020067223 */ /* 0x000fe20000010006 */
[----:B----4-:R-:W-:-:S02]  /*0760*/  SHF.L.U32 R33, R12, 0x10, RZ ;  /* 0x000000100c217819 */ /* 0x010fc400000006ff */
[----:B------:R-:W-:Y:S01]  /*0770*/  PRMT R7, R12, 0x7632, R7 ;  /* 0x000076320c077816 */ /* 0x000fe20000000007 */
[----:B------:R-:W-:Y:S01]  /*0780*/  FADD.FTZ R27, R27, R26 ;  /* 0x0000001a1b1b7221 */ /* 0x000fe20000010000 */
[----:B------:R-:W-:Y:S02]  /*0790*/  FFMA.FTZ R26, R26, R26, R6 ;  /* 0x0000001a1a1a7223 */ /* 0x000fe40000010006 */
[----:B------:R-:W-:Y:S01]  /*07a0*/  SHF.L.U32 R7, R7, 0x10, RZ ;  /* 0x0000001007077819 */ /* 0x000fe200000006ff */
        /* <DEDUP_REMOVED lines=9> */
[----:B------:R0:W-:Y:S01]  /*0840*/  STL [R1+0x8], R29 ;  /* 0x0000081d01007387 */ /* 0x0001e20000100800 */
[----:B------:R-:W-:Y:S01]  /*0850*/  PRMT R26, R22, 0x7632, R26 ;  /* 0x00007632161a7816 */ /* 0x000fe2000000001a */
[----:B------:R-:W-:Y:S01]  /*0860*/  FADD.FTZ R27, R27, R6 ;  /* 0x000000061b1b7221 */ /* 0x000fe20000010000 */
[--C-:B------:R-:W-:Y:S02]  /*0870*/  FFMA.FTZ R6, R6, R6, R7.reuse ;  /* 0x0000000606067223 */ /* 0x100fe40000010007 */
        /* <DEDUP_REMOVED lines=39> */
[--C-:B------:R-:W-:Y:S02]  /*0af0*/  FFMA.FTZ R7, R7, R7, R26.reuse ;  /* 0x0000000707077223 */ /* 0x100fe4000001001a */
[----:B------:R-:W-:Y:S01]  /*0b00*/  SHF.L.U32 R6, R6, 0x10, RZ ;  /* 0x0000001006067819 */ /* 0x000fe200000006ff */
[----:B0-----:R-:W-:Y:S01]  /*0b10*/  IMAD.U32 R29, R17, 0x10000, RZ ;  /* 0x00010000111d7824 */ /* 0x001fe200078e00ff */
[----:B------:R-:W-:-:S03]  /*0b20*/  PRMT R26, R18, 0x7632, R26 ;  /* 0x00007632121a7816 */ /* 0x000fc6000000001a */
[----:B------:R-:W-:Y:S01]  /*0b30*/  FADD.FTZ R27, R27, R29 ;  /* 0x0000001d1b1b7221 */ /* 0x000fe20000010000 */
[----:B------:R-:W-:Y:S01]  /*0b40*/  FFMA.FTZ R7, R29, R29, R7 ;  /* 0x0000001d1d077223 */ /* 0x000fe20000010007 */
[----:B------:R0:W-:Y:S02]  /*0b50*/  STL [R1+0x54], R29 ;  /* 0x0000541d01007387 */ /* 0x0001e40000100800 */
[--C-:B------:R-:W-:Y:S01]  /*0b60*/  FADD.FTZ R27, R27, R6.reuse ;  /* 0x000000061b1b7221 */ /* 0x100fe20000010000 */
[----:B------:R-:W-:Y:S01]  /*0b70*/  FFMA.FTZ R7, R6, R6, R7 ;  /* 0x0000000606077223 */ /* 0x000fe20000010007 */
        /* <DEDUP_REMOVED lines=12> */
[----:B------:R0:W-:Y:S02]  /*0c40*/  STL [R1+0x5c], R29 ;  /* 0x00005c1d01007387 */ /* 0x0001e40000100800 */
[----:B------:R-:W-:Y:S01]  /*0c50*/  FADD.FTZ R27, R27, R6 ;  /* 0x000000061b1b7221 */ /* 0x000fe20000010000 */
[----:B------:R-:W-:Y:S01]  /*0c60*/  FFMA.FTZ R26, R6, R6, R26 ;  /* 0x00000006061a7223 */ /* 0x000fe2000001001a */
[----:B0-----:R-:W-:-:S05]  /*0c70*/  SHF.L.U32 R29, R20, 0x10, RZ ;  /* 0x00000010141d7819 */ /* 0x001fca00000006ff */
[----:B------:R0:W-:Y:S01]  /*0c80*/  STL [R1+0x60], R29 ;  /* 0x0000601d01007387 */ /* 0x0001e20000100800 */
[----:B------:R-:W-:Y:S01]  /*0c90*/  FADD.FTZ R27, R27, R29 ;  /* 0x0000001d1b1b7221 */ /* 0x000fe20000010000 */
[----:B------:R-:W-:Y:S02]  /*0ca0*/  FFMA.FTZ R26, R29, R29, R26 ;  /* 0x0000001d1d1a7223 */ /* 0x000fe4000001001a */
[----:B0-----:R-:W3:Y:S01]  /*0cb0*/  LDL R29, [R1+0x80] ;  /* 0x00008000011d7983 */ /* 0x001ee20000100800 */
[----:B------:R-:W-:Y:S02]  /*0cc0*/  PRMT R7, R20, 0x7632, R7 ;  /* 0x0000763214077816 */ /* 0x000fe40000000007 */
[----:B------:R-:W-:-:S03]  /*0cd0*/  SHF.L.U32 R35, R21, 0x10, RZ ;  /* 0x0000001015237819 */ /* 0x000fc600000006ff */
[----:B------:R-:W-:Y:S01]  /*0ce0*/  IMAD.U32 R7, R7, 0x10000, RZ ;  /* 0x0001000007077824 */ /* 0x000fe200078e00ff */
[----:B------:R-:W-:-:S03]  /*0cf0*/  PRMT R6, R21, 0x7632, R6 ;  /* 0x0000763215067816 */ /* 0x000fc60000000006 */
[----:B------:R-:W-:Y:S01]  /*0d00*/  FADD.FTZ R27, R27, R7 ;  /* 0x000000071b1b7221 */ /* 0x000fe20000010000 */
[----:B------:R-:W-:Y:S01]  /*0d10*/  FFMA.FTZ R26, R7, R7, R26 ;  /* 0x00000007071a7223 */ /* 0x000fe2000001001a */
[----:B------:R-:W-:Y:S02]  /*0d20*/  SHF.L.U32 R6, R6, 0x10, RZ ;  /* 0x0000001006067819 */ /* 0x000fe400000006ff */
[----:B------:R-:W-:Y:S01]  /*0d30*/  FADD.FTZ R27, R27, R35 ;  /* 0x000000231b1b7221 */ /* 0x000fe20000010000 */
[----:B------:R-:W-:Y:S01]  /*0d40*/  FFMA.FTZ R26, R35, R35, R26 ;  /* 0x00000023231a7223 */ /* 0x000fe2000001001a */
[----:B--2---:R-:W-:Y:S02]  /*0d50*/  SHF.L.U32 R7, R24, 0x10, RZ ;  /* 0x0000001018077819 */ /* 0x004fe400000006ff */
[----:B------:R-:W-:Y:S01]  /*0d60*/  FADD.FTZ R27, R27, R6 ;  /* 0x000000061b1b7221 */ /* 0x000fe20000010000 */
[----:B------:R-:W-:Y:S01]  /*0d70*/  FFMA.FTZ R26, R6, R6, R26 ;  /* 0x00000006061a7223 */ /* 0x000fe2000001001a */
[----:B------:R-:W-:Y:S01]  /*0d80*/  PRMT R6, R24, 0x7632, R6 ;  /* 0x0000763218067816 */ /* 0x000fe20000000006 */
[----:B------:R0:W-:Y:S01]  /*0d90*/  STL [R1+0x68], R35 ;  /* 0x0000682301007387 */ /* 0x0001e20000100800 */
[----:B------:R-:W-:Y:S01]  /*0da0*/  FADD.FTZ R27, R27, R7 ;  /* 0x000000071b1b7221 */ /* 0x000fe20000010000 */
[----:B------:R-:W-:Y:S01]  /*0db0*/  FFMA.FTZ R26, R7, R7, R26 ;  /* 0x00000007071a7223 */ /* 0x000fe2000001001a */
[----:B------:R-:W-:Y:S01]  /*0dc0*/  SHF.L.U32 R6, R6, 0x10, RZ ;  /* 0x0000001006067819 */ /* 0x000fe200000006ff */
[----:B------:R1:W-:Y:S01]  /*0dd0*/  STL [R1+0x64], R7 ;  /* 0x0000640701007387 */ /* 0x0003e20000100800 */
[----:B0-----:R-:W-:-:S03]  /*0de0*/  SHF.L.U32 R35, R25, 0x10, RZ ;  /* 0x0000001019237819 */ /* 0x001fc600000006ff */
[----:B------:R-:W-:Y:S01]  /*0df0*/  FADD.FTZ R27, R27, R6 ;  /* 0x000000061b1b7221 */ /* 0x000fe20000010000 */
[----:B-1----:R-:W-:Y:S01]  /*0e00*/  FFMA.FTZ R7, R6, R6, R26 ;  /* 0x0000000606077223 */ /* 0x002fe2000001001a */
[----:B------:R-:W-:Y:S01]  /*0e10*/  STL [R1+0x6c], R35 ;  /* 0x00006c2301007387 */ /* 0x000fe20000100800 */
        /* <DEDUP_REMOVED lines=13> */
[----:B------:R-:W-:Y:S01]  /*0ef0*/  IMAD.SHL.U32 R6, R2, 0x8, RZ ;  /* 0x0000000802067824 */ /* 0x000fe200078e00ff */
[----:B------:R-:W-:-:S04]  /*0f00*/  SHF.L.U32 R29, R28, 0x3, RZ ;  /* 0x000000031c1d7819 */ /* 0x000fc800000006ff */
[----:B------:R-:W-:-:S04]  /*0f10*/  LOP3.LUT R6, R6, 0x8, RZ, 0xc0, !PT ;  /* 0x0000000806067812 */ /* 0x000fc800078ec0ff */
[----:B------:R-:W-:-:S05]  /*0f20*/  LEA.HI R6, R28, R6, RZ, 0x1f ;  /* 0x000000061c067211 */ /* 0x000fca00078ff8ff */
[----:B------:R-:W-:Y:S01]  /*0f30*/  IMAD R7, R6, 0x78, -R5 ;  /* 0x0000007806077824 */ /* 0x000fe200078e0a05 */
[----:B------:R-:W-:-:S04]  /*0f40*/  MOV R5, 0x400 ;  /* 0x0000040000057802 */ /* 0x000fc80000000f00 */
[----:B------:R-:W-:Y:S02]  /*0f50*/  SHF.R.S32.HI R6, RZ, 0x1f, R7 ;  /* 0x0000001fff067819 */ /* 0x000fe40000011407 */
[C---:B------:R-:W-:Y:S02]  /*0f60*/  IADD3 R37, R7.reuse, 0x64, RZ ;  /* 0x0000006407257810 */ /* 0x040fe40007ffe0ff */
[----:B------:R-:W-:Y:S02]  /*0f70*/  LEA.HI R6, R6, R7, RZ, 0x2 ;  /* 0x0000000706067211 */ /* 0x000fe400078f10ff */
[----:B------:R-:W-:Y:S02]  /*0f80*/  IADD3 R35, R7, 0x68, RZ ;  /* 0x0000006807237810 */ /* 0x000fe40007ffe0ff */
[----:B------:R-:W-:Y:S02]  /*0f90*/  SHF.R.S32.HI R6, RZ, 0x2, R6 ;  /* 0x00000002ff067819 */ /* 0x000fe40000011406 */
[----:B0-----:R-:W-:-:S02]  /*0fa0*/  LEA R5, R26, R5, 0x18 ;  /* 0x000000051a057211 */ /* 0x001fc400078ec0ff */
[----:B------:R-:W-:-:S04]  /*0fb0*/  IADD3 R26, R7, 0x4, RZ ;  /* 0x00000004071a7810 */ /* 0x000fc80007ffe0ff */
[----:B------:R-:W-:-:S04]  /*0fc0*/  SHF.R.S32.HI R27, RZ, 0x1f, R26 ;  /* 0x0000001fff1b7819 */ /* 0x000fc8000001141a */
[----:B------:R-:W-:Y:S01]  /*0fd0*/  LEA.HI R27, R27, R26, RZ, 0x2 ;  /* 0x0000001a1b1b7211 */ /* 0x000fe200078f10ff */
[----:B------:R-:W-:Y:S01]  /*0fe0*/  IMAD R26, R6, 0x18, R5 ;  /* 0x00000018061a7824 */ /* 0x000fe200078e0205 */
[----:B------:R-:W-:Y:S02]  /*0ff0*/  LOP3.LUT R6, R29, 0x8, RZ, 0xc0, !PT ;  /* 0x000000081d067812 */ /* 0x000fe400078ec0ff */
[----:B------:R-:W-:Y:S02]  /*1000*/  SHF.R.S32.HI R28, RZ, 0x2, R27 ;  /* 0x00000002ff1c7819 */ /* 0x000fe4000001141b */
[----:B------:R-:W-:-:S03]  /*1010*/  IADD3 R26, R26, R6, RZ ;  /* 0x000000061a1a7210 */ /* 0x000fc60007ffe0ff */
[----:B------:R-:W-:-:S03]  /*1020*/  IMAD R28, R28, 0x18, R5 ;  /* 0x000000181c1c7824 */ /* 0x000fc600078e0205 */
[----:B------:R-:W0:Y:S02]  /*1030*/  LDS.64 R26, [R26] ;  /* 0x000000001a1a7984 */ /* 0x000e240000000a00 */
        /* <DEDUP_REMOVED lines=213> */
[----:B------:R-:W-:Y:S01]  /*1d90*/  FADD.FTZ R27, R29, R27 ;  /* 0x0000001b1d1b7221 */ /* 0x000fe20000010000 */
[----:B------:R-:W-:Y:S02]  /*1da0*/  IADD3 R29, R7, 0x6c, RZ ;  /* 0x0000006c071d7810 */ /* 0x000fe40007ffe0ff */
[----:B------:R-:W-:Y:S02]  /*1db0*/  LEA.HI R37, R28, R37, RZ, 0x2 ;  /* 0x000000251c257211 */ /* 0x000fe400078f10ff */
[----:B------:R-:W-:-:S04]  /*1dc0*/  SHF.R.S32.HI R28, RZ, 0x1f, R35 ;  /* 0x0000001fff1c7819 */ /* 0x000fc80000011423 */
[----:B------:R-:W-:Y:S02]  /*1dd0*/  LEA.HI R35, R28, R35, RZ, 0x2 ;  /* 0x000000231c237211 */ /* 0x000fe400078f10ff */
[----:B------:R-:W-:Y:S02]  /*1de0*/  SHF.R.S32.HI R28, RZ, 0x1f, R29 ;  /* 0x0000001fff1c7819 */ /* 0x000fe4000001141d */
[----:B------:R-:W-:Y:S02]  /*1df0*/  SHF.R.S32.HI R35, RZ, 0x2, R35 ;  /* 0x00000002ff237819 */ /* 0x000fe40000011423 */
[----:B------:R-:W-:Y:S02]  /*1e00*/  LEA.HI R29, R28, R29, RZ, 0x2 ;  /* 0x0000001d1c1d7211 */ /* 0x000fe400078f10ff */
[----:B------:R-:W-:Y:S01]  /*1e10*/  IADD3 R28, R7, 0x70, RZ ;  /* 0x00000070071c7810 */ /* 0x000fe20007ffe0ff */
[----:B------:R-:W-:Y:S01]  /*1e20*/  IMAD R35, R35, 0x18, R5 ;  /* 0x0000001823237824 */ /* 0x000fe200078e0205 */
[----:B------:R-:W-:-:S02]  /*1e30*/  IADD3 R7, R7, 0x74, RZ ;  /* 0x0000007407077810 */ /* 0x000fc40007ffe0ff */
[----:B------:R-:W-:Y:S02]  /*1e40*/  SHF.R.S32.HI R36, RZ, 0x1f, R28 ;  /* 0x0000001fff247819 */ /* 0x000fe4000001141c */
[----:B------:R-:W-:Y:S02]  /*1e50*/  SHF.R.S32.HI R29, RZ, 0x2, R29 ;  /* 0x00000002ff1d7819 */ /* 0x000fe4000001141d */
[----:B------:R-:W-:Y:S02]  /*1e60*/  LEA.HI R28, R36, R28, RZ, 0x2 ;  /* 0x0000001c241c7211 */ /* 0x000fe400078f10ff */
[----:B------:R-:W-:Y:S01]  /*1e70*/  SHF.R.S32.HI R36, RZ, 0x1f, R7 ;  /* 0x0000001fff247819 */ /* 0x000fe20000011407 */
[----:B------:R-:W-:Y:S01]  /*1e80*/  IMAD R29, R29, 0x18, R5 ;  /* 0x000000181d1d7824 */ /* 0x000fe200078e0205 */
[----:B------:R-:W-:Y:S02]  /*1e90*/  SHF.R.S32.HI R28, RZ, 0x2, R28 ;  /* 0x00000002ff1c7819 */ /* 0x000fe4000001141c */
[----:B------:R-:W-:-:S02]  /*1ea0*/  LEA.HI R36, R36, R7, RZ, 0x2 ;  /* 0x0000000724247211 */ /* 0x000fc400078f10ff */
[----:B------:R-:W-:Y:S01]  /*1eb0*/  SHF.R.S32.HI R7, RZ, 0x2, R37 ;  /* 0x00000002ff077819 */ /* 0x000fe20000011425 */
[--C-:B------:R-:W-:Y:S01]  /*1ec0*/  IMAD R28, R28, 0x18, R5.reuse ;  /* 0x000000181c1c7824 */ /* 0x100fe200078e0205 */
[----:B------:R-:W-:Y:S02]  /*1ed0*/  SHF.R.S32.HI R36, RZ, 0x2, R36 ;  /* 0x00000002ff247819 */ /* 0x000fe40000011424 */
[C---:B------:R-:W-:Y:S01]  /*1ee0*/  IADD3 R35, R6.reuse, R35, RZ ;  /* 0x0000002306237210 */ /* 0x040fe20007ffe0ff */
[--C-:B------:R-:W-:Y:S01]  /*1ef0*/  IMAD R7, R7, 0x18, R5.reuse ;  /* 0x0000001807077824 */ /* 0x100fe200078e0205 */
[----:B------:R-:W-:Y:S01]  /*1f00*/  IADD3 R29, R6, R29, RZ ;  /* 0x0000001d061d7210 */ /* 0x000fe20007ffe0ff */
[----:B------:R-:W-:Y:S01]  /*1f10*/  IMAD R36, R36, 0x18, R5 ;  /* 0x0000001824247824 */ /* 0x000fe200078e0205 */
[C---:B------:R-:W-:Y:S01]  /*1f20*/  IADD3 R5, R6.reuse, R28, RZ ;  /* 0x0000001c06057210 */ /* 0x040fe20007ffe0ff */
[----:B------:R-:W-:-:S03]  /*1f30*/  IMAD.IADD R7, R6, 0x1, R7 ;  /* 0x0000000106077824 */ /* 0x000fc600078e0207 */
[----:B------:R-:W-:-:S03]  /*1f40*/  IADD3 R28, R6, R36, RZ ;  /* 0x00000024061c7210 */ /* 0x000fc60007ffe0ff */
[----:B------:R-:W0:Y:S02]  /*1f50*/  LDS.64 R6, [R7] ;  /* 0x0000000007067984 */ /* 0x000e240000000a00 */
[----:B0-----:R-:W-:Y:S01]  /*1f60*/  FADD.FTZ R6, R26, R6 ;  /* 0x000000061a067221 */ /* 0x001fe20000010000 */
[----:B------:R-:W-:Y:S02]  /*1f70*/  FADD.FTZ R36, R27, R7 ;  /* 0x000000071b247221 */ /* 0x000fe40000010000 */
[----:B------:R-:W0:Y:S02]  /*1f80*/  LDS.64 R26, [R35] ;  /* 0x00000000231a7984 */ /* 0x000e240000000a00 */
[----:B0-----:R-:W-:Y:S01]  /*1f90*/  FADD.FTZ R26, R6, R26 ;  /* 0x0000001a061a7221 */ /* 0x001fe20000010000 */
[----:B------:R-:W-:Y:S01]  /*1fa0*/  FADD.FTZ R36, R36, R27 ;  /* 0x0000001b24247221 */ /* 0x000fe20000010000 */
[----:B------:R-:W0:Y:S04]  /*1fb0*/  LDS.64 R6, [R29] ;  /* 0x000000001d067984 */ /* 0x000e280000000a00 */
[----:B------:R-:W-:Y:S01]  /*1fc0*/  LDS.64 R28, [R28] ;  /* 0x000000001c1c7984 */ /* 0x000fe20000000a00 */
[----:B0-----:R-:W-:Y:S01]  /*1fd0*/  FADD.FTZ R6, R26, R6 ;  /* 0x000000061a067221 */ /* 0x001fe20000010000 */
[----:B------:R-:W-:-:S02]  /*1fe0*/  FADD.FTZ R7, R36, R7 ;  /* 0x0000000724077221 */ /* 0x000fc40000010000 */
[----:B------:R-:W0:Y:S02]  /*1ff0*/  LDS.64 R26, [R5] ;  /* 0x00000000051a7984 */ /* 0x000e240000000a00 */
[----:B0-----:R-:W-:Y:S01]  /*2000*/  FADD.FTZ R6, R6, R26 ;  /* 0x0000001a06067221 */ /* 0x001fe20000010000 */
[----:B------:R-:W-:-:S03]  /*2010*/  FADD.FTZ R7, R7, R27 ;  /* 0x0000001b07077221 */ /* 0x000fc60000010000 */
[----:B------:R-:W-:Y:S01]  /*2020*/  FADD.FTZ R6, R6, R28 ;  /* 0x0000001c06067221 */ /* 0x000fe20000010000 */
[----:B------:R-:W-:-:S07]  /*2030*/  FADD.FTZ R7, R7, R29 ;  /* 0x0000001d07077221 */ /* 0x000fce0000010000 */
.L_x_1917:
[----:B------:R-:W-:Y:S05]  /*2040*/  BSYNC B0 ;  /* 0x0000000000007941 */ /* 0x000fea0003800000 */
.L_x_1916:
[----:B------:R-:W0:Y:S01]  /*2050*/  S2R R37, SR_TID.X ;  /* 0x0000000000257919 */ /* 0x000e220000002100 */
[----:B------:R-:W-:Y:S01]  /*2060*/  BSSY B0, `(.L_x_1918) ;  /* 0x0000013000007945 */ /* 0x000fe20003800000 */
[----:B------:R-:W1:Y:S04]  /*2070*/  SHFL.BFLY PT, R26, R6, 0x1, 0x1f ;  /* 0x0c201f00061a7f89 */ /* 0x000e6800000e0000 */
[----:B------:R-:W2:Y:S01]  /*2080*/  SHFL.BFLY PT, R5, R7, 0x1, 0x1f ;  /* 0x0c201f0007057f89 */ /* 0x000ea200000e0000 */
[----:B------:R-:W3:Y:S01]  /*2090*/  S2R R28, SR_CTAID.Y ;  /* 0x00000000001c7919 */ /* 0x000ee20000002600 */
[----:B------:R-:W4:Y:S01]  /*20a0*/  S2R R35, SR_CTAID.X ;  /* 0x0000000000237919 */ /* 0x000f220000002500 */
[----:B-1----:R-:W-:Y:S01]  /*20b0*/  FADD.FTZ R6, R26, R6 ;  /* 0x000000061a067221 */ /* 0x002fe20000010000 */
[----:B0-----:R-:W-:Y:S01]  /*20c0*/  LOP3.LUT P0, RZ, R37, 0xfffffff1, RZ, 0xc0, !PT ;  /* 0xfffffff125ff7812 */ /* 0x001fe2000780c0ff */
[----:B--2---:R-:W-:-:S12]  /*20d0*/  FADD.FTZ R7, R5, R7 ;  /* 0x0000000705077221 */ /* 0x004fd80000010000 */
[----:B---34-:R-:W-:Y:S05]  /*20e0*/  @P0 BRA `(.L_x_1919) ;  /* 0x0000000000280947 */ /* 0x018fea0003800000 */
[----:B------:R-:W0:Y:S01]  /*20f0*/  LDC R5, c[0x0][0x10] ;  /* 0x00000400ff057b82 */ /* 0x000e220000000800 */
[----:B------:R-:W-:-:S04]  /*2100*/  SHF.R.U32.HI R26, RZ, 0x1, R37 ;  /* 0x00000001ff1a7819 */ /* 0x000fc80000011625 */
[----:B------:R-:W-:-:S04]  /*2110*/  SHF.L.U32 R26, R26, 0x4, RZ ;  /* 0x000000041a1a7819 */ /* 0x000fc800000006ff */
[----:B------:R-:W-:Y:S01]  /*2120*/  LOP3.LUT R26, R26, 0xfffffff0, R35, 0xe2, !PT ;  /* 0xfffffff01a1a7812 */ /* 0x000fe200078ee223 */
[----:B0-----:R-:W-:-:S05]  /*2130*/  IMAD R5, R5, UR4, R28 ;  /* 0x0000000405057c24 */ /* 0x001fca000f8e021c */
[----:B------:R-:W-:Y:S02]  /*2140*/  LEA R5, R5, R26, 0x7 ;  /* 0x0000001a05057211 */ /* 0x000fe400078e38ff */
[----:B------:R-:W0:Y:S03]  /*2150*/  LDC.64 R26, c[0x0][0x248] ;  /* 0x00009200ff1a7b82 */ /* 0x000e260000000a00 */
[----:B------:R-:W-:-:S04]  /*2160*/  IMAD.SHL.U32 R5, R5, 0x2, RZ ;  /* 0x0000000205057824 */ /* 0x000fc800078e00ff */
[----:B0-----:R-:W-:-:S05]  /*2170*/  IMAD.WIDE.U32 R26, R5, 0x4, R26 ;  /* 0x00000004051a7825 */ /* 0x001fca00078e001a */
[----:B------:R0:W-:Y:S02]  /*2180*/  STG.E.64 desc[UR8][R26.64], R6 ;  /* 0x000000061a007986 */ /* 0x0001e4000c101b08 */
.L_x_1919:
[----:B------:R-:W-:Y:S05]  /*2190*/  BSYNC B0 ;  /* 0x0000000000007941 */ /* 0x000fea0003800000 */
.L_x_1918:
[----:B------:R-:W-:Y:S01]  /*21a0*/  PRMT R18, R11, 0x7632, R18 ;  /* 0x000076320b127816 */ /* 0x000fe20000000012 */
[----:B------:R-:W-:Y:S01]  /*21b0*/  BAR.SYNC.DEFER_BLOCKING 0x0 ;  /* 0x0000000000007b1d */ /* 0x000fe20000010000 */
[----:B0-----:R-:W-:Y:S02]  /*21c0*/  PRMT R27, R13, 0x7632, R27 ;  /* 0x000076320d1b7816 */ /* 0x001fe4000000001b */
[----:B------:R-:W-:Y:S02]  /*21d0*/  PRMT R11, R16, 0x7632, R11 ;  /* 0x00007632100b7816 */ /* 0x000fe4000000000b */
[----:B------:R-:W-:Y:S02]  /*21e0*/  PRMT R5, R10, 0x7632, R5 ;  /* 0x000076320a057816 */ /* 0x000fe40000000005 */
[----:B------:R-:W-:Y:S01]  /*21f0*/  PRMT R16, R17, 0x7632, R16 ;  /* 0x0000763211107816 */ /* 0x000fe20000000010 */
[----:B------:R0:W-:Y:S01]  /*2200*/  STL.S16 [R1], R27 ;  /* 0x0000001b01007387 */ /* 0x0001e20000100600 */
[----:B------:R-:W-:-:S02]  /*2210*/  PRMT R26, R18, 0x7632, R26 ;  /* 0x00007632121a7816 */ /* 0x000fc4000000001a */
[----:B------:R-:W-:Y:S02]  /*2220*/  PRMT R10, R15, 0x7632, R10 ;  /* 0x000076320f0a7816 */ /* 0x000fe4000000000a */
        /* <DEDUP_REMOVED lines=11> */
[----:B------:R-:W-:Y:S02]  /*22e0*/  ISETP.NE.AND P0, PT, R37, RZ, PT ;  /* 0x000000ff2500720c */ /* 0x000fe40003f05270 */
[----:B------:R-:W-:Y:S01]  /*22f0*/  PRMT R22, R22, 0x7632, R22 ;  /* 0x0000763216167816 */ /* 0x000fe20000000016 */
[----:B------:R0:W-:Y:S01]  /*2300*/  STL.S16 [R1+0x74], R13 ;  /* 0x0000740d01007387 */ /* 0x0001e20000100600 */
[----:B------:R-:W-:Y:S02]  /*2310*/  PRMT R6, R23, 0x7632, R6 ;  /* 0x0000763217067816 */ /* 0x000fe40000000006 */
[----:B------:R-:W-:Y:S01]  /*2320*/  ISETP.GT.U32.AND P1, PT, R37, 0x7f, PT ;  /* 0x0000007f2500780c */ /* 0x000fe20003f24070 */
[----:B------:R0:W-:Y:S01]  /*2330*/  STL.S16 [R1+0x7c], R12 ;  /* 0x00007c0c01007387 */ /* 0x0001e20000100600 */
[----:B-----5:R-:W-:-:S02]  /*2340*/  PRMT R29, R30, 0x7632, R29 ;  /* 0x000076321e1d7816 */ /* 0x020fc4000000001d */
[----:B------:R-:W-:-:S03]  /*2350*/  PRMT R36, R31, 0x7632, R36 ;  /* 0x000076321f247816 */ /* 0x000fc60000000024 */
[----:B------:R-:W-:Y:S06]  /*2360*/  @P0 BRA `(.L_x_1920) ;  /* 0x00000000003c0947 */ /* 0x000fec0003800000 */
        /* <DEDUP_REMOVED lines=9> */
.L_x_1921:
[----:B------:R-:W2:Y:S04]  /*2400*/  LD.E.STRONG.GPU R15, desc[UR8][R12.64] ;  /* 0x000000080c0f7980 */ /* 0x000ea8000c10f900 */
[----:B--2---:R-:W-:Y:S01]  /*2410*/  CCTL.IVALL ;  /* 0x00000000ff00798f */ /* 0x004fe20002000000 */
[----:B------:R-:W-:Y:S05]  /*2420*/  YIELD ;  /* 0x0000000000007946 */ /* 0x000fea0003800000 */
[----:B-----5:R-:W-:-:S04]  /*2430*/  LOP3.LUT R15, R15, R14, RZ, 0x3c, !PT ;  /* 0x0000000e0f0f7212 */ /* 0x020fc800078e3cff */
[----:B------:R-:W-:-:S13]  /*2440*/  ISETP.GT.AND P0, PT, R15, -0x1, PT ;  /* 0xffffffff0f00780c */ /* 0x000fda0003f04270 */
[----:B------:R-:W-:Y:S05]  /*2450*/  @P0 BRA `(.L_x_1921) ;  /* 0xfffffffc00e80947 */ /* 0x000fea000383ffff */
.L_x_1920:
[----:B------:R-:W-:Y:S05]  /*2460*/  WARPSYNC.ALL ;  /* 0x0000000000007948 */ /* 0x000fea0003800000 */
[----:B------:R-:W-:Y:S02]  /*2470*/  PRMT R20, R8, 0x7632, R20 ;  /* 0x0000763208147816 */ /* 0x000fe40000000014 */
[----:B0-----:R-:W-:Y:S01]  /*2480*/  PRMT R27, R9, 0x7632, R27 ;  /* 0x00007632091b7816 */ /* 0x001fe2000000001b */
[----:B------:R-:W0:Y:S01]  /*2490*/  S2R R15, SR_CTAID.Y ;  /* 0x00000000000f7919 */ /* 0x000e220000002600 */
[----:B------:R-:W0:Y:S01]  /*24a0*/  @!P1 LDC R12, c[0x0][0x10] ;  /* 0x00000400ff0c9b82 */ /* 0x000e220000000800 */
[----:B------:R-:W-:Y:S01]  /*24b0*/  ULDC.64 UR12, c[0x0][0x240] ;  /* 0x00009000000c7ab9 */ /* 0x000fe20000000a00 */
[----:B------:R-:W1:Y:S01]  /*24c0*/  S2R R17, SR_TID.X ;  /* 0x0000000000117919 */ /* 0x000e620000002100 */
[----:B0-----:R-:W-:Y:S01]  /*24d0*/  @!P1 IMAD R12, R12, UR4, R15 ;  /* 0x000000040c0c9c24 */ /* 0x001fe2000f8e020f */
[----:B-1----:R-:W-:-:S02]  /*24e0*/  @!P1 LOP3.LUT R13, R17, 0x7ffffff0, RZ, 0xc0, !PT ;  /* 0x7ffffff0110d9812 */ /* 0x002fc400078ec0ff */
[----:B------:R-:W-:Y:S02]  /*24f0*/  @!P1 LOP3.LUT R14, R17, 0xf, RZ, 0xc0, !PT ;  /* 0x0000000f110e9812 */ /* 0x000fe400078ec0ff */
[----:B------:R-:W-:-:S04]  /*2500*/  @!P1 LEA R12, R12, R13, 0x7 ;  /* 0x0000000d0c0c9211 */ /* 0x000fc800078e38ff */
[----:B------:R-:W-:Y:S02]  /*2510*/  @!P1 IADD3 R14, R12, R14, RZ ;  /* 0x0000000e0c0e9210 */ /* 0x000fe40007ffe0ff */
[----:B------:R-:W0:Y:S02]  /*2520*/  @!P1 LDC.64 R12, c[0x0][0x248] ;  /* 0x00009200ff0c9b82 */ /* 0x000e240000000a00 */
        /* <DEDUP_REMOVED lines=8> */
[----:B------:R-:W-:-:S05]  /*25b0*/  @!P0 MOV R15, 0x400 ;  /* 0x00000400000f8802 */ /* 0x000fca0000000f00 */
[----:B------:R-:W-:Y:S02]  /*25c0*/  @!P0 VIADD R15, R15, 0x1680 ;  /* 0x000016800f0f8836 */ /* 0x000fe40000000000 */
[----:B--2---:R-:W-:Y:S01]  /*25d0*/  @!P1 FADD.FTZ R14, RZ, R12 ;  /* 0x0000000cff0e9221 */ /* 0x004fe20000010000 */
[----:B------:R-:W-:Y:S01]  /*25e0*/  MOV R12, RZ ;  /* 0x000000ff000c7202 */ /* 0x000fe20000000f00 */
[----:B------:R-:W-:Y:S01]  /*25f0*/  @!P1 FADD.FTZ R12, RZ, R13 ;  /* 0x0000000dff0c9221 */ /* 0x000fe20000010000 */
[----:B------:R-:W-:Y:S02]  /*2600*/  ISETP.EQ.U32.AND P1, PT, RZ, UR12, PT ;  /* 0x0000000cff007c0c */ /* 0x000fe4000bf22070 */
        /* <DEDUP_REMOVED lines=15> */
[----:B------:R-:W-:Y:S01]  /*2700*/  @!P0 FMUL.FTZ R12, R12, 3.2552085031056776643e-05 ;  /* 0x380888890c0c8820 */ /* 0x000fe20000410000 */
[----:B-1----:R-:W-:-:S03]  /*2710*/  FADD.FTZ R13, R13, R14 ;  /* 0x0000000e0d0d7221 */ /* 0x002fc60000010000 */
[----:B------:R-:W-:-:S04]  /*2720*/  @!P0 FMUL.FTZ R14, R12, R12 ;  /* 0x0000000c0c0e8220 */ /* 0x000fc80000410000 */
[----:B------:R-:W-:Y:S02]  /*2730*/  @!P0 FFMA.FTZ R13, R13, 3.2552085031056776643e-05, -R14 ;  /* 0x380888890d0d8823 */ /* 0x000fe4000001080e */
        /* <DEDUP_REMOVED lines=12> */
[----:B------:R-:W0:Y:S01]  /*2800*/  S2UR UR7, SR_CgaCtaId ;  /* 0x00000000000779c3 */ /* 0x000e220000008800 */
[C---:B------:R-:W-:Y:S01]  /*2810*/  SHF.L.U32 R13, R2.reuse, 0x3, RZ ;  /* 0x00000003020d7819 */ /* 0x040fe200000006ff */
[----:B------:R-:W-:Y:S01]  /*2820*/  UMOV UR6, 0x400 ;  /* 0x0000040000067882 */ /* 0x000fe20000000000 */
[----:B------:R-:W-:Y:S01]  /*2830*/  SHF.L.U64.HI R12, R2, 0x3, R0 ;  /* 0x00000003020c7819 */ /* 0x000fe20000010200 */
[----:B------:R-:W-:Y:S01]  /*2840*/  UIADD3 UR6, UR6, 0x1680, URZ ;  /* 0x0000168006067890 */ /* 0x000fe2000fffe03f */
[C---:B------:R-:W-:Y:S02]  /*2850*/  LOP3.LUT R14, R13.reuse, 0x8, RZ, 0xc0, !PT ;  /* 0x000000080d0e7812 */ /* 0x040fe400078ec0ff */
[----:B------:R-:W-:Y:S02]  /*2860*/  LOP3.LUT R13, R13, 0xfffffff0, RZ, 0xc0, !PT ;  /* 0xfffffff00d0d7812 */ /* 0x000fe400078ec0ff */
[----:B------:R-:W-:Y:S02]  /*2870*/  IADD3 R14, R14, R17, RZ ;  /* 0x000000110e0e7210 */ /* 0x000fe40007ffe0ff */
[----:B------:R-:W-:-:S02]  /*2880*/  LOP3.LUT R12, R12, 0x1fffffff, RZ, 0xc0, !PT ;  /* 0x1fffffff0c0c7812 */ /* 0x000fc400078ec0ff */
[----:B------:R-:W-:-:S04]  /*2890*/  IADD3 R13, P0, R14, R13, RZ ;  /* 0x0000000d0e0d7210 */ /* 0x000fc80007f1e0ff */
[----:B------:R-:W-:Y:S02]  /*28a0*/  LEA.HI.X.SX32 R14, R14, R12, 0x1, P0 ;  /* 0x0000000c0e0e7211 */ /* 0x000fe400000f0eff */
[----:B------:R-:W-:-:S04]  /*28b0*/  LEA R12, P0, R13, UR12, 0x3 ;  /* 0x0000000c0d0c7c11 */ /* 0x000fc8000f8018ff */
[----:B------:R-:W-:Y:S01]  /*28c0*/  LEA.HI.X R13, R13, UR13, R14, 0x3, P0 ;  /* 0x0000000d0d0d7c11 */ /* 0x000fe200080f1c0e */
[----:B0-----:R-:W-:-:S06]  /*28d0*/  ULEA UR6, UR7, UR6, 0x18 ;  /* 0x0000000607067291 */ /* 0x001fcc000f8ec03f */
[----:B------:R-:W-:-:S06]  /*28e0*/  LEA R14, R17, UR6, 0x3 ;  /* 0x00000006110e7c11 */ /* 0x000fcc000f8e18ff */
[----:B------:R-:W0:Y:S04]  /*28f0*/  LDS.64 R14, [R14] ;  /* 0x000000000e0e7984 */ /* 0x000e280000000a00 */
[----:B0-----:R0:W-:Y:S02]  /*2900*/  STG.E.64 desc[UR8][R12.64], R14 ;  /* 0x0000000e0c007986 */ /* 0x0011e4000c101b08 */
.L_x_1923:
[----:B------:R-:W-:Y:S05]  /*2910*/  BSYNC B0 ;  /* 0x0000000000007941 */ /* 0x000fea0003800000 */
.L_x_1922:
[----:B0-----:R-:W2:Y:S04]  /*2920*/  LDL.LU R13, [R1+0x1c] ;  /* 0x00001c00010d7983 */ /* 0x001ea80000300800 */
[----:B------:R-:W2:Y:S04]  /*2930*/  LDL.LU R12, [R1+0x4] ;  /* 0x00000400010c7983 */ /* 0x000ea80000300800 */
[----:B------:R0:W-:Y:S04]  /*2940*/  STL [R1+0x84], R0 ;  /* 0x0000840001007387 */ /* 0x0001e80000100800 */
[----:B------:R-:W3:Y:S04]  /*2950*/  LDL.LU R26, [R1+0x14] ;  /* 0x00001400011a7983 */ /* 0x000ee80000300800 */
[----:B------:R-:W4:Y:S04]  /*2960*/  LDL.LU R37, [R1+0x2c] ;  /* 0x00002c0001257983 */ /* 0x000f280000300800 */
[----:B------:R-:W5:Y:S04]  /*2970*/  LDL.LU R35, [R1+0x30] ;  /* 0x0000300001237983 */ /* 0x000f680000300800 */
[----:B------:R-:W5:Y:S04]  /*2980*/  LDL.LU R28, [R1+0x34] ;  /* 0x00003400011c7983 */ /* 0x000f680000300800 */
[----:B------:R-:W5:Y:S04]  /*2990*/  LDL.LU R21, [R1+0x38] ;  /* 0x0000380001157983 */ /* 0x000f680000300800 */
[----:B------:R-:W5:Y:S04]  /*29a0*/  LDL.LU R19, [R1+0x3c] ;  /* 0x00003c0001137983 */ /* 0x000f680000300800 */
[----:B------:R-:W5:Y:S04]  /*29b0*/  LDL.LU R17, [R1+0x40] ;  /* 0x0000400001117983 */ /* 0x000f680000300800 */
[----:B0-----:R-:W5:Y:S01]  /*29c0*/  LDL.LU R0, [R1+0x44] ;  /* 0x0000440001007983 */ /* 0x001f620000300800 */
[----:B------:R-:W0:Y:S01]  /*29d0*/  S2UR UR7, SR_CgaCtaId ;  /* 0x00000000000779c3 */ /* 0x000e220000008800 */
[----:B------:R-:W-:-:S02]  /*29e0*/  UMOV UR6, 0x400 ;  /* 0x0000040000067882 */ /* 0x000fc40000000000 */
[----:B------:R-:W-:-:S04]  /*29f0*/  UIADD3 UR6, UR6, 0x1680, URZ ;  /* 0x0000168006067890 */ /* 0x000fc8000fffe03f */
[----:B0-----:R-:W-:Y:S01]  /*2a00*/  ULEA UR6, UR7, UR6, 0x18 ;  /* 0x0000000607067291 */ /* 0x001fe2000f8ec03f */
[----:B------:R-:W-:Y:S01]  /*2a10*/  STL [R1+0x88], R2 ;  /* 0x0000880201007387 */ /* 0x000fe20000100800 */
[----:B------:R-:W-:Y:S01]  /*2a20*/  SHF.L.U32 R18, R18, 0x10, RZ ;  /* 0x0000001012127819 */ /* 0x000fe200000006ff */
[----:B--2---:R-:W-:Y:S01]  /*2a30*/  IMAD R14, R12, 0xf0, R13 ;  /* 0x000000f00c0e7824 */ /* 0x004fe200078e020d */
[----:B------:R-:W-:-:S04]  /*2a40*/  SHF.L.U32 R12, R2, 0x3, RZ ;  /* 0x00000003020c7819 */ /* 0x000fc800000006ff */
[----:B------:R-:W-:Y:S02]  /*2a50*/  LOP3.LUT R12, R12, 0x8, RZ, 0xc0, !PT ;  /* 0x000000080c0c7812 */ /* 0x000fe400078ec0ff */
[----:B------:R-:W-:Y:S02]  /*2a60*/  SHF.L.U32 R14, R14, 0x2, RZ ;  /* 0x000000020e0e7819 */ /* 0x000fe400000006ff */
[----:B------:R-:W-:-:S05]  /*2a70*/  IADD3 R12, RZ, -R12, RZ ;  /* 0x8000000cff0c7210 */ /* 0x000fca0007ffe0ff */
[----:B------:R-:W-:Y:S02]  /*2a80*/  IMAD.MOV.U32 R15, RZ, RZ, R12 ;  /* 0x000000ffff0f7224 */ /* 0x000fe400078e000c */
[----:B------:R-:W-:-:S05]  /*2a90*/  IMAD.WIDE.U32 R12, R14, -0x77777777, RZ ;  /* 0x888888890e0c7825 */ /* 0x000fca00078e00ff */
[----:B------:R-:W-:-:S04]  /*2aa0*/  LEA.HI R12, R13, R15, RZ, 0x1a ;  /* 0x0000000f0d0c7211 */ /* 0x000fc800078fd0ff */
[----:B------:R-:W-:Y:S01]  /*2ab0*/  LEA R12, R12, UR6, 0x3 ;  /* 0x000000060c0c7c11 */ /* 0x000fe2000f8e18ff */
[----:B------:R-:W-:-:S04]  /*2ac0*/  ULDC UR6, c[0x0][0x230] ;  /* 0x00008c0000067ab9 */ /* 0x000fc80000000800 */
[----:B------:R-:W0:Y:S01]  /*2ad0*/  LDS.64 R24, [R12] ;  /* 0x000000000c187984 */ /* 0x000e220000000a00 */
[----:B------:R-:W-:-:S03]  /*2ae0*/  SHF.R.S32.HI R15, RZ, 0x1f, R14 ;  /* 0x0000001fff0f7819 */ /* 0x000fc6000001140e */
[----:B------:R-:W-:-:S05]  /*2af0*/  IMAD.WIDE.U32 R14, R34, 0x78000, R14 ;  /* 0x00078000220e7825 */ /* 0x000fca00078e000e */
[----:B---3--:R-:W-:Y:S02]  /*2b00*/  IADD3 R26, R26, R15, RZ ;  /* 0x0000000f1a1a7210 */ /* 0x008fe40007ffe0ff */
[-C--:B------:R-:W-:Y:S02]  /*2b10*/  IADD3 R4, P0, R4, R14.reuse, RZ ;  /* 0x0000000e04047210 */ /* 0x080fe40007f1e0ff */
[----:B----4-:R-:W-:Y:S02]  /*2b20*/  IADD3 R34, P1, R37, R14, RZ ;  /* 0x0000000e25227210 */ /* 0x010fe40007f3e0ff */
[----:B------:R-:W-:Y:S01]  /*2b30*/  IADD3.X R13, RZ, R26, RZ, P0, !PT ;  /* 0x0000001aff0d7210 */ /* 0x000fe200007fe4ff */
[----:B0-----:R-:W-:Y:S01]  /*2b40*/  FADD.FTZ R25, R25, UR6 ;  /* 0x0000000619197e21 */ /* 0x001fe20008010000 */
[----:B------:R-:W-:-:S05]  /*2b50*/  ULDC.64 UR6, c[0x0][0x210] ;  /* 0x0000840000067ab9 */ /* 0x000fca0000000a00 */
[----:B------:R-:W0:Y:S01]  /*2b60*/  MUFU.RSQ R25, R25 ;  /* 0x0000001900197308 */ /* 0x000e220000001400 */
[----:B------:R-:W-:Y:S01]  /*2b70*/  LEA R12, P0, R4, UR6, 0x1 ;  /* 0x00000006040c7c11 */ /* 0x000fe2000f8008ff */
[----:B------:R-:W-:Y:S01]  /*2b80*/  FADD.FTZ R32, R32, -R24 ;  /* 0x8000001820207221 */ /* 0x000fe20000010000 */
[----:B------:R0:W-:Y:S02]  /*2b90*/  STL [R1+0x14], R34 ;  /* 0x0000142201007387 */ /* 0x0001e40000100800 */
[----:B------:R-:W-:Y:S02]  /*2ba0*/  LEA.HI.X R13, R4, UR7, R13, 0x1, P0 ;  /* 0x00000007040d7c11 */ /* 0x000fe400080f0c0d */
[----:B-----5:R-:W-:Y:S02]  /*2bb0*/  IADD3 R4, P2, R28, R14, RZ ;  /* 0x0000000e1c047210 */ /* 0x020fe40007f5e0ff */
[----:B------:R-:W-:Y:S01]  /*2bc0*/  SHF.L.U32 R28, R31, 0x10, RZ ;  /* 0x000000101f1c7819 */ /* 0x000fe200000006ff */
[----:B------:R-:W-:-:S02]  /*2bd0*/  IMAD.U32 R31, R9, 0x10000, RZ ;  /* 0x00010000091f7824 */ /* 0x000fc400078e00ff */
[----:B0-----:R-:W-:Y:S01]  /*2be0*/  FMUL.FTZ R34, R25, R32 ;  /* 0x0000002019227220 */ /* 0x001fe20000410000 */
[----:B------:R-:W-:-:S03]  /*2bf0*/  FADD.FTZ R32, -R24, R18 ;  /* 0x0000001218207221 */ /* 0x000fc60000010100 */
[----:B------:R-:W-:Y:S01]  /*2c00*/  FFMA.FTZ R18, R34, R28, R31 ;  /* 0x0000001c22127223 */ /* 0x000fe2000001001f */
[----:B------:R-:W-:-:S03]  /*2c10*/  IADD3 R2, P0, R35, R14, RZ ;  /* 0x0000000e23027210 */ /* 0x000fc60007f1e0ff */
[----:B------:R-:W-:-:S06]  /*2c20*/  FMUL.FTZ R35, R18, -1.4426950216293334961 ;  /* 0xbfb8aa3b12237820 */ /* 0x000fcc0000410000 */
[----:B------:R-:W0:Y:S01]  /*2c30*/  MUFU.EX2 R35, R35 ;  /* 0x0000002300237308 */ /* 0x000e220000000800 */
[----:B------:R-:W-:Y:S01]  /*2c40*/  FADD.FTZ R37, R33, -R24 ;  /* 0x8000001821257221 */ /* 0x000fe20000010000 */
[----:B------:R1:W-:Y:S01]  /*2c50*/  STL [R1+0x1c], R2 ;  /* 0x00001c0201007387 */ /* 0x0003e20000100800 */
[----:B------:R-:W-:-:S03]  /*2c60*/  IADD3 R15, P6, R0, R14, RZ ;  /* 0x0000000e000f7210 */ /* 0x000fc60007fde0ff */
[----:B-1----:R-:W2:Y:S04]  /*2c70*/  LDL.LU R2, [R1] ;  /* 0x0000000001027983 */ /* 0x002ea80000300800 */
[----:B------:R-:W3:Y:S01]  /*2c80*/  LDL.LU R0, [R1+0x10] ;  /* 0x0000100001007983 */ /* 0x000ee20000300800 */
[----:B0-----:R-:W-:-:S04]  /*2c90*/  FADD.FTZ R35, R35, 1 ;  /* 0x3f80000023237421 */ /* 0x001fc80000010000 */
[----:B------:R0:W-:Y:S02]  /*2ca0*/  MUFU.RCP R33, R35 ;  /* 0x0000002300217308 */ /* 0x0001e40000001000 */
[----:B0-----:R-:W-:Y:S02]  /*2cb0*/  FMUL.FTZ R35, R25, R37 ;  /* 0x0000002519237220 */ /* 0x001fe40000410000 */
[----:B------:R-:W4:Y:S01]  /*2cc0*/  LDL.LU R37, [R1+0x8] ;  /* 0x0000080001257983 */ /* 0x000f220000300800 */
[-C--:B------:R-:W-:Y:S02]  /*2cd0*/  IADD3 R21, P3, R21, R14.reuse, RZ ;  /* 0x0000000e15157210 */ /* 0x080fe40007f7e0ff */
[-C--:B------:R-:W-:Y:S02]  /*2ce0*/  IADD3 R19, P4, R19, R14.reuse, RZ ;  /* 0x0000000e13137210 */ /* 0x080fe40007f9e0ff */
[----:B------:R-:W-:Y:S01]  /*2cf0*/  IADD3 R17, P5, R17, R14, RZ ;  /* 0x0000000e11117210 */ /* 0x000fe20007fbe0ff */
[----:B------:R-:W-:Y:S01]  /*2d00*/  FADD.FTZ R14, R3, -R24 ;  /* 0x80000018030e7221 */ /* 0x000fe20000010000 */
[----:B------:R-:W-:-:S02]  /*2d10*/  SHF.L.U32 R3, R5, 0x10, RZ ;  /* 0x0000001005037819 */ /* 0x000fc400000006ff */
[----:B------:R-:W-:Y:S02]  /*2d20*/  SHF.L.U32 R30, R30, 0x10, RZ ;  /* 0x000000101e1e7819 */ /* 0x000fe400000006ff */
[----:B------:R-:W-:Y:S01]  /*2d30*/  SHF.L.U32 R5, R8, 0x10, RZ ;  /* 0x0000001008057819 */ /* 0x000fe200000006ff */
[----:B------:R-:W-:Y:S01]  /*2d40*/  FMUL.FTZ R8, R14, R25 ;  /* 0x000000190e087220 */ /* 0x000fe20000410000 */
[----:B------:R-:W-:-:S03]  /*2d50*/  FADD.FTZ R9, -R24, R3 ;  /* 0x0000000318097221 */ /* 0x000fc60000010100 */
[----:B------:R-:W-:Y:S01]  /*2d60*/  FFMA.FTZ R8, R8, R30, R5 ;  /* 0x0000001e08087223 */ /* 0x000fe20000010005 */
[----:B------:R-:W-:-:S03]  /*2d70*/  SHF.L.U32 R29, R29, 0x10, RZ ;  /* 0x000000101d1d7819 */ /* 0x000fc600000006ff */
[----:B------:R-:W-:Y:S01]  /*2d80*/  FMUL.FTZ R14, R8, -1.4426950216293334961 ;  /* 0xbfb8aa3b080e7820 */ /* 0x000fe20000410000 */
[----:B------:R-:W-:Y:S01]  /*2d90*/  SHF.L.U32 R3, R20, 0x10, RZ ;  /* 0x0000001014037819 */ /* 0x000fe200000006ff */
[C---:B------:R-:W-:Y:S01]  /*2da0*/  FMUL.FTZ R9, R25.reuse, R9 ;  /* 0x0000000919097220 */ /* 0x040fe20000410000 */
[----:B------:R-:W-:Y:S01]  /*2db0*/  SHF.L.U32 R36, R36, 0x10, RZ ;  /* 0x0000001024247819 */ /* 0x000fe200000006ff */
[----:B------:R-:W-:Y:S01]  /*2dc0*/  FMUL.FTZ R32, R25, R32 ;  /* 0x0000002019207220 */ /* 0x000fe20000410000 */
[----:B------:R-:W-:Y:S01]  /*2dd0*/  SHF.L.U32 R27, R27, 0x10, RZ ;  /* 0x000000101b1b7819 */ /* 0x000fe200000006ff */
[----:B------:R-:W0:Y:S01]  /*2de0*/  MUFU.EX2 R14, R14 ;  /* 0x0000000e000e7308 */ /* 0x000e220000000800 */
[----:B------:R-:W-:-:S03]  /*2df0*/  FFMA.FTZ R9, R9, R29, R3 ;  /* 0x0000001d09097223 */ /* 0x000fc60000010003 */
[----:B------:R-:W-:Y:S01]  /*2e00*/  FFMA.FTZ R34, R32, R36, R27 ;  /* 0x0000002420227223 */ /* 0x000fe2000001001b */
[----:B------:R-:W-:-:S03]  /*2e10*/  FMUL.FTZ R20, R9, -1.4426950216293334961 ;  /* 0xbfb8aa3b09147820 */ /* 0x000fc60000410000 */
[----:B------:R-:W-:-:S03]  /*2e20*/  FMUL.FTZ R32, R34, -1.4426950216293334961 ;  /* 0xbfb8aa3b22207820 */ /* 0x000fc60000410000 */
[----:B------:R-:W1:Y:S08]  /*2e30*/  MUFU.EX2 R20, R20 ;  /* 0x0000001400147308 */ /* 0x000e700000000800 */
[----:B------:R-:W5:Y:S01]  /*2e40*/  MUFU.EX2 R32, R32 ;  /* 0x0000002000207308 */ /* 0x000f620000000800 */
[----:B0-----:R-:W-:-:S07]  /*2e50*/  FADD.FTZ R14, R14, 1 ;  /* 0x3f8000000e0e7421 */ /* 0x001fce0000010000 */
[----:B------:R-:W0:Y:S01]  /*2e60*/  MUFU.RCP R14, R14 ;  /* 0x0000000e000e7308 */ /* 0x000e220000001000 */
[----:B-1----:R-:W-:Y:S01]  /*2e70*/  FADD.FTZ R20, R20, 1 ;  /* 0x3f80000014147421 */ /* 0x002fe20000010000 */
[----:B------:R-:W-:Y:S01]  /*2e80*/  FFMA.FTZ R35, R30, R35, R5 ;  /* 0x000000231e237223 */ /* 0x000fe20000010005 */
[----:B-----5:R-:W-:-:S05]  /*2e90*/  FADD.FTZ R32, R32, 1 ;  /* 0x3f80000020207421 */ /* 0x020fca0000010000 */
[----:B------:R-:W1:Y:S08]  /*2ea0*/  MUFU.RCP R20, R20 ;  /* 0x0000001400147308 */ /* 0x000e700000001000 */
[----:B------:R-:W5:Y:S01]  /*2eb0*/  MUFU.RCP R32, R32 ;  /* 0x0000002000207308 */ /* 0x000f620000001000 */
[----:B0-----:R-:W-:Y:S01]  /*2ec0*/  FMUL.FTZ R14, R8, R14 ;  /* 0x0000000e080e7220 */ /* 0x001fe20000410000 */
[----:B------:R-:W-:Y:S01]  /*2ed0*/  FMUL.FTZ R8, R35, -1.4426950216293334961 ;  /* 0xbfb8aa3b23087820 */ /* 0x000fe20000410000 */
[----:B------:R-:W-:-:S05]  /*2ee0*/  SHF.L.U32 R23, R23, 0x10, RZ ;  /* 0x0000001017177819 */ /* 0x000fca00000006ff */
[----:B------:R-:W0:Y:S01]  /*2ef0*/  MUFU.EX2 R8, R8 ;  /* 0x0000000800087308 */ /* 0x000e220000000800 */
[----:B-1----:R-:W-:Y:S01]  /*2f00*/  FMUL.FTZ R20, R9, R20 ;  /* 0x0000001409147220 */ /* 0x002fe20000410000 */
[----:B------:R-:W-:Y:S01]  /*2f10*/  FMUL.FTZ R9, R18, R33 ;  /* 0x0000002112097220 */ /* 0x000fe20000410000 */
[----:B------:R-:W-:Y:S01]  /*2f20*/  FADD.FTZ R23, -R24, R23 ;  /* 0x0000001718177221 */ /* 0x000fe20000010100 */
[----:B-----5:R-:W-:-:S03]  /*2f30*/  FMUL.FTZ R18, R34, R32 ;  /* 0x0000002022127220 */ /* 0x020fc60000410000 */
[----:B------:R1:W-:Y:S04]  /*2f40*/  STL [R1+0x4c], R9 ;  /* 0x00004c0901007387 */ /* 0x0003e80000100800 */
[----:B------:R4:W-:Y:S01]  /*2f50*/  STL [R1+0x48], R18 ;  /* 0x0000481201007387 */ /* 0x0009e20000100800 */
[----:B-1----:R-:W-:Y:S01]  /*2f60*/  FMUL.FTZ R9, R25, R23 ;  /* 0x0000001719097220 */ /* 0x002fe20000410000 */
[----:B0-----:R-:W-:-:S03]  /*2f70*/  FADD.FTZ R8, R8, 1 ;  /* 0x3f80000008087421 */ /* 0x001fc60000010000 */
[----:B------:R-:W-:-:S04]  /*2f80*/  FFMA.FTZ R9, R29, R9, R3 ;  /* 0x000000091d097223 */ /* 0x000fc80000010003 */
[----:B------:R-:W-:Y:S01]  /*2f90*/  FMUL.FTZ R23, R9, -1.4426950216293334961 ;  /* 0xbfb8aa3b09177820 */ /* 0x000fe20000410000 */
[----:B------:R-:W-:Y:S08]  /*2fa0*/  MUFU.RCP R8, R8 ;  /* 0x0000000800087308 */ /* 0x000ff00000001000 */
[----:B------:R-:W0:Y:S02]  /*2fb0*/  MUFU.EX2 R23, R23 ;  /* 0x0000001700177308 */ /* 0x000e240000000800 */
[----:B0-----:R-:W-:-:S06]  /*2fc0*/  FADD.FTZ R23, R23, 1 ;  /* 0x3f80000017177421 */ /* 0x001fcc0000010000 */
[----:B------:R-:W-:Y:S01]  /*2fd0*/  MUFU.RCP R23, R23 ;  /* 0x0000001700177308 */ /* 0x000fe20000001000 */
[----:B--2---:R-:W-:-:S04]  /*2fe0*/  IMAD.U32 R32, R2, 0x10000, RZ ;  /* 0x0001000002207824 */ /* 0x004fc800078e00ff */
[----:B------:R-:W-:-:S04]  /*2ff0*/  FADD.FTZ R32, -R24, R32 ;  /* 0x0000002018207221 */ /* 0x000fc80000010100 */
[----:B------:R-:W-:Y:S01]  /*3000*/  FMUL.FTZ R33, R25, R32 ;  /* 0x0000002019217220 */ /* 0x000fe20000410000 */
[----:B----4-:R-:W-:-:S04]  /*3010*/  FADD.FTZ R18, R37, -R24 ;  /* 0x8000001825127221 */ /* 0x010fc80000010000 */
[----:B------:R-:W-:-:S04]  /*3020*/  FMUL.FTZ R18, R25, R18 ;  /* 0x0000001219127220 */ /* 0x000fc80000410000 */
[----:B------:R-:W-:-:S04]  /*3030*/  FFMA.FTZ R18, R28, R18, R31 ;  /* 0x000000121c127223 */ /* 0x000fc8000001001f */
[----:B------:R-:W-:-:S06]  /*3040*/  FMUL.FTZ R32, R18, -1.4426950216293334961 ;  /* 0xbfb8aa3b12207820 */ /* 0x000fcc0000410000 */
[----:B------:R-:W0:Y:S01]  /*3050*/  MUFU.EX2 R32, R32 ;  /* 0x0000002000207308 */ /* 0x000e220000000800 */
[----:B---3--:R-:W-:Y:S01]  /*3060*/  FADD.FTZ R37, R0, -R24 ;  /* 0x8000001800257221 */ /* 0x008fe20000010000 */
[----:B------:R-:W-:Y:S02]  /*3070*/  FMUL.FTZ R0, R35, R8 ;  /* 0x0000000823007220 */ /* 0x000fe40000410000 */
[----:B------:R-:W2:Y:S01]  /*3080*/  LDL.LU R35, [R1+0x18] ;  /* 0x0000180001237983 */ /* 0x000ea20000300800 */
[----:B0-----:R-:W-:-:S06]  /*3090*/  FADD.FTZ R32, R32, 1 ;  /* 0x3f80000020207421 */ /* 0x001fcc0000010000 */
[----:B------:R-:W0:Y:S01]  /*30a0*/  MUFU.RCP R32, R32 ;  /* 0x0000002000207308 */ /* 0x000e220000001000 */
[----:B------:R1:W-:Y:S04]  /*30b0*/  STL [R1+0x44], R0 ;  /* 0x0000440001007387 */ /* 0x0003e80000100800 */
[----:B------:R-:W3:Y:S01]  /*30c0*/  LDL.LU R2, [R1+0x20] ;  /* 0x0000200001027983 */ /* 0x000ee20000300800 */
[----:B-1----:R-:W-:-:S05]  /*30d0*/  FMUL.FTZ R0, R9, R23 ;  /* 0x0000001709007220 */ /* 0x002fca0000410000 */
[----:B------:R0:W-:Y:S02]  /*30e0*/  STL [R1+0x40], R0 ;  /* 0x0000400001007387 */ /* 0x0001e40000100800 */
[----:B0-----:R-:W-:-:S05]  /*30f0*/  FMUL.FTZ R0, R18, R32 ;  /* 0x0000002012007220 */ /* 0x001fca0000410000 */
[----:B------:R0:W-:Y:S04]  /*3100*/  STL [R1+0x3c], R0 ;  /* 0x00003c0001007387 */ /* 0x0001e80000100800 */
[----:B0-----:R-:W4:Y:S01]  /*3110*/  LDL.LU R0, [R1+0x24] ;  /* 0x0000240001007983 */ /* 0x001f220000300800 */
[----:B------:R-:W-:Y:S01]  /*3120*/  FMUL.FTZ R37, R25, R37 ;  /* 0x0000002519257220 */ /* 0x000fe20000410000 */
[----:B------:R-:W-:-:S03]  /*3130*/  FFMA.FTZ R33, R36, R33, R27 ;  /* 0x0000002124217223 */ /* 0x000fc6000001001b */
[----:B------:R-:W-:Y:S01]  /*3140*/  FFMA.FTZ R37, R30, R37, R5 ;  /* 0x000000251e257223 */ /* 0x000fe20000010005 */
[----:B------:R-:W-:-:S03]  /*3150*/  FMUL.FTZ R34, R33, -1.4426950216293334961 ;  /* 0xbfb8aa3b21227820 */ /* 0x000fc60000410000 */
[----:B------:R-:W-:-:S03]  /*3160*/  FMUL.FTZ R8, R37, -1.4426950216293334961 ;  /* 0xbfb8aa3b25087820 */ /* 0x000fc60000410000 */
[----:B------:R-:W0:Y:S08]  /*3170*/  MUFU.EX2 R34, R34 ;  /* 0x0000002200227308 */ /* 0x000e300000000800 */
[----:B------:R-:W1:Y:S01]  /*3180*/  MUFU.EX2 R8, R8 ;  /* 0x0000000800087308 */ /* 0x000e620000000800 */
[----:B------:R-:W-:-:S05]  /*3190*/  SHF.L.U32 R22, R22, 0x10, RZ ;  /* 0x0000001016167819 */ /* 0x000fca00000006ff */
[----:B------:R-:W-:Y:S01]  /*31a0*/  FADD.FTZ R22, -R24, R22 ;  /* 0x0000001618167221 */ /* 0x000fe20000010100 */
[----:B0-----:R-:W-:-:S03]  /*31b0*/  FADD.FTZ R34, R34, 1 ;  /* 0x3f80000022227421 */ /* 0x001fc60000010000 */
[----:B------:R-:W-:Y:S01]  /*31c0*/  FMUL.FTZ R22, R25, R22 ;  /* 0x0000001619167220 */ /* 0x000fe20000410000 */
[----:B-1----:R-:W-:Y:S02]  /*31d0*/  FADD.FTZ R8, R8, 1 ;  /* 0x3f80000008087421 */ /* 0x002fe40000010000 */
[----:B------:R-:W0:Y:S01]  /*31e0*/  MUFU.RCP R34, R34 ;  /* 0x0000002200227308 */ /* 0x000e220000001000 */
[----:B------:R-:W-:-:S07]  /*31f0*/  FFMA.FTZ R22, R29, R22, R3 ;  /* 0x000000161d167223 */ /* 0x000fce0000010003 */
[----:B------:R-:W1:Y:S01]  /*3200*/  MUFU.RCP R8, R8 ;  /* 0x0000000800087308 */ /* 0x000e620000001000 */
[----:B------:R-:W-:-:S07]  /*3210*/  FMUL.FTZ R9, R22, -1.4426950216293334961 ;  /* 0xbfb8aa3b16097820 */ /* 0x000fce0000410000 */
[----:B------:R-:W5:Y:S01]  /*3220*/  MUFU.EX2 R9, R9 ;  /* 0x0000000900097308 */ /* 0x000f620000000800 */
[----:B0-----:R-:W-:Y:S01]  /*3230*/  FMUL.FTZ R23, R33, R34 ;  /* 0x0000002221177220 */ /* 0x001fe20000410000 */
[----:B-1----:R-:W-:-:S04]  /*3240*/  FMUL.FTZ R18, R37, R8 ;  /* 0x0000000825127220 */ /* 0x002fc80000410000 */
[----:B------:R-:W-:Y:S04]  /*3250*/  STL [R1+0x34], R23 ;  /* 0x0000341701007387 */ /* 0x000fe80000100800 */
[----:B------:R0:W-:Y:S02]  /*3260*/  STL [R1+0x38], R18 ;  /* 0x0000381201007387 */ /* 0x0001e40000100800 */
[----:B0-----:R-:W-:Y:S01]  /*3270*/  SHF.L.U32 R18, R6, 0x10, RZ ;  /* 0x0000001006127819 */ /* 0x001fe200000006ff */
[----:B--2---:R-:W-:-:S04]  /*3280*/  FADD.FTZ R8, R35, -R24 ;  /* 0x8000001823087221 */ /* 0x004fc80000010000 */
[----:B------:R-:W-:Y:S01]  /*3290*/  FMUL.FTZ R6, R25, R8 ;  /* 0x0000000819067220 */ /* 0x000fe20000410000 */
[----:B-----5:R-:W-:-:S03]  /*32a0*/  FADD.FTZ R8, R9, 1 ;  /* 0x3f80000009087421 */ /* 0x020fc60000010000 */
[----:B------:R-:W-:-:S03]  /*32b0*/  FFMA.FTZ R6, R28, R6, R31 ;  /* 0x000000061c067223 */ /* 0x000fc6000001001f */
[----:B------:R-:W0:Y:S01]  /*32c0*/  MUFU.RCP R8, R8 ;  /* 0x0000000800087308 */ /* 0x000e220000001000 */
[----:B------:R-:W-:-:S07]  /*32d0*/  FMUL.FTZ R33, R6, -1.4426950216293334961 ;  /* 0xbfb8aa3b06217820 */ /* 0x000fce0000410000 */
[----:B------:R-:W1:Y:S01]  /*32e0*/  MUFU.EX2 R33, R33 ;  /* 0x0000002100217308 */ /* 0x000e620000000800 */
[----:B---3--:R-:W-:Y:S01]  /*32f0*/  FADD.FTZ R23, R2, -R24 ;  /* 0x8000001802177221 */ /* 0x008fe20000010000 */
[----:B0-----:R-:W-:-:S05]  /*3300*/  FMUL.FTZ R2, R22, R8 ;  /* 0x0000000816027220 */ /* 0x001fca0000410000 */
[----:B------:R0:W-:Y:S01]  /*3310*/  STL [R1+0x30], R2 ;  /* 0x0000300201007387 */ /* 0x0001e20000100800 */
[----:B-1----:R-:W-:-:S03]  /*3320*/  FADD.FTZ R22, R33, 1 ;  /* 0x3f80000021167421 */ /* 0x002fc60000010000 */
[----:B0-----:R-:W2:Y:S01]  /*3330*/  LDL.LU R2, [R1+0x50] ;  /* 0x0000500001027983 */ /* 0x001ea20000300800 */
[----:B----4-:R-:W-:-:S03]  /*3340*/  FADD.FTZ R33, R0, -R24 ;  /* 0x8000001800217221 */ /* 0x010fc60000010000 */
[----:B------:R-:W3:Y:S01]  /*3350*/  LDL.LU R0, [R1+0x54] ;  /* 0x0000540001007983 */ /* 0x000ee20000300800 */
[----:B------:R-:W-:Y:S01]  /*3360*/  FMUL.FTZ R23, R25, R23 ;  /* 0x0000001719177220 */ /* 0x000fe20000410000 */
[----:B------:R-:W-:Y:S01]  /*3370*/  SHF.L.U32 R7, R7, 0x10, RZ ;  /* 0x0000001007077819 */ /* 0x000fe200000006ff */
[----:B------:R-:W-:Y:S02]  /*3380*/  FADD.FTZ R9, -R24, R18 ;  /* 0x0000001218097221 */ /* 0x000fe40000010100 */
[----:B------:R-:W-:Y:S02]  /*3390*/  FFMA.FTZ R23, R30, R23, R5 ;  /* 0x000000171e177223 */ /* 0x000fe40000010005 */
[----:B------:R-:W-:Y:S01]  /*33a0*/  FADD.FTZ R18, -R24, R7 ;  /* 0x0000000718127221 */ /* 0x000fe20000010100 */
[----:B------:R-:W-:Y:S01]  /*33b0*/  FMUL.FTZ R9, R25, R9 ;  /* 0x0000000919097220 */ /* 0x000fe20000410000 */
[----:B------:R-:W-:Y:S01]  /*33c0*/  FMUL.FTZ R7, R23, -1.4426950216293334961 ;  /* 0xbfb8aa3b17077820 */ /* 0x000fe20000410000 */
[----:B------:R-:W0:Y:S02]  /*33d0*/  MUFU.RCP R22, R22 ;  /* 0x0000001600167308 */ /* 0x000e240000001000 */
[----:B------:R-:W-:Y:S01]  /*33e0*/  FFMA.FTZ R9, R36, R9, R27 ;  /* 0x0000000924097223 */ /* 0x000fe2000001001b */
[----:B------:R-:W-:-:S05]  /*33f0*/  FMUL.FTZ R18, R25, R18 ;  /* 0x0000001219127220 */ /* 0x000fca0000410000 */
[----:B------:R-:W1:Y:S01]  /*3400*/  MUFU.EX2 R7, R7 ;  /* 0x0000000700077308 */ /* 0x000e620000000800 */
[----:B------:R-:W-:Y:S01]  /*3410*/  FMUL.FTZ R32, R9, -1.4426950216293334961 ;  /* 0xbfb8aa3b09207820 */ /* 0x000fe20000410000 */
[----:B------:R-:W-:Y:S01]  /*3420*/  FFMA.FTZ R18, R29, R18, R3 ;  /* 0x000000121d127223 */ /* 0x000fe20000010003 */
[----:B------:R-:W-:-:S03]  /*3430*/  FMUL.FTZ R33, R25, R33 ;  /* 0x0000002119217220 */ /* 0x000fc60000410000 */
[----:B------:R-:W-:Y:S01]  /*3440*/  FMUL.FTZ R8, R18, -1.4426950216293334961 ;  /* 0xbfb8aa3b12087820 */ /* 0x000fe20000410000 */
[----:B------:R-:W-:Y:S01]  /*3450*/  FFMA.FTZ R33, R28, R33, R31 ;  /* 0x000000211c217223 */ /* 0x000fe2000001001f */
[----:B------:R-:W4:Y:S01]  /*3460*/  MUFU.EX2 R32, R32 ;  /* 0x0000002000207308 */ /* 0x000f220000000800 */
[----:B0-----:R-:W-:Y:S02]  /*3470*/  FMUL.FTZ R22, R6, R22 ;  /* 0x0000001606167220 */ /* 0x001fe40000410000 */
[----:B------:R-:W-:-:S05]  /*3480*/  FMUL.FTZ R6, R33, -1.4426950216293334961 ;  /* 0xbfb8aa3b21067820 */ /* 0x000fca0000410000 */
[----:B------:R-:W0:Y:S01]  /*3490*/  MUFU.EX2 R8, R8 ;  /* 0x0000000800087308 */ /* 0x000e220000000800 */
[----:B-1----:R-:W-:-:S07]  /*34a0*/  FADD.FTZ R7, R7, 1 ;  /* 0x3f80000007077421 */ /* 0x002fce0000010000 */
[----:B------:R-:W1:Y:S01]  /*34b0*/  MUFU.EX2 R6, R6 ;  /* 0x0000000600067308 */ /* 0x000e620000000800 */
[----:B----4-:R-:W-:-:S07]  /*34c0*/  FADD.FTZ R32, R32, 1 ;  /* 0x3f80000020207421 */ /* 0x010fce0000010000 */
[----:B------:R-:W4:Y:S01]  /*34d0*/  MUFU.RCP R7, R7 ;  /* 0x0000000700077308 */ /* 0x000f220000001000 */
[----:B0-----:R-:W-:-:S07]  /*34e0*/  FADD.FTZ R8, R8, 1 ;  /* 0x3f80000008087421 */ /* 0x001fce0000010000 */
[----:B------:R-:W0:Y:S01]  /*34f0*/  MUFU.RCP R32, R32 ;  /* 0x0000002000207308 */ /* 0x000e220000001000 */
[----:B-1----:R-:W-:-:S07]  /*3500*/  FADD.FTZ R6, R6, 1 ;  /* 0x3f80000006067421 */ /* 0x002fce0000010000 */
[----:B------:R-:W1:Y:S01]  /*3510*/  MUFU.RCP R8, R8 ;  /* 0x0000000800087308 */ /* 0x000e620000001000 */
[----:B----4-:R-:W-:Y:S01]  /*3520*/  FMUL.FTZ R7, R23, R7 ;  /* 0x0000000717077220 */ /* 0x010fe20000410000 */
[----:B------:R-:W-:-:S06]  /*3530*/  SHF.L.U32 R10, R10, 0x10, RZ ;  /* 0x000000100a0a7819 */ /* 0x000fcc00000006ff */
[----:B------:R4:W-:Y:S01]  /*3540*/  MUFU.RCP R23, R6 ;  /* 0x0000000600177308 */ /* 0x0009e20000001000 */
[----:B0-----:R-:W-:Y:S01]  /*3550*/  FMUL.FTZ R9, R9, R32 ;  /* 0x0000002009097220 */ /* 0x001fe20000410000 */
[----:B------:R-:W-:Y:S01]  /*3560*/  FADD.FTZ R10, -R24, R10 ;  /* 0x0000000a180a7221 */ /* 0x000fe20000010100 */
[----:B------:R-:W-:Y:S04]  /*3570*/  STL [R1+0x2c], R22 ;  /* 0x00002c1601007387 */ /* 0x000fe80000100800 */
[----:B------:R-:W-:Y:S01]  /*3580*/  STL [R1+0x24], R9 ;  /* 0x0000240901007387 */ /* 0x000fe20000100800 */
[----:B-1----:R-:W-:-:S03]  /*3590*/  FMUL.FTZ R8, R18, R8 ;  /* 0x0000000812087220 */ /* 0x002fc60000410000 */
[----:B------:R0:W-:Y:S04]  /*35a0*/  STL [R1+0x20], R7 ;  /* 0x0000200701007387 */ /* 0x0001e80000100800 */
[----:B------:R2:W-:Y:S04]  /*35b0*/  STL [R1+0x18], R8 ;  /* 0x0000180801007387 */ /* 0x0005e80000100800 */
[----:B------:R-:W5:Y:S01]  /*35c0*/  LDL.LU R37, [R1+0x58] ;  /* 0x0000580001257983 */ /* 0x000f620000300800 */
[----:B0-----:R-:W-:-:S03]  /*35d0*/  FMUL.FTZ R7, R25, R10 ;  /* 0x0000000a19077220 */ /* 0x001fc60000410000 */
[----:B------:R-:W5:Y:S01]  /*35e0*/  LDL.LU R35, [R1+0xc] ;  /* 0x00000c0001237983 */ /* 0x000f620000300800 */
[----:B----4-:R-:W-:-:S05]  /*35f0*/  SHF.L.U32 R6, R11, 0x10, RZ ;  /* 0x000000100b067819 */ /* 0x010fca00000006ff */
[----:B------:R-:W-:Y:S01]  /*3600*/  FADD.FTZ R6, -R24, R6 ;  /* 0x0000000618067221 */ /* 0x000fe20000010100 */
[----:B------:R-:W-:-:S03]  /*3610*/  FFMA.FTZ R7, R36, R7, R27 ;  /* 0x0000000724077223 */ /* 0x000fc6000001001b */
[----:B------:R-:W-:Y:S01]  /*3620*/  FMUL.FTZ R6, R25, R6 ;  /* 0x0000000619067220 */ /* 0x000fe20000410000 */
[----:B------:R-:W-:-:S03]  /*3630*/  FMUL.FTZ R22, R7, -1.4426950216293334961 ;  /* 0xbfb8aa3b07167820 */ /* 0x000fc60000410000 */
[----:B------:R-:W-:-:S04]  /*3640*/  FFMA.FTZ R6, R29, R6, R3 ;  /* 0x000000061d067223 */ /* 0x000fc80000010003 */
[----:B------:R-:W-:Y:S01]  /*3650*/  FMUL.FTZ R9, R6, -1.4426950216293334961 ;  /* 0xbfb8aa3b06097820 */ /* 0x000fe20000410000 */
[----:B------:R-:W0:Y:S08]  /*3660*/  MUFU.EX2 R22, R22 ;  /* 0x0000001600167308 */ /* 0x000e300000000800 */
[----:B------:R-:W1:Y:S01]  /*3670*/  MUFU.EX2 R9, R9 ;  /* 0x0000000900097308 */ /* 0x000e620000000800 */
[----:B------:R-:W-:Y:S01]  /*3680*/  SHF.L.U32 R16, R16, 0x10, RZ ;  /* 0x0000001010107819 */ /* 0x000fe200000006ff */
[----:B0-----:R-:W-:Y:S01]  /*3690*/  FADD.FTZ R22, R22, 1 ;  /* 0x3f80000016167421 */ /* 0x001fe20000010000 */
[----:B-1----:R-:W-:-:S05]  /*36a0*/  FADD.FTZ R9, R9, 1 ;  /* 0x3f80000009097421 */ /* 0x002fca0000010000 */
[----:B------:R-:W-:Y:S01]  /*36b0*/  MUFU.RCP R22, R22 ;  /* 0x0000001600167308 */ /* 0x000fe20000001000 */
[----:B---3--:R-:W-:Y:S01]  /*36c0*/  FADD.FTZ R10, R0, -R24 ;  /* 0x80000018000a7221 */ /* 0x008fe20000010000 */
[----:B------:R-:W-:-:S05]  /*36d0*/  FMUL.FTZ R0, R33, R23 ;  /* 0x0000001721007220 */ /* 0x000fca0000410000 */
[----:B------:R0:W-:Y:S04]  /*36e0*/  STL [R1+0x10], R0 ;  /* 0x0000100001007387 */ /* 0x0001e80000100800 */
[----:B------:R-:W3:Y:S04]  /*36f0*/  LDL.LU R34, [R1+0x28] ;  /* 0x0000280001227983 */ /* 0x000ee80000300800 */
[----:B------:R-:W4:Y:S01]  /*3700*/  LDL.LU R32, [R1+0x5c] ;  /* 0x00005c0001207983 */ /* 0x000f220000300800 */
[----:B--2---:R-:W-:Y:S01]  /*3710*/  FADD.FTZ R8, R2, -R24 ;  /* 0x8000001802087221 */ /* 0x004fe20000010000 */
[----:B------:R-:W-:-:S03]  /*3720*/  FMUL.FTZ R10, R25, R10 ;  /* 0x0000000a190a7220 */ /* 0x000fc60000410000 */
[----:B------:R-:W-:Y:S01]  /*3730*/  FMUL.FTZ R8, R25, R8 ;  /* 0x0000000819087220 */ /* 0x000fe20000410000 */
[----:B------:R-:W-:-:S03]  /*3740*/  FFMA.FTZ R10, R28, R10, R31 ;  /* 0x0000000a1c0a7223 */ /* 0x000fc6000001001f */
[----:B------:R-:W-:Y:S01]  /*3750*/  FFMA.FTZ R8, R30, R8, R5 ;  /* 0x000000081e087223 */ /* 0x000fe20000010005 */
[----:B------:R-:W-:-:S03]  /*3760*/  FMUL.FTZ R11, R10, -1.4426950216293334961 ;  /* 0xbfb8aa3b0a0b7820 */ /* 0x000fc60000410000 */
[----:B------:R-:W-:-:S03]  /*3770*/  FMUL.FTZ R18, R8, -1.4426950216293334961 ;  /* 0xbfb8aa3b08127820 */ /* 0x000fc60000410000 */
[----:B------:R-:W-:Y:S08]  /*3780*/  MUFU.EX2 R11, R11 ;  /* 0x0000000b000b7308 */ /* 0x000ff00000000800 */
[----:B------:R-:W1:Y:S01]  /*3790*/  MUFU.EX2 R18, R18 ;  /* 0x0000001200127308 */ /* 0x000e620000000800 */
[----:B------:R-:W-:-:S07]  /*37a0*/  FADD.FTZ R23, -R24, R16 ;  /* 0x0000001018177221 */ /* 0x000fce0000010100 */
[----:B------:R2:W0:Y:S01]  /*37b0*/  MUFU.RCP R16, R9 ;  /* 0x0000000900107308 */ /* 0x0004220000001000 */
[----:B-1----:R-:W-:Y:S01]  /*37c0*/  FADD.FTZ R18, R18, 1 ;  /* 0x3f80000012127421 */ /* 0x002fe20000010000 */
[----:B--2---:R-:W-:-:S06]  /*37d0*/  FADD.FTZ R9, R11, 1 ;  /* 0x3f8000000b097421 */ /* 0x004fcc0000010000 */
[----:B------:R-:W1:Y:S08]  /*37e0*/  MUFU.RCP R18, R18 ;  /* 0x0000001200127308 */ /* 0x000e700000001000 */
[----:B------:R-:W2:Y:S01]  /*37f0*/  MUFU.RCP R9, R9 ;  /* 0x0000000900097308 */ /* 0x000ea20000001000 */
[----:B0-----:R-:W-:Y:S01]  /*3800*/  FMUL.FTZ R0, R7, R22 ;  /* 0x0000001607007220 */ /* 0x001fe20000410000 */
[----:B------:R-:W-:-:S04]  /*3810*/  FMUL.FTZ R2, R6, R16 ;  /* 0x0000001006027220 */ /* 0x000fc80000410000 */
[----:B------:R1:W-:Y:S02]  /*3820*/  STL [R1+0x8], R0 ;  /* 0x0000080001007387 */ /* 0x0003e40000100800 */
[----:B-1----:R-:W-:Y:S01]  /*3830*/  FMUL.FTZ R0, R8, R18 ;  /* 0x0000001208007220 */ /* 0x002fe20000410000 */
[----:B--2---:R-:W-:-:S04]  /*3840*/  FMUL.FTZ R10, R10, R9 ;  /* 0x000000090a0a7220 */ /* 0x004fc80000410000 */
[----:B------:R-:W-:Y:S04]  /*3850*/  STL [R1+0x8c], R0 ;  /* 0x00008c0001007387 */ /* 0x000fe80000100800 */
[----:B------:R0:W-:Y:S04]  /*3860*/  STL [R1+0x90], R2 ;  /* 0x0000900201007387 */ /* 0x0001e80000100800 */
[----:B------:R1:W-:Y:S04]  /*3870*/  STL [R1+0x94], R10 ;  /* 0x0000940a01007387 */ /* 0x0003e80000100800 */
[----:B0-----:R-:W2:Y:S04]  /*3880*/  LDL.LU R2, [R1+0x60] ;  /* 0x0000600001027983 */ /* 0x001ea80000300800 */
[----:B------:R-:W2:Y:S01]  /*3890*/  LDL.LU R0, [R1+0x70] ;  /* 0x0000700001007983 */ /* 0x000ea20000300800 */
[----:B------:R-:W-:Y:S01]  /*38a0*/  FMUL.FTZ R23, R25, R23 ;  /* 0x0000001719177220 */ /* 0x000fe20000410000 */
[----:B-----5:R-:W-:-:S02]  /*38b0*/  IMAD.U32 R9, R35, 0x10000, RZ ;  /* 0x0001000023097824 */ /* 0x020fc400078e00ff */
[----:B------:R-:W-:Y:S01]  /*38c0*/  FADD.FTZ R8, R37, -R24 ;  /* 0x8000001825087221 */ /* 0x000fe20000010000 */
[----:B------:R-:W-:Y:S01]  /*38d0*/  F2FP.BF16.F32.PACK_AB R14, R20, R14 ;  /* 0x0000000e140e723e */ /* 0x000fe200000010ff */
[----:B------:R-:W-:Y:S01]  /*38e0*/  FFMA.FTZ R11, R36, R23, R27 ;  /* 0x00000017240b7223 */ /* 0x000fe2000001001b */
[----:B-1----:R-:W5:Y:S03]  /*38f0*/  LDL.LU R10, [R1+0x64] ;  /* 0x00006400010a7983 */ /* 0x002f660000300800 */
[----:B------:R-:W-:-:S06]  /*3900*/  FMUL.FTZ R7, R11, -1.4426950216293334961 ;  /* 0xbfb8aa3b0b077820 */ /* 0x000fcc0000410000 */
[----:B------:R-:W0:Y:S01]  /*3910*/  MUFU.EX2 R7, R7 ;  /* 0x0000000700077308 */ /* 0x000e220000000800 */
[----:B------:R-:W-:Y:S01]  /*3920*/  FADD.FTZ R9, -R24, R9 ;  /* 0x0000000918097221 */ /* 0x000fe20000010100 */
[----:B------:R-:W-:Y:S01]  /*3930*/  FMUL.FTZ R8, R25, R8 ;  /* 0x0000000819087220 */ /* 0x000fe20000410000 */
[----:B0-----:R-:W-:-:S06]  /*3940*/  FADD.FTZ R7, R7, 1 ;  /* 0x3f80000007077421 */ /* 0x001fcc0000010000 */
[----:B------:R-:W0:Y:S01]  /*3950*/  MUFU.RCP R7, R7 ;  /* 0x0000000700077308 */ /* 0x000e220000001000 */
[----:B------:R-:W-:Y:S01]  /*3960*/  FMUL.FTZ R9, R25, R9 ;  /* 0x0000000919097220 */ /* 0x000fe20000410000 */
[----:B------:R-:W-:-:S03]  /*3970*/  FFMA.FTZ R8, R30, R8, R5 ;  /* 0x000000081e087223 */ /* 0x000fc60000010005 */
[----:B------:R-:W-:Y:S01]  /*3980*/  FFMA.FTZ R9, R29, R9, R3 ;  /* 0x000000091d097223 */ /* 0x000fe20000010003 */
[----:B------:R-:W-:-:S03]  /*3990*/  FMUL.FTZ R23, R8, -1.4426950216293334961 ;  /* 0xbfb8aa3b08177820 */ /* 0x000fc60000410000 */
[----:B------:R-:W-:Y:S01]  /*39a0*/  FMUL.FTZ R22, R9, -1.4426950216293334961 ;  /* 0xbfb8aa3b09167820 */ /* 0x000fe20000410000 */
[----:B0-----:R-:W-:Y:S02]  /*39b0*/  FMUL.FTZ R11, R11, R7 ;  /* 0x000000070b0b7220 */ /* 0x001fe40000410000 */
[----:B------:R-:W0:Y:S08]  /*39c0*/  MUFU.EX2 R23, R23 ;  /* 0x0000001700177308 */ /* 0x000e300000000800 */
[----:B------:R-:W1:Y:S01]  /*39d0*/  MUFU.EX2 R22, R22 ;  /* 0x0000001600167308 */ /* 0x000e620000000800 */
[----:B0-----:R-:W-:Y:S01]  /*39e0*/  FADD.FTZ R23, R23, 1 ;  /* 0x3f80000017177421 */ /* 0x001fe20000010000 */
[----:B-1----:R-:W-:-:S06]  /*39f0*/  FADD.FTZ R22, R22, 1 ;  /* 0x3f80000016167421 */ /* 0x002fcc0000010000 */
[----:B------:R-:W0:Y:S08]  /*3a00*/  MUFU.RCP R23, R23 ;  /* 0x0000001700177308 */ /* 0x000e300000001000 */
[----:B------:R-:W1:Y:S01]  /*3a10*/  MUFU.RCP R22, R22 ;  /* 0x0000001600167308 */ /* 0x000e620000001000 */
[----:B------:R4:W-:Y:S04]  /*3a20*/  STG.E.U16 desc[UR8][R12.64], R14 ;  /* 0x0000000e0c007986 */ /* 0x0009e8000c101508 */
[----:B------:R-:W-:Y:S01]  /*3a30*/  STL [R1+0x98], R11 ;  /* 0x0000980b01007387 */ /* 0x000fe20000100800 */
[----:B0-----:R-:W-:Y:S01]  /*3a40*/  FMUL.FTZ R8, R8, R23 ;  /* 0x0000001708087220 */ /* 0x001fe20000410000 */
[----:B-1----:R-:W-:-:S04]  /*3a50*/  FMUL.FTZ R9, R9, R22 ;  /* 0x0000001609097220 */ /* 0x002fc80000410000 */
[----:B------:R0:W-:Y:S04]  /*3a60*/  STL [R1+0x9c], R8 ;  /* 0x00009c0801007387 */ /* 0x0001e80000100800 */
[----:B------:R-:W-:Y:S01]  /*3a70*/  STL [R1+0xa0], R9 ;  /* 0x0000a00901007387 */ /* 0x000fe20000100800 */
[----:B---3--:R-:W-:Y:S01]  /*3a80*/  SHF.L.U32 R16, R34, 0x10, RZ ;  /* 0x0000001022107819 */ /* 0x008fe200000006ff */
[----:B----4-:R-:W-:-:S04]  /*3a90*/  FADD.FTZ R6, R32, -R24 ;  /* 0x8000001820067221 */ /* 0x010fc80000010000 */
[----:B------:R-:W-:Y:S01]  /*3aa0*/  FADD.FTZ R16, -R24, R16 ;  /* 0x0000001018107221 */ /* 0x000fe20000010100 */
[----:B------:R-:W-:-:S03]  /*3ab0*/  FMUL.FTZ R6, R25, R6 ;  /* 0x0000000619067220 */ /* 0x000fc60000410000 */
[----:B------:R-:W-:Y:S01]  /*3ac0*/  FMUL.FTZ R16, R25, R16 ;  /* 0x0000001019107220 */ /* 0x000fe20000410000 */
[----:B------:R-:W-:-:S03]  /*3ad0*/  FFMA.FTZ R6, R28, R6, R31 ;  /* 0x000000061c067223 */ /* 0x000fc6000001001f */
[----:B------:R-:W-:Y:S01]  /*3ae0*/  FFMA.FTZ R16, R36, R16, R27 ;  /* 0x0000001024107223 */ /* 0x000fe2000001001b */
[----:B------:R-:W-:-:S03]  /*3af0*/  FMUL.FTZ R18, R6, -1.4426950216293334961 ;  /* 0xbfb8aa3b06127820 */ /* 0x000fc60000410000 */
[----:B------:R-:W-:-:S03]  /*3b00*/  FMUL.FTZ R7, R16, -1.4426950216293334961 ;  /* 0xbfb8aa3b10077820 */ /* 0x000fc60000410000 */
[----:B------:R-:W1:Y:S08]  /*3b10*/  MUFU.EX2 R18, R18 ;  /* 0x0000001200127308 */ /* 0x000e700000000800 */
[----:B------:R-:W3:Y:S01]  /*3b20*/  MUFU.EX2 R7, R7 ;  /* 0x0000000700077308 */ /* 0x000ee20000000800 */
[----:B-1----:R-:W-:Y:S01]  /*3b30*/  FADD.FTZ R18, R18, 1 ;  /* 0x3f80000012127421 */ /* 0x002fe20000010000 */
[----:B---3--:R-:W-:-:S06]  /*3b40*/  FADD.FTZ R7, R7, 1 ;  /* 0x3f80000007077421 */ /* 0x008fcc0000010000 */
[----:B------:R-:W1:Y:S08]  /*3b50*/  MUFU.RCP R18, R18 ;  /* 0x0000001200127308 */ /* 0x000e700000001000 */
[----:B------:R-:W3:Y:S01]  /*3b60*/  MUFU.RCP R7, R7 ;  /* 0x0000000700077308 */ /* 0x000ee20000001000 */
[----:B-1----:R-:W-:Y:S01]  /*3b70*/  FMUL.FTZ R6, R6, R18 ;  /* 0x0000001206067220 */ /* 0x002fe20000410000 */
[----:B------:R-:W-:Y:S01]  /*3b80*/  PRMT R18, R14, 0x7632, R18 ;  /* 0x000076320e127816 */ /* 0x000fe20000000012 */
[----:B---3--:R-:W-:Y:S01]  /*3b90*/  FMUL.FTZ R7, R16, R7 ;  /* 0x0000000710077220 */ /* 0x008fe20000410000 */
[----:B------:R-:W-:-:S02]  /*3ba0*/  IADD3.X R16, RZ, R26, RZ, P6, !PT ;  /* 0x0000001aff107210 */ /* 0x000fc400037fe4ff */
[C---:B------:R-:W-:Y:S01]  /*3bb0*/  LEA R14, P6, R15.reuse, UR6, 0x1 ;  /* 0x000000060f0e7c11 */ /* 0x040fe2000f8c08ff */
[----:B------:R-:W-:Y:S03]  /*3bc0*/  STL [R1+0xa4], R6 ;  /* 0x0000a40601007387 */ /* 0x000fe60000100800 */
[----:B------:R-:W-:Y:S01]  /*3bd0*/  LEA.HI.X R15, R15, UR7, R16, 0x1, P6 ;  /* 0x000000070f0f7c11 */ /* 0x000fe2000b0f0c10 */
[----:B------:R1:W-:Y:S04]  /*3be0*/  STL [R1+0xa8], R7 ;  /* 0x0000a80701007387 */ /* 0x0003e80000100800 */
[----:B------:R-:W-:Y:S04]  /*3bf0*/  STL [R1+0xb0], R12 ;  /* 0x0000b00c01007387 */ /* 0x000fe80000100800 */
[----:B------:R-:W-:Y:S04]  /*3c00*/  STL [R1+0xac], R13 ;  /* 0x0000ac0d01007387 */ /* 0x000fe80000100800 */
[----:B------:R-:W-:Y:S04]  /*3c10*/  STL [R1+0xb8], R14 ;  /* 0x0000b80e01007387 */ /* 0x000fe80000100800 */
[----:B------:R-:W-:Y:S04]  /*3c20*/  STL [R1+0xb4], R15 ;  /* 0x0000b40f01007387 */ /* 0x000fe80000100800 */
[----:B0-----:R-:W3:Y:S04]  /*3c30*/  LDL.LU R8, [R1+0x68] ;  /* 0x0000680001087983 */ /* 0x001ee80000300800 */
[----:B-1----:R-:W4:Y:S04]  /*3c40*/  LDL.LU R7, [R1+0x74] ;  /* 0x0000740001077983 */ /* 0x002f280000300800 */
[----:B------:R-:W4:Y:S01]  /*3c50*/  LDL.LU R6, [R1+0x78] ;  /* 0x0000780001067983 */ /* 0x000f220000300800 */
[----:B--2---:R-:W-:-:S03]  /*3c60*/  FADD.FTZ R32, R2, -R24 ;  /* 0x8000001802207221 */ /* 0x004fc60000010000 */
[----:B------:R-:W2:Y:S01]  /*3c70*/  LDL.LU R2, [R1+0x6c] ;  /* 0x00006c0001027983 */ /* 0x000ea20000300800 */
[----:B------:R-:W-:-:S03]  /*3c80*/  IMAD.U32 R33, R0, 0x10000, RZ ;  /* 0x0001000000217824 */ /* 0x000fc600078e00ff */
[----:B------:R-:W2:Y:S04]  /*3c90*/  LDL.LU R0, [R1+0x7c] ;  /* 0x00007c0001007983 */ /* 0x000ea80000300800 */
[----:B------:R0:W-:Y:S01]  /*3ca0*/  STG.E.U16 desc[UR8][R12.64+0x2], R18 ;  /* 0x000002120c007986 */ /* 0x0001e2000c101508 */
[-C--:B------:R-:W-:Y:S02]  /*3cb0*/  IADD3.X R20, RZ, R26.reuse, RZ, P4, !PT ;  /* 0x0000001aff147210 */ /* 0x080fe400027fe4ff */
[----:B0-----:R-:W-:Y:S02]  /*3cc0*/  IADD3.X R18, RZ, R26, RZ, P5, !PT ;  /* 0x0000001aff127210 */ /* 0x001fe40002ffe4ff */
[----:B------:R-:W-:-:S04]  /*3cd0*/  LEA R16, P5, R17, UR6, 0x1 ;  /* 0x0000000611107c11 */ /* 0x000fc8000f8a08ff */
[----:B------:R-:W-:Y:S02]  /*3ce0*/  LEA.HI.X R17, R17, UR7, R18, 0x1, P5 ;  /* 0x0000000711117c11 */ /* 0x000fe4000a8f0c12 */
[C---:B------:R-:W-:Y:S02]  /*3cf0*/  LEA R18, P4, R19.reuse, UR6, 0x1 ;  /* 0x0000000613127c11 */ /* 0x040fe4000f8808ff */
[----:B------:R-:W-:Y:S02]  /*3d00*/  IADD3.X R22, RZ, R26, RZ, P3, !PT ;  /* 0x0000001aff167210 */ /* 0x000fe40001ffe4ff */
[----:B------:R-:W-:Y:S02]  /*3d10*/  LEA.HI.X R19, R19, UR7, R20, 0x1, P4 ;  /* 0x0000000713137c11 */ /* 0x000fe4000a0f0c14 */
[----:B------:R-:W-:Y:S01]  /*3d20*/  LEA R20, P3, R21, UR6, 0x1 ;  /* 0x0000000615147c11 */ /* 0x000fe2000f8608ff */
[----:B------:R-:W-:Y:S01]  /*3d30*/  FMUL.FTZ R32, R25, R32 ;  /* 0x0000002019207220 */ /* 0x000fe20000410000 */
[----:B------:R-:W-:-:S02]  /*3d40*/  IADD3.X R23, RZ, R26, RZ, P2, !PT ;  /* 0x0000001aff177210 */ /* 0x000fc400017fe4ff */
[----:B------:R-:W-:Y:S01]  /*3d50*/  LEA.HI.X R21, R21, UR7, R22, 0x1, P3 ;  /* 0x0000000715157c11 */ /* 0x000fe200098f0c16 */
[----:B------:R-:W-:Y:S01]  /*3d60*/  FFMA.FTZ R32, R30, R32, R5 ;  /* 0x000000201e207223 */ /* 0x000fe20000010005 */
[----:B------:R-:W-:-:S04]  /*3d70*/  LEA R22, P2, R4, UR6, 0x1 ;  /* 0x0000000604167c11 */ /* 0x000fc8000f8408ff */
[----:B------:R-:W-:Y:S01]  /*3d80*/  LEA.HI.X R23, R4, UR7, R23, 0x1, P2 ;  /* 0x0000000704177c11 */ /* 0x000fe200090f0c17 */
[----:B------:R-:W-:-:S06]  /*3d90*/  FMUL.FTZ R4, R32, -1.4426950216293334961 ;  /* 0xbfb8aa3b20047820 */ /* 0x000fcc0000410000 */
[----:B------:R-:W0:Y:S01]  /*3da0*/  MUFU.EX2 R4, R4 ;  /* 0x0000000400047308 */ /* 0x000e220000000800 */
[----:B------:R-:W-:Y:S01]  /*3db0*/  FADD.FTZ R33, -R24, R33 ;  /* 0x0000002118217221 */ /* 0x000fe20000010100 */
[----:B0-----:R-:W-:-:S06]  /*3dc0*/  FADD.FTZ R4, R4, 1 ;  /* 0x3f80000004047421 */ /* 0x001fcc0000010000 */
[----:B------:R-:W0:Y:S01]  /*3dd0*/  MUFU.RCP R4, R4 ;  /* 0x0000000400047308 */ /* 0x000e220000001000 */
[----:B------:R-:W-:-:S04]  /*3de0*/  FMUL.FTZ R33, R25, R33 ;  /* 0x0000002119217220 */ /* 0x000fc80000410000 */
[----:B------:R-:W-:Y:S01]  /*3df0*/  FFMA.FTZ R33, R29, R33, R3 ;  /* 0x000000211d217223 */ /* 0x000fe20000010003 */
[----:B0-----:R-:W-:-:S03]  /*3e00*/  FMUL.FTZ R4, R32, R4 ;  /* 0x0000000420047220 */ /* 0x001fc60000410000 */
[----:B------:R-:W-:-:S06]  /*3e10*/  FMUL.FTZ R32, R33, -1.4426950216293334961 ;  /* 0xbfb8aa3b21207820 */ /* 0x000fcc0000410000 */
[----:B------:R-:W0:Y:S02]  /*3e20*/  MUFU.EX2 R32, R32 ;  /* 0x0000002000207308 */ /* 0x000e240000000800 */
[----:B0-----:R-:W-:Y:S01]  /*3e30*/  FADD.FTZ R34, R32, 1 ;  /* 0x3f80000020227421 */ /* 0x001fe20000010000 */
[----:B-----5:R-:W-:-:S04]  /*3e40*/  FADD.FTZ R32, R10, -R24 ;  /* 0x800000180a207221 */ /* 0x020fc80000010000 */
[----:B------:R-:W-:Y:S01]  /*3e50*/  FMUL.FTZ R32, R25, R32 ;  /* 0x0000002019207220 */ /* 0x000fe20000410000 */
[----:B------:R-:W0:Y:S03]  /*3e60*/  MUFU.RCP R34, R34 ;  /* 0x0000002200227308 */ /* 0x000e260000001000 */
[----:B------:R-:W-:Y:S01]  /*3e70*/  FFMA.FTZ R30, R30, R32, R5 ;  /* 0x000000201e1e7223 */ /* 0x000fe20000010005 */
[----:B---3--:R-:W-:-:S04]  /*3e80*/  FADD.FTZ R5, R8, -R24 ;  /* 0x8000001808057221 */ /* 0x008fc80000010000 */
[----:B------:R-:W-:-:S04]  /*3e90*/  FMUL.FTZ R5, R25, R5 ;  /* 0x0000000519057220 */ /* 0x000fc80000410000 */
[----:B------:R-:W-:Y:S01]  /*3ea0*/  FFMA.FTZ R32, R28, R5, R31 ;  /* 0x000000051c207223 */ /* 0x000fe2000001001f */
[----:B0-----:R-:W-:-:S03]  /*3eb0*/  FMUL.FTZ R5, R33, R34 ;  /* 0x0000002221057220 */ /* 0x001fc60000410000 */
[----:B------:R-:W-:Y:S01]  /*3ec0*/  FMUL.FTZ R33, R32, -1.4426950216293334961 ;  /* 0xbfb8aa3b20217820 */ /* 0x000fe20000410000 */
[----:B----4-:R-:W-:-:S05]  /*3ed0*/  SHF.L.U32 R34, R7, 0x10, RZ ;  /* 0x0000001007227819 */ /* 0x010fca00000006ff */
[----:B------:R-:W0:Y:S01]  /*3ee0*/  MUFU.EX2 R33, R33 ;  /* 0x0000002100217308 */ /* 0x000e220000000800 */
[----:B------:R-:W-:-:S04]  /*3ef0*/  FADD.FTZ R34, -R24, R34 ;  /* 0x0000002218227221 */ /* 0x000fc80000010100 */
[----:B------:R-:W-:-:S04]  /*3f00*/  FMUL.FTZ R34, R25, R34 ;  /* 0x0000002219227220 */ /* 0x000fc80000410000 */
[----:B------:R-:W-:Y:S01]  /*3f10*/  FFMA.FTZ R29, R29, R34, R3 ;  /* 0x000000221d1d7223 */ /* 0x000fe20000010003 */
[----:B0-----:R-:W-:Y:S01]  /*3f20*/  FADD.FTZ R3, R33, 1 ;  /* 0x3f80000021037421 */ /* 0x001fe20000010000 */
[----:B------:R-:W-:-:S05]  /*3f30*/  SHF.L.U32 R33, R6, 0x10, RZ ;  /* 0x0000001006217819 */ /* 0x000fca00000006ff */
[----:B------:R-:W-:-:S04]  /*3f40*/  FADD.FTZ R33, -R24, R33 ;  /* 0x0000002118217221 */ /* 0x000fc80000010100 */
[----:B------:R-:W-:-:S04]  /*3f50*/  FMUL.FTZ R33, R25, R33 ;  /* 0x0000002119217220 */ /* 0x000fc80000410000 */
[----:B------:R-:W-:Y:S01]  /*3f60*/  FFMA.FTZ R35, R36, R33, R27 ;  /* 0x0000002124237223 */ /* 0x000fe2000001001b */
[----:B--2---:R-:W-:Y:S02]  /*3f70*/  FADD.FTZ R33, R2, -R24 ;  /* 0x8000001802217221 */ /* 0x004fe40000010000 */
[----:B------:R-:W2:Y:S02]  /*3f80*/  LDL.LU R2, [R1+0x48] ;  /* 0x0000480001027983 */ /* 0x000ea40000300800 */
[----:B------:R-:W-:-:S04]  /*3f90*/  FMUL.FTZ R33, R25, R33 ;  /* 0x0000002119217220 */ /* 0x000fc80000410000 */
[----:B------:R-:W-:Y:S01]  /*3fa0*/  FFMA.FTZ R28, R28, R33, R31 ;  /* 0x000000211c1c7223 */ /* 0x000fe2000001001f */
[----:B------:R-:W-:Y:S02]  /*3fb0*/  SHF.L.U32 R33, R0, 0x10, RZ ;  /* 0x0000001000217819 */ /* 0x000fe400000006ff */
[----:B------:R-:W2:Y:S04]  /*3fc0*/  LDL.LU R0, [R1+0x4c] ;  /* 0x00004c0001007983 */ /* 0x000ea80000300800 */
[----:B------:R-:W3:Y:S04]  /*3fd0*/  LDL.LU R14, [R1+0x1c] ;  /* 0x00001c00010e7983 */ /* 0x000ee80000300800 */
[----:B------:R-:W4:Y:S04]  /*3fe0*/  LDL.LU R15, [R1+0x14] ;  /* 0x00001400010f7983 */ /* 0x000f280000300800 */
[----:B------:R-:W5:Y:S04]  /*3ff0*/  LDL.LU R12, [R1+0x40] ;  /* 0x00004000010c7983 */ /* 0x000f680000300800 */
[----:B------:R-:W5:Y:S01]  /*4000*/  LDL.LU R13, [R1+0x44] ;  /* 0x00004400010d7983 */ /* 0x000f620000300800 */
[----:B------:R-:W0:Y:S01]  /*4010*/  MUFU.RCP R3, R3 ;  /* 0x0000000300037308 */ /* 0x000e220000001000 */
[----:B------:R-:W-:Y:S01]  /*4020*/  FMUL.FTZ R31, R30, -1.4426950216293334961 ;  /* 0xbfb8aa3b1e1f7820 */ /* 0x000fe20000410000 */
[----:B------:R-:W-:Y:S01]  /*4030*/  FADD.FTZ R33, -R24, R33 ;  /* 0x0000002118217221 */ /* 0x000fe20000010100 */
[----:B------:R-:W-:Y:S01]  /*4040*/  FMUL.FTZ R34, R28, -1.4426950216293334961 ;  /* 0xbfb8aa3b1c227820 */ /* 0x000fe20000410000 */
[----:B------:R-:W5:Y:S04]  /*4050*/  LDL.LU R7, [R1+0x34] ;  /* 0x0000340001077983 */ /* 0x000f680000300800 */
[----:B------:R-:W1:Y:S01]  /*4060*/  MUFU.EX2 R31, R31 ;  /* 0x0000001f001f7308 */ /* 0x000e620000000800 */
[----:B0-----:R-:W-:Y:S01]  /*4070*/  FMUL.FTZ R3, R32, R3 ;  /* 0x0000000320037220 */ /* 0x001fe20000410000 */
[----:B------:R-:W-:Y:S01]  /*4080*/  FMUL.FTZ R32, R35, -1.4426950216293334961 ;  /* 0xbfb8aa3b23207820 */ /* 0x000fe20000410000 */
[----:B------:R-:W-:-:S05]  /*4090*/  FMUL.FTZ R33, R25, R33 ;  /* 0x0000002119217220 */ /* 0x000fca0000410000 */
[----:B------:R-:W-:Y:S01]  /*40a0*/  MUFU.EX2 R34, R34 ;  /* 0x0000002200227308 */ /* 0x000fe20000000800 */
[----:B------:R-:W-:Y:S01]  /*40b0*/  FMUL.FTZ R24, R29, -1.4426950216293334961 ;  /* 0xbfb8aa3b1d187820 */ /* 0x000fe20000410000 */
[----:B------:R-:W5:Y:S06]  /*40c0*/  LDL.LU R6, [R1+0x3c] ;  /* 0x00003c0001067983 */ /* 0x000f6c0000300800 */
[----:B------:R-:W0:Y:S01]  /*40d0*/  MUFU.EX2 R32, R32 ;  /* 0x0000002000207308 */ /* 0x000e220000000800 */
[----:B------:R-:W-:Y:S01]  /*40e0*/  FFMA.FTZ R36, R36, R33, R27 ;  /* 0x0000002124247223 */ /* 0x000fe2000001001b */
[----:B-1----:R-:W-:Y:S01]  /*40f0*/  FADD.FTZ R31, R31, 1 ;  /* 0x3f8000001f1f7421 */ /* 0x002fe20000010000 */
[----:B------:R-:W5:Y:S02]  /*4100*/  LDL.LU R9, [R1+0x30] ;  /* 0x0000300001097983 */ /* 0x000f640000300800 */
[----:B------:R-:W-:-:S02]  /*4110*/  FMUL.FTZ R25, R36, -1.4426950216293334961 ;  /* 0xbfb8aa3b24197820 */ /* 0x000fc40000410000 */
[----:B------:R-:W5:Y:S01]  /*4120*/  LDL.LU R8, [R1+0x38] ;  /* 0x0000380001087983 */ /* 0x000f620000300800 */
[----:B------:R-:W-:Y:S03]  /*4130*/  MUFU.EX2 R24, R24 ;  /* 0x0000001800187308 */ /* 0x000fe60000000800 */
[----:B------:R-:W5:Y:S04]  /*4140*/  LDL.LU R11, [R1+0x24] ;  /* 0x00002400010b7983 */ /* 0x000f680000300800 */
[----:B------:R-:W5:Y:S01]  /*4150*/  LDL.LU R10, [R1+0x2c] ;  /* 0x00002c00010a7983 */ /* 0x000f620000300800 */
[----:B------:R-:W1:Y:S01]  /*4160*/  MUFU.EX2 R25, R25 ;  /* 0x0000001900197308 */ /* 0x000e620000000800 */
[----:B0-----:R-:W-:-:S07]  /*4170*/  FADD.FTZ R27, R32, 1 ;  /* 0x3f800000201b7421 */ /* 0x001fce0000010000 */
[----:B------:R0:W-:Y:S08]  /*4180*/  MUFU.RCP R37, R31 ;  /* 0x0000001f00257308 */ /* 0x0001f00000001000 */
[----:B------:R-:W1:Y:S01]  /*4190*/  MUFU.RCP R27, R27 ;  /* 0x0000001b001b7308 */ /* 0x000e620000001000 */
[----:B0-----:R-:W-:Y:S01]  /*41a0*/  FADD.FTZ R31, R34, 1 ;  /* 0x3f800000221f7421 */ /* 0x001fe20000010000 */
[----:B-1----:R-:W-:-:S06]  /*41b0*/  FADD.FTZ R25, R25, 1 ;  /* 0x3f80000019197421 */ /* 0x002fcc0000010000 */
[----:B------:R-:W0:Y:S01]  /*41c0*/  MUFU.RCP R31, R31 ;  /* 0x0000001f001f7308 */ /* 0x000e220000001000 */
[----:B------:R-:W-:-:S07]  /*41d0*/  FADD.FTZ R24, R24, 1 ;  /* 0x3f80000018187421 */ /* 0x000fce0000010000 */
[----:B------:R1:W-:Y:S01]  /*41e0*/  MUFU.RCP R32, R25 ;  /* 0x0000001900207308 */ /* 0x0003e20000001000 */
[----:B------:R-:W-:Y:S01]  /*41f0*/  FMUL.FTZ R35, R35, R27 ;  /* 0x0000001b23237220 */ /* 0x000fe20000410000 */
[----:B------:R-:W-:-:S06]  /*4200*/  IADD3.X R27, RZ, R26, RZ, P1, !PT ;  /* 0x0000001aff1b7210 */ /* 0x000fcc0000ffe4ff */
[----:B------:R3:W5:Y:S01]  /*4210*/  MUFU.RCP R33, R24 ;  /* 0x0000001800217308 */ /* 0x0007620000001000 */
[----:B-1----:R-:W-:Y:S01]  /*4220*/  IADD3.X R25, RZ, R26, RZ, P0, !PT ;  /* 0x0000001aff197210 */ /* 0x002fe200007fe4ff */
[----:B0-----:R-:W-:Y:S01]  /*4230*/  FMUL.FTZ R31, R28, R31 ;  /* 0x0000001f1c1f7220 */ /* 0x001fe20000410000 */
[----:B--2---:R-:W-:Y:S02]  /*4240*/  F2FP.BF16.F32.PACK_AB R34, R2, R0 ;  /* 0x000000000222723e */ /* 0x004fe400000010ff */
[----:B------:R-:W2:Y:S01]  /*4250*/  LDL.LU R2, [R1+0x18] ;  /* 0x0000180001027983 */ /* 0x000ea20000300800 */
[----:B---3--:R-:W-:-:S03]  /*4260*/  LEA R24, P0, R14, UR6, 0x1 ;  /* 0x000000060e187c11 */ /* 0x008fc6000f8008ff */
[----:B------:R-:W2:Y:S01]  /*4270*/  LDL.LU R0, [R1+0x20] ;  /* 0x0000200001007983 */ /* 0x000ea20000300800 */
[C---:B----4-:R-:W-:Y:S02]  /*4280*/  LEA R26, P1, R15.reuse, UR6, 0x1 ;  /* 0x000000060f1a7c11 */ /* 0x050fe4000f8208ff */
[----:B------:R-:W-:Y:S02]  /*4290*/  LEA.HI.X R25, R14, UR7, R25, 0x1, P0 ;  /* 0x000000070e197c11 */ /* 0x000fe400080f0c19 */
[----:B------:R-:W3:Y:S01]  /*42a0*/  LDL.LU R14, [R1+0xb8] ;  /* 0x0000b800010e7983 */ /* 0x000ee20000300800 */
[----:B------:R-:W-:-:S03]  /*42b0*/  LEA.HI.X R27, R15, UR7, R27, 0x1, P1 ;  /* 0x000000070f1b7c11 */ /* 0x000fc600088f0c1b */
[----:B------:R-:W3:Y:S01]  /*42c0*/  LDL.LU R15, [R1+0xb4] ;  /* 0x0000b400010f7983 */ /* 0x000ee20000300800 */
[----:B-----5:R-:W-:-:S03]  /*42d0*/  F2FP.BF16.F32.PACK_AB R28, R12, R13 ;  /* 0x0000000d0c1c723e */ /* 0x020fc600000010ff */
[----:B------:R-:W4:Y:S04]  /*42e0*/  LDL.LU R12, [R1+0xb0] ;  /* 0x0000b000010c7983 */ /* 0x000f280000300800 */
[----:B------:R-:W4:Y:S01]  /*42f0*/  LDL.LU R13, [R1+0xac] ;  /* 0x0000ac00010d7983 */ /* 0x000f220000300800 */
[----:B------:R-:W-:Y:S01]  /*4300*/  FMUL.FTZ R37, R30, R37 ;  /* 0x000000251e257220 */ /* 0x000fe20000410000 */
[----:B------:R-:W-:Y:S01]  /*4310*/  PRMT R30, R34, 0x7632, R30 ;  /* 0x00007632221e7816 */ /* 0x000fe2000000001e */
[----:B------:R-:W-:Y:S01]  /*4320*/  FMUL.FTZ R33, R29, R33 ;  /* 0x000000211d217220 */ /* 0x000fe20000410000 */
[----:B------:R-:W-:Y:S02]  /*4330*/  FMUL.FTZ R32, R36, R32 ;  /* 0x0000002024207220 */ /* 0x000fe40000410000 */
[----:B------:R-:W5:Y:S01]  /*4340*/  LDL.LU R36, [R1+0x10] ;  /* 0x0000100001247983 */ /* 0x000f620000300800 */
[----:B------:R-:W-:-:S03]  /*4350*/  F2FP.BF16.F32.PACK_AB R29, R7, R6 ;  /* 0x00000006071d723e */ /* 0x000fc600000010ff */
[----:B----4-:R0:W-:Y:S04]  /*4360*/  STG.E.U16 desc[UR8][R12.64+0x4], R34 ;  /* 0x000004220c007986 */ /* 0x0101e8000c101508 */
[----:B------:R1:W-:Y:S04]  /*4370*/  STG.E.U16 desc[UR8][R12.64+0x6], R30 ;  /* 0x0000061e0c007986 */ /* 0x0003e8000c101508 */
[----:B---3--:R3:W-:Y:S04]  /*4380*/  STG.E.U16 desc[UR8][R14.64], R28 ;  /* 0x0000001c0e007986 */ /* 0x0087e8000c101508 */
[----:B0-----:R-:W5:Y:S01]  /*4390*/  LDL.LU R34, [R1+0x8] ;  /* 0x0000080001227983 */ /* 0x001f620000300800 */
[----:B-1----:R-:W-:-:S03]  /*43a0*/  PRMT R12, R28, 0x7632, R12 ;  /* 0x000076321c0c7816 */ /* 0x002fc6000000000c */
[----:B------:R-:W4:Y:S01]  /*43b0*/  LDL.LU R7, [R1+0xa8] ;  /* 0x0000a80001077983 */ /* 0x000f220000300800 */
[----:B------:R-:W-:Y:S02]  /*43c0*/  F2FP.BF16.F32.PACK_AB R13, R9, R8 ;  /* 0x00000008090d723e */ /* 0x000fe400000010ff */
[----:B---3--:R-:W-:Y:S01]  /*43d0*/  PRMT R28, R29, 0x7632, R28 ;  /* 0x000076321d1c7816 */ /* 0x008fe2000000001c */
[----:B------:R-:W4:Y:S04]  /*43e0*/  LDL.LU R6, [R1+0xa4] ;  /* 0x0000a40001067983 */ /* 0x000f280000300800 */
[----:B------:R-:W3:Y:S04]  /*43f0*/  LDL.LU R9, [R1+0xa0] ;  /* 0x0000a00001097983 */ /* 0x000ee80000300800 */
[----:B------:R0:W-:Y:S04]  /*4400*/  STG.E.U16 desc[UR8][R14.64+0x2], R12 ;  /* 0x0000020c0e007986 */ /* 0x0001e8000c101508 */
[----:B------:R-:W3:Y:S04]  /*4410*/  LDL.LU R8, [R1+0x9c] ;  /* 0x00009c0001087983 */ /* 0x000ee80000300800 */
[----:B------:R-:W-:Y:S01]  /*4420*/  STG.E.U16 desc[UR8][R14.64+0x4], R29 ;  /* 0x0000041d0e007986 */ /* 0x000fe2000c101508 */
[----:B0-----:R-:W-:-:S03]  /*4430*/  F2FP.BF16.F32.PACK_AB R12, R11, R10 ;  /* 0x0000000a0b0c723e */ /* 0x001fc600000010ff */
[----:B------:R0:W-:Y:S04]  /*4440*/  STG.E.U16 desc[UR8][R14.64+0x6], R28 ;  /* 0x0000061c0e007986 */ /* 0x0001e8000c101508 */
[----:B------:R-:W4:Y:S04]  /*4450*/  LDL.LU R11, [R1+0x98] ;  /* 0x00009800010b7983 */ /* 0x000f280000300800 */
[----:B------:R2:W-:Y:S01]  /*4460*/  STG.E.U16 desc[UR8][R16.64], R13 ;  /* 0x0000000d10007986 */ /* 0x0005e2000c101508 */
[----:B0-----:R-:W-:-:S03]  /*4470*/  PRMT R14, R13, 0x7632, R14 ;  /* 0x000076320d0e7816 */ /* 0x001fc6000000000e */
[----:B------:R-:W4:Y:S01]  /*4480*/  LDL.LU R10, [R1+0x94] ;  /* 0x00009400010a7983 */ /* 0x000f220000300800 */
[----:B--2---:R-:W-:-:S03]  /*4490*/  F2FP.BF16.F32.PACK_AB R13, R2, R0 ;  /* 0x00000000020d723e */ /* 0x004fc600000010ff */
[----:B------:R-:W2:Y:S04]  /*44a0*/  LDL.LU R2, [R1+0x90] ;  /* 0x0000900001027983 */ /* 0x000ea80000300800 */
[----:B------:R-:W2:Y:S01]  /*44b0*/  LDL.LU R0, [R1+0x8c] ;  /* 0x00008c0001007983 */ /* 0x000ea20000300800 */
[----:B------:R-:W-:Y:S02]  /*44c0*/  PRMT R15, R12, 0x7632, R15 ;  /* 0x000076320c0f7816 */ /* 0x000fe4000000000f */
[C---:B------:R-:W-:Y:S01]  /*44d0*/  PRMT R30, R13.reuse, 0x7610, R30 ;  /* 0x000076100d1e7816 */ /* 0x040fe2000000001e */
[----:B------:R-:W-:Y:S04]  /*44e0*/  STG.E.U16 desc[UR8][R16.64+0x2], R14 ;  /* 0x0000020e10007986 */ /* 0x000fe8000c101508 */
[----:B------:R-:W-:Y:S04]  /*44f0*/  STG.E.U16 desc[UR8][R16.64+0x4], R12 ;  /* 0x0000040c10007986 */ /* 0x000fe8000c101508 */
[----:B------:R0:W-:Y:S02]  /*4500*/  STG.E.U16 desc[UR8][R16.64+0x6], R15 ;  /* 0x0000060f10007986 */ /* 0x0001e4000c101508 */
[----:B0-----:R-:W-:-:S02]  /*4510*/  PRMT R17, R13, 0x7632, R17 ;  /* 0x000076320d117816 */ /* 0x001fc40000000011 */
[----:B--2---:R-:W-:Y:S02]  /*4520*/  F2FP.BF16.F32.PACK_AB R13, R2, R0 ;  /* 0x00000000020d723e */ /* 0x004fe400000010ff */
[----:B------:R-:W2:Y:S04]  /*4530*/  LDL.LU R2, [R1+0x88] ;  /* 0x0000880001027983 */ /* 0x000ea80000300800 */
[----:B------:R-:W2:Y:S01]  /*4540*/  LDL.LU R0, [R1+0x84] ;  /* 0x0000840001007983 */ /* 0x000ea20000300800 */
[----:B-----5:R-:W-:Y:S02]  /*4550*/  F2FP.BF16.F32.PACK_AB R29, R34, R36 ;  /* 0x00000024221d723e */ /* 0x020fe400000010ff */
[----:B----4-:R-:W-:Y:S02]  /*4560*/  F2FP.BF16.F32.PACK_AB R10, R11, R10 ;  /* 0x0000000a0b0a723e */ /* 0x010fe400000010ff */
[----:B------:R-:W-:-:S02]  /*4570*/  F2FP.BF16.F32.PACK_AB R6, R7, R6 ;  /* 0x000000060706723e */ /* 0x000fc400000010ff */
[----:B------:R-:W-:Y:S02]  /*4580*/  PRMT R28, R29, 0x7632, R28 ;  /* 0x000076321d1c7816 */ /* 0x000fe4000000001c */
[----:B---3--:R-:W-:Y:S02]  /*4590*/  F2FP.BF16.F32.PACK_AB R8, R9, R8 ;  /* 0x000000080908723e */ /* 0x008fe400000010ff */
[----:B------:R-:W-:Y:S02]  /*45a0*/  PRMT R11, R13, 0x7632, R11 ;  /* 0x000076320d0b7816 */ /* 0x000fe4000000000b */
[----:B------:R-:W-:Y:S02]  /*45b0*/  PRMT R9, R10, 0x7632, R9 ;  /* 0x000076320a097816 */ /* 0x000fe40000000009 */
[----:B------:R-:W-:Y:S02]  /*45c0*/  F2FP.BF16.F32.PACK_AB R4, R5, R4 ;  /* 0x000000040504723e */ /* 0x000fe400000010ff */
[----:B------:R-:W-:Y:S01]  /*45d0*/  PRMT R5, R6, 0x7632, R5 ;  /* 0x0000763206057816 */ /* 0x000fe20000000005 */
[----:B------:R-:W-:Y:S01]  /*45e0*/  STG.E.U16 desc[UR8][R18.64], R30 ;  /* 0x0000001e12007986 */ /* 0x000fe2000c101508 */
[----:B------:R-:W-:-:S02]  /*45f0*/  F2FP.BF16.F32.PACK_AB R3, R35, R3 ;  /* 0x000000032303723e */ /* 0x000fc400000010ff */
[----:B------:R-:W-:Y:S01]  /*4600*/  F2FP.BF16.F32.PACK_AB R33, R33, R37 ;  /* 0x000000252121723e */ /* 0x000fe200000010ff */
[----:B------:R-:W-:Y:S01]  /*4610*/  STG.E.U16 desc[UR8][R18.64+0x2], R17 ;  /* 0x0000021112007986 */ /* 0x000fe2000c101508 */
[----:B------:R-:W-:-:S03]  /*4620*/  F2FP.BF16.F32.PACK_AB R31, R32, R31 ;  /* 0x0000001f201f723e */ /* 0x000fc600000010ff */
[----:B------:R-:W-:Y:S01]  /*4630*/  STG.E.U16 desc[UR8][R18.64+0x4], R29 ;  /* 0x0000041d12007986 */ /* 0x000fe2000c101508 */
[----:B------:R-:W-:-:S03]  /*4640*/  PRMT R7, R8, 0x7632, R7 ;  /* 0x0000763208077816 */ /* 0x000fc60000000007 */
[----:B------:R-:W-:Y:S01]  /*4650*/  STG.E.U16 desc[UR8][R18.64+0x6], R28 ;  /* 0x0000061c12007986 */ /* 0x000fe2000c101508 */
[----:B------:R-:W-:-:S03]  /*4660*/  PRMT R12, R4, 0x7632, R12 ;  /* 0x00007632040c7816 */ /* 0x000fc6000000000c */
        /* <DEDUP_REMOVED lines=21> */
[----:B------:R-:W-:Y:S02]  /*47c0*/  IADD3.X R0, RZ, R0, RZ, P0, !PT ;  /* 0x00000000ff007210 */ /* 0x000fe400007fe4ff */
[----:B------:R-:W-:-:S04]  /*47d0*/  ISETP.GE.U32.AND P0, PT, R2, UR10, PT ;  /* 0x0000000a02007c0c */ /* 0x000fc8000bf06070 */
[----:B------:R-:W-:-:S13]  /*47e0*/  ISETP.GE.AND.EX P0, PT, R0, UR5, PT, P0 ;  /* 0x0000000500007c0c */ /* 0x000fda000bf06300 */
[----:B---3--:R-:W-:Y:S05]  /*47f0*/  @!P0 BRA `(.L_x_1924) ;  /* 0xffffffb800608947 */ /* 0x008fea000383ffff */
[----:B------:R-:W-:Y:S05]  /*4800*/  EXIT ;  /* 0x000000000000794d */ /* 0x000fea0003800000 */
.L_x_1925:
        /* <DEDUP_REMOVED lines=15> */
.L_x_3938:


//--------------------- .text._ZN13group_norm_v214gn_cuda_kernelI13__nv_bfloat16Li480ELi1ELi16ELi120ELi256ELb1ELi32ELi960ELi960ELi4ELb1ELi18ELb0ELb0ENS_16CompileConditionILi900EEEEEvPT_PKS4_S7_S7_flPfS8_Pj --------------------------
	.section	.text._ZN13group_norm_v214gn_cuda_kernelI13__nv_bfloat16Li480ELi1ELi16ELi120ELi256ELb1ELi32ELi960ELi960ELi4ELb1ELi18ELb0ELb0ENS_16CompileConditionILi900EEEEEvPT_PKS4_S7_S7_flPfS8_Pj,"ax",@progbits
	.align	128
        .global         _ZN13group_norm_v214gn_cuda_kernelI13__nv_bfloat16Li480ELi1ELi16ELi120ELi256ELb1ELi32ELi960ELi960ELi4ELb1ELi18ELb0ELb0ENS_16CompileConditionILi900EEEEEvPT_PKS4_S7_S7_flPfS8_Pj
        .type           _ZN13group_norm_v214gn_cuda_kernelI13__nv_bfloat16Li480ELi1ELi16ELi120ELi256ELb1ELi32ELi960ELi960ELi4ELb1ELi18ELb0ELb0ENS_16CompileConditionILi900EEEEEvPT_PKS4_S7_S7_flPfS8_Pj,@function
        .size           _ZN13group_norm_v214gn_cuda_kernelI13__nv_bfloat16Li480ELi1ELi16ELi120ELi256ELb1ELi32ELi960ELi960ELi4ELb1ELi18ELb0ELb0ENS_16CompileConditionILi900EEEEEvPT_PKS4_S7_S7_flPfS8_Pj,(.L_x_3939 - _ZN13group_norm_v214gn_cuda_kernelI13__nv_bfloat16Li480ELi1ELi16ELi120ELi256ELb1ELi32ELi960ELi960ELi4ELb1ELi18ELb0ELb0ENS_16CompileConditionILi900EEEEEvPT_PKS4_S7_S7_flPfS8_Pj)
        .other          _ZN13group_norm_v214gn_cuda_kernelI13__nv_bfloat16Li480ELi1ELi16ELi120ELi256ELb1ELi32ELi960ELi960ELi4ELb1ELi18ELb0ELb0ENS_16CompileConditionILi900EEEEEvPT_PKS4_S7_S7_flPfS8_Pj,@"STO_CUDA_ENTRY STV_DEFAULT"
_ZN13group_norm_v214gn_cuda_kernelI13__nv_bfloat16Li480ELi1ELi16ELi120ELi256ELb1ELi32ELi960ELi960ELi4ELb1ELi18ELb0ELb0ENS_16CompileConditionILi900EEEEEvPT_PKS4_S7_S7_flPfS8_Pj:
.text._ZN13group_norm_v214gn_cuda_kernelI13__nv_bfloat16Li480ELi1ELi16ELi120ELi256ELb1ELi32ELi960ELi960ELi4ELb1ELi18ELb0ELb0ENS_16CompileConditionILi900EEEEEvPT_PKS4_S7_S7_flPfS8_Pj:
        /* <DEDUP_REMOVED lines=19> */
[----:B------:R-:W-:Y:S02]  /*0130*/  MOV R6, UR5 ;  /* 0x0000000500067c02 */ /* 0x000fe40008000f00 */
        /* <DEDUP_REMOVED lines=26> */
[C---:B------:R-:W-:Y:S01]  /*02e0*/  LOP3.LUT R4, R5.reuse, 0x4, RZ, 0xfc, !PT ;  /* 0x0000000405047812 */ /* 0x040fe200078efcff */
[----:B------:R0:W-:Y:S01]  /*02f0*/  STL [R1+0x44], R0 ;  /* 0x0000440001007387 */ /* 0x0001e20000100800 */
[----:B------:R-:W-:-:S02]  /*0300*/  IADD3 R6, R5, 0x8, RZ ;  /* 0x0000000805067810 */ /* 0x000fc40007ffe0ff */
[C---:B------:R-:W-:Y:S02]  /*0310*/  IADD3 R7, R5.reuse, 0xc, RZ ;  /* 0x0000000c05077810 */ /* 0x040fe40007ffe0ff */
[----:B------:R-:W-:Y:S02]  /*0320*/  IADD3 R8, R5, 0x10, RZ ;  /* 0x0000001005087810 */ /* 0x000fe40007ffe0ff */
[----:B------:R-:W-:Y:S02]  /*0330*/  SHF.R.S32.HI R4, RZ, 0x2, R4 ;  /* 0x00000002ff047819 */ /* 0x000fe40000011404 */
[----:B------:R-:W-:Y:S02]  /*0340*/  SHF.R.S32.HI R6, RZ, 0x2, R6 ;  /* 0x00000002ff067819 */ /* 0x000fe40000011406 */
[----:B0-----:R-:W-:Y:S01]  /*0350*/  LEA.HI R0, R3, R2, RZ, 0x1a ;  /* 0x0000000203007211 */ /* 0x001fe200078fd0ff */
[--C-:B------:R-:W-:Y:S01]  /*0360*/  IMAD R4, R4, 0x18, R50.reuse ;  /* 0x0000001804047824 */ /* 0x100fe200078e0232 */
[----:B------:R-:W-:Y:S01]  /*0370*/  SHF.R.S32.HI R2, RZ, 0x2, R5 ;  /* 0x00000002ff027819 */ /* 0x000fe20000011405 */
[----:B------:R-:W-:Y:S01]  /*0380*/  IMAD R6, R6, 0x18, R50 ;  /* 0x0000001806067824 */ /* 0x000fe200078e0232 */
[----:B------:R-:W-:-:S02]  /*0390*/  SHF.L.U32 R3, R106, 0x3, RZ ;  /* 0x000000036a037819 */ /* 0x000fc400000006ff */
[----:B------:R-:W-:Y:S01]  /*03a0*/  SHF.R.S32.HI R7, RZ, 0x2, R7 ;  /* 0x00000002ff077819 */ /* 0x000fe20000011407 */
[----:B------:R-:W-:Y:S01]  /*03b0*/  IMAD R2, R2, 0x18, R50 ;  /* 0x0000001802027824 */ /* 0x000fe200078e0232 */
[----:B------:R-:W-:Y:S02]  /*03c0*/  LOP3.LUT R3, R3, 0x8, RZ, 0xc0, !PT ;  /* 0x0000000803037812 */ /* 0x000fe400078ec0ff */
        /* <DEDUP_REMOVED lines=24> */
[----:B------:R-:W-:Y:S02]  /*0550*/  IADD3 R48, R5, 0x74, RZ ;  /* 0x0000007405307810 */ /* 0x000fe40007ffe0ff */
[----:B------:R-:W-:Y:S01]  /*0560*/  SHF.R.S32.HI R5, RZ, 0x2, R8 ;  /* 0x00000002ff057819 */ /* 0x000fe20000011408 */
[----:B------:R-:W-:Y:S01]  /*0570*/  IMAD R8, R7, 0x18, R50 ;  /* 0x0000001807087824 */ /* 0x000fe200078e0232 */
[----:B------:R-:W-:Y:S02]  /*0580*/  IADD3 R2, R2, R3, RZ ;  /* 0x0000000302027210 */ /* 0x000fe40007ffe0ff */
[----:B------:R-:W-:-:S02]  /*0590*/  SHF.R.S32.HI R9, RZ, 0x2, R9 ;  /* 0x00000002ff097819 */ /* 0x000fc40000011409 */
[----:B------:R-:W-:Y:S01]  /*05a0*/  SHF.R.S32.HI R11, RZ, 0x2, R10 ;  /* 0x00000002ff0b7819 */ /* 0x000fe2000001140a */
[----:B------:R-:W-:Y:S01]  /*05b0*/  IMAD R10, R5, 0x18, R50 ;  /* 0x00000018050a7824 */ /* 0x000fe200078e0232 */
[----:B------:R-:W-:Y:S01]  /*05c0*/  IADD3 R5, R3, R4, RZ ;  /* 0x0000000403057210 */ /* 0x000fe20007ffe0ff */
[----:B------:R0:W-:Y:S01]  /*05d0*/  STL [R1+0x3c], R2 ;  /* 0x00003c0201007387 */ /* 0x0001e20000100800 */
[----:B------:R-:W-:Y:S01]  /*05e0*/  SHF.R.S32.HI R13, RZ, 0x2, R12 ;  /* 0x00000002ff0d7819 */ /* 0x000fe2000001140c */
[----:B------:R-:W-:Y:S01]  /*05f0*/  IMAD R12, R9, 0x18, R50 ;  /* 0x00000018090c7824 */ /* 0x000fe200078e0232 */
[----:B------:R-:W-:Y:S01]  /*0600*/  IADD3 R4, R3, R6, RZ ;  /* 0x0000000603047210 */ /* 0x000fe20007ffe0ff */
[----:B------:R1:W-:Y:S01]  /*0610*/  STL [R1+0x38], R5 ;  /* 0x0000380501007387 */ /* 0x0003e20000100800 */
[----:B------:R-:W-:Y:S01]  /*0620*/  SHF.R.S32.HI R15, RZ, 0x2, R14 ;  /* 0x00000002ff0f7819 */ /* 0x000fe2000001140e */
[----:B------:R-:W-:Y:S01]  /*0630*/  IMAD R14, R11, 0x18, R50 ;  /* 0x000000180b0e7824 */ /* 0x000fe200078e0232 */
[----:B------:R-:W-:Y:S01]  /*0640*/  SHF.R.S32.HI R17, RZ, 0x2, R16 ;  /* 0x00000002ff117819 */ /* 0x000fe20000011410 */
[----:B------:R2:W-:Y:S01]  /*0650*/  STL [R1+0x34], R4 ;  /* 0x0000340401007387 */ /* 0x0005e20000100800 */
[----:B------:R-:W-:Y:S01]  /*0660*/  SHF.R.S32.HI R19, RZ, 0x2, R18 ;  /* 0x00000002ff137819 */ /* 0x000fe20000011412 */
[--C-:B------:R-:W-:Y:S01]  /*0670*/  IMAD R16, R13, 0x18, R50.reuse ;  /* 0x000000180d107824 */ /* 0x100fe200078e0232 */
[----:B0-----:R-:W-:Y:S01]  /*0680*/  IADD3 R2, R3, R8, RZ ;  /* 0x0000000803027210 */ /* 0x001fe20007ffe0ff */
[----:B------:R-:W-:Y:S01]  /*0690*/  IMAD R18, R15, 0x18, R50 ;  /* 0x000000180f127824 */ /* 0x000fe200078e0232 */
[----:B------:R-:W-:Y:S01]  /*06a0*/  SHF.R.S32.HI R21, RZ, 0x2, R20 ;  /* 0x00000002ff157819 */ /* 0x000fe20000011414 */
[----:B------:R-:W-:Y:S01]  /*06b0*/  IMAD R20, R17, 0x18, R50 ;  /* 0x0000001811147824 */ /* 0x000fe200078e0232 */
[----:B-1----:R-:W-:Y:S01]  /*06c0*/  IADD3 R5, R3, R10, RZ ;  /* 0x0000000a03057210 */ /* 0x002fe20007ffe0ff */
[----:B------:R0:W-:Y:S01]  /*06d0*/  STL [R1+0x30], R2 ;  /* 0x0000300201007387 */ /* 0x0001e20000100800 */
[----:B------:R-:W-:Y:S01]  /*06e0*/  SHF.R.S32.HI R23, RZ, 0x2, R22 ;  /* 0x00000002ff177819 */ /* 0x000fe20000011416 */
[----:B------:R-:W-:Y:S01]  /*06f0*/  IMAD R22, R19, 0x18, R50 ;  /* 0x0000001813167824 */ /* 0x000fe200078e0232 */
[----:B--2---:R-:W-:Y:S01]  /*0700*/  IADD3 R4, R3, R12, RZ ;  /* 0x0000000c03047210 */ /* 0x004fe20007ffe0ff */
[----:B------:R1:W-:Y:S01]  /*0710*/  STL [R1+0x2c], R5 ;  /* 0x00002c0501007387 */ /* 0x0003e20000100800 */
[----:B------:R-:W-:Y:S01]  /*0720*/  SHF.R.S32.HI R25, RZ, 0x2, R24 ;  /* 0x00000002ff197819 */ /* 0x000fe20000011418 */
[----:B------:R-:W-:Y:S01]  /*0730*/  IMAD R24, R21, 0x18, R50 ;  /* 0x0000001815187824 */ /* 0x000fe200078e0232 */
[----:B------:R-:W-:Y:S01]  /*0740*/  SHF.R.S32.HI R27, RZ, 0x2, R26 ;  /* 0x00000002ff1b7819 */ /* 0x000fe2000001141a */
[----:B------:R2:W-:Y:S01]  /*0750*/  STL [R1+0x28], R4 ;  /* 0x0000280401007387 */ /* 0x0005e20000100800 */
[----:B------:R-:W-:Y:S01]  /*0760*/  IMAD R26, R23, 0x18, R50 ;  /* 0x00000018171a7824 */ /* 0x000fe200078e0232 */
[----:B0-----:R-:W-:-:S02]  /*0770*/  IADD3 R2, R3, R14, RZ ;  /* 0x0000000e03027210 */ /* 0x001fc40007ffe0ff */
        /* <DEDUP_REMOVED lines=10> */
[----:B------:R-:W-:Y:S01]  /*0820*/  LEA R0, R0, UR8, 0x3 ;  /* 0x0000000800007c11 */ /* 0x000fe2000f8e18ff */
        /* <DEDUP_REMOVED lines=10> */
[--C-:B------:R-:W-:Y:S01]  /*08d0*/  IMAD R122, R37, 0x18, R50.reuse ;  /* 0x00000018257a7824 */ /* 0x100fe200078e0232 */
[----:B--2---:R-:W-:Y:S01]  /*08e0*/  IADD3 R4, R3, R24, RZ ;  /* 0x0000001803047210 */ /* 0x004fe20007ffe0ff */
        /* <DEDUP_REMOVED lines=10> */
[--C-:B------:R-:W-:Y:S01]  /*0990*/  IMAD R118, R41, 0x18, R50.reuse ;  /* 0x0000001829767824 */ /* 0x100fe200078e0232 */
[C---:B-1----:R-:W-:Y:S01]  /*09a0*/  IADD3 R5, R3.reuse, R28, RZ ;  /* 0x0000001c03057210 */ /* 0x042fe20007ffe0ff */
[----:B------:R0:W-:Y:S01]  /*09b0*/  STL [R1+0xc], R2 ;  /* 0x00000c0201007387 */ /* 0x0001e20000100800 */
[----:B------:R-:W-:Y:S01]  /*09c0*/  SHF.R.S32.HI R43, RZ, 0x2, R43 ;  /* 0x00000002ff2b7819 */ /* 0x000fe2000001142b */
[----:B------:R-:W-:Y:S01]  /*09d0*/  IMAD R42, R42, 0x18, R50 ;  /* 0x000000182a2a7824 */ /* 0x000fe200078e0232 */
[----:B--2---:R-:W-:Y:S01]  /*09e0*/  IADD3 R4, R3, R30, RZ ;  /* 0x0000001e03047210 */ /* 0x004fe20007ffe0ff */
[----:B------:R-:W-:Y:S01]  /*09f0*/  STL [R1+0x8], R5 ;  /* 0x0000080501007387 */ /* 0x000fe20000100800 */
[----:B------:R-:W-:Y:S01]  /*0a00*/  SHF.R.S32.HI R45, RZ, 0x2, R44 ;  /* 0x00000002ff2d7819 */ /* 0x000fe2000001142c */
[----:B------:R-:W-:Y:S01]  /*0a10*/  IMAD R44, R43, 0x18, R50 ;  /* 0x000000182b2c7824 */ /* 0x000fe200078e0232 */
[----:B------:R-:W-:Y:S01]  /*0a20*/  SHF.R.S32.HI R46, RZ, 0x2, R46 ;  /* 0x00000002ff2e7819 */ /* 0x000fe2000001142e */
[----:B------:R-:W-:Y:S01]  /*0a30*/  STL [R1+0x4], R4 ;  /* 0x0000040401007387 */ /* 0x000fe20000100800 */
[----:B------:R-:W-:Y:S01]  /*0a40*/  SHF.R.S32.HI R47, RZ, 0x2, R47 ;  /* 0x00000002ff2f7819 */ /* 0x000fe2000001142f */
[--C-:B------:R-:W-:Y:S01]  /*0a50*/  IMAD R114, R45, 0x18, R50.reuse ;  /* 0x000000182d727824 */ /* 0x100fe200078e0232 */
[----:B0-----:R-:W-:Y:S01]  /*0a60*/  IADD3 R2, R3, R32, RZ ;  /* 0x0000002003027210 */ /* 0x001fe20007ffe0ff */
[----:B------:R-:W-:Y:S01]  /*0a70*/  IMAD R46, R46, 0x18, R50 ;  /* 0x000000182e2e7824 */ /* 0x000fe200078e0232 */
[----:B------:R-:W-:Y:S01]  /*0a80*/  SHF.R.S32.HI R48, RZ, 0x2, R48 ;  /* 0x00000002ff307819 */ /* 0x000fe20000011430 */
[--C-:B------:R-:W-:Y:S01]  /*0a90*/  IMAD R108, R47, 0x18, R50.reuse ;  /* 0x000000182f6c7824 */ /* 0x100fe200078e0232 */
[----:B------:R-:W-:Y:S01]  /*0aa0*/  ISETP.GT.U32.OR P0, PT, R106, 0x7, P0 ;  /* 0x000000076a00780c */ /* 0x000fe20000704470 */
[----:B------:R0:W-:Y:S01]  /*0ab0*/  STL [R1], R2 ;  /* 0x0000000201007387 */ /* 0x0001e20000100800 */
[C---:B------:R-:W-:Y:S01]  /*0ac0*/  IADD3 R125, R3.reuse, R34, RZ ;  /* 0x00000022037d7210 */ /* 0x040fe20007ffe0ff */
[----:B------:R-:W-:Y:S01]  /*0ad0*/  IMAD R48, R48, 0x18, R50 ;  /* 0x0000001830307824 */ /* 0x000fe200078e0232 */
[C---:B------:R-:W-:Y:S01]  /*0ae0*/  IADD3 R124, R3.reuse, R124, RZ ;  /* 0x0000007c037c7210 */ /* 0x040fe20007ffe0ff */
[----:B------:R1:W-:Y:S01]  /*0af0*/  STL [R1+0x40], R0 ;  /* 0x0000400001007387 */ /* 0x0003e20000100800 */
        /* <DEDUP_REMOVED lines=11> */
[----:B------:R-:W-:Y:S02]  /*0bb0*/  IADD3 R107, R3, R48, RZ ;  /* 0x00000030036b7210 */ /* 0x000fe40007ffe0ff */
[----:B0-----:R-:W-:-:S02]  /*0bc0*/  SHF.R.S32.HI R2, RZ, 0x1f, R105 ;  /* 0x0000001fff027819 */ /* 0x001fc40000011469 */
[----:B------:R-:W-:Y:S01]  /*0bd0*/  ISETP.EQ.OR.EX P0, PT, RZ, UR13, P0, P1 ;  /* 0x0000000dff007c0c */ /* 0x000fe20008702710 */
[----:B-1----:R-:W-:-:S12]  /*0be0*/  ULDC.64 UR12, c[0x0][0x208] ;  /* 0x00008200000c7ab9 */ /* 0x002fd80000000a00 */
.L_x_1932:
[----:B0-----:R-:W0:Y:S01]  /*0bf0*/  S2UR UR18, SR_CTAID.X ;  /* 0x00000000001279c3 */ /* 0x001e220000002500 */
[----:B------:R-:W-:Y:S01]  /*0c00*/  IMAD.WIDE.U32 R2, R106, -0x77777777, RZ ;  /* 0x888888896a027825 */ /* 0x000fe200078e00ff */
[----:B------:R-:W-:Y:S01]  /*0c10*/  ULOP3.LUT UR9, UR11, 0x1, URZ, 0xc0, !UPT ;  /* 0x000000010b097892 */ /* 0x000fe2000f8ec03f */
[----:B------:R-:W-:Y:S01]  /*0c20*/  HFMA2.MMA R77, -RZ, RZ, 0, 0 ;  /* 0x00000000ff4d7435 */ /* 0x000fe200000001ff */
[----:B------:R-:W-:Y:S01]  /*0c30*/  MOV R19, UR10 ;  /* 0x0000000a00137c02 */ /* 0x000fe20008000f00 */
[----:B------:R-:W-:Y:S01]  /*0c40*/  ULDC.64 UR14, c[0x0][0x218] ;  /* 0x00008600000e7ab9 */ /* 0x000fe20000000a00 */
[----:B------:R-:W-:Y:S01]  /*0c50*/  SHF.R.U32.HI R3, RZ, 0x7, R3 ;  /* 0x00000007ff037819 */ /* 0x000fe20000011603 */
[----:B------:R-:W2:Y:S01]  /*0c60*/  LDL R80, [R1+0x44] ;  /* 0x0000440001507983 */ /* 0x000ea20000100800 */
[----:B------:R-:W-:Y:S01]  /*0c70*/  MOV R5, UR9 ;  /* 0x0000000900057c02 */ /* 0x000fe20008000f00 */
        /* <DEDUP_REMOVED lines=10> */
[----:B------:R-:W-:-:S03]  /*0d20*/  IADD3 R104, R19, UR9, RZ ;  /* 0x0000000913687c10 */ /* 0x000fc6000fffe0ff */
        /* <DEDUP_REMOVED lines=86> */
[----:B------:R-:W-:-:S04]  /*1290*/  LEA R72, P1, R16, UR14, 0x1 ;  /* 0x0000000e10487c11 */ /* 0x000fc8000f8208ff */
[----:B------:R-:W-:Y:S02]  /*12a0*/  LEA.HI.X R73, R16, UR15, R103, 0x1, P1 ;  /* 0x0000000f10497c11 */ /* 0x000fe400088f0c67 */
[----:B------:R-:W-:-:S04]  /*12b0*/  IADD3 R17, R17, 0xe100, RZ ;  /* 0x0000e10011117810 */ /* 0x000fc80007ffe0ff */
[----:B------:R-:W2:Y:S01]  /*12c0*/  LDG.E.64.CONSTANT R72, desc[UR12][R72.64] ;  /* 0x0000000c48487981 */ /* 0x000ea2000c1e9b00 */
[----:B------:R-:W-:-:S04]  /*12d0*/  IADD3 R17, P1, R17, R18, RZ ;  /* 0x0000001211117210 */ /* 0x000fc80007f3e0ff */
        /* <DEDUP_REMOVED lines=8> */
[----:B------:R-:W-:Y:S02]  /*1360*/  CS2R R82, SRZ ;  /* 0x0000000000527805 */ /* 0x000fe4000001ff00 */
[C---:B---3--:R-:W-:Y:S02]  /*1370*/  PRMT R18, R44.reuse, 0x7632, R18 ;  /* 0x000076322c127816 */ /* 0x048fe40000000012 */
        /* <DEDUP_REMOVED lines=11> */
[----:B----4-:R-:W-:-:S02]  /*1430*/  SHF.L.U32 R87, R46, 0x10, RZ ;  /* 0x000000102e577819 */ /* 0x010fc400000006ff */
        /* <DEDUP_REMOVED lines=13> */
[C---:B-----5:R-:W-:Y:S02]  /*1510*/  SHF.L.U32 R85, R48.reuse, 0x10, RZ ;  /* 0x0000001030557819 */ /* 0x060fe400000006ff */
[----:B------:R-:W-:Y:S01]  /*1520*/  PRMT R18, R48, 0x7632, R18 ;  /* 0x0000763230127816 */ /* 0x000fe20000000012 */
[----:B------:R-:W-:Y:S01]  /*1530*/  FADD.FTZ R22, R21, R20 ;  /* 0x0000001415167221 */ /* 0x000fe20000010000 */
[----:B------:R-:W-:Y:S01]  /*1540*/  FFMA.FTZ R20, R20, R20, R19 ;  /* 0x0000001414147223 */ /* 0x000fe20000010013 */
[----:B------:R-:W-:Y:S02]  /*1550*/  SHF.L.U32 R84, R49, 0x10, RZ ;  /* 0x0000001031547819 */ /* 0x000fe400000006ff */
        /* <DEDUP_REMOVED lines=8> */
[--C-:B------:R-:W-:Y:S01]  /*15e0*/  FFMA.FTZ R20, R84, R84, R19.reuse ;  /* 0x0000005454147223 */ /* 0x100fe20000010013 */
[C---:B--2---:R-:W-:Y:S02]  /*15f0*/  SHF.L.U32 R18, R50.reuse, 0x10, RZ ;  /* 0x0000001032127819 */ /* 0x044fe400000006ff */
[----:B------:R-:W-:Y:S01]  /*1600*/  PRMT R19, R50, 0x7632, R19 ;  /* 0x0000763232137816 */ /* 0x000fe20000000013 */
[----:B------:R-:W-:Y:S01]  /*1610*/  FADD.FTZ R21, R21, R23 ;  /* 0x0000001715157221 */ /* 0x000fe20000010000 */
[--C-:B------:R-:W-:Y:S01]  /*1620*/  FFMA.FTZ R23, R23, R23, R20.reuse ;  /* 0x0000001717177223 */ /* 0x100fe20000010014 */
[----:B------:R-:W-:-:S02]  /*1630*/  PRMT R20, R51, 0x7632, R20 ;  /* 0x0000763233147816 */ /* 0x000fc40000000014 */
[----:B------:R-:W-:Y:S01]  /*1640*/  SHF.L.U32 R22, R19, 0x10, RZ ;  /* 0x0000001013167819 */ /* 0x000fe200000006ff */
[----:B------:R-:W-:Y:S01]  /*1650*/  FADD.FTZ R21, R21, R18 ;  /* 0x0000001215157221 */ /* 0x000fe20000010000 */
[----:B------:R-:W-:Y:S01]  /*1660*/  FFMA.FTZ R23, R18, R18, R23 ;  /* 0x0000001212177223 */ /* 0x000fe20000010017 */
[----:B------:R-:W-:Y:S02]  /*1670*/  SHF.L.U32 R19, R51, 0x10, RZ ;  /* 0x0000001033137819 */ /* 0x000fe400000006ff */
        /* <DEDUP_REMOVED lines=22> */
[--C-:B------:R-:W-:Y:S01]  /*17e0*/  FFMA.FTZ R25, R25, R25, R24.reuse ;  /* 0x0000001919197223 */ /* 0x100fe20000010018 */
[----:B------:R-:W-:Y:S02]  /*17f0*/  PRMT R24, R55, 0x7632, R24 ;  /* 0x0000763237187816 */ /* 0x000fe40000000018 */
[----:B------:R-:W-:Y:S01]  /*1800*/  SHF.L.U32 R26, R23, 0x10, RZ ;  /* 0x00000010171a7819 */ /* 0x000fe200000006ff */
[----:B------:R-:W-:Y:S01]  /*1810*/  FADD.FTZ R27, R27, R22 ;  /* 0x000000161b1b7221 */ /* 0x000fe20000010000 */
[----:B------:R-:W-:Y:S01]  /*1820*/  FFMA.FTZ R25, R22, R22, R25 ;  /* 0x0000001616197223 */ /* 0x000fe20000010019 */
[----:B------:R-:W-:-:S02]  /*1830*/  SHF.L.U32 R23, R55, 0x10, RZ ;  /* 0x0000001037177819 */ /* 0x000fc400000006ff */
        /* <DEDUP_REMOVED lines=23> */
[----:B------:R-:W-:Y:S02]  /*19b0*/  PRMT R36, R65, 0x7632, R36 ;  /* 0x0000763241247816 */ /* 0x000fe40000000024 */
[----:B------:R-:W-:Y:S01]  /*19c0*/  SHF.L.U32 R33, R27, 0x10, RZ ;  /* 0x000000101b217819 */ /* 0x000fe200000006ff */
[----:B------:R-:W-:Y:S01]  /*19d0*/  FADD.FTZ R31, R31, R26 ;  /* 0x0000001a1f1f7221 */ /* 0x000fe20000010000 */
[--C-:B------:R-:W-:Y:S01]  /*19e0*/  FFMA.FTZ R28, R26, R26, R29.reuse ;  /* 0x0000001a1a1c7223 */ /* 0x100fe2000001001d */
[C---:B------:R-:W-:Y:S02]  /*19f0*/  SHF.L.U32 R27, R59.reuse, 0x10, RZ ;  /* 0x000000103b1b7819 */ /* 0x040fe400000006ff */
[----:B------:R-:W-:Y:S01]  /*1a00*/  PRMT R29, R59, 0x7632, R29 ;  /* 0x000076323b1d7816 */ /* 0x000fe2000000001d */
[----:B------:R-:W-:Y:S01]  /*1a10*/  FADD.FTZ R30, R31, R33 ;  /* 0x000000211f1e7221 */ /* 0x000fe20000010000 */
[----:B------:R-:W-:Y:S01]  /*1a20*/  FFMA.FTZ R28, R33, R33, R28 ;  /* 0x00000021211c7223 */ /* 0x000fe2000001001c */
[----:B------:R-:W-:-:S02]  /*1a30*/  SHF.L.U32 R36, R36, 0x10, RZ ;  /* 0x0000001024247819 */ /* 0x000fc400000006ff */
[----:B------:R-:W-:Y:S01]  /*1a40*/  SHF.L.U32 R29, R29, 0x10, RZ ;  /* 0x000000101d1d7819 */ /* 0x000fe200000006ff */
[----:B------:R-:W-:Y:S01]  /*1a50*/  FADD.FTZ R32, R30, R27 ;  /* 0x0000001b1e207221 */ /* 0x000fe20000010000 */
[----:B------:R-:W-:Y:S01]  /*1a60*/  FFMA.FTZ R34, R27, R27, R28 ;  /* 0x0000001b1b227223 */ /* 0x000fe2000001001c */
[C---:B------:R-:W-:Y:S02]  /*1a70*/  SHF.L.U32 R28, R60.reuse, 0x10, RZ ;  /* 0x000000103c1c7819 */ /* 0x040fe400000006ff */
[----:B------:R-:W-:Y:S01]  /*1a80*/  PRMT R30, R60, 0x7632, R30 ;  /* 0x000076323c1e7816 */ /* 0x000fe2000000001e */
[----:B------:R-:W-:Y:S01]  /*1a90*/  FADD.FTZ R31, R32, R29 ;  /* 0x0000001d201f7221 */ /* 0x000fe20000010000 */
[----:B------:R-:W-:Y:S01]  /*1aa0*/  FFMA.FTZ R29, R29, R29, R34 ;  /* 0x0000001d1d1d7223 */ /* 0x000fe20000010022 */
[----:B------:R-:W-:Y:S02]  /*1ab0*/  PRMT R37, R66, 0x7632, R37 ;  /* 0x0000763242257816 */ /* 0x000fe40000000025 */
[----:B------:R-:W-:Y:S01]  /*1ac0*/  SHF.L.U32 R30, R30, 0x10, RZ ;  /* 0x000000101e1e7819 */ /* 0x000fe200000006ff */
        /* <DEDUP_REMOVED lines=92> */
[----:B------:R-:W-:Y:S01]  /*2090*/  SHF.L.U32 R42, R74, 0x10, RZ ;  /* 0x000000104a2a7819 */ /* 0x000fe200000006ff */
[----:B------:R-:W-:Y:S01]  /*20a0*/  FFMA.FTZ R43, R43, R43, R78 ;  /* 0x0000002b2b2b7223 */ /* 0x000fe2000001004e */
[----:B------:R-:W-:-:S02]  /*20b0*/  SHF.L.U32 R79, R79, 0x10, RZ ;  /* 0x000000104f4f7819 */ /* 0x000fc400000006ff */
[----:B------:R-:W-:Y:S01]  /*20c0*/  PRMT R78, R75, 0x7632, R78 ;  /* 0x000076324b4e7816 */ /* 0x000fe2000000004e */
[----:B------:R-:W-:Y:S01]  /*20d0*/  FADD.FTZ R77, R77, R42 ;  /* 0x0000002a4d4d7221 */ /* 0x000fe20000010000 */
[----:B------:R-:W-:Y:S02]  /*20e0*/  FFMA.FTZ R43, R42, R42, R43 ;  /* 0x0000002a2a2b7223 */ /* 0x000fe4000001002b */
        /* <DEDUP_REMOVED lines=9> */
[----:B0-----:R-:W-:Y:S02]  /*2180*/  SHF.L.U32 R78, R76, 0x1, RZ ;  /* 0x000000014c4e7819 */ /* 0x001fe400000006ff */
[----:B------:R-:W-:Y:S01]  /*2190*/  SHF.R.U32.HI R79, RZ, 0x1f, R76 ;  /* 0x0000001fff4f7819 */ /* 0x000fe2000001164c */
[----:B------:R-:W-:Y:S01]  /*21a0*/  BAR.SYNC.DEFER_BLOCKING 0x0 ;  /* 0x0000000000007b1d */ /* 0x000fe20000010000 */
[C---:B------:R-:W-:Y:S02]  /*21b0*/  IADD3 R76, P3, R78.reuse, UR14, RZ ;  /* 0x0000000e4e4c7c10 */ /* 0x040fe4000ff7e0ff */
[----:B------:R-:W-:Y:S02]  /*21c0*/  IADD3 R78, P4, R78, UR16, RZ ;  /* 0x000000104e4e7c10 */ /* 0x000fe4000ff9e0ff */
[----:B------:R-:W-:-:S02]  /*21d0*/  IADD3.X R77, R79, UR15, RZ, P3, !PT ;  /* 0x0000000f4f4d7c10 */ /* 0x000fc40009ffe4ff */
[----:B------:R-:W-:Y:S01]  /*21e0*/  IADD3.X R79, R79, UR17, RZ, P4, !PT ;  /* 0x000000114f4f7c10 */ /* 0x000fe2000a7fe4ff */
[----:B------:R-:W-:Y:S08]  /*21f0*/  @P1 BRA `(.L_x_1927) ;  /* 0x0000000400a81947 */ /* 0x000ff00003800000 */
[----:B------:R-:W2:Y:S04]  /*2200*/  LDL R80, [R1+0x3c] ;  /* 0x00003c0001507983 */ /* 0x000ea80000100800 */
[----:B------:R-:W3:Y:S04]  /*2210*/  LDL R113, [R1+0x38] ;  /* 0x0000380001717983 */ /* 0x000ee80000100800 */
[----:B------:R-:W4:Y:S04]  /*2220*/  LDL R112, [R1+0x34] ;  /* 0x0000340001707983 */ /* 0x000f280000100800 */
[----:B------:R-:W5:Y:S04]  /*2230*/  LDL R111, [R1+0x30] ;  /* 0x00003000016f7983 */ /* 0x000f680000100800 */
[----:B------:R-:W5:Y:S04]  /*2240*/  LDL R110, [R1+0x2c] ;  /* 0x00002c00016e7983 */ /* 0x000f680000100800 */
[----:B------:R-:W5:Y:S04]  /*2250*/  LDL R116, [R1+0x28] ;  /* 0x0000280001747983 */ /* 0x000f680000100800 */
[----:B--2---:R-:W0:Y:S04]  /*2260*/  LDS.64 R80, [R80] ;  /* 0x0000000050507984 */ /* 0x004e280000000a00 */
[----:B---3--:R1:W2:Y:S04]  /*2270*/  LDS.64 R82, [R113] ;  /* 0x0000000071527984 */ /* 0x0082a80000000a00 */
[----:B-1----:R-:W3:Y:S01]  /*2280*/  LDL R113, [R1+0x24] ;  /* 0x0000240001717983 */ /* 0x002ee20000100800 */
[----:B0-----:R-:W-:Y:S01]  /*2290*/  FADD.FTZ R80, RZ, R80 ;  /* 0x00000050ff507221 */ /* 0x001fe20000010000 */
[----:B------:R-:W-:-:S03]  /*22a0*/  FADD.FTZ R81, RZ, R81 ;  /* 0x00000051ff517221 */ /* 0x000fc60000010000 */
[----:B--2---:R-:W-:Y:S01]  /*22b0*/  FADD.FTZ R82, R80, R82 ;  /* 0x0000005250527221 */ /* 0x004fe20000010000 */
[----:B------:R-:W-:Y:S02]  /*22c0*/  FADD.FTZ R83, R81, R83 ;  /* 0x0000005351537221 */ /* 0x000fe40000010000 */
[----:B----4-:R0:W1:Y:S04]  /*22d0*/  LDS.64 R80, [R112] ;  /* 0x0000000070507984 */ /* 0x0100680000000a00 */
[----:B0-----:R-:W2:Y:S01]  /*22e0*/  LDL R112, [R1+0x20] ;  /* 0x0000200001707983 */ /* 0x001ea20000100800 */
[----:B-1----:R-:W-:Y:S01]  /*22f0*/  FADD.FTZ R82, R82, R80 ;  /* 0x0000005052527221 */ /* 0x002fe20000010000 */
[----:B------:R-:W-:Y:S02]  /*2300*/  FADD.FTZ R83, R83, R81 ;  /* 0x0000005153537221 */ /* 0x000fe40000010000 */
[----:B-----5:R0:W1:Y:S04]  /*2310*/  LDS.64 R80, [R111] ;  /* 0x000000006f507984 */ /* 0x0200680000000a00 */
[----:B0-----:R-:W4:Y:S01]  /*2320*/  LDL R111, [R1+0x1c] ;  /* 0x00001c00016f7983 */ /* 0x001f220000100800 */
[----:B-1----:R-:W-:Y:S01]  /*2330*/  FADD.FTZ R82, R82, R80 ;  /* 0x0000005052527221 */ /* 0x002fe20000010000 */
[----:B------:R-:W-:-:S02]  /*2340*/  FADD.FTZ R83, R83, R81 ;  /* 0x0000005153537221 */ /* 0x000fc40000010000 */
[----:B------:R0:W1:Y:S04]  /*2350*/  LDS.64 R80, [R110] ;  /* 0x000000006e507984 */ /* 0x0000680000000a00 */
[----:B0-----:R-:W5:Y:S01]  /*2360*/  LDL R110, [R1+0x18] ;  /* 0x00001800016e7983 */ /* 0x001f620000100800 */
[----:B-1----:R-:W-:Y:S01]  /*2370*/  FADD.FTZ R82, R82, R80 ;  /* 0x0000005052527221 */ /* 0x002fe20000010000 */
[----:B------:R-:W-:Y:S02]  /*2380*/  FADD.FTZ R83, R83, R81 ;  /* 0x0000005153537221 */ /* 0x000fe40000010000 */
[----:B------:R0:W1:Y:S04]  /*2390*/  LDS.64 R80, [R116] ;  /* 0x0000000074507984 */ /* 0x0000680000000a00 */
[----:B0-----:R-:W5:Y:S01]  /*23a0*/  LDL R116, [R1+0x10] ;  /* 0x0000100001747983 */ /* 0x001f620000100800 */
[----:B-1----:R-:W-:Y:S01]  /*23b0*/  FADD.FTZ R82, R82, R80 ;  /* 0x0000005052527221 */ /* 0x002fe20000010000 */
[----:B------:R-:W-:-:S02]  /*23c0*/  FADD.FTZ R83, R83, R81 ;  /* 0x0000005153537221 */ /* 0x000fc40000010000 */
[----:B---3--:R0:W1:Y:S04]  /*23d0*/  LDS.64 R80, [R113] ;  /* 0x0000000071507984 */ /* 0x0080680000000a00 */
[----:B0-----:R-:W3:Y:S01]  /*23e0*/  LDL R113, [R1+0xc] ;  /* 0x00000c0001717983 */ /* 0x001ee20000100800 */
[----:B-1----:R-:W-:Y:S01]  /*23f0*/  FADD.FTZ R82, R82, R80 ;  /* 0x0000005052527221 */ /* 0x002fe20000010000 */
[----:B------:R-:W-:Y:S02]  /*2400*/  FADD.FTZ R83, R83, R81 ;  /* 0x0000005153537221 */ /* 0x000fe40000010000 */
[----:B--2---:R0:W1:Y:S04]  /*2410*/  LDS.64 R80, [R112] ;  /* 0x0000000070507984 */ /* 0x0040680000000a00 */
[----:B0-----:R-:W2:Y:S01]  /*2420*/  LDL R112, [R1+0x8] ;  /* 0x0000080001707983 */ /* 0x001ea20000100800 */
[----:B-1----:R-:W-:Y:S01]  /*2430*/  FADD.FTZ R82, R82, R80 ;  /* 0x0000005052527221 */ /* 0x002fe20000010000 */
[----:B------:R-:W-:-:S02]  /*2440*/  FADD.FTZ R83, R83, R81 ;  /* 0x0000005153537221 */ /* 0x000fc40000010000 */
[----:B----4-:R0:W1:Y:S04]  /*2450*/  LDS.64 R80, [R111] ;  /* 0x000000006f507984 */ /* 0x0100680000000a00 */
[----:B0-----:R-:W4:Y:S01]  /*2460*/  LDL R111, [R1+0x4] ;  /* 0x00000400016f7983 */ /* 0x001f220000100800 */
[----:B-1----:R-:W-:Y:S01]  /*2470*/  FADD.FTZ R82, R82, R80 ;  /* 0x0000005052527221 */ /* 0x002fe20000010000 */
[----:B------:R-:W-:Y:S02]  /*2480*/  FADD.FTZ R83, R83, R81 ;  /* 0x0000005153537221 */ /* 0x000fe40000010000 */
[----:B-----5:R0:W1:Y:S04]  /*2490*/  LDS.64 R80, [R110] ;  /* 0x000000006e507984 */ /* 0x0200680000000a00 */
[----:B0-----:R-:W5:Y:S01]  /*24a0*/  LDL R110, [R1] ;  /* 0x00000000016e7983 */ /* 0x001f620000100800 */
[----:B-1----:R-:W-:-:S03]  /*24b0*/  FADD.FTZ R82, R82, R80 ;  /* 0x0000005052527221 */ /* 0x002fc60000010000 */
        /* <DEDUP_REMOVED lines=11> */
[----:B--2---:R-:W0:Y:S02]  /*2570*/  LDS.64 R80, [R112] ;  /* 0x0000000070507984 */ /* 0x004e240000000a00 */
[----:B0-----:R-:W-:Y:S01]  /*2580*/  FADD.FTZ R82, R82, R80 ;  /* 0x0000005052527221 */ /* 0x001fe20000010000 */
[----:B------:R-:W-:Y:S02]  /*2590*/  FADD.FTZ R83, R83, R81 ;  /* 0x0000005153537221 */ /* 0x000fe40000010000 */
[----:B----4-:R-:W0:Y:S02]  /*25a0*/  LDS.64 R80, [R111] ;  /* 0x000000006f507984 */ /* 0x010e240000000a00 */
[----:B0-----:R-:W-:Y:S01]  /*25b0*/  FADD.FTZ R82, R82, R80 ;  /* 0x0000005052527221 */ /* 0x001fe20000010000 */
[----:B------:R-:W-:Y:S02]  /*25c0*/  FADD.FTZ R83, R83, R81 ;  /* 0x0000005153537221 */ /* 0x000fe40000010000 */
[----:B-----5:R-:W0:Y:S02]  /*25d0*/  LDS.64 R80, [R110] ;  /* 0x000000006e507984 */ /* 0x020e240000000a00 */
        /* <DEDUP_REMOVED lines=44> */
.L_x_1927:
[----:B------:R-:W-:Y:S05]  /*28a0*/  BSYNC B0 ;  /* 0x0000000000007941 */ /* 0x000fea0003800000 */
.L_x_1926:
[----:B------:R-:W0:Y:S01]  /*28b0*/  S2R R116, SR_CTAID.X ;  /* 0x0000000000747919 */ /* 0x000e220000002500 */
[----:B------:R-:W1:Y:S01]  /*28c0*/  @!P2 LDC R80, c[0x0][0x10] ;  /* 0x00000400ff50ab82 */ /* 0x000e620000000800 */
[----:B------:R-:W-:Y:S01]  /*28d0*/  SHF.R.U32.HI R113, RZ, 0x1, R106 ;  /* 0x00000001ff717819 */ /* 0x000fe2000001166a */
[----:B------:R2:W-:Y:S01]  /*28e0*/  STL.64 [R1+0x48], R2 ;  /* 0x0000480201007387 */ /* 0x0005e20000100a00 */
[----:B------:R-:W-:Y:S02]  /*28f0*/  MOV R81, UR4 ;  /* 0x0000000400517c02 */ /* 0x000fe40008000f00 */
[----:B------:R-:W-:Y:S01]  /*2900*/  SHF.L.U32 R113, R113, 0x3, RZ ;  /* 0x0000000371717819 */ /* 0x000fe200000006ff */
[----:B------:R-:W3:Y:S01]  /*2910*/  SHFL.BFLY PT, R112, R82, 0x1, 0x1f ;  /* 0x0c201f0052707f89 */ /* 0x000ee200000e0000 */
[----:B------:R-:W-:-:S03]  /*2920*/  ISETP.GT.U32.AND P1, PT, R106, 0x3f, PT ;  /* 0x0000003f6a00780c */ /* 0x000fc60003f24070 */
[----:B------:R-:W4:Y:S01]  /*2930*/  SHFL.BFLY PT, R111, R83, 0x1, 0x1f ;  /* 0x0c201f00536f7f89 */ /* 0x000f2200000e0000 */
[----:B--2---:R-:W2:Y:S09]  /*2940*/  @!P2 LDC.64 R2, c[0x0][0x248] ;  /* 0x00009200ff02ab82 */ /* 0x004eb20000000a00 */
[----:B------:R-:W4:Y:S01]  /*2950*/  @!P1 LDC R110, c[0x0][0x10] ;  /* 0x00000400ff6e9b82 */ /* 0x000f220000000800 */
[----:B-1----:R-:W-:Y:S01]  /*2960*/  @!P2 IMAD R80, R80, R81, UR11 ;  /* 0x0000000b5050ae24 */ /* 0x002fe2000f8e0251 */
[----:B0-----:R-:W-:-:S04]  /*2970*/  LOP3.LUT R116, R116, 0x7, RZ, 0xc0, !PT ;  /* 0x0000000774747812 */ /* 0x001fc800078ec0ff */
[----:B------:R-:W-:-:S04]  /*2980*/  LOP3.LUT R113, R113, 0xfffffff8, R116, 0xe2, !PT ;  /* 0xfffffff871717812 */ /* 0x000fc800078ee274 */
[----:B------:R-:W-:-:S04]  /*2990*/  @!P2 LEA R80, R80, R113, 0x6 ;  /* 0x000000715050a211 */ /* 0x000fc800078e30ff */
[----:B------:R-:W-:-:S05]  /*29a0*/  @!P2 SHF.L.U32 R80, R80, 0x1, RZ ;  /* 0x000000015050a819 */ /* 0x000fca00000006ff */
[----:B--2---:R-:W-:Y:S02]  /*29b0*/  @!P2 IMAD.WIDE.U32 R80, R80, 0x4, R2 ;  /* 0x000000045050a825 */ /* 0x004fe400078e0002 */
[----:B------:R0:W5:Y:S02]  /*29c0*/  LDL.LU.64 R2, [R1+0x48] ;  /* 0x0000480001027983 */ /* 0x0001640000300a00 */
[----:B---3--:R-:W-:Y:S01]  /*29d0*/  FADD.FTZ R82, R112, R82 ;  /* 0x0000005270527221 */ /* 0x008fe20000010000 */
[----:B----4-:R-:W-:-:S05]  /*29e0*/  FADD.FTZ R83, R111, R83 ;  /* 0x000000536f537221 */ /* 0x010fca0000010000 */
[----:B------:R1:W-:Y:S01]  /*29f0*/  @!P2 STG.E.64 desc[UR12][R80.64], R82 ;  /* 0x000000525000a986 */ /* 0x0003e2000c101b0c */
[----:B------:R-:W-:Y:S01]  /*2a00*/  BAR.SYNC.DEFER_BLOCKING 0x0 ;  /* 0x0000000000007b1d */ /* 0x000fe20000010000 */
[----:B------:R-:W-:Y:S02]  /*2a10*/  ISETP.NE.AND P2, PT, R106, RZ, PT ;  /* 0x000000ff6a00720c */ /* 0x000fe40003f45270 */
[----:B-1----:R-:W-:-:S05]  /*2a20*/  MOV R80, UR4 ;  /* 0x0000000400507c02 */ /* 0x002fca0008000f00 */
[----:B------:R-:W1:Y:S01]  /*2a30*/  @!P1 LDC.64 R82, c[0x0][0x248] ;  /* 0x00009200ff529b82 */ /* 0x000e620000000a00 */
[----:B------:R-:W-:Y:S01]  /*2a40*/  @!P1 LOP3.LUT R81, R106, 0x7ffffff8, RZ, 0xc0, !PT ;  /* 0x7ffffff86a519812 */ /* 0x000fe200078ec0ff */
[----:B------:R-:W-:-:S05]  /*2a50*/  @!P1 IMAD R80, R110, R80, UR11 ;  /* 0x0000000b6e509e24 */ /* 0x000fca000f8e0250 */
[----:B------:R-:W-:Y:S02]  /*2a60*/  @!P1 LEA R80, R80, R81, 0x6 ;  /* 0x0000005150509211 */ /* 0x000fe400078e30ff */
[----:B------:R-:W-:-:S04]  /*2a70*/  @!P1 LOP3.LUT R81, R106, 0x7, RZ, 0xc0, !PT ;  /* 0x000000076a519812 */ /* 0x000fc800078ec0ff */
[----:B------:R-:W-:-:S04]  /*2a80*/  @!P1 IADD3 R80, R80, R81, RZ ;  /* 0x0000005150509210 */ /* 0x000fc80007ffe0ff */
[----:B------:R-:W-:-:S05]  /*2a90*/  @!P1 SHF.L.U32 R80, R80, 0x1, RZ ;  /* 0x0000000150509819 */ /* 0x000fca00000006ff */
[----:B-1----:R-:W-:Y:S01]  /*2aa0*/  @!P1 IMAD.WIDE.U32 R80, R80, 0x4, R82 ;  /* 0x0000000450509825 */ /* 0x002fe200078e0052 */
[----:B0-----:R-:W-:Y:S06]  /*2ab0*/  @P2 BRA `(.L_x_1928) ;  /* 0x0000000000442947 */ /* 0x001fec0003800000 */
        /* <DEDUP_REMOVED lines=9> */
.L_x_1929:
        /* <DEDUP_REMOVED lines=8> */
.L_x_1928:
[----:B------:R-:W-:Y:S05]  /*2bd0*/  WARPSYNC.ALL ;  /* 0x0000000000007948 */ /* 0x000fea0003800000 */
[----:B------:R-:W-:Y:S06]  /*2be0*/  BAR.SYNC.DEFER_BLOCKING 0x0 ;  /* 0x0000000000007b1d */ /* 0x000fec0000010000 */
[----:B------:R-:W2:Y:S04]  /*2bf0*/  LDG.E.64.CONSTANT R76, desc[UR12][R76.64] ;  /* 0x0000000c4c4c7981 */ /* 0x000ea8000c1e9b00 */
[----:B------:R-:W3:Y:S04]  /*2c00*/  LDG.E.64.CONSTANT R78, desc[UR12][R78.64] ;  /* 0x0000000c4e4e7981 */ /* 0x000ee8000c1e9b00 */
[----:B------:R-:W4:Y:S01]  /*2c10*/  @!P1 LDG.E.64 R80, desc[UR12][R80.64] ;  /* 0x0000000c50509981 */ /* 0x000f22000c1e1b00 */
[----:B------:R-:W-:Y:S01]  /*2c20*/  HFMA2.MMA R82, -RZ, RZ, 0, 0 ;  /* 0x00000000ff527435 */ /* 0x000fe200000001ff */
[----:B------:R-:W-:Y:S01]  /*2c30*/  PRMT R50, R44, 0x7632, R50 ;  /* 0x000076322c327816 */ /* 0x000fe20000000032 */
[----:B------:R-:W-:Y:S03]  /*2c40*/  BSSY B0, `(.L_x_1930) ;  /* 0x0000048000007945 */ /* 0x000fe60003800000 */
        /* <DEDUP_REMOVED lines=42> */
[----:B------:R-:W-:Y:S01]  /*2ef0*/  LOP3.LUT P1, RZ, R106, 0xffffffc7, RZ, 0xc0, !PT ;  /* 0xffffffc76aff7812 */ /* 0x000fe2000782c0ff */
[----:B0-----:R-:W-:-:S12]  /*2f00*/  FADD.FTZ R80, R82, R80 ;  /* 0x0000005052507221 */ /* 0x001fd80000010000 */
[----:B------:R-:W-:Y:S01]  /*2f10*/  @!P1 FMUL.FTZ R80, R80, 3.2552085031056776643e-05 ;  /* 0x3808888950509820 */ /* 0x000fe20000410000 */
[----:B-1----:R-:W-:-:S03]  /*2f20*/  FADD.FTZ R83, R81, R83 ;  /* 0x0000005351537221 */ /* 0x002fc60000010000 */
[----:B------:R-:W-:-:S04]  /*2f30*/  @!P1 FMUL.FTZ R81, R80, R80 ;  /* 0x0000005050519220 */ /* 0x000fc80000410000 */
[----:B------:R-:W-:Y:S01]  /*2f40*/  @!P1 FFMA.FTZ R81, R83, 3.2552085031056776643e-05, -R81 ;  /* 0x3808888953519823 */ /* 0x000fe20000010851 */
[----:B------:R-:W-:-:S04]  /*2f50*/  @!P1 LOP3.LUT R82, R106, 0xfffffff8, RZ, 0xc0, !PT ;  /* 0xfffffff86a529812 */ /* 0x000fc800078ec0ff */
[----:B------:R-:W-:-:S05]  /*2f60*/  @!P1 FMNMX.FTZ R81, RZ, R81, !PT ;  /* 0x00000051ff519209 */ /* 0x000fca0007810000 */
[----:B------:R0:W-:Y:S01]  /*2f70*/  @!P1 STS.64 [R82+UR8], R80 ;  /* 0x0000005052009988 */ /* 0x0001e20008000a08 */
[----:B--2---:R-:W-:Y:S02]  /*2f80*/  PRMT R113, R76, 0x7632, R113 ;  /* 0x000076324c717816 */ /* 0x004fe40000000071 */
[----:B------:R-:W-:Y:S02]  /*2f90*/  PRMT R112, R77, 0x7632, R112 ;  /* 0x000076324d707816 */ /* 0x000fe40000000070 */
[----:B---3--:R-:W-:Y:S02]  /*2fa0*/  PRMT R83, R79, 0x7632, R83 ;  /* 0x000076324f537816 */ /* 0x008fe40000000053 */
[----:B0-----:R-:W-:Y:S02]  /*2fb0*/  PRMT R81, R45, 0x7632, R81 ;  /* 0x000076322d517816 */ /* 0x001fe40000000051 */
[----:B------:R-:W-:Y:S02]  /*2fc0*/  PRMT R80, R51, 0x7632, R80 ;  /* 0x0000763233507816 */ /* 0x000fe40000000050 */
        /* <DEDUP_REMOVED lines=15> */
.L_x_1931:
[----:B------:R-:W-:Y:S05]  /*30c0*/  BSYNC B0 ;  /* 0x0000000000007941 */ /* 0x000fea0003800000 */
.L_x_1930:
[----:B0-----:R-:W2:Y:S01]  /*30d0*/  LDL R46, [R1+0x40] ;  /* 0x00004000012e7983 */ /* 0x001ea20000100800 */
[----:B------:R-:W-:Y:S01]  /*30e0*/  ULDC UR9, c[0x0][0x230] ;  /* 0x00008c0000097ab9 */ /* 0x000fe20000000800 */
[----:B------:R-:W-:Y:S01]  /*30f0*/  ULDC.64 UR14, c[0x0][0x210] ;  /* 0x00008400000e7ab9 */ /* 0x000fe20000000a00 */
[----:B------:R-:W-:Y:S01]  /*3100*/  SHF.L.U32 R76, R76, 0x10, RZ ;  /* 0x000000104c4c7819 */ /* 0x000fe200000006ff */
[----:B------:R-:W-:Y:S01]  /*3110*/  UIADD3 UR10, UP0, UR10, 0x9, URZ ;  /* 0x000000090a0a7890 */ /* 0x000fe2000ff1e03f */
[----:B-----5:R-:W-:Y:S01]  /*3120*/  LEA R44, P1, R2, UR14, 0x1 ;  /* 0x0000000e022c7c11 */ /* 0x020fe2000f8208ff */
[----:B------:R-:W-:Y:S01]  /*3130*/  ULOP3.LUT UR4, UR4, 0x1, URZ, 0x3c, !UPT ;  /* 0x0000000104047892 */ /* 0x000fe2000f8e3c3f */
[----:B------:R-:W-:Y:S01]  /*3140*/  SHF.L.U32 R78, R78, 0x10, RZ ;  /* 0x000000104e4e7819 */ /* 0x000fe200000006ff */
[----:B------:R-:W-:Y:S01]  /*3150*/  UIADD3.X UR5, URZ, UR5, URZ, UP0, !UPT ;  /* 0x000000053f057290 */ /* 0x000fe200087fe43f */
[----:B------:R-:W-:Y:S02]  /*3160*/  LEA.HI.X R45, R2, UR15, R89, 0x1, P1 ;  /* 0x0000000f022d7c11 */ /* 0x000fe400088f0c59 */
        /* <DEDUP_REMOVED lines=31> */
[----:B------:R-:W-:Y:S01]  /*3360*/  SHF.L.U32 R75, R75, 0x10, RZ ;  /* 0x000000104b4b7819 */ /* 0x000fe200000006ff */
[----:B--2---:R-:W0:Y:S02]  /*3370*/  LDS.64 R46, [R46] ;  /* 0x000000002e2e7984 */ /* 0x004e240000000a00 */
[----:B0-----:R-:W-:Y:S01]  /*3380*/  FADD.FTZ R47, R47, UR9 ;  /* 0x000000092f2f7e21 */ /* 0x001fe20008010000 */
[----:B------:R-:W-:Y:S01]  /*3390*/  FADD.FTZ R0, R0, -R46 ;  /* 0x8000002e00007221 */ /* 0x000fe20000010000 */
[----:B------:R-:W-:Y:S01]  /*33a0*/  FADD.FTZ R116, -R46, R50 ;  /* 0x000000322e747221 */ /* 0x000fe20000010100 */
[----:B------:R-:W-:Y:S01]  /*33b0*/  SHF.L.U32 R50, R113, 0x10, RZ ;  /* 0x0000001071327819 */ /* 0x000fe200000006ff */
[--C-:B------:R-:W-:Y:S01]  /*33c0*/  FADD.FTZ R88, R88, -R46.reuse ;  /* 0x8000002e58587221 */ /* 0x100fe20000010000 */
[--C-:B------:R-:W-:Y:S01]  /*33d0*/  FADD.FTZ R87, R87, -R46.reuse ;  /* 0x8000002e57577221 */ /* 0x100fe20000010000 */
[----:B------:R-:W0:Y:S01]  /*33e0*/  MUFU.RSQ R47, R47 ;  /* 0x0000002f002f7308 */ /* 0x000e220000001400 */
[----:B------:R-:W-:Y:S01]  /*33f0*/  FADD.FTZ R111, -R46, R111 ;  /* 0x0000006f2e6f7221 */ /* 0x000fe20000010100 */
[----:B------:R-:W-:Y:S01]  /*3400*/  FADD.FTZ R86, R86, -R46 ;  /* 0x8000002e56567221 */ /* 0x000fe20000010000 */
[C---:B------:R-:W-:Y:S01]  /*3410*/  FADD.FTZ R110, -R46.reuse, R110 ;  /* 0x0000006e2e6e7221 */ /* 0x040fe20000010100 */
[----:B------:R-:W-:Y:S01]  /*3420*/  FADD.FTZ R48, -R46, R48 ;  /* 0x000000302e307221 */ /* 0x000fe20000010100 */
[--C-:B------:R-:W-:Y:S01]  /*3430*/  FADD.FTZ R84, R84, -R46.reuse ;  /* 0x8000002e54547221 */ /* 0x100fe20000010000 */
[----:B------:R-:W-:Y:S01]  /*3440*/  FADD.FTZ R49, -R46, R49 ;  /* 0x000000312e317221 */ /* 0x000fe20000010100 */
[--C-:B------:R-:W-:Y:S01]  /*3450*/  FADD.FTZ R18, R18, -R46.reuse ;  /* 0x8000002e12127221 */ /* 0x100fe20000010000 */
[C---:B------:R-:W-:Y:S01]  /*3460*/  FADD.FTZ R51, -R46.reuse, R51 ;  /* 0x000000332e337221 */ /* 0x040fe20000010100 */
[----:B------:R-:W-:Y:S01]  /*3470*/  FADD.FTZ R19, R19, -R46 ;  /* 0x8000002e13137221 */ /* 0x000fe20000010000 */
[C---:B------:R-:W-:Y:S01]  /*3480*/  FADD.FTZ R80, -R46.reuse, R80 ;  /* 0x000000502e507221 */ /* 0x040fe20000010100 */
[C---:B------:R-:W-:Y:S01]  /*3490*/  FADD.FTZ R52, -R46.reuse, R52 ;  /* 0x000000342e347221 */ /* 0x040fe20000010100 */
[----:B------:R-:W-:Y:S01]  /*34a0*/  FADD.FTZ R21, R21, -R46 ;  /* 0x8000002e15157221 */ /* 0x000fe20000010000 */
[C---:B------:R-:W-:Y:S01]  /*34b0*/  FADD.FTZ R53, -R46.reuse, R53 ;  /* 0x000000352e357221 */ /* 0x040fe20000010100 */
[C---:B------:R-:W-:Y:S01]  /*34c0*/  FADD.FTZ R54, -R46.reuse, R54 ;  /* 0x000000362e367221 */ /* 0x040fe20000010100 */
[----:B------:R-:W-:Y:S01]  /*34d0*/  FADD.FTZ R23, R23, -R46 ;  /* 0x8000002e17177221 */ /* 0x000fe20000010000 */
[----:B------:R-:W-:Y:S01]  /*34e0*/  FADD.FTZ R55, -R46, R55 ;  /* 0x000000372e377221 */ /* 0x000fe20000010100 */
[----:B0-----:R-:W-:Y:S01]  /*34f0*/  FMUL.FTZ R0, R0, R47 ;  /* 0x0000002f00007220 */ /* 0x001fe20000410000 */
[C---:B------:R-:W-:Y:S01]  /*3500*/  FMUL.FTZ R88, R47.reuse, R88 ;  /* 0x000000582f587220 */ /* 0x040fe20000410000 */
[C---:B------:R-:W-:Y:S01]  /*3510*/  FMUL.FTZ R87, R47.reuse, R87 ;  /* 0x000000572f577220 */ /* 0x040fe20000410000 */
[C---:B------:R-:W-:Y:S01]  /*3520*/  FMUL.FTZ R86, R47.reuse, R86 ;  /* 0x000000562f567220 */ /* 0x040fe20000410000 */
[--C-:B------:R-:W-:Y:S01]  /*3530*/  FFMA.FTZ R89, R0, R76, R78.reuse ;  /* 0x0000004c00597223 */ /* 0x100fe2000001004e */
[C---:B------:R-:W-:Y:S01]  /*3540*/  FMUL.FTZ R48, R47.reuse, R48 ;  /* 0x000000302f307220 */ /* 0x040fe20000410000 */
[C-C-:B------:R-:W-:Y:S01]  /*3550*/  FFMA.FTZ R87, R76.reuse, R87, R78.reuse ;  /* 0x000000574c577223 */ /* 0x140fe2000001004e */
[----:B------:R-:W-:Y:S01]  /*3560*/  FMUL.FTZ R84, R47, R84 ;  /* 0x000000542f547220 */ /* 0x000fe20000410000 */
[----:B------:R-:W-:Y:S01]  /*3570*/  FMUL.FTZ R0, R89, -1.4426950216293334961 ;  /* 0xbfb8aa3b59007820 */ /* 0x000fe20000410000 */
[C---:B------:R-:W-:Y:S01]  /*3580*/  FMUL.FTZ R49, R47.reuse, R49 ;  /* 0x000000312f317220 */ /* 0x040fe20000410000 */
[C---:B------:R-:W-:Y:S01]  /*3590*/  FMUL.FTZ R18, R47.reuse, R18 ;  /* 0x000000122f127220 */ /* 0x040fe20000410000 */
[C---:B------:R-:W-:Y:S01]  /*35a0*/  FMUL.FTZ R51, R47.reuse, R51 ;  /* 0x000000332f337220 */ /* 0x040fe20000410000 */
[C---:B------:R-:W-:Y:S01]  /*35b0*/  FMUL.FTZ R80, R47.reuse, R80 ;  /* 0x000000502f507220 */ /* 0x040fe20000410000 */
[C---:B------:R-:W-:Y:S01]  /*35c0*/  FMUL.FTZ R52, R47.reuse, R52 ;  /* 0x000000342f347220 */ /* 0x040fe20000410000 */
[----:B------:R-:W0:Y:S01]  /*35d0*/  MUFU.EX2 R0, R0 ;  /* 0x0000000000007308 */ /* 0x000e220000000800 */
[----:B------:R-:W-:Y:S01]  /*35e0*/  FFMA.FTZ R18, R76, R18, R78 ;  /* 0x000000124c127223 */ /* 0x000fe2000001004e */
[C---:B------:R-:W-:Y:S01]  /*35f0*/  FMUL.FTZ R53, R47.reuse, R53 ;  /* 0x000000352f357220 */ /* 0x040fe20000410000 */
[C---:B------:R-:W-:Y:S01]  /*3600*/  FMUL.FTZ R54, R47.reuse, R54 ;  /* 0x000000362f367220 */ /* 0x040fe20000410000 */
[----:B------:R-:W-:Y:S01]  /*3610*/  FMUL.FTZ R55, R47, R55 ;  /* 0x000000372f377220 */ /* 0x000fe20000410000 */
[C---:B------:R-:W-:Y:S01]  /*3620*/  FADD.FTZ R56, -R46.reuse, R56 ;  /* 0x000000382e387221 */ /* 0x040fe20000010100 */
[----:B------:R-:W-:Y:S01]  /*3630*/  FADD.FTZ R25, R25, -R46 ;  /* 0x8000002e19197221 */ /* 0x000fe20000010000 */
[C---:B------:R-:W-:Y:S01]  /*3640*/  FADD.FTZ R57, -R46.reuse, R57 ;  /* 0x000000392e397221 */ /* 0x040fe20000010100 */
[C---:B------:R-:W-:Y:S01]  /*3650*/  FADD.FTZ R58, -R46.reuse, R58 ;  /* 0x0000003a2e3a7221 */ /* 0x040fe20000010100 */
[----:B------:R-:W-:Y:S01]  /*3660*/  FMUL.FTZ R56, R47, R56 ;  /* 0x000000382f387220 */ /* 0x000fe20000410000 */
[----:B------:R-:W-:Y:S01]  /*3670*/  FADD.FTZ R27, R27, -R46 ;  /* 0x8000002e1b1b7221 */ /* 0x000fe20000010000 */
[C---:B------:R-:W-:Y:S01]  /*3680*/  FMUL.FTZ R57, R47.reuse, R57 ;  /* 0x000000392f397220 */ /* 0x040fe20000410000 */
[----:B------:R-:W-:Y:S01]  /*3690*/  FMUL.FTZ R58, R47, R58 ;  /* 0x0000003a2f3a7220 */ /* 0x000fe20000410000 */
[C---:B------:R-:W-:Y:S01]  /*36a0*/  FADD.FTZ R59, -R46.reuse, R59 ;  /* 0x0000003b2e3b7221 */ /* 0x040fe20000010100 */
[C---:B------:R-:W-:Y:S01]  /*36b0*/  FADD.FTZ R60, -R46.reuse, R60 ;  /* 0x0000003c2e3c7221 */ /* 0x040fe20000010100 */
[----:B------:R-:W-:Y:S01]  /*36c0*/  FADD.FTZ R29, R29, -R46 ;  /* 0x8000002e1d1d7221 */ /* 0x000fe20000010000 */
[----:B------:R-:W-:Y:S01]  /*36d0*/  FADD.FTZ R61, -R46, R61 ;  /* 0x0000003d2e3d7221 */ /* 0x000fe20000010100 */
[----:B0-----:R-:W-:Y:S01]  /*36e0*/  FADD.FTZ R0, R0, 1 ;  /* 0x3f80000000007421 */ /* 0x001fe20000010000 */
[C---:B------:R-:W-:Y:S01]  /*36f0*/  FADD.FTZ R62, -R46.reuse, R62 ;  /* 0x0000003e2e3e7221 */ /* 0x040fe20000010100 */
[----:B------:R-:W-:Y:S01]  /*3700*/  FADD.FTZ R31, R31, -R46 ;  /* 0x8000002e1f1f7221 */ /* 0x000fe20000010000 */
[C---:B------:R-:W-:Y:S01]  /*3710*/  FADD.FTZ R63, -R46.reuse, R63 ;  /* 0x0000003f2e3f7221 */ /* 0x040fe20000010100 */
[----:B------:R0:W1:Y:S01]  /*3720*/  MUFU.RCP R2, R0 ;  /* 0x0000000000027308 */ /* 0x0000620000001000 */
[C---:B------:R-:W-:Y:S01]  /*3730*/  FADD.FTZ R64, -R46.reuse, R64 ;  /* 0x000000402e407221 */ /* 0x040fe20000010100 */
[----:B------:R-:W-:Y:S01]  /*3740*/  FADD.FTZ R33, R33, -R46 ;  /* 0x8000002e21217221 */ /* 0x000fe20000010000 */
[C---:B------:R-:W-:Y:S01]  /*3750*/  FMUL.FTZ R63, R47.reuse, R63 ;  /* 0x0000003f2f3f7220 */ /* 0x040fe20000410000 */
[C---:B------:R-:W-:Y:S01]  /*3760*/  FADD.FTZ R65, -R46.reuse, R65 ;  /* 0x000000412e417221 */ /* 0x040fe20000010100 */
[----:B------:R-:W-:Y:S01]  /*3770*/  FMUL.FTZ R64, R47, R64 ;  /* 0x000000402f407220 */ /* 0x000fe20000410000 */
[----:B------:R-:W-:Y:S01]  /*3780*/  FADD.FTZ R66, -R46, R66 ;  /* 0x000000422e427221 */ /* 0x000fe20000010100 */
[----:B------:R-:W-:Y:S01]  /*3790*/  FADD.FTZ R35, R35, -R46 ;  /* 0x8000002e23237221 */ /* 0x000fe20000010000 */
[C---:B------:R-:W-:Y:S01]  /*37a0*/  FMUL.FTZ R65, R47.reuse, R65 ;  /* 0x000000412f417220 */ /* 0x040fe20000410000 */
[----:B0-----:R-:W-:Y:S01]  /*37b0*/  SHF.L.U32 R0, R82, 0x10, RZ ;  /* 0x0000001052007819 */ /* 0x001fe200000006ff */
[C---:B------:R-:W-:Y:S01]  /*37c0*/  FMUL.FTZ R82, R47.reuse, R116 ;  /* 0x000000742f527220 */ /* 0x040fe20000410000 */
[----:B------:R-:W-:Y:S01]  /*37d0*/  FMUL.FTZ R66, R47, R66 ;  /* 0x000000422f427220 */ /* 0x000fe20000410000 */
[C---:B------:R-:W-:Y:S01]  /*37e0*/  FADD.FTZ R67, -R46.reuse, R67 ;  /* 0x000000432e437221 */ /* 0x040fe20000010100 */
[----:B------:R-:W-:Y:S01]  /*37f0*/  FADD.FTZ R68, -R46, R68 ;  /* 0x000000442e447221 */ /* 0x000fe20000010100 */
[--C-:B------:R-:W-:Y:S01]  /*3800*/  FFMA.FTZ R82, R82, R50, R0.reuse ;  /* 0x0000003252527223 */ /* 0x100fe20000010000 */
[----:B------:R-:W-:Y:S01]  /*3810*/  FFMA.FTZ R48, R50, R48, R0 ;  /* 0x0000003032307223 */ /* 0x000fe20000010000 */
[----:B------:R-:W-:Y:S01]  /*3820*/  FADD.FTZ R37, R37, -R46 ;  /* 0x8000002e25257221 */ /* 0x000fe20000010000 */
[----:B-1----:R-:W-:Y:S01]  /*3830*/  FMUL.FTZ R2, R89, R2 ;  /* 0x0000000259027220 */ /* 0x002fe20000410000 */
[----:B------:R-:W-:Y:S01]  /*3840*/  FMUL.FTZ R89, R82, -1.4426950216293334961 ;  /* 0xbfb8aa3b52597820 */ /* 0x000fe20000410000 */
[C---:B------:R-:W-:Y:S01]  /*3850*/  FADD.FTZ R69, -R46.reuse, R69 ;  /* 0x000000452e457221 */ /* 0x040fe20000010100 */
[C---:B------:R-:W-:Y:S01]  /*3860*/  FADD.FTZ R70, -R46.reuse, R70 ;  /* 0x000000462e467221 */ /* 0x040fe20000010100 */
[----:B------:R-:W-:Y:S01]  /*3870*/  FADD.FTZ R39, R39, -R46 ;  /* 0x8000002e27277221 */ /* 0x000fe20000010000 */
[C---:B------:R-:W-:Y:S01]  /*3880*/  FADD.FTZ R71, -R46.reuse, R71 ;  /* 0x000000472e477221 */ /* 0x040fe20000010100 */
[C---:B------:R-:W-:Y:S01]  /*3890*/  FADD.FTZ R72, -R46.reuse, R72 ;  /* 0x000000482e487221 */ /* 0x040fe20000010100 */
[----:B------:R-:W0:Y:S01]  /*38a0*/  MUFU.EX2 R89, R89 ;  /* 0x0000005900597308 */ /* 0x000e220000000800 */
[----:B------:R-:W-:Y:S01]  /*38b0*/  FADD.FTZ R73, -R46, R73 ;  /* 0x000000492e497221 */ /* 0x000fe20000010100 */
[--C-:B------:R-:W-:Y:S01]  /*38c0*/  FADD.FTZ R42, R42, -R46.reuse ;  /* 0x8000002e2a2a7221 */ /* 0x100fe20000010000 */
[----:B------:R-:W-:-:S02]  /*38d0*/  FADD.FTZ R43, R43, -R46 ;  /* 0x8000002e2b2b7221 */ /* 0x000fc40000010000 */
[C---:B------:R-:W-:Y:S01]  /*38e0*/  FMUL.FTZ R73, R47.reuse, R73 ;  /* 0x000000492f497220 */ /* 0x040fe20000410000 */
[C---:B------:R-:W-:Y:S01]  /*38f0*/  FMUL.FTZ R42, R47.reuse, R42 ;  /* 0x0000002a2f2a7220 */ /* 0x040fe20000410000 */
[----:B------:R-:W-:-:S03]  /*3900*/  FMUL.FTZ R43, R47, R43 ;  /* 0x0000002b2f2b7220 */ /* 0x000fc60000410000 */
[----:B------:R-:W-:Y:S01]  /*3910*/  FFMA.FTZ R42, R76, R42, R78 ;  /* 0x0000002a4c2a7223 */ /* 0x000fe2000001004e */
[----:B0-----:R-:W-:-:S06]  /*3920*/  FADD.FTZ R89, R89, 1 ;  /* 0x3f80000059597421 */ /* 0x001fcc0000010000 */
[----:B------:R-:W0:Y:S02]  /*3930*/  MUFU.RCP R89, R89 ;  /* 0x0000005900597308 */ /* 0x000e240000001000 */
[----:B0-----:R-:W-:Y:S01]  /*3940*/  FMUL.FTZ R89, R82, R89 ;  /* 0x0000005952597220 */ /* 0x001fe20000410000 */
[----:B------:R-:W-:Y:S02]  /*3950*/  SHF.L.U32 R82, R79, 0x10, RZ ;  /* 0x000000104f527819 */ /* 0x000fe400000006ff */
[----:B------:R-:W-:Y:S02]  /*3960*/  SHF.L.U32 R79, R83, 0x10, RZ ;  /* 0x00000010534f7819 */ /* 0x000fe400000006ff */
[----:B------:R-:W-:Y:S01]  /*3970*/  F2FP.BF16.F32.PACK_AB R2, R89, R2 ;  /* 0x000000025902723e */ /* 0x000fe200000010ff */
[----:B------:R-:W-:Y:S01]  /*3980*/  FFMA.FTZ R88, R88, R77, R82 ;  /* 0x0000004d58587223 */ /* 0x000fe20000010052 */
[----:B------:R-:W-:Y:S01]  /*3990*/  FADD.FTZ R89, -R46, R81 ;  /* 0x000000512e597221 */ /* 0x000fe20000010100 */
[----:B------:R-:W-:-:S02]  /*39a0*/  SHF.L.U32 R81, R112, 0x10, RZ ;  /* 0x0000001070517819 */ /* 0x000fc400000006ff */
[----:B------:R0:W-:Y:S01]  /*39b0*/  STG.E.U16 desc[UR12][R44.64], R2 ;  /* 0x000000022c007986 */ /* 0x0001e2000c10150c */
[----:B------:R-:W-:Y:S02]  /*39c0*/  FMUL.FTZ R83, R47, R89 ;  /* 0x000000592f537220 */ /* 0x000fe40000410000 */
[C-C-:B------:R-:W-:Y:S01]  /*39d0*/  FFMA.FTZ R112, R81.reuse, R53, R79.reuse ;  /* 0x0000003551707223 */ /* 0x140fe2000001004f */
[--C-:B------:R-:W-:Y:S01]  /*39e0*/  FFMA.FTZ R113, R81, R55, R79.reuse ;  /* 0x0000003751717223 */ /* 0x100fe2000001004f */
[--C-:B------:R-:W-:Y:S01]  /*39f0*/  FFMA.FTZ R83, R83, R81, R79.reuse ;  /* 0x0000005153537223 */ /* 0x100fe2000001004f */
[----:B------:R-:W-:Y:S01]  /*3a00*/  FFMA.FTZ R116, R81, R57, R79 ;  /* 0x0000003951747223 */ /* 0x000fe2000001004f */
[----:B0-----:R-:W-:-:S05]  /*3a10*/  PRMT R2, R2, 0x7632, R2 ;  /* 0x0000763202027816 */ /* 0x001fca0000000002 */
[----:B------:R0:W-:Y:S02]  /*3a20*/  STG.E.U16 desc[UR12][R44.64+0x2], R2 ;  /* 0x000002022c007986 */ /* 0x0001e4000c10150c */
[----:B0-----:R-:W-:-:S06]  /*3a30*/  FMUL.FTZ R2, R88, -1.4426950216293334961 ;  /* 0xbfb8aa3b58027820 */ /* 0x001fcc0000410000 */
        /* <DEDUP_REMOVED lines=8> */
[----:B0-----:R-:W-:-:S05]  /*3ac0*/  FMUL.FTZ R83, R83, R88 ;  /* 0x0000005853537220 */ /* 0x001fca0000410000 */
[----:B------:R-:W-:Y:S01]  /*3ad0*/  F2FP.BF16.F32.PACK_AB R83, R83, R2 ;  /* 0x000000025353723e */ /* 0x000fe200000010ff */
[----:B------:R-:W-:-:S04]  /*3ae0*/  FMUL.FTZ R2, R87, -1.4426950216293334961 ;  /* 0xbfb8aa3b57027820 */ /* 0x000fc80000410000 */
[----:B------:R-:W-:Y:S02]  /*3af0*/  STG.E.U16 desc[UR12][R44.64+0x4], R83 ;  /* 0x000004532c007986 */ /* 0x000fe4000c10150c */
[----:B------:R-:W0:Y:S02]  /*3b00*/  MUFU.EX2 R2, R2 ;  /* 0x0000000200027308 */ /* 0x000e240000000800 */
[----:B0-----:R-:W-:-:S06]  /*3b10*/  FADD.FTZ R2, R2, 1 ;  /* 0x3f80000002027421 */ /* 0x001fcc0000010000 */
[----:B------:R0:W1:Y:S02]  /*3b20*/  MUFU.RCP R88, R2 ;  /* 0x0000000200587308 */ /* 0x0000640000001000 */
[----:B0-----:R-:W-:Y:S01]  /*3b30*/  FMUL.FTZ R2, R47, R111 ;  /* 0x0000006f2f027220 */ /* 0x001fe20000410000 */
[----:B------:R-:W-:-:S03]  /*3b40*/  FFMA.FTZ R111, R81, R80, R79 ;  /* 0x00000050516f7223 */ /* 0x000fc6000001004f */
[----:B------:R-:W-:Y:S01]  /*3b50*/  FFMA.FTZ R2, R50, R2, R0 ;  /* 0x0000000232027223 */ /* 0x000fe20000010000 */
[----:B-1----:R-:W-:-:S03]  /*3b60*/  FMUL.FTZ R87, R87, R88 ;  /* 0x0000005857577220 */ /* 0x002fc60000410000 */
[----:B------:R-:W-:-:S06]  /*3b70*/  FMUL.FTZ R88, R2, -1.4426950216293334961 ;  /* 0xbfb8aa3b02587820 */ /* 0x000fcc0000410000 */
[----:B------:R-:W0:Y:S02]  /*3b80*/  MUFU.EX2 R88, R88 ;  /* 0x0000005800587308 */ /* 0x000e240000000800 */
[----:B0-----:R-:W-:-:S06]  /*3b90*/  FADD.FTZ R88, R88, 1 ;  /* 0x3f80000058587421 */ /* 0x001fcc0000010000 */
[----:B------:R0:W1:Y:S02]  /*3ba0*/  MUFU.RCP R89, R88 ;  /* 0x0000005800597308 */ /* 0x0000640000001000 */
[----:B0-----:R-:W-:Y:S01]  /*3bb0*/  FFMA.FTZ R88, R77, R86, R82 ;  /* 0x000000564d587223 */ /* 0x001fe20000010052 */
[----:B-1----:R-:W-:-:S03]  /*3bc0*/  FMUL.FTZ R86, R2, R89 ;  /* 0x0000005902567220 */ /* 0x002fc60000410000 */
[----:B------:R-:W-:Y:S02]  /*3bd0*/  FMUL.FTZ R2, R88, -1.4426950216293334961 ;  /* 0xbfb8aa3b58027820 */ /* 0x000fe40000410000 */
[----:B------:R-:W-:-:S04]  /*3be0*/  F2FP.BF16.F32.PACK_AB R86, R86, R87 ;  /* 0x000000575656723e */ /* 0x000fc800000010ff */
[----:B------:R-:W0:Y:S02]  /*3bf0*/  MUFU.EX2 R2, R2 ;  /* 0x0000000200027308 */ /* 0x000e240000000800 */
[----:B0-----:R-:W-:-:S06]  /*3c00*/  FADD.FTZ R2, R2, 1 ;  /* 0x3f80000002027421 */ /* 0x001fcc0000010000 */
[----:B------:R0:W1:Y:S02]  /*3c10*/  MUFU.RCP R89, R2 ;  /* 0x0000000200597308 */ /* 0x0000640000001000 */
[----:B0-----:R-:W-:Y:S01]  /*3c20*/  FMUL.FTZ R2, R47, R110 ;  /* 0x0000006e2f027220 */ /* 0x001fe20000410000 */
[----:B------:R-:W-:-:S03]  /*3c30*/  FADD.FTZ R110, R85, -R46 ;  /* 0x8000002e556e7221 */ /* 0x000fc60000010000 */
[----:B------:R-:W-:Y:S01]  /*3c40*/  FFMA.FTZ R2, R81, R2, R79 ;  /* 0x0000000251027223 */ /* 0x000fe2000001004f */
[----:B------:R-:W-:Y:S01]  /*3c50*/  FMUL.FTZ R110, R47, R110 ;  /* 0x0000006e2f6e7220 */ /* 0x000fe20000410000 */
[----:B-1----:R-:W-:Y:S02]  /*3c60*/  FMUL.FTZ R88, R88, R89 ;  /* 0x0000005958587220 */ /* 0x002fe40000410000 */
[----:B------:R-:W-:-:S06]  /*3c70*/  FMUL.FTZ R89, R2, -1.4426950216293334961 ;  /* 0xbfb8aa3b02597820 */ /* 0x000fcc0000410000 */
[----:B------:R-:W0:Y:S02]  /*3c80*/  MUFU.EX2 R89, R89 ;  /* 0x0000005900597308 */ /* 0x000e240000000800 */
[----:B0-----:R-:W-:-:S06]  /*3c90*/  FADD.FTZ R89, R89, 1 ;  /* 0x3f80000059597421 */ /* 0x001fcc0000010000 */
[----:B------:R-:W0:Y:S02]  /*3ca0*/  MUFU.RCP R89, R89 ;  /* 0x0000005900597308 */ /* 0x000e240000001000 */
[----:B0-----:R-:W-:Y:S01]  /*3cb0*/  FMUL.FTZ R85, R2, R89 ;  /* 0x0000005902557220 */ /* 0x001fe20000410000 */
[----:B------:R-:W-:Y:S01]  /*3cc0*/  LEA R2, P1, R3, UR14, 0x1 ;  /* 0x0000000e03027c11 */ /* 0x000fe2000f8208ff */
[----:B------:R-:W-:-:S03]  /*3cd0*/  FFMA.FTZ R89, R76, R110, R78 ;  /* 0x0000006e4c597223 */ /* 0x000fc6000001004e */
[----:B------:R-:W-:Y:S01]  /*3ce0*/  LEA.HI.X R3, R3, UR15, R90, 0x1, P1 ;  /* 0x0000000f03037c11 */ /* 0x000fe200088f0c5a */
[----:B------:R-:W-:Y:S01]  /*3cf0*/  FMUL.FTZ R90, R89, -1.4426950216293334961 ;  /* 0xbfb8aa3b595a7820 */ /* 0x000fe20000410000 */
[----:B------:R-:W-:-:S05]  /*3d00*/  F2FP.BF16.F32.PACK_AB R85, R85, R88 ;  /* 0x000000585555723e */ /* 0x000fca00000010ff */
[----:B------:R-:W0:Y:S02]  /*3d10*/  MUFU.EX2 R90, R90 ;  /* 0x0000005a005a7308 */ /* 0x000e240000000800 */
[----:B0-----:R-:W-:-:S06]  /*3d20*/  FADD.FTZ R90, R90, 1 ;  /* 0x3f8000005a5a7421 */ /* 0x001fcc0000010000 */
[----:B------:R-:W0:Y:S02]  /*3d30*/  MUFU.RCP R90, R90 ;  /* 0x0000005a005a7308 */ /* 0x000e240000001000 */
[----:B0-----:R-:W-:Y:S01]  /*3d40*/  FMUL.FTZ R89, R89, R90 ;  /* 0x0000005a59597220 */ /* 0x001fe20000410000 */
[----:B------:R-:W-:-:S06]  /*3d50*/  FMUL.FTZ R90, R48, -1.4426950216293334961 ;  /* 0xbfb8aa3b305a7820 */ /* 0x000fcc0000410000 */
[----:B------:R-:W0:Y:S02]  /*3d60*/  MUFU.EX2 R90, R90 ;  /* 0x0000005a005a7308 */ /* 0x000e240000000800 */
[----:B0-----:R-:W-:-:S06]  /*3d70*/  FADD.FTZ R90, R90, 1 ;  /* 0x3f8000005a5a7421 */ /* 0x001fcc0000010000 */
[----:B------:R0:W1:Y:S02]  /*3d80*/  MUFU.RCP R110, R90 ;  /* 0x0000005a006e7308 */ /* 0x0000640000001000 */
[----:B0-----:R-:W-:Y:S01]  /*3d90*/  FFMA.FTZ R90, R77, R84, R82 ;  /* 0x000000544d5a7223 */ /* 0x001fe20000010052 */
[----:B-1----:R-:W-:-:S03]  /*3da0*/  FMUL.FTZ R84, R48, R110 ;  /* 0x0000006e30547220 */ /* 0x002fc60000410000 */
[----:B------:R-:W-:Y:S01]  /*3db0*/  FMUL.FTZ R48, R90, -1.4426950216293334961 ;  /* 0xbfb8aa3b5a307820 */ /* 0x000fe20000410000 */
[----:B------:R-:W-:Y:S01]  /*3dc0*/  FFMA.FTZ R110, R81, R49, R79 ;  /* 0x00000031516e7223 */ /* 0x000fe2000001004f */
[----:B------:R-:W-:-:S04]  /*3dd0*/  F2FP.BF16.F32.PACK_AB R84, R84, R89 ;  /* 0x000000595454723e */ /* 0x000fc800000010ff */
        /* <DEDUP_REMOVED lines=9> */
[----:B------:R-:W-:-:S04]  /*3e70*/  LEA R48, P1, R4, UR14, 0x1 ;  /* 0x0000000e04307c11 */ /* 0x000fc8000f8208ff */
[----:B------:R-:W-:Y:S01]  /*3e80*/  LEA.HI.X R49, R4, UR15, R91, 0x1, P1 ;  /* 0x0000000f04317c11 */ /* 0x000fe200088f0c5b */
        /* <DEDUP_REMOVED lines=18> */
[----:B------:R-:W0:Y:S02]  /*3fb0*/  MUFU.RCP R18, R18 ;  /* 0x0000001200127308 */ /* 0x000e240000001000 */
[----:B0-----:R-:W-:Y:S01]  /*3fc0*/  FMUL.FTZ R80, R4, R18 ;  /* 0x0000001204507220 */ /* 0x001fe20000410000 */
[--C-:B------:R-:W-:Y:S01]  /*3fd0*/  FADD.FTZ R18, R20, -R46.reuse ;  /* 0x8000002e14127221 */ /* 0x100fe20000010000 */
[----:B------:R-:W-:Y:S01]  /*3fe0*/  FMUL.FTZ R4, R111, -1.4426950216293334961 ;  /* 0xbfb8aa3b6f047820 */ /* 0x000fe20000410000 */
[--C-:B------:R-:W-:Y:S01]  /*3ff0*/  FADD.FTZ R20, R22, -R46.reuse ;  /* 0x8000002e16147221 */ /* 0x100fe20000010000 */
[--C-:B------:R-:W-:Y:S01]  /*4000*/  FADD.FTZ R22, R26, -R46.reuse ;  /* 0x8000002e1a167221 */ /* 0x100fe20000010000 */
[C---:B------:R-:W-:Y:S01]  /*4010*/  FMUL.FTZ R18, R47.reuse, R18 ;  /* 0x000000122f127220 */ /* 0x040fe20000410000 */
[----:B------:R-:W-:Y:S01]  /*4020*/  FADD.FTZ R26, R34, -R46 ;  /* 0x8000002e221a7221 */ /* 0x000fe20000010000 */
[C---:B------:R-:W-:Y:S01]  /*4030*/  FMUL.FTZ R20, R47.reuse, R20 ;  /* 0x000000142f147220 */ /* 0x040fe20000410000 */
[----:B------:R-:W0:Y:S01]  /*4040*/  MUFU.EX2 R4, R4 ;  /* 0x0000000400047308 */ /* 0x000e220000000800 */
[C-C-:B------:R-:W-:Y:S01]  /*4050*/  FFMA.FTZ R18, R76.reuse, R18, R78.reuse ;  /* 0x000000124c127223 */ /* 0x140fe2000001004e */
[C---:B------:R-:W-:Y:S01]  /*4060*/  FMUL.FTZ R22, R47.reuse, R22 ;  /* 0x000000162f167220 */ /* 0x040fe20000410000 */
[--C-:B------:R-:W-:Y:S01]  /*4070*/  FFMA.FTZ R20, R76, R20, R78.reuse ;  /* 0x000000144c147223 */ /* 0x100fe2000001004e */
[C---:B------:R-:W-:Y:S01]  /*4080*/  FMUL.FTZ R26, R47.reuse, R26 ;  /* 0x0000001a2f1a7220 */ /* 0x040fe20000410000 */
[----:B------:R-:W-:Y:S01]  /*4090*/  FMUL.FTZ R19, R18, -1.4426950216293334961 ;  /* 0xbfb8aa3b12137820 */ /* 0x000fe20000410000 */
[C-C-:B------:R-:W-:Y:S01]  /*40a0*/  FFMA.FTZ R22, R76.reuse, R22, R78.reuse ;  /* 0x000000164c167223 */ /* 0x140fe2000001004e */
[----:B------:R-:W-:Y:S01]  /*40b0*/  FMUL.FTZ R34, R47, R72 ;  /* 0x000000482f227220 */ /* 0x000fe20000410000 */
[----:B------:R-:W-:-:S03]  /*40c0*/  FFMA.FTZ R26, R76, R26, R78 ;  /* 0x0000001a4c1a7223 */ /* 0x000fc6000001004e */
[----:B------:R-:W1:Y:S01]  /*40d0*/  MUFU.EX2 R19, R19 ;  /* 0x0000001300137308 */ /* 0x000e620000000800 */
[----:B------:R-:W-:Y:S01]  /*40e0*/  FFMA.FTZ R34, R50, R34, R0 ;  /* 0x0000002232227223 */ /* 0x000fe20000010000 */
[----:B0-----:R-:W-:-:S06]  /*40f0*/  FADD.FTZ R4, R4, 1 ;  /* 0x3f80000004047421 */ /* 0x001fcc0000010000 */
[----:B------:R-:W0:Y:S01]  /*4100*/  MUFU.RCP R4, R4 ;  /* 0x0000000400047308 */ /* 0x000e220000001000 */
[----:B-1----:R-:W-:-:S07]  /*4110*/  FADD.FTZ R19, R19, 1 ;  /* 0x3f80000013137421 */ /* 0x002fce0000010000 */
[----:B------:R-:W1:Y:S01]  /*4120*/  MUFU.RCP R19, R19 ;  /* 0x0000001300137308 */ /* 0x000e620000001000 */
[----:B0-----:R-:W-:Y:S01]  /*4130*/  FMUL.FTZ R111, R111, R4 ;  /* 0x000000046f6f7220 */ /* 0x001fe20000410000 */
[----:B------:R-:W-:-:S04]  /*4140*/  LEA R4, P1, R5, UR14, 0x1 ;  /* 0x0000000e05047c11 */ /* 0x000fc8000f8208ff */
[----:B------:R-:W-:Y:S01]  /*4150*/  LEA.HI.X R5, R5, UR15, R92, 0x1, P1 ;  /* 0x0000000f05057c11 */ /* 0x000fe200088f0c5c */
[----:B------:R-:W-:Y:S01]  /*4160*/  FFMA.FTZ R92, R50, R52, R0 ;  /* 0x00000034325c7223 */ /* 0x000fe20000010000 */
[----:B------:R-:W-:Y:S01]  /*4170*/  F2FP.BF16.F32.PACK_AB R80, R111, R80 ;  /* 0x000000506f50723e */ /* 0x000fe200000010ff */
        /* <DEDUP_REMOVED lines=41> */
[----:B------:R-:W-:Y:S01]  /*4410*/  FADD.FTZ R20, R24, -R46 ;  /* 0x8000002e18147221 */ /* 0x000fe20000010000 */
[----:B------:R-:W-:-:S03]  /*4420*/  FMUL.FTZ R6, R113, -1.4426950216293334961 ;  /* 0xbfb8aa3b71067820 */ /* 0x000fc60000410000 */
[----:B------:R-:W-:-:S03]  /*4430*/  FMUL.FTZ R20, R47, R20 ;  /* 0x000000142f147220 */ /* 0x000fc60000410000 */
[----:B------:R-:W0:Y:S01]  /*4440*/  MUFU.EX2 R6, R6 ;  /* 0x0000000600067308 */ /* 0x000e220000000800 */
[----:B------:R-:W-:-:S04]  /*4450*/  FFMA.FTZ R20, R76, R20, R78 ;  /* 0x000000144c147223 */ /* 0x000fc8000001004e */
[----:B------:R-:W-:-:S06]  /*4460*/  FMUL.FTZ R21, R20, -1.4426950216293334961 ;  /* 0xbfb8aa3b14157820 */ /* 0x000fcc0000410000 */
[----:B------:R-:W1:Y:S01]  /*4470*/  MUFU.EX2 R21, R21 ;  /* 0x0000001500157308 */ /* 0x000e620000000800 */
[----:B0-----:R-:W-:-:S07]  /*4480*/  FADD.FTZ R6, R6, 1 ;  /* 0x3f80000006067421 */ /* 0x001fce0000010000 */
        /* <DEDUP_REMOVED lines=48> */
[----:B0-----:R-:W-:-:S04]  /*4790*/  FMUL.FTZ R22, R47, R59 ;  /* 0x0000003b2f167220 */ /* 0x001fc80000410000 */
[----:B------:R-:W-:Y:S01]  /*47a0*/  FFMA.FTZ R22, R81, R22, R79 ;  /* 0x0000001651167223 */ /* 0x000fe2000001004f */
        /* <DEDUP_REMOVED lines=8> */
[----:B------:R-:W-:Y:S01]  /*4830*/  FFMA.FTZ R22, R76, R23, R78 ;  /* 0x000000174c167223 */ /* 0x000fe2000001004e */
[----:B------:R-:W-:-:S03]  /*4840*/  LEA R8, P1, R9, UR14, 0x1 ;  /* 0x0000000e09087c11 */ /* 0x000fc6000f8208ff */
[----:B------:R-:W-:Y:S01]  /*4850*/  FMUL.FTZ R23, R22, -1.4426950216293334961 ;  /* 0xbfb8aa3b16177820 */ /* 0x000fe20000410000 */
[----:B------:R-:W-:Y:S01]  /*4860*/  LEA.HI.X R9, R9, UR15, R96, 0x1, P1 ;  /* 0x0000000f09097c11 */ /* 0x000fe200088f0c60 */
[----:B------:R-:W-:Y:S01]  /*4870*/  FFMA.FTZ R96, R81, R63, R79 ;  /* 0x0000003f51607223 */ /* 0x000fe2000001004f */
[----:B------:R-:W-:-:S03]  /*4880*/  F2FP.BF16.F32.PACK_AB R28, R28, R59 ;  /* 0x0000003b1c1c723e */ /* 0x000fc600000010ff */
[----:B------:R-:W0:Y:S02]  /*4890*/  MUFU.EX2 R23, R23 ;  /* 0x0000001700177308 */ /* 0x000e240000000800 */
[----:B0-----:R-:W-:-:S06]  /*48a0*/  FADD.FTZ R23, R23, 1 ;  /* 0x3f80000017177421 */ /* 0x001fcc0000010000 */
[----:B------:R0:W1:Y:S02]  /*48b0*/  MUFU.RCP R24, R23 ;  /* 0x0000001700187308 */ /* 0x0000640000001000 */
[----:B0-----:R-:W-:-:S04]  /*48c0*/  FMUL.FTZ R23, R47, R60 ;  /* 0x0000003c2f177220 */ /* 0x001fc80000410000 */
[----:B------:R-:W-:Y:S01]  /*48d0*/  FFMA.FTZ R23, R50, R23, R0 ;  /* 0x0000001732177223 */ /* 0x000fe20000010000 */
[----:B-1----:R-:W-:-:S03]  /*48e0*/  FMUL.FTZ R60, R22, R24 ;  /* 0x00000018163c7220 */ /* 0x002fc60000410000 */
        /* <DEDUP_REMOVED lines=18> */
[----:B------:R-:W0:Y:S03]  /*4a10*/  MUFU.EX2 R22, R22 ;  /* 0x0000001600167308 */ /* 0x000e260000000800 */
[----:B------:R-:W-:Y:S01]  /*4a20*/  FFMA.FTZ R24, R76, R24, R78 ;  /* 0x000000184c187223 */ /* 0x000fe2000001004e */
        /* <DEDUP_REMOVED lines=43> */
[----:B-1----:R-:W-:Y:S01]  /*4ce0*/  FMUL.FTZ R64, R24, R25 ;  /* 0x0000001918407220 */ /* 0x002fe20000410000 */
        /* <DEDUP_REMOVED lines=52> */
[----:B------:R-:W-:Y:S02]  /*5030*/  LEA.HI.X R13, R13, UR15, R100, 0x1, P1 ;  /* 0x0000000f0d0d7c11 */ /* 0x000fe400088f0c64 */
        /* <DEDUP_REMOVED lines=33> */
[----:B------:R-:W-:-:S05]  /*5250*/  F2FP.BF16.F32.PACK_AB R38, R38, R69 ;  /* 0x000000452626723e */ /* 0x000fca00000010ff */
        /* <DEDUP_REMOVED lines=35> */
[----:B------:R-:W0:Y:S02]  /*5490*/  MUFU.RCP R33, R33 ;  /* 0x0000002100217308 */ /* 0x000e240000001000 */
[----:B0-----:R-:W-:Y:S01]  /*54a0*/  FMUL.FTZ R72, R32, R33 ;  /* 0x0000002120487220 */ /* 0x001fe20000410000 */
[----:B------:R-:W-:Y:S01]  /*54b0*/  FMUL.FTZ R32, R34, -1.4426950216293334961 ;  /* 0xbfb8aa3b22207820 */ /* 0x000fe20000410000 */
[----:B------:R-:W-:-:S04]  /*54c0*/  FADD.FTZ R33, R41, -R46 ;  /* 0x8000002e29217221 */ /* 0x000fc80000010000 */
[----:B------:R-:W-:Y:S01]  /*54d0*/  FMUL.FTZ R33, R47, R33 ;  /* 0x000000212f217220 */ /* 0x000fe20000410000 */
[----:B------:R-:W0:Y:S03]  /*54e0*/  MUFU.EX2 R32, R32 ;  /* 0x0000002000207308 */ /* 0x000e260000000800 */
[C-C-:B------:R-:W-:Y:S01]  /*54f0*/  FFMA.FTZ R33, R77.reuse, R33, R82.reuse ;  /* 0x000000214d217223 */ /* 0x140fe20000010052 */
[----:B------:R-:W-:Y:S01]  /*5500*/  FFMA.FTZ R77, R77, R43, R82 ;  /* 0x0000002b4d4d7223 */ /* 0x000fe20000010052 */
[----:B0-----:R-:W-:-:S06]  /*5510*/  FADD.FTZ R32, R32, 1 ;  /* 0x3f80000020207421 */ /* 0x001fcc0000010000 */
[----:B------:R-:W0:Y:S02]  /*5520*/  MUFU.RCP R32, R32 ;  /* 0x0000002000207308 */ /* 0x000e240000001000 */
[----:B0-----:R-:W-:Y:S01]  /*5530*/  FMUL.FTZ R41, R34, R32 ;  /* 0x0000002022297220 */ /* 0x001fe20000410000 */
[----:B------:R-:W-:Y:S01]  /*5540*/  FMUL.FTZ R34, R33, -1.4426950216293334961 ;  /* 0xbfb8aa3b21227820 */ /* 0x000fe20000410000 */
[----:B------:R-:W-:-:S03]  /*5550*/  SHF.L.U32 R32, R74, 0x10, RZ ;  /* 0x000000104a207819 */ /* 0x000fc600000006ff */
[----:B------:R-:W-:Y:S02]  /*5560*/  F2FP.BF16.F32.PACK_AB R41, R41, R72 ;  /* 0x000000482929723e */ /* 0x000fe400000010ff */
[----:B------:R-:W0:Y:S01]  /*5570*/  MUFU.EX2 R34, R34 ;  /* 0x0000002200227308 */ /* 0x000e220000000800 */
[----:B------:R-:W-:-:S04]  /*5580*/  FADD.FTZ R32, -R46, R32 ;  /* 0x000000202e207221 */ /* 0x000fc80000010100 */
[----:B------:R-:W-:-:S04]  /*5590*/  FMUL.FTZ R32, R47, R32 ;  /* 0x000000202f207220 */ /* 0x000fc80000410000 */
[----:B------:R-:W-:-:S04]  /*55a0*/  FFMA.FTZ R32, R50, R32, R0 ;  /* 0x0000002032207223 */ /* 0x000fc80000010000 */
[----:B------:R-:W-:Y:S01]  /*55b0*/  FMUL.FTZ R50, R32, -1.4426950216293334961 ;  /* 0xbfb8aa3b20327820 */ /* 0x000fe20000410000 */
[----:B0-----:R-:W-:Y:S01]  /*55c0*/  FADD.FTZ R0, R34, 1 ;  /* 0x3f80000022007421 */ /* 0x001fe20000010000 */
[----:B------:R-:W-:-:S04]  /*55d0*/  FADD.FTZ R34, -R46, R75 ;  /* 0x0000004b2e227221 */ /* 0x000fc80000010100 */
[----:B------:R-:W-:Y:S01]  /*55e0*/  MUFU.EX2 R50, R50 ;  /* 0x0000003200327308 */ /* 0x000fe20000000800 */
[----:B------:R-:W-:Y:S01]  /*55f0*/  FMUL.FTZ R46, R77, -1.4426950216293334961 ;  /* 0xbfb8aa3b4d2e7820 */ /* 0x000fe20000410000 */
[----:B------:R-:W-:Y:S01]  /*5600*/  FMUL.FTZ R34, R47, R34 ;  /* 0x000000222f227220 */ /* 0x000fe20000410000 */
[----:B------:R-:W-:-:S03]  /*5610*/  FFMA.FTZ R47, R81, R73, R79 ;  /* 0x00000049512f7223 */ /* 0x000fc6000001004f */
[----:B------:R-:W-:Y:S02]  /*5620*/  FFMA.FTZ R79, R81, R34, R79 ;  /* 0x00000022514f7223 */ /* 0x000fe4000001004f */
[----:B------:R-:W0:Y:S01]  /*5630*/  MUFU.RCP R0, R0 ;  /* 0x0000000000007308 */ /* 0x000e220000001000 */
[----:B------:R-:W-:Y:S01]  /*5640*/  FMUL.FTZ R34, R42, -1.4426950216293334961 ;  /* 0xbfb8aa3b2a227820 */ /* 0x000fe20000410000 */
[----:B------:R-:W-:-:S06]  /*5650*/  FMUL.FTZ R43, R79, -1.4426950216293334961 ;  /* 0xbfb8aa3b4f2b7820 */ /* 0x000fcc0000410000 */
[----:B------:R-:W1:Y:S08]  /*5660*/  MUFU.EX2 R34, R34 ;  /* 0x0000002200227308 */ /* 0x000e700000000800 */
[----:B------:R-:W2:Y:S01]  /*5670*/  MUFU.EX2 R46, R46 ;  /* 0x0000002e002e7308 */ /* 0x000ea20000000800 */
[----:B0-----:R-:W-:Y:S01]  /*5680*/  FMUL.FTZ R0, R33, R0 ;  /* 0x0000000021007220 */ /* 0x001fe20000410000 */
[----:B------:R-:W-:-:S06]  /*5690*/  FMUL.FTZ R33, R47, -1.4426950216293334961 ;  /* 0xbfb8aa3b2f217820 */ /* 0x000fcc0000410000 */
[----:B------:R-:W0:Y:S01]  /*56a0*/  MUFU.EX2 R33, R33 ;  /* 0x0000002100217308 */ /* 0x000e220000000800 */
[----:B-1----:R-:W-:-:S07]  /*56b0*/  FADD.FTZ R34, R34, 1 ;  /* 0x3f80000022227421 */ /* 0x002fce0000010000 */
[----:B------:R-:W1:Y:S01]  /*56c0*/  MUFU.RCP R34, R34 ;  /* 0x0000002200227308 */ /* 0x000e620000001000 */
[----:B--2---:R-:W-:-:S07]  /*56d0*/  FADD.FTZ R46, R46, 1 ;  /* 0x3f8000002e2e7421 */ /* 0x004fce0000010000 */
[----:B------:R-:W2:Y:S01]  /*56e0*/  MUFU.EX2 R43, R43 ;  /* 0x0000002b002b7308 */ /* 0x000ea20000000800 */
[----:B0-----:R-:W-:-:S07]  /*56f0*/  FADD.FTZ R33, R33, 1 ;  /* 0x3f80000021217421 */ /* 0x001fce0000010000 */
[----:B------:R0:W3:Y:S01]  /*5700*/  MUFU.RCP R35, R33 ;  /* 0x0000002100237308 */ /* 0x0000e20000001000 */
[----:B-1----:R-:W-:Y:S01]  /*5710*/  FMUL.FTZ R42, R42, R34 ;  /* 0x000000222a2a7220 */ /* 0x002fe20000410000 */
[----:B------:R-:W-:-:S06]  /*5720*/  LEA R34, P2, R17, UR14, 0x1 ;  /* 0x0000000e11227c11 */ /* 0x000fcc000f8408ff */
[----:B------:R-:W1:Y:S01]  /*5730*/  MUFU.RCP R46, R46 ;  /* 0x0000002e002e7308 */ /* 0x000e620000001000 */
[----:B0-----:R-:W-:Y:S01]  /*5740*/  FADD.FTZ R33, R50, 1 ;  /* 0x3f80000032217421 */ /* 0x001fe20000010000 */
[----:B--2---:R-:W-:-:S06]  /*5750*/  FADD.FTZ R43, R43, 1 ;  /* 0x3f8000002b2b7421 */ /* 0x004fcc0000010000 */
[----:B------:R-:W0:Y:S01]  /*5760*/  MUFU.RCP R33, R33 ;  /* 0x0000002100217308 */ /* 0x000e220000001000 */
[----:B---3--:R-:W-:Y:S01]  /*5770*/  FMUL.FTZ R47, R47, R35 ;  /* 0x000000232f2f7220 */ /* 0x008fe20000410000 */
[----:B------:R-:W-:Y:S02]  /*5780*/  LEA.HI.X R35, R17, UR15, R104, 0x1, P2 ;  /* 0x0000000f11237c11 */ /* 0x000fe400090f0c68 */
[----:B------:R-:W-:Y:S02]  /*5790*/  PRMT R17, R86, 0x7632, R17 ;  /* 0x0000763256117816 */ /* 0x000fe40000000011 */
[----:B------:R-:W-:Y:S02]  /*57a0*/  F2FP.BF16.F32.PACK_AB R0, R47, R0 ;  /* 0x000000002f00723e */ /* 0x000fe400000010ff */
[----:B------:R-:W2:Y:S01]  /*57b0*/  MUFU.RCP R43, R43 ;  /* 0x0000002b002b7308 */ /* 0x000ea20000001000 */
[----:B-1----:R-:W-:Y:S01]  /*57c0*/  FMUL.FTZ R46, R77, R46 ;  /* 0x0000002e4d2e7220 */ /* 0x002fe20000410000 */
[----:B0-----:R-:W-:Y:S01]  /*57d0*/  FMUL.FTZ R50, R32, R33 ;  /* 0x0000002120327220 */ /* 0x001fe20000410000 */
[----:B------:R-:W-:-:S04]  /*57e0*/  LEA R32, P1, R16, UR14, 0x1 ;  /* 0x0000000e10207c11 */ /* 0x000fc8000f8208ff */
[----:B------:R-:W-:Y:S01]  /*57f0*/  LEA.HI.X R33, R16, UR15, R103, 0x1, P1 ;  /* 0x0000000f10217c11 */ /* 0x000fe200088f0c67 */
[----:B------:R-:W-:Y:S01]  /*5800*/  ULDC.64 UR14, c[0x0][0x238] ;  /* 0x00008e00000e7ab9 */ /* 0x000fe20000000a00 */
[----:B------:R-:W-:Y:S01]  /*5810*/  PRMT R16, R83, 0x7632, R16 ;  /* 0x0000763253107816 */ /* 0x000fe20000000010 */
[----:B--2---:R-:W-:Y:S01]  /*5820*/  FMUL.FTZ R43, R79, R43 ;  /* 0x0000002b4f2b7220 */ /* 0x004fe20000410000 */
[----:B------:R-:W-:Y:S01]  /*5830*/  F2FP.BF16.F32.PACK_AB R42, R50, R42 ;  /* 0x0000002a322a723e */ /* 0x000fe200000010ff */
[----:B------:R-:W-:Y:S02]  /*5840*/  UISETP.GE.U32.AND UP0, UPT, UR10, UR14, UPT ;  /* 0x0000000e0a00728c */ /* 0x000fe4000bf06070 */
[----:B------:R0:W-:Y:S01]  /*5850*/  STG.E.U16 desc[UR12][R44.64+0x6], R16 ;  /* 0x000006102c007986 */ /* 0x0001e2000c10150c */
[----:B------:R-:W-:Y:S01]  /*5860*/  F2FP.BF16.F32.PACK_AB R43, R43, R46 ;  /* 0x0000002e2b2b723e */ /* 0x000fe200000010ff */
[----:B------:R-:W-:Y:S02]  /*5870*/  UISETP.GE.AND.EX UP0, UPT, UR5, UR15, UPT, UP0 ;  /* 0x0000000f0500728c */ /* 0x000fe4000bf06300 */
[----:B------:R-:W-:Y:S04]  /*5880*/  STG.E.U16 desc[UR12][R2.64], R86 ;  /* 0x0000005602007986 */ /* 0x000fe8000c10150c */
[----:B------:R1:W-:Y:S01]  /*5890*/  STG.E.U16 desc[UR12][R2.64+0x2], R17 ;  /* 0x0000021102007986 */ /* 0x0003e2000c10150c */
[----:B------:R-:W-:-:S02]  /*58a0*/  PLOP3.LUT P1, PT, PT, PT, UP0, 0x80, 0x0 ;  /* 0x000000000000781c */ /* 0x000fc40003f2f008 */
[----:B0-----:R-:W-:Y:S01]  /*58b0*/  PRMT R45, R85, 0x7632, R45 ;  /* 0x00007632552d7816 */ /* 0x001fe2000000002d */
[----:B------:R-:W-:Y:S01]  /*58c0*/  STG.E.U16 desc[UR12][R2.64+0x4], R85 ;  /* 0x0000045502007986 */ /* 0x000fe2000c10150c */
[----:B------:R-:W-:-:S03]  /*58d0*/  PRMT R16, R90, 0x7632, R16 ;  /* 0x000076325a107816 */ /* 0x000fc60000000010 */
[----:B------:R0:W-:Y:S01]  /*58e0*/  STG.E.U16 desc[UR12][R2.64+0x6], R45 ;  /* 0x0000062d02007986 */ /* 0x0001e2000c10150c */
[----:B-1----:R-:W-:-:S03]  /*58f0*/  PRMT R17, R80, 0x7632, R17 ;  /* 0x0000763250117816 */ /* 0x002fc60000000011 */
[----:B------:R-:W-:Y:S04]  /*5900*/  STG.E.U16 desc[UR12][R48.64], R84 ;  /* 0x0000005430007986 */ /* 0x000fe8000c10150c */
[----:B------:R-:W-:Y:S01]  /*5910*/  STG.E.U16 desc[UR12][R48.64+0x4], R90 ;  /* 0x0000045a30007986 */ /* 0x000fe2000c10150c */
[----:B0-----:R-:W-:-:S03]  /*5920*/  PRMT R3, R84, 0x7632, R3 ;  /* 0x0000763254037816 */ /* 0x001fc60000000003 */
[----:B------:R0:W-:Y:S01]  /*5930*/  STG.E.U16 desc[UR12][R48.64+0x6], R16 ;  /* 0x0000061030007986 */ /* 0x0001e2000c10150c */
[----:B------:R-:W-:-:S03]  /*5940*/  PRMT R2, R51, 0x7632, R2 ;  /* 0x0000763233027816 */ /* 0x000fc60000000002 */
[----:B------:R1:W-:Y:S04]  /*5950*/  STG.E.U16 desc[UR12][R48.64+0x2], R3 ;  /* 0x0000020330007986 */ /* 0x0003e8000c10150c */
[----:B------:R-:W-:Y:S04]  /*5960*/  STG.E.U16 desc[UR12][R4.64], R51 ;  /* 0x0000003304007986 */ /* 0x000fe8000c10150c */
[----:B------:R2:W-:Y:S01]  /*5970*/  STG.E.U16 desc[UR12][R4.64+0x2], R2 ;  /* 0x0000020204007986 */ /* 0x0005e2000c10150c */
[----:B0-----:R-:W-:-:S03]  /*5980*/  PRMT R16, R41, 0x7632, R16 ;  /* 0x0000763229107816 */ /* 0x001fc60000000010 */
[----:B------:R-:W-:Y:S01]  /*5990*/  STG.E.U16 desc[UR12][R4.64+0x4], R80 ;  /* 0x0000045004007986 */ /* 0x000fe2000c10150c */
[----:B-1----:R-:W-:-:S03]  /*59a0*/  PRMT R3, R52, 0x7632, R3 ;  /* 0x0000763234037816 */ /* 0x002fc60000000003 */
[----:B------:R0:W-:Y:S01]  /*59b0*/  STG.E.U16 desc[UR12][R4.64+0x6], R17 ;  /* 0x0000061104007986 */ /* 0x0001e2000c10150c */
[----:B--2---:R-:W-:-:S03]  /*59c0*/  PRMT R2, R54, 0x7632, R2 ;  /* 0x0000763236027816 */ /* 0x004fc60000000002 */
        /* <DEDUP_REMOVED lines=9> */
[----:B------:R-:W-:Y:S01]  /*5a60*/  STG.E.U16 desc[UR12][R6.64], R54 ;  /* 0x0000003606007986 */ /* 0x000fe2000c10150c */
[----:B0-----:R-:W-:-:S03]  /*5a70*/  PRMT R5, R57, 0x7632, R5 ;  /* 0x0000763239057816 */ /* 0x001fc60000000005 */
[----:B------:R-:W-:Y:S01]  /*5a80*/  STG.E.U16 desc[UR12][R6.64+0x4], R55 ;  /* 0x0000043706007986 */ /* 0x000fe2000c10150c */
[----:B--2---:R-:W-:-:S03]  /*5a90*/  PRMT R2, R28, 0x7632, R2 ;  /* 0x000076321c027816 */ /* 0x004fc60000000002 */
[----:B------:R0:W-:Y:S04]  /*5aa0*/  STG.E.U16 desc[UR12][R6.64+0x6], R4 ;  /* 0x0000060406007986 */ /* 0x0001e8000c10150c */
[----:B------:R-:W-:Y:S04]  /*5ab0*/  STG.E.U16 desc[UR12][R20.64], R56 ;  /* 0x0000003814007986 */ /* 0x000fe8000c10150c */
[----:B------:R1:W-:Y:S04]  /*5ac0*/  STG.E.U16 desc[UR12][R20.64+0x2], R3 ;  /* 0x0000020314007986 */ /* 0x0003e8000c10150c */
[----:B------:R-:W-:Y:S01]  /*5ad0*/  STG.E.U16 desc[UR12][R20.64+0x4], R57 ;  /* 0x0000043914007986 */ /* 0x000fe2000c10150c */
[----:B0-----:R-:W-:-:S02]  /*5ae0*/  PRMT R4, R58, 0x7632, R4 ;  /* 0x000076323a047816 */ /* 0x001fc40000000004 */
[----:B------:R-:W-:Y:S01]  /*5af0*/  PRMT R6, R66, 0x7632, R6 ;  /* 0x0000763242067816 */ /* 0x000fe20000000006 */
[----:B------:R0:W-:Y:S01]  /*5b00*/  STG.E.U16 desc[UR12][R20.64+0x6], R5 ;  /* 0x0000060514007986 */ /* 0x0001e2000c10150c */
[----:B------:R-:W-:-:S03]  /*5b10*/  PRMT R7, R39, 0x7632, R7 ;  /* 0x0000763227077816 */ /* 0x000fc60000000007 */
[----:B------:R2:W-:Y:S01]  /*5b20*/  STG.E.U16 desc[UR12][R8.64+0x6], R2 ;  /* 0x0000060208007986 */ /* 0x0005e2000c10150c */
[----:B-1----:R-:W-:-:S03]  /*5b30*/  PRMT R3, R29, 0x7632, R3 ;  /* 0x000076321d037816 */ /* 0x002fc60000000003 */
[----:B------:R-:W-:Y:S01]  /*5b40*/  STG.E.U16 desc[UR12][R8.64], R58 ;  /* 0x0000003a08007986 */ /* 0x000fe2000c10150c */
[----:B0-----:R-:W-:-:S03]  /*5b50*/  PRMT R5, R30, 0x7632, R5 ;  /* 0x000076321e057816 */ /* 0x001fc60000000005 */
[----:B------:R0:W-:Y:S01]  /*5b60*/  STG.E.U16 desc[UR12][R8.64+0x2], R4 ;  /* 0x0000020408007986 */ /* 0x0001e2000c10150c */
[----:B--2---:R-:W-:-:S03]  /*5b70*/  PRMT R2, R31, 0x7632, R2 ;  /* 0x000076321f027816 */ /* 0x004fc60000000002 */
[----:B------:R-:W-:Y:S04]  /*5b80*/  STG.E.U16 desc[UR12][R8.64+0x4], R28 ;  /* 0x0000041c08007986 */ /* 0x000fe8000c10150c */
[----:B------:R-:W-:Y:S04]  /*5b90*/  STG.E.U16 desc[UR12][R22.64], R29 ;  /* 0x0000001d16007986 */ /* 0x000fe8000c10150c */
[----:B------:R1:W-:Y:S01]  /*5ba0*/  STG.E.U16 desc[UR12][R22.64+0x2], R3 ;  /* 0x0000020316007986 */ /* 0x0003e2000c10150c */
[----:B0-----:R-:W-:-:S03]  /*5bb0*/  PRMT R4, R63, 0x7632, R4 ;  /* 0x000076323f047816 */ /* 0x001fc60000000004 */
[----:B------:R-:W-:Y:S04]  /*5bc0*/  STG.E.U16 desc[UR12][R22.64+0x4], R30 ;  /* 0x0000041e16007986 */ /* 0x000fe8000c10150c */
[----:B------:R0:W-:Y:S04]  /*5bd0*/  STG.E.U16 desc[UR12][R22.64+0x6], R5 ;  /* 0x0000060516007986 */ /* 0x0001e8000c10150c */
[----:B------:R2:W-:Y:S01]  /*5be0*/  STG.E.U16 desc[UR12][R10.64+0x2], R2 ;  /* 0x000002020a007986 */ /* 0x0005e2000c10150c */
[----:B-1----:R-:W-:-:S03]  /*5bf0*/  PRMT R3, R64, 0x7632, R3 ;  /* 0x0000763240037816 */ /* 0x002fc60000000003 */
[----:B------:R-:W-:Y:S01]  /*5c00*/  STG.E.U16 desc[UR12][R10.64], R31 ;  /* 0x0000001f0a007986 */ /* 0x000fe2000c10150c */
[----:B0-----:R-:W-:-:S03]  /*5c10*/  PRMT R5, R65, 0x7632, R5 ;  /* 0x0000763241057816 */ /* 0x001fc60000000005 */
[----:B------:R-:W-:Y:S01]  /*5c20*/  STG.E.U16 desc[UR12][R10.64+0x4], R63 ;  /* 0x0000043f0a007986 */ /* 0x000fe2000c10150c */
[----:B--2---:R-:W-:-:S03]  /*5c30*/  PRMT R2, R36, 0x7632, R2 ;  /* 0x0000763224027816 */ /* 0x004fc60000000002 */
[----:B------:R-:W-:Y:S04]  /*5c40*/  STG.E.U16 desc[UR12][R10.64+0x6], R4 ;  /* 0x000006040a007986 */ /* 0x000fe8000c10150c */
[----:B------:R-:W-:Y:S04]  /*5c50*/  STG.E.U16 desc[UR12][R24.64], R64 ;  /* 0x0000004018007986 */ /* 0x000fe8000c10150c */
[----:B------:R0:W-:Y:S04]  /*5c60*/  STG.E.U16 desc[UR12][R24.64+0x2], R3 ;  /* 0x0000020318007986 */ /* 0x0001e8000c10150c */
[----:B------:R-:W-:Y:S04]  /*5c70*/  STG.E.U16 desc[UR12][R24.64+0x4], R65 ;  /* 0x0000044118007986 */ /* 0x000fe8000c10150c */
[----:B------:R-:W-:Y:S04]  /*5c80*/  STG.E.U16 desc[UR12][R24.64+0x6], R5 ;  /* 0x0000060518007986 */ /* 0x000fe8000c10150c */
[----:B------:R-:W-:Y:S01]  /*5c90*/  STG.E.U16 desc[UR12][R12.64], R66 ;  /* 0x000000420c007986 */ /* 0x000fe2000c10150c */
[----:B0-----:R-:W-:-:S03]  /*5ca0*/  PRMT R3, R38, 0x7632, R3 ;  /* 0x0000763226037816 */ /* 0x001fc60000000003 */
[----:B------:R-:W-:Y:S04]  /*5cb0*/  STG.E.U16 desc[UR12][R12.64+0x2], R6 ;  /* 0x000002060c007986 */ /* 0x000fe8000c10150c */
[----:B------:R-:W-:Y:S04]  /*5cc0*/  STG.E.U16 desc[UR12][R12.64+0x4], R36 ;  /* 0x000004240c007986 */ /* 0x000fe8000c10150c */
[----:B------:R0:W-:Y:S04]  /*5cd0*/  STG.E.U16 desc[UR12][R12.64+0x6], R2 ;  /* 0x000006020c007986 */ /* 0x0001e8000c10150c */
[----:B------:R-:W-:Y:S04]  /*5ce0*/  STG.E.U16 desc[UR12][R26.64], R37 ;  /* 0x000000251a007986 */ /* 0x000fe8000c10150c */
[----:B------:R-:W-:Y:S01]  /*5cf0*/  STG.E.U16 desc[UR12][R26.64+0x4], R38 ;  /* 0x000004261a007986 */ /* 0x000fe2000c10150c */
[----:B0-----:R-:W-:-:S03]  /*5d00*/  PRMT R13, R37, 0x7632, R13 ;  /* 0x00007632250d7816 */ /* 0x001fc6000000000d */
[----:B------:R0:W-:Y:S01]  /*5d10*/  STG.E.U16 desc[UR12][R26.64+0x6], R3 ;  /* 0x000006031a007986 */ /* 0x0001e2000c10150c */
[----:B------:R-:W-:-:S03]  /*5d20*/  PRMT R2, R40, 0x7632, R2 ;  /* 0x0000763228027816 */ /* 0x000fc60000000002 */
[----:B------:R-:W-:Y:S04]  /*5d30*/  STG.E.U16 desc[UR12][R26.64+0x2], R13 ;  /* 0x0000020d1a007986 */ /* 0x000fe8000c10150c */
[----:B------:R1:W-:Y:S01]  /*5d40*/  STG.E.U16 desc[UR12][R14.64+0x6], R2 ;  /* 0x000006020e007986 */ /* 0x0003e2000c10150c */
[----:B0-----:R-:W-:-:S03]  /*5d50*/  PRMT R3, R0, 0x7632, R3 ;  /* 0x0000763200037816 */ /* 0x001fc60000000003 */
[----:B------:R0:W-:Y:S04]  /*5d60*/  STG.E.U16 desc[UR12][R14.64], R39 ;  /* 0x000000270e007986 */ /* 0x0001e8000c10150c */
        /* <DEDUP_REMOVED lines=13> */
.L_x_1933:
        /* <DEDUP_REMOVED lines=12> */
.L_x_3939:


//--------------------- .text._ZN13group_norm_v214gn_cuda_kernelI13__nv_bfloat16Li480ELi2ELi16ELi120ELi256ELb1ELi32ELi960ELi960ELi4ELb1ELi29ELb0ELb0ENS_16CompileConditionILi900EEEEEvPT_PKS4_S7_S7_flPfS8_Pj --------------------------
	.section	.text._ZN13group_norm_v214gn_cuda_kernelI13__nv_bfloat16Li480ELi2ELi16ELi120ELi256ELb1ELi32ELi960ELi960ELi4ELb1ELi29ELb0ELb0ENS_16CompileConditionILi900EEEEEvPT_PKS4_S7_S7_flPfS8_Pj,"ax",@progbits
	.align	128
        .global         _ZN13group_norm_v214gn_cuda_kernelI13__nv_bfloat16Li480ELi2ELi16ELi120ELi256ELb1ELi32ELi960ELi960ELi4ELb1ELi29ELb0ELb0ENS_16CompileConditionILi900EEEEEvPT_PKS4_S7_S7_flPfS8_Pj
        .type           _ZN13group_norm_v214gn_cuda_kernelI13__nv_bfloat16Li480ELi2ELi16ELi120ELi256ELb1ELi32ELi960ELi960ELi4ELb1ELi29ELb0ELb0ENS_16CompileConditionILi900EEEEEvPT_PKS4_S7_S7_flPfS8_Pj,@function
        .size           _ZN13group_norm_v214gn_cuda_kernelI13__nv_bfloat16Li480ELi2ELi16ELi120ELi256ELb1ELi32ELi960ELi960ELi4ELb1ELi29ELb0ELb0ENS_16CompileConditionILi900EEEEEvPT_PKS4_S7_S7_flPfS8_Pj,(.L_x_3940 - _ZN13group_norm_v214gn_cuda_kernelI13__nv_bfloat16Li480ELi2ELi16ELi120ELi256ELb1ELi32ELi960ELi960ELi4ELb1ELi29ELb0ELb0ENS_16CompileConditionILi900EEEEEvPT_PKS4_S7_S7_flPfS8_Pj)
        .other          _ZN13group_norm_v214gn_cuda_kernelI13__nv_bfloat16Li480ELi2ELi16ELi120ELi256ELb1ELi32ELi960ELi960ELi4ELb1ELi29ELb0ELb0ENS_16CompileConditionILi900EEEEEvPT_PKS4_S7_S7_flPfS8_Pj,@"STO_CUDA_ENTRY STV_DEFAULT"
_ZN13group_norm_v214gn_cuda_kernelI13__nv_bfloat16Li480ELi2ELi16ELi120ELi256ELb1ELi32ELi960ELi960ELi4ELb1ELi29ELb0ELb0ENS_16CompileConditionILi900EEEEEvPT_PKS4_S7_S7_flPfS8_Pj:
.text._ZN13group_norm_v214gn_cuda_kernelI13__nv_bfloat16Li480ELi2ELi16ELi120ELi256ELb1ELi32ELi960ELi960ELi4ELb1ELi29ELb0ELb0ENS_16CompileConditionILi900EEEEEvPT_PKS4_S7_S7_flPfS8_Pj:
        /* <DEDUP_REMOVED lines=21> */
[----:B------:R-:W-:-:S04]  /*0150*/  HFMA2.MMA R3, -RZ, RZ, 0, 0 ;  /* 0x00000000ff037435 */ /* 0x000fc800000001ff */
[----:B------:R-:W-:-:S05]  /*0160*/  LEA R0, R7, R0, 0x3 ;  /* 0x0000000007007211 */ /* 0x000fca00078e18ff */
[----:B------:R0:W-:Y:S02]  /*0170*/  STL [R1+0x114], R0 ;  /* 0x0001140001007387 */ /* 0x0001e40000100800 */
.L_x_1942:
[----:B------:R-:W1:Y:S01]  /*0180*/  S2R R51, SR_TID.X ;  /* 0x0000000000337919 */ /* 0x000e620000002100 */
[C---:B------:R-:W-:Y:S01]  /*0190*/  LOP3.LUT R6, R2.reuse, 0x1, RZ, 0xc0, !PT ;  /* 0x0000000102067812 */ /* 0x040fe200078ec0ff */
[----:B------:R-:W-:Y:S01]  /*01a0*/  ULDC.64 UR6, c[0x0][0x218] ;  /* 0x0000860000067ab9 */ /* 0x000fe20000000a00 */
[----:B------:R-:W-:Y:S01]  /*01b0*/  SHF.R.U64 R58, R2, 0x1, R3 ;  /* 0x00000001023a7819 */ /* 0x000fe20000001203 */
[----:B0-----:R-:W0:Y:S01]  /*01c0*/  S2R R0, SR_CTAID.X ;  /* 0x0000000000007919 */ /* 0x001e220000002500 */
[----:B------:R-:W2:Y:S01]  /*01d0*/  LDC.64 R44, c[0x0][0x220] ;  /* 0x00008800ff2c7b82 */ /* 0x000ea20000000a00 */
[----:B------:R-:W-:Y:S01]  /*01e0*/  IMAD R48, R6, 0x3c0, RZ ;  /* 0x000003c006307824 */ /* 0x000fe200078e02ff */
[----:B------:R3:W-:Y:S01]  /*01f0*/  STL [R1+0x18], R6 ;  /* 0x0000180601007387 */ /* 0x0007e20000100800 */
[----:B-1----:R-:W-:Y:S01]  /*0200*/  IMAD.WIDE.U32 R4, R51, -0x77777777, RZ ;  /* 0x8888888933047825 */ /* 0x002fe200078e00ff */
[----:B0-----:R-:W-:-:S04]  /*0210*/  SHF.L.U32 R0, R0, 0x5, RZ ;  /* 0x0000000500007819 */ /* 0x001fc800000006ff */
[----:B------:R-:W-:Y:S02]  /*0220*/  SHF.R.U32.HI R5, RZ, 0x7, R5 ;  /* 0x00000007ff057819 */ /* 0x000fe40000011605 */
[----:B------:R-:W-:-:S03]  /*0230*/  LOP3.LUT R0, R0, 0xe0, RZ, 0xc0, !PT ;  /* 0x000000e000007812 */ /* 0x000fc600078ec0ff */
[----:B------:R-:W-:Y:S01]  /*0240*/  IMAD R4, R5, -0xf0, R51 ;  /* 0xffffff1005047824 */ /* 0x000fe200078e0233 */
[----:B------:R-:W-:-:S04]  /*0250*/  IADD3 R0, R0, R5, RZ ;  /* 0x0000000500007210 */ /* 0x000fc80007ffe0ff */
[----:B------:R-:W-:Y:S01]  /*0260*/  LEA R46, R4, R48, 0x2 ;  /* 0x00000030042e7211 */ /* 0x000fe200078e10ff */
[----:B------:R0:W-:Y:S03]  /*0270*/  STL [R1+0x30], R4 ;  /* 0x0000300401007387 */ /* 0x0001e60000100800 */
        /* <DEDUP_REMOVED lines=9> */
[----:B0-----:R-:W-:Y:S02]  /*0310*/  IADD3.X R8, RZ, R0, RZ, P0, !PT ;  /* 0x00000000ff087210 */ /* 0x001fe400007fe4ff */
[----:B------:R-:W-:-:S04]  /*0320*/  LEA R12, P0, R5, UR6, 0x1 ;  /* 0x00000006050c7c11 */ /* 0x000fc8000f8008ff */
        /* <DEDUP_REMOVED lines=74> */
[----:B------:R-:W-:-:S04]  /*07d0*/  LEA R34, P0, R5, UR6, 0x1 ;  /* 0x0000000605227c11 */ /* 0x000fc8000f8008ff */
[----:B------:R-:W-:Y:S02]  /*07e0*/  LEA.HI.X R35, R5, UR7, R8, 0x1, P0 ;  /* 0x0000000705237c11 */ /* 0x000fe400080f0c08 */
[----:B------:R-:W-:-:S04]  /*07f0*/  IADD3 R5, R4, 0xb400, RZ ;  /* 0x0000b40004057810 */ /* 0x000fc80007ffe0ff */
[----:B------:R-:W4:Y:S01]  /*0800*/  LDG.E.64.CONSTANT R34, desc[UR8][R34.64] ;  /* 0x0000000822227981 */ /* 0x000f22000c1e9b00 */
[----:B------:R-:W-:-:S03]  /*0810*/  IADD3 R5, P0, R5, R6, RZ ;  /* 0x0000000605057210 */ /* 0x000fc60007f1e0ff */
[----:B------:R0:W-:Y:S01]  /*0820*/  STL [R1+0x34], R11 ;  /* 0x0000340b01007387 */ /* 0x0001e20000100800 */
[----:B------:R-:W-:Y:S02]  /*0830*/  IADD3 R7, R4, 0xc300, RZ ;  /* 0x0000c30004077810 */ /* 0x000fe40007ffe0ff */
[----:B0-----:R-:W-:Y:S02]  /*0840*/  IADD3.X R11, RZ, R0, RZ, P0, !PT ;  /* 0x00000000ff0b7210 */ /* 0x001fe400007fe4ff */
[----:B------:R-:W-:-:S04]  /*0850*/  LEA R36, P0, R5, UR6, 0x1 ;  /* 0x0000000605247c11 */ /* 0x000fc8000f8008ff */
[----:B------:R-:W-:Y:S01]  /*0860*/  LEA.HI.X R37, R5, UR7, R11, 0x1, P0 ;  /* 0x0000000705257c11 */ /* 0x000fe200080f0c0b */
[----:B------:R0:W-:Y:S05]  /*0870*/  STL [R1+0x104], R11 ;  /* 0x0001040b01007387 */ /* 0x0001ea0000100800 */
[----:B------:R-:W4:Y:S01]  /*0880*/  LDG.E.64.CONSTANT R36, desc[UR8][R36.64] ;  /* 0x0000000824247981 */ /* 0x000f22000c1e9b00 */
[----:B0-----:R-:W-:-:S04]  /*0890*/  IADD3 R11, P0, R7, R6, RZ ;  /* 0x00000006070b7210 */ /* 0x001fc80007f1e0ff */
[----:B------:R-:W-:Y:S02]  /*08a0*/  IADD3.X R40, RZ, R0, RZ, P0, !PT ;  /* 0x00000000ff287210 */ /* 0x000fe400007fe4ff */
[----:B------:R-:W-:-:S04]  /*08b0*/  LEA R38, P0, R11, UR6, 0x1 ;  /* 0x000000060b267c11 */ /* 0x000fc8000f8008ff */
[----:B------:R-:W-:Y:S02]  /*08c0*/  LEA.HI.X R39, R11, UR7, R40, 0x1, P0 ;  /* 0x000000070b277c11 */ /* 0x000fe400080f0c28 */
[----:B------:R-:W-:Y:S01]  /*08d0*/  IADD3 R7, R4, 0xd200, RZ ;  /* 0x0000d20004077810 */ /* 0x000fe20007ffe0ff */
[----:B------:R0:W-:Y:S04]  /*08e0*/  STL [R1+0x68], R11 ;  /* 0x0000680b01007387 */ /* 0x0001e80000100800 */
[----:B------:R-:W4:Y:S01]  /*08f0*/  LDG.E.64.CONSTANT R38, desc[UR8][R38.64] ;  /* 0x0000000826267981 */ /* 0x000f22000c1e9b00 */
[----:B0-----:R-:W-:-:S03]  /*0900*/  IADD3 R11, P0, R7, R6, RZ ;  /* 0x00000006070b7210 */ /* 0x001fc60007f1e0ff */
[----:B------:R0:W-:Y:S01]  /*0910*/  STL [R1+0x108], R40 ;  /* 0x0001082801007387 */ /* 0x0001e20000100800 */
[----:B------:R-:W-:Y:S02]  /*0920*/  IADD3.X R42, RZ, R0, RZ, P0, !PT ;  /* 0x00000000ff2a7210 */ /* 0x000fe400007fe4ff */
[----:B0-----:R-:W-:-:S04]  /*0930*/  LEA R40, P0, R11, UR6, 0x1 ;  /* 0x000000060b287c11 */ /* 0x001fc8000f8008ff */
[----:B------:R-:W-:-:S06]  /*0940*/  LEA.HI.X R41, R11, UR7, R42, 0x1, P0 ;  /* 0x000000070b297c11 */ /* 0x000fcc00080f0c2a */
[----:B------:R-:W4:Y:S01]  /*0950*/  LDG.E.64.CONSTANT R40, desc[UR8][R40.64] ;  /* 0x0000000828287981 */ /* 0x000f22000c1e9b00 */
[----:B------:R-:W-:-:S04]  /*0960*/  IADD3 R7, R4, 0xe100, RZ ;  /* 0x0000e10004077810 */ /* 0x000fc80007ffe0ff */
[----:B------:R-:W-:Y:S01]  /*0970*/  IADD3 R6, P0, R7, R6, RZ ;  /* 0x0000000607067210 */ /* 0x000fe20007f1e0ff */
[----:B------:R-:W-:Y:S03]  /*0980*/  STL [R1+0x70], R11 ;  /* 0x0000700b01007387 */ /* 0x000fe60000100800 */
[----:B------:R-:W-:Y:S01]  /*0990*/  IADD3.X R0, RZ, R0, RZ, P0, !PT ;  /* 0x00000000ff007210 */ /* 0x000fe200007fe4ff */
[----:B------:R0:W-:Y:S04]  /*09a0*/  STL [R1+0x110], R42 ;  /* 0x0001102a01007387 */ /* 0x0001e80000100800 */
[----:B------:R1:W-:Y:S01]  /*09b0*/  STL [R1+0x74], R6 ;  /* 0x0000740601007387 */ /* 0x0003e20000100800 */
[----:B0-----:R-:W-:-:S04]  /*09c0*/  LEA R42, P0, R6, UR6, 0x1 ;  /* 0x00000006062a7c11 */ /* 0x001fc8000f8008ff */
[----:B------:R-:W-:Y:S02]  /*09d0*/  LEA.HI.X R43, R6, UR7, R0, 0x1, P0 ;  /* 0x00000007062b7c11 */ /* 0x000fe400080f0c00 */
[----:B-1----:R-:W0:Y:S01]  /*09e0*/  LDC.64 R6, c[0x0][0x228] ;  /* 0x00008a00ff067b82 */ /* 0x002e220000000a00 */
[----:B------:R1:W-:Y:S01]  /*09f0*/  STL [R1+0x10c], R0 ;  /* 0x00010c0001007387 */ /* 0x0003e20000100800 */
[----:B---3--:R-:W-:Y:S01]  /*0a00*/  PRMT R8, R12, 0x7632, R8 ;  /* 0x000076320c087816 */ /* 0x008fe20000000008 */
[----:B--2---:R-:W-:Y:S01]  /*0a10*/  IMAD.WIDE R44, R46, 0x2, R44 ;  /* 0x000000022e2c7825 */ /* 0x004fe200078e022c */
[----:B------:R-:W-:Y:S01]  /*0a20*/  SHF.L.U32 R57, R13, 0x10, RZ ;  /* 0x000000100d397819 */ /* 0x000fe200000006ff */
[----:B------:R-:W2:Y:S01]  /*0a30*/  LDG.E.64.CONSTANT R42, desc[UR8][R42.64] ;  /* 0x000000082a2a7981 */ /* 0x000ea2000c1e9b00 */
[----:B------:R-:W-:Y:S02]  /*0a40*/  SHF.L.U32 R8, R8, 0x10, RZ ;  /* 0x0000001008087819 */ /* 0x000fe400000006ff */
[----:B----4-:R-:W-:Y:S01]  /*0a50*/  SHF.L.U32 R56, R14, 0x10, RZ ;  /* 0x000000100e387819 */ /* 0x010fe200000006ff */
[----:B------:R-:W5:Y:S01]  /*0a60*/  LDG.E.64.CONSTANT R44, desc[UR8][R44.64] ;  /* 0x000000082c2c7981 */ /* 0x000f62000c1e9b00 */
[----:B-1----:R-:W-:-:S05]  /*0a70*/  SHF.L.U32 R0, R12, 0x10, RZ ;  /* 0x000000100c007819 */ /* 0x002fca00000006ff */
[----:B------:R-:W-:-:S04]  /*0a80*/  FADD.FTZ R11, RZ, R0 ;  /* 0x00000000ff0b7221 */ /* 0x000fc80000010000 */
[----:B------:R-:W-:Y:S01]  /*0a90*/  FADD.FTZ R11, R11, R8 ;  /* 0x000000080b0b7221 */ /* 0x000fe20000010000 */
[----:B0-----:R-:W-:-:S04]  /*0aa0*/  IMAD.WIDE R46, R46, 0x2, R6 ;  /* 0x000000022e2e7825 */ /* 0x001fc800078e0206 */
[----:B------:R-:W-:Y:S01]  /*0ab0*/  FFMA.FTZ R7, R0, R0, RZ ;  /* 0x0000000000077223 */ /* 0x000fe200000100ff */
[----:B------:R-:W-:-:S03]  /*0ac0*/  PRMT R6, R13, 0x7632, R6 ;  /* 0x000076320d067816 */ /* 0x000fc60000000006 */
[----:B------:R-:W-:Y:S01]  /*0ad0*/  FFMA.FTZ R8, R8, R8, R7 ;  /* 0x0000000808087223 */ /* 0x000fe20000010007 */
[----:B------:R-:W-:Y:S01]  /*0ae0*/  SHF.L.U32 R6, R6, 0x10, RZ ;  /* 0x0000001006067819 */ /* 0x000fe200000006ff */
[----:B------:R-:W-:Y:S01]  /*0af0*/  FADD.FTZ R11, R11, R57 ;  /* 0x000000390b0b7221 */ /* 0x000fe20000010000 */
[----:B------:R-:W-:Y:S01]  /*0b00*/  SHF.L.U32 R52, R15, 0x10, RZ ;  /* 0x000000100f347819 */ /* 0x000fe200000006ff */
[----:B------:R-:W-:Y:S01]  /*0b10*/  FFMA.FTZ R8, R57, R57, R8 ;  /* 0x0000003939087223 */ /* 0x000fe20000010008 */
[----:B------:R-:W-:Y:S01]  /*0b20*/  PRMT R7, R14, 0x7632, R7 ;  /* 0x000076320e077816 */ /* 0x000fe20000000007 */
[----:B------:R-:W-:Y:S01]  /*0b30*/  FADD.FTZ R11, R11, R6 ;  /* 0x000000060b0b7221 */ /* 0x000fe20000010000 */
[----:B------:R-:W-:Y:S01]  /*0b40*/  SHF.L.U32 R54, R16, 0x10, RZ ;  /* 0x0000001010367819 */ /* 0x000fe200000006ff */
[----:B------:R-:W-:Y:S01]  /*0b50*/  FFMA.FTZ R6, R6, R6, R8 ;  /* 0x0000000606067223 */ /* 0x000fe20000010008 */
[----:B------:R-:W-:Y:S01]  /*0b60*/  SHF.L.U32 R7, R7, 0x10, RZ ;  /* 0x0000001007077819 */ /* 0x000fe200000006ff */
[----:B------:R-:W-:Y:S01]  /*0b70*/  FADD.FTZ R11, R11, R56 ;  /* 0x000000380b0b7221 */ /* 0x000fe20000010000 */
[----:B------:R-:W5:Y:S01]  /*0b80*/  LDG.E.64.CONSTANT R46, desc[UR8][R46.64] ;  /* 0x000000082e2e7981 */ /* 0x000f62000c1e9b00 */
[----:B------:R-:W-:Y:S01]  /*0b90*/  FFMA.FTZ R6, R56, R56, R6 ;  /* 0x0000003838067223 */ /* 0x000fe20000010006 */
[----:B------:R-:W-:Y:S01]  /*0ba0*/  PRMT R8, R15, 0x7632, R8 ;  /* 0x000076320f087816 */ /* 0x000fe20000000008 */
[----:B------:R-:W-:-:S02]  /*0bb0*/  FADD.FTZ R11, R11, R7 ;  /* 0x000000070b0b7221 */ /* 0x000fc40000010000 */
[----:B------:R-:W-:Y:S01]  /*0bc0*/  FFMA.FTZ R7, R7, R7, R6 ;  /* 0x0000000707077223 */ /* 0x000fe20000010006 */
[----:B------:R-:W-:Y:S01]  /*0bd0*/  SHF.L.U32 R8, R8, 0x10, RZ ;  /* 0x0000001008087819 */ /* 0x000fe200000006ff */
[----:B------:R-:W-:Y:S02]  /*0be0*/  FADD.FTZ R11, R11, R52 ;  /* 0x000000340b0b7221 */ /* 0x000fe40000010000 */
[----:B------:R-:W-:Y:S01]  /*0bf0*/  FFMA.FTZ R7, R52, R52, R7 ;  /* 0x0000003434077223 */ /* 0x000fe20000010007 */
[----:B------:R-:W-:Y:S01]  /*0c00*/  PRMT R6, R16, 0x7632, R6 ;  /* 0x0000763210067816 */ /* 0x000fe20000000006 */
[----:B------:R-:W-:Y:S02]  /*0c10*/  FADD.FTZ R11, R11, R8 ;  /* 0x000000080b0b7221 */ /* 0x000fe40000010000 */
[--C-:B------:R-:W-:Y:S01]  /*0c20*/  FFMA.FTZ R8, R8, R8, R7.reuse ;  /* 0x0000000808087223 */ /* 0x100fe20000010007 */
[----:B------:R-:W-:Y:S01]  /*0c30*/  SHF.L.U32 R6, R6, 0x10, RZ ;  /* 0x0000001006067819 */ /* 0x000fe200000006ff */
[----:B------:R-:W-:Y:S01]  /*0c40*/  FADD.FTZ R11, R11, R54 ;  /* 0x000000360b0b7221 */ /* 0x000fe20000010000 */
[----:B------:R0:W-:Y:S01]  /*0c50*/  STL [R1], R52 ;  /* 0x0000003401007387 */ /* 0x0001e20000100800 */
[----:B------:R-:W-:Y:S01]  /*0c60*/  FFMA.FTZ R8, R54, R54, R8 ;  /* 0x0000003636087223 */ /* 0x000fe20000010008 */
[----:B------:R-:W-:Y:S01]  /*0c70*/  PRMT R7, R17, 0x7632, R7 ;  /* 0x0000763211077816 */ /* 0x000fe20000000007 */
[----:B------:R-:W-:-:S02]  /*0c80*/  FADD.FTZ R11, R11, R6 ;  /* 0x000000060b0b7221 */ /* 0x000fc40000010000 */
        /* <DEDUP_REMOVED lines=18> */
[----:B0-----:R-:W-:Y:S02]  /*0db0*/  SHF.L.U32 R52, R19, 0x10, RZ ;  /* 0x0000001013347819 */ /* 0x001fe400000006ff */
[----:B------:R-:W-:-:S03]  /*0dc0*/  SHF.L.U32 R53, R20, 0x10, RZ ;  /* 0x0000001014357819 */ /* 0x000fc600000006ff */
        /* <DEDUP_REMOVED lines=30> */
[C---:B------:R-:W-:Y:S02]  /*0fb0*/  SHF.L.U32 R8, R24.reuse, 0x10, RZ ;  /* 0x0000001018087819 */ /* 0x040fe400000006ff */
[----:B------:R-:W-:Y:S01]  /*0fc0*/  PRMT R10, R24, 0x7632, R10 ;  /* 0x00007632180a7816 */ /* 0x000fe2000000000a */
[----:B------:R-:W-:Y:S01]  /*0fd0*/  FADD.FTZ R11, R11, R9 ;  /* 0x000000090b0b7221 */ /* 0x000fe20000010000 */
[----:B------:R-:W-:-:S02]  /*0fe0*/  FFMA.FTZ R9, R9, R9, R49 ;  /* 0x0000000909097223 */ /* 0x000fc40000010031 */
[----:B------:R-:W-:Y:S01]  /*0ff0*/  SHF.L.U32 R10, R10, 0x10, RZ ;  /* 0x000000100a0a7819 */ /* 0x000fe200000006ff */
        /* <DEDUP_REMOVED lines=9> */
[----:B------:R-:W-:-:S02]  /*1090*/  SHF.L.U32 R9, R26, 0x10, RZ ;  /* 0x000000101a097819 */ /* 0x000fc400000006ff */
[----:B------:R-:W-:Y:S01]  /*10a0*/  PRMT R50, R26, 0x7632, R50 ;  /* 0x000076321a327816 */ /* 0x000fe20000000032 */
[----:B------:R-:W-:Y:S01]  /*10b0*/  FADD.FTZ R11, R11, R49 ;  /* 0x000000310b0b7221 */ /* 0x000fe20000010000 */
[--C-:B------:R-:W-:Y:S02]  /*10c0*/  FFMA.FTZ R49, R49, R49, R10.reuse ;  /* 0x0000003131317223 */ /* 0x100fe4000001000a */
[----:B------:R-:W-:Y:S01]  /*10d0*/  SHF.L.U32 R50, R50, 0x10, RZ ;  /* 0x0000001032327819 */ /* 0x000fe200000006ff */
        /* <DEDUP_REMOVED lines=114> */
[----:B------:R-:W-:-:S04]  /*1800*/  PRMT R10, R40, 0x7632, R10 ;  /* 0x00007632280a7816 */ /* 0x000fc8000000000a */
[----:B------:R-:W-:Y:S02]  /*1810*/  SHF.L.U32 R10, R10, 0x10, RZ ;  /* 0x000000100a0a7819 */ /* 0x000fe400000006ff */
[----:B------:R-:W-:-:S03]  /*1820*/  SHF.L.U32 R49, R41, 0x10, RZ ;  /* 0x0000001029317819 */ /* 0x000fc600000006ff */
[----:B------:R-:W-:Y:S01]  /*1830*/  FADD.FTZ R11, R11, R10 ;  /* 0x0000000a0b0b7221 */ /* 0x000fe20000010000 */
[----:B------:R-:W-:Y:S01]  /*1840*/  FFMA.FTZ R50, R10, R10, R50 ;  /* 0x0000000a0a327223 */ /* 0x000fe20000010032 */
[----:B------:R-:W-:Y:S02]  /*1850*/  PRMT R10, R41, 0x7632, R10 ;  /* 0x00007632290a7816 */ /* 0x000fe4000000000a */
[----:B------:R-:W-:Y:S01]  /*1860*/  FADD.FTZ R11, R11, R49 ;  /* 0x000000310b0b7221 */ /* 0x000fe20000010000 */
[----:B------:R-:W-:Y:S01]  /*1870*/  FFMA.FTZ R50, R49, R49, R50 ;  /* 0x0000003131327223 */ /* 0x000fe20000010032 */
[----:B------:R-:W-:Y:S01]  /*1880*/  SHF.L.U32 R10, R10, 0x10, RZ ;  /* 0x000000100a0a7819 */ /* 0x000fe200000006ff */
[----:B------:R0:W-:Y:S04]  /*1890*/  STL [R1+0xb0], R49 ;  /* 0x0000b03101007387 */ /* 0x0001e80000100800 */
[----:B------:R-:W-:Y:S01]  /*18a0*/  FADD.FTZ R11, R11, R10 ;  /* 0x0000000a0b0b7221 */ /* 0x000fe20000010000 */
[----:B------:R-:W-:Y:S01]  /*18b0*/  FFMA.FTZ R50, R10, R10, R50 ;  /* 0x0000000a0a327223 */ /* 0x000fe20000010032 */
[----:B--2---:R-:W-:-:S02]  /*18c0*/  PRMT R10, R42, 0x7632, R10 ;  /* 0x000076322a0a7816 */ /* 0x004fc4000000000a */
[----:B0-----:R-:W-:Y:S02]  /*18d0*/  SHF.L.U32 R49, R42, 0x10, RZ ;  /* 0x000000102a317819 */ /* 0x001fe400000006ff */
[----:B------:R-:W-:Y:S02]  /*18e0*/  SHF.L.U32 R10, R10, 0x10, RZ ;  /* 0x000000100a0a7819 */ /* 0x000fe400000006ff */
[----:B------:R-:W-:Y:S01]  /*18f0*/  SHF.L.U32 R59, R43, 0x10, RZ ;  /* 0x000000102b3b7819 */ /* 0x000fe200000006ff */
[----:B------:R-:W-:Y:S01]  /*1900*/  FADD.FTZ R11, R11, R49 ;  /* 0x000000310b0b7221 */ /* 0x000fe20000010000 */
[----:B------:R-:W-:Y:S01]  /*1910*/  FFMA.FTZ R50, R49, R49, R50 ;  /* 0x0000003131327223 */ /* 0x000fe20000010032 */
[----:B------:R0:W-:Y:S02]  /*1920*/  STL [R1+0xa4], R49 ;  /* 0x0000a43101007387 */ /* 0x0001e40000100800 */
[----:B------:R-:W-:Y:S02]  /*1930*/  FADD.FTZ R11, R11, R10 ;  /* 0x0000000a0b0b7221 */ /* 0x000fe40000010000 */
[----:B------:R-:W-:Y:S01]  /*1940*/  STL [R1+0xa8], R59 ;  /* 0x0000a83b01007387 */ /* 0x000fe20000100800 */
[----:B------:R-:W-:Y:S01]  /*1950*/  ISETP.GT.U32.AND P0, PT, R51, 0xf, PT ;  /* 0x0000000f3300780c */ /* 0x000fe20003f04070 */
[----:B0-----:R-:W-:Y:S01]  /*1960*/  FFMA.FTZ R49, R10, R10, R50 ;  /* 0x0000000a0a317223 */ /* 0x001fe20000010032 */
[----:B------:R-:W-:Y:S01]  /*1970*/  PRMT R10, R43, 0x7632, R10 ;  /* 0x000076322b0a7816 */ /* 0x000fe2000000000a */
[----:B------:R-:W-:-:S02]  /*1980*/  FADD.FTZ R50, R11, R59 ;  /* 0x0000003b0b327221 */ /* 0x000fc40000010000 */
[----:B------:R-:W-:Y:S01]  /*1990*/  FFMA.FTZ R49, R59, R59, R49 ;  /* 0x0000003b3b317223 */ /* 0x000fe20000010031 */
[----:B------:R-:W-:-:S05]  /*19a0*/  SHF.L.U32 R10, R10, 0x10, RZ ;  /* 0x000000100a0a7819 */ /* 0x000fca00000006ff */
        /* <DEDUP_REMOVED lines=9> */
[----:B------:R-:W-:Y:S02]  /*1a40*/  SHF.L.U32 R55, R51, 0x3, RZ ;  /* 0x0000000333377819 */ /* 0x000fe400000006ff */
[----:B------:R-:W-:Y:S02]  /*1a50*/  LOP3.LUT R10, R10, 0x8, RZ, 0xc0, !PT ;  /* 0x000000080a0a7812 */ /* 0x000fe400078ec0ff */
[----:B------:R-:W-:Y:S02]  /*1a60*/  LOP3.LUT R55, R55, 0x8, RZ, 0xc0, !PT ;  /* 0x0000000837377812 */ /* 0x000fe400078ec0ff */
[----:B------:R-:W-:-:S05]  /*1a70*/  LEA.HI R10, R51, R10, RZ, 0x1f ;  /* 0x0000000a330a7211 */ /* 0x000fca00078ff8ff */
[----:B------:R-:W-:Y:S01]  /*1a80*/  IMAD R11, R10, 0x78, -R48 ;  /* 0x000000780a0b7824 */ /* 0x000fe200078e0a30 */
[----:B------:R-:W-:-:S04]  /*1a90*/  MOV R10, 0x400 ;  /* 0x00000400000a7802 */ /* 0x000fc80000000f00 */
[----:B------:R-:W-:Y:S02]  /*1aa0*/  SHF.R.S32.HI R48, RZ, 0x1f, R11 ;  /* 0x0000001fff307819 */ /* 0x000fe4000001140b */
[C---:B------:R-:W-:Y:S02]  /*1ab0*/  IADD3 R61, R11.reuse, 0x64, RZ ;  /* 0x000000640b3d7810 */ /* 0x040fe40007ffe0ff */
[----:B------:R-:W-:Y:S02]  /*1ac0*/  LEA.HI R48, R48, R11, RZ, 0x2 ;  /* 0x0000000b30307211 */ /* 0x000fe400078f10ff */
[C---:B------:R-:W-:Y:S02]  /*1ad0*/  IADD3 R60, R11.reuse, 0x68, RZ ;  /* 0x000000680b3c7810 */ /* 0x040fe40007ffe0ff */
[----:B------:R-:W-:Y:S02]  /*1ae0*/  SHF.R.S32.HI R48, RZ, 0x2, R48 ;  /* 0x00000002ff307819 */ /* 0x000fe40000011430 */
[----:B------:R-:W-:-:S02]  /*1af0*/  IADD3 R59, R11, 0x6c, RZ ;  /* 0x0000006c0b3b7810 */ /* 0x000fc40007ffe0ff */
[----:B0-----:R-:W-:Y:S02]  /*1b00*/  LEA R10, R49, R10, 0x18 ;  /* 0x0000000a310a7211 */ /* 0x001fe400078ec0ff */
[----:B------:R-:W-:-:S03]  /*1b10*/  IADD3 R49, R11, 0x4, RZ ;  /* 0x000000040b317810 */ /* 0x000fc60007ffe0ff */
[----:B------:R-:W-:Y:S01]  /*1b20*/  IMAD R48, R48, 0x18, R10 ;  /* 0x0000001830307824 */ /* 0x000fe200078e020a */
[----:B------:R-:W-:-:S04]  /*1b30*/  SHF.R.S32.HI R50, RZ, 0x1f, R49 ;  /* 0x0000001fff327819 */ /* 0x000fc80000011431 */
[----:B------:R-:W-:Y:S02]  /*1b40*/  LEA.HI R50, R50, R49, RZ, 0x2 ;  /* 0x0000003132327211 */ /* 0x000fe400078f10ff */
[----:B------:R-:W-:Y:S02]  /*1b50*/  IADD3 R48, R48, R55, RZ ;  /* 0x0000003730307210 */ /* 0x000fe40007ffe0ff */
[----:B------:R-:W-:-:S04]  /*1b60*/  SHF.R.S32.HI R50, RZ, 0x2, R50 ;  /* 0x00000002ff327819 */ /* 0x000fc80000011432 */
[----:B------:R-:W0:Y:S01]  /*1b70*/  LDS.64 R48, [R48] ;  /* 0x0000000030307984 */ /* 0x000e220000000a00 */
[----:B------:R-:W-:-:S05]  /*1b80*/  IMAD R50, R50, 0x18, R10 ;  /* 0x0000001832327824 */ /* 0x000fca00078e020a */
        /* <DEDUP_REMOVED lines=222> */
[----:B------:R-:W-:Y:S01]  /*2970*/  SHF.R.S32.HI R50, RZ, 0x1f, R51 ;  /* 0x0000001fff327819 */ /* 0x000fe20000011433 */
[----:B------:R-:W-:Y:S01]  /*2980*/  IMAD R60, R60, 0x18, R10 ;  /* 0x000000183c3c7824 */ /* 0x000fe200078e020a */
[----:B------:R-:W-:-:S02]  /*2990*/  SHF.R.S32.HI R59, RZ, 0x2, R59 ;  /* 0x00000002ff3b7819 */ /* 0x000fc4000001143b */
[----:B------:R-:W-:Y:S02]  /*29a0*/  LEA.HI R51, R50, R51, RZ, 0x2 ;  /* 0x0000003332337211 */ /* 0x000fe400078f10ff */
[----:B------:R-:W-:Y:S01]  /*29b0*/  SHF.R.S32.HI R50, RZ, 0x1f, R11 ;  /* 0x0000001fff327819 */ /* 0x000fe2000001140b */
[--C-:B------:R-:W-:Y:S01]  /*29c0*/  IMAD R59, R59, 0x18, R10.reuse ;  /* 0x000000183b3b7824 */ /* 0x100fe200078e020a */
[----:B------:R-:W-:Y:S02]  /*29d0*/  SHF.R.S32.HI R51, RZ, 0x2, R51 ;  /* 0x00000002ff337819 */ /* 0x000fe40000011433 */
[----:B------:R-:W-:Y:S02]  /*29e0*/  LEA.HI R50, R50, R11, RZ, 0x2 ;  /* 0x0000000b32327211 */ /* 0x000fe400078f10ff */
[----:B------:R-:W-:Y:S01]  /*29f0*/  SHF.R.S32.HI R11, RZ, 0x2, R61 ;  /* 0x00000002ff0b7819 */ /* 0x000fe2000001143d */
[----:B------:R-:W-:Y:S01]  /*2a00*/  IMAD R51, R51, 0x18, R10 ;  /* 0x0000001833337824 */ /* 0x000fe200078e020a */
[----:B------:R-:W-:-:S02]  /*2a10*/  SHF.R.S32.HI R50, RZ, 0x2, R50 ;  /* 0x00000002ff327819 */ /* 0x000fc40000011432 */
[----:B------:R-:W-:Y:S01]  /*2a20*/  IADD3 R60, R55, R60, RZ ;  /* 0x0000003c373c7210 */ /* 0x000fe20007ffe0ff */
[--C-:B------:R-:W-:Y:S01]  /*2a30*/  IMAD R11, R11, 0x18, R10.reuse ;  /* 0x000000180b0b7824 */ /* 0x100fe200078e020a */
[C---:B------:R-:W-:Y:S01]  /*2a40*/  IADD3 R59, R55.reuse, R59, RZ ;  /* 0x0000003b373b7210 */ /* 0x040fe20007ffe0ff */
[----:B------:R-:W-:Y:S01]  /*2a50*/  IMAD R50, R50, 0x18, R10 ;  /* 0x0000001832327824 */ /* 0x000fe200078e020a */
[C---:B------:R-:W-:Y:S02]  /*2a60*/  IADD3 R51, R55.reuse, R51, RZ ;  /* 0x0000003337337210 */ /* 0x040fe40007ffe0ff */
[C---:B------:R-:W-:Y:S02]  /*2a70*/  IADD3 R10, R55.reuse, R11, RZ ;  /* 0x0000000b370a7210 */ /* 0x040fe40007ffe0ff */
[----:B------:R-:W-:-:S04]  /*2a80*/  IADD3 R50, R55, R50, RZ ;  /* 0x0000003237327210 */ /* 0x000fc80007ffe0ff */
        /* <DEDUP_REMOVED lines=15> */
.L_x_1935:
[----:B------:R-:W-:Y:S05]  /*2b80*/  BSYNC B0 ;  /* 0x0000000000007941 */ /* 0x000fea0003800000 */
.L_x_1934:
        /* <DEDUP_REMOVED lines=20> */
.L_x_1937:
[----:B------:R-:W-:Y:S05]  /*2cd0*/  BSYNC B0 ;  /* 0x0000000000007941 */ /* 0x000fea0003800000 */
.L_x_1936:
[----:B------:R-:W-:Y:S01]  /*2ce0*/  PRMT R32, R29, 0x7632, R32 ;  /* 0x000076321d207816 */ /* 0x000fe20000000020 */
[----:B------:R1:W-:Y:S01]  /*2cf0*/  STL [R1+0x118], R0 ;  /* 0x0001180001007387 */ /* 0x0003e20000100800 */
[----:B------:R-:W-:Y:S02]  /*2d00*/  PRMT R33, R30, 0x7632, R33 ;  /* 0x000076321e217816 */ /* 0x000fe40000000021 */
[----:B------:R-:W-:Y:S02]  /*2d10*/  PRMT R34, R31, 0x7632, R34 ;  /* 0x000076321f227816 */ /* 0x000fe40000000022 */
[----:B------:R-:W-:Y:S02]  /*2d20*/  PRMT R61, R32, 0x7632, R61 ;  /* 0x00007632203d7816 */ /* 0x000fe4000000003d */
[----:B------:R-:W-:Y:S02]  /*2d30*/  PRMT R51, R33, 0x7632, R51 ;  /* 0x0000763221337816 */ /* 0x000fe40000000033 */
[----:B------:R-:W-:-:S02]  /*2d40*/  PRMT R12, R12, 0x7632, R12 ;  /* 0x000076320c0c7816 */ /* 0x000fc4000000000c */
[----:B-1----:R-:W-:Y:S02]  /*2d50*/  PRMT R0, R17, 0x7632, R0 ;  /* 0x0000763211007816 */ /* 0x002fe40000000000 */
[----:B------:R-:W-:Y:S02]  /*2d60*/  PRMT R50, R34, 0x7632, R50 ;  /* 0x0000763222327816 */ /* 0x000fe40000000032 */
[----:B0-----:R-:W-:Y:S01]  /*2d70*/  PRMT R49, R35, 0x7632, R49 ;  /* 0x0000763223317816 */ /* 0x001fe20000000031 */
[----:B------:R0:W-:Y:S01]  /*2d80*/  STL.S16 [R1+0x8], R0 ;  /* 0x0000080001007387 */ /* 0x0001e20000100600 */
[----:B------:R-:W-:Y:S02]  /*2d90*/  PRMT R48, R36, 0x7632, R48 ;  /* 0x0000763224307816 */ /* 0x000fe40000000030 */
[----:B------:R-:W-:Y:S02]  /*2da0*/  PRMT R36, R37, 0x7632, R36 ;  /* 0x0000763225247816 */ /* 0x000fe40000000024 */
[----:B------:R-:W-:-:S02]  /*2db0*/  PRMT R31, R38, 0x7632, R31 ;  /* 0x00007632261f7816 */ /* 0x000fc4000000001f */
[----:B------:R-:W-:Y:S02]  /*2dc0*/  PRMT R30, R39, 0x7632, R30 ;  /* 0x00007632271e7816 */ /* 0x000fe4000000001e */
[----:B------:R-:W-:Y:S01]  /*2dd0*/  PRMT R13, R13, 0x7632, R13 ;  /* 0x000076320d0d7816 */ /* 0x000fe2000000000d */
[----:B0-----:R0:W5:Y:S01]  /*2de0*/  LDL.LU R0, [R1+0x118] ;  /* 0x0001180001007983 */ /* 0x0011620000300800 */
        /* <DEDUP_REMOVED lines=20> */
[----:B------:R-:W-:-:S02]  /*2f30*/  ISETP.NE.AND P0, PT, R60, RZ, PT ;  /* 0x000000ff3c00720c */ /* 0x000fc40003f05270 */
        /* <DEDUP_REMOVED lines=10> */
[----:B------:R-:W-:Y:S01]  /*2fe0*/  BAR.SYNC.DEFER_BLOCKING 0x0 ;  /* 0x0000000000007b1d */ /* 0x000fe20000010000 */
[----:B------:R-:W-:Y:S02]  /*2ff0*/  ISETP.GT.U32.AND P1, PT, R60, 0x3f, PT ;  /* 0x0000003f3c00780c */ /* 0x000fe40003f24070 */
[----:B-----5:R-:W-:-:S03]  /*3000*/  PRMT R35, R44, 0x7632, R35 ;  /* 0x000076322c237816 */ /* 0x020fc60000000023 */
[----:B0-----:R-:W-:Y:S08]  /*3010*/  @P0 BRA `(.L_x_1938) ;  /* 0x00000000003c0947 */ /* 0x001ff00003800000 */
        /* <DEDUP_REMOVED lines=9> */
.L_x_1939:
[----:B------:R-:W2:Y:S04]  /*30b0*/  LD.E.STRONG.GPU R29, desc[UR8][R10.64] ;  /* 0x000000080a1d7980 */ /* 0x000ea8000c10f900 */
[----:B--2---:R-:W-:Y:S01]  /*30c0*/  CCTL.IVALL ;  /* 0x00000000ff00798f */ /* 0x004fe20002000000 */
[----:B------:R-:W-:Y:S05]  /*30d0*/  YIELD ;  /* 0x0000000000007946 */ /* 0x000fea0003800000 */
[----:B-----5:R-:W-:-:S04]  /*30e0*/  LOP3.LUT R29, R29, R28, RZ, 0x3c, !PT ;  /* 0x0000001c1d1d7212 */ /* 0x020fc800078e3cff */
[----:B------:R-:W-:-:S13]  /*30f0*/  ISETP.GT.AND P0, PT, R29, -0x1, PT ;  /* 0xffffffff1d00780c */ /* 0x000fda0003f04270 */
[----:B------:R-:W-:Y:S05]  /*3100*/  @P0 BRA `(.L_x_1939) ;  /* 0xfffffffc00e80947 */ /* 0x000fea000383ffff */
.L_x_1938:
[----:B------:R-:W-:Y:S05]  /*3110*/  WARPSYNC.ALL ;  /* 0x0000000000007948 */ /* 0x000fea0003800000 */
[----:B------:R-:W-:Y:S02]  /*3120*/  PRMT R36, R45, 0x7632, R36 ;  /* 0x000076322d247816 */ /* 0x000fe40000000024 */
[----:B------:R-:W-:Y:S02]  /*3130*/  PRMT R37, R46, 0x7632, R37 ;  /* 0x000076322e257816 */ /* 0x000fe40000000025 */
[----:B------:R-:W-:Y:S01]  /*3140*/  PRMT R38, R47, 0x7632, R38 ;  /* 0x000076322f267816 */ /* 0x000fe20000000026 */
[----:B------:R-:W1:Y:S01]  /*3150*/  S2R R29, SR_CTAID.Y ;  /* 0x00000000001d7919 */ /* 0x000e620000002600 */
[----:B0-----:R-:W1:Y:S01]  /*3160*/  @!P1 LDC R10, c[0x0][0x10] ;  /* 0x00000400ff0a9b82 */ /* 0x001e620000000800 */
[----:B------:R-:W-:Y:S01]  /*3170*/  ULDC.64 UR12, c[0x0][0x240] ;  /* 0x00009000000c7ab9 */ /* 0x000fe20000000a00 */
[----:B------:R-:W0:Y:S01]  /*3180*/  S2R R30, SR_TID.X ;  /* 0x00000000001e7919 */ /* 0x000e220000002100 */
[----:B-1----:R-:W-:Y:S01]  /*3190*/  @!P1 IMAD R10, R10, UR4, R29 ;  /* 0x000000040a0a9c24 */ /* 0x002fe2000f8e021d */
[----:B0-----:R-:W-:-:S02]  /*31a0*/  @!P1 LOP3.LUT R11, R30, 0x7ffffff8, RZ, 0xc0, !PT ;  /* 0x7ffffff81e0b9812 */ /* 0x001fc400078ec0ff */
        /* <DEDUP_REMOVED lines=61> */
.L_x_1941:
[----:B------:R-:W-:Y:S05]  /*3580*/  BSYNC B0 ;  /* 0x0000000000007941 */ /* 0x000fea0003800000 */
.L_x_1940:
[----:B0-----:R-:W2:Y:S01]  /*3590*/  LDL.LU R28, [R1+0x30] ;  /* 0x00003000011c7983 */ /* 0x001ea20000300800 */
[----:B------:R-:W-:Y:S01]  /*35a0*/  SHF.L.U32 R10, R2, 0x3, RZ ;  /* 0x00000003020a7819 */ /* 0x000fe200000006ff */
[----:B------:R-:W-:Y:S02]  /*35b0*/  ULDC.64 UR12, c[0x0][0x210] ;  /* 0x00008400000c7ab9 */ /* 0x000fe40000000a00 */
[----:B------:R-:W2:Y:S04]  /*35c0*/  LDL.LU R11, [R1+0x18] ;  /* 0x00001800010b7983 */ /* 0x000ea80000300800 */
[----:B------:R-:W3:Y:S04]  /*35d0*/  LDL.LU R30, [R1+0x2c] ;  /* 0x00002c00011e7983 */ /* 0x000ee80000300800 */
[----:B------:R-:W4:Y:S01]  /*35e0*/  LDL.LU R43, [R1+0x34] ;  /* 0x00003400012b7983 */ /* 0x000f220000300800 */
[----:B------:R-:W-:Y:S01]  /*35f0*/  LOP3.LUT R10, R10, 0x8, RZ, 0xc0, !PT ;  /* 0x000000080a0a7812 */ /* 0x000fe200078ec0ff */
[----:B------:R-:W0:Y:S02]  /*3600*/  S2UR UR7, SR_CgaCtaId ;  /* 0x00000000000779c3 */ /* 0x000e240000008800 */
[----:B------:R1:W-:Y:S01]  /*3610*/  STL [R1+0x144], R5 ;  /* 0x0001440501007387 */ /* 0x0003e20000100800 */
[----:B------:R-:W-:-:S03]  /*3620*/  IADD3 R10, RZ, -R10, RZ ;  /* 0x8000000aff0a7210 */ /* 0x000fc60007ffe0ff */
[----:B------:R5:W-:Y:S01]  /*3630*/  STL [R1+0x118], R3 ;  /* 0x0001180301007387 */ /* 0x000be20000100800 */
[----:B------:R-:W-:-:S03]  /*3640*/  MOV R29, R10 ;  /* 0x0000000a001d7202 */ /* 0x000fc60000000f00 */
[----:B------:R0:W-:Y:S04]  /*3650*/  STL [R1+0x11c], R2 ;  /* 0x00011c0201007387 */ /* 0x0001e80000100800 */
[----:B------:R-:W5:Y:S04]  /*3660*/  LDL.LU R40, [R1+0x38] ;  /* 0x0000380001287983 */ /* 0x000f680000300800 */
[----:B------:R-:W5:Y:S04]  /*3670*/  LDL.LU R39, [R1+0x3c] ;  /* 0x00003c0001277983 */ /* 0x000f680000300800 */
[----:B------:R-:W5:Y:S04]  /*3680*/  LDL.LU R41, [R1+0x44] ;  /* 0x0000440001297983 */ /* 0x000f680000300800 */
[----:B------:R-:W5:Y:S04]  /*3690*/  LDL.LU R51, [R1+0x48] ;  /* 0x0000480001337983 */ /* 0x000f680000300800 */
[----:B-1----:R-:W5:Y:S04]  /*36a0*/  LDL.LU R5, [R1+0x4c] ;  /* 0x00004c0001057983 */ /* 0x002f680000300800 */
[----:B------:R-:W5:Y:S04]  /*36b0*/  LDL.LU R48, [R1+0x50] ;  /* 0x0000500001307983 */ /* 0x000f680000300800 */
[----:B------:R-:W5:Y:S01]  /*36c0*/  LDL.LU R42, [R1+0x54] ;  /* 0x00005400012a7983 */ /* 0x000f620000300800 */
[----:B--2---:R-:W-:-:S05]  /*36d0*/  IMAD R28, R11, 0xf0, R28 ;  /* 0x000000f00b1c7824 */ /* 0x004fca00078e021c */
[----:B------:R-:W-:-:S05]  /*36e0*/  SHF.L.U32 R28, R28, 0x2, RZ ;  /* 0x000000021c1c7819 */ /* 0x000fca00000006ff */
[----:B------:R-:W-:-:S05]  /*36f0*/  IMAD.WIDE.U32 R10, R28, -0x77777777, RZ ;  /* 0x888888891c0a7825 */ /* 0x000fca00078e00ff */
[----:B------:R-:W-:Y:S02]  /*3700*/  LEA.HI R10, R11, R29, RZ, 0x1a ;  /* 0x0000001d0b0a7211 */ /* 0x000fe400078fd0ff */
[----:B------:R-:W-:-:S03]  /*3710*/  SHF.R.S32.HI R29, RZ, 0x1f, R28 ;  /* 0x0000001fff1d7819 */ /* 0x000fc6000001141c */
[----:B------:R-:W-:-:S05]  /*3720*/  IMAD.WIDE.U32 R28, R58, 0x78000, R28 ;  /* 0x000780003a1c7825 */ /* 0x000fca00078e001c */
[----:B---3--:R-:W-:Y:S02]  /*3730*/  IADD3 R29, R30, R29, RZ ;  /* 0x0000001d1e1d7210 */ /* 0x008fe40007ffe0ff */
[----:B------:R-:W-:-:S04]  /*3740*/  IADD3 R4, P0, R4, R28, RZ ;  /* 0x0000001c04047210 */ /* 0x000fc80007f1e0ff */
[----:B------:R-:W-:Y:S02]  /*3750*/  IADD3.X R31, RZ, R29, RZ, P0, !PT ;  /* 0x0000001dff1f7210 */ /* 0x000fe400007fe4ff */
[----:B------:R-:W-:-:S04]  /*3760*/  LEA R30, P0, R4, UR12, 0x1 ;  /* 0x0000000c041e7c11 */ /* 0x000fc8000f8008ff */
[----:B------:R-:W-:Y:S02]  /*3770*/  LEA.HI.X R31, R4, UR13, R31, 0x1, P0 ;  /* 0x0000000d041f7c11 */ /* 0x000fe400080f0c1f */
[----:B----4-:R-:W-:Y:S02]  /*3780*/  IADD3 R49, P0, R43, R28, RZ ;  /* 0x0000001c2b317210 */ /* 0x010fe40007f1e0ff */
[----:B------:R-:W2:Y:S04]  /*3790*/  LDL.LU R43, [R1+0x5c] ;  /* 0x00005c00012b7983 */ /* 0x000ea80000300800 */
[----:B-----5:R-:W3:Y:S04]  /*37a0*/  LDL.LU R3, [R1+0x88] ;  /* 0x0000880001037983 */ /* 0x020ee80000300800 */
[----:B0-----:R-:W4:Y:S01]  /*37b0*/  LDL.LU R2, [R1+0x8c] ;  /* 0x00008c0001027983 */ /* 0x001f220000300800 */
[----:B------:R-:W-:-:S02]  /*37c0*/  UMOV UR6, 0x400 ;  /* 0x0000040000067882 */ /* 0x000fc40000000000 */
[----:B------:R-:W-:-:S04]  /*37d0*/  UIADD3 UR6, UR6, 0x1680, URZ ;  /* 0x0000168006067890 */ /* 0x000fc8000fffe03f */
[----:B------:R-:W-:-:S06]  /*37e0*/  ULEA UR6, UR7, UR6, 0x18 ;  /* 0x0000000607067291 */ /* 0x000fcc000f8ec03f */
[----:B------:R-:W-:Y:S01]  /*37f0*/  LEA R10, R10, UR6, 0x3 ;  /* 0x000000060a0a7c11 */ /* 0x000fe2000f8e18ff */
[----:B------:R-:W-:-:S05]  /*3800*/  ULDC UR6, c[0x0][0x230] ;  /* 0x00008c0000067ab9 */ /* 0x000fca0000000800 */
[----:B------:R-:W0:Y:S01]  /*3810*/  LDS.64 R10, [R10] ;  /* 0x000000000a0a7984 */ /* 0x000e220000000a00 */
[-C--:B------:R-:W-:Y:S02]  /*3820*/  IADD3 R40, P1, R40, R28.reuse, RZ ;  /* 0x0000001c28287210 */ /* 0x080fe40007f3e0ff */
[-C--:B------:R-:W-:Y:S02]  /*3830*/  IADD3 R50, P3, R39, R28.reuse, RZ ;  /* 0x0000001c27327210 */ /* 0x080fe40007f7e0ff */
[-C--:B------:R-:W-:Y:S01]  /*3840*/  IADD3 R41, P2, R41, R28.reuse, RZ ;  /* 0x0000001c29297210 */ /* 0x080fe20007f5e0ff */
[----:B------:R1:W-:Y:S01]  /*3850*/  STL [R1+0x148], R49 ;  /* 0x0001483101007387 */ /* 0x0003e20000100800 */
[-C--:B------:R-:W-:Y:S02]  /*3860*/  IADD3 R4, P5, R48, R28.reuse, RZ ;  /* 0x0000001c30047210 */ /* 0x080fe40007fbe0ff */
[----:B------:R-:W-:Y:S01]  /*3870*/  IADD3 R51, P6, R51, R28, RZ ;  /* 0x0000001c33337210 */ /* 0x000fe20007fde0ff */
[----:B------:R-:W-:Y:S04]  /*3880*/  STL [R1+0x14c], R40 ;  /* 0x00014c2801007387 */ /* 0x000fe80000100800 */
[----:B------:R5:W-:Y:S01]  /*3890*/  STL [R1+0x150], R41 ;  /* 0x0001502901007387 */ /* 0x000be20000100800 */
[----:B-1----:R-:W-:-:S02]  /*38a0*/  IADD3.X R49, RZ, R29, RZ, P6, !PT ;  /* 0x0000001dff317210 */ /* 0x002fc400037fe4ff */
[----:B-----5:R-:W-:Y:S01]  /*38b0*/  IADD3.X R41, RZ, R29, RZ, P5, !PT ;  /* 0x0000001dff297210 */ /* 0x020fe20002ffe4ff */
[----:B0-----:R-:W-:-:S04]  /*38c0*/  FADD.FTZ R11, R11, UR6 ;  /* 0x000000060b0b7e21 */ /* 0x001fc80008010000 */
[----:B------:R0:W1:Y:S02]  /*38d0*/  MUFU.RSQ R39, R11 ;  /* 0x0000000b00277308 */ /* 0x0000640000001400 */
[-C--:B0-----:R-:W-:Y:S02]  /*38e0*/  IADD3 R11, P4, R5, R28.reuse, RZ ;  /* 0x0000001c050b7210 */ /* 0x081fe40007f9e0ff */
[-C--:B------:R-:W-:Y:S02]  /*38f0*/  IADD3.X R5, RZ, R29.reuse, RZ, P3, !PT ;  /* 0x0000001dff057210 */ /* 0x080fe40001ffe4ff */
[----:B------:R-:W-:Y:S02]  /*3900*/  IADD3.X R40, RZ, R29, RZ, P4, !PT ;  /* 0x0000001dff287210 */ /* 0x000fe400027fe4ff */
[-C--:B------:R-:W-:Y:S02]  /*3910*/  IADD3 R42, P3, R42, R28.reuse, RZ ;  /* 0x0000001c2a2a7210 */ /* 0x080fe40007f7e0ff */
[----:B--2---:R-:W-:-:S02]  /*3920*/  IADD3 R43, P4, R43, R28, RZ ;  /* 0x0000001c2b2b7210 */ /* 0x004fc40007f9e0ff */
[-C--:B---3--:R-:W-:Y:S02]  /*3930*/  IADD3 R48, P5, R3, R28.reuse, RZ ;  /* 0x0000001c03307210 */ /* 0x088fe40007fbe0ff */
[----:B----4-:R-:W-:Y:S02]  /*3940*/  IADD3 R28, P6, R2, R28, RZ ;  /* 0x0000001c021c7210 */ /* 0x010fe40007fde0ff */
[----:B------:R-:W2:Y:S01]  /*3950*/  LDL.LU R2, [R1] ;  /* 0x0000000001027983 */ /* 0x000ea20000300800 */
[----:B------:R-:W-:Y:S01]  /*3960*/  FADD.FTZ R57, R57, -R10 ;  /* 0x8000000a39397221 */ /* 0x000fe20000010000 */
[----:B------:R-:W-:Y:S02]  /*3970*/  SHF.L.U32 R13, R13, 0x10, RZ ;  /* 0x000000100d0d7819 */ /* 0x000fe400000006ff */
[----:B------:R-:W-:Y:S01]  /*3980*/  SHF.L.U32 R45, R45, 0x10, RZ ;  /* 0x000000102d2d7819 */ /* 0x000fe200000006ff */
[----:B-1----:R-:W-:Y:S01]  /*3990*/  FMUL.FTZ R59, R39, R57 ;  /* 0x00000039273b7220 */ /* 0x002fe20000410000 */
[----:B------:R-:W-:Y:S01]  /*39a0*/  SHF.L.U32 R47, R47, 0x10, RZ ;  /* 0x000000102f2f7819 */ /* 0x000fe200000006ff */
[----:B------:R-:W-:-:S04]  /*39b0*/  FADD.FTZ R58, -R10, R13 ;  /* 0x0000000d0a3a7221 */ /* 0x000fc80000010100 */
[----:B------:R-:W-:-:S04]  /*39c0*/  FFMA.FTZ R13, R59, R45, R47 ;  /* 0x0000002d3b0d7223 */ /* 0x000fc8000001002f */
[----:B------:R-:W-:-:S06]  /*39d0*/  FMUL.FTZ R60, R13, -1.4426950216293334961 ;  /* 0xbfb8aa3b0d3c7820 */ /* 0x000fcc0000410000 */
[----:B------:R-:W0:Y:S01]  /*39e0*/  MUFU.EX2 R60, R60 ;  /* 0x0000003c003c7308 */ /* 0x000e220000000800 */
[----:B------:R-:W-:Y:S01]  /*39f0*/  FADD.FTZ R61, R56, -R10 ;  /* 0x8000000a383d7221 */ /* 0x000fe20000010000 */
[----:B0-----:R-:W-:-:S06]  /*3a00*/  FADD.FTZ R60, R60, 1 ;  /* 0x3f8000003c3c7421 */ /* 0x001fcc0000010000 */
[----:B------:R-:W0:Y:S02]  /*3a10*/  MUFU.RCP R56, R60 ;  /* 0x0000003c00387308 */ /* 0x000e240000001000 */
[----:B0-----:R-:W-:Y:S01]  /*3a20*/  FMUL.FTZ R56, R13, R56 ;  /* 0x000000380d387220 */ /* 0x001fe20000410000 */
[----:B------:R-:W-:Y:S01]  /*3a30*/  FADD.FTZ R0, R0, -R10 ;  /* 0x8000000a00007221 */ /* 0x000fe20000010000 */
[----:B------:R-:W-:Y:S02]  /*3a40*/  SHF.L.U32 R44, R44, 0x10, RZ ;  /* 0x000000102c2c7819 */ /* 0x000fe400000006ff */
[----:B------:R-:W-:Y:S01]  /*3a50*/  SHF.L.U32 R46, R46, 0x10, RZ ;  /* 0x000000102e2e7819 */ /* 0x000fe200000006ff */
[----:B------:R-:W-:-:S04]  /*3a60*/  FMUL.FTZ R0, R0, R39 ;  /* 0x0000002700007220 */ /* 0x000fc80000410000 */
[----:B------:R-:W-:-:S04]  /*3a70*/  FFMA.FTZ R0, R0, R44, R46 ;  /* 0x0000002c00007223 */ /* 0x000fc8000001002e */
[----:B------:R-:W-:Y:S01]  /*3a80*/  FMUL.FTZ R55, R0, -1.4426950216293334961 ;  /* 0xbfb8aa3b00377820 */ /* 0x000fe20000410000 */
[----:B------:R-:W-:-:S05]  /*3a90*/  SHF.L.U32 R36, R36, 0x10, RZ ;  /* 0x0000001024247819 */ /* 0x000fca00000006ff */
[----:B------:R-:W0:Y:S01]  /*3aa0*/  MUFU.EX2 R55, R55 ;  /* 0x0000003700377308 */ /* 0x000e220000000800 */
[----:B------:R-:W-:Y:S01]  /*3ab0*/  SHF.L.U32 R38, R38, 0x10, RZ ;  /* 0x0000001026267819 */ /* 0x000fe200000006ff */
[----:B------:R-:W-:Y:S01]  /*3ac0*/  FMUL.FTZ R58, R39, R58 ;  /* 0x0000003a273a7220 */ /* 0x000fe20000410000 */
[----:B------:R-:W-:-:S03]  /*3ad0*/  SHF.L.U32 R12, R12, 0x10, RZ ;  /* 0x000000100c0c7819 */ /* 0x000fc600000006ff */
[----:B------:R-:W-:-:S04]  /*3ae0*/  FFMA.FTZ R59, R58, R36, R38 ;  /* 0x000000243a3b7223 */ /* 0x000fc80000010026 */
[----:B------:R-:W-:Y:S01]  /*3af0*/  FMUL.FTZ R58, R59, -1.4426950216293334961 ;  /* 0xbfb8aa3b3b3a7820 */ /* 0x000fe20000410000 */
[----:B------:R-:W-:Y:S01]  /*3b00*/  FADD.FTZ R12, -R10, R12 ;  /* 0x0000000c0a0c7221 */ /* 0x000fe20000010100 */
[----:B------:R-:W-:Y:S02]  /*3b10*/  SHF.L.U32 R35, R35, 0x10, RZ ;  /* 0x0000001023237819 */ /* 0x000fe400000006ff */
[----:B------:R-:W-:Y:S01]  /*3b20*/  SHF.L.U32 R37, R37, 0x10, RZ ;  /* 0x0000001025257819 */ /* 0x000fe200000006ff */
[----:B0-----:R-:W-:Y:S01]  /*3b30*/  FADD.FTZ R55, R55, 1 ;  /* 0x3f80000037377421 */ /* 0x001fe20000010000 */
[----:B------:R-:W0:Y:S01]  /*3b40*/  MUFU.EX2 R58, R58 ;  /* 0x0000003a003a7308 */ /* 0x000e220000000800 */
[----:B------:R-:W-:-:S04]  /*3b50*/  FMUL.FTZ R12, R39, R12 ;  /* 0x0000000c270c7220 */ /* 0x000fc80000410000 */
[----:B------:R-:W-:-:S03]  /*3b60*/  FFMA.FTZ R12, R12, R35, R37 ;  /* 0x000000230c0c7223 */ /* 0x000fc60000010025 */
[----:B------:R-:W1:Y:S01]  /*3b70*/  MUFU.RCP R55, R55 ;  /* 0x0000003700377308 */ /* 0x000e620000001000 */
[----:B------:R-:W-:Y:S01]  /*3b80*/  FMUL.FTZ R57, R12, -1.4426950216293334961 ;  /* 0xbfb8aa3b0c397820 */ /* 0x000fe20000410000 */
[----:B------:R-:W-:Y:S01]  /*3b90*/  FMUL.FTZ R61, R39, R61 ;  /* 0x0000003d273d7220 */ /* 0x000fe20000410000 */
[----:B--2---:R-:W-:Y:S02]  /*3ba0*/  FADD.FTZ R13, R2, -R10 ;  /* 0x8000000a020d7221 */ /* 0x004fe40000010000 */
[----:B------:R-:W2:Y:S03]  /*3bb0*/  LDL.LU R2, [R1+0x14] ;  /* 0x0000140001027983 */ /* 0x000ea60000300800 */
[----:B------:R-:W3:Y:S01]  /*3bc0*/  MUFU.EX2 R57, R57 ;  /* 0x0000003900397308 */ /* 0x000ee20000000800 */
[----:B0-----:R-:W-:Y:S01]  /*3bd0*/  FADD.FTZ R60, R58, 1 ;  /* 0x3f8000003a3c7421 */ /* 0x001fe20000010000 */
[----:B------:R-:W-:Y:S01]  /*3be0*/  FFMA.FTZ R58, R44, R61, R46 ;  /* 0x0000003d2c3a7223 */ /* 0x000fe2000001002e */
[----:B-1----:R-:W-:-:S03]  /*3bf0*/  FMUL.FTZ R55, R0, R55 ;  /* 0x0000003700377220 */ /* 0x002fc60000410000 */
[----:B------:R-:W-:-:S06]  /*3c00*/  FMUL.FTZ R0, R58, -1.4426950216293334961 ;  /* 0xbfb8aa3b3a007820 */ /* 0x000fcc0000410000 */
[----:B------:R-:W0:Y:S01]  /*3c10*/  MUFU.EX2 R0, R0 ;  /* 0x0000000000007308 */ /* 0x000e220000000800 */
[----:B---3--:R-:W-:-:S07]  /*3c20*/  FADD.FTZ R57, R57, 1 ;  /* 0x3f80000039397421 */ /* 0x008fce0000010000 */
[----:B------:R-:W1:Y:S01]  /*3c30*/  MUFU.RCP R57, R57 ;  /* 0x0000003900397308 */ /* 0x000e620000001000 */
[----:B------:R-:W-:Y:S01]  /*3c40*/  SHF.L.U32 R14, R14, 0x10, RZ ;  /* 0x000000100e0e7819 */ /* 0x000fe200000006ff */
[----:B0-----:R-:W-:-:S04]  /*3c50*/  FADD.FTZ R0, R0, 1 ;  /* 0x3f80000000007421 */ /* 0x001fc80000010000 */
[----:B------:R-:W-:Y:S02]  /*3c60*/  FADD.FTZ R14, -R10, R14 ;  /* 0x0000000e0a0e7221 */ /* 0x000fe40000010100 */
[----:B------:R-:W0:Y:S01]  /*3c70*/  MUFU.RCP R60, R60 ;  /* 0x0000003c003c7308 */ /* 0x000e220000001000 */
[----:B------:R-:W-:-:S07]  /*3c80*/  SHF.L.U32 R15, R15, 0x10, RZ ;  /* 0x000000100f0f7819 */ /* 0x000fce00000006ff */
[----:B------:R-:W3:Y:S01]  /*3c90*/  MUFU.RCP R0, R0 ;  /* 0x0000000000007308 */ /* 0x000ee20000001000 */
[----:B-1----:R-:W-:Y:S01]  /*3ca0*/  FMUL.FTZ R57, R12, R57 ;  /* 0x000000390c397220 */ /* 0x002fe20000410000 */
[C---:B------:R-:W-:Y:S01]  /*3cb0*/  FMUL.FTZ R12, R39.reuse, R14 ;  /* 0x0000000e270c7220 */ /* 0x040fe20000410000 */
[----:B------:R-:W-:Y:S01]  /*3cc0*/  FADD.FTZ R15, -R10, R15 ;  /* 0x0000000f0a0f7221 */ /* 0x000fe20000010100 */
[----:B------:R-:W-:Y:S01]  /*3cd0*/  FMUL.FTZ R13, R39, R13 ;  /* 0x0000000d270d7220 */ /* 0x000fe20000410000 */
[----:B------:R-:W-:Y:S01]  /*3ce0*/  FADD.FTZ R61, R54, -R10 ;  /* 0x8000000a363d7221 */ /* 0x000fe20000010000 */
[----:B------:R-:W-:Y:S01]  /*3cf0*/  FFMA.FTZ R12, R35, R12, R37 ;  /* 0x0000000c230c7223 */ /* 0x000fe20000010025 */
[----:B------:R-:W-:Y:S01]  /*3d00*/  FMUL.FTZ R54, R39, R15 ;  /* 0x0000000f27367220 */ /* 0x000fe20000410000 */
[----:B------:R-:W-:Y:S02]  /*3d10*/  FFMA.FTZ R13, R45, R13, R47 ;  /* 0x0000000d2d0d7223 */ /* 0x000fe4000001002f */
[----:B------:R-:W-:Y:S01]  /*3d20*/  FMUL.FTZ R14, R12, -1.4426950216293334961 ;  /* 0xbfb8aa3b0c0e7820 */ /* 0x000fe20000410000 */
[----:B------:R-:W-:Y:S01]  /*3d30*/  FFMA.FTZ R54, R36, R54, R38 ;  /* 0x0000003624367223 */ /* 0x000fe20000010026 */
[----:B------:R-:W-:Y:S01]  /*3d40*/  FMUL.FTZ R61, R39, R61 ;  /* 0x0000003d273d7220 */ /* 0x000fe20000410000 */
[----:B0-----:R-:W-:Y:S01]  /*3d50*/  FMUL.FTZ R60, R59, R60 ;  /* 0x0000003c3b3c7220 */ /* 0x001fe20000410000 */
[----:B------:R-:W-:Y:S01]  /*3d60*/  FMUL.FTZ R15, R13, -1.4426950216293334961 ;  /* 0xbfb8aa3b0d0f7820 */ /* 0x000fe20000410000 */
[----:B------:R-:W-:Y:S01]  /*3d70*/  FMUL.FTZ R59, R54, -1.4426950216293334961 ;  /* 0xbfb8aa3b363b7820 */ /* 0x000fe20000410000 */
[----:B---3--:R-:W-:Y:S01]  /*3d80*/  FMUL.FTZ R0, R58, R0 ;  /* 0x000000003a007220 */ /* 0x008fe20000410000 */
[----:B------:R-:W0:Y:S01]  /*3d90*/  MUFU.EX2 R14, R14 ;  /* 0x0000000e000e7308 */ /* 0x000e220000000800 */
[----:B------:R-:W-:Y:S01]  /*3da0*/  FFMA.FTZ R61, R44, R61, R46 ;  /* 0x0000003d2c3d7223 */ /* 0x000fe2000001002e */
[----:B------:R-:W3:Y:S04]  /*3db0*/  LDL.LU R58, [R1+0x8] ;  /* 0x00000800013a7983 */ /* 0x000ee80000300800 */
[----:B------:R1:W-:Y:S02]  /*3dc0*/  STL [R1+0xe0], R0 ;  /* 0x0000e00001007387 */ /* 0x0003e40000100800 */
[----:B------:R-:W4:Y:S02]  /*3dd0*/  MUFU.EX2 R15, R15 ;  /* 0x0000000f000f7308 */ /* 0x000f240000000800 */
[----:B------:R-:W5:Y:S01]  /*3de0*/  LDL.LU R3, [R1+0xc] ;  /* 0x00000c0001037983 */ /* 0x000f620000300800 */
[----:B-1----:R-:W-:-:S05]  /*3df0*/  FMUL.FTZ R0, R61, -1.4426950216293334961 ;  /* 0xbfb8aa3b3d007820 */ /* 0x002fca0000410000 */
[----:B------:R-:W1:Y:S01]  /*3e00*/  MUFU.EX2 R59, R59 ;  /* 0x0000003b003b7308 */ /* 0x000e620000000800 */
[----:B0-----:R-:W-:-:S07]  /*3e10*/  FADD.FTZ R14, R14, 1 ;  /* 0x3f8000000e0e7421 */ /* 0x001fce0000010000 */
[----:B------:R-:W0:Y:S01]  /*3e20*/  MUFU.EX2 R0, R0 ;  /* 0x0000000000007308 */ /* 0x000e220000000800 */
[----:B----4-:R-:W-:-:S07]  /*3e30*/  FADD.FTZ R15, R15, 1 ;  /* 0x3f8000000f0f7421 */ /* 0x010fce0000010000 */
[----:B------:R-:W4:Y:S01]  /*3e40*/  MUFU.RCP R14, R14 ;  /* 0x0000000e000e7308 */ /* 0x000f220000001000 */
[----:B-1----:R-:W-:-:S07]  /*3e50*/  FADD.FTZ R59, R59, 1 ;  /* 0x3f8000003b3b7421 */ /* 0x002fce0000010000 */
[----:B------:R-:W1:Y:S01]  /*3e60*/  MUFU.RCP R15, R15 ;  /* 0x0000000f000f7308 */ /* 0x000e620000001000 */
[----:B0-----:R-:W-:-:S07]  /*3e70*/  FADD.FTZ R0, R0, 1 ;  /* 0x3f80000000007421 */ /* 0x001fce0000010000 */
[----:B------:R-:W0:Y:S01]  /*3e80*/  MUFU.RCP R59, R59 ;  /* 0x0000003b003b7308 */ /* 0x000e220000001000 */
[----:B----4-:R-:W-:-:S07]  /*3e90*/  FMUL.FTZ R14, R12, R14 ;  /* 0x0000000e0c0e7220 */ /* 0x010fce0000410000 */
[----:B------:R-:W4:Y:S01]  /*3ea0*/  MUFU.RCP R0, R0 ;  /* 0x0000000000007308 */ /* 0x000f220000001000 */
[----:B------:R0:W-:Y:S01]  /*3eb0*/  STL [R1+0xd8], R14 ;  /* 0x0000d80e01007387 */ /* 0x0001e20000100800 */
[----:B-1----:R-:W-:-:S05]  /*3ec0*/  FMUL.FTZ R15, R13, R15 ;  /* 0x0000000f0d0f7220 */ /* 0x002fca0000410000 */
[----:B------:R-:W-:Y:S01]  /*3ed0*/  STL [R1+0xd4], R15 ;  /* 0x0000d40f01007387 */ /* 0x000fe20000100800 */
[----:B0-----:R-:W-:-:S05]  /*3ee0*/  FMUL.FTZ R14, R54, R59 ;  /* 0x0000003b360e7220 */ /* 0x001fca0000410000 */
[----:B------:R-:W-:Y:S01]  /*3ef0*/  STL [R1+0xcc], R14 ;  /* 0x0000cc0e01007387 */ /* 0x000fe20000100800 */
[----:B----4-:R-:W-:Y:S01]  /*3f00*/  FMUL.FTZ R13, R61, R0 ;  /* 0x000000003d0d7220 */ /* 0x010fe20000410000 */
[----:B--2---:R-:W-:Y:S02]  /*3f10*/  FADD.FTZ R0, R2, -R10 ;  /* 0x8000000a02007221 */ /* 0x004fe40000010000 */
[----:B------:R-:W2:Y:S01]  /*3f20*/  LDL.LU R2, [R1+0x4] ;  /* 0x0000040001027983 */ /* 0x000ea20000300800 */
[----:B------:R-:W-:-:S05]  /*3f30*/  SHF.L.U32 R16, R16, 0x10, RZ ;  /* 0x0000001010107819 */ /* 0x000fca00000006ff */
[----:B------:R-:W-:-:S04]  /*3f40*/  FADD.FTZ R16, -R10, R16 ;  /* 0x000000100a107221 */ /* 0x000fc80000010100 */
[----:B------:R-:W-:-:S04]  /*3f50*/  FMUL.FTZ R16, R39, R16 ;  /* 0x0000001027107220 */ /* 0x000fc80000410000 */
[----:B------:R-:W-:-:S04]  /*3f60*/  FFMA.FTZ R16, R35, R16, R37 ;  /* 0x0000001023107223 */ /* 0x000fc80000010025 */
[----:B------:R-:W-:-:S06]  /*3f70*/  FMUL.FTZ R12, R16, -1.4426950216293334961 ;  /* 0xbfb8aa3b100c7820 */ /* 0x000fcc0000410000 */
[----:B------:R-:W0:Y:S01]  /*3f80*/  MUFU.EX2 R12, R12 ;  /* 0x0000000c000c7308 */ /* 0x000e220000000800 */
[----:B------:R-:W-:Y:S01]  /*3f90*/  FMUL.FTZ R0, R39, R0 ;  /* 0x0000000027007220 */ /* 0x000fe20000410000 */
[----:B------:R0:W-:Y:S01]  /*3fa0*/  STL [R1+0xd0], R13 ;  /* 0x0000d00d01007387 */ /* 0x0001e20000100800 */
[----:B------:R-:W-:Y:S01]  /*3fb0*/  SHF.L.U32 R18, R18, 0x10, RZ ;  /* 0x0000001012127819 */ /* 0x000fe200000006ff */
[----:B0-----:R-:W-:Y:S01]  /*3fc0*/  FADD.FTZ R13, R12, 1 ;  /* 0x3f8000000c0d7421 */ /* 0x001fe20000010000 */
[----:B------:R-:W-:-:S03]  /*3fd0*/  FFMA.FTZ R12, R45, R0, R47 ;  /* 0x000000002d0c7223 */ /* 0x000fc6000001002f */
[----:B------:R0:W1:Y:S02]  /*3fe0*/  MUFU.RCP R0, R13 ;  /* 0x0000000d00007308 */ /* 0x0000640000001000 */
[----:B0-----:R-:W-:Y:S01]  /*3ff0*/  FMUL.FTZ R13, R12, -1.4426950216293334961 ;  /* 0xbfb8aa3b0c0d7820 */ /* 0x001fe20000410000 */
[----:B---3--:R-:W-:-:S05]  /*4000*/  SHF.L.U32 R15, R58, 0x10, RZ ;  /* 0x000000103a0f7819 */ /* 0x008fca00000006ff */
[----:B------:R-:W0:Y:S01]  /*4010*/  MUFU.EX2 R13, R13 ;  /* 0x0000000d000d7308 */ /* 0x000e220000000800 */
[C---:B------:R-:W-:Y:S01]  /*4020*/  FADD.FTZ R15, -R10.reuse, R15 ;  /* 0x0000000f0a0f7221 */ /* 0x040fe20000010100 */
[----:B------:R-:W-:-:S03]  /*4030*/  FADD.FTZ R58, -R10, R18 ;  /* 0x000000120a3a7221 */ /* 0x000fc60000010100 */
[----:B------:R-:W-:Y:S01]  /*4040*/  FMUL.FTZ R15, R39, R15 ;  /* 0x0000000f270f7220 */ /* 0x000fe20000410000 */
[----:B-----5:R-:W-:Y:S01]  /*4050*/  FADD.FTZ R14, R3, -R10 ;  /* 0x8000000a030e7221 */ /* 0x020fe20000010000 */
[C---:B------:R-:W-:Y:S02]  /*4060*/  FMUL.FTZ R58, R39.reuse, R58 ;  /* 0x0000003a273a7220 */ /* 0x040fe40000410000 */
[----:B------:R-:W-:Y:S01]  /*4070*/  FFMA.FTZ R15, R36, R15, R38 ;  /* 0x0000000f240f7223 */ /* 0x000fe20000010026 */
[----:B------:R-:W-:Y:S01]  /*4080*/  FMUL.FTZ R18, R39, R14 ;  /* 0x0000000e27127220 */ /* 0x000fe20000410000 */
[----:B------:R-:W-:Y:S02]  /*4090*/  FFMA.FTZ R58, R35, R58, R37 ;  /* 0x0000003a233a7223 */ /* 0x000fe40000010025 */
[----:B------:R-:W-:Y:S01]  /*40a0*/  FMUL.FTZ R14, R15, -1.4426950216293334961 ;  /* 0xbfb8aa3b0f0e7820 */ /* 0x000fe20000410000 */
[----:B-1----:R-:W-:Y:S01]  /*40b0*/  FMUL.FTZ R3, R16, R0 ;  /* 0x0000000010037220 */ /* 0x002fe20000410000 */
[----:B------:R-:W-:Y:S01]  /*40c0*/  FMUL.FTZ R0, R58, -1.4426950216293334961 ;  /* 0xbfb8aa3b3a007820 */ /* 0x000fe20000410000 */
[----:B0-----:R-:W-:-:S03]  /*40d0*/  FADD.FTZ R13, R13, 1 ;  /* 0x3f8000000d0d7421 */ /* 0x001fc60000010000 */
[----:B------:R-:W0:Y:S01]  /*40e0*/  MUFU.EX2 R14, R14 ;  /* 0x0000000e000e7308 */ /* 0x000e220000000800 */
[----:B------:R-:W-:-:S07]  /*40f0*/  FFMA.FTZ R18, R44, R18, R46 ;  /* 0x000000122c127223 */ /* 0x000fce000001002e */
[----:B------:R-:W1:Y:S08]  /*4100*/  MUFU.EX2 R0, R0 ;  /* 0x0000000000007308 */ /* 0x000e700000000800 */
[----:B------:R-:W-:Y:S01]  /*4110*/  MUFU.RCP R13, R13 ;  /* 0x0000000d000d7308 */ /* 0x000fe20000001000 */
[----:B------:R-:W-:Y:S01]  /*4120*/  FMUL.FTZ R54, R18, -1.4426950216293334961 ;  /* 0xbfb8aa3b12367820 */ /* 0x000fe20000410000 */
[----:B0-----:R-:W-:-:S06]  /*4130*/  FADD.FTZ R14, R14, 1 ;  /* 0x3f8000000e0e7421 */ /* 0x001fcc0000010000 */
[----:B------:R-:W0:Y:S01]  /*4140*/  MUFU.EX2 R54, R54 ;  /* 0x0000003600367308 */ /* 0x000e220000000800 */
[----:B-1----:R-:W-:-:S07]  /*4150*/  FADD.FTZ R0, R0, 1 ;  /* 0x3f80000000007421 */ /* 0x002fce0000010000 */
[----:B------:R-:W-:Y:S08]  /*4160*/  MUFU.RCP R14, R14 ;  /* 0x0000000e000e7308 */ /* 0x000ff00000001000 */
[----:B------:R-:W-:Y:S01]  /*4170*/  MUFU.RCP R0, R0 ;  /* 0x0000000000007308 */ /* 0x000fe20000001000 */
[----:B------:R1:W-:Y:S01]  /*4180*/  STL [R1+0xc4], R3 ;  /* 0x0000c40301007387 */ /* 0x0003e20000100800 */
[----:B------:R-:W-:Y:S01]  /*4190*/  SHF.L.U32 R19, R19, 0x10, RZ ;  /* 0x0000001013137819 */ /* 0x000fe200000006ff */
[----:B0-----:R-:W-:-:S04]  /*41a0*/  FADD.FTZ R54, R54, 1 ;  /* 0x3f80000036367421 */ /* 0x001fc80000010000 */
[----:B------:R-:W-:Y:S02]  /*41b0*/  FADD.FTZ R19, -R10, R19 ;  /* 0x000000130a137221 */ /* 0x000fe40000010100 */
[----:B------:R-:W1:Y:S02]  /*41c0*/  MUFU.RCP R54, R54 ;  /* 0x0000003600367308 */ /* 0x000e640000001000 */
[----:B------:R-:W-:Y:S01]  /*41d0*/  FMUL.FTZ R19, R39, R19 ;  /* 0x0000001327137220 */ /* 0x000fe20000410000 */
[----:B------:R-:W-:Y:S01]  /*41e0*/  FADD.FTZ R53, R53, -R10 ;  /* 0x8000000a35357221 */ /* 0x000fe20000010000 */
[----:B-1----:R-:W-:Y:S01]  /*41f0*/  FMUL.FTZ R3, R18, R54 ;  /* 0x0000003612037220 */ /* 0x002fe20000410000 */
[----:B------:R-:W-:-:S05]  /*4200*/  SHF.L.U32 R21, R21, 0x10, RZ ;  /* 0x0000001015157819 */ /* 0x000fca00000006ff */
[----:B------:R-:W-:-:S04]  /*4210*/  FADD.FTZ R21, -R10, R21 ;  /* 0x000000150a157221 */ /* 0x000fc80000010100 */
[----:B------:R-:W-:-:S04]  /*4220*/  FMUL.FTZ R21, R39, R21 ;  /* 0x0000001527157220 */ /* 0x000fc80000410000 */
[----:B------:R-:W-:Y:S01]  /*4230*/  FFMA.FTZ R21, R36, R21, R38 ;  /* 0x0000001524157223 */ /* 0x000fe20000010026 */
[--C-:B------:R-:W-:Y:S01]  /*4240*/  FADD.FTZ R7, R7, -R10.reuse ;  /* 0x8000000a07077221 */ /* 0x100fe20000010000 */
[----:B--2---:R-:W-:-:S04]  /*4250*/  FADD.FTZ R16, R2, -R10 ;  /* 0x8000000a02107221 */ /* 0x004fc80000010000 */
[----:B------:R-:W-:Y:S01]  /*4260*/  FMUL.FTZ R16, R39, R16 ;  /* 0x0000001027107220 */ /* 0x000fe20000410000 */
[----:B------:R-:W-:-:S03]  /*4270*/  FMUL.FTZ R2, R12, R13 ;  /* 0x0000000d0c027220 */ /* 0x000fc60000410000 */
[----:B------:R-:W-:-:S04]  /*4280*/  FFMA.FTZ R16, R45, R16, R47 ;  /* 0x000000102d107223 */ /* 0x000fc8000001002f */
[----:B------:R-:W-:-:S06]  /*4290*/  FMUL.FTZ R12, R16, -1.4426950216293334961 ;  /* 0xbfb8aa3b100c7820 */ /* 0x000fcc0000410000 */
[----:B------:R-:W0:Y:S01]  /*42a0*/  MUFU.EX2 R12, R12 ;  /* 0x0000000c000c7308 */ /* 0x000e220000000800 */
[----:B------:R1:W-:Y:S02]  /*42b0*/  STL [R1+0xc0], R2 ;  /* 0x0000c00201007387 */ /* 0x0003e40000100800 */
[----:B-1----:R-:W-:-:S05]  /*42c0*/  FMUL.FTZ R2, R15, R14 ;  /* 0x0000000e0f027220 */ /* 0x002fca0000410000 */
[----:B------:R1:W-:Y:S02]  /*42d0*/  STL [R1+0xb8], R2 ;  /* 0x0000b80201007387 */ /* 0x0003e40000100800 */
[----:B-1----:R-:W-:Y:S01]  /*42e0*/  FMUL.FTZ R2, R58, R0 ;  /* 0x000000003a027220 */ /* 0x002fe20000410000 */
[----:B0-----:R-:W-:Y:S01]  /*42f0*/  FADD.FTZ R0, R12, 1 ;  /* 0x3f8000000c007421 */ /* 0x001fe20000010000 */
[----:B------:R-:W-:Y:S01]  /*4300*/  FFMA.FTZ R12, R36, R19, R38 ;  /* 0x00000013240c7223 */ /* 0x000fe20000010026 */
[----:B------:R-:W-:-:S04]  /*4310*/  SHF.L.U32 R15, R20, 0x10, RZ ;  /* 0x00000010140f7819 */ /* 0x000fc800000006ff */
[----:B------:R-:W0:Y:S01]  /*4320*/  MUFU.RCP R0, R0 ;  /* 0x0000000000007308 */ /* 0x000e220000001000 */
[----:B------:R-:W-:Y:S01]  /*4330*/  FMUL.FTZ R13, R12, -1.4426950216293334961 ;  /* 0xbfb8aa3b0c0d7820 */ /* 0x000fe20000410000 */
[----:B------:R-:W-:Y:S01]  /*4340*/  FADD.FTZ R20, R52, -R10 ;  /* 0x8000000a34147221 */ /* 0x000fe20000010000 */
[----:B------:R-:W-:Y:S01]  /*4350*/  FADD.FTZ R15, -R10, R15 ;  /* 0x0000000f0a0f7221 */ /* 0x000fe20000010100 */
[C---:B------:R-:W-:Y:S02]  /*4360*/  FMUL.FTZ R14, R39.reuse, R53 ;  /* 0x00000035270e7220 */ /* 0x040fe40000410000 */
[C---:B------:R-:W-:Y:S02]  /*4370*/  FMUL.FTZ R20, R39.reuse, R20 ;  /* 0x0000001427147220 */ /* 0x040fe40000410000 */
[----:B------:R-:W1:Y:S01]  /*4380*/  MUFU.EX2 R13, R13 ;  /* 0x0000000d000d7308 */ /* 0x000e620000000800 */
[----:B------:R-:W-:Y:S01]  /*4390*/  FMUL.FTZ R18, R39, R15 ;  /* 0x0000000f27127220 */ /* 0x000fe20000410000 */
[----:B------:R-:W-:Y:S01]  /*43a0*/  FFMA.FTZ R14, R44, R14, R46 ;  /* 0x0000000e2c0e7223 */ /* 0x000fe2000001002e */
[----:B------:R-:W-:Y:S01]  /*43b0*/  FFMA.FTZ R20, R45, R20, R47 ;  /* 0x000000142d147223 */ /* 0x000fe2000001002f */
[----:B------:R-:W-:Y:S01]  /*43c0*/  STL [R1+0xbc], R3 ;  /* 0x0000bc0301007387 */ /* 0x000fe20000100800 */
[----:B------:R-:W-:Y:S01]  /*43d0*/  FFMA.FTZ R18, R35, R18, R37 ;  /* 0x0000001223127223 */ /* 0x000fe20000010025 */
[----:B------:R-:W-:-:S02]  /*43e0*/  FMUL.FTZ R15, R14, -1.4426950216293334961 ;  /* 0xbfb8aa3b0e0f7820 */ /* 0x000fc40000410000 */
[----:B------:R0:W-:Y:S01]  /*43f0*/  STL [R1+0xb4], R2 ;  /* 0x0000b40201007387 */ /* 0x0001e20000100800 */
[----:B------:R-:W-:-:S03]  /*4400*/  FMUL.FTZ R19, R18, -1.4426950216293334961 ;  /* 0xbfb8aa3b12137820 */ /* 0x000fc60000410000 */
[----:B------:R-:W2:Y:S01]  /*4410*/  MUFU.EX2 R15, R15 ;  /* 0x0000000f000f7308 */ /* 0x000ea20000000800 */
[----:B0-----:R-:W-:Y:S01]  /*4420*/  FMUL.FTZ R2, R16, R0 ;  /* 0x0000000010027220 */ /* 0x001fe20000410000 */
[----:B------:R-:W-:Y:S01]  /*4430*/  FMUL.FTZ R0, R20, -1.4426950216293334961 ;  /* 0xbfb8aa3b14007820 */ /* 0x000fe20000410000 */
[----:B-1----:R-:W-:-:S05]  /*4440*/  FADD.FTZ R13, R13, 1 ;  /* 0x3f8000000d0d7421 */ /* 0x002fca0000010000 */
[----:B------:R-:W0:Y:S08]  /*4450*/  MUFU.EX2 R19, R19 ;  /* 0x0000001300137308 */ /* 0x000e300000000800 */
[----:B------:R-:W1:Y:S08]  /*4460*/  MUFU.EX2 R0, R0 ;  /* 0x0000000000007308 */ /* 0x000e700000000800 */
[----:B------:R-:W3:Y:S01]  /*4470*/  MUFU.RCP R13, R13 ;  /* 0x0000000d000d7308 */ /* 0x000ee20000001000 */
[----:B--2---:R-:W-:Y:S01]  /*4480*/  FADD.FTZ R15, R15, 1 ;  /* 0x3f8000000f0f7421 */ /* 0x004fe20000010000 */
[----:B0-----:R-:W-:Y:S01]  /*4490*/  FADD.FTZ R19, R19, 1 ;  /* 0x3f80000013137421 */ /* 0x001fe20000010000 */
[----:B------:R3:W-:Y:S01]  /*44a0*/  STL [R1+0xac], R2 ;  /* 0x0000ac0201007387 */ /* 0x0007e20000100800 */
[----:B-1----:R-:W-:-:S04]  /*44b0*/  FADD.FTZ R0, R0, 1 ;  /* 0x3f80000000007421 */ /* 0x002fc80000010000 */
[----:B------:R-:W-:Y:S01]  /*44c0*/  MUFU.RCP R15, R15 ;  /* 0x0000000f000f7308 */ /* 0x000fe20000001000 */
[----:B---3--:R-:W-:-:S07]  /*44d0*/  FMUL.FTZ R2, R12, R13 ;  /* 0x0000000d0c027220 */ /* 0x008fce0000410000 */
[----:B------:R-:W0:Y:S01]  /*44e0*/  MUFU.RCP R0, R0 ;  /* 0x0000000000007308 */ /* 0x000e220000001000 */
[----:B------:R-:W-:-:S07]  /*44f0*/  FMUL.FTZ R12, R21, -1.4426950216293334961 ;  /* 0xbfb8aa3b150c7820 */ /* 0x000fce0000410000 */
[----:B------:R-:W1:Y:S01]  /*4500*/  MUFU.RCP R19, R19 ;  /* 0x0000001300137308 */ /* 0x000e620000001000 */
[----:B------:R2:W-:Y:S07]  /*4510*/  STL [R1+0x90], R2 ;  /* 0x0000900201007387 */ /* 0x0005ee0000100800 */
[----:B------:R-:W3:Y:S01]  /*4520*/  MUFU.EX2 R12, R12 ;  /* 0x0000000c000c7308 */ /* 0x000ee20000000800 */
[----:B0-----:R-:W-:Y:S01]  /*4530*/  FMUL.FTZ R3, R20, R0 ;  /* 0x0000000014037220 */ /* 0x001fe20000410000 */
[----:B--2---:R-:W-:Y:S01]  /*4540*/  FMUL.FTZ R2, R14, R15 ;  /* 0x0000000f0e027220 */ /* 0x004fe20000410000 */
[----:B------:R-:W-:Y:S01]  /*4550*/  FADD.FTZ R0, R6, -R10 ;  /* 0x8000000a06007221 */ /* 0x000fe20000010000 */
[----:B-1----:R-:W-:-:S03]  /*4560*/  FMUL.FTZ R13, R18, R19 ;  /* 0x00000013120d7220 */ /* 0x002fc60000410000 */
[----:B------:R0:W-:Y:S01]  /*4570*/  STL [R1+0x98], R2 ;  /* 0x0000980201007387 */ /* 0x0001e20000100800 */
[C---:B------:R-:W-:Y:S01]  /*4580*/  FMUL.FTZ R0, R39.reuse, R0 ;  /* 0x0000000027007220 */ /* 0x040fe20000410000 */
[----:B------:R-:W-:Y:S01]  /*4590*/  FMUL.FTZ R6, R39, R7 ;  /* 0x0000000727067220 */ /* 0x000fe20000410000 */
[----:B---3--:R-:W-:Y:S01]  /*45a0*/  FADD.FTZ R15, R12, 1 ;  /* 0x3f8000000c0f7421 */ /* 0x008fe20000010000 */
[----:B0-----:R-:W2:Y:S01]  /*45b0*/  LDL.LU R2, [R1+0x40] ;  /* 0x0000400001027983 */ /* 0x001ea20000300800 */
[----:B------:R-:W-:-:S03]  /*45c0*/  FFMA.FTZ R12, R44, R0, R46 ;  /* 0x000000002c0c7223 */ /* 0x000fc6000001002e */
[----:B------:R0:W-:Y:S01]  /*45d0*/  STL [R1+0x8c], R13 ;  /* 0x00008c0d01007387 */ /* 0x0001e20000100800 */
[----:B------:R-:W-:Y:S02]  /*45e0*/  SHF.L.U32 R0, R23, 0x10, RZ ;  /* 0x0000001017007819 */ /* 0x000fe400000006ff */
[----:B0-----:R-:W-:-:S03]  /*45f0*/  SHF.L.U32 R13, R22, 0x10, RZ ;  /* 0x00000010160d7819 */ /* 0x001fc600000006ff */
[C---:B------:R-:W-:Y:S02]  /*4600*/  FADD.FTZ R0, -R10.reuse, R0 ;  /* 0x000000000a007221 */ /* 0x040fe40000010100 */
[----:B------:R-:W-:Y:S01]  /*4610*/  FADD.FTZ R13, -R10, R13 ;  /* 0x0000000d0a0d7221 */ /* 0x000fe20000010100 */
[----:B------:R-:W-:Y:S01]  /*4620*/  FFMA.FTZ R6, R45, R6, R47 ;  /* 0x000000062d067223 */ /* 0x000fe2000001002f */
[C---:B------:R-:W-:Y:S02]  /*4630*/  FMUL.FTZ R0, R39.reuse, R0 ;  /* 0x0000000027007220 */ /* 0x040fe40000410000 */
[----:B------:R-:W-:Y:S01]  /*4640*/  FMUL.FTZ R13, R39, R13 ;  /* 0x0000000d270d7220 */ /* 0x000fe20000410000 */
[----:B------:R-:W-:Y:S01]  /*4650*/  FMUL.FTZ R16, R12, -1.4426950216293334961 ;  /* 0xbfb8aa3b0c107820 */ /* 0x000fe20000410000 */
[----:B------:R-:W-:Y:S02]  /*4660*/  FMUL.FTZ R7, R6, -1.4426950216293334961 ;  /* 0xbfb8aa3b06077820 */ /* 0x000fe40000410000 */
[----:B------:R-:W-:Y:S01]  /*4670*/  FFMA.FTZ R13, R35, R13, R37 ;  /* 0x0000000d230d7223 */ /* 0x000fe20000010025 */
[----:B------:R-:W-:-:S02]  /*4680*/  FFMA.FTZ R0, R36, R0, R38 ;  /* 0x0000000024007223 */ /* 0x000fc40000010026 */
[----:B------:R-:W0:Y:S01]  /*4690*/  MUFU.EX2 R16, R16 ;  /* 0x0000001000107308 */ /* 0x000e220000000800 */
[----:B------:R-:W-:Y:S01]  /*46a0*/  FMUL.FTZ R14, R13, -1.4426950216293334961 ;  /* 0xbfb8aa3b0d0e7820 */ /* 0x000fe20000410000 */
[----:B------:R-:W-:-:S06]  /*46b0*/  FMUL.FTZ R18, R0, -1.4426950216293334961 ;  /* 0xbfb8aa3b00127820 */ /* 0x000fcc0000410000 */
[----:B------:R-:W1:Y:S08]  /*46c0*/  MUFU.EX2 R7, R7 ;  /* 0x0000000700077308 */ /* 0x000e700000000800 */
[----:B------:R-:W-:Y:S08]  /*46d0*/  MUFU.RCP R15, R15 ;  /* 0x0000000f000f7308 */ /* 0x000ff00000001000 */
[----:B------:R-:W3:Y:S08]  /*46e0*/  MUFU.EX2 R14, R14 ;  /* 0x0000000e000e7308 */ /* 0x000ef00000000800 */
[----:B------:R-:W4:Y:S01]  /*46f0*/  MUFU.EX2 R18, R18 ;  /* 0x0000001200127308 */ /* 0x000f220000000800 */
[----:B0-----:R-:W-:Y:S01]  /*4700*/  FADD.FTZ R16, R16, 1 ;  /* 0x3f80000010107421 */ /* 0x001fe20000010000 */
[----:B-1----:R-:W-:Y:S01]  /*4710*/  FADD.FTZ R7, R7, 1 ;  /* 0x3f80000007077421 */ /* 0x002fe20000010000 */
[----:B------:R-:W-:Y:S01]  /*4720*/  FADD.FTZ R8, R8, -R10 ;  /* 0x8000000a08087221 */ /* 0x000fe20000010000 */
[----:B------:R0:W-:Y:S04]  /*4730*/  STL [R1+0x88], R3 ;  /* 0x0000880301007387 */ /* 0x0001e80000100800 */
[----:B------:R-:W1:Y:S01]  /*4740*/  MUFU.RCP R16, R16 ;  /* 0x0000001000107308 */ /* 0x000e620000001000 */
[----:B---3--:R-:W-:Y:S01]  /*4750*/  FADD.FTZ R14, R14, 1 ;  /* 0x3f8000000e0e7421 */ /* 0x008fe20000010000 */
[----:B0-----:R-:W-:-:S06]  /*4760*/  FMUL.FTZ R3, R21, R15 ;  /* 0x0000000f15037220 */ /* 0x001fcc0000410000 */
[----:B------:R0:W-:Y:S02]  /*4770*/  MUFU.RCP R15, R7 ;  /* 0x00000007000f7308 */ /* 0x0001e40000001000 */
[----:B0-----:R-:W-:Y:S01]  /*4780*/  FMUL.FTZ R7, R39, R8 ;  /* 0x0000000827077220 */ /* 0x001fe20000410000 */
[----:B----4-:R-:W-:-:S05]  /*4790*/  FADD.FTZ R8, R18, 1 ;  /* 0x3f80000012087421 */ /* 0x010fca0000010000 */
[----:B------:R-:W0:Y:S08]  /*47a0*/  MUFU.RCP R14, R14 ;  /* 0x0000000e000e7308 */ /* 0x000e300000001000 */
[----:B------:R-:W3:Y:S01]  /*47b0*/  MUFU.RCP R8, R8 ;  /* 0x0000000800087308 */ /* 0x000ee20000001000 */
[----:B------:R1:W-:Y:S02]  /*47c0*/  STL [R1+0x2c], R3 ;  /* 0x00002c0301007387 */ /* 0x0003e40000100800 */
[----:B-1----:R-:W-:Y:S01]  /*47d0*/  FMUL.FTZ R3, R12, R16 ;  /* 0x000000100c037220 */ /* 0x002fe20000410000 */
[----:B0-----:R-:W-:-:S04]  /*47e0*/  FMUL.FTZ R13, R13, R14 ;  /* 0x0000000e0d0d7220 */ /* 0x001fc80000410000 */
[----:B------:R0:W-:Y:S01]  /*47f0*/  STL [R1+0x34], R3 ;  /* 0x0000340301007387 */ /* 0x0001e20000100800 */
[----:B---3--:R-:W-:-:S03]  /*4800*/  FMUL.FTZ R0, R0, R8 ;  /* 0x0000000800007220 */ /* 0x008fc60000410000 */
[----:B------:R-:W-:Y:S01]  /*4810*/  STL [R1+0x30], R13 ;  /* 0x0000300d01007387 */ /* 0x000fe20000100800 */
[----:B0-----:R-:W-:-:S05]  /*4820*/  FMUL.FTZ R3, R6, R15 ;  /* 0x0000000f06037220 */ /* 0x001fca0000410000 */
[----:B------:R0:W-:Y:S04]  /*4830*/  STL [R1+0x3c], R3 ;  /* 0x00003c0301007387 */ /* 0x0001e80000100800 */
[----:B------:R2:W-:Y:S04]  /*4840*/  STL [R1+0x38], R0 ;  /* 0x0000380001007387 */ /* 0x0005e80000100800 */
[----:B0-----:R-:W3:Y:S01]  /*4850*/  LDL.LU R3, [R1+0x28] ;  /* 0x0000280001037983 */ /* 0x001ee20000300800 */
[----:B------:R-:W-:-:S04]  /*4860*/  FFMA.FTZ R7, R44, R7, R46 ;  /* 0x000000072c077223 */ /* 0x000fc8000001002e */
[----:B------:R-:W-:-:S06]  /*4870*/  FMUL.FTZ R12, R7, -1.4426950216293334961 ;  /* 0xbfb8aa3b070c7820 */ /* 0x000fcc0000410000 */
[----:B------:R-:W0:Y:S01]  /*4880*/  MUFU.EX2 R12, R12 ;  /* 0x0000000c000c7308 */ /* 0x000e220000000800 */
[----:B------:R-:W-:Y:S02]  /*4890*/  SHF.L.U32 R24, R24, 0x10, RZ ;  /* 0x0000001018187819 */ /* 0x000fe400000006ff */
[----:B------:R-:W-:-:S03]  /*48a0*/  SHF.L.U32 R8, R25, 0x10, RZ ;  /* 0x0000001019087819 */ /* 0x000fc600000006ff */
[C---:B------:R-:W-:Y:S02]  /*48b0*/  FADD.FTZ R24, -R10.reuse, R24 ;  /* 0x000000180a187221 */ /* 0x040fe40000010100 */
[----:B------:R-:W-:Y:S02]  /*48c0*/  FADD.FTZ R8, -R10, R8 ;  /* 0x000000080a087221 */ /* 0x000fe40000010100 */
[C---:B------:R-:W-:Y:S01]  /*48d0*/  FMUL.FTZ R24, R39.reuse, R24 ;  /* 0x0000001827187220 */ /* 0x040fe20000410000 */
[----:B0-----:R-:W-:Y:S01]  /*48e0*/  FADD.FTZ R15, R12, 1 ;  /* 0x3f8000000c0f7421 */ /* 0x001fe20000010000 */
[----:B------:R-:W-:Y:S02]  /*48f0*/  FMUL.FTZ R8, R39, R8 ;  /* 0x0000000827087220 */ /* 0x000fe40000410000 */
[----:B------:R-:W-:-:S03]  /*4900*/  FFMA.FTZ R12, R35, R24, R37 ;  /* 0x00000018230c7223 */ /* 0x000fc60000010025 */
[----:B------:R-:W0:Y:S01]  /*4910*/  MUFU.RCP R15, R15 ;  /* 0x0000000f000f7308 */ /* 0x000e220000001000 */
[----:B------:R-:W-:Y:S01]  /*4920*/  FFMA.FTZ R8, R36, R8, R38 ;  /* 0x0000000824087223 */ /* 0x000fe20000010026 */
[----:B------:R-:W-:-:S06]  /*4930*/  FMUL.FTZ R13, R12, -1.4426950216293334961 ;  /* 0xbfb8aa3b0c0d7820 */ /* 0x000fcc0000410000 */
[----:B------:R-:W1:Y:S01]  /*4940*/  MUFU.EX2 R13, R13 ;  /* 0x0000000d000d7308 */ /* 0x000e620000000800 */
[----:B0-----:R-:W-:Y:S01]  /*4950*/  FMUL.FTZ R15, R7, R15 ;  /* 0x0000000f070f7220 */ /* 0x001fe20000410000 */
[----:B-1----:R-:W-:Y:S01]  /*4960*/  FADD.FTZ R13, R13, 1 ;  /* 0x3f8000000d0d7421 */ /* 0x002fe20000010000 */
[----:B--2---:R-:W-:Y:S02]  /*4970*/  FADD.FTZ R0, R2, -R10 ;  /* 0x8000000a02007221 */ /* 0x004fe40000010000 */
[----:B------:R-:W2:Y:S02]  /*4980*/  LDL.LU R2, [R1+0x24] ;  /* 0x0000240001027983 */ /* 0x000ea40000300800 */
[----:B------:R-:W-:-:S04]  /*4990*/  FMUL.FTZ R0, R39, R0 ;  /* 0x0000000027007220 */ /* 0x000fc80000410000 */
[----:B------:R-:W-:Y:S01]  /*49a0*/  FFMA.FTZ R6, R45, R0, R47 ;  /* 0x000000002d067223 */ /* 0x000fe2000001002f */
[----:B------:R-:W-:-:S03]  /*49b0*/  FADD.FTZ R0, R9, -R10 ;  /* 0x8000000a09007221 */ /* 0x000fc60000010000 */
[----:B------:R-:W-:Y:S01]  /*49c0*/  FMUL.FTZ R14, R6, -1.4426950216293334961 ;  /* 0xbfb8aa3b060e7820 */ /* 0x000fe20000410000 */
[----:B------:R-:W-:Y:S01]  /*49d0*/  FMUL.FTZ R0, R39, R0 ;  /* 0x0000000027007220 */ /* 0x000fe20000410000 */
[----:B------:R-:W-:-:S03]  /*49e0*/  FMUL.FTZ R9, R8, -1.4426950216293334961 ;  /* 0xbfb8aa3b08097820 */ /* 0x000fc60000410000 */
[----:B------:R-:W-:Y:S01]  /*49f0*/  FFMA.FTZ R0, R44, R0, R46 ;  /* 0x000000002c007223 */ /* 0x000fe2000001002e */
[----:B------:R-:W0:Y:S03]  /*4a00*/  MUFU.EX2 R14, R14 ;  /* 0x0000000e000e7308 */ /* 0x000e260000000800 */
[----:B------:R-:W-:-:S05]  /*4a10*/  FMUL.FTZ R7, R0, -1.4426950216293334961 ;  /* 0xbfb8aa3b00077820 */ /* 0x000fca0000410000 */
[----:B------:R-:W1:Y:S08]  /*4a20*/  MUFU.EX2 R9, R9 ;  /* 0x0000000900097308 */ /* 0x000e700000000800 */
[----:B------:R-:W4:Y:S01]  /*4a30*/  MUFU.EX2 R7, R7 ;  /* 0x0000000700077308 */ /* 0x000f220000000800 */
[----:B0-----:R-:W-:Y:S01]  /*4a40*/  FADD.FTZ R14, R14, 1 ;  /* 0x3f8000000e0e7421 */ /* 0x001fe20000010000 */
[----:B------:R0:W-:Y:S01]  /*4a50*/  STL [R1+0x48], R15 ;  /* 0x0000480f01007387 */ /* 0x0001e20000100800 */
[----:B-1----:R-:W-:-:S05]  /*4a60*/  FADD.FTZ R9, R9, 1 ;  /* 0x3f80000009097421 */ /* 0x002fca0000010000 */
[----:B------:R-:W-:Y:S08]  /*4a70*/  MUFU.RCP R14, R14 ;  /* 0x0000000e000e7308 */ /* 0x000ff00000001000 */
[----:B0-----:R-:W0:Y:S08]  /*4a80*/  MUFU.RCP R15, R13 ;  /* 0x0000000d000f7308 */ /* 0x001e300000001000 */
[----:B------:R4:W1:Y:S02]  /*4a90*/  MUFU.RCP R13, R9 ;  /* 0x00000009000d7308 */ /* 0x0008640000001000 */
[----:B----4-:R-:W-:Y:S01]  /*4aa0*/  FADD.FTZ R9, R7, 1 ;  /* 0x3f80000007097421 */ /* 0x010fe20000010000 */
[----:B0-----:R-:W-:-:S05]  /*4ab0*/  FMUL.FTZ R15, R12, R15 ;  /* 0x0000000f0c0f7220 */ /* 0x001fca0000410000 */
[----:B------:R-:W0:Y:S01]  /*4ac0*/  MUFU.RCP R9, R9 ;  /* 0x0000000900097308 */ /* 0x000e220000001000 */
[----:B------:R-:W-:Y:S01]  /*4ad0*/  FMUL.FTZ R14, R6, R14 ;  /* 0x0000000e060e7220 */ /* 0x000fe20000410000 */
[----:B-1----:R-:W-:Y:S01]  /*4ae0*/  FMUL.FTZ R6, R8, R13 ;  /* 0x0000000d08067220 */ /* 0x002fe20000410000 */
[----:B------:R-:W-:Y:S04]  /*4af0*/  STL [R1+0x44], R15 ;  /* 0x0000440f01007387 */ /* 0x000fe80000100800 */
[----:B------:R-:W-:Y:S04]  /*4b00*/  STL [R1+0x54], R14 ;  /* 0x0000540e01007387 */ /* 0x000fe80000100800 */
[----:B------:R-:W-:Y:S04]  /*4b10*/  STL [R1+0x50], R6 ;  /* 0x0000500601007387 */ /* 0x000fe80000100800 */
[----:B------:R-:W4:Y:S01]  /*4b20*/  LDL.LU R16, [R1+0x20] ;  /* 0x0000200001107983 */ /* 0x000f220000300800 */
[----:B0-----:R-:W-:-:S05]  /*4b30*/  FMUL.FTZ R0, R0, R9 ;  /* 0x0000000900007220 */ /* 0x001fca0000410000 */
[----:B------:R0:W-:Y:S01]  /*4b40*/  STL [R1+0x5c], R0 ;  /* 0x00005c0001007387 */ /* 0x0001e20000100800 */
[----:B---3--:R-:W-:-:S03]  /*4b50*/  FADD.FTZ R8, R3, -R10 ;  /* 0x8000000a03087221 */ /* 0x008fc60000010000 */
[----:B------:R-:W3:Y:S01]  /*4b60*/  LDL.LU R3, [R1+0x64] ;  /* 0x0000640001037983 */ /* 0x000ee20000300800 */
[----:B------:R-:W-:-:S05]  /*4b70*/  SHF.L.U32 R26, R26, 0x10, RZ ;  /* 0x000000101a1a7819 */ /* 0x000fca00000006ff */
[----:B------:R-:W-:-:S04]  /*4b80*/  FADD.FTZ R26, -R10, R26 ;  /* 0x0000001a0a1a7221 */ /* 0x000fc80000010100 */
[----:B------:R-:W-:-:S04]  /*4b90*/  FMUL.FTZ R26, R39, R26 ;  /* 0x0000001a271a7220 */ /* 0x000fc80000410000 */
[----:B------:R-:W-:-:S04]  /*4ba0*/  FFMA.FTZ R7, R35, R26, R37 ;  /* 0x0000001a23077223 */ /* 0x000fc80000010025 */
[----:B------:R-:W-:-:S06]  /*4bb0*/  FMUL.FTZ R12, R7, -1.4426950216293334961 ;  /* 0xbfb8aa3b070c7820 */ /* 0x000fcc0000410000 */
[----:B------:R-:W1:Y:S01]  /*4bc0*/  MUFU.EX2 R12, R12 ;  /* 0x0000000c000c7308 */ /* 0x000e620000000800 */
[----:B------:R-:W-:Y:S02]  /*4bd0*/  SHF.L.U32 R9, R27, 0x10, RZ ;  /* 0x000000101b097819 */ /* 0x000fe400000006ff */
[----:B0-----:R-:W-:-:S03]  /*4be0*/  SHF.L.U32 R0, R17, 0x10, RZ ;  /* 0x0000001011007819 */ /* 0x001fc600000006ff */
[----:B------:R-:W-:Y:S01]  /*4bf0*/  FADD.FTZ R9, -R10, R9 ;  /* 0x000000090a097221 */ /* 0x000fe20000010100 */
[----:B-1----:R-:W-:-:S04]  /*4c00*/  FADD.FTZ R12, R12, 1 ;  /* 0x3f8000000c0c7421 */ /* 0x002fc80000010000 */
[----:B------:R-:W0:Y:S01]  /*4c10*/  MUFU.RCP R14, R12 ;  /* 0x0000000c000e7308 */ /* 0x000e220000001000 */
[----:B------:R-:W-:Y:S01]  /*4c20*/  FADD.FTZ R0, -R10, R0 ;  /* 0x000000000a007221 */ /* 0x000fe20000010100 */
[C---:B------:R-:W-:Y:S01]  /*4c30*/  FMUL.FTZ R8, R39.reuse, R8 ;  /* 0x0000000827087220 */ /* 0x040fe20000410000 */
[C---:B------:R-:W-:Y:S02]  /*4c40*/  FMUL.FTZ R9, R39.reuse, R9 ;  /* 0x0000000927097220 */ /* 0x040fe40000410000 */
[----:B------:R-:W-:Y:S01]  /*4c50*/  FMUL.FTZ R0, R39, R0 ;  /* 0x0000000027007220 */ /* 0x000fe20000410000 */
[----:B------:R-:W-:Y:S01]  /*4c60*/  FFMA.FTZ R8, R45, R8, R47 ;  /* 0x000000082d087223 */ /* 0x000fe2000001002f */
[----:B------:R-:W-:Y:S02]  /*4c70*/  FFMA.FTZ R9, R36, R9, R38 ;  /* 0x0000000924097223 */ /* 0x000fe40000010026 */
[----:B------:R-:W-:Y:S01]  /*4c80*/  FFMA.FTZ R0, R35, R0, R37 ;  /* 0x0000000023007223 */ /* 0x000fe20000010025 */
[----:B------:R-:W-:Y:S01]  /*4c90*/  FMUL.FTZ R15, R8, -1.4426950216293334961 ;  /* 0xbfb8aa3b080f7820 */ /* 0x000fe20000410000 */
[----:B------:R-:W-:Y:S01]  /*4ca0*/  FMUL.FTZ R13, R9, -1.4426950216293334961 ;  /* 0xbfb8aa3b090d7820 */ /* 0x000fe20000410000 */
[----:B0-----:R-:W-:Y:S01]  /*4cb0*/  FMUL.FTZ R14, R7, R14 ;  /* 0x0000000e070e7220 */ /* 0x001fe20000410000 */
[----:B------:R-:W-:-:S03]  /*4cc0*/  FMUL.FTZ R7, R0, -1.4426950216293334961 ;  /* 0xbfb8aa3b00077820 */ /* 0x000fc60000410000 */
[----:B------:R-:W0:Y:S08]  /*4cd0*/  MUFU.EX2 R15, R15 ;  /* 0x0000000f000f7308 */ /* 0x000e300000000800 */
[----:B------:R-:W1:Y:S08]  /*4ce0*/  MUFU.EX2 R13, R13 ;  /* 0x0000000d000d7308 */ /* 0x000e700000000800 */
[----:B------:R-:W-:Y:S01]  /*4cf0*/  MUFU.EX2 R7, R7 ;  /* 0x0000000700077308 */ /* 0x000fe20000000800 */
[----:B0-----:R-:W-:Y:S01]  /*4d00*/  FADD.FTZ R15, R15, 1 ;  /* 0x3f8000000f0f7421 */ /* 0x001fe20000010000 */
[----:B-1----:R-:W-:-:S06]  /*4d10*/  FADD.FTZ R13, R13, 1 ;  /* 0x3f8000000d0d7421 */ /* 0x002fcc0000010000 */
[----:B------:R-:W-:Y:S08]  /*4d20*/  MUFU.RCP R15, R15 ;  /* 0x0000000f000f7308 */ /* 0x000ff00000001000 */
[----:B------:R-:W-:Y:S01]  /*4d30*/  MUFU.RCP R13, R13 ;  /* 0x0000000d000d7308 */ /* 0x000fe20000001000 */
[----:B--2---:R-:W-:Y:S02]  /*4d40*/  FADD.FTZ R6, R2, -R10 ;  /* 0x8000000a02067221 */ /* 0x004fe40000010000 */
[----:B------:R-:W2:Y:S02]  /*4d50*/  LDL.LU R2, [R1+0x1c] ;  /* 0x00001c0001027983 */ /* 0x000ea40000300800 */
[----:B------:R-:W-:-:S04]  /*4d60*/  FMUL.FTZ R6, R39, R6 ;  /* 0x0000000627067220 */ /* 0x000fc80000410000 */
[----:B------:R-:W-:-:S04]  /*4d70*/  FFMA.FTZ R6, R44, R6, R46 ;  /* 0x000000062c067223 */ /* 0x000fc8000001002e */
[----:B------:R-:W-:-:S06]  /*4d80*/  FMUL.FTZ R12, R6, -1.4426950216293334961 ;  /* 0xbfb8aa3b060c7820 */ /* 0x000fcc0000410000 */
[----:B------:R-:W0:Y:S01]  /*4d90*/  MUFU.EX2 R12, R12 ;  /* 0x0000000c000c7308 */ /* 0x000e220000000800 */
[----:B------:R1:W-:Y:S01]  /*4da0*/  STL [R1+0x4c], R14 ;  /* 0x00004c0e01007387 */ /* 0x0003e20000100800 */
[----:B0-----:R-:W-:-:S06]  /*4db0*/  FADD.FTZ R12, R12, 1 ;  /* 0x3f8000000c0c7421 */ /* 0x001fcc0000010000 */
[----:B-1----:R0:W1:Y:S02]  /*4dc0*/  MUFU.RCP R14, R12 ;  /* 0x0000000c000e7308 */ /* 0x0020640000001000 */
[----:B0-----:R-:W-:-:S06]  /*4dd0*/  FADD.FTZ R12, R7, 1 ;  /* 0x3f800000070c7421 */ /* 0x001fcc0000010000 */
[----:B------:R-:W0:Y:S01]  /*4de0*/  MUFU.RCP R12, R12 ;  /* 0x0000000c000c7308 */ /* 0x000e220000001000 */
[----:B------:R-:W-:Y:S01]  /*4df0*/  FMUL.FTZ R15, R8, R15 ;  /* 0x0000000f080f7220 */ /* 0x000fe20000410000 */
[----:B------:R-:W-:Y:S01]  /*4e00*/  FMUL.FTZ R9, R9, R13 ;  /* 0x0000000d09097220 */ /* 0x000fe20000410000 */
[----:B-1----:R-:W-:-:S03]  /*4e10*/  FMUL.FTZ R6, R6, R14 ;  /* 0x0000000e06067220 */ /* 0x002fc60000410000 */
[----:B------:R-:W-:Y:S04]  /*4e20*/  STL [R1+0x40], R15 ;  /* 0x0000400f01007387 */ /* 0x000fe80000100800 */
[----:B------:R-:W-:Y:S01]  /*4e30*/  STL [R1+0x28], R9 ;  /* 0x0000280901007387 */ /* 0x000fe20000100800 */
[----:B0-----:R-:W-:-:S03]  /*4e40*/  FMUL.FTZ R0, R0, R12 ;  /* 0x0000000c00007220 */ /* 0x001fc60000410000 */
[----:B------:R-:W-:Y:S04]  /*4e50*/  STL [R1+0x24], R6 ;  /* 0x0000240601007387 */ /* 0x000fe80000100800 */
[----:B------:R3:W-:Y:S04]  /*4e60*/  STL [R1+0x20], R0 ;  /* 0x0000200001007387 */ /* 0x0007e80000100800 */
[----:B------:R-:W5:Y:S04]  /*4e70*/  LDL.LU R18, [R1+0x60] ;  /* 0x0000600001127983 */ /* 0x000f680000300800 */
[----:B------:R-:W5:Y:S01]  /*4e80*/  LDL.LU R17, [R1+0x10] ;  /* 0x0000100001117983 */ /* 0x000f620000300800 */
[----:B----4-:R-:W-:-:S04]  /*4e90*/  FADD.FTZ R16, R16, -R10 ;  /* 0x8000000a10107221 */ /* 0x010fc80000010000 */
[----:B------:R-:W-:-:S04]  /*4ea0*/  FMUL.FTZ R16, R39, R16 ;  /* 0x0000001027107220 */ /* 0x000fc80000410000 */
[----:B------:R-:W-:Y:S02]  /*4eb0*/  FFMA.FTZ R7, R45, R16, R47 ;  /* 0x000000102d077223 */ /* 0x000fe4000001002f */
[----:B------:R-:W4:Y:S01]  /*4ec0*/  LDL.LU R16, [R1+0x7c] ;  /* 0x00007c0001107983 */ /* 0x000f220000300800 */
[----:B---3--:R-:W-:-:S03]  /*4ed0*/  FADD.FTZ R0, R3, -R10 ;  /* 0x8000000a03007221 */ /* 0x008fc60000010000 */
[----:B------:R-:W3:Y:S01]  /*4ee0*/  LDL.LU R3, [R1+0x58] ;  /* 0x0000580001037983 */ /* 0x000ee20000300800 */
[----:B------:R-:W-:-:S06]  /*4ef0*/  FMUL.FTZ R8, R7, -1.4426950216293334961 ;  /* 0xbfb8aa3b07087820 */ /* 0x000fcc0000410000 */
[----:B------:R-:W0:Y:S01]  /*4f00*/  MUFU.EX2 R8, R8 ;  /* 0x0000000800087308 */ /* 0x000e220000000800 */
[----:B------:R-:W-:-:S05]  /*4f10*/  SHF.L.U32 R32, R32, 0x10, RZ ;  /* 0x0000001020207819 */ /* 0x000fca00000006ff */
[----:B------:R-:W-:Y:S01]  /*4f20*/  FADD.FTZ R32, -R10, R32 ;  /* 0x000000200a207221 */ /* 0x000fe20000010100 */
[----:B------:R-:W-:-:S03]  /*4f30*/  SHF.L.U32 R33, R33, 0x10, RZ ;  /* 0x0000001021217819 */ /* 0x000fc600000006ff */
[----:B------:R-:W-:Y:S01]  /*4f40*/  FMUL.FTZ R12, R39, R32 ;  /* 0x00000020270c7220 */ /* 0x000fe20000410000 */
[----:B0-----:R-:W-:-:S03]  /*4f50*/  FADD.FTZ R8, R8, 1 ;  /* 0x3f80000008087421 */ /* 0x001fc60000010000 */
[----:B------:R-:W-:Y:S01]  /*4f60*/  FFMA.FTZ R12, R36, R12, R38 ;  /* 0x0000000c240c7223 */ /* 0x000fe20000010026 */
[----:B------:R0:W-:Y:S03]  /*4f70*/  MUFU.RCP R15, R8 ;  /* 0x00000008000f7308 */ /* 0x0001e60000001000 */
[----:B------:R-:W-:Y:S01]  /*4f80*/  FMUL.FTZ R13, R12, -1.4426950216293334961 ;  /* 0xbfb8aa3b0c0d7820 */ /* 0x000fe20000410000 */
[----:B0-----:R-:W-:Y:S01]  /*4f90*/  FMUL.FTZ R8, R39, R0 ;  /* 0x0000000027087220 */ /* 0x001fe20000410000 */
[----:B------:R-:W-:-:S04]  /*4fa0*/  FADD.FTZ R0, -R10, R33 ;  /* 0x000000210a007221 */ /* 0x000fc80000010100 */
[----:B------:R-:W-:Y:S01]  /*4fb0*/  FMUL.FTZ R0, R39, R0 ;  /* 0x0000000027007220 */ /* 0x000fe20000410000 */
[----:B------:R-:W0:Y:S03]  /*4fc0*/  MUFU.EX2 R13, R13 ;  /* 0x0000000d000d7308 */ /* 0x000e260000000800 */
[----:B------:R-:W-:-:S04]  /*4fd0*/  FFMA.FTZ R9, R35, R0, R37 ;  /* 0x0000000023097223 */ /* 0x000fc80000010025 */
[----:B------:R-:W-:Y:S01]  /*4fe0*/  FMUL.FTZ R0, R9, -1.4426950216293334961 ;  /* 0xbfb8aa3b09007820 */ /* 0x000fe20000410000 */
[----:B------:R-:W-:-:S05]  /*4ff0*/  FFMA.FTZ R8, R44, R8, R46 ;  /* 0x000000082c087223 */ /* 0x000fca000001002e */
[----:B------:R-:W1:Y:S01]  /*5000*/  MUFU.EX2 R0, R0 ;  /* 0x0000000000007308 */ /* 0x000e620000000800 */
[----:B------:R-:W-:Y:S01]  /*5010*/  FMUL.FTZ R14, R8, -1.4426950216293334961 ;  /* 0xbfb8aa3b080e7820 */ /* 0x000fe20000410000 */
[----:B0-----:R-:W-:Y:S01]  /*5020*/  FADD.FTZ R13, R13, 1 ;  /* 0x3f8000000d0d7421 */ /* 0x001fe20000010000 */
[----:B------:R-:W-:-:S05]  /*5030*/  SHF.L.U32 R34, R34, 0x10, RZ ;  /* 0x0000001022227819 */ /* 0x000fca00000006ff */
[----:B------:R-:W0:Y:S01]  /*5040*/  MUFU.EX2 R14, R14 ;  /* 0x0000000e000e7308 */ /* 0x000e220000000800 */
[----:B------:R-:W-:Y:S01]  /*5050*/  FADD.FTZ R34, -R10, R34 ;  /* 0x000000220a227221 */ /* 0x000fe20000010100 */
[----:B-1----:R-:W-:Y:S01]  /*5060*/  FADD.FTZ R0, R0, 1 ;  /* 0x3f80000000007421 */ /* 0x002fe20000010000 */
[----:B0-----:R-:W-:-:S06]  /*5070*/  FADD.FTZ R14, R14, 1 ;  /* 0x3f8000000e0e7421 */ /* 0x001fcc0000010000 */
[----:B------:R-:W0:Y:S02]  /*5080*/  MUFU.RCP R14, R14 ;  /* 0x0000000e000e7308 */ /* 0x000e240000001000 */
[----:B0-----:R-:W-:Y:S01]  /*5090*/  FMUL.FTZ R14, R8, R14 ;  /* 0x0000000e080e7220 */ /* 0x001fe20000410000 */
[----:B--2---:R-:W-:-:S04]  /*50a0*/  FADD.FTZ R6, R2, -R10 ;  /* 0x8000000a02067221 */ /* 0x004fc80000010000 */
[----:B------:R-:W-:Y:S01]  /*50b0*/  FMUL.FTZ R6, R39, R6 ;  /* 0x0000000627067220 */ /* 0x000fe20000410000 */
[----:B------:R-:W-:-:S03]  /*50c0*/  FMUL.FTZ R2, R7, R15 ;  /* 0x0000000f07027220 */ /* 0x000fc60000410000 */
[----:B------:R-:W-:Y:S01]  /*50d0*/  FFMA.FTZ R6, R45, R6, R47 ;  /* 0x000000062d067223 */ /* 0x000fe2000001002f */
[----:B------:R-:W0:Y:S03]  /*50e0*/  MUFU.RCP R15, R13 ;  /* 0x0000000d000f7308 */ /* 0x000e260000001000 */
[----:B------:R-:W-:-:S06]  /*50f0*/  FMUL.FTZ R7, R6, -1.4426950216293334961 ;  /* 0xbfb8aa3b06077820 */ /* 0x000fcc0000410000 */
[----:B------:R-:W1:Y:S01]  /*5100*/  MUFU.EX2 R7, R7 ;  /* 0x0000000700077308 */ /* 0x000e620000000800 */
[----:B------:R0:W-:Y:S07]  /*5110*/  STL [R1+0x1c], R2 ;  /* 0x00001c0201007387 */ /* 0x0001ee0000100800 */
[----:B------:R2:W1:Y:S02]  /*5120*/  MUFU.RCP R13, R0 ;  /* 0x00000000000d7308 */ /* 0x0004640000001000 */
[----:B--2---:R-:W-:Y:S01]  /*5130*/  FMUL.FTZ R0, R39, R34 ;  /* 0x0000002227007220 */ /* 0x004fe20000410000 */
[----:B0-----:R-:W-:-:S03]  /*5140*/  FMUL.FTZ R2, R12, R15 ;  /* 0x0000000f0c027220 */ /* 0x001fc60000410000 */
[----:B------:R-:W-:-:S04]  /*5150*/  FFMA.FTZ R0, R36, R0, R38 ;  /* 0x0000000024007223 */ /* 0x000fc80000010026 */
[----:B------:R-:W-:Y:S01]  /*5160*/  FMUL.FTZ R12, R0, -1.4426950216293334961 ;  /* 0xbfb8aa3b000c7820 */ /* 0x000fe20000410000 */
[----:B-1----:R-:W-:-:S05]  /*5170*/  FADD.FTZ R7, R7, 1 ;  /* 0x3f80000007077421 */ /* 0x002fca0000010000 */
[----:B------:R-:W0:Y:S08]  /*5180*/  MUFU.EX2 R12, R12 ;  /* 0x0000000c000c7308 */ /* 0x000e300000000800 */
[----:B------:R-:W1:Y:S01]  /*5190*/  MUFU.RCP R7, R7 ;  /* 0x0000000700077308 */ /* 0x000e620000001000 */
[----:B------:R-:W-:Y:S01]  /*51a0*/  STL [R1+0x18], R2 ;  /* 0x0000180201007387 */ /* 0x000fe20000100800 */
[----:B------:R-:W-:-:S03]  /*51b0*/  FMUL.FTZ R8, R9, R13 ;  /* 0x0000000d09087220 */ /* 0x000fc60000410000 */
[----:B------:R2:W-:Y:S01]  /*51c0*/  STL [R1+0x14], R14 ;  /* 0x0000140e01007387 */ /* 0x0005e20000100800 */
[----:B0-----:R-:W-:-:S04]  /*51d0*/  FADD.FTZ R12, R12, 1 ;  /* 0x3f8000000c0c7421 */ /* 0x001fc80000010000 */
[----:B--2---:R0:W2:Y:S01]  /*51e0*/  MUFU.RCP R14, R12 ;  /* 0x0000000c000e7308 */ /* 0x0040a20000001000 */
[----:B-1----:R-:W-:Y:S01]  /*51f0*/  FMUL.FTZ R2, R6, R7 ;  /* 0x0000000706027220 */ /* 0x002fe20000410000 */
[----:B-----5:R-:W-:Y:S01]  /*5200*/  FADD.FTZ R9, R18, -R10 ;  /* 0x8000000a12097221 */ /* 0x020fe20000010000 */
[----:B------:R-:W-:-:S03]  /*5210*/  SHF.L.U32 R34, R17, 0x10, RZ ;  /* 0x0000001011227819 */ /* 0x000fc600000006ff */
[C---:B------:R-:W-:Y:S02]  /*5220*/  FMUL.FTZ R9, R39.reuse, R9 ;  /* 0x0000000927097220 */ /* 0x040fe40000410000 */
[----:B------:R-:W-:Y:S02]  /*5230*/  FADD.FTZ R34, -R10, R34 ;  /* 0x000000220a227221 */ /* 0x000fe40000010100 */
[----:B------:R-:W-:Y:S01]  /*5240*/  FFMA.FTZ R9, R44, R9, R46 ;  /* 0x000000092c097223 */ /* 0x000fe2000001002e */
[----:B----4-:R-:W-:Y:S01]  /*5250*/  SHF.L.U32 R7, R16, 0x10, RZ ;  /* 0x0000001010077819 */ /* 0x010fe200000006ff */
[----:B------:R-:W-:-:S04]  /*5260*/  FMUL.FTZ R34, R39, R34 ;  /* 0x0000002227227220 */ /* 0x000fc80000410000 */
[----:B------:R-:W-:Y:S01]  /*5270*/  FADD.FTZ R7, -R10, R7 ;  /* 0x000000070a077221 */ /* 0x000fe20000010100 */
[----:B------:R-:W-:Y:S01]  /*5280*/  FFMA.FTZ R34, R35, R34, R37 ;  /* 0x0000002223227223 */ /* 0x000fe20000010025 */
[----:B------:R2:W-:Y:S02]  /*5290*/  STL [R1+0x120], R2 ;  /* 0x0001200201007387 */ /* 0x0005e40000100800 */
[----:B------:R-:W-:Y:S01]  /*52a0*/  FMUL.FTZ R7, R39, R7 ;  /* 0x0000000727077220 */ /* 0x000fe20000410000 */
[----:B------:R-:W-:Y:S01]  /*52b0*/  FMUL.FTZ R13, R9, -1.4426950216293334961 ;  /* 0xbfb8aa3b090d7820 */ /* 0x000fe20000410000 */
[----:B------:R1:W-:Y:S01]  /*52c0*/  STL [R1+0xc], R8 ;  /* 0x00000c0801007387 */ /* 0x0003e20000100800 */
[----:B0-----:R-:W-:Y:S01]  /*52d0*/  FMUL.FTZ R12, R34, -1.4426950216293334961 ;  /* 0xbfb8aa3b220c7820 */ /* 0x001fe20000410000 */
[----:B------:R-:W-:Y:S02]  /*52e0*/  FFMA.FTZ R7, R36, R7, R38 ;  /* 0x0000000724077223 */ /* 0x000fe40000010026 */
[----:B------:R-:W4:Y:S01]  /*52f0*/  LDL.LU R24, [R1+0x6c] ;  /* 0x00006c0001187983 */ /* 0x000f220000300800 */
[----:B--2---:R-:W-:Y:S01]  /*5300*/  FMUL.FTZ R2, R0, R14 ;  /* 0x0000000e00027220 */ /* 0x004fe20000410000 */
[----:B------:R-:W-:Y:S01]  /*5310*/  FMUL.FTZ R0, R7, -1.4426950216293334961 ;  /* 0xbfb8aa3b07007820 */ /* 0x000fe20000410000 */
[----:B------:R-:W0:Y:S01]  /*5320*/  MUFU.EX2 R13, R13 ;  /* 0x0000000d000d7308 */ /* 0x000e220000000800 */
[----:B---3--:R-:W-:-:S04]  /*5330*/  FADD.FTZ R6, R3, -R10 ;  /* 0x8000000a03067221 */ /* 0x008fc80000010000 */
[----:B------:R-:W-:-:S04]  /*5340*/  FMUL.FTZ R6, R39, R6 ;  /* 0x0000000627067220 */ /* 0x000fc80000410000 */
[----:B------:R-:W-:-:S04]  /*5350*/  FFMA.FTZ R6, R45, R6, R47 ;  /* 0x000000062d067223 */ /* 0x000fc8000001002f */
[----:B-1----:R-:W-:Y:S01]  /*5360*/  FMUL.FTZ R8, R6, -1.4426950216293334961 ;  /* 0xbfb8aa3b06087820 */ /* 0x002fe20000410000 */
[----:B------:R-:W1:Y:S08]  /*5370*/  MUFU.EX2 R12, R12 ;  /* 0x0000000c000c7308 */ /* 0x000e700000000800 */
[----:B------:R-:W2:Y:S08]  /*5380*/  MUFU.EX2 R8, R8 ;  /* 0x0000000800087308 */ /* 0x000eb00000000800 */
[----:B------:R-:W3:Y:S01]  /*5390*/  MUFU.EX2 R0, R0 ;  /* 0x0000000000007308 */ /* 0x000ee20000000800 */
[----:B0-----:R-:W-:Y:S01]  /*53a0*/  FADD.FTZ R13, R13, 1 ;  /* 0x3f8000000d0d7421 */ /* 0x001fe20000010000 */
[----:B-1----:R-:W-:Y:S01]  /*53b0*/  FADD.FTZ R12, R12, 1 ;  /* 0x3f8000000c0c7421 */ /* 0x002fe20000010000 */
[----:B--2---:R-:W-:-:S05]  /*53c0*/  FADD.FTZ R8, R8, 1 ;  /* 0x3f80000008087421 */ /* 0x004fca0000010000 */
[----:B------:R-:W0:Y:S01]  /*53d0*/  MUFU.RCP R13, R13 ;  /* 0x0000000d000d7308 */ /* 0x000e220000001000 */
[----:B---3--:R-:W-:-:S07]  /*53e0*/  FADD.FTZ R0, R0, 1 ;  /* 0x3f80000000007421 */ /* 0x008fce0000010000 */
[----:B------:R-:W1:Y:S08]  /*53f0*/  MUFU.RCP R8, R8 ;  /* 0x0000000800087308 */ /* 0x000e700000001000 */
[----:B------:R-:W2:Y:S08]  /*5400*/  MUFU.RCP R12, R12 ;  /* 0x0000000c000c7308 */ /* 0x000eb00000001000 */
[----:B------:R-:W3:Y:S01]  /*5410*/  MUFU.RCP R0, R0 ;  /* 0x0000000000007308 */ /* 0x000ee20000001000 */
[----:B0-----:R-:W-:Y:S01]  /*5420*/  FMUL.FTZ R3, R9, R13 ;  /* 0x0000000d09037220 */ /* 0x001fe20000410000 */
[----:B-1----:R-:W-:Y:S01]  /*5430*/  FMUL.FTZ R6, R6, R8 ;  /* 0x0000000806067220 */ /* 0x002fe20000410000 */
[----:B------:R-:W-:-:S02]  /*5440*/  IADD3.X R9, RZ, R29, RZ, P6, !PT ;  /* 0x0000001dff097210 */ /* 0x000fc400037fe4ff */
[----:B------:R-:W-:Y:S01]  /*5450*/  LEA R8, P6, R28, UR12, 0x1 ;  /* 0x0000000c1c087c11 */ /* 0x000fe2000f8c08ff */
[----:B------:R-:W-:Y:S01]  /*5460*/  STL [R1+0x4], R2 ;  /* 0x0000040201007387 */ /* 0x000fe20000100800 */
[----:B--2---:R-:W-:-:S03]  /*5470*/  FMUL.FTZ R34, R34, R12 ;  /* 0x0000000c22227220 */ /* 0x004fc60000410000 */
[----:B------:R-:W-:Y:S01]  /*5480*/  STL [R1+0x124], R3 ;  /* 0x0001240301007387 */ /* 0x000fe20000100800 */
[----:B------:R-:W-:Y:S02]  /*5490*/  LEA.HI.X R9, R28, UR13, R9, 0x1, P6 ;  /* 0x0000000d1c097c11 */ /* 0x000fe4000b0f0c09 */
[----:B------:R-:W-:Y:S01]  /*54a0*/  LEA R12, P6, R4, UR12, 0x1 ;  /* 0x0000000c040c7c11 */ /* 0x000fe2000f8c08ff */
[----:B------:R-:W-:Y:S01]  /*54b0*/  STL [R1+0x128], R34 ;  /* 0x0001282201007387 */ /* 0x000fe20000100800 */
[----:B---3--:R-:W-:-:S03]  /*54c0*/  FMUL.FTZ R7, R7, R0 ;  /* 0x0000000007077220 */ /* 0x008fc60000410000 */
[----:B------:R-:W-:Y:S01]  /*54d0*/  STL [R1+0x12c], R6 ;  /* 0x00012c0601007387 */ /* 0x000fe20000100800 */
[----:B------:R-:W-:-:S03]  /*54e0*/  LEA.HI.X R13, R4, UR13, R41, 0x1, P6 ;  /* 0x0000000d040d7c11 */ /* 0x000fc6000b0f0c29 */
[----:B------:R-:W-:Y:S01]  /*54f0*/  STL [R1+0x140], R6 ;  /* 0x0001400601007387 */ /* 0x000fe20000100800 */
[----:B------:R-:W-:-:S03]  /*5500*/  LEA R14, P6, R11, UR12, 0x1 ;  /* 0x0000000c0b0e7c11 */ /* 0x000fc6000f8c08ff */
[----:B------:R0:W-:Y:S04]  /*5510*/  STL [R1+0x130], R7 ;  /* 0x0001300701007387 */ /* 0x0001e80000100800 */
[----:B------:R1:W-:Y:S04]  /*5520*/  STL [R1+0x13c], R9 ;  /* 0x00013c0901007387 */ /* 0x0003e80000100800 */
[----:B------:R-:W2:Y:S01]  /*5530*/  LDL.LU R41, [R1+0x150] ;  /* 0x0001500001297983 */ /* 0x000ea20000300800 */
[----:B------:R-:W-:-:S03]  /*5540*/  LEA.HI.X R15, R11, UR13, R40, 0x1, P6 ;  /* 0x0000000d0b0f7c11 */ /* 0x000fc6000b0f0c28 */
[----:B------:R-:W3:Y:S04]  /*5550*/  LDL.LU R40, [R1+0x14c] ;  /* 0x00014c0001287983 */ /* 0x000ee80000300800 */
[----:B0-----:R-:W5:Y:S01]  /*5560*/  LDL.LU R7, [R1+0xc8] ;  /* 0x0000c80001077983 */ /* 0x001f620000300800 */
[----:B------:R-:W-:-:S04]  /*5570*/  LEA R16, P6, R51, UR12, 0x1 ;  /* 0x0000000c33107c11 */ /* 0x000fc8000f8c08ff */
[----:B------:R-:W-:Y:S02]  /*5580*/  LEA.HI.X R17, R51, UR13, R49, 0x1, P6 ;  /* 0x0000000d33117c11 */ /* 0x000fe4000b0f0c31 */
[C---:B------:R-:W-:Y:S01]  /*5590*/  LEA R18, P6, R50.reuse, UR12, 0x1 ;  /* 0x0000000c32127c11 */ /* 0x040fe2000f8c08ff */
[----:B------:R-:W5:Y:S03]  /*55a0*/  LDL.LU R49, [R1+0x148] ;  /* 0x0001480001317983 */ /* 0x000f660000300800 */
[----:B------:R-:W-:Y:S02]  /*55b0*/  LEA.HI.X R19, R50, UR13, R5, 0x1, P6 ;  /* 0x0000000d32137c11 */ /* 0x000fe4000b0f0c05 */
[----:B------:R-:W5:Y:S04]  /*55c0*/  LDL.LU R5, [R1+0x144] ;  /* 0x0001440001057983 */ /* 0x000f680000300800 */
[----:B------:R-:W5:Y:S01]  /*55d0*/  LDL.LU R2, [R1+0x78] ;  /* 0x0000780001027983 */ /* 0x000f620000300800 */
[----:B------:R-:W-:-:S02]  /*55e0*/  IADD3.X R4, RZ, R29, RZ, P5, !PT ;  /* 0x0000001dff047210 */ /* 0x000fc40002ffe4ff */
[----:B------:R-:W-:-:S04]  /*55f0*/  LEA R20, P5, R48, UR12, 0x1 ;  /* 0x0000000c30147c11 */ /* 0x000fc8000f8a08ff */
[----:B------:R-:W-:Y:S02]  /*5600*/  LEA.HI.X R21, R48, UR13, R4, 0x1, P5 ;  /* 0x0000000d30157c11 */ /* 0x000fe4000a8f0c04 */
[----:B------:R-:W-:Y:S02]  /*5610*/  IADD3.X R4, RZ, R29, RZ, P4, !PT ;  /* 0x0000001dff047210 */ /* 0x000fe400027fe4ff */
[----:B------:R-:W-:-:S04]  /*5620*/  LEA R22, P4, R43, UR12, 0x1 ;  /* 0x0000000c2b167c11 */ /* 0x000fc8000f8808ff */
[----:B------:R-:W-:Y:S02]  /*5630*/  LEA.HI.X R23, R43, UR13, R4, 0x1, P4 ;  /* 0x0000000d2b177c11 */ /* 0x000fe4000a0f0c04 */
[----:B------:R-:W-:Y:S01]  /*5640*/  IADD3.X R4, RZ, R29, RZ, P3, !PT ;  /* 0x0000001dff047210 */ /* 0x000fe20001ffe4ff */
[----:B------:R-:W-:Y:S04]  /*5650*/  STL [R1+0x138], R20 ;  /* 0x0001381401007387 */ /* 0x000fe80000100800 */
[----:B------:R-:W-:Y:S04]  /*5660*/  STL [R1+0x134], R21 ;  /* 0x0001341501007387 */ /* 0x000fe80000100800 */
[----:B------:R-:W5:Y:S04]  /*5670*/  LDL.LU R6, [R1+0xdc] ;  /* 0x0000dc0001067983 */ /* 0x000f680000300800 */
[----:B------:R-:W5:Y:S01]  /*5680*/  LDL.LU R3, [R1+0x80] ;  /* 0x0000800001037983 */ /* 0x000f620000300800 */
[----:B----4-:R-:W-:Y:S01]  /*5690*/  FADD.FTZ R43, R24, -R10 ;  /* 0x8000000a182b7221 */ /* 0x010fe20000010000 */
[----:B------:R-:W-:-:S04]  /*56a0*/  LEA R24, P3, R42, UR12, 0x1 ;  /* 0x0000000c2a187c11 */ /* 0x000fc8000f8608ff */
[----:B------:R-:W-:Y:S02]  /*56b0*/  LEA.HI.X R25, R42, UR13, R4, 0x1, P3 ;  /* 0x0000000d2a197c11 */ /* 0x000fe400098f0c04 */
[----:B------:R-:W-:Y:S01]  /*56c0*/  IADD3.X R4, RZ, R29, RZ, P2, !PT ;  /* 0x0000001dff047210 */ /* 0x000fe200017fe4ff */
[----:B------:R-:W-:-:S04]  /*56d0*/  FMUL.FTZ R43, R39, R43 ;  /* 0x0000002b272b7220 */ /* 0x000fc80000410000 */
[----:B------:R-:W-:Y:S01]  /*56e0*/  FFMA.FTZ R43, R44, R43, R46 ;  /* 0x0000002b2c2b7223 */ /* 0x000fe2000001002e */
[----:B--2---:R-:W-:-:S04]  /*56f0*/  LEA R26, P2, R41, UR12, 0x1 ;  /* 0x0000000c291a7c11 */ /* 0x004fc8000f8408ff */
[----:B------:R-:W-:Y:S02]  /*5700*/  LEA.HI.X R27, R41, UR13, R4, 0x1, P2 ;  /* 0x0000000d291b7c11 */ /* 0x000fe400090f0c04 */
[----:B------:R-:W-:Y:S02]  /*5710*/  IADD3.X R4, RZ, R29, RZ, P1, !PT ;  /* 0x0000001dff047210 */ /* 0x000fe40000ffe4ff */
[----:B---3--:R-:W-:-:S04]  /*5720*/  LEA R32, P1, R40, UR12, 0x1 ;  /* 0x0000000c28207c11 */ /* 0x008fc8000f8208ff */
[----:B------:R-:W-:Y:S01]  /*5730*/  LEA.HI.X R33, R40, UR13, R4, 0x1, P1 ;  /* 0x0000000d28217c11 */ /* 0x000fe200088f0c04 */
[----:B------:R-:W-:-:S06]  /*5740*/  FMUL.FTZ R4, R43, -1.4426950216293334961 ;  /* 0xbfb8aa3b2b047820 */ /* 0x000fcc0000410000 */
[----:B------:R-:W0:Y:S01]  /*5750*/  MUFU.EX2 R4, R4 ;  /* 0x0000000400047308 */ /* 0x000e220000000800 */
[----:B-----5:R-:W-:Y:S01]  /*5760*/  SHF.L.U32 R11, R7, 0x10, RZ ;  /* 0x00000010070b7819 */ /* 0x020fe200000006ff */
[----:B0-----:R-:W-:-:S06]  /*5770*/  FADD.FTZ R4, R4, 1 ;  /* 0x3f80000004047421 */ /* 0x001fcc0000010000 */
[----:B------:R-:W0:Y:S01]  /*5780*/  MUFU.RCP R4, R4 ;  /* 0x0000000400047308 */ /* 0x000e220000001000 */
[----:B------:R-:W-:-:S04]  /*5790*/  FADD.FTZ R11, -R10, R11 ;  /* 0x0000000b0a0b7221 */ /* 0x000fc80000010100 */
[----:B------:R-:W-:-:S04]  /*57a0*/  FMUL.FTZ R11, R39, R11 ;  /* 0x0000000b270b7220 */ /* 0x000fc80000410000 */
[----:B------:R-:W-:Y:S01]  /*57b0*/  FFMA.FTZ R11, R35, R11, R37 ;  /* 0x0000000b230b7223 */ /* 0x000fe20000010025 */
[----:B0-----:R-:W-:-:S03]  /*57c0*/  FMUL.FTZ R43, R43, R4 ;  /* 0x000000042b2b7220 */ /* 0x001fc60000410000 */
[----:B------:R-:W-:-:S06]  /*57d0*/  FMUL.FTZ R4, R11, -1.4426950216293334961 ;  /* 0xbfb8aa3b0b047820 */ /* 0x000fcc0000410000 */
[----:B------:R-:W0:Y:S02]  /*57e0*/  MUFU.EX2 R4, R4 ;  /* 0x0000000400047308 */ /* 0x000e240000000800 */
[----:B0-----:R-:W-:-:S06]  /*57f0*/  FADD.FTZ R4, R4, 1 ;  /* 0x3f80000004047421 */ /* 0x001fcc0000010000 */
[----:B------:R0:W2:Y:S02]  /*5800*/  MUFU.RCP R48, R4 ;  /* 0x0000000400307308 */ /* 0x0000a40000001000 */
[----:B0-----:R-:W-:Y:S02]  /*5810*/  FADD.FTZ R4, R2, -R10 ;  /* 0x8000000a02047221 */ /* 0x001fe40000010000 */
[----:B------:R-:W3:Y:S02]  /*5820*/  LDL.LU R2, [R1+0xe4] ;  /* 0x0000e40001027983 */ /* 0x000ee40000300800 */
[----:B------:R-:W-:Y:S02]  /*5830*/  FMUL.FTZ R4, R39, R4 ;  /* 0x0000000427047220 */ /* 0x000fe40000410000 */
[----:B-1----:R-:W4:Y:S02]  /*5840*/  LDL.LU R9, [R1+0x84] ;  /* 0x0000840001097983 */ /* 0x002f240000300800 */
[----:B------:R-:W-:Y:S01]  /*5850*/  FFMA.FTZ R4, R45, R4, R47 ;  /* 0x000000042d047223 */ /* 0x000fe2000001002f */
[----:B--2---:R-:W-:Y:S01]  /*5860*/  FMUL.FTZ R48, R11, R48 ;  /* 0x000000300b307220 */ /* 0x004fe20000410000 */
[----:B------:R-:W-:Y:S01]  /*5870*/  SHF.L.U32 R28, R6, 0x10, RZ ;  /* 0x00000010061c7819 */ /* 0x000fe200000006ff */
[----:B------:R-:W2:Y:S01]  /*5880*/  LDL.LU R7, [R1+0xe8] ;  /* 0x0000e80001077983 */ /* 0x000ea20000300800 */
[----:B------:R-:W-:-:S03]  /*5890*/  FMUL.FTZ R11, R4, -1.4426950216293334961 ;  /* 0xbfb8aa3b040b7820 */ /* 0x000fc60000410000 */
[----:B------:R-:W-:Y:S01]  /*58a0*/  FADD.FTZ R28, -R10, R28 ;  /* 0x0000001c0a1c7221 */ /* 0x000fe20000010100 */
[----:B------:R-:W5:Y:S02]  /*58b0*/  LDL.LU R6, [R1+0x94] ;  /* 0x0000940001067983 */ /* 0x000f640000300800 */
[----:B------:R-:W0:Y:S01]  /*58c0*/  MUFU.EX2 R11, R11 ;  /* 0x0000000b000b7308 */ /* 0x000e220000000800 */
[----:B------:R-:W-:Y:S01]  /*58d0*/  FMUL.FTZ R28, R39, R28 ;  /* 0x0000001c271c7220 */ /* 0x000fe20000410000 */
[----:B0-----:R-:W-:-:S06]  /*58e0*/  FADD.FTZ R11, R11, 1 ;  /* 0x3f8000000b0b7421 */ /* 0x001fcc0000010000 */
[----:B------:R-:W0:Y:S01]  /*58f0*/  MUFU.RCP R11, R11 ;  /* 0x0000000b000b7308 */ /* 0x000e220000001000 */
[----:B------:R-:W-:Y:S01]  /*5900*/  FFMA.FTZ R42, R36, R28, R38 ;  /* 0x0000001c242a7223 */ /* 0x000fe20000010026 */
[----:B0-----:R-:W-:-:S03]  /*5910*/  FMUL.FTZ R11, R4, R11 ;  /* 0x0000000b040b7220 */ /* 0x001fc60000410000 */
[----:B------:R-:W-:-:S06]  /*5920*/  FMUL.FTZ R4, R42, -1.4426950216293334961 ;  /* 0xbfb8aa3b2a047820 */ /* 0x000fcc0000410000 */
[----:B------:R-:W0:Y:S02]  /*5930*/  MUFU.EX2 R4, R4 ;  /* 0x0000000400047308 */ /* 0x000e240000000800 */
[----:B0-----:R-:W-:-:S06]  /*5940*/  FADD.FTZ R4, R4, 1 ;  /* 0x3f80000004047421 */ /* 0x001fcc0000010000 */
[----:B------:R0:W-:Y:S02]  /*5950*/  MUFU.RCP R28, R4 ;  /* 0x00000004001c7308 */ /* 0x0001e40000001000 */
[----:B0-----:R-:W-:Y:S02]  /*5960*/  FADD.FTZ R4, R3, -R10 ;  /* 0x8000000a03047221 */ /* 0x001fe40000010000 */
[----:B------:R-:W5:Y:S02]  /*5970*/  LDL.LU R3, [R1+0x104] ;  /* 0x0001040001037983 */ /* 0x000f640000300800 */
[----:B------:R-:W-:-:S04]  /*5980*/  FMUL.FTZ R4, R39, R4 ;  /* 0x0000000427047220 */ /* 0x000fc80000410000 */
[----:B------:R-:W-:-:S04]  /*5990*/  FFMA.FTZ R51, R44, R4, R46 ;  /* 0x000000042c337223 */ /* 0x000fc8000001002e */
[----:B------:R-:W-:-:S06]  /*59a0*/  FMUL.FTZ R4, R51, -1.4426950216293334961 ;  /* 0xbfb8aa3b33047820 */ /* 0x000fcc0000410000 */
[----:B------:R-:W0:Y:S02]  /*59b0*/  MUFU.EX2 R4, R4 ;  /* 0x0000000400047308 */ /* 0x000e240000000800 */
[----:B0-----:R-:W-:-:S06]  /*59c0*/  FADD.FTZ R4, R4, 1 ;  /* 0x3f80000004047421 */ /* 0x001fcc0000010000 */
[----:B------:R3:W0:Y:S02]  /*59d0*/  MUFU.RCP R40, R4 ;  /* 0x0000000400287308 */ /* 0x0006240000001000 */
[----:B---3--:R-:W-:Y:S02]  /*59e0*/  SHF.L.U32 R4, R2, 0x10, RZ ;  /* 0x0000001002047819 */ /* 0x008fe400000006ff */
[----:B------:R-:W3:Y:S03]  /*59f0*/  LDL.LU R2, [R1+0xec] ;  /* 0x0000ec0001027983 */ /* 0x000ee60000300800 */
[----:B------:R-:W-:-:S04]  /*5a00*/  FADD.FTZ R4, -R10, R4 ;  /* 0x000000040a047221 */ /* 0x000fc80000010100 */
[----:B------:R-:W-:Y:S01]  /*5a10*/  FMUL.FTZ R4, R39, R4 ;  /* 0x0000000427047220 */ /* 0x000fe20000410000 */
[----:B0-----:R-:W-:-:S03]  /*5a20*/  FMUL.FTZ R51, R51, R40 ;  /* 0x0000002833337220 */ /* 0x001fc60000410000 */
[----:B------:R-:W-:-:S04]  /*5a30*/  FFMA.FTZ R4, R35, R4, R37 ;  /* 0x0000000423047223 */ /* 0x000fc80000010025 */
[----:B------:R-:W-:-:S06]  /*5a40*/  FMUL.FTZ R40, R4, -1.4426950216293334961 ;  /* 0xbfb8aa3b04287820 */ /* 0x000fcc0000410000 */
[----:B------:R-:W0:Y:S02]  /*5a50*/  MUFU.EX2 R40, R40 ;  /* 0x0000002800287308 */ /* 0x000e240000000800 */
[----:B0-----:R-:W-:-:S06]  /*5a60*/  FADD.FTZ R40, R40, 1 ;  /* 0x3f80000028287421 */ /* 0x001fcc0000010000 */
[----:B------:R4:W0:Y:S02]  /*5a70*/  MUFU.RCP R52, R40 ;  /* 0x0000002800347308 */ /* 0x0008240000001000 */
[----:B----4-:R-:W-:Y:S02]  /*5a80*/  FADD.FTZ R40, R9, -R10 ;  /* 0x8000000a09287221 */ /* 0x010fe40000010000 */
[----:B------:R-:W4:Y:S02]  /*5a90*/  LDL.LU R9, [R1+0x9c] ;  /* 0x00009c0001097983 */ /* 0x000f240000300800 */
[----:B------:R-:W-:-:S04]  /*5aa0*/  FMUL.FTZ R40, R39, R40 ;  /* 0x0000002827287220 */ /* 0x000fc80000410000 */
[----:B------:R-:W-:Y:S01]  /*5ab0*/  FFMA.FTZ R40, R45, R40, R47 ;  /* 0x000000282d287223 */ /* 0x000fe2000001002f */
[----:B0-----:R-:W-:-:S03]  /*5ac0*/  FMUL.FTZ R52, R4, R52 ;  /* 0x0000003404347220 */ /* 0x001fc60000410000 */
[----:B------:R-:W-:-:S06]  /*5ad0*/  FMUL.FTZ R4, R40, -1.4426950216293334961 ;  /* 0xbfb8aa3b28047820 */ /* 0x000fcc0000410000 */
[----:B------:R-:W0:Y:S01]  /*5ae0*/  MUFU.EX2 R4, R4 ;  /* 0x0000000400047308 */ /* 0x000e220000000800 */
[----:B------:R-:W-:Y:S01]  /*5af0*/  FMUL.FTZ R42, R42, R28 ;  /* 0x0000001c2a2a7220 */ /* 0x000fe20000410000 */
[----:B------:R-:W-:Y:S02]  /*5b00*/  IADD3.X R29, RZ, R29, RZ, P0, !PT ;  /* 0x0000001dff1d7210 */ /* 0x000fe400007fe4ff */
[----:B------:R-:W-:-:S04]  /*5b10*/  LEA R28, P0, R49, UR12, 0x1 ;  /* 0x0000000c311c7c11 */ /* 0x000fc8000f8008ff */
[----:B------:R-:W-:Y:S01]  /*5b20*/  LEA.HI.X R29, R49, UR13, R29, 0x1, P0 ;  /* 0x0000000d311d7c11 */ /* 0x000fe200080f0c1d */
[----:B0-----:R-:W-:-:S04]  /*5b30*/  FADD.FTZ R4, R4, 1 ;  /* 0x3f80000004047421 */ /* 0x001fc80000010000 */
[----:B------:R2:W0:Y:S02]  /*5b40*/  MUFU.RCP R49, R4 ;  /* 0x0000000400317308 */ /* 0x0004240000001000 */
[----:B--2---:R-:W-:Y:S02]  /*5b50*/  SHF.L.U32 R4, R7, 0x10, RZ ;  /* 0x0000001007047819 */ /* 0x004fe400000006ff */
[----:B------:R-:W2:Y:S03]  /*5b60*/  LDL.LU R7, [R1+0xf0] ;  /* 0x0000f00001077983 */ /* 0x000ea60000300800 */
[----:B------:R-:W-:-:S04]  /*5b70*/  FADD.FTZ R4, -R10, R4 ;  /* 0x000000040a047221 */ /* 0x000fc80000010100 */
[----:B------:R-:W-:Y:S01]  /*5b80*/  FMUL.FTZ R4, R39, R4 ;  /* 0x0000000427047220 */ /* 0x000fe20000410000 */
[----:B0-----:R-:W-:-:S03]  /*5b90*/  FMUL.FTZ R49, R40, R49 ;  /* 0x0000003128317220 */ /* 0x001fc60000410000 */
[----:B------:R-:W-:-:S04]  /*5ba0*/  FFMA.FTZ R4, R36, R4, R38 ;  /* 0x0000000424047223 */ /* 0x000fc80000010026 */
[----:B------:R-:W-:Y:S01]  /*5bb0*/  FMUL.FTZ R40, R4, -1.4426950216293334961 ;  /* 0xbfb8aa3b04287820 */ /* 0x000fe20000410000 */
[----:B------:R-:W-:-:S05]  /*5bc0*/  F2FP.BF16.F32.PACK_AB R55, R57, R55 ;  /* 0x000000373937723e */ /* 0x000fca00000010ff */
[----:B------:R-:W0:Y:S01]  /*5bd0*/  MUFU.EX2 R40, R40 ;  /* 0x0000002800287308 */ /* 0x000e220000000800 */
[----:B------:R-:W-:-:S05]  /*5be0*/  PRMT R0, R55, 0x7632, R0 ;  /* 0x0000763237007816 */ /* 0x000fca0000000000 */
[----:B------:R1:W-:Y:S02]  /*5bf0*/  STG.E.U16 desc[UR8][R30.64+0x2], R0 ;  /* 0x000002001e007986 */ /* 0x0003e4000c101508 */
[----:B-1----:R-:W-:Y:S01]  /*5c00*/  F2FP.BF16.F32.PACK_AB R0, R60, R56 ;  /* 0x000000383c00723e */ /* 0x002fe200000010ff */
[----:B-----5:R-:W-:Y:S01]  /*5c10*/  FADD.FTZ R56, R6, -R10 ;  /* 0x8000000a06387221 */ /* 0x020fe20000010000 */
[----:B0-----:R-:W-:Y:S01]  /*5c20*/  FADD.FTZ R40, R40, 1 ;  /* 0x3f80000028287421 */ /* 0x001fe20000010000 */
[----:B------:R-:W5:Y:S02]  /*5c30*/  LDL.LU R6, [R1+0xa0] ;  /* 0x0000a00001067983 */ /* 0x000f640000300800 */
[----:B------:R-:W-:Y:S01]  /*5c40*/  FMUL.FTZ R56, R39, R56 ;  /* 0x0000003827387220 */ /* 0x000fe20000410000 */
[----:B------:R0:W1:Y:S03]  /*5c50*/  MUFU.RCP R50, R40 ;  /* 0x0000002800327308 */ /* 0x0000660000001000 */
[----:B------:R-:W-:-:S04]  /*5c60*/  FFMA.FTZ R56, R44, R56, R46 ;  /* 0x000000382c387223 */ /* 0x000fc8000001002e */
[----:B0-----:R-:W-:-:S06]  /*5c70*/  FMUL.FTZ R40, R56, -1.4426950216293334961 ;  /* 0xbfb8aa3b38287820 */ /* 0x001fcc0000410000 */
[----:B------:R-:W0:Y:S01]  /*5c80*/  MUFU.EX2 R40, R40 ;  /* 0x0000002800287308 */ /* 0x000e220000000800 */
[----:B-1----:R-:W-:Y:S01]  /*5c90*/  FMUL.FTZ R50, R4, R50 ;  /* 0x0000003204327220 */ /* 0x002fe20000410000 */
[----:B------:R-:W-:-:S04]  /*5ca0*/  LEA R4, P0, R5, UR12, 0x1 ;  /* 0x0000000c05047c11 */ /* 0x000fc8000f8008ff */
[----:B------:R-:W-:Y:S02]  /*5cb0*/  LEA.HI.X R5, R5, UR13, R3, 0x1, P0 ;  /* 0x0000000d05057c11 */ /* 0x000fe400080f0c03 */
[----:B------:R-:W5:Y:S01]  /*5cc0*/  LDL.LU R3, [R1+0x108] ;  /* 0x0001080001037983 */ /* 0x000f620000300800 */
[----:B0-----:R-:W-:-:S04]  /*5cd0*/  FADD.FTZ R40, R40, 1 ;  /* 0x3f80000028287421 */ /* 0x001fc80000010000 */
[----:B------:R3:W0:Y:S02]  /*5ce0*/  MUFU.RCP R41, R40 ;  /* 0x0000002800297308 */ /* 0x0006240000001000 */
[----:B---3--:R-:W-:Y:S02]  /*5cf0*/  SHF.L.U32 R40, R2, 0x10, RZ ;  /* 0x0000001002287819 */ /* 0x008fe400000006ff */
[----:B------:R-:W3:Y:S03]  /*5d00*/  LDL.LU R2, [R1+0x68] ;  /* 0x0000680001027983 */ /* 0x000ee60000300800 */
[----:B------:R-:W-:Y:S01]  /*5d10*/  FADD.FTZ R40, -R10, R40 ;  /* 0x000000280a287221 */ /* 0x000fe20000010100 */
[----:B0-----:R-:W-:Y:S01]  /*5d20*/  FMUL.FTZ R56, R56, R41 ;  /* 0x0000002938387220 */ /* 0x001fe20000410000 */
[----:B------:R-:W3:Y:S02]  /*5d30*/  LDL.LU R21, [R1+0xf4] ;  /* 0x0000f40001157983 */ /* 0x000ee40000300800 */
[----:B------:R-:W-:-:S02]  /*5d40*/  FMUL.FTZ R40, R39, R40 ;  /* 0x0000002827287220 */ /* 0x000fc40000410000 */
[----:B------:R-:W3:Y:S02]  /*5d50*/  LDL.LU R20, [R1+0xa4] ;  /* 0x0000a40001147983 */ /* 0x000ee40000300800 */
        /* <DEDUP_REMOVED lines=11> */
[----:B------:R-:W0:Y:S02]  /*5e10*/  MUFU.EX2 R40, R40 ;  /* 0x0000002800287308 */ /* 0x000e240000000800 */
[----:B0-----:R-:W-:-:S06]  /*5e20*/  FADD.FTZ R40, R40, 1 ;  /* 0x3f80000028287421 */ /* 0x001fcc0000010000 */
[----:B------:R2:W0:Y:S02]  /*5e30*/  MUFU.RCP R54, R40 ;  /* 0x0000002800367308 */ /* 0x0004240000001000 */
[----:B--2---:R-:W-:Y:S01]  /*5e40*/  SHF.L.U32 R40, R7, 0x10, RZ ;  /* 0x0000001007287819 */ /* 0x004fe200000006ff */
[----:B------:R1:W-:Y:S04]  /*5e50*/  STG.E.U16 desc[UR8][R30.64], R55 ;  /* 0x000000371e007986 */ /* 0x0003e8000c101508 */
[----:B------:R-:W-:Y:S01]  /*5e60*/  FADD.FTZ R40, -R10, R40 ;  /* 0x000000280a287221 */ /* 0x000fe20000010100 */
[----:B------:R-:W2:Y:S03]  /*5e70*/  LDL.LU R7, [R1+0xf8] ;  /* 0x0000f80001077983 */ /* 0x000ea60000300800 */
[----:B------:R-:W-:Y:S01]  /*5e80*/  FMUL.FTZ R40, R39, R40 ;  /* 0x0000002827287220 */ /* 0x000fe20000410000 */
[----:B0-----:R-:W-:-:S03]  /*5e90*/  FMUL.FTZ R54, R41, R54 ;  /* 0x0000003629367220 */ /* 0x001fc60000410000 */
[----:B------:R-:W-:-:S04]  /*5ea0*/  FFMA.FTZ R40, R36, R40, R38 ;  /* 0x0000002824287223 */ /* 0x000fc80000010026 */
[----:B------:R-:W-:-:S06]  /*5eb0*/  FMUL.FTZ R41, R40, -1.4426950216293334961 ;  /* 0xbfb8aa3b28297820 */ /* 0x000fcc0000410000 */
[----:B------:R-:W0:Y:S02]  /*5ec0*/  MUFU.EX2 R41, R41 ;  /* 0x0000002900297308 */ /* 0x000e240000000800 */
[----:B0-----:R-:W-:-:S06]  /*5ed0*/  FADD.FTZ R41, R41, 1 ;  /* 0x3f80000029297421 */ /* 0x001fcc0000010000 */
[----:B-1----:R-:W0:Y:S01]  /*5ee0*/  MUFU.RCP R55, R41 ;  /* 0x0000002900377308 */ /* 0x002e220000001000 */
[----:B-----5:R-:W-:Y:S02]  /*5ef0*/  FADD.FTZ R58, R6, -R10 ;  /* 0x8000000a063a7221 */ /* 0x020fe40000010000 */
[----:B------:R-:W5:Y:S01]  /*5f00*/  LDL.LU R6, [R1+0xa8] ;  /* 0x0000a80001067983 */ /* 0x000f620000300800 */
[----:B0-----:R-:W-:Y:S01]  /*5f10*/  FMUL.FTZ R55, R40, R55 ;  /* 0x0000003728377220 */ /* 0x001fe20000410000 */
[----:B---3--:R-:W-:-:S04]  /*5f20*/  LEA R40, P0, R2, UR12, 0x1 ;  /* 0x0000000c02287c11 */ /* 0x008fc8000f8008ff */
[----:B------:R-:W-:Y:S02]  /*5f30*/  LEA.HI.X R41, R2, UR13, R3, 0x1, P0 ;  /* 0x0000000d02297c11 */ /* 0x000fe400080f0c03 */
[----:B------:R-:W3:Y:S04]  /*5f40*/  LDL.LU R3, [R1+0xfc] ;  /* 0x0000fc0001037983 */ /* 0x000ee80000300800 */
[----:B------:R-:W3:Y:S01]  /*5f50*/  LDL.LU R2, [R1+0x100] ;  /* 0x0001000001027983 */ /* 0x000ee20000300800 */
[----:B------:R-:W-:-:S04]  /*5f60*/  FMUL.FTZ R58, R39, R58 ;  /* 0x0000003a273a7220 */ /* 0x000fc80000410000 */
[----:B------:R-:W-:-:S04]  /*5f70*/  FFMA.FTZ R58, R44, R58, R46 ;  /* 0x0000003a2c3a7223 */ /* 0x000fc8000001002e */
[----:B------:R-:W-:-:S06]  /*5f80*/  FMUL.FTZ R53, R58, -1.4426950216293334961 ;  /* 0xbfb8aa3b3a357820 */ /* 0x000fcc0000410000 */
[----:B------:R-:W0:Y:S01]  /*5f90*/  MUFU.EX2 R53, R53 ;  /* 0x0000003500357308 */ /* 0x000e220000000800 */
[----:B------:R-:W-:Y:S01]  /*5fa0*/  SHF.L.U32 R59, R21, 0x10, RZ ;  /* 0x00000010153b7819 */ /* 0x000fe200000006ff */
[----:B0-----:R-:W-:-:S06]  /*5fb0*/  FADD.FTZ R53, R53, 1 ;  /* 0x3f80000035357421 */ /* 0x001fcc0000010000 */
[----:B------:R-:W0:Y:S01]  /*5fc0*/  MUFU.RCP R53, R53 ;  /* 0x0000003500357308 */ /* 0x000e220000001000 */
[----:B------:R-:W-:-:S04]  /*5fd0*/  FADD.FTZ R59, -R10, R59 ;  /* 0x0000003b0a3b7221 */ /* 0x000fc80000010100 */
[----:B------:R-:W-:-:S04]  /*5fe0*/  FMUL.FTZ R59, R39, R59 ;  /* 0x0000003b273b7220 */ /* 0x000fc80000410000 */
[----:B------:R-:W-:Y:S01]  /*5ff0*/  FFMA.FTZ R59, R35, R59, R37 ;  /* 0x0000003b233b7223 */ /* 0x000fe20000010025 */
[----:B0-----:R-:W-:-:S03]  /*6000*/  FMUL.FTZ R53, R58, R53 ;  /* 0x000000353a357220 */ /* 0x001fc60000410000 */
[----:B------:R-:W-:-:S06]  /*6010*/  FMUL.FTZ R58, R59, -1.4426950216293334961 ;  /* 0xbfb8aa3b3b3a7820 */ /* 0x000fcc0000410000 */
[----:B------:R-:W0:Y:S01]  /*6020*/  MUFU.EX2 R58, R58 ;  /* 0x0000003a003a7308 */ /* 0x000e220000000800 */
[----:B------:R-:W-:-:S04]  /*6030*/  FADD.FTZ R60, R20, -R10 ;  /* 0x8000000a143c7221 */ /* 0x000fc80000010000 */
[----:B------:R-:W-:Y:S01]  /*6040*/  FMUL.FTZ R60, R39, R60 ;  /* 0x0000003c273c7220 */ /* 0x000fe20000410000 */
[----:B0-----:R-:W-:-:S06]  /*6050*/  FADD.FTZ R58, R58, 1 ;  /* 0x3f8000003a3a7421 */ /* 0x001fcc0000010000 */
[----:B------:R-:W0:Y:S01]  /*6060*/  MUFU.RCP R58, R58 ;  /* 0x0000003a003a7308 */ /* 0x000e220000001000 */
[----:B------:R-:W-:Y:S01]  /*6070*/  FFMA.FTZ R46, R44, R60, R46 ;  /* 0x0000003c2c2e7223 */ /* 0x000fe2000001002e */
[----:B----4-:R-:W-:-:S04]  /*6080*/  FADD.FTZ R60, R9, -R10 ;  /* 0x8000000a093c7221 */ /* 0x010fc80000010000 */
[----:B------:R-:W-:Y:S01]  /*6090*/  FMUL.FTZ R60, R39, R60 ;  /* 0x0000003c273c7220 */ /* 0x000fe20000410000 */
[----:B0-----:R-:W-:-:S03]  /*60a0*/  FMUL.FTZ R44, R59, R58 ;  /* 0x0000003a3b2c7220 */ /* 0x001fc60000410000 */
[----:B------:R-:W-:Y:S01]  /*60b0*/  FFMA.FTZ R58, R45, R60, R47 ;  /* 0x0000003c2d3a7223 */ /* 0x000fe2000001002f */
[----:B--2---:R-:W-:-:S05]  /*60c0*/  SHF.L.U32 R60, R7, 0x10, RZ ;  /* 0x00000010073c7819 */ /* 0x004fca00000006ff */
[----:B------:R-:W-:-:S04]  /*60d0*/  FADD.FTZ R60, -R10, R60 ;  /* 0x0000003c0a3c7221 */ /* 0x000fc80000010100 */
[----:B------:R-:W-:-:S04]  /*60e0*/  FMUL.FTZ R60, R39, R60 ;  /* 0x0000003c273c7220 */ /* 0x000fc80000410000 */
[----:B------:R-:W-:Y:S01]  /*60f0*/  FFMA.FTZ R35, R35, R60, R37 ;  /* 0x0000003c23237223 */ /* 0x000fe20000010025 */
[----:B-----5:R-:W-:Y:S02]  /*6100*/  FADD.FTZ R37, R6, -R10 ;  /* 0x8000000a06257221 */ /* 0x020fe40000010000 */
[----:B------:R-:W2:Y:S02]  /*6110*/  LDL.LU R6, [R1+0x110] ;  /* 0x0001100001067983 */ /* 0x000ea40000300800 */
[----:B------:R-:W-:-:S04]  /*6120*/  FMUL.FTZ R37, R39, R37 ;  /* 0x0000002527257220 */ /* 0x000fc80000410000 */
[----:B------:R-:W-:Y:S01]  /*6130*/  FFMA.FTZ R45, R45, R37, R47 ;  /* 0x000000252d2d7223 */ /* 0x000fe2000001002f */
[----:B---3--:R-:W-:Y:S02]  /*6140*/  SHF.L.U32 R61, R3, 0x10, RZ ;  /* 0x00000010033d7819 */ /* 0x008fe400000006ff */
[----:B------:R-:W-:-:S03]  /*6150*/  SHF.L.U32 R47, R2, 0x10, RZ ;  /* 0x00000010022f7819 */ /* 0x000fc600000006ff */
[C---:B------:R-:W-:Y:S01]  /*6160*/  FADD.FTZ R61, -R10.reuse, R61 ;  /* 0x0000003d0a3d7221 */ /* 0x040fe20000010100 */
[----:B------:R-:W3:Y:S01]  /*6170*/  LDL.LU R2, [R1+0x74] ;  /* 0x0000740001027983 */ /* 0x000ee20000300800 */
[----:B------:R-:W-:Y:S02]  /*6180*/  FADD.FTZ R47, -R10, R47 ;  /* 0x0000002f0a2f7221 */ /* 0x000fe40000010100 */
[C---:B------:R-:W-:Y:S01]  /*6190*/  FMUL.FTZ R61, R39.reuse, R61 ;  /* 0x0000003d273d7220 */ /* 0x040fe20000410000 */
[----:B------:R-:W4:Y:S01]  /*61a0*/  LDL.LU R21, [R1+0xd8] ;  /* 0x0000d80001157983 */ /* 0x000f220000300800 */
[----:B------:R-:W-:Y:S01]  /*61b0*/  FMUL.FTZ R47, R39, R47 ;  /* 0x0000002f272f7220 */ /* 0x000fe20000410000 */
[----:B------:R-:W-:Y:S02]  /*61c0*/  FMUL.FTZ R39, R46, -1.4426950216293334961 ;  /* 0xbfb8aa3b2e277820 */ /* 0x000fe40000410000 */
[----:B------:R-:W4:Y:S01]  /*61d0*/  LDL.LU R20, [R1+0xe0] ;  /* 0x0000e00001147983 */ /* 0x000f220000300800 */
[C-C-:B------:R-:W-:Y:S01]  /*61e0*/  FFMA.FTZ R61, R36.reuse, R61, R38.reuse ;  /* 0x0000003d243d7223 */ /* 0x140fe20000010026 */
[----:B------:R-:W-:-:S02]  /*61f0*/  FFMA.FTZ R47, R36, R47, R38 ;  /* 0x0000002f242f7223 */ /* 0x000fc40000010026 */
[----:B------:R-:W5:Y:S01]  /*6200*/  LDL.LU R9, [R1+0xcc] ;  /* 0x0000cc0001097983 */ /* 0x000f620000300800 */
[----:B------:R-:W0:Y:S03]  /*6210*/  MUFU.EX2 R39, R39 ;  /* 0x0000002700277308 */ /* 0x000e260000000800 */
[----:B------:R-:W5:Y:S04]  /*6220*/  LDL.LU R7, [R1+0xd4] ;  /* 0x0000d40001077983 */ /* 0x000f680000300800 */
[----:B------:R-:W5:Y:S04]  /*6230*/  LDL.LU R34, [R1+0xc4] ;  /* 0x0000c40001227983 */ /* 0x000f680000300800 */
[----:B------:R-:W5:Y:S01]  /*6240*/  LDL.LU R3, [R1+0xd0] ;  /* 0x0000d00001037983 */ /* 0x000f620000300800 */
[----:B0-----:R-:W-:-:S03]  /*6250*/  FADD.FTZ R36, R39, 1 ;  /* 0x3f80000027247421 */ /* 0x001fc60000010000 */
[----:B------:R-:W2:Y:S01]  /*6260*/  LDL.LU R39, [R1+0x70] ;  /* 0x0000700001277983 */ /* 0x000ea20000300800 */
[----:B------:R-:W-:-:S06]  /*6270*/  FMUL.FTZ R59, R58, -1.4426950216293334961 ;  /* 0xbfb8aa3b3a3b7820 */ /* 0x000fcc0000410000 */
[----:B------:R-:W0:Y:S02]  /*6280*/  MUFU.EX2 R59, R59 ;  /* 0x0000003b003b7308 */ /* 0x000e240000000800 */
[----:B0-----:R-:W-:-:S06]  /*6290*/  FADD.FTZ R37, R59, 1 ;  /* 0x3f8000003b257421 */ /* 0x001fcc0000010000 */
[----:B------:R-:W0:Y:S02]  /*62a0*/  MUFU.RCP R37, R37 ;  /* 0x0000002500257308 */ /* 0x000e240000001000 */
[----:B0-----:R-:W-:Y:S01]  /*62b0*/  FMUL.FTZ R10, R58, R37 ;  /* 0x000000253a0a7220 */ /* 0x001fe20000410000 */
[----:B------:R-:W-:-:S06]  /*62c0*/  FMUL.FTZ R37, R61, -1.4426950216293334961 ;  /* 0xbfb8aa3b3d257820 */ /* 0x000fcc0000410000 */
[----:B------:R-:W0:Y:S08]  /*62d0*/  MUFU.EX2 R37, R37 ;  /* 0x0000002500257308 */ /* 0x000e300000000800 */
[----:B------:R-:W1:Y:S01]  /*62e0*/  MUFU.RCP R36, R36 ;  /* 0x0000002400247308 */ /* 0x000e620000001000 */
[----:B0-----:R-:W-:-:S07]  /*62f0*/  FADD.FTZ R37, R37, 1 ;  /* 0x3f80000025257421 */ /* 0x001fce0000010000 */
[----:B------:R-:W0:Y:S01]  /*6300*/  MUFU.RCP R37, R37 ;  /* 0x0000002500257308 */ /* 0x000e220000001000 */
[----:B-1----:R-:W-:Y:S01]  /*6310*/  FMUL.FTZ R46, R46, R36 ;  /* 0x000000242e2e7220 */ /* 0x002fe20000410000 */
[----:B0-----:R-:W-:Y:S01]  /*6320*/  FMUL.FTZ R61, R61, R37 ;  /* 0x000000253d3d7220 */ /* 0x001fe20000410000 */
[----:B--2---:R-:W-:Y:S02]  /*6330*/  LEA R36, P0, R39, UR12, 0x1 ;  /* 0x0000000c27247c11 */ /* 0x004fe4000f8008ff */
[----:B------:R-:W-:Y:S02]  /*6340*/  MOV R37, R39 ;  /* 0x0000002700257202 */ /* 0x000fe40000000f00 */
[----:B------:R-:W2:Y:S02]  /*6350*/  LDL.LU R39, [R1+0x10c] ;  /* 0x00010c0001277983 */ /* 0x000ea40000300800 */
[----:B------:R-:W-:Y:S02]  /*6360*/  LEA.HI.X R37, R37, UR13, R6, 0x1, P0 ;  /* 0x0000000d25257c11 */ /* 0x000fe400080f0c06 */
[----:B------:R-:W5:Y:S01]  /*6370*/  LDL.LU R6, [R1+0x140] ;  /* 0x0001400001067983 */ /* 0x000f620000300800 */
[----:B------:R-:W-:Y:S01]  /*6380*/  FMUL.FTZ R58, R35, -1.4426950216293334961 ;  /* 0xbfb8aa3b233a7820 */ /* 0x000fe20000410000 */
[----:B------:R-:W-:-:S05]  /*6390*/  FMUL.FTZ R38, R47, -1.4426950216293334961 ;  /* 0xbfb8aa3b2f267820 */ /* 0x000fca0000410000 */
[----:B------:R-:W0:Y:S08]  /*63a0*/  MUFU.EX2 R58, R58 ;  /* 0x0000003a003a7308 */ /* 0x000e300000000800 */
[----:B------:R-:W1:Y:S01]  /*63b0*/  MUFU.EX2 R38, R38 ;  /* 0x0000002600267308 */ /* 0x000e620000000800 */
[----:B0-----:R-:W-:-:S07]  /*63c0*/  FADD.FTZ R58, R58, 1 ;  /* 0x3f8000003a3a7421 */ /* 0x001fce0000010000 */
[----:B------:R-:W0:Y:S01]  /*63d0*/  MUFU.RCP R58, R58 ;  /* 0x0000003a003a7308 */ /* 0x000e220000001000 */
[----:B-1----:R-:W-:-:S07]  /*63e0*/  FADD.FTZ R38, R38, 1 ;  /* 0x3f80000026267421 */ /* 0x002fce0000010000 */
[----:B------:R3:W1:Y:S01]  /*63f0*/  MUFU.RCP R60, R38 ;  /* 0x00000026003c7308 */ /* 0x0006620000001000 */
[----:B------:R5:W-:Y:S01]  /*6400*/  STG.E.U16 desc[UR8][R30.64+0x4], R0 ;  /* 0x000004001e007986 */ /* 0x000be2000c101508 */
[C---:B---3--:R-:W-:Y:S01]  /*6410*/  LEA R38, P1, R2.reuse, UR12, 0x1 ;  /* 0x0000000c02267c11 */ /* 0x048fe2000f8208ff */
[----:B0-----:R-:W-:Y:S01]  /*6420*/  FMUL.FTZ R58, R35, R58 ;  /* 0x0000003a233a7220 */ /* 0x001fe20000410000 */
[----:B----4-:R-:W-:Y:S01]  /*6430*/  F2FP.BF16.F32.PACK_AB R35, R21, R20 ;  /* 0x000000141523723e */ /* 0x010fe200000010ff */
[----:B-1----:R-:W-:Y:S01]  /*6440*/  FMUL.FTZ R60, R47, R60 ;  /* 0x0000003c2f3c7220 */ /* 0x002fe20000410000 */
[----:B--2---:R-:W-:Y:S02]  /*6450*/  LEA.HI.X R39, R2, UR13, R39, 0x1, P1 ;  /* 0x0000000d02277c11 */ /* 0x004fe400088f0c27 */
[----:B------:R-:W2:Y:S01]  /*6460*/  LDL.LU R2, [R1+0xbc] ;  /* 0x0000bc0001027983 */ /* 0x000ea20000300800 */
[----:B-----5:R-:W-:-:S03]  /*6470*/  PRMT R6, R0, 0x7632, R6 ;  /* 0x0000763200067816 */ /* 0x020fc60000000006 */
[----:B------:R-:W3:Y:S01]  /*6480*/  LDL.LU R21, [R1+0x90] ;  /* 0x0000900001157983 */ /* 0x000ee20000300800 */
[----:B------:R-:W-:-:S03]  /*6490*/  F2FP.BF16.F32.PACK_AB R0, R9, R7 ;  /* 0x000000070900723e */ /* 0x000fc600000010ff */
[----:B------:R-:W3:Y:S04]  /*64a0*/  LDL.LU R20, [R1+0xac] ;  /* 0x0000ac0001147983 */ /* 0x000ee80000300800 */
[----:B------:R-:W2:Y:S04]  /*64b0*/  LDL.LU R47, [R1+0xb4] ;  /* 0x0000b400012f7983 */ /* 0x000ea80000300800 */
[----:B------:R-:W4:Y:S01]  /*64c0*/  LDL.LU R9, [R1+0x13c] ;  /* 0x00013c0001097983 */ /* 0x000f220000300800 */
[----:B------:R-:W-:-:S03]  /*64d0*/  FMUL.FTZ R59, R45, -1.4426950216293334961 ;  /* 0xbfb8aa3b2d3b7820 */ /* 0x000fc60000410000 */
[----:B------:R0:W-:Y:S03]  /*64e0*/  STG.E.U16 desc[UR8][R30.64+0x6], R6 ;  /* 0x000006061e007986 */ /* 0x0001e6000c101508 */
[----:B------:R-:W1:Y:S01]  /*64f0*/  MUFU.EX2 R59, R59 ;  /* 0x0000003b003b7308 */ /* 0x000e620000000800 */
[----:B------:R-:W5:Y:S04]  /*6500*/  LDL.LU R7, [R1+0x8c] ;  /* 0x00008c0001077983 */ /* 0x000f680000300800 */
[----:B0-----:R-:W5:Y:S01]  /*6510*/  LDL.LU R6, [R1+0x98] ;  /* 0x0000980001067983 */ /* 0x001f620000300800 */
[----:B-1----:R-:W-:-:S06]  /*6520*/  FADD.FTZ R59, R59, 1 ;  /* 0x3f8000003b3b7421 */ /* 0x002fcc0000010000 */
[----:B------:R-:W0:Y:S01]  /*6530*/  MUFU.RCP R59, R59 ;  /* 0x0000003b003b7308 */ /* 0x000e220000001000 */
[----:B------:R-:W-:Y:S01]  /*6540*/  F2FP.BF16.F32.PACK_AB R30, R34, R3 ;  /* 0x00000003221e723e */ /* 0x000fe200000010ff */
[----:B0-----:R-:W-:Y:S01]  /*6550*/  FMUL.FTZ R59, R45, R59 ;  /* 0x0000003b2d3b7220 */ /* 0x001fe20000410000 */
[C---:B------:R-:W-:Y:S02]  /*6560*/  PRMT R45, R35.reuse, 0x7610, R45 ;  /* 0x00007610232d7816 */ /* 0x040fe4000000002d */
[----:B------:R-:W-:-:S03]  /*6570*/  PRMT R35, R35, 0x7632, R35 ;  /* 0x0000763223237816 */ /* 0x000fc60000000023 */
[----:B----4-:R0:W-:Y:S04]  /*6580*/  STG.E.U16 desc[UR8][R8.64], R45 ;  /* 0x0000002d08007986 */ /* 0x0101e8000c101508 */
[----:B------:R1:W-:Y:S04]  /*6590*/  STG.E.U16 desc[UR8][R8.64+0x2], R35 ;  /* 0x0000022308007986 */ /* 0x0003e8000c101508 */
[----:B0-----:R-:W4:Y:S04]  /*65a0*/  LDL.LU R45, [R1+0xc0] ;  /* 0x0000c000012d7983 */ /* 0x001f280000300800 */
[----:B------:R-:W5:Y:S04]  /*65b0*/  LDL.LU R34, [R1+0x2c] ;  /* 0x00002c0001227983 */ /* 0x000f680000300800 */
[----:B------:R-:W5:Y:S04]  /*65c0*/  LDL.LU R3, [R1+0x88] ;  /* 0x0000880001037983 */ /* 0x000f680000300800 */
[----:B-1----:R-:W4:Y:S01]  /*65d0*/  LDL.LU R35, [R1+0xb8] ;  /* 0x0000b80001237983 */ /* 0x002f220000300800 */
[----:B------:R-:W-:-:S03]  /*65e0*/  PRMT R31, R0, 0x7632, R31 ;  /* 0x00007632001f7816 */ /* 0x000fc6000000001f */
[----:B------:R-:W-:Y:S04]  /*65f0*/  STG.E.U16 desc[UR8][R8.64+0x4], R0 ;  /* 0x0000040008007986 */ /* 0x000fe8000c101508 */
[----:B------:R0:W-:Y:S04]  /*6600*/  STG.E.U16 desc[UR8][R8.64+0x6], R31 ;  /* 0x0000061f08007986 */ /* 0x0001e8000c101508 */
[----:B------:R1:W-:Y:S01]  /*6610*/  STG.E.U16 desc[UR8][R12.64], R30 ;  /* 0x0000001e0c007986 */ /* 0x0003e2000c101508 */
[----:B0-----:R-:W-:-:S03]  /*6620*/  PRMT R8, R30, 0x7632, R8 ;  /* 0x000076321e087816 */ /* 0x001fc60000000008 */
[----:B------:R-:W5:Y:S01]  /*6630*/  LDL.LU R31, [R1+0x34] ;  /* 0x00003400011f7983 */ /* 0x000f620000300800 */
[----:B--2---:R-:W-:Y:S02]  /*6640*/  F2FP.BF16.F32.PACK_AB R9, R47, R2 ;  /* 0x000000022f09723e */ /* 0x004fe400000010ff */
[----:B----4-:R-:W-:Y:S02]  /*6650*/  F2FP.BF16.F32.PACK_AB R0, R35, R45 ;  /* 0x0000002d2300723e */ /* 0x010fe400000010ff */
[----:B------:R-:W2:Y:S02]  /*6660*/  LDL.LU R35, [R1+0x38] ;  /* 0x0000380001237983 */ /* 0x000ea40000300800 */
[----:B-1----:R-:W-:Y:S02]  /*6670*/  PRMT R30, R0, 0x7632, R30 ;  /* 0x00007632001e7816 */ /* 0x002fe4000000001e */
[----:B------:R-:W2:Y:S04]  /*6680*/  LDL.LU R2, [R1+0x3c] ;  /* 0x00003c0001027983 */ /* 0x000ea80000300800 */
[----:B------:R-:W4:Y:S04]  /*6690*/  LDL.LU R45, [R1+0x44] ;  /* 0x00004400012d7983 */ /* 0x000f280000300800 */
[----:B------:R-:W4:Y:S04]  /*66a0*/  LDL.LU R47, [R1+0x48] ;  /* 0x00004800012f7983 */ /* 0x000f280000300800 */
[----:B------:R0:W-:Y:S04]  /*66b0*/  STG.E.U16 desc[UR8][R12.64+0x6], R30 ;  /* 0x0000061e0c007986 */ /* 0x0001e8000c101508 */
[----:B------:R3:W-:Y:S04]  /*66c0*/  STG.E.U16 desc[UR8][R12.64+0x4], R0 ;  /* 0x000004000c007986 */ /* 0x0007e8000c101508 */
[----:B0-----:R-:W4:Y:S01]  /*66d0*/  LDL.LU R30, [R1+0x30] ;  /* 0x00003000011e7983 */ /* 0x001f220000300800 */
[----:B---3--:R-:W-:-:S03]  /*66e0*/  F2FP.BF16.F32.PACK_AB R0, R21, R20 ;  /* 0x000000141500723e */ /* 0x008fc600000010ff */
[----:B------:R-:W3:Y:S04]  /*66f0*/  LDL.LU R20, [R1+0x50] ;  /* 0x0000500001147983 */ /* 0x000ee80000300800 */
[----:B------:R-:W3:Y:S04]  /*6700*/  LDL.LU R21, [R1+0x54] ;  /* 0x0000540001157983 */ /* 0x000ee80000300800 */
[----:B------:R0:W-:Y:S04]  /*6710*/  STG.E.U16 desc[UR8][R12.64+0x2], R8 ;  /* 0x000002080c007986 */ /* 0x0001e8000c101508 */
[----:B------:R5:W-:Y:S04]  /*6720*/  STG.E.U16 desc[UR8][R14.64], R9 ;  /* 0x000000090e007986 */ /* 0x000be8000c101508 */
[----:B------:R1:W-:Y:S01]  /*6730*/  STG.E.U16 desc[UR8][R14.64+0x4], R0 ;  /* 0x000004000e007986 */ /* 0x0003e2000c101508 */
[----:B0-----:R-:W-:-:S02]  /*6740*/  PRMT R8, R9, 0x7632, R8 ;  /* 0x0000763209087816 */ /* 0x001fc40000000008 */
[----:B------:R-:W-:Y:S02]  /*6750*/  PRMT R12, R0, 0x7632, R12 ;  /* 0x00007632000c7816 */ /* 0x000fe4000000000c */
[----:B-----5:R-:W-:Y:S01]  /*6760*/  F2FP.BF16.F32.PACK_AB R9, R7, R6 ;  /* 0x000000060709723e */ /* 0x020fe200000010ff */
[----:B------:R0:W-:Y:S01]  /*6770*/  STG.E.U16 desc[UR8][R14.64+0x2], R8 ;  /* 0x000002080e007986 */ /* 0x0001e2000c101508 */
[----:B-1----:R-:W-:-:S03]  /*6780*/  F2FP.BF16.F32.PACK_AB R0, R34, R3 ;  /* 0x000000032200723e */ /* 0x002fc600000010ff */
[----:B------:R1:W-:Y:S04]  /*6790*/  STG.E.U16 desc[UR8][R14.64+0x6], R12 ;  /* 0x0000060c0e007986 */ /* 0x0003e8000c101508 */
[----:B------:R-:W5:Y:S01]  /*67a0*/  LDL.LU R7, [R1+0x4c] ;  /* 0x00004c0001077983 */ /* 0x000f620000300800 */
[----:B0-----:R-:W-:-:S03]  /*67b0*/  PRMT R8, R9, 0x7632, R8 ;  /* 0x0000763209087816 */ /* 0x001fc60000000008 */
[----:B------:R-:W-:Y:S01]  /*67c0*/  STG.E.U16 desc[UR8][R16.64], R9 ;  /* 0x0000000910007986 */ /* 0x000fe2000c101508 */
[----:B-1----:R-:W-:-:S03]  /*67d0*/  PRMT R12, R0, 0x7632, R12 ;  /* 0x00007632000c7816 */ /* 0x002fc6000000000c */
[----:B------:R-:W5:Y:S04]  /*67e0*/  LDL.LU R6, [R1+0x5c] ;  /* 0x00005c0001067983 */ /* 0x000f680000300800 */
[----:B------:R-:W5:Y:S04]  /*67f0*/  LDL.LU R34, [R1+0x28] ;  /* 0x0000280001227983 */ /* 0x000f680000300800 */
[----:B------:R2:W-:Y:S04]  /*6800*/  STG.E.U16 desc[UR8][R16.64+0x4], R0 ;  /* 0x0000040010007986 */ /* 0x0005e8000c101508 */
[----:B------:R-:W5:Y:S04]  /*6810*/  LDL.LU R3, [R1+0x40] ;  /* 0x0000400001037983 */ /* 0x000f680000300800 */
[----:B------:R-:W-:Y:S04]  /*6820*/  STG.E.U16 desc[UR8][R16.64+0x2], R8 ;  /* 0x0000020810007986 */ /* 0x000fe8000c101508 */
[----:B------:R0:W-:Y:S01]  /*6830*/  STG.E.U16 desc[UR8][R16.64+0x6], R12 ;  /* 0x0000060c10007986 */ /* 0x0001e2000c101508 */
[----:B--2---:R-:W-:-:S03]  /*6840*/  F2FP.BF16.F32.PACK_AB R0, R35, R2 ;  /* 0x000000022300723e */ /* 0x004fc600000010ff */
[----:B------:R-:W2:Y:S01]  /*6850*/  LDL.LU R2, [R1+0x20] ;  /* 0x0000200001027983 */ /* 0x000ea20000300800 */
[----:B0-----:R-:W-:-:S03]  /*6860*/  PRMT R12, R0, 0x7632, R12 ;  /* 0x00007632000c7816 */ /* 0x001fc6000000000c */
[----:B------:R3:W-:Y:S01]  /*6870*/  STG.E.U16 desc[UR8][R18.64+0x4], R0 ;  /* 0x0000040012007986 */ /* 0x0007e2000c101508 */
[----:B----4-:R-:W-:-:S03]  /*6880*/  F2FP.BF16.F32.PACK_AB R9, R30, R31 ;  /* 0x0000001f1e09723e */ /* 0x010fc600000010ff */
[----:B------:R-:W4:Y:S01]  /*6890*/  LDL.LU R30, [R1+0x18] ;  /* 0x00001800011e7983 */ /* 0x000f220000300800 */
[----:B------:R-:W-:-:S03]  /*68a0*/  PRMT R8, R9, 0x7632, R8 ;  /* 0x0000763209087816 */ /* 0x000fc60000000008 */
[----:B------:R-:W4:Y:S04]  /*68b0*/  LDL.LU R31, [R1+0x1c] ;  /* 0x00001c00011f7983 */ /* 0x000f280000300800 */
[----:B------:R0:W-:Y:S01]  /*68c0*/  STG.E.U16 desc[UR8][R18.64], R9 ;  /* 0x0000000912007986 */ /* 0x0001e2000c101508 */
[----:B---3--:R-:W-:-:S03]  /*68d0*/  F2FP.BF16.F32.PACK_AB R0, R20, R21 ;  /* 0x000000151400723e */ /* 0x008fc600000010ff */
[----:B------:R-:W3:Y:S01]  /*68e0*/  LDL.LU R35, [R1+0xc] ;  /* 0x00000c0001237983 */ /* 0x000ee20000300800 */
[----:B0-----:R-:W-:-:S03]  /*68f0*/  F2FP.BF16.F32.PACK_AB R9, R45, R47 ;  /* 0x0000002f2d09723e */ /* 0x001fc600000010ff */
[----:B------:R-:W3:Y:S04]  /*6900*/  LDL.LU R45, [R1+0x14] ;  /* 0x00001400012d7983 */ /* 0x000ee80000300800 */
[----:B------:R-:W3:Y:S04]  /*6910*/  LDL.LU R47, [R1+0x4] ;  /* 0x00000400012f7983 */ /* 0x000ee80000300800 */
[----:B------:R-:W2:Y:S04]  /*6920*/  LDL.LU R20, [R1+0x138] ;  /* 0x0001380001147983 */ /* 0x000ea80000300800 */
[----:B------:R-:W2:Y:S04]  /*6930*/  LDL.LU R21, [R1+0x134] ;  /* 0x0001340001157983 */ /* 0x000ea80000300800 */
[----:B------:R0:W-:Y:S04]  /*6940*/  STG.E.U16 desc[UR8][R18.64+0x2], R8 ;  /* 0x0000020812007986 */ /* 0x0001e8000c101508 */
[----:B------:R1:W-:Y:S01]  /*6950*/  STG.E.U16 desc[UR8][R18.64+0x6], R12 ;  /* 0x0000060c12007986 */ /* 0x0003e2000c101508 */
[----:B0-----:R-:W-:-:S02]  /*6960*/  PRMT R8, R9, 0x7632, R8 ;  /* 0x0000763209087816 */ /* 0x001fc40000000008 */
[----:B-1----:R-:W-:Y:S02]  /*6970*/  PRMT R12, R0, 0x7632, R12 ;  /* 0x00007632000c7816 */ /* 0x002fe4000000000c */
[----:B-----5:R-:W-:Y:S01]  /*6980*/  F2FP.BF16.F32.PACK_AB R13, R34, R3 ;  /* 0x00000003220d723e */ /* 0x020fe200000010ff */
[----:B--2---:R0:W-:Y:S04]  /*6990*/  STG.E.U16 desc[UR8][R20.64], R9 ;  /* 0x0000000914007986 */ /* 0x0041e8000c101508 */
[----:B------:R-:W-:Y:S04]  /*69a0*/  STG.E.U16 desc[UR8][R20.64+0x2], R8 ;  /* 0x0000020814007986 */ /* 0x000fe8000c101508 */
[----:B------:R-:W-:Y:S01]  /*69b0*/  STG.E.U16 desc[UR8][R20.64+0x4], R0 ;  /* 0x0000040014007986 */ /* 0x000fe2000c101508 */
[----:B0-----:R-:W-:-:S03]  /*69c0*/  F2FP.BF16.F32.PACK_AB R9, R7, R6 ;  /* 0x000000060709723e */ /* 0x001fc600000010ff */
[----:B------:R-:W2:Y:S04]  /*69d0*/  LDL.LU R7, [R1+0x130] ;  /* 0x0001300001077983 */ /* 0x000ea80000300800 */
[----:B------:R-:W2:Y:S04]  /*69e0*/  LDL.LU R6, [R1+0x12c] ;  /* 0x00012c0001067983 */ /* 0x000ea80000300800 */
[----:B------:R-:W5:Y:S04]  /*69f0*/  LDL.LU R34, [R1+0x128] ;  /* 0x0001280001227983 */ /* 0x000f680000300800 */
[----:B------:R-:W5:Y:S04]  /*6a00*/  LDL.LU R3, [R1+0x124] ;  /* 0x0001240001037983 */ /* 0x000f680000300800 */
[----:B------:R0:W-:Y:S04]  /*6a10*/  STG.E.U16 desc[UR8][R20.64+0x6], R12 ;  /* 0x0000060c14007986 */ /* 0x0001e8000c101508 */
[----:B0-----:R-:W4:Y:S01]  /*6a20*/  LDL.LU R21, [R1+0x24] ;  /* 0x0000240001157983 */ /* 0x001f220000300800 */
[----:B------:R-:W-:-:S02]  /*6a30*/  PRMT R14, R9, 0x7610, R14 ;  /* 0x00007610090e7816 */ /* 0x000fc4000000000e */
[----:B------:R-:W-:Y:S02]  /*6a40*/  PRMT R15, R9, 0x7632, R15 ;  /* 0x00007632090f7816 */ /* 0x000fe4000000000f */
[----:B----4-:R-:W-:Y:S02]  /*6a50*/  F2FP.BF16.F32.PACK_AB R9, R2, R21 ;  /* 0x000000150209723e */ /* 0x010fe400000010ff */
[----:B------:R-:W3:Y:S01]  /*6a60*/  LDL.LU R2, [R1+0x120] ;  /* 0x0001200001027983 */ /* 0x000ee20000300800 */
[----:B------:R-:W-:-:S03]  /*6a70*/  F2FP.BF16.F32.PACK_AB R0, R30, R31 ;  /* 0x0000001f1e00723e */ /* 0x000fc600000010ff */
[----:B------:R0:W-:Y:S01]  /*6a80*/  STG.E.U16 desc[UR8][R22.64], R14 ;  /* 0x0000000e16007986 */ /* 0x0001e2000c101508 */
[----:B------:R-:W-:Y:S02]  /*6a90*/  PRMT R17, R0, 0x7610, R17 ;  /* 0x0000761000117816 */ /* 0x000fe40000000011 */
[----:B-----5:R-:W-:Y:S02]  /*6aa0*/  F2FP.BF16.F32.PACK_AB R34, R34, R3 ;  /* 0x000000032222723e */ /* 0x020fe400000010ff */
[----:B0-----:R-:W-:Y:S02]  /*6ab0*/  PRMT R14, R0, 0x7632, R14 ;  /* 0x00007632000e7816 */ /* 0x001fe4000000000e */
[----:B------:R-:W-:Y:S02]  /*6ac0*/  PRMT R16, R13, 0x7632, R16 ;  /* 0x000076320d107816 */ /* 0x000fe40000000010 */
[----:B---3--:R-:W-:Y:S02]  /*6ad0*/  F2FP.BF16.F32.PACK_AB R0, R47, R2 ;  /* 0x000000022f00723e */ /* 0x008fe400000010ff */
[----:B------:R-:W3:Y:S04]  /*6ae0*/  LDL.LU R2, [R1+0x11c] ;  /* 0x00011c0001027983 */ /* 0x000ee80000300800 */
[----:B------:R-:W4:Y:S01]  /*6af0*/  LDL.LU R3, [R1+0x118] ;  /* 0x0001180001037983 */ /* 0x000f220000300800 */
[----:B------:R-:W-:-:S02]  /*6b00*/  PRMT R12, R9, 0x7632, R12 ;  /* 0x00007632090c7816 */ /* 0x000fc4000000000c */
[----:B------:R-:W-:Y:S01]  /*6b10*/  F2FP.BF16.F32.PACK_AB R8, R35, R45 ;  /* 0x0000002d2308723e */ /* 0x000fe200000010ff */
[----:B------:R-:W-:Y:S01]  /*6b20*/  STG.E.U16 desc[UR8][R22.64+0x2], R15 ;  /* 0x0000020f16007986 */ /* 0x000fe2000c101508 */
[----:B--2---:R-:W-:Y:S02]  /*6b30*/  F2FP.BF16.F32.PACK_AB R6, R7, R6 ;  /* 0x000000060706723e */ /* 0x004fe400000010ff */
[----:B------:R-:W-:Y:S01]  /*6b40*/  F2FP.BF16.F32.PACK_AB R11, R42, R11 ;  /* 0x0000000b2a0b723e */ /* 0x000fe200000010ff */
[----:B------:R0:W-:Y:S01]  /*6b50*/  STG.E.U16 desc[UR8][R22.64+0x4], R13 ;  /* 0x0000040d16007986 */ /* 0x0001e2000c101508 */
[----:B------:R-:W-:-:S03]  /*6b60*/  PRMT R7, R6, 0x7632, R7 ;  /* 0x0000763206077816 */ /* 0x000fc60000000007 */
[----:B------:R1:W-:Y:S01]  /*6b70*/  STG.E.U16 desc[UR8][R22.64+0x6], R16 ;  /* 0x0000061016007986 */ /* 0x0003e2000c101508 */
[----:B------:R-:W-:-:S03]  /*6b80*/  F2FP.BF16.F32.PACK_AB R43, R48, R43 ;  /* 0x0000002b302b723e */ /* 0x000fc600000010ff */
[----:B------:R2:W-:Y:S01]  /*6b90*/  STG.E.U16 desc[UR8][R24.64], R9 ;  /* 0x0000000918007986 */ /* 0x0005e2000c101508 */
[----:B------:R-:W-:-:S03]  /*6ba0*/  F2FP.BF16.F32.PACK_AB R51, R52, R51 ;  /* 0x000000333433723e */ /* 0x000fc600000010ff */
[----:B------:R-:W-:Y:S01]  /*6bb0*/  STG.E.U16 desc[UR8][R24.64+0x2], R12 ;  /* 0x0000020c18007986 */ /* 0x000fe2000c101508 */
[----:B0-----:R-:W-:-:S03]  /*6bc0*/  PRMT R13, R8, 0x7632, R13 ;  /* 0x00007632080d7816 */ /* 0x001fc6000000000d */
[----:B------:R-:W-:Y:S01]  /*6bd0*/  STG.E.U16 desc[UR8][R24.64+0x4], R17 ;  /* 0x0000041118007986 */ /* 0x000fe2000c101508 */
[----:B-1----:R-:W-:-:S03]  /*6be0*/  PRMT R16, R34, 0x7632, R16 ;  /* 0x0000763222107816 */ /* 0x002fc60000000010 */
[----:B------:R-:W-:Y:S01]  /*6bf0*/  STG.E.U16 desc[UR8][R24.64+0x6], R14 ;  /* 0x0000060e18007986 */ /* 0x000fe2000c101508 */
[----:B--2---:R-:W-:-:S03]  /*6c00*/  PRMT R9, R0, 0x7632, R9 ;  /* 0x0000763200097816 */ /* 0x004fc60000000009 */
[----:B------:R0:W-:Y:S01]  /*6c10*/  STG.E.U16 desc[UR8][R26.64+0x4], R0 ;  /* 0x000004001a007986 */ /* 0x0001e2000c101508 */
[----:B------:R-:W-:Y:S02]  /*6c20*/  F2FP.BF16.F32.PACK_AB R49, R50, R49 ;  /* 0x000000313231723e */ /* 0x000fe400000010ff */
[----:B------:R-:W-:Y:S01]  /*6c30*/  F2FP.BF16.F32.PACK_AB R54, R55, R54 ;  /* 0x000000363736723e */ /* 0x000fe200000010ff */
[----:B------:R-:W-:Y:S01]  /*6c40*/  STG.E.U16 desc[UR8][R26.64], R8 ;  /* 0x000000081a007986 */ /* 0x000fe2000c101508 */
[----:B------:R-:W-:-:S03]  /*6c50*/  F2FP.BF16.F32.PACK_AB R56, R57, R56 ;  /* 0x000000383938723e */ /* 0x000fc600000010ff */
[----:B------:R-:W-:Y:S01]  /*6c60*/  STG.E.U16 desc[UR8][R26.64+0x2], R13 ;  /* 0x0000020d1a007986 */ /* 0x000fe2000c101508 */
[----:B0-----:R-:W-:-:S03]  /*6c70*/  PRMT R0, R11, 0x7632, R0 ;  /* 0x000076320b007816 */ /* 0x001fc60000000000 */
[----:B------:R-:W-:Y:S01]  /*6c80*/  STG.E.U16 desc[UR8][R26.64+0x6], R9 ;  /* 0x000006091a007986 */ /* 0x000fe2000c101508 */
[----:B------:R-:W-:-:S03]  /*6c90*/  PRMT R14, R43, 0x7632, R14 ;  /* 0x000076322b0e7816 */ /* 0x000fc6000000000e */
[----:B------:R-:W-:Y:S01]  /*6ca0*/  STG.E.U16 desc[UR8][R32.64], R34 ;  /* 0x0000002220007986 */ /* 0x000fe2000c101508 */
[----:B------:R-:W-:-:S03]  /*6cb0*/  F2FP.BF16.F32.PACK_AB R44, R44, R53 ;  /* 0x000000352c2c723e */ /* 0x000fc600000010ff */
[----:B------:R-:W-:Y:S01]  /*6cc0*/  STG.E.U16 desc[UR8][R32.64+0x2], R16 ;  /* 0x0000021020007986 */ /* 0x000fe2000c101508 */
[----:B------:R-:W-:-:S03]  /*6cd0*/  F2FP.BF16.F32.PACK_AB R10, R61, R10 ;  /* 0x0000000a3d0a723e */ /* 0x000fc600000010ff */
[----:B------:R0:W-:Y:S04]  /*6ce0*/  STG.E.U16 desc[UR8][R32.64+0x4], R6 ;  /* 0x0000040620007986 */ /* 0x0001e8000c101508 */
[----:B------:R1:W-:Y:S01]  /*6cf0*/  STG.E.U16 desc[UR8][R32.64+0x6], R7 ;  /* 0x0000060720007986 */ /* 0x0003e2000c101508 */
[----:B------:R-:W-:-:S03]  /*6d00*/  F2FP.BF16.F32.PACK_AB R46, R58, R46 ;  /* 0x0000002e3a2e723e */ /* 0x000fc600000010ff */
[----:B------:R2:W-:Y:S01]  /*6d10*/  STG.E.U16 desc[UR8][R28.64+0x6], R0 ;  /* 0x000006001c007986 */ /* 0x0005e2000c101508 */
[----:B------:R-:W-:Y:S02]  /*6d20*/  F2FP.BF16.F32.PACK_AB R59, R60, R59 ;  /* 0x0000003b3c3b723e */ /* 0x000fe400000010ff */
[----:B0-----:R-:W-:Y:S02]  /*6d30*/  PRMT R6, R51, 0x7632, R6 ;  /* 0x0000763233067816 */ /* 0x001fe40000000006 */
[----:B-1----:R-:W-:Y:S01]  /*6d40*/  PRMT R7, R49, 0x7632, R7 ;  /* 0x0000763231077816 */ /* 0x002fe20000000007 */
[----:B------:R-:W-:Y:S01]  /*6d50*/  STG.E.U16 desc[UR8][R28.64], R43 ;  /* 0x0000002b1c007986 */ /* 0x000fe2000c101508 */
[----:B--2---:R-:W-:-:S03]  /*6d60*/  PRMT R0, R54, 0x7632, R0 ;  /* 0x0000763236007816 */ /* 0x004fc60000000000 */
[----:B------:R-:W-:Y:S01]  /*6d70*/  STG.E.U16 desc[UR8][R28.64+0x2], R14 ;  /* 0x0000020e1c007986 */ /* 0x000fe2000c101508 */
[----:B------:R-:W-:-:S03]  /*6d80*/  PRMT R20, R56, 0x7632, R20 ;  /* 0x0000763238147816 */ /* 0x000fc60000000014 */
[----:B------:R-:W-:Y:S01]  /*6d90*/  STG.E.U16 desc[UR8][R28.64+0x4], R11 ;  /* 0x0000040b1c007986 */ /* 0x000fe2000c101508 */
[----:B------:R-:W-:-:S03]  /*6da0*/  PRMT R18, R44, 0x7632, R18 ;  /* 0x000076322c127816 */ /* 0x000fc60000000012 */
[----:B------:R-:W-:Y:S01]  /*6db0*/  STG.E.U16 desc[UR8][R4.64], R51 ;  /* 0x0000003304007986 */ /* 0x000fe2000c101508 */
[----:B------:R-:W-:-:S03]  /*6dc0*/  PRMT R19, R46, 0x7632, R19 ;  /* 0x000076322e137816 */ /* 0x000fc60000000013 */
[----:B------:R-:W-:Y:S04]  /*6dd0*/  STG.E.U16 desc[UR8][R4.64+0x2], R6 ;  /* 0x0000020604007986 */ /* 0x000fe8000c101508 */
[----:B------:R-:W-:Y:S04]  /*6de0*/  STG.E.U16 desc[UR8][R4.64+0x4], R49 ;  /* 0x0000043104007986 */ /* 0x000fe8000c101508 */
        /* <DEDUP_REMOVED lines=16> */
[----:B---3--:R-:W-:-:S04]  /*6ef0*/  IADD3 R2, P0, R2, 0x1d, RZ ;  /* 0x0000001d02027810 */ /* 0x008fc80007f1e0ff */
[----:B----4-:R-:W-:Y:S02]  /*6f00*/  IADD3.X R3, RZ, R3, RZ, P0, !PT ;  /* 0x00000003ff037210 */ /* 0x010fe400007fe4ff */
[----:B------:R-:W-:-:S04]  /*6f10*/  ISETP.GE.U32.AND P0, PT, R2, UR10, PT ;  /* 0x0000000a02007c0c */ /* 0x000fc8000bf06070 */
[----:B------:R-:W-:-:S13]  /*6f20*/  ISETP.GE.AND.EX P0, PT, R3, UR5, PT, P0 ;  /* 0x0000000503007c0c */ /* 0x000fda000bf06300 */
[----:B--2---:R-:W-:Y:S05]  /*6f30*/  @!P0 BRA `(.L_x_1942) ;  /* 0xffffff9000908947 */ /* 0x004fea000383ffff */
[----:B------:R-:W-:Y:S05]  /*6f40*/  EXIT ;  /* 0x000000000000794d */ /* 0x000fea0003800000 */
.L_x_1943:
        /* <DEDUP_REMOVED lines=11> */
.L_x_3940:


//--------------------- .text._ZN13group_norm_v214gn_cuda_kernelI13__nv_bfloat16Li480ELi1ELi16ELi120ELi256ELb1ELi64ELi960ELi960ELi4ELb1ELi37ELb0ELb0ENS_16CompileConditionILi900EEEEEvPT_PKS4_S7_S7_flPfS8_Pj --------------------------
	.section	.text._ZN13group_norm_v214gn_cuda_kernelI13__nv_bfloat16Li480ELi1ELi16ELi120ELi256ELb1ELi64ELi960ELi960ELi4ELb1ELi37ELb0ELb0ENS_16CompileConditionILi900EEEEEvPT_PKS4_S7_S7_flPfS8_Pj,"ax",@progbits
	.align	128
        .global         _ZN13group_norm_v214gn_cuda_kernelI13__nv_bfloat16Li480ELi1ELi16ELi120ELi256ELb1ELi64ELi960ELi960ELi4ELb1ELi37ELb0ELb0ENS_16CompileConditionILi900EEEEEvPT_PKS4_S7_S7_flPfS8_Pj
        .type           _ZN13group_norm_v214gn_cuda_kernelI13__nv_bfloat16Li480ELi1ELi16ELi120ELi256ELb1ELi64ELi960ELi960ELi4ELb1ELi37ELb0ELb0ENS_16CompileConditionILi900EEEEEvPT_PKS4_S7_S7_flPfS8_Pj,@function
        .size           _ZN13group_norm_v214gn_cuda_kernelI13__nv_bfloat16Li480ELi1ELi16ELi120ELi256ELb1ELi64ELi960ELi960ELi4ELb1ELi37ELb0ELb0ENS_16CompileConditionILi900EEEEEvPT_PKS4_S7_S7_flPfS8_Pj,(.L_x_3941 - _ZN13group_norm_v214gn_cuda_kernelI13__nv_bfloat16Li480ELi1ELi16ELi120ELi256ELb1ELi64ELi960ELi960ELi4ELb1ELi37ELb0ELb0ENS_16CompileConditionILi900EEEEEvPT_PKS4_S7_S7_flPfS8_Pj)
        .other          _ZN13group_norm_v214gn_cuda_kernelI13__nv_bfloat16Li480ELi1ELi16ELi120ELi256ELb1ELi64ELi960ELi960ELi4ELb1ELi37ELb0ELb0ENS_16CompileConditionILi900EEEEEvPT_PKS4_S7_S7_flPfS8_Pj,@"STO_CUDA_ENTRY STV_DEFAULT"
_ZN13group_norm_v214gn_cuda_kernelI13__nv_bfloat16Li480ELi1ELi16ELi120ELi256ELb1ELi64ELi960ELi960ELi4ELb1ELi37ELb0ELb0ENS_16CompileConditionILi900EEEEEvPT_PKS4_S7_S7_flPfS8_Pj:
.text._ZN13group_norm_v214gn_cuda_kernelI13__nv_bfloat16Li480ELi1ELi16ELi120ELi256ELb1ELi64ELi960ELi960ELi4ELb1ELi37ELb0ELb0ENS_16CompileConditionILi900EEEEEvPT_PKS4_S7_S7_flPfS8_Pj:
        /* <DEDUP_REMOVED lines=13> */
[----:B------:R-:W-:Y:S01]  /*00d0*/  UMOV UR10, UR4 ;  /* 0x00000004000a7c82 */ /* 0x000fe20008000000 */
[----:B------:R-:W1:Y:S01]  /*00e0*/  S2R R5, SR_CgaCtaId ;  /* 0x0000000000057919 */ /* 0x000e620000008800 */
[----:B------:R-:W-:Y:S01]  /*00f0*/  ISETP.EQ.U32.AND P1, PT, RZ, UR8, PT ;  /* 0x00000008ff007c0c */ /* 0x000fe2000bf22070 */
[----:B------:R-:W-:Y:S01]  /*0100*/  ULDC.64 UR6, c[0x0][0x250] ;  /* 0x0000940000067ab9 */ /* 0x000fe20000000a00 */
[----:B------:R-:W-:Y:S01]  /*0110*/  UMOV UR5, URZ ;  /* 0x0000003f00057c82 */ /* 0x000fe20008000000 */
[----:B------:R-:W2:Y:S01]  /*0120*/  S2R R4, SR_CTAID.X ;  /* 0x0000000000047919 */ /* 0x000ea20000002500 */
[----:B------:R-:W-:Y:S01]  /*0130*/  ULEA UR6, UP0, UR10, UR6, 0x2 ;  /* 0x000000060a067291 */ /* 0x000fe2000f80103f */
[----:B------:R-:W-:Y:S01]  /*0140*/  UMOV UR4, URZ ;  /* 0x0000003f00047c82 */ /* 0x000fe20008000000 */
[----:B------:R-:W-:-:S02]  /*0150*/  ULDC.64 UR16, c[0x0][0x208] ;  /* 0x0000820000107ab9 */ /* 0x000fc40000000a00 */
[----:B------:R-:W-:Y:S01]  /*0160*/  ULEA.HI.X UR7, UR10, UR7, UR5, 0x2, UP0 ;  /* 0x000000070a077291 */ /* 0x000fe200080f1405 */
[----:B0-----:R-:W-:Y:S01]  /*0170*/  IMAD.WIDE.U32 R2, R6, -0x77777777, RZ ;  /* 0x8888888906027825 */ /* 0x001fe200078e00ff */
[----:B-1----:R-:W-:-:S04]  /*0180*/  LEA R5, R5, R0, 0x18 ;  /* 0x0000000005057211 */ /* 0x002fc800078ec0ff */
[----:B------:R-:W-:Y:S02]  /*0190*/  SHF.R.U32.HI R7, RZ, 0x7, R3 ;  /* 0x00000007ff077819 */ /* 0x000fe40000011603 */
[--C-:B------:R-:W-:Y:S02]  /*01a0*/  SHF.R.U32.HI R3, RZ, 0x1, R6.reuse ;  /* 0x00000001ff037819 */ /* 0x100fe40000011606 */
[----:B--2---:R-:W-:Y:S01]  /*01b0*/  LOP3.LUT P0, R0, R4, 0x3, RZ, 0xc0, !PT ;  /* 0x0000000304007812 */ /* 0x004fe2000780c0ff */
[----:B------:R-:W-:Y:S01]  /*01c0*/  IMAD R2, R7, -0xf0, R6 ;  /* 0xffffff1007027824 */ /* 0x000fe200078e0206 */
[----:B------:R-:W-:Y:S02]  /*01d0*/  SHF.L.U32 R3, R3, 0x2, RZ ;  /* 0x0000000203037819 */ /* 0x000fe400000006ff */
[----:B------:R-:W-:Y:S01]  /*01e0*/  ISETP.GT.U32.OR P0, PT, R6, 0x7, P0 ;  /* 0x000000070600780c */ /* 0x000fe20000704470 */
[----:B------:R-:W-:Y:S01]  /*01f0*/  IMAD R2, R2, 0x18, R5 ;  /* 0x0000001802027824 */ /* 0x000fe200078e0205 */
[----:B------:R-:W-:-:S02]  /*0200*/  LOP3.LUT R3, R3, 0xfffffffc, R0, 0xe2, !PT ;  /* 0xfffffffc03037812 */ /* 0x000fc400078ee200 */
[----:B------:R-:W-:Y:S02]  /*0210*/  ISETP.EQ.OR.EX P0, PT, RZ, UR9, P0, P1 ;  /* 0x00000009ff007c0c */ /* 0x000fe40008702710 */
[----:B------:R-:W-:Y:S01]  /*0220*/  LEA R0, R7, R2, 0x3 ;  /* 0x0000000207007211 */ /* 0x000fe200078e18ff */
[----:B------:R0:W-:Y:S04]  /*0230*/  STL [R1+0x1f0], R3 ;  /* 0x0001f00301007387 */ /* 0x0001e80000100800 */
[----:B------:R0:W-:Y:S06]  /*0240*/  STL [R1+0x1f4], R0 ;  /* 0x0001f40001007387 */ /* 0x0001ec0000100800 */
.L_x_1950:
[----:B--2---:R-:W0:Y:S01]  /*0250*/  S2R R97, SR_TID.X ;  /* 0x0000000000617919 */ /* 0x004e220000002100 */
[----:B------:R-:W1:Y:S01]  /*0260*/  S2UR UR22, SR_CTAID.X ;  /* 0x00000000001679c3 */ /* 0x000e620000002500 */
[----:B------:R-:W-:Y:S02]  /*0270*/  ULOP3.LUT UR9, UR10, 0x1, URZ, 0xc0, !UPT ;  /* 0x000000010a097892 */ /* 0x000fe4000f8ec03f */
[----:B------:R-:W-:Y:S02]  /*0280*/  USHF.R.U64 UR19, UR10, 0x1, UR5 ;  /* 0x000000010a137899 */ /* 0x000fe40008001205 */
[----:B------:R-:W-:Y:S02]  /*0290*/  UIMAD UR12, UR9, 0x3c0, URZ ;  /* 0x000003c0090c78a4 */ /* 0x000fe4000f8e023f */
[----:B------:R-:W-:Y:S01]  /*02a0*/  USHF.R.U32.HI UR9, URZ, 0x1, UR5 ;  /* 0x000000013f097899 */ /* 0x000fe20008011605 */
[----:B------:R-:W2:Y:S01]  /*02b0*/  LDC.64 R114, c[0x0][0x220] ;  /* 0x00008800ff727b82 */ /* 0x000ea20000000a00 */
[----:B------:R-:W-:Y:S01]  /*02c0*/  MOV R5, UR19 ;  /* 0x0000001300057c02 */ /* 0x000fe20008000f00 */
[----:B------:R-:W-:Y:S01]  /*02d0*/  ULDC.64 UR14, c[0x0][0x218] ;  /* 0x00008600000e7ab9 */ /* 0x000fe20000000a00 */
[----:B------:R-:W-:-:S02]  /*02e0*/  UIMAD UR9, UR9, 0x78000, URZ ;  /* 0x00078000090978a4 */ /* 0x000fc4000f8e023f */
[----:B-1----:R-:W-:-:S04]  /*02f0*/  USHF.L.U32 UR8, UR22, 0x6, URZ ;  /* 0x0000000616087899 */ /* 0x002fc8000800063f */
[----:B------:R-:W-:Y:S01]  /*0300*/  ULOP3.LUT UR8, UR8, 0xc0, URZ, 0xc0, !UPT ;  /* 0x000000c008087892 */ /* 0x000fe2000f8ec03f */
[----:B0-----:R-:W-:-:S05]  /*0310*/  IMAD.WIDE.U32 R2, R97, -0x77777777, RZ ;  /* 0x8888888961027825 */ /* 0x001fca00078e00ff */
[----:B------:R-:W-:-:S05]  /*0320*/  SHF.R.U32.HI R2, RZ, 0x7, R3 ;  /* 0x00000007ff027819 */ /* 0x000fca0000011603 */
[C---:B------:R-:W-:Y:S01]  /*0330*/  IMAD R0, R2.reuse, -0xf0, R97 ;  /* 0xffffff1002007824 */ /* 0x040fe200078e0261 */
[----:B------:R-:W-:-:S04]  /*0340*/  IADD3 R2, R2, UR8, RZ ;  /* 0x0000000802027c10 */ /* 0x000fc8000fffe0ff */
[----:B------:R-:W-:Y:S01]  /*0350*/  LEA R28, R0, UR12, 0x2 ;  /* 0x0000000c001c7c11 */ /* 0x000fe2000f8e10ff */
[----:B------:R-:W-:Y:S01]  /*0360*/  IMAD R2, R2, 0x780, RZ ;  /* 0x0000078002027824 */ /* 0x000fe200078e02ff */
[----:B------:R0:W-:Y:S02]  /*0370*/  STL [R1], R0 ;  /* 0x0000000001007387 */ /* 0x0001e40000100800 */
[----:B------:R-:W-:-:S03]  /*0380*/  SHF.R.S32.HI R29, RZ, 0x1f, R28 ;  /* 0x0000001fff1d7819 */ /* 0x000fc6000001141c */
[----:B------:R-:W-:-:S05]  /*0390*/  IMAD.WIDE.U32 R4, R5, 0x78000, R28 ;  /* 0x0007800005047825 */ /* 0x000fca00078e001c */
[----:B------:R-:W-:Y:S02]  /*03a0*/  IADD3 R8, R5, UR9, RZ ;  /* 0x0000000905087c10 */ /* 0x000fe4000fffe0ff */
[----:B0-----:R-:W-:-:S04]  /*03b0*/  IADD3 R0, P1, R2, R4, RZ ;  /* 0x0000000402007210 */ /* 0x001fc80007f3e0ff */
[----:B------:R-:W-:Y:S02]  /*03c0*/  IADD3.X R3, RZ, R8, RZ, P1, !PT ;  /* 0x00000008ff037210 */ /* 0x000fe40000ffe4ff */
[----:B------:R-:W-:-:S04]  /*03d0*/  LEA R30, P1, R0, UR14, 0x1 ;  /* 0x0000000e001e7c11 */ /* 0x000fc8000f8208ff */
[----:B------:R-:W-:Y:S02]  /*03e0*/  LEA.HI.X R31, R0, UR15, R3, 0x1, P1 ;  /* 0x0000000f001f7c11 */ /* 0x000fe400088f0c03 */
[----:B------:R-:W-:-:S04]  /*03f0*/  IADD3 R6, R2, 0xf00, RZ ;  /* 0x00000f0002067810 */ /* 0x000fc80007ffe0ff */
[----:B------:R-:W3:Y:S01]  /*0400*/  LDG.E.64.CONSTANT R30, desc[UR16][R30.64] ;  /* 0x000000101e1e7981 */ /* 0x000ee2000c1e9b00 */
[----:B------:R-:W-:-:S04]  /*0410*/  IADD3 R0, P1, R6, R4, RZ ;  /* 0x0000000406007210 */ /* 0x000fc80007f3e0ff */
[----:B------:R-:W-:Y:S02]  /*0420*/  IADD3.X R3, RZ, R8, RZ, P1, !PT ;  /* 0x00000008ff037210 */ /* 0x000fe40000ffe4ff */
[----:B------:R-:W-:-:S04]  /*0430*/  LEA R32, P1, R0, UR14, 0x1 ;  /* 0x0000000e00207c11 */ /* 0x000fc8000f8208ff */
[----:B------:R-:W-:Y:S02]  /*0440*/  LEA.HI.X R33, R0, UR15, R3, 0x1, P1 ;  /* 0x0000000f00217c11 */ /* 0x000fe400088f0c03 */
[----:B------:R-:W-:-:S04]  /*0450*/  IADD3 R6, R2, 0x1e00, RZ ;  /* 0x00001e0002067810 */ /* 0x000fc80007ffe0ff */
[----:B------:R-:W4:Y:S01]  /*0460*/  LDG.E.64.CONSTANT R32, desc[UR16][R32.64] ;  /* 0x0000001020207981 */ /* 0x000f22000c1e9b00 */
[----:B------:R-:W-:-:S04]  /*0470*/  IADD3 R0, P1, R6, R4, RZ ;  /* 0x0000000406007210 */ /* 0x000fc80007f3e0ff */
[----:B------:R-:W-:Y:S02]  /*0480*/  IADD3.X R3, RZ, R8, RZ, P1, !PT ;  /* 0x00000008ff037210 */ /* 0x000fe40000ffe4ff */
[----:B------:R-:W-:-:S04]  /*0490*/  LEA R34, P1, R0, UR14, 0x1 ;  /* 0x0000000e00227c11 */ /* 0x000fc8000f8208ff */
[----:B------:R-:W-:-:S06]  /*04a0*/  LEA.HI.X R35, R0, UR15, R3, 0x1, P1 ;  /* 0x0000000f00237c11 */ /* 0x000fcc00088f0c03 */
[----:B------:R-:W5:Y:S01]  /*04b0*/  LDG.E.64.CONSTANT R34, desc[UR16][R34.64] ;  /* 0x0000001022227981 */ /* 0x000f62000c1e9b00 */
[----:B------:R-:W-:-:S04]  /*04c0*/  IADD3 R6, R2, 0x2d00, RZ ;  /* 0x00002d0002067810 */ /* 0x000fc80007ffe0ff */
[----:B------:R-:W-:-:S04]  /*04d0*/  IADD3 R0, P1, R6, R4, RZ ;  /* 0x0000000406007210 */ /* 0x000fc80007f3e0ff */
        /* <DEDUP_REMOVED lines=23> */
[----:B------:R-:W-:Y:S02]  /*0650*/  IADD3 R0, P1, R6, R4, RZ ;  /* 0x0000000406007210 */ /* 0x000fe40007f3e0ff */
[----:B------:R-:W-:Y:S02]  /*0660*/  IADD3 R6, R2, 0x7800, RZ ;  /* 0x0000780002067810 */ /* 0x000fe40007ffe0ff */
[----:B------:R-:W-:Y:S02]  /*0670*/  IADD3.X R3, RZ, R8, RZ, P1, !PT ;  /* 0x00000008ff037210 */ /* 0x000fe40000ffe4ff */
[----:B------:R-:W-:-:S04]  /*0680*/  LEA R44, P1, R0, UR14, 0x1 ;  /* 0x0000000e002c7c11 */ /* 0x000fc8000f8208ff */
[----:B------:R-:W-:Y:S02]  /*0690*/  LEA.HI.X R45, R0, UR15, R3, 0x1, P1 ;  /* 0x0000000f002d7c11 */ /* 0x000fe400088f0c03 */
[----:B------:R-:W-:-:S04]  /*06a0*/  IADD3 R0, P1, R6, R4, RZ ;  /* 0x0000000406007210 */ /* 0x000fc80007f3e0ff */
[----:B------:R-:W2:Y:S01]  /*06b0*/  LDG.E.64.CONSTANT R44, desc[UR16][R44.64] ;  /* 0x000000102c2c7981 */ /* 0x000ea2000c1e9b00 */
[----:B------:R-:W-:Y:S02]  /*06c0*/  IADD3.X R3, RZ, R8, RZ, P1, !PT ;  /* 0x00000008ff037210 */ /* 0x000fe40000ffe4ff */
[----:B------:R-:W-:-:S04]  /*06d0*/  LEA R46, P1, R0, UR14, 0x1 ;  /* 0x0000000e002e7c11 */ /* 0x000fc8000f8208ff */
[----:B------:R-:W-:-:S06]  /*06e0*/  LEA.HI.X R47, R0, UR15, R3, 0x1, P1 ;  /* 0x0000000f002f7c11 */ /* 0x000fcc00088f0c03 */
[----:B------:R-:W2:Y:S01]  /*06f0*/  LDG.E.64.CONSTANT R46, desc[UR16][R46.64] ;  /* 0x000000102e2e7981 */ /* 0x000ea2000c1e9b00 */
[----:B------:R-:W-:-:S04]  /*0700*/  IADD3 R6, R2, 0x8700, RZ ;  /* 0x0000870002067810 */ /* 0x000fc80007ffe0ff */
        /* <DEDUP_REMOVED lines=29> */
[----:B------:R-:W-:Y:S02]  /*08e0*/  IADD3 R6, R2, 0xe100, RZ ;  /* 0x0000e10002067810 */ /* 0x000fe40007ffe0ff */
[----:B------:R-:W-:-:S02]  /*08f0*/  IADD3 R5, P2, R7, R4, RZ ;  /* 0x0000000407057210 */ /* 0x000fc40007f5e0ff */
[----:B------:R-:W2:Y:S01]  /*0900*/  LDG.E.64.CONSTANT R56, desc[UR16][R56.64] ;  /* 0x0000001038387981 */ /* 0x000ea2000c1e9b00 */
[----:B------:R-:W-:Y:S02]  /*0910*/  IADD3 R7, P3, R6, R4, RZ ;  /* 0x0000000406077210 */ /* 0x000fe40007f7e0ff */
[----:B------:R-:W-:Y:S02]  /*0920*/  IADD3.X R6, RZ, R8, RZ, P2, !PT ;  /* 0x00000008ff067210 */ /* 0x000fe400017fe4ff */
[----:B------:R-:W-:-:S04]  /*0930*/  LEA R58, P1, R5, UR14, 0x1 ;  /* 0x0000000e053a7c11 */ /* 0x000fc8000f8208ff */
[----:B------:R-:W-:-:S06]  /*0940*/  LEA.HI.X R59, R5, UR15, R6, 0x1, P1 ;  /* 0x0000000f053b7c11 */ /* 0x000fcc00088f0c06 */
        /* <DEDUP_REMOVED lines=19> */
[C---:B---3--:R-:W-:Y:S02]  /*0a80*/  PRMT R3, R30.reuse, 0x7632, R3 ;  /* 0x000076321e037816 */ /* 0x048fe40000000003 */
[----:B------:R-:W-:Y:S02]  /*0a90*/  SHF.L.U32 R0, R30, 0x10, RZ ;  /* 0x000000101e007819 */ /* 0x000fe400000006ff */
[----:B------:R-:W-:-:S03]  /*0aa0*/  SHF.L.U32 R6, R3, 0x10, RZ ;  /* 0x0000001003067819 */ /* 0x000fc600000006ff */
[----:B------:R-:W-:Y:S01]  /*0ab0*/  FADD.FTZ R3, RZ, R0 ;  /* 0x00000000ff037221 */ /* 0x000fe20000010000 */
[----:B------:R-:W-:Y:S01]  /*0ac0*/  FFMA.FTZ R5, R0, R0, RZ ;  /* 0x0000000000057223 */ /* 0x000fe200000100ff */
[----:B------:R-:W-:Y:S02]  /*0ad0*/  SHF.L.U32 R110, R31, 0x10, RZ ;  /* 0x000000101f6e7819 */ /* 0x000fe400000006ff */
[----:B------:R-:W-:Y:S01]  /*0ae0*/  FADD.FTZ R7, R3, R6 ;  /* 0x0000000603077221 */ /* 0x000fe20000010000 */
[----:B------:R-:W-:Y:S01]  /*0af0*/  PRMT R3, R31, 0x7632, R3 ;  /* 0x000076321f037816 */ /* 0x000fe20000000003 */
[----:B------:R-:W-:Y:S02]  /*0b00*/  FFMA.FTZ R5, R6, R6, R5 ;  /* 0x0000000606057223 */ /* 0x000fe40000010005 */
[----:B------:R-:W-:Y:S01]  /*0b10*/  FADD.FTZ R7, R7, R110 ;  /* 0x0000006e07077221 */ /* 0x000fe20000010000 */
[----:B------:R-:W-:Y:S01]  /*0b20*/  SHF.L.U32 R6, R3, 0x10, RZ ;  /* 0x0000001003067819 */ /* 0x000fe200000006ff */
        /* <DEDUP_REMOVED lines=8> */
[----:B------:R-:W-:Y:S02]  /*0bb0*/  SHF.L.U32 R119, R33, 0x10, RZ ;  /* 0x0000001021777819 */ /* 0x000fe400000006ff */
[----:B------:R-:W-:Y:S01]  /*0bc0*/  FADD.FTZ R10, R7, R6 ;  /* 0x00000006070a7221 */ /* 0x000fe20000010000 */
[----:B------:R-:W-:Y:S01]  /*0bd0*/  PRMT R3, R33, 0x7632, R3 ;  /* 0x0000763221037816 */ /* 0x000fe20000000003 */
[----:B------:R-:W-:Y:S01]  /*0be0*/  FFMA.FTZ R6, R6, R6, R5 ;  /* 0x0000000606067223 */ /* 0x000fe20000010005 */
[----:B------:R-:W-:-:S02]  /*0bf0*/  IADD3.X R12, RZ, R8, RZ, P2, !PT ;  /* 0x00000008ff0c7210 */ /* 0x000fc400017fe4ff */
[----:B------:R-:W-:Y:S01]  /*0c00*/  LEA R66, P1, R9, UR14, 0x1 ;  /* 0x0000000e09427c11 */ /* 0x000fe2000f8208ff */
[----:B------:R-:W-:Y:S01]  /*0c10*/  FADD.FTZ R10, R10, R119 ;  /* 0x000000770a0a7221 */ /* 0x000fe20000010000 */
[----:B------:R-:W-:Y:S01]  /*0c20*/  SHF.L.U32 R3, R3, 0x10, RZ ;  /* 0x0000001003037819 */ /* 0x000fe200000006ff */
[----:B------:R-:W-:Y:S01]  /*0c30*/  FFMA.FTZ R6, R119, R119, R6 ;  /* 0x0000007777067223 */ /* 0x000fe20000010006 */
[----:B------:R-:W-:Y:S02]  /*0c40*/  LEA.HI.X R67, R9, UR15, R12, 0x1, P1 ;  /* 0x0000000f09437c11 */ /* 0x000fe400088f0c0c */
[----:B------:R-:W-:Y:S01]  /*0c50*/  IADD3 R14, R2, 0x11d00, RZ ;  /* 0x00011d00020e7810 */ /* 0x000fe20007ffe0ff */
[--C-:B------:R-:W-:Y:S01]  /*0c60*/  FADD.FTZ R5, R10, R3.reuse ;  /* 0x000000030a057221 */ /* 0x100fe20000010000 */
[----:B------:R-:W-:Y:S01]  /*0c70*/  FFMA.FTZ R7, R3, R3, R6 ;  /* 0x0000000303077223 */ /* 0x000fe20000010006 */
[C---:B-----5:R-:W-:Y:S01]  /*0c80*/  SHF.L.U32 R118, R34.reuse, 0x10, RZ ;  /* 0x0000001022767819 */ /* 0x060fe200000006ff */
[----:B------:R-:W3:Y:S01]  /*0c90*/  LDG.E.64.CONSTANT R66, desc[UR16][R66.64] ;  /* 0x0000001042427981 */ /* 0x000ee2000c1e9b00 */
[----:B------:R-:W-:-:S02]  /*0ca0*/  PRMT R3, R34, 0x7632, R3 ;  /* 0x0000763222037816 */ /* 0x000fc40000000003 */
[----:B------:R-:W-:Y:S01]  /*0cb0*/  IADD3 R9, P1, R14, R4, RZ ;  /* 0x000000040e097210 */ /* 0x000fe20007f3e0ff */
[----:B------:R-:W-:Y:S01]  /*0cc0*/  FADD.FTZ R5, R5, R118 ;  /* 0x0000007605057221 */ /* 0x000fe20000010000 */
[----:B------:R-:W-:Y:S02]  /*0cd0*/  SHF.L.U32 R6, R3, 0x10, RZ ;  /* 0x0000001003067819 */ /* 0x000fe400000006ff */
[----:B------:R-:W-:Y:S02]  /*0ce0*/  IADD3.X R12, RZ, R8, RZ, P1, !PT ;  /* 0x00000008ff0c7210 */ /* 0x000fe40000ffe4ff */
[----:B------:R-:W-:Y:S01]  /*0cf0*/  LEA R68, P1, R9, UR14, 0x1 ;  /* 0x0000000e09447c11 */ /* 0x000fe2000f8208ff */
[----:B------:R-:W-:Y:S01]  /*0d00*/  FADD.FTZ R10, R5, R6 ;  /* 0x00000006050a7221 */ /* 0x000fe20000010000 */
[C---:B------:R-:W-:Y:S02]  /*0d10*/  SHF.L.U32 R117, R35.reuse, 0x10, RZ ;  /* 0x0000001023757819 */ /* 0x040fe400000006ff */
[----:B------:R-:W-:-:S02]  /*0d20*/  PRMT R3, R35, 0x7632, R3 ;  /* 0x0000763223037816 */ /* 0x000fc40000000003 */
[----:B------:R-:W-:Y:S01]  /*0d30*/  LEA.HI.X R69, R9, UR15, R12, 0x1, P1 ;  /* 0x0000000f09457c11 */ /* 0x000fe200088f0c0c */
[----:B------:R-:W-:Y:S01]  /*0d40*/  FADD.FTZ R10, R10, R117 ;  /* 0x000000750a0a7221 */ /* 0x000fe20000010000 */
[----:B------:R-:W-:Y:S02]  /*0d50*/  SHF.L.U32 R3, R3, 0x10, RZ ;  /* 0x0000001003037819 */ /* 0x000fe400000006ff */
[----:B------:R-:W-:Y:S02]  /*0d60*/  IADD3 R11, R2, 0x12c00, RZ ;  /* 0x00012c00020b7810 */ /* 0x000fe40007ffe0ff */
[----:B------:R-:W4:Y:S01]  /*0d70*/  LDG.E.64.CONSTANT R68, desc[UR16][R68.64] ;  /* 0x0000001044447981 */ /* 0x000f22000c1e9b00 */
[----:B------:R-:W-:Y:S01]  /*0d80*/  FADD.FTZ R5, R10, R3 ;  /* 0x000000030a057221 */ /* 0x000fe20000010000 */
[----:B------:R-:W-:Y:S01]  /*0d90*/  IADD3 R10, P1, R11, R4, RZ ;  /* 0x000000040b0a7210 */ /* 0x000fe20007f3e0ff */
[----:B------:R-:W-:-:S03]  /*0da0*/  FFMA.FTZ R7, R118, R118, R7 ;  /* 0x0000007676077223 */ /* 0x000fc60000010007 */
[----:B------:R-:W-:Y:S01]  /*0db0*/  IADD3.X R11, RZ, R8, RZ, P1, !PT ;  /* 0x00000008ff0b7210 */ /* 0x000fe20000ffe4ff */
[----:B------:R-:W-:Y:S01]  /*0dc0*/  FFMA.FTZ R6, R6, R6, R7 ;  /* 0x0000000606067223 */ /* 0x000fe20000010007 */
[----:B------:R-:W-:-:S03]  /*0dd0*/  LEA R70, P1, R10, UR14, 0x1 ;  /* 0x0000000e0a467c11 */ /* 0x000fc6000f8208ff */
[----:B------:R-:W-:Y:S01]  /*0de0*/  FFMA.FTZ R6, R117, R117, R6 ;  /* 0x0000007575067223 */ /* 0x000fe20000010006 */
[----:B------:R-:W-:Y:S02]  /*0df0*/  LEA.HI.X R71, R10, UR15, R11, 0x1, P1 ;  /* 0x0000000f0a477c11 */ /* 0x000fe400088f0c0b */
[----:B------:R-:W-:Y:S01]  /*0e00*/  IADD3 R14, R2, 0x13b00, RZ ;  /* 0x00013b00020e7810 */ /* 0x000fe20007ffe0ff */
[----:B------:R-:W-:Y:S01]  /*0e10*/  FFMA.FTZ R7, R3, R3, R6 ;  /* 0x0000000303077223 */ /* 0x000fe20000010006 */
[C---:B--2---:R-:W-:Y:S02]  /*0e20*/  SHF.L.U32 R116, R36.reuse, 0x10, RZ ;  /* 0x0000001024747819 */ /* 0x044fe400000006ff */
[----:B------:R-:W-:Y:S01]  /*0e30*/  PRMT R3, R36, 0x7632, R3 ;  /* 0x0000763224037816 */ /* 0x000fe20000000003 */
[----:B------:R-:W2:Y:S01]  /*0e40*/  LDG.E.64.CONSTANT R70, desc[UR16][R70.64] ;  /* 0x0000001046467981 */ /* 0x000ea2000c1e9b00 */
[----:B------:R-:W-:Y:S01]  /*0e50*/  IADD3 R9, P2, R14, R4, RZ ;  /* 0x000000040e097210 */ /* 0x000fe20007f5e0ff */
[----:B------:R-:W-:Y:S01]  /*0e60*/  FADD.FTZ R5, R5, R116 ;  /* 0x0000007405057221 */ /* 0x000fe20000010000 */
[----:B------:R-:W-:Y:S01]  /*0e70*/  SHF.L.U32 R6, R3, 0x10, RZ ;  /* 0x0000001003067819 */ /* 0x000fe200000006ff */
[----:B------:R-:W-:Y:S01]  /*0e80*/  FFMA.FTZ R7, R116, R116, R7 ;  /* 0x0000007474077223 */ /* 0x000fe20000010007 */
[----:B------:R-:W-:-:S02]  /*0e90*/  IADD3.X R12, RZ, R8, RZ, P2, !PT ;  /* 0x00000008ff0c7210 */ /* 0x000fc400017fe4ff */
[----:B------:R-:W-:Y:S01]  /*0ea0*/  LEA R72, P1, R9, UR14, 0x1 ;  /* 0x0000000e09487c11 */ /* 0x000fe2000f8208ff */
[----:B------:R-:W-:Y:S01]  /*0eb0*/  FADD.FTZ R10, R5, R6 ;  /* 0x00000006050a7221 */ /* 0x000fe20000010000 */
[C---:B------:R-:W-:Y:S01]  /*0ec0*/  SHF.L.U32 R109, R37.reuse, 0x10, RZ ;  /* 0x00000010256d7819 */ /* 0x040fe200000006ff */
[----:B------:R-:W-:Y:S01]  /*0ed0*/  FFMA.FTZ R6, R6, R6, R7 ;  /* 0x0000000606067223 */ /* 0x000fe20000010007 */
[----:B------:R-:W-:Y:S02]  /*0ee0*/  PRMT R3, R37, 0x7632, R3 ;  /* 0x0000763225037816 */ /* 0x000fe40000000003 */
[----:B------:R-:W-:Y:S01]  /*0ef0*/  LEA.HI.X R73, R9, UR15, R12, 0x1, P1 ;  /* 0x0000000f09497c11 */ /* 0x000fe200088f0c0c */
[----:B------:R-:W-:Y:S01]  /*0f00*/  FADD.FTZ R10, R10, R109 ;  /* 0x0000006d0a0a7221 */ /* 0x000fe20000010000 */
[----:B------:R-:W-:Y:S01]  /*0f10*/  SHF.L.U32 R3, R3, 0x10, RZ ;  /* 0x0000001003037819 */ /* 0x000fe200000006ff */
[----:B------:R-:W-:Y:S01]  /*0f20*/  FFMA.FTZ R6, R109, R109, R6 ;  /* 0x0000006d6d067223 */ /* 0x000fe20000010006 */
[----:B------:R-:W-:-:S02]  /*0f30*/  IADD3 R14, R2, 0x14a00, RZ ;  /* 0x00014a00020e7810 */ /* 0x000fc40007ffe0ff */
[----:B------:R-:W5:Y:S01]  /*0f40*/  LDG.E.64.CONSTANT R72, desc[UR16][R72.64] ;  /* 0x0000001048487981 */ /* 0x000f62000c1e9b00 */
[--C-:B------:R-:W-:Y:S01]  /*0f50*/  FADD.FTZ R5, R10, R3.reuse ;  /* 0x000000030a057221 */ /* 0x100fe20000010000 */
[----:B------:R-:W-:Y:S01]  /*0f60*/  IADD3 R9, P1, R14, R4, RZ ;  /* 0x000000040e097210 */ /* 0x000fe20007f3e0ff */
[----:B------:R-:W-:Y:S01]  /*0f70*/  FFMA.FTZ R7, R3, R3, R6 ;  /* 0x0000000303077223 */ /* 0x000fe20000010006 */
[C---:B------:R-:W-:Y:S02]  /*0f80*/  SHF.L.U32 R108, R38.reuse, 0x10, RZ ;  /* 0x00000010266c7819 */ /* 0x040fe400000006ff */
[----:B------:R-:W-:Y:S02]  /*0f90*/  PRMT R3, R38, 0x7632, R3 ;  /* 0x0000763226037816 */ /* 0x000fe40000000003 */
[----:B------:R-:W-:Y:S02]  /*0fa0*/  IADD3.X R12, RZ, R8, RZ, P1, !PT ;  /* 0x00000008ff0c7210 */ /* 0x000fe40000ffe4ff */
[----:B------:R-:W-:Y:S01]  /*0fb0*/  LEA R74, P1, R9, UR14, 0x1 ;  /* 0x0000000e094a7c11 */ /* 0x000fe2000f8208ff */
[----:B------:R-:W-:Y:S01]  /*0fc0*/  FADD.FTZ R5, R5, R108 ;  /* 0x0000006c05057221 */ /* 0x000fe20000010000 */
[----:B------:R-:W-:Y:S01]  /*0fd0*/  SHF.L.U32 R6, R3, 0x10, RZ ;  /* 0x0000001003067819 */ /* 0x000fe200000006ff */
[----:B------:R-:W-:Y:S01]  /*0fe0*/  FFMA.FTZ R7, R108, R108, R7 ;  /* 0x0000006c6c077223 */ /* 0x000fe20000010007 */
[----:B------:R-:W-:-:S02]  /*0ff0*/  LEA.HI.X R75, R9, UR15, R12, 0x1, P1 ;  /* 0x0000000f094b7c11 */ /* 0x000fc400088f0c0c */
[----:B------:R-:W-:Y:S01]  /*1000*/  SHF.L.U32 R107, R39, 0x10, RZ ;  /* 0x00000010276b7819 */ /* 0x000fe200000006ff */
[----:B------:R-:W-:Y:S01]  /*1010*/  FADD.FTZ R10, R5, R6 ;  /* 0x00000006050a7221 */ /* 0x000fe20000010000 */
[----:B------:R-:W-:Y:S01]  /*1020*/  PRMT R3, R39, 0x7632, R3 ;  /* 0x0000763227037816 */ /* 0x000fe20000000003 */
[----:B------:R-:W-:Y:S01]  /*1030*/  FFMA.FTZ R6, R6, R6, R7 ;  /* 0x0000000606067223 */ /* 0x000fe20000010007 */
[----:B------:R-:W-:Y:S01]  /*1040*/  IADD3 R11, R2, 0x15900, RZ ;  /* 0x00015900020b7810 */ /* 0x000fe20007ffe0ff */
[----:B------:R-:W-:Y:S01]  /*1050*/  FADD.FTZ R10, R10, R107 ;  /* 0x0000006b0a0a7221 */ /* 0x000fe20000010000 */
[----:B------:R-:W-:Y:S01]  /*1060*/  SHF.L.U32 R3, R3, 0x10, RZ ;  /* 0x0000001003037819 */ /* 0x000fe200000006ff */
[----:B------:R-:W5:Y:S01]  /*1070*/  LDG.E.64.CONSTANT R74, desc[UR16][R74.64] ;  /* 0x000000104a4a7981 */ /* 0x000f62000c1e9b00 */
[----:B------:R-:W-:Y:S01]  /*1080*/  IADD3 R9, P1, R11, R4, RZ ;  /* 0x000000040b097210 */ /* 0x000fe20007f3e0ff */
[----:B------:R-:W-:Y:S02]  /*1090*/  FFMA.FTZ R6, R107, R107, R6 ;  /* 0x0000006b6b067223 */ /* 0x000fe40000010006 */
[----:B------:R-:W-:Y:S01]  /*10a0*/  FADD.FTZ R5, R10, R3 ;  /* 0x000000030a057221 */ /* 0x000fe20000010000 */
[----:B------:R-:W-:Y:S01]  /*10b0*/  IADD3.X R10, RZ, R8, RZ, P1, !PT ;  /* 0x00000008ff0a7210 */ /* 0x000fe20000ffe4ff */
[----:B------:R-:W-:Y:S01]  /*10c0*/  FFMA.FTZ R7, R3, R3, R6 ;  /* 0x0000000303077223 */ /* 0x000fe20000010006 */
[----:B------:R-:W-:-:S02]  /*10d0*/  LEA R76, P1, R9, UR14, 0x1 ;  /* 0x0000000e094c7c11 */ /* 0x000fc4000f8208ff */
[C---:B------:R-:W-:Y:S02]  /*10e0*/  SHF.L.U32 R106, R40.reuse, 0x10, RZ ;  /* 0x00000010286a7819 */ /* 0x040fe400000006ff */
[----:B------:R-:W-:Y:S02]  /*10f0*/  PRMT R3, R40, 0x7632, R3 ;  /* 0x0000763228037816 */ /* 0x000fe40000000003 */
[----:B------:R-:W-:Y:S01]  /*1100*/  LEA.HI.X R77, R9, UR15, R10, 0x1, P1 ;  /* 0x0000000f094d7c11 */ /* 0x000fe200088f0c0a */
[----:B------:R-:W-:Y:S01]  /*1110*/  FADD.FTZ R5, R5, R106 ;  /* 0x0000006a05057221 */ /* 0x000fe20000010000 */
[----:B------:R-:W-:Y:S02]  /*1120*/  IADD3 R11, R2, 0x16800, RZ ;  /* 0x00016800020b7810 */ /* 0x000fe40007ffe0ff */
[----:B------:R-:W-:Y:S01]  /*1130*/  SHF.L.U32 R6, R3, 0x10, RZ ;  /* 0x0000001003067819 */ /* 0x000fe200000006ff */
[----:B------:R-:W-:Y:S01]  /*1140*/  FFMA.FTZ R7, R106, R106, R7 ;  /* 0x0000006a6a077223 */ /* 0x000fe20000010007 */
[----:B------:R-:W-:Y:S01]  /*1150*/  IADD3 R9, P1, R11, R4, RZ ;  /* 0x000000040b097210 */ /* 0x000fe20007f3e0ff */
[----:B------:R-:W5:Y:S01]  /*1160*/  LDG.E.64.CONSTANT R76, desc[UR16][R76.64] ;  /* 0x000000104c4c7981 */ /* 0x000f62000c1e9b00 */
[----:B------:R-:W-:Y:S01]  /*1170*/  SHF.L.U32 R105, R41, 0x10, RZ ;  /* 0x0000001029697819 */ /* 0x000fe200000006ff */
[----:B------:R-:W-:Y:S01]  /*1180*/  FADD.FTZ R10, R5, R6 ;  /* 0x00000006050a7221 */ /* 0x000fe20000010000 */
[----:B------:R-:W-:Y:S01]  /*1190*/  PRMT R3, R41, 0x7632, R3 ;  /* 0x0000763229037816 */ /* 0x000fe20000000003 */
[----:B------:R-:W-:Y:S01]  /*11a0*/  FFMA.FTZ R6, R6, R6, R7 ;  /* 0x0000000606067223 */ /* 0x000fe20000010007 */
[----:B------:R-:W-:Y:S01]  /*11b0*/  IADD3.X R12, RZ, R8, RZ, P1, !PT ;  /* 0x00000008ff0c7210 */ /* 0x000fe20000ffe4ff */
[----:B------:R-:W-:Y:S01]  /*11c0*/  FADD.FTZ R10, R10, R105 ;  /* 0x000000690a0a7221 */ /* 0x000fe20000010000 */
[----:B------:R-:W-:Y:S01]  /*11d0*/  LEA R78, P1, R9, UR14, 0x1 ;  /* 0x0000000e094e7c11 */ /* 0x000fe2000f8208ff */
[----:B------:R-:W-:Y:S01]  /*11e0*/  FFMA.FTZ R6, R105, R105, R6 ;  /* 0x0000006969067223 */ /* 0x000fe20000010006 */
[----:B------:R-:W-:-:S02]  /*11f0*/  SHF.L.U32 R3, R3, 0x10, RZ ;  /* 0x0000001003037819 */ /* 0x000fc400000006ff */
[----:B------:R-:W-:Y:S02]  /*1200*/  IADD3 R11, R2, 0x17700, RZ ;  /* 0x00017700020b7810 */ /* 0x000fe40007ffe0ff */
[----:B------:R-:W-:Y:S01]  /*1210*/  LEA.HI.X R79, R9, UR15, R12, 0x1, P1 ;  /* 0x0000000f094f7c11 */ /* 0x000fe200088f0c0c */
[--C-:B------:R-:W-:Y:S01]  /*1220*/  FADD.FTZ R5, R10, R3.reuse ;  /* 0x000000030a057221 */ /* 0x100fe20000010000 */
[----:B------:R-:W-:Y:S01]  /*1230*/  IADD3 R11, P1, R11, R4, RZ ;  /* 0x000000040b0b7210 */ /* 0x000fe20007f3e0ff */
[----:B------:R-:W-:Y:S01]  /*1240*/  FFMA.FTZ R7, R3, R3, R6 ;  /* 0x0000000303077223 */ /* 0x000fe20000010006 */
[C---:B------:R-:W-:Y:S02]  /*1250*/  SHF.L.U32 R104, R42.reuse, 0x10, RZ ;  /* 0x000000102a687819 */ /* 0x040fe400000006ff */
[----:B------:R-:W-:Y:S01]  /*1260*/  PRMT R3, R42, 0x7632, R3 ;  /* 0x000076322a037816 */ /* 0x000fe20000000003 */
[----:B------:R-:W5:Y:S01]  /*1270*/  LDG.E.64.CONSTANT R78, desc[UR16][R78.64] ;  /* 0x000000104e4e7981 */ /* 0x000f62000c1e9b00 */
[----:B------:R-:W-:Y:S01]  /*1280*/  IADD3.X R10, RZ, R8, RZ, P1, !PT ;  /* 0x00000008ff0a7210 */ /* 0x000fe20000ffe4ff */
[----:B------:R-:W-:Y:S01]  /*1290*/  FADD.FTZ R5, R5, R104 ;  /* 0x0000006805057221 */ /* 0x000fe20000010000 */
[----:B------:R-:W-:-:S02]  /*12a0*/  LEA R80, P1, R11, UR14, 0x1 ;  /* 0x0000000e0b507c11 */ /* 0x000fc4000f8208ff */
[----:B------:R-:W-:Y:S01]  /*12b0*/  SHF.L.U32 R6, R3, 0x10, RZ ;  /* 0x0000001003067819 */ /* 0x000fe200000006ff */
[----:B------:R-:W-:Y:S01]  /*12c0*/  FFMA.FTZ R7, R104, R104, R7 ;  /* 0x0000006868077223 */ /* 0x000fe20000010007 */
[----:B------:R-:W-:Y:S02]  /*12d0*/  LEA.HI.X R81, R11, UR15, R10, 0x1, P1 ;  /* 0x0000000f0b517c11 */ /* 0x000fe400088f0c0a */
[----:B------:R-:W-:Y:S01]  /*12e0*/  SHF.L.U32 R103, R43, 0x10, RZ ;  /* 0x000000102b677819 */ /* 0x000fe200000006ff */
[----:B------:R-:W-:Y:S01]  /*12f0*/  FADD.FTZ R10, R5, R6 ;  /* 0x00000006050a7221 */ /* 0x000fe20000010000 */
[----:B------:R-:W-:Y:S01]  /*1300*/  PRMT R3, R43, 0x7632, R3 ;  /* 0x000076322b037816 */ /* 0x000fe20000000003 */
[----:B------:R-:W-:Y:S01]  /*1310*/  FFMA.FTZ R6, R6, R6, R7 ;  /* 0x0000000606067223 */ /* 0x000fe20000010007 */
[----:B------:R-:W-:Y:S01]  /*1320*/  SHF.L.U32 R102, R44, 0x10, RZ ;  /* 0x000000102c667819 */ /* 0x000fe200000006ff */
[----:B------:R-:W-:Y:S01]  /*1330*/  FADD.FTZ R10, R10, R103 ;  /* 0x000000670a0a7221 */ /* 0x000fe20000010000 */
[----:B------:R-:W-:Y:S01]  /*1340*/  SHF.L.U32 R5, R3, 0x10, RZ ;  /* 0x0000001003057819 */ /* 0x000fe200000006ff */
[----:B------:R-:W-:Y:S01]  /*1350*/  FFMA.FTZ R6, R103, R103, R6 ;  /* 0x0000006767067223 */ /* 0x000fe20000010006 */
[----:B------:R-:W-:Y:S01]  /*1360*/  PRMT R3, R44, 0x7632, R3 ;  /* 0x000076322c037816 */ /* 0x000fe20000000003 */
[----:B------:R-:W5:Y:S02]  /*1370*/  LDG.E.64.CONSTANT R80, desc[UR16][R80.64] ;  /* 0x0000001050507981 */ /* 0x000f64000c1e9b00 */
[----:B------:R-:W-:Y:S01]  /*1380*/  FADD.FTZ R7, R10, R5 ;  /* 0x000000050a077221 */ /* 0x000fe20000010000 */
[----:B------:R-:W-:Y:S01]  /*1390*/  FFMA.FTZ R5, R5, R5, R6 ;  /* 0x0000000505057223 */ /* 0x000fe20000010006 */
[----:B------:R-:W-:-:S02]  /*13a0*/  IADD3 R9, R2, 0x18600, RZ ;  /* 0x0001860002097810 */ /* 0x000fc40007ffe0ff */
[----:B------:R-:W-:Y:S01]  /*13b0*/  SHF.L.U32 R6, R3, 0x10, RZ ;  /* 0x0000001003067819 */ /* 0x000fe200000006ff */
[----:B------:R-:W-:Y:S01]  /*13c0*/  FADD.FTZ R7, R7, R102 ;  /* 0x0000006607077221 */ /* 0x000fe20000010000 */
[----:B------:R-:W-:Y:S01]  /*13d0*/  FFMA.FTZ R5, R102, R102, R5 ;  /* 0x0000006666057223 */ /* 0x000fe20000010005 */
[----:B------:R-:W-:Y:S02]  /*13e0*/  IADD3 R9, P2, R9, R4, RZ ;  /* 0x0000000409097210 */ /* 0x000fe40007f5e0ff */
[----:B------:R-:W-:Y:S01]  /*13f0*/  SHF.L.U32 R101, R45, 0x10, RZ ;  /* 0x000000102d657819 */ /* 0x000fe200000006ff */
[----:B------:R-:W-:Y:S01]  /*1400*/  FADD.FTZ R10, R7, R6 ;  /* 0x00000006070a7221 */ /* 0x000fe20000010000 */
[----:B------:R-:W-:Y:S01]  /*1410*/  PRMT R3, R45, 0x7632, R3 ;  /* 0x000076322d037816 */ /* 0x000fe20000000003 */
[----:B------:R-:W-:Y:S01]  /*1420*/  FFMA.FTZ R6, R6, R6, R5 ;  /* 0x0000000606067223 */ /* 0x000fe20000010005 */
        /* <DEDUP_REMOVED lines=10> */
[----:B------:R-:W-:Y:S01]  /*14d0*/  IADD3 R84, R2, 0x19500, RZ ;  /* 0x0001950002547810 */ /* 0x000fe20007ffe0ff */
[----:B------:R-:W-:Y:S01]  /*14e0*/  FADD.FTZ R7, R7, R100 ;  /* 0x0000006407077221 */ /* 0x000fe20000010000 */
[----:B------:R-:W-:Y:S01]  /*14f0*/  SHF.L.U32 R6, R3, 0x10, RZ ;  /* 0x0000001003067819 */ /* 0x000fe200000006ff */
[----:B------:R-:W-:Y:S01]  /*1500*/  FFMA.FTZ R5, R100, R100, R5 ;  /* 0x0000006464057223 */ /* 0x000fe20000010005 */
[----:B------:R-:W5:Y:S01]  /*1510*/  LDG.E.64.CONSTANT R82, desc[UR16][R82.64] ;  /* 0x0000001052527981 */ /* 0x000f62000c1e9b00 */
[----:B------:R-:W-:-:S02]  /*1520*/  IADD3 R3, P1, R84, R4, RZ ;  /* 0x0000000454037210 */ /* 0x000fc40007f3e0ff */
[----:B------:R-:W-:Y:S01]  /*1530*/  FADD.FTZ R10, R7, R6 ;  /* 0x00000006070a7221 */ /* 0x000fe20000010000 */
[----:B------:R-:W-:Y:S01]  /*1540*/  FFMA.FTZ R12, R6, R6, R5 ;  /* 0x00000006060c7223 */ /* 0x000fe20000010005 */
[----:B------:R-:W-:Y:S02]  /*1550*/  IADD3.X R6, RZ, R8, RZ, P1, !PT ;  /* 0x00000008ff067210 */ /* 0x000fe40000ffe4ff */
[C---:B------:R-:W-:Y:S02]  /*1560*/  LEA R84, P1, R3.reuse, UR14, 0x1 ;  /* 0x0000000e03547c11 */ /* 0x040fe4000f8208ff */
[----:B------:R-:W-:Y:S02]  /*1570*/  IADD3 R14, R2, 0x1a400, RZ ;  /* 0x0001a400020e7810 */ /* 0x000fe40007ffe0ff */
[----:B------:R-:W-:Y:S02]  /*1580*/  LEA.HI.X R85, R3, UR15, R6, 0x1, P1 ;  /* 0x0000000f03557c11 */ /* 0x000fe400088f0c06 */
[----:B------:R-:W-:-:S02]  /*1590*/  IADD3 R5, P2, R14, R4, RZ ;  /* 0x000000040e057210 */ /* 0x000fc40007f5e0ff */
[C---:B------:R-:W-:Y:S02]  /*15a0*/  SHF.L.U32 R99, R47.reuse, 0x10, RZ ;  /* 0x000000102f637819 */ /* 0x040fe400000006ff */
[----:B------:R-:W-:Y:S01]  /*15b0*/  PRMT R7, R47, 0x7632, R7 ;  /* 0x000076322f077816 */ /* 0x000fe20000000007 */
[----:B------:R-:W5:Y:S01]  /*15c0*/  LDG.E.64.CONSTANT R84, desc[UR16][R84.64] ;  /* 0x0000001054547981 */ /* 0x000f62000c1e9b00 */
[----:B------:R-:W-:Y:S01]  /*15d0*/  IADD3.X R14, RZ, R8, RZ, P2, !PT ;  /* 0x00000008ff0e7210 */ /* 0x000fe200017fe4ff */
[----:B------:R-:W-:Y:S01]  /*15e0*/  FADD.FTZ R10, R10, R99 ;  /* 0x000000630a0a7221 */ /* 0x000fe20000010000 */
[----:B------:R-:W-:Y:S02]  /*15f0*/  LEA R86, P2, R5, UR14, 0x1 ;  /* 0x0000000e05567c11 */ /* 0x000fe4000f8408ff */
        /* <DEDUP_REMOVED lines=11> */
[----:B------:R-:W-:Y:S01]  /*16b0*/  IADD3 R7, P1, R9, R4, RZ ;  /* 0x0000000409077210 */ /* 0x000fe20007f3e0ff */
[----:B------:R-:W5:Y:S01]  /*16c0*/  LDG.E.64.CONSTANT R86, desc[UR16][R86.64] ;  /* 0x0000001056567981 */ /* 0x000f62000c1e9b00 */
[----:B------:R-:W-:Y:S01]  /*16d0*/  IADD3 R11, R2, 0x1c200, RZ ;  /* 0x0001c200020b7810 */ /* 0x000fe20007ffe0ff */
[----:B------:R-:W-:Y:S01]  /*16e0*/  FADD.FTZ R9, R5, R3 ;  /* 0x0000000305097221 */ /* 0x000fe20000010000 */
[----:B------:R-:W-:Y:S01]  /*16f0*/  FFMA.FTZ R10, R3, R3, R10 ;  /* 0x00000003030a7223 */ /* 0x000fe2000001000a */
[----:B------:R-:W-:-:S02]  /*1700*/  SHF.L.U32 R3, R49, 0x10, RZ ;  /* 0x0000001031037819 */ /* 0x000fc400000006ff */
[----:B------:R-:W-:Y:S02]  /*1710*/  PRMT R13, R49, 0x7632, R13 ;  /* 0x00007632310d7816 */ /* 0x000fe4000000000d */
[----:B------:R-:W-:Y:S01]  /*1720*/  IADD3 R6, P2, R11, R4, RZ ;  /* 0x000000040b067210 */ /* 0x000fe20007f5e0ff */
[----:B------:R-:W-:Y:S01]  /*1730*/  FADD.FTZ R11, R9, R3 ;  /* 0x00000003090b7221 */ /* 0x000fe20000010000 */
[----:B------:R-:W-:Y:S02]  /*1740*/  IADD3.X R5, RZ, R8, RZ, P1, !PT ;  /* 0x00000008ff057210 */ /* 0x000fe40000ffe4ff */
[----:B------:R-:W-:Y:S01]  /*1750*/  SHF.L.U32 R13, R13, 0x10, RZ ;  /* 0x000000100d0d7819 */ /* 0x000fe200000006ff */
[----:B------:R-:W-:Y:S01]  /*1760*/  FFMA.FTZ R10, R3, R3, R10 ;  /* 0x00000003030a7223 */ /* 0x000fe2000001000a */
[----:B------:R-:W-:Y:S02]  /*1770*/  LEA R88, P1, R7, UR14, 0x1 ;  /* 0x0000000e07587c11 */ /* 0x000fe4000f8208ff */
[----:B------:R-:W-:Y:S01]  /*1780*/  IADD3 R90, R2, 0x1d100, RZ ;  /* 0x0001d100025a7810 */ /* 0x000fe20007ffe0ff */
[----:B------:R-:W-:Y:S01]  /*1790*/  FADD.FTZ R11, R11, R13 ;  /* 0x0000000d0b0b7221 */ /* 0x000fe20000010000 */
[----:B------:R-:W-:Y:S01]  /*17a0*/  LEA.HI.X R89, R7, UR15, R5, 0x1, P1 ;  /* 0x0000000f07597c11 */ /* 0x000fe200088f0c05 */
[----:B------:R-:W-:Y:S01]  /*17b0*/  FFMA.FTZ R13, R13, R13, R10 ;  /* 0x0000000d0d0d7223 */ /* 0x000fe2000001000a */
[----:B------:R-:W-:-:S02]  /*17c0*/  IADD3 R9, P3, R90, R4, RZ ;  /* 0x000000045a097210 */ /* 0x000fc40007f7e0ff */
[C---:B------:R-:W-:Y:S02]  /*17d0*/  SHF.L.U32 R4, R50.reuse, 0x10, RZ ;  /* 0x0000001032047819 */ /* 0x040fe400000006ff */
[----:B------:R-:W-:Y:S01]  /*17e0*/  PRMT R10, R50, 0x7632, R10 ;  /* 0x00007632320a7816 */ /* 0x000fe2000000000a */
[----:B------:R-:W5:Y:S02]  /*17f0*/  LDG.E.64.CONSTANT R88, desc[UR16][R88.64] ;  /* 0x0000001058587981 */ /* 0x000f64000c1e9b00 */
[----:B------:R-:W-:Y:S01]  /*1800*/  FADD.FTZ R11, R11, R4 ;  /* 0x000000040b0b7221 */ /* 0x000fe20000010000 */
[----:B------:R-:W-:Y:S01]  /*1810*/  SHF.L.U32 R10, R10, 0x10, RZ ;  /* 0x000000100a0a7819 */ /* 0x000fe200000006ff */
[----:B------:R-:W-:Y:S01]  /*1820*/  FFMA.FTZ R13, R4, R4, R13 ;  /* 0x00000004040d7223 */ /* 0x000fe2000001000d */
[C---:B------:R-:W-:Y:S02]  /*1830*/  SHF.L.U32 R5, R51.reuse, 0x10, RZ ;  /* 0x0000001033057819 */ /* 0x040fe400000006ff */
[----:B------:R-:W-:Y:S01]  /*1840*/  PRMT R12, R51, 0x7632, R12 ;  /* 0x00007632330c7816 */ /* 0x000fe2000000000c */
[----:B------:R-:W-:Y:S01]  /*1850*/  FADD.FTZ R11, R11, R10 ;  /* 0x0000000a0b0b7221 */ /* 0x000fe20000010000 */
[----:B------:R-:W-:Y:S01]  /*1860*/  FFMA.FTZ R13, R10, R10, R13 ;  /* 0x0000000a0a0d7223 */ /* 0x000fe2000001000d */
[----:B------:R-:W-:-:S02]  /*1870*/  IADD3.X R7, RZ, R8, RZ, P2, !PT ;  /* 0x00000008ff077210 */ /* 0x000fc400017fe4ff */
[----:B------:R-:W-:Y:S01]  /*1880*/  LEA R90, P1, R6, UR14, 0x1 ;  /* 0x0000000e065a7c11 */ /* 0x000fe2000f8208ff */
[----:B------:R-:W-:Y:S01]  /*1890*/  FADD.FTZ R10, R11, R5 ;  /* 0x000000050b0a7221 */ /* 0x000fe20000010000 */
[----:B------:R-:W-:Y:S01]  /*18a0*/  SHF.L.U32 R12, R12, 0x10, RZ ;  /* 0x000000100c0c7819 */ /* 0x000fe200000006ff */
[----:B------:R-:W-:Y:S01]  /*18b0*/  FFMA.FTZ R11, R5, R5, R13 ;  /* 0x00000005050b7223 */ /* 0x000fe2000001000d */
[----:B------:R-:W-:Y:S02]  /*18c0*/  LEA.HI.X R91, R6, UR15, R7, 0x1, P1 ;  /* 0x0000000f065b7c11 */ /* 0x000fe400088f0c07 */
[----:B------:R-:W-:Y:S01]  /*18d0*/  SHF.L.U32 R6, R52, 0x10, RZ ;  /* 0x0000001034067819 */ /* 0x000fe200000006ff */
[----:B------:R-:W-:Y:S01]  /*18e0*/  FADD.FTZ R10, R10, R12 ;  /* 0x0000000c0a0a7221 */ /* 0x000fe20000010000 */
[----:B------:R-:W-:Y:S01]  /*18f0*/  PRMT R14, R52, 0x7632, R14 ;  /* 0x00007632340e7816 */ /* 0x000fe2000000000e */
[----:B------:R-:W-:Y:S01]  /*1900*/  FFMA.FTZ R11, R12, R12, R11 ;  /* 0x0000000c0c0b7223 */ /* 0x000fe2000001000b */
[----:B------:R-:W5:Y:S01]  /*1910*/  LDG.E.64.CONSTANT R90, desc[UR16][R90.64] ;  /* 0x000000105a5a7981 */ /* 0x000f62000c1e9b00 */
        /* <DEDUP_REMOVED lines=10> */
[----:B------:R-:W-:Y:S02]  /*19c0*/  IADD3.X R12, RZ, R8, RZ, P3, !PT ;  /* 0x00000008ff0c7210 */ /* 0x000fe40001ffe4ff */
[----:B------:R-:W-:Y:S01]  /*19d0*/  SHF.L.U32 R8, R54, 0x10, RZ ;  /* 0x0000001036087819 */ /* 0x000fe200000006ff */
[----:B------:R-:W-:Y:S01]  /*19e0*/  FADD.FTZ R10, R10, R13 ;  /* 0x0000000d0a0a7221 */ /* 0x000fe20000010000 */
[----:B------:R-:W-:Y:S01]  /*19f0*/  PRMT R11, R54, 0x7632, R11 ;  /* 0x00007632360b7816 */ /* 0x000fe2000000000b */
[----:B------:R-:W-:Y:S01]  /*1a00*/  FFMA.FTZ R14, R13, R13, R14 ;  /* 0x0000000d0d0e7223 */ /* 0x000fe2000001000e */
[----:B------:R-:W-:Y:S01]  /*1a10*/  LEA R92, P1, R9, UR14, 0x1 ;  /* 0x0000000e095c7c11 */ /* 0x000fe2000f8208ff */
[----:B------:R-:W-:Y:S01]  /*1a20*/  FADD.FTZ R10, R10, R8 ;  /* 0x000000080a0a7221 */ /* 0x000fe20000010000 */
[----:B------:R-:W-:Y:S01]  /*1a30*/  SHF.L.U32 R11, R11, 0x10, RZ ;  /* 0x000000100b0b7819 */ /* 0x000fe200000006ff */
[----:B------:R-:W-:Y:S01]  /*1a40*/  FFMA.FTZ R14, R8, R8, R14 ;  /* 0x00000008080e7223 */ /* 0x000fe2000001000e */
[----:B------:R-:W-:-:S02]  /*1a50*/  LEA.HI.X R93, R9, UR15, R12, 0x1, P1 ;  /* 0x0000000f095d7c11 */ /* 0x000fc400088f0c0c */
[C---:B------:R-:W-:Y:S01]  /*1a60*/  SHF.L.U32 R9, R55.reuse, 0x10, RZ ;  /* 0x0000001037097819 */ /* 0x040fe200000006ff */
[----:B------:R-:W-:Y:S01]  /*1a70*/  FADD.FTZ R96, R10, R11 ;  /* 0x0000000b0a607221 */ /* 0x000fe20000010000 */
[----:B------:R-:W-:Y:S01]  /*1a80*/  PRMT R12, R55, 0x7632, R12 ;  /* 0x00007632370c7816 */ /* 0x000fe2000000000c */
[----:B------:R-:W-:Y:S01]  /*1a90*/  FFMA.FTZ R11, R11, R11, R14 ;  /* 0x0000000b0b0b7223 */ /* 0x000fe2000001000e */
[----:B------:R-:W-:Y:S01]  /*1aa0*/  PRMT R13, R56, 0x7632, R13 ;  /* 0x00007632380d7816 */ /* 0x000fe2000000000d */
[----:B------:R-:W-:Y:S01]  /*1ab0*/  FADD.FTZ R96, R96, R9 ;  /* 0x0000000960607221 */ /* 0x000fe20000010000 */
[----:B------:R-:W-:Y:S01]  /*1ac0*/  SHF.L.U32 R12, R12, 0x10, RZ ;  /* 0x000000100c0c7819 */ /* 0x000fe200000006ff */
[----:B------:R-:W-:Y:S01]  /*1ad0*/  FFMA.FTZ R11, R9, R9, R11 ;  /* 0x00000009090b7223 */ /* 0x000fe2000001000b */
[----:B------:R-:W-:Y:S01]  /*1ae0*/  SHF.L.U32 R10, R56, 0x10, RZ ;  /* 0x00000010380a7819 */ /* 0x000fe200000006ff */
[----:B------:R-:W5:Y:S02]  /*1af0*/  LDG.E.64.CONSTANT R92, desc[UR16][R92.64] ;  /* 0x000000105c5c7981 */ /* 0x000f64000c1e9b00 */
        /* <DEDUP_REMOVED lines=68> */
[C---:B---3--:R-:W-:Y:S02]  /*1f40*/  SHF.L.U32 R20, R66.reuse, 0x10, RZ ;  /* 0x0000001042147819 */ /* 0x048fe400000006ff */
        /* <DEDUP_REMOVED lines=13> */
[C---:B----4-:R-:W-:Y:S02]  /*2020*/  SHF.L.U32 R22, R68.reuse, 0x10, RZ ;  /* 0x0000001044167819 */ /* 0x050fe400000006ff */
        /* <DEDUP_REMOVED lines=13> */
[----:B--2---:R-:W-:-:S02]  /*2100*/  SHF.L.U32 R24, R70, 0x10, RZ ;  /* 0x0000001046187819 */ /* 0x004fc400000006ff */
        /* <DEDUP_REMOVED lines=13> */
[C---:B-----5:R-:W-:Y:S02]  /*21e0*/  SHF.L.U32 R26, R72.reuse, 0x10, RZ ;  /* 0x00000010481a7819 */ /* 0x060fe400000006ff */
        /* <DEDUP_REMOVED lines=145> */
[----:B0-----:R-:W2:Y:S01]  /*2b00*/  LDL R111, [R1+0x1f4] ;  /* 0x0001f400016f7983 */ /* 0x001ea20000100800 */
[----:B------:R-:W-:-:S04]  /*2b10*/  PRMT R95, R90, 0x7632, R95 ;  /* 0x000076325a5f7816 */ /* 0x000fc8000000005f */
[----:B------:R-:W-:Y:S02]  /*2b20*/  SHF.L.U32 R95, R95, 0x10, RZ ;  /* 0x000000105f5f7819 */ /* 0x000fe400000006ff */
[----:B------:R-:W-:-:S03]  /*2b30*/  SHF.L.U32 R112, R91, 0x10, RZ ;  /* 0x000000105b707819 */ /* 0x000fc600000006ff */
[--C-:B------:R-:W-:Y:S01]  /*2b40*/  FADD.FTZ R96, R96, R95.reuse ;  /* 0x0000005f60607221 */ /* 0x100fe20000010000 */
[----:B------:R-:W-:Y:S01]  /*2b50*/  FFMA.FTZ R94, R95, R95, R94 ;  /* 0x0000005f5f5e7223 */ /* 0x000fe2000001005e */
[----:B------:R-:W-:Y:S02]  /*2b60*/  PRMT R95, R91, 0x7632, R95 ;  /* 0x000076325b5f7816 */ /* 0x000fe4000000005f */
[----:B------:R-:W-:Y:S02]  /*2b70*/  FADD.FTZ R29, R96, R112 ;  /* 0x00000070601d7221 */ /* 0x000fe40000010000 */
[----:B------:R-:W-:Y:S01]  /*2b80*/  SHF.L.U32 R95, R95, 0x10, RZ ;  /* 0x000000105f5f7819 */ /* 0x000fe200000006ff */
[----:B------:R-:W-:Y:S01]  /*2b90*/  FFMA.FTZ R94, R112, R112, R94 ;  /* 0x00000070705e7223 */ /* 0x000fe2000001005e */
[----:B------:R-:W-:-:S03]  /*2ba0*/  SHF.L.U32 R96, R92, 0x10, RZ ;  /* 0x000000105c607819 */ /* 0x000fc600000006ff */
[----:B------:R-:W-:Y:S01]  /*2bb0*/  FADD.FTZ R29, R29, R95 ;  /* 0x0000005f1d1d7221 */ /* 0x000fe20000010000 */
[--C-:B------:R-:W-:Y:S01]  /*2bc0*/  FFMA.FTZ R95, R95, R95, R94.reuse ;  /* 0x0000005f5f5f7223 */ /* 0x100fe2000001005e */
[----:B------:R-:W-:Y:S01]  /*2bd0*/  PRMT R94, R92, 0x7632, R94 ;  /* 0x000076325c5e7816 */ /* 0x000fe2000000005e */
[----:B------:R0:W-:Y:S01]  /*2be0*/  STL [R1+0x114], R112 ;  /* 0x0001147001007387 */ /* 0x0001e20000100800 */
[----:B------:R-:W-:Y:S01]  /*2bf0*/  FADD.FTZ R29, R29, R96 ;  /* 0x000000601d1d7221 */ /* 0x000fe20000010000 */
[----:B------:R-:W-:Y:S01]  /*2c00*/  FFMA.FTZ R95, R96, R96, R95 ;  /* 0x00000060605f7223 */ /* 0x000fe2000001005f */
[----:B------:R-:W-:Y:S01]  /*2c10*/  SHF.L.U32 R94, R94, 0x10, RZ ;  /* 0x000000105e5e7819 */ /* 0x000fe200000006ff */
[----:B------:R1:W-:Y:S01]  /*2c20*/  STL [R1+0xec], R96 ;  /* 0x0000ec6001007387 */ /* 0x0003e20000100800 */
[----:B0-----:R-:W0:Y:S01]  /*2c30*/  LDC.64 R112, c[0x0][0x228] ;  /* 0x00008a00ff707b82 */ /* 0x001e220000000a00 */
[----:B-1----:R-:W-:Y:S02]  /*2c40*/  SHF.L.U32 R96, R93, 0x10, RZ ;  /* 0x000000105d607819 */ /* 0x002fe400000006ff */
[--C-:B------:R-:W-:Y:S01]  /*2c50*/  FADD.FTZ R29, R29, R94.reuse ;  /* 0x0000005e1d1d7221 */ /* 0x100fe20000010000 */
[----:B------:R-:W-:Y:S01]  /*2c60*/  FFMA.FTZ R95, R94, R94, R95 ;  /* 0x0000005e5e5f7223 */ /* 0x000fe2000001005f */
[----:B------:R-:W-:Y:S01]  /*2c70*/  PRMT R94, R93, 0x7632, R94 ;  /* 0x000076325d5e7816 */ /* 0x000fe2000000005e */
[----:B------:R-:W-:Y:S01]  /*2c80*/  STL [R1+0x10c], R96 ;  /* 0x00010c6001007387 */ /* 0x000fe20000100800 */
[----:B------:R-:W-:Y:S01]  /*2c90*/  ISETP.GT.U32.AND P2, PT, R97, 0xf, PT ;  /* 0x0000000f6100780c */ /* 0x000fe20003f44070 */
[----:B------:R-:W-:Y:S01]  /*2ca0*/  FFMA.FTZ R95, R96, R96, R95 ;  /* 0x00000060605f7223 */ /* 0x000fe2000001005f */
[----:B------:R-:W-:Y:S01]  /*2cb0*/  SHF.L.U32 R94, R94, 0x10, RZ ;  /* 0x000000105e5e7819 */ /* 0x000fe200000006ff */
[----:B------:R-:W-:Y:S01]  /*2cc0*/  FADD.FTZ R29, R29, R96 ;  /* 0x000000601d1d7221 */ /* 0x000fe20000010000 */
[----:B------:R-:W-:-:S03]  /*2cd0*/  USHF.L.U32 UR15, UR10, 0x3, URZ ;  /* 0x000000030a0f7899 */ /* 0x000fc6000800063f */
[----:B------:R-:W-:Y:S01]  /*2ce0*/  FFMA.FTZ R95, R94, R94, R95 ;  /* 0x0000005e5e5f7223 */ /* 0x000fe2000001005f */
[----:B------:R-:W-:Y:S01]  /*2cf0*/  FADD.FTZ R94, R29, R94 ;  /* 0x0000005e1d5e7221 */ /* 0x000fe20000010000 */
[----:B------:R-:W-:Y:S01]  /*2d00*/  ULOP3.LUT UR21, UR15, 0x8, URZ, 0xc0, !UPT ;  /* 0x000000080f157892 */ /* 0x000fe2000f8ec03f */
[----:B------:R-:W-:Y:S01]  /*2d10*/  BSSY B0, `(.L_x_1944) ;  /* 0x000011d000007945 */ /* 0x000fe20003800000 */
[----:B------:R-:W-:Y:S01]  /*2d20*/  LOP3.LUT P1, RZ, R97, 0xfffffff1, RZ, 0xc0, !PT ;  /* 0xfffffff161ff7812 */ /* 0x000fe2000782c0ff */
[----:B------:R-:W-:-:S04]  /*2d30*/  IMAD.WIDE R114, R28, 0x2, R114 ;  /* 0x000000021c727825 */ /* 0x000fc800078e0272 */
[----:B0-----:R-:W-:Y:S01]  /*2d40*/  IMAD.WIDE R112, R28, 0x2, R112 ;  /* 0x000000021c707825 */ /* 0x001fe200078e0270 */
[----:B--2---:R0:W-:Y:S02]  /*2d50*/  STS.64 [R111], R94 ;  /* 0x0000005e6f007388 */ /* 0x0041e40000000a00 */
[----:B0-----:R-:W-:Y:S01]  /*2d60*/  CS2R R94, SRZ ;  /* 0x00000000005e7805 */ /* 0x001fe2000001ff00 */
[----:B------:R-:W-:Y:S06]  /*2d70*/  BAR.SYNC.DEFER_BLOCKING 0x0 ;  /* 0x0000000000007b1d */ /* 0x000fec0000010000 */
[----:B------:R-:W-:Y:S05]  /*2d80*/  @P2 BRA `(.L_x_1945) ;  /* 0x0000001000542947 */ /* 0x000fea0003800000 */
[----:B------:R-:W0:Y:S01]  /*2d90*/  S2R R95, SR_CgaCtaId ;  /* 0x00000000005f7919 */ /* 0x000e220000008800 */
[----:B------:R-:W-:Y:S01]  /*2da0*/  HFMA2.MMA R28, -RZ, RZ, 0, 7.152557373046875e-06 ;  /* 0x00000078ff1c7435 */ /* 0x000fe200000001ff */
[C---:B------:R-:W-:Y:S02]  /*2db0*/  LEA.HI R29, R97.reuse, UR21, RZ, 0x1f ;  /* 0x00000015611d7c11 */ /* 0x040fe4000f8ff8ff */
[----:B------:R-:W-:-:S04]  /*2dc0*/  SHF.L.U32 R111, R97, 0x3, RZ ;  /* 0x00000003616f7819 */ /* 0x000fc800000006ff */
[----:B------:R-:W-:-:S03]  /*2dd0*/  LOP3.LUT R111, R111, 0x8, RZ, 0xc0, !PT ;  /* 0x000000086f6f7812 */ /* 0x000fc600078ec0ff */
[----:B------:R-:W-:Y:S01]  /*2de0*/  IMAD R29, R29, R28, -UR12 ;  /* 0x8000000c1d1d7e24 */ /* 0x000fe2000f8e021c */
        /* <DEDUP_REMOVED lines=271> */
.L_x_1945:
[----:B------:R-:W-:Y:S05]  /*3ee0*/  BSYNC B0 ;  /* 0x0000000000007941 */ /* 0x000fea0003800000 */
.L_x_1944:
[----:B------:R-:W0:Y:S01]  /*3ef0*/  S2R R124, SR_CTAID.Y ;  /* 0x00000000007c7919 */ /* 0x000e220000002600 */
[----:B------:R-:W0:Y:S01]  /*3f00*/  @!P1 LDC R123, c[0x0][0x10] ;  /* 0x00000400ff7b9b82 */ /* 0x000e220000000800 */
[----:B------:R-:W1:Y:S01]  /*3f10*/  S2R R125, SR_TID.X ;  /* 0x00000000007d7919 */ /* 0x000e620000002100 */
[----:B------:R-:W2:Y:S06]  /*3f20*/  SHFL.BFLY PT, R111, R94, 0x1, 0x1f ;  /* 0x0c201f005e6f7f89 */ /* 0x000eac00000e0000 */
[----:B------:R-:W3:Y:S01]  /*3f30*/  @!P1 LDC.64 R28, c[0x0][0x248] ;  /* 0x00009200ff1c9b82 */ /* 0x000ee20000000a00 */
[----:B------:R-:W4:Y:S01]  /*3f40*/  SHFL.BFLY PT, R97, R95, 0x1, 0x1f ;  /* 0x0c201f005f617f89 */ /* 0x000f2200000e0000 */
[----:B0-----:R-:W-:-:S03]  /*3f50*/  @!P1 IMAD R123, R123, UR4, R124 ;  /* 0x000000047b7b9c24 */ /* 0x001fc6000f8e027c */
[----:B------:R-:W5:Y:S01]  /*3f60*/  LDL R124, [R1+0x1f0] ;  /* 0x0001f000017c7983 */ /* 0x000f620000100800 */
[----:B-1----:R-:W-:-:S13]  /*3f70*/  ISETP.GT.U32.AND P2, PT, R125, 0x1f, PT ;  /* 0x0000001f7d00780c */ /* 0x002fda0003f44070 */
[----:B------:R-:W0:Y:S01]  /*3f80*/  @!P2 LDC R96, c[0x0][0x10] ;  /* 0x00000400ff60ab82 */ /* 0x000e220000000800 */
[----:B--2---:R-:W-:Y:S01]  /*3f90*/  FADD.FTZ R94, R111, R94 ;  /* 0x0000005e6f5e7221 */ /* 0x004fe20000010000 */
[----:B----4-:R-:W-:Y:S01]  /*3fa0*/  FADD.FTZ R95, R97, R95 ;  /* 0x0000005f615f7221 */ /* 0x010fe20000010000 */
[----:B-----5:R-:W-:Y:S02]  /*3fb0*/  @!P1 LEA R123, R123, R124, 0x5 ;  /* 0x0000007c7b7b9211 */ /* 0x020fe400078e28ff */
[----:B------:R-:W0:Y:S02]  /*3fc0*/  S2R R124, SR_CTAID.Y ;  /* 0x00000000007c7919 */ /* 0x000e240000002600 */
[----:B------:R-:W-:-:S05]  /*3fd0*/  @!P1 SHF.L.U32 R123, R123, 0x1, RZ ;  /* 0x000000017b7b9819 */ /* 0x000fca00000006ff */
[----:B---3--:R-:W-:-:S05]  /*3fe0*/  @!P1 IMAD.WIDE.U32 R28, R123, 0x4, R28 ;  /* 0x000000047b1c9825 */ /* 0x008fca00078e001c */
[----:B------:R0:W-:Y:S01]  /*3ff0*/  @!P1 STG.E.64 desc[UR16][R28.64], R94 ;  /* 0x0000005e1c009986 */ /* 0x0001e2000c101b10 */
[----:B------:R-:W-:Y:S01]  /*4000*/  BAR.SYNC.DEFER_BLOCKING 0x0 ;  /* 0x0000000000007b1d */ /* 0x000fe20000010000 */
[----:B------:R-:W-:Y:S01]  /*4010*/  ISETP.NE.AND P1, PT, R125, RZ, PT ;  /* 0x000000ff7d00720c */ /* 0x000fe20003f25270 */
[----:B0-----:R-:W-:-:S06]  /*4020*/  @!P2 IMAD R28, R96, UR4, R124 ;  /* 0x00000004601cac24 */ /* 0x001fcc000f8e027c */
[----:B------:R-:W0:Y:S01]  /*4030*/  @!P2 LDC.64 R96, c[0x0][0x248] ;  /* 0x00009200ff60ab82 */ /* 0x000e220000000a00 */
[----:B------:R-:W-:-:S04]  /*4040*/  @!P2 LOP3.LUT R29, R125, 0x7ffffffc, RZ, 0xc0, !PT ;  /* 0x7ffffffc7d1da812 */ /* 0x000fc800078ec0ff */
[----:B------:R-:W-:Y:S02]  /*4050*/  @!P2 LEA R28, R28, R29, 0x5 ;  /* 0x0000001d1c1ca211 */ /* 0x000fe400078e28ff */
[----:B------:R-:W-:-:S04]  /*4060*/  @!P2 LOP3.LUT R29, R125, 0x3, RZ, 0xc0, !PT ;  /* 0x000000037d1da812 */ /* 0x000fc800078ec0ff */
[----:B------:R-:W-:-:S04]  /*4070*/  @!P2 IADD3 R28, R28, R29, RZ ;  /* 0x0000001d1c1ca210 */ /* 0x000fc80007ffe0ff */
[----:B------:R-:W-:-:S05]  /*4080*/  @!P2 SHF.L.U32 R28, R28, 0x1, RZ ;  /* 0x000000011c1ca819 */ /* 0x000fca00000006ff */
[----:B0-----:R-:W-:Y:S01]  /*4090*/  @!P2 IMAD.WIDE.U32 R96, R28, 0x4, R96 ;  /* 0x000000041c60a825 */ /* 0x001fe200078e0060 */
[----:B------:R-:W-:Y:S06]  /*40a0*/  @P1 BRA `(.L_x_1946) ;  /* 0x0000000000441947 */ /* 0x000fec0003800000 */
        /* <DEDUP_REMOVED lines=9> */
.L_x_1947:
        /* <DEDUP_REMOVED lines=8> */
.L_x_1946:
[----:B------:R-:W-:Y:S05]  /*41c0*/  WARPSYNC.ALL ;  /* 0x0000000000007948 */ /* 0x000fea0003800000 */
[----:B------:R-:W-:Y:S06]  /*41d0*/  BAR.SYNC.DEFER_BLOCKING 0x0 ;  /* 0x0000000000007b1d */ /* 0x000fec0000010000 */
[----:B------:R-:W2:Y:S04]  /*41e0*/  LDG.E.64.CONSTANT R28, desc[UR16][R114.64] ;  /* 0x00000010721c7981 */ /* 0x000ea8000c1e9b00 */
[----:B------:R0:W3:Y:S04]  /*41f0*/  LDG.E.64.CONSTANT R94, desc[UR16][R112.64] ;  /* 0x00000010705e7981 */ /* 0x0000e8000c1e9b00 */
[----:B------:R-:W4:Y:S01]  /*4200*/  @!P2 LDG.E.64 R96, desc[UR16][R96.64] ;  /* 0x000000106060a981 */ /* 0x000f22000c1e1b00 */
[----:B0-----:R-:W-:Y:S01]  /*4210*/  HFMA2.MMA R113, -RZ, RZ, 0, 0 ;  /* 0x00000000ff717435 */ /* 0x001fe200000001ff */
[----:B------:R-:W0:Y:S01]  /*4220*/  S2R R123, SR_TID.X ;  /* 0x00000000007b7919 */ /* 0x000e220000002100 */
[----:B------:R-:W-:-:S02]  /*4230*/  MOV R111, RZ ;  /* 0x000000ff006f7202 */ /* 0x000fc40000000f00 */
        /* <DEDUP_REMOVED lines=10> */
[----:B0-----:R-:W-:Y:S02]  /*42e0*/  LOP3.LUT P1, RZ, R123, 0xffffffe3, RZ, 0xc0, !PT ;  /* 0xffffffe37bff7812 */ /* 0x001fe4000782c0ff */
[----:B------:R-:W-:-:S02]  /*42f0*/  PRMT R57, R69, 0x7632, R57 ;  /* 0x0000763245397816 */ /* 0x000fc40000000039 */
[----:B------:R-:W-:Y:S02]  /*4300*/  PRMT R74, R42, 0x7632, R74 ;  /* 0x000076322a4a7816 */ /* 0x000fe4000000004a */
[----:B------:R-:W-:Y:S02]  /*4310*/  PRMT R87, R55, 0x7632, R87 ;  /* 0x0000763237577816 */ /* 0x000fe40000000057 */
[----:B------:R-:W-:Y:S02]  /*4320*/  PRMT R56, R70, 0x7632, R56 ;  /* 0x0000763246387816 */ /* 0x000fe40000000038 */
[----:B------:R-:W-:Y:S02]  /*4330*/  PRMT R75, R43, 0x7632, R75 ;  /* 0x000076322b4b7816 */ /* 0x000fe4000000004b */
[----:B------:R-:W-:Y:S02]  /*4340*/  PRMT R86, R54, 0x7632, R86 ;  /* 0x0000763236567816 */ /* 0x000fe40000000056 */
[----:B------:R-:W-:Y:S01]  /*4350*/  PRMT R55, R71, 0x7632, R55 ;  /* 0x0000763247377816 */ /* 0x000fe20000000037 */
[----:B------:R-:W-:Y:S01]  /*4360*/  STL.S16 [R1+0x7c], R60 ;  /* 0x00007c3c01007387 */ /* 0x000fe20000100600 */
[----:B------:R-:W-:-:S02]  /*4370*/  PRMT R48, R30, 0x7632, R48 ;  /* 0x000076321e307816 */ /* 0x000fc40000000030 */
[----:B------:R-:W-:Y:S02]  /*4380*/  PRMT R76, R44, 0x7632, R76 ;  /* 0x000076322c4c7816 */ /* 0x000fe4000000004c */
[----:B------:R-:W-:Y:S02]  /*4390*/  PRMT R85, R53, 0x7632, R85 ;  /* 0x0000763235557816 */ /* 0x000fe40000000055 */
[----:B------:R-:W-:Y:S01]  /*43a0*/  PRMT R54, R72, 0x7632, R54 ;  /* 0x0000763248367816 */ /* 0x000fe20000000036 */
[----:B------:R-:W-:Y:S01]  /*43b0*/  STL.S16 [R1+0x8c], R57 ;  /* 0x00008c3901007387 */ /* 0x000fe20000100600 */
[----:B------:R-:W-:Y:S02]  /*43c0*/  PRMT R77, R45, 0x7632, R77 ;  /* 0x000076322d4d7816 */ /* 0x000fe4000000004d */
[----:B------:R-:W-:Y:S02]  /*43d0*/  PRMT R84, R52, 0x7632, R84 ;  /* 0x0000763234547816 */ /* 0x000fe40000000054 */
[----:B------:R-:W-:Y:S01]  /*43e0*/  PRMT R53, R73, 0x7632, R53 ;  /* 0x0000763249357816 */ /* 0x000fe20000000035 */
[----:B------:R-:W-:Y:S01]  /*43f0*/  STL.S16 [R1+0x90], R56 ;  /* 0x0000903801007387 */ /* 0x000fe20000100600 */
[----:B------:R-:W-:-:S02]  /*4400*/  PRMT R78, R46, 0x7632, R78 ;  /* 0x000076322e4e7816 */ /* 0x000fc4000000004e */
        /* <DEDUP_REMOVED lines=12> */
[----:B------:R-:W-:Y:S01]  /*44d0*/  PRMT R47, R78, 0x7632, R47 ;  /* 0x000076324e2f7816 */ /* 0x000fe2000000002f */
[----:B------:R-:W-:Y:S01]  /*44e0*/  STL.S16 [R1+0xb0], R52 ;  /* 0x0000b03401007387 */ /* 0x000fe20000100600 */
[----:B------:R-:W-:Y:S02]  /*44f0*/  PRMT R46, R79, 0x7632, R46 ;  /* 0x000076324f2e7816 */ /* 0x000fe4000000002e */
[----:B------:R-:W-:Y:S01]  /*4500*/  PRMT R43, R80, 0x7632, R43 ;  /* 0x00007632502b7816 */ /* 0x000fe2000000002b */
[----:B------:R-:W-:Y:S01]  /*4510*/  STL.S16 [R1+0xb8], R51 ;  /* 0x0000b83301007387 */ /* 0x000fe20000100600 */
[----:B------:R-:W-:-:S02]  /*4520*/  PRMT R42, R81, 0x7632, R42 ;  /* 0x00007632512a7816 */ /* 0x000fc4000000002a */
[----:B------:R-:W-:Y:S01]  /*4530*/  PRMT R41, R82, 0x7632, R41 ;  /* 0x0000763252297816 */ /* 0x000fe20000000029 */
[----:B------:R-:W-:Y:S01]  /*4540*/  STL.S16 [R1+0xc0], R50 ;  /* 0x0000c03201007387 */ /* 0x000fe20000100600 */
[----:B------:R-:W-:-:S03]  /*4550*/  PRMT R40, R83, 0x7632, R40 ;  /* 0x0000763253287816 */ /* 0x000fc60000000028 */
[----:B------:R-:W-:Y:S01]  /*4560*/  STL.S16 [R1+0xbc], R49 ;  /* 0x0000bc3101007387 */ /* 0x000fe20000100600 */
[----:B------:R-:W-:-:S03]  /*4570*/  PRMT R39, R84, 0x7632, R39 ;  /* 0x0000763254277816 */ /* 0x000fc60000000027 */
[----:B------:R-:W-:Y:S01]  /*4580*/  STL.S16 [R1+0xc4], R47 ;  /* 0x0000c42f01007387 */ /* 0x000fe20000100600 */
[----:B------:R-:W-:-:S03]  /*4590*/  PRMT R38, R85, 0x7632, R38 ;  /* 0x0000763255267816 */ /* 0x000fc60000000026 */
[----:B------:R-:W-:Y:S01]  /*45a0*/  STL.S16 [R1+0xe0], R46 ;  /* 0x0000e02e01007387 */ /* 0x000fe20000100600 */
        /* <DEDUP_REMOVED lines=23> */
[----:B------:R-:W-:Y:S04]  /*4720*/  STL.S16 [R1+0x178], R36 ;  /* 0x0001782401007387 */ /* 0x000fe80000100600 */
[----:B------:R-:W-:Y:S04]  /*4730*/  STL.S16 [R1+0x190], R35 ;  /* 0x0001902301007387 */ /* 0x000fe80000100600 */
[----:B------:R-:W-:Y:S04]  /*4740*/  STL.S16 [R1+0x1a8], R34 ;  /* 0x0001a82201007387 */ /* 0x000fe80000100600 */
[----:B------:R-:W-:Y:S04]  /*4750*/  STL.S16 [R1+0x194], R33 ;  /* 0x0001942101007387 */ /* 0x000fe80000100600 */
[----:B------:R-:W-:Y:S04]  /*4760*/  STL.S16 [R1+0x1b4], R32 ;  /* 0x0001b42001007387 */ /* 0x000fe80000100600 */
[----:B------:R-:W-:Y:S04]  /*4770*/  STL.S16 [R1+0x198], R31 ;  /* 0x0001981f01007387 */ /* 0x000fe80000100600 */
[----:B------:R-:W-:Y:S01]  /*4780*/  STL.S16 [R1+0x1d8], R30 ;  /* 0x0001d81e01007387 */ /* 0x000fe20000100600 */
[----:B------:R-:W-:Y:S01]  /*4790*/  BSSY B0, `(.L_x_1948) ;  /* 0x0000033000007945 */ /* 0x000fe20003800000 */
[----:B------:R-:W-:Y:S01]  /*47a0*/  PRMT R114, R67, 0x7632, R114 ;  /* 0x0000763243727816 */ /* 0x000fe20000000072 */
[----:B----4-:R-:W-:Y:S01]  /*47b0*/  @!P2 FADD.FTZ R113, RZ, R96 ;  /* 0x00000060ff71a221 */ /* 0x010fe20000010000 */
[----:B------:R-:W-:-:S04]  /*47c0*/  @!P2 FADD.FTZ R111, RZ, R97 ;  /* 0x00000061ff6fa221 */ /* 0x000fc80000010000 */
[----:B------:R-:W0:Y:S04]  /*47d0*/  SHFL.BFLY PT, R96, R113, 0x2, 0x1f ;  /* 0x0c401f0071607f89 */ /* 0x000e2800000e0000 */
[----:B------:R-:W1:Y:S01]  /*47e0*/  SHFL.BFLY PT, R112, R111, 0x2, 0x1f ;  /* 0x0c401f006f707f89 */ /* 0x000e6200000e0000 */
[----:B------:R-:W4:Y:S01]  /*47f0*/  @!P1 S2R R97, SR_CgaCtaId ;  /* 0x0000000000619919 */ /* 0x000f220000008800 */
[----:B0-----:R-:W-:-:S05]  /*4800*/  FADD.FTZ R96, R96, R113 ;  /* 0x0000007160607221 */ /* 0x001fca0000010000 */
[----:B------:R-:W0:Y:S01]  /*4810*/  SHFL.BFLY PT, R113, R96, 0x1, 0x1f ;  /* 0x0c201f0060717f89 */ /* 0x000e2200000e0000 */
[----:B-1----:R-:W-:-:S05]  /*4820*/  FADD.FTZ R111, R112, R111 ;  /* 0x0000006f706f7221 */ /* 0x002fca0000010000 */
[----:B------:R-:W1:Y:S01]  /*4830*/  SHFL.BFLY PT, R112, R111, 0x1, 0x1f ;  /* 0x0c201f006f707f89 */ /* 0x000e6200000e0000 */
[----:B0-----:R-:W-:-:S04]  /*4840*/  FADD.FTZ R96, R96, R113 ;  /* 0x0000007160607221 */ /* 0x001fc80000010000 */
[----:B------:R-:W-:Y:S01]  /*4850*/  @!P1 FMUL.FTZ R96, R96, 3.2552085031056776643e-05 ;  /* 0x3808888960609820 */ /* 0x000fe20000410000 */
[----:B-1----:R-:W-:Y:S01]  /*4860*/  FADD.FTZ R112, R111, R112 ;  /* 0x000000706f707221 */ /* 0x002fe20000010000 */
[----:B------:R-:W-:Y:S02]  /*4870*/  @!P1 MOV R113, 0x400 ;  /* 0x0000040000719802 */ /* 0x000fe40000000f00 */
[----:B------:R-:W-:Y:S02]  /*4880*/  @!P1 FMUL.FTZ R111, R96, R96 ;  /* 0x00000060606f9220 */ /* 0x000fe40000410000 */
[----:B------:R-:W-:Y:S02]  /*4890*/  @!P1 IADD3 R113, R113, 0x1680, RZ ;  /* 0x0000168071719810 */ /* 0x000fe40007ffe0ff */
[----:B------:R-:W-:Y:S01]  /*48a0*/  @!P1 FFMA.FTZ R111, R112, 3.2552085031056776643e-05, -R111 ;  /* 0x38088889706f9823 */ /* 0x000fe2000001086f */
[----:B------:R-:W-:Y:S02]  /*48b0*/  @!P1 SHF.L.U32 R112, R123, 0x1, RZ ;  /* 0x000000017b709819 */ /* 0x000fe400000006ff */
[----:B----4-:R-:W-:-:S02]  /*48c0*/  @!P1 LEA R97, R97, R113, 0x18 ;  /* 0x0000007161619211 */ /* 0x010fc400078ec0ff */
[----:B------:R-:W-:-:S04]  /*48d0*/  @!P1 LOP3.LUT R112, R112, 0xfffffff8, RZ, 0xc0, !PT ;  /* 0xfffffff870709812 */ /* 0x000fc800078ec0ff */
[----:B------:R-:W-:Y:S02]  /*48e0*/  @!P1 IADD3 R112, R112, R97, RZ ;  /* 0x0000006170709210 */ /* 0x000fe40007ffe0ff */
[----:B------:R-:W-:-:S05]  /*48f0*/  @!P1 FMNMX.FTZ R97, RZ, R111, !PT ;  /* 0x0000006fff619209 */ /* 0x000fca0007810000 */
[----:B------:R0:W-:Y:S01]  /*4900*/  @!P1 STS.64 [R112], R96 ;  /* 0x0000006070009388 */ /* 0x0001e20000000a00 */
[----:B------:R-:W-:Y:S02]  /*4910*/  PRMT R111, R64, 0x7632, R111 ;  /* 0x00007632406f7816 */ /* 0x000fe4000000006f */
[----:B------:R-:W-:Y:S02]  /*4920*/  PRMT R113, R66, 0x7632, R113 ;  /* 0x0000763242717816 */ /* 0x000fe40000000071 */
[----:B--2---:R-:W-:Y:S02]  /*4930*/  PRMT R44, R28, 0x7632, R44 ;  /* 0x000076321c2c7816 */ /* 0x004fe4000000002c */
[----:B------:R-:W-:Y:S02]  /*4940*/  PRMT R58, R29, 0x7632, R58 ;  /* 0x000076321d3a7816 */ /* 0x000fe4000000003a */
[----:B---3--:R-:W-:Y:S02]  /*4950*/  PRMT R45, R94, 0x7632, R45 ;  /* 0x000076325e2d7816 */ /* 0x008fe4000000002d */
[----:B------:R-:W-:-:S02]  /*4960*/  PRMT R59, R95, 0x7632, R59 ;  /* 0x000076325f3b7816 */ /* 0x000fc4000000003b */
[----:B0-----:R-:W-:Y:S02]  /*4970*/  PRMT R96, R62, 0x7632, R96 ;  /* 0x000076323e607816 */ /* 0x001fe40000000060 */
[----:B------:R-:W-:Y:S02]  /*4980*/  PRMT R97, R63, 0x7632, R97 ;  /* 0x000076323f617816 */ /* 0x000fe40000000061 */
[----:B------:R-:W-:Y:S01]  /*4990*/  PRMT R112, R65, 0x7632, R112 ;  /* 0x0000763241707816 */ /* 0x000fe20000000070 */
[----:B------:R-:W-:Y:S06]  /*49a0*/  BAR.SYNC.DEFER_BLOCKING 0x0 ;  /* 0x0000000000007b1d */ /* 0x000fec0000010000 */
[----:B------:R-:W-:Y:S05]  /*49b0*/  @P0 BRA `(.L_x_1949) ;  /* 0x0000000000400947 */ /* 0x000fea0003800000 */
        /* <DEDUP_REMOVED lines=16> */
.L_x_1949:
[----:B------:R-:W-:Y:S05]  /*4ac0*/  BSYNC B0 ;  /* 0x0000000000007941 */ /* 0x000fea0003800000 */
.L_x_1948:
[----:B0-----:R-:W2:Y:S01]  /*4ad0*/  LDL.LU R30, [R1] ;  /* 0x00000000011e7983 */ /* 0x001ea20000300800 */
[----:B------:R-:W0:Y:S01]  /*4ae0*/  S2UR UR13, SR_CgaCtaId ;  /* 0x00000000000d79c3 */ /* 0x000e220000008800 */
[----:B------:R-:W-:Y:S01]  /*4af0*/  UMOV UR8, 0x400 ;  /* 0x0000040000087882 */ /* 0x000fe20000000000 */
[----:B------:R-:W-:Y:S01]  /*4b00*/  IADD3 R32, RZ, -UR21, RZ ;  /* 0x80000015ff207c10 */ /* 0x000fe2000fffe0ff */
[----:B------:R-:W-:Y:S01]  /*4b10*/  UIADD3 UR8, UR8, 0x1680, URZ ;  /* 0x0000168008087890 */ /* 0x000fe2000fffe03f */
[C---:B------:R-:W-:Y:S01]  /*4b20*/  IADD3 R35, R2.reuse, 0x1d100, RZ ;  /* 0x0001d10002237810 */ /* 0x040fe20007ffe0ff */
[----:B------:R-:W-:Y:S01]  /*4b30*/  STL [R1+0x26c], R121 ;  /* 0x00026c7901007387 */ /* 0x000fe20000100800 */
[C---:B------:R-:W-:Y:S02]  /*4b40*/  IADD3 R34, R2.reuse, 0x1c200, RZ ;  /* 0x0001c20002227810 */ /* 0x040fe40007ffe0ff */
[----:B------:R-:W-:Y:S02]  /*4b50*/  IADD3 R33, R2, 0x18600, RZ ;  /* 0x0001860002217810 */ /* 0x000fe40007ffe0ff */
[----:B------:R-:W-:-:S02]  /*4b60*/  SHF.L.U32 R60, R28, 0x10, RZ ;  /* 0x000000101c3c7819 */ /* 0x000fc400000006ff */
[----:B------:R-:W-:Y:S02]  /*4b70*/  SHF.L.U32 R63, R94, 0x10, RZ ;  /* 0x000000105e3f7819 */ /* 0x000fe400000006ff */
[C---:B------:R-:W-:Y:S02]  /*4b80*/  IADD3 R36, R2.reuse, 0xf000, RZ ;  /* 0x0000f00002247810 */ /* 0x040fe40007ffe0ff */
[----:B------:R-:W-:Y:S02]  /*4b90*/  IADD3 R37, R2, 0xe100, RZ ;  /* 0x0000e10002257810 */ /* 0x000fe40007ffe0ff */
[----:B------:R-:W-:Y:S02]  /*4ba0*/  SHF.L.U32 R48, R48, 0x10, RZ ;  /* 0x0000001030307819 */ /* 0x000fe400000006ff */
[C---:B------:R-:W-:Y:S02]  /*4bb0*/  IADD3 R46, R2.reuse, 0x9600, RZ ;  /* 0x00009600022e7810 */ /* 0x040fe40007ffe0ff */
[----:B------:R-:W-:Y:S01]  /*4bc0*/  IADD3 R49, R2, 0x7800, RZ ;  /* 0x0000780002317810 */ /* 0x000fe20007ffe0ff */
[----:B0-----:R-:W-:Y:S01]  /*4bd0*/  ULEA UR8, UR13, UR8, 0x18 ;  /* 0x000000080d087291 */ /* 0x001fe2000f8ec03f */
[----:B------:R-:W-:-:S02]  /*4be0*/  SHF.L.U32 R44, R44, 0x10, RZ ;  /* 0x000000102c2c7819 */ /* 0x000fc400000006ff */
[----:B------:R-:W-:Y:S02]  /*4bf0*/  SHF.L.U32 R45, R45, 0x10, RZ ;  /* 0x000000102d2d7819 */ /* 0x000fe400000006ff */
[----:B------:R-:W-:Y:S02]  /*4c00*/  SHF.L.U32 R58, R58, 0x10, RZ ;  /* 0x000000103a3a7819 */ /* 0x000fe400000006ff */
[----:B------:R-:W-:Y:S02]  /*4c10*/  SHF.L.U32 R59, R59, 0x10, RZ ;  /* 0x000000103b3b7819 */ /* 0x000fe400000006ff */
[----:B------:R-:W-:Y:S02]  /*4c20*/  SHF.L.U32 R65, R65, 0x10, RZ ;  /* 0x0000001041417819 */ /* 0x000fe400000006ff */
[----:B--2---:R-:W-:-:S04]  /*4c30*/  LEA R42, R30, UR12, 0x2 ;  /* 0x0000000c1e2a7c11 */ /* 0x004fc8000f8e10ff */
[----:B------:R-:W-:Y:S01]  /*4c40*/  SHF.R.S32.HI R43, RZ, 0x1f, R42 ;  /* 0x0000001fff2b7819 */ /* 0x000fe2000001142a */
[----:B------:R-:W-:-:S05]  /*4c50*/  IMAD.WIDE.U32 R30, R42, -0x77777777, RZ ;  /* 0x888888892a1e7825 */ /* 0x000fca00078e00ff */
[----:B------:R-:W-:Y:S02]  /*4c60*/  LEA.HI R30, R31, R32, RZ, 0x1a ;  /* 0x000000201f1e7211 */ /* 0x000fe400078fd0ff */
[----:B------:R-:W-:Y:S02]  /*4c70*/  MOV R32, UR19 ;  /* 0x0000001300207c02 */ /* 0x000fe40008000f00 */
[----:B------:R-:W-:Y:S01]  /*4c80*/  LEA R30, R30, UR8, 0x3 ;  /* 0x000000081e1e7c11 */ /* 0x000fe2000f8e18ff */
[----:B------:R-:W-:Y:S02]  /*4c90*/  ULDC UR8, c[0x0][0x230] ;  /* 0x00008c0000087ab9 */ /* 0x000fe40000000800 */
[----:B------:R-:W-:-:S03]  /*4ca0*/  IMAD.WIDE.U32 R42, R32, 0x78000, R42 ;  /* 0x00078000202a7825 */ /* 0x000fc600078e002a */
[----:B------:R-:W0:Y:S01]  /*4cb0*/  LDS.64 R30, [R30] ;  /* 0x000000001e1e7984 */ /* 0x000e220000000a00 */
[-C--:B------:R-:W-:Y:S02]  /*4cc0*/  IADD3 R32, P1, R35, R42.reuse, RZ ;  /* 0x0000002a23207210 */ /* 0x080fe40007f3e0ff */
[-C--:B------:R-:W-:Y:S02]  /*4cd0*/  IADD3 R28, P3, R34, R42.reuse, RZ ;  /* 0x0000002a221c7210 */ /* 0x080fe40007f7e0ff */
[-C--:B------:R-:W-:Y:S01]  /*4ce0*/  IADD3 R125, P6, R33, R42.reuse, RZ ;  /* 0x0000002a217d7210 */ /* 0x080fe20007fde0ff */
[----:B------:R1:W-:Y:S01]  /*4cf0*/  STL [R1+0x70], R32 ;  /* 0x0000702001007387 */ /* 0x0003e20000100800 */
[C---:B------:R-:W-:Y:S02]  /*4d00*/  IADD3 R34, R2.reuse, 0x17700, RZ ;  /* 0x0001770002227810 */ /* 0x040fe40007ffe0ff */
[----:B------:R-:W-:Y:S01]  /*4d10*/  IADD3 R35, R2, 0x1b300, RZ ;  /* 0x0001b30002237810 */ /* 0x000fe20007ffe0ff */
[----:B------:R-:W-:Y:S01]  /*4d20*/  STL [R1+0x20c], R125 ;  /* 0x00020c7d01007387 */ /* 0x000fe20000100800 */
[----:B------:R-:W-:-:S02]  /*4d30*/  IADD3 R124, P4, R34, R42, RZ ;  /* 0x0000002a227c7210 */ /* 0x000fc40007f9e0ff */
[C---:B------:R-:W-:Y:S01]  /*4d40*/  IADD3 R33, R2.reuse, 0x16800, RZ ;  /* 0x0001680002217810 */ /* 0x040fe20007ffe0ff */
[----:B------:R2:W-:Y:S01]  /*4d50*/  STL [R1+0x3c], R28 ;  /* 0x00003c1c01007387 */ /* 0x0005e20000100800 */
[C---:B------:R-:W-:Y:S02]  /*4d60*/  IADD3 R34, R2.reuse, 0x15900, RZ ;  /* 0x0001590002227810 */ /* 0x040fe40007ffe0ff */
[-C--:B------:R-:W-:Y:S01]  /*4d70*/  IADD3 R123, P5, R33, R42.reuse, RZ ;  /* 0x0000002a217b7210 */ /* 0x080fe20007fbe0ff */
[----:B------:R-:W-:Y:S01]  /*4d80*/  STL [R1+0x210], R124 ;  /* 0x0002107c01007387 */ /* 0x000fe20000100800 */
[C---:B------:R-:W-:Y:S02]  /*4d90*/  IADD3 R33, R2.reuse, 0x14a00, RZ ;  /* 0x00014a0002217810 */ /* 0x040fe40007ffe0ff */
[----:B-1----:R-:W-:Y:S02]  /*4da0*/  IADD3 R32, R2, 0x13b00, RZ ;  /* 0x00013b0002207810 */ /* 0x002fe40007ffe0ff */
[----:B--2---:R-:W-:Y:S01]  /*4db0*/  IADD3 R28, R43, UR9, RZ ;  /* 0x000000092b1c7c10 */ /* 0x004fe2000fffe0ff */
[----:B0-----:R-:W-:Y:S01]  /*4dc0*/  FADD.FTZ R31, R31, UR8 ;  /* 0x000000081f1f7e21 */ /* 0x001fe20008010000 */
[----:B------:R-:W-:Y:S01]  /*4dd0*/  FADD.FTZ R61, R0, -R30 ;  /* 0x8000001e003d7221 */ /* 0x000fe20000010000 */
[----:B------:R-:W-:Y:S01]  /*4de0*/  FADD.FTZ R43, -R30, R48 ;  /* 0x000000301e2b7221 */ /* 0x000fe20000010100 */
[--C-:B------:R-:W-:Y:S01]  /*4df0*/  FADD.FTZ R110, R110, -R30.reuse ;  /* 0x8000001e6e6e7221 */ /* 0x100fe20000010000 */
[----:B------:R0:W1:Y:S01]  /*4e00*/  MUFU.RSQ R57, R31 ;  /* 0x0000001f00397308 */ /* 0x0000620000001400 */
[--C-:B------:R-:W-:Y:S01]  /*4e10*/  FADD.FTZ R120, R120, -R30.reuse ;  /* 0x8000001e78787221 */ /* 0x100fe20000010000 */
[--C-:B------:R-:W-:Y:S01]  /*4e20*/  FADD.FTZ R119, R119, -R30.reuse ;  /* 0x8000001e77777221 */ /* 0x100fe20000010000 */
[----:B------:R-:W-:Y:S01]  /*4e30*/  FADD.FTZ R65, -R30, R65 ;  /* 0x000000411e417221 */ /* 0x000fe20000010100 */
[--C-:B------:R-:W-:Y:S01]  /*4e40*/  FADD.FTZ R118, R118, -R30.reuse ;  /* 0x8000001e76767221 */ /* 0x100fe20000010000 */
[----:B------:R-:W-:Y:S01]  /*4e50*/  SHF.L.U32 R67, R67, 0x10, RZ ;  /* 0x0000001043437819 */ /* 0x000fe200000006ff */
[--C-:B------:R-:W-:Y:S01]  /*4e60*/  FADD.FTZ R109, R109, -R30.reuse ;  /* 0x8000001e6d6d7221 */ /* 0x100fe20000010000 */
[--C-:B------:R-:W-:Y:S01]  /*4e70*/  FADD.FTZ R108, R108, -R30.reuse ;  /* 0x8000001e6c6c7221 */ /* 0x100fe20000010000 */
[----:B------:R-:W-:Y:S01]  /*4e80*/  SHF.L.U32 R70, R70, 0x10, RZ ;  /* 0x0000001046467819 */ /* 0x000fe200000006ff */
[----:B------:R-:W-:Y:S01]  /*4e90*/  FADD.FTZ R107, R107, -R30 ;  /* 0x8000001e6b6b7221 */ /* 0x000fe20000010000 */
[----:B0-----:R-:W-:-:S02]  /*4ea0*/  IADD3 R31, P2, R35, R42, RZ ;  /* 0x0000002a231f7210 */ /* 0x001fc40007f5e0ff */
[----:B------:R-:W-:Y:S01]  /*4eb0*/  SHF.L.U32 R72, R72, 0x10, RZ ;  /* 0x0000001048487819 */ /* 0x000fe200000006ff */
[--C-:B------:R-:W-:Y:S01]  /*4ec0*/  FADD.FTZ R104, R104, -R30.reuse ;  /* 0x8000001e68687221 */ /* 0x100fe20000010000 */
[----:B------:R-:W-:Y:S01]  /*4ed0*/  IADD3 R35, R2, 0xff00, RZ ;  /* 0x0000ff0002237810 */ /* 0x000fe20007ffe0ff */
[----:B------:R0:W-:Y:S01]  /*4ee0*/  STL [R1+0x44], R31 ;  /* 0x0000441f01007387 */ /* 0x0001e20000100800 */
[--C-:B------:R-:W-:Y:S01]  /*4ef0*/  FADD.FTZ R103, R103, -R30.reuse ;  /* 0x8000001e67677221 */ /* 0x100fe20000010000 */
[----:B-1----:R-:W-:Y:S01]  /*4f00*/  FMUL.FTZ R61, R61, R57 ;  /* 0x000000393d3d7220 */ /* 0x002fe20000410000 */
[C---:B------:R-:W-:Y:S01]  /*4f10*/  FMUL.FTZ R43, R57.reuse, R43 ;  /* 0x0000002b392b7220 */ /* 0x040fe20000410000 */
[----:B------:R-:W-:Y:S01]  /*4f20*/  STL [R1+0x214], R123 ;  /* 0x0002147b01007387 */ /* 0x000fe20000100800 */
[----:B------:R-:W-:Y:S01]  /*4f30*/  FMUL.FTZ R119, R57, R119 ;  /* 0x0000007739777220 */ /* 0x000fe20000410000 */
[----:B------:R-:W-:Y:S01]  /*4f40*/  FFMA.FTZ R61, R61, R60, R63 ;  /* 0x0000003c3d3d7223 */ /* 0x000fe2000001003f */
[----:B------:R-:W-:Y:S01]  /*4f50*/  FFMA.FTZ R43, R43, R44, R45 ;  /* 0x0000002c2b2b7223 */ /* 0x000fe2000001002d */
[----:B------:R-:W-:Y:S01]  /*4f60*/  SHF.L.U32 R75, R75, 0x10, RZ ;  /* 0x000000104b4b7819 */ /* 0x000fe200000006ff */
[--C-:B------:R-:W-:Y:S01]  /*4f70*/  FADD.FTZ R102, R102, -R30.reuse ;  /* 0x8000001e66667221 */ /* 0x100fe20000010000 */
[----:B0-----:R-:W-:Y:S01]  /*4f80*/  IADD3.X R31, RZ, R28, RZ, P6, !PT ;  /* 0x0000001cff1f7210 */ /* 0x001fe200037fe4ff */
[----:B------:R-:W-:Y:S01]  /*4f90*/  FMUL.FTZ R94, R61, -1.4426950216293334961 ;  /* 0xbfb8aa3b3d5e7820 */ /* 0x000fe20000410000 */
[----:B------:R-:W-:Y:S01]  /*4fa0*/  IADD3 R115, P6, R34, R42, RZ ;  /* 0x0000002a22737210 */ /* 0x000fe20007fde0ff */
[----:B------:R-:W-:Y:S01]  /*4fb0*/  FMUL.FTZ R54, R43, -1.4426950216293334961 ;  /* 0xbfb8aa3b2b367820 */ /* 0x000fe20000410000 */
[----:B------:R-:W-:Y:S01]  /*4fc0*/  IADD3.X R34, RZ, R28, RZ, P4, !PT ;  /* 0x0000001cff227210 */ /* 0x000fe200027fe4ff */
[----:B------:R0:W-:Y:S01]  /*4fd0*/  STL [R1+0x1ec], R31 ;  /* 0x0001ec1f01007387 */ /* 0x0001e20000100800 */
[----:B------:R-:W-:Y:S01]  /*4fe0*/  SHF.L.U32 R77, R77, 0x10, RZ ;  /* 0x000000104d4d7819 */ /* 0x000fe200000006ff */
[----:B------:R-:W1:Y:S01]  /*4ff0*/  MUFU.EX2 R94, R94 ;  /* 0x0000005e005e7308 */ /* 0x000e620000000800 */
[--C-:B------:R-:W-:Y:S01]  /*5000*/  FADD.FTZ R99, R99, -R30.reuse ;  /* 0x8000001e63637221 */ /* 0x100fe20000010000 */
[----:B------:R-:W-:Y:S01]  /*5010*/  STL [R1+0x218], R115 ;  /* 0x0002187301007387 */ /* 0x000fe20000100800 */
[--C-:B------:R-:W-:Y:S01]  /*5020*/  FADD.FTZ R98, R98, -R30.reuse ;  /* 0x8000001e62627221 */ /* 0x100fe20000010000 */
[----:B------:R-:W-:Y:S01]  /*5030*/  SHF.L.U32 R80, R80, 0x10, RZ ;  /* 0x0000001050507819 */ /* 0x000fe200000006ff */
[--C-:B------:R-:W-:Y:S01]  /*5040*/  FADD.FTZ R4, R4, -R30.reuse ;  /* 0x8000001e04047221 */ /* 0x100fe20000010000 */
[----:B------:R2:W-:Y:S01]  /*5050*/  STL [R1+0x1e8], R34 ;  /* 0x0001e82201007387 */ /* 0x0005e20000100800 */
[----:B------:R-:W-:Y:S01]  /*5060*/  SHF.L.U32 R82, R82, 0x10, RZ ;  /* 0x0000001052527819 */ /* 0x000fe200000006ff */
[--C-:B------:R-:W-:Y:S01]  /*5070*/  FADD.FTZ R5, R5, -R30.reuse ;  /* 0x8000001e05057221 */ /* 0x100fe20000010000 */
[----:B0-----:R-:W-:Y:S01]  /*5080*/  IADD3 R31, P4, R33, R42, RZ ;  /* 0x0000002a211f7210 */ /* 0x001fe20007f9e0ff */
[----:B------:R-:W-:Y:S01]  /*5090*/  FADD.FTZ R7, R7, -R30 ;  /* 0x8000001e07077221 */ /* 0x000fe20000010000 */
[----:B------:R-:W-:-:S02]  /*50a0*/  IADD3 R33, R2, 0x12c00, RZ ;  /* 0x00012c0002217810 */ /* 0x000fc40007ffe0ff */
[----:B------:R-:W-:Y:S01]  /*50b0*/  SHF.L.U32 R85, R85, 0x10, RZ ;  /* 0x0000001055557819 */ /* 0x000fe200000006ff */
[----:B------:R0:W-:Y:S01]  /*50c0*/  STL [R1+0x21c], R31 ;  /* 0x00021c1f01007387 */ /* 0x0001e20000100800 */
[----:B------:R-:W-:Y:S01]  /*50d0*/  IADD3.X R125, RZ, R28, RZ, P4, !PT ;  /* 0x0000001cff7d7210 */ /* 0x000fe200027fe4ff */
[--C-:B------:R-:W-:Y:S01]  /*50e0*/  FADD.FTZ R8, R8, -R30.reuse ;  /* 0x8000001e08087221 */ /* 0x100fe20000010000 */
[----:B--2---:R-:W-:Y:S01]  /*50f0*/  IADD3 R34, R2, 0x11d00, RZ ;  /* 0x00011d0002227810 */ /* 0x004fe20007ffe0ff */
[----:B-1----:R-:W-:Y:S01]  /*5100*/  FADD.FTZ R94, R94, 1 ;  /* 0x3f8000005e5e7421 */ /* 0x002fe20000010000 */
[----:B------:R-:W-:Y:S01]  /*5110*/  SHF.L.U32 R87, R87, 0x10, RZ ;  /* 0x0000001057577819 */ /* 0x000fe200000006ff */
[--C-:B------:R-:W-:Y:S01]  /*5120*/  FADD.FTZ R11, R11, -R30.reuse ;  /* 0x8000001e0b0b7221 */ /* 0x100fe20000010000 */
[----:B------:R-:W-:Y:S02]  /*5130*/  IADD3 R0, P4, R34, R42, RZ ;  /* 0x0000002a22007210 */ /* 0x000fe40007f9e0ff */
[----:B------:R-:W-:Y:S01]  /*5140*/  SHF.L.U32 R88, R88, 0x10, RZ ;  /* 0x0000001058587819 */ /* 0x000fe200000006ff */
[----:B------:R-:W1:Y:S01]  /*5150*/  MUFU.RCP R94, R94 ;  /* 0x0000005e005e7308 */ /* 0x000e620000001000 */
[----:B0-----:R-:W-:Y:S01]  /*5160*/  IADD3.X R31, RZ, R28, RZ, P5, !PT ;  /* 0x0000001cff1f7210 */ /* 0x001fe20002ffe4ff */
[----:B------:R-:W-:Y:S01]  /*5170*/  FADD.FTZ R12, R12, -R30 ;  /* 0x8000001e0c0c7221 */ /* 0x000fe20000010000 */
[----:B------:R-:W-:-:S02]  /*5180*/  IADD3 R32, P5, R32, R42, RZ ;  /* 0x0000002a20207210 */ /* 0x000fc40007fbe0ff */
[----:B------:R-:W-:Y:S01]  /*5190*/  SHF.L.U32 R90, R90, 0x10, RZ ;  /* 0x000000105a5a7819 */ /* 0x000fe200000006ff */
[----:B------:R0:W-:Y:S01]  /*51a0*/  STL [R1+0x1e4], R31 ;  /* 0x0001e41f01007387 */ /* 0x0001e20000100800 */
[----:B------:R-:W-:Y:S01]  /*51b0*/  IADD3 R34, R2, 0x10e00, RZ ;  /* 0x00010e0002227810 */ /* 0x000fe20007ffe0ff */
[--C-:B------:R-:W-:Y:S01]  /*51c0*/  FADD.FTZ R13, R13, -R30.reuse ;  /* 0x8000001e0d0d7221 */ /* 0x100fe20000010000 */
[-C--:B------:R-:W-:Y:S01]  /*51d0*/  IADD3.X R124, RZ, R28.reuse, RZ, P5, !PT ;  /* 0x0000001cff7c7210 */ /* 0x080fe20002ffe4ff */
[----:B------:R2:W-:Y:S01]  /*51e0*/  STL [R1+0x224], R32 ;  /* 0x0002242001007387 */ /* 0x0005e20000100800 */
[----:B------:R-:W-:Y:S02]  /*51f0*/  IADD3.X R115, RZ, R28, RZ, P4, !PT ;  /* 0x0000001cff737210 */ /* 0x000fe400027fe4ff */
[----:B------:R-:W-:Y:S01]  /*5200*/  SHF.L.U32 R92, R92, 0x10, RZ ;  /* 0x000000105c5c7819 */ /* 0x000fe200000006ff */
[----:B------:R-:W-:Y:S01]  /*5210*/  FADD.FTZ R16, R16, -R30 ;  /* 0x8000001e10107221 */ /* 0x000fe20000010000 */
[----:B------:R-:W-:-:S02]  /*5220*/  IADD3 R34, P5, R34, R42, RZ ;  /* 0x0000002a22227210 */ /* 0x000fc40007fbe0ff */
[----:B------:R-:W-:Y:S01]  /*5230*/  SHF.L.U32 R93, R93, 0x10, RZ ;  /* 0x000000105d5d7819 */ /* 0x000fe200000006ff */
[--C-:B------:R-:W-:Y:S01]  /*5240*/  FADD.FTZ R17, R17, -R30.reuse ;  /* 0x8000001e11117221 */ /* 0x100fe20000010000 */
[----:B0-----:R-:W-:Y:S02]  /*5250*/  IADD3.X R31, RZ, R28, RZ, P6, !PT ;  /* 0x0000001cff1f7210 */ /* 0x001fe400037fe4ff */
[----:B------:R-:W-:Y:S01]  /*5260*/  SHF.L.U32 R97, R97, 0x10, RZ ;  /* 0x0000001061617819 */ /* 0x000fe200000006ff */
[--C-:B------:R-:W-:Y:S01]  /*5270*/  FADD.FTZ R18, R18, -R30.reuse ;  /* 0x8000001e12127221 */ /* 0x100fe20000010000 */
[----:B------:R-:W-:Y:S02]  /*5280*/  IADD3 R33, P6, R33, R42, RZ ;  /* 0x0000002a21217210 */ /* 0x000fe40007fde0ff */
[----:B------:R-:W-:Y:S02]  /*5290*/  SHF.L.U32 R112, R112, 0x10, RZ ;  /* 0x0000001070707819 */ /* 0x000fe400000006ff */
[----:B------:R-:W-:Y:S01]  /*52a0*/  SHF.L.U32 R114, R114, 0x10, RZ ;  /* 0x0000001072727819 */ /* 0x000fe200000006ff */
[----:B------:R0:W-:Y:S01]  /*52b0*/  STL [R1+0x228], R33 ;  /* 0x0002282101007387 */ /* 0x0001e20000100800 */
[----:B------:R-:W-:Y:S01]  /*52c0*/  IADD3.X R123, RZ, R28, RZ, P6, !PT ;  /* 0x0000001cff7b7210 */ /* 0x000fe200037fe4ff */
[--C-:B------:R-:W-:Y:S01]  /*52d0*/  FADD.FTZ R21, R21, -R30.reuse ;  /* 0x8000001e15157221 */ /* 0x100fe20000010000 */
[-C--:B------:R-:W-:Y:S01]  /*52e0*/  IADD3 R35, P6, R35, R42.reuse, RZ ;  /* 0x0000002a23237210 */ /* 0x080fe20007fde0ff */
[----:B------:R3:W-:Y:S01]  /*52f0*/  STL [R1+0x1e0], R31 ;  /* 0x0001e01f01007387 */ /* 0x0007e20000100800 */
[----:B------:R-:W-:Y:S01]  /*5300*/  IADD3 R36, P4, R36, R42, RZ ;  /* 0x0000002a24247210 */ /* 0x000fe20007f9e0ff */
[--C-:B------:R-:W-:Y:S01]  /*5310*/  FADD.FTZ R22, R22, -R30.reuse ;  /* 0x8000001e16167221 */ /* 0x100fe20000010000 */
[----:B--2---:R-:W-:Y:S01]  /*5320*/  IADD3.X R32, RZ, R28, RZ, P5, !PT ;  /* 0x0000001cff207210 */ /* 0x004fe20002ffe4ff */
[----:B------:R2:W-:Y:S01]  /*5330*/  STL [R1+0x220], R125 ;  /* 0x0002207d01007387 */ /* 0x0005e20000100800 */
[----:B------:R-:W-:Y:S01]  /*5340*/  IADD3 R37, P5, R37, R42, RZ ;  /* 0x0000002a25257210 */ /* 0x000fe20007fbe0ff */
[--C-:B------:R-:W-:Y:S01]  /*5350*/  FADD.FTZ R23, R23, -R30.reuse ;  /* 0x8000001e17177221 */ /* 0x100fe20000010000 */
[----:B0-----:R-:W-:Y:S01]  /*5360*/  IADD3.X R33, RZ, R28, RZ, P6, !PT ;  /* 0x0000001cff217210 */ /* 0x001fe200037fe4ff */
[----:B------:R0:W-:Y:S01]  /*5370*/  STL [R1+0x22c], R0 ;  /* 0x00022c0001007387 */ /* 0x0001e20000100800 */
[--C-:B------:R-:W-:Y:S01]  /*5380*/  FADD.FTZ R26, R26, -R30.reuse ;  /* 0x8000001e1a1a7221 */ /* 0x100fe20000010000 */
[----:B---3--:R-:W-:Y:S01]  /*5390*/  IADD3 R31, R2, 0xd200, RZ ;  /* 0x0000d200021f7810 */ /* 0x008fe20007ffe0ff */
[--C-:B------:R-:W-:Y:S01]  /*53a0*/  FADD.FTZ R27, R27, -R30.reuse ;  /* 0x8000001e1b1b7221 */ /* 0x100fe20000010000 */
[----:B------:R3:W-:Y:S01]  /*53b0*/  STL [R1+0x230], R124 ;  /* 0x0002307c01007387 */ /* 0x0007e20000100800 */
[----:B------:R-:W-:Y:S01]  /*53c0*/  FADD.FTZ R122, R122, -R30 ;  /* 0x8000001e7a7a7221 */ /* 0x000fe20000010000 */
[----:B------:R-:W-:Y:S01]  /*53d0*/  IADD3 R38, P6, R31, R42, RZ ;  /* 0x0000002a1f267210 */ /* 0x000fe20007fde0ff */
[----:B--2---:R2:W4:Y:S01]  /*53e0*/  MUFU.EX2 R125, R54 ;  /* 0x00000036007d7308 */ /* 0x0045220000000800 */
[C---:B------:R-:W-:Y:S01]  /*53f0*/  IADD3 R31, R2.reuse, 0xc300, RZ ;  /* 0x0000c300021f7810 */ /* 0x040fe20007ffe0ff */
[----:B------:R5:W-:Y:S01]  /*5400*/  STL [R1+0x234], R34 ;  /* 0x0002342201007387 */ /* 0x000be20000100800 */
[----:B0-----:R-:W-:Y:S01]  /*5410*/  IADD3.X R0, RZ, R28, RZ, P4, !PT ;  /* 0x0000001cff007210 */ /* 0x001fe200027fe4ff */
[----:B------:R-:W-:Y:S01]  /*5420*/  ULDC.64 UR8, c[0x0][0x210] ;  /* 0x0000840000087ab9 */ /* 0x000fe20000000a00 */
[----:B------:R-:W-:Y:S01]  /*5430*/  IADD3 R39, P4, R31, R42, RZ ;  /* 0x0000002a1f277210 */ /* 0x000fe20007f9e0ff */
[----:B------:R0:W-:Y:S01]  /*5440*/  STL [R1+0x238], R123 ;  /* 0x0002387b01007387 */ /* 0x0001e20000100800 */
[----:B------:R-:W-:-:S02]  /*5450*/  IADD3 R31, R2, 0xb400, RZ ;  /* 0x0000b400021f7810 */ /* 0x000fc40007ffe0ff */
[----:B---3--:R-:W-:Y:S01]  /*5460*/  IADD3.X R124, RZ, R28, RZ, P5, !PT ;  /* 0x0000001cff7c7210 */ /* 0x008fe20002ffe4ff */
[----:B------:R3:W-:Y:S01]  /*5470*/  STL [R1+0x23c], R35 ;  /* 0x00023c2301007387 */ /* 0x0007e20000100800 */
[----:B------:R-:W-:Y:S02]  /*5480*/  IADD3 R40, P5, R31, R42, RZ ;  /* 0x0000002a1f287210 */ /* 0x000fe40007fbe0ff */
[C---:B------:R-:W-:Y:S01]  /*5490*/  IADD3 R31, R2.reuse, 0xa500, RZ ;  /* 0x0000a500021f7810 */ /* 0x040fe20007ffe0ff */
[----:B------:R1:W-:Y:S01]  /*54a0*/  STL [R1+0x240], R115 ;  /* 0x0002407301007387 */ /* 0x0003e20000100800 */
[----:B-----5:R-:W-:Y:S02]  /*54b0*/  IADD3.X R34, RZ, R28, RZ, P6, !PT ;  /* 0x0000001cff227210 */ /* 0x020fe400037fe4ff */
[----:B------:R-:W-:Y:S01]  /*54c0*/  IADD3 R41, P6, R31, R42, RZ ;  /* 0x0000002a1f297210 */ /* 0x000fe20007fde0ff */
[----:B------:R5:W-:Y:S01]  /*54d0*/  STL [R1+0x244], R36 ;  /* 0x0002442401007387 */ /* 0x000be20000100800 */
[----:B------:R-:W-:-:S02]  /*54e0*/  IADD3 R31, R2, 0x8700, RZ ;  /* 0x00008700021f7810 */ /* 0x000fc40007ffe0ff */
[-C--:B0-----:R-:W-:Y:S01]  /*54f0*/  IADD3.X R123, RZ, R28.reuse, RZ, P4, !PT ;  /* 0x0000001cff7b7210 */ /* 0x081fe200027fe4ff */
[----:B------:R-:W-:Y:S01]  /*5500*/  STL [R1+0x248], R32 ;  /* 0x0002482001007387 */ /* 0x000fe20000100800 */
[----:B---3--:R-:W-:Y:S02]  /*5510*/  IADD3.X R35, RZ, R28, RZ, P5, !PT ;  /* 0x0000001cff237210 */ /* 0x008fe40002ffe4ff */
[-C--:B------:R-:W-:Y:S01]  /*5520*/  IADD3 R46, P4, R46, R42.reuse, RZ ;  /* 0x0000002a2e2e7210 */ /* 0x080fe20007f9e0ff */
[----:B------:R-:W-:Y:S01]  /*5530*/  STL [R1+0x24c], R37 ;  /* 0x00024c2501007387 */ /* 0x000fe20000100800 */
[----:B------:R-:W-:Y:S02]  /*5540*/  IADD3 R47, P5, R31, R42, RZ ;  /* 0x0000002a1f2f7210 */ /* 0x000fe40007fbe0ff */
[----:B------:R-:W-:Y:S01]  /*5550*/  IADD3 R31, R2, 0x6900, RZ ;  /* 0x00006900021f7810 */ /* 0x000fe20007ffe0ff */
[----:B------:R0:W-:Y:S01]  /*5560*/  STL [R1+0x250], R33 ;  /* 0x0002502101007387 */ /* 0x0001e20000100800 */
[----:B-1----:R-:W-:-:S02]  /*5570*/  IADD3.X R115, RZ, R28, RZ, P6, !PT ;  /* 0x0000001cff737210 */ /* 0x002fc400037fe4ff */
[----:B------:R-:W-:Y:S01]  /*5580*/  IADD3 R48, P6, R49, R42, RZ ;  /* 0x0000002a31307210 */ /* 0x000fe20007fde0ff */
[----:B------:R-:W-:Y:S01]  /*5590*/  STL [R1+0x254], R38 ;  /* 0x0002542601007387 */ /* 0x000fe20000100800 */
[----:B-----5:R-:W-:Y:S02]  /*55a0*/  IADD3.X R36, RZ, R28, RZ, P4, !PT ;  /* 0x0000001cff247210 */ /* 0x020fe400027fe4ff */
[----:B------:R-:W-:Y:S01]  /*55b0*/  IADD3 R49, P4, R31, R42, RZ ;  /* 0x0000002a1f317210 */ /* 0x000fe20007f9e0ff */
[----:B------:R1:W-:Y:S01]  /*55c0*/  STL [R1+0x258], R0 ;  /* 0x0002580001007387 */ /* 0x0003e20000100800 */
[C---:B------:R-:W-:Y:S02]  /*55d0*/  IADD3 R31, R2.reuse, 0x5a00, RZ ;  /* 0x00005a00021f7810 */ /* 0x040fe40007ffe0ff */
[----:B0-----:R-:W-:Y:S01]  /*55e0*/  IADD3 R33, R2, 0x4b00, RZ ;  /* 0x00004b0002217810 */ /* 0x001fe20007ffe0ff */
[----:B------:R-:W-:Y:S01]  /*55f0*/  STL [R1+0x25c], R39 ;  /* 0x00025c2701007387 */ /* 0x000fe20000100800 */
[----:B------:R-:W-:-:S02]  /*5600*/  IADD3.X R32, RZ, R28, RZ, P5, !PT ;  /* 0x0000001cff207210 */ /* 0x000fc40002ffe4ff */
[----:B------:R-:W-:Y:S01]  /*5610*/  IADD3 R50, P5, R31, R42, RZ ;  /* 0x0000002a1f327210 */ /* 0x000fe20007fbe0ff */
[----:B------:R-:W-:Y:S01]  /*5620*/  STL [R1+0x260], R124 ;  /* 0x0002607c01007387 */ /* 0x000fe20000100800 */
[----:B------:R-:W-:Y:S02]  /*5630*/  IADD3.X R37, RZ, R28, RZ, P6, !PT ;  /* 0x0000001cff257210 */ /* 0x000fe400037fe4ff */
[C---:B-1----:R-:W-:Y:S01]  /*5640*/  IADD3 R0, R2.reuse, 0x2d00, RZ ;  /* 0x00002d0002007810 */ /* 0x042fe20007ffe0ff */
[----:B------:R-:W-:Y:S01]  /*5650*/  STL [R1+0x264], R40 ;  /* 0x0002642801007387 */ /* 0x000fe20000100800 */
[----:B------:R-:W-:Y:S02]  /*5660*/  IADD3 R51, P6, R33, R42, RZ ;  /* 0x0000002a21337210 */ /* 0x000fe40007fde0ff */
[----:B------:R-:W-:Y:S01]  /*5670*/  IADD3.X R38, RZ, R28, RZ, P5, !PT ;  /* 0x0000001cff267210 */ /* 0x000fe20002ffe4ff */
[----:B------:R0:W-:Y:S01]  /*5680*/  STL [R1+0x268], R34 ;  /* 0x0002682201007387 */ /* 0x0001e20000100800 */
[----:B------:R-:W-:-:S02]  /*5690*/  IADD3 R31, R2, 0x3c00, RZ ;  /* 0x00003c00021f7810 */ /* 0x000fc40007ffe0ff */
[----:B------:R-:W-:Y:S02]  /*56a0*/  IADD3 R53, P5, R0, R42, RZ ;  /* 0x0000002a00357210 */ /* 0x000fe40007fbe0ff */
[-C--:B------:R-:W-:Y:S02]  /*56b0*/  IADD3.X R0, RZ, R28.reuse, RZ, P6, !PT ;  /* 0x0000001cff007210 */ /* 0x080fe400037fe4ff */
[----:B------:R-:W-:Y:S02]  /*56c0*/  IADD3.X R33, RZ, R28, RZ, P4, !PT ;  /* 0x0000001cff217210 */ /* 0x000fe400027fe4ff */
[----:B------:R-:W-:Y:S02]  /*56d0*/  IADD3 R52, P4, R31, R42, RZ ;  /* 0x0000002a1f347210 */ /* 0x000fe40007f9e0ff */
[C---:B0-----:R-:W-:Y:S02]  /*56e0*/  IADD3 R34, R2.reuse, 0x1e00, RZ ;  /* 0x00001e0002227810 */ /* 0x041fe40007ffe0ff */
[----:B------:R-:W-:-:S02]  /*56f0*/  IADD3 R31, R2, 0xf00, RZ ;  /* 0x00000f00021f7810 */ /* 0x000fc40007ffe0ff */
[----:B--2---:R-:W-:Y:S02]  /*5700*/  IADD3 R54, P6, R34, R42, RZ ;  /* 0x0000002a22367210 */ /* 0x004fe40007fde0ff */
[----:B------:R-:W-:Y:S02]  /*5710*/  IADD3 R34, R2, 0x1a400, RZ ;  /* 0x0001a40002227810 */ /* 0x000fe40007ffe0ff */
[----:B------:R-:W-:Y:S02]  /*5720*/  IADD3.X R124, RZ, R28, RZ, P5, !PT ;  /* 0x0000001cff7c7210 */ /* 0x000fe40002ffe4ff */
[----:B------:R-:W-:Y:S02]  /*5730*/  IADD3 R34, P5, R34, R42, RZ ;  /* 0x0000002a22227210 */ /* 0x000fe40007fbe0ff */
[----:B------:R-:W-:Y:S02]  /*5740*/  IADD3.X R39, RZ, R28, RZ, P4, !PT ;  /* 0x0000001cff277210 */ /* 0x000fe400027fe4ff */
[----:B------:R-:W-:Y:S01]  /*5750*/  IADD3 R55, P4, R31, R42, RZ ;  /* 0x0000002a1f377210 */ /* 0x000fe20007f9e0ff */
[----:B------:R0:W-:Y:S01]  /*5760*/  STL [R1+0xc], R34 ;  /* 0x00000c2201007387 */ /* 0x0001e20000100800 */
[----:B------:R-:W-:-:S02]  /*5770*/  IADD3 R31, R2, 0x19500, RZ ;  /* 0x00019500021f7810 */ /* 0x000fc40007ffe0ff */
[----:B------:R-:W-:Y:S02]  /*5780*/  IADD3.X R40, RZ, R28, RZ, P6, !PT ;  /* 0x0000001cff287210 */ /* 0x000fe400037fe4ff */
[----:B------:R-:W-:Y:S01]  /*5790*/  IADD3 R121, P6, R31, R42, RZ ;  /* 0x0000002a1f797210 */ /* 0x000fe20007fde0ff */
[----:B------:R-:W-:Y:S01]  /*57a0*/  FMUL.FTZ R31, R61, R94 ;  /* 0x0000005e3d1f7220 */ /* 0x000fe20000410000 */
[----:B------:R-:W-:Y:S01]  /*57b0*/  SHF.L.U32 R61, R29, 0x10, RZ ;  /* 0x000000101d3d7819 */ /* 0x000fe200000006ff */
[----:B------:R-:W-:Y:S01]  /*57c0*/  FMUL.FTZ R29, R57, R110 ;  /* 0x0000006e391d7220 */ /* 0x000fe20000410000 */
[----:B----4-:R-:W-:Y:S01]  /*57d0*/  FADD.FTZ R94, R125, 1 ;  /* 0x3f8000007d5e7421 */ /* 0x010fe20000010000 */
[----:B0-----:R-:W-:Y:S01]  /*57e0*/  IADD3.X R34, RZ, R28, RZ, P4, !PT ;  /* 0x0000001cff227210 */ /* 0x001fe200027fe4ff */
[----:B------:R-:W-:Y:S01]  /*57f0*/  FMUL.FTZ R110, R57, R120 ;  /* 0x00000078396e7220 */ /* 0x000fe20000410000 */
[----:B------:R-:W-:Y:S02]  /*5800*/  IADD3 R56, P4, R2, R42, RZ ;  /* 0x0000002a02387210 */ /* 0x000fe40007f9e0ff */
[----:B------:R-:W-:Y:S01]  /*5810*/  SHF.L.U32 R2, R62, 0x10, RZ ;  /* 0x000000103e027819 */ /* 0x000fe200000006ff */
[----:B------:R-:W-:Y:S01]  /*5820*/  FFMA.FTZ R110, R60, R110, R63 ;  /* 0x0000006e3c6e7223 */ /* 0x000fe2000001003f */
[----:B------:R-:W-:-:S02]  /*5830*/  SHF.L.U32 R62, R95, 0x10, RZ ;  /* 0x000000105f3e7819 */ /* 0x000fc400000006ff */
[----:B------:R-:W-:Y:S01]  /*5840*/  SHF.L.U32 R95, R64, 0x10, RZ ;  /* 0x00000010405f7819 */ /* 0x000fe200000006ff */
[----:B------:R-:W-:Y:S01]  /*5850*/  FADD.FTZ R42, -R30, R2 ;  /* 0x000000021e2a7221 */ /* 0x000fe20000010100 */
[----:B------:R-:W-:Y:S01]  /*5860*/  FMUL.FTZ R120, R110, -1.4426950216293334961 ;  /* 0xbfb8aa3b6e787820 */ /* 0x000fe20000410000 */
[----:B------:R-:W-:Y:S01]  /*5870*/  FFMA.FTZ R29, R29, R61, R62 ;  /* 0x0000003d1d1d7223 */ /* 0x000fe2000001003e */
[----:B------:R0:W1:Y:S01]  /*5880*/  MUFU.RCP R2, R94 ;  /* 0x0000005e00027308 */ /* 0x0000620000001000 */
[----:B------:R-:W-:Y:S01]  /*5890*/  FADD.FTZ R95, -R30, R95 ;  /* 0x0000005f1e5f7221 */ /* 0x000fe20000010100 */
[----:B------:R-:W-:Y:S01]  /*58a0*/  FMUL.FTZ R42, R57, R42 ;  /* 0x0000002a392a7220 */ /* 0x000fe20000410000 */
[----:B------:R-:W-:Y:S02]  /*58b0*/  FMUL.FTZ R64, R29, -1.4426950216293334961 ;  /* 0xbfb8aa3b1d407820 */ /* 0x000fe40000410000 */
[----:B------:R-:W-:-:S03]  /*58c0*/  FMUL.FTZ R95, R57, R95 ;  /* 0x0000005f395f7220 */ /* 0x000fc60000410000 */
[----:B------:R-:W2:Y:S01]  /*58d0*/  MUFU.EX2 R120, R120 ;  /* 0x0000007800787308 */ /* 0x000ea20000000800 */
[----:B0-----:R-:W-:Y:S01]  /*58e0*/  FFMA.FTZ R94, R42, R58, R59 ;  /* 0x0000003a2a5e7223 */ /* 0x001fe2000001003b */
[----:B------:R-:W-:-:S03]  /*58f0*/  FFMA.FTZ R95, R44, R95, R45 ;  /* 0x0000005f2c5f7223 */ /* 0x000fc6000001002d */
[----:B------:R-:W-:-:S03]  /*5900*/  FMUL.FTZ R42, R94, -1.4426950216293334961 ;  /* 0xbfb8aa3b5e2a7820 */ /* 0x000fc60000410000 */
[----:B------:R-:W0:Y:S01]  /*5910*/  MUFU.EX2 R64, R64 ;  /* 0x0000004000407308 */ /* 0x000e220000000800 */
[----:B-1----:R-:W-:Y:S01]  /*5920*/  FMUL.FTZ R125, R43, R2 ;  /* 0x000000022b7d7220 */ /* 0x002fe20000410000 */
[----:B------:R-:W-:-:S06]  /*5930*/  FMUL.FTZ R2, R95, -1.4426950216293334961 ;  /* 0xbfb8aa3b5f027820 */ /* 0x000fcc0000410000 */
[----:B------:R-:W1:Y:S01]  /*5940*/  MUFU.EX2 R42, R42 ;  /* 0x0000002a002a7308 */ /* 0x000e620000000800 */
[----:B--2---:R-:W-:-:S07]  /*5950*/  FADD.FTZ R120, R120, 1 ;  /* 0x3f80000078787421 */ /* 0x004fce0000010000 */
[----:B------:R-:W2:Y:S01]  /*5960*/  MUFU.EX2 R2, R2 ;  /* 0x0000000200027308 */ /* 0x000ea20000000800 */
[----:B0-----:R-:W-:-:S07]  /*5970*/  FADD.FTZ R43, R64, 1 ;  /* 0x3f800000402b7421 */ /* 0x001fce0000010000 */
[----:B------:R-:W0:Y:S01]  /*5980*/  MUFU.RCP R43, R43 ;  /* 0x0000002b002b7308 */ /* 0x000e220000001000 */
[----:B-1----:R-:W-:-:S07]  /*5990*/  FADD.FTZ R42, R42, 1 ;  /* 0x3f8000002a2a7421 */ /* 0x002fce0000010000 */
[----:B------:R-:W1:Y:S01]  /*59a0*/  MUFU.RCP R42, R42 ;  /* 0x0000002a002a7308 */ /* 0x000e620000001000 */
[----:B--2---:R-:W-:Y:S01]  /*59b0*/  FADD.FTZ R64, R2, 1 ;  /* 0x3f80000002407421 */ /* 0x004fe20000010000 */
[----:B------:R-:W-:Y:S01]  /*59c0*/  FFMA.FTZ R2, R61, R119, R62 ;  /* 0x000000773d027223 */ /* 0x000fe2000001003e */
[----:B------:R-:W-:Y:S02]  /*59d0*/  MOV R119, R121 ;  /* 0x0000007900777202 */ /* 0x000fe40000000f00 */
[----:B------:R-:W2:Y:S03]  /*59e0*/  LDL.LU R121, [R1+0x26c] ;  /* 0x00026c0001797983 */ /* 0x000ea60000300800 */
[----:B------:R-:W3:Y:S01]  /*59f0*/  MUFU.RCP R120, R120 ;  /* 0x0000007800787308 */ /* 0x000ee20000001000 */
[----:B0-----:R-:W-:Y:S01]  /*5a00*/  FMUL.FTZ R43, R29, R43 ;  /* 0x0000002b1d2b7220 */ /* 0x001fe20000410000 */
[----:B------:R-:W-:-:S06]  /*5a10*/  FMUL.FTZ R29, R2, -1.4426950216293334961 ;  /* 0xbfb8aa3b021d7820 */ /* 0x000fcc0000410000 */
[----:B------:R-:W0:Y:S01]  /*5a20*/  MUFU.EX2 R29, R29 ;  /* 0x0000001d001d7308 */ /* 0x000e220000000800 */
[----:B------:R1:W-:Y:S07]  /*5a30*/  STL [R1+0x1dc], R43 ;  /* 0x0001dc2b01007387 */ /* 0x0003ee0000100800 */
[----:B------:R-:W4:Y:S01]  /*5a40*/  MUFU.RCP R64, R64 ;  /* 0x0000004000407308 */ /* 0x000f220000001000 */
[----:B-1----:R-:W-:Y:S01]  /*5a50*/  FMUL.FTZ R43, R94, R42 ;  /* 0x0000002a5e2b7220 */ /* 0x002fe20000410000 */
[----:B---3--:R-:W-:-:S04]  /*5a60*/  FMUL.FTZ R42, R110, R120 ;  /* 0x000000786e2a7220 */ /* 0x008fc80000410000 */
[----:B------:R4:W-:Y:S01]  /*5a70*/  STL [R1+0x1d4], R43 ;  /* 0x0001d42b01007387 */ /* 0x0009e20000100800 */
[----:B0-----:R-:W-:-:S03]  /*5a80*/  FADD.FTZ R29, R29, 1 ;  /* 0x3f8000001d1d7421 */ /* 0x001fc60000010000 */
[----:B------:R0:W-:Y:S01]  /*5a90*/  STL [R1+0x1d0], R42 ;  /* 0x0001d02a01007387 */ /* 0x0001e20000100800 */
[----:B----4-:R-:W-:Y:S01]  /*5aa0*/  FMUL.FTZ R43, R95, R64 ;  /* 0x000000405f2b7220 */ /* 0x010fe20000410000 */
[----:B0-----:R-:W-:Y:S01]  /*5ab0*/  FMUL.FTZ R42, R57, R65 ;  /* 0x00000041392a7220 */ /* 0x001fe20000410000 */
[----:B------:R-:W0:Y:S03]  /*5ac0*/  MUFU.RCP R29, R29 ;  /* 0x0000001d001d7308 */ /* 0x000e260000001000 */
[----:B------:R-:W-:Y:S01]  /*5ad0*/  FFMA.FTZ R42, R58, R42, R59 ;  /* 0x0000002a3a2a7223 */ /* 0x000fe2000001003b */
[----:B------:R1:W-:Y:S01]  /*5ae0*/  STL [R1+0x1cc], R43 ;  /* 0x0001cc2b01007387 */ /* 0x0003e20000100800 */
[----:B------:R-:W-:Y:S01]  /*5af0*/  SHF.L.U32 R65, R66, 0x10, RZ ;  /* 0x0000001042417819 */ /* 0x000fe200000006ff */
[----:B------:R-:W-:Y:S01]  /*5b00*/  FADD.FTZ R95, R117, -R30 ;  /* 0x8000001e755f7221 */ /* 0x000fe20000010000 */
[----:B-1----:R-:W-:-:S03]  /*5b10*/  FMUL.FTZ R43, R42, -1.4426950216293334961 ;  /* 0xbfb8aa3b2a2b7820 */ /* 0x002fc60000410000 */
[----:B------:R-:W-:Y:S01]  /*5b20*/  FADD.FTZ R65, -R30, R65 ;  /* 0x000000411e417221 */ /* 0x000fe20000010100 */
[C---:B------:R-:W-:Y:S01]  /*5b30*/  FMUL.FTZ R64, R57.reuse, R118 ;  /* 0x0000007639407220 */ /* 0x040fe20000410000 */
[C---:B------:R-:W-:Y:S01]  /*5b40*/  FMUL.FTZ R95, R57.reuse, R95 ;  /* 0x0000005f395f7220 */ /* 0x040fe20000410000 */
[----:B------:R-:W1:Y:S01]  /*5b50*/  MUFU.EX2 R43, R43 ;  /* 0x0000002b002b7308 */ /* 0x000e620000000800 */
[----:B------:R-:W-:Y:S01]  /*5b60*/  FMUL.FTZ R66, R57, R65 ;  /* 0x0000004139427220 */ /* 0x000fe20000410000 */
[----:B------:R-:W-:Y:S01]  /*5b70*/  FFMA.FTZ R64, R60, R64, R63 ;  /* 0x000000403c407223 */ /* 0x000fe2000001003f */
[----:B------:R-:W-:Y:S02]  /*5b80*/  FFMA.FTZ R95, R61, R95, R62 ;  /* 0x0000005f3d5f7223 */ /* 0x000fe4000001003e */
[----:B------:R-:W-:Y:S01]  /*5b90*/  FFMA.FTZ R66, R44, R66, R45 ;  /* 0x000000422c427223 */ /* 0x000fe2000001002d */
[----:B0-----:R-:W-:Y:S01]  /*5ba0*/  FMUL.FTZ R29, R2, R29 ;  /* 0x0000001d021d7220 */ /* 0x001fe20000410000 */
[----:B------:R-:W-:Y:S01]  /*5bb0*/  FMUL.FTZ R65, R64, -1.4426950216293334961 ;  /* 0xbfb8aa3b40417820 */ /* 0x000fe20000410000 */
[----:B------:R-:W-:Y:S01]  /*5bc0*/  FMUL.FTZ R2, R95, -1.4426950216293334961 ;  /* 0xbfb8aa3b5f027820 */ /* 0x000fe20000410000 */
[----:B------:R-:W-:-:S02]  /*5bd0*/  FMUL.FTZ R94, R66, -1.4426950216293334961 ;  /* 0xbfb8aa3b425e7820 */ /* 0x000fc40000410000 */
[----:B------:R1:W-:Y:S02]  /*5be0*/  STL [R1+0x1c8], R29 ;  /* 0x0001c81d01007387 */ /* 0x0003e40000100800 */
[----:B------:R-:W0:Y:S08]  /*5bf0*/  MUFU.EX2 R65, R65 ;  /* 0x0000004100417308 */ /* 0x000e300000000800 */
[----:B------:R-:W3:Y:S01]  /*5c00*/  MUFU.EX2 R2, R2 ;  /* 0x0000000200027308 */ /* 0x000ee20000000800 */
[----:B-1----:R-:W-:-:S07]  /*5c10*/  FADD.FTZ R29, R43, 1 ;  /* 0x3f8000002b1d7421 */ /* 0x002fce0000010000 */
[----:B------:R-:W1:Y:S01]  /*5c20*/  MUFU.EX2 R94, R94 ;  /* 0x0000005e005e7308 */ /* 0x000e620000000800 */
[----:B------:R-:W-:-:S07]  /*5c30*/  FADD.FTZ R67, -R30, R67 ;  /* 0x000000431e437221 */ /* 0x000fce0000010100 */
[----:B------:R-:W4:Y:S01]  /*5c40*/  MUFU.RCP R29, R29 ;  /* 0x0000001d001d7308 */ /* 0x000f220000001000 */
[----:B0-----:R-:W-:Y:S01]  /*5c50*/  FADD.FTZ R65, R65, 1 ;  /* 0x3f80000041417421 */ /* 0x001fe20000010000 */
[----:B------:R-:W-:Y:S01]  /*5c60*/  FMUL.FTZ R67, R57, R67 ;  /* 0x0000004339437220 */ /* 0x000fe20000410000 */
[----:B---3--:R-:W-:-:S03]  /*5c70*/  FADD.FTZ R2, R2, 1 ;  /* 0x3f80000002027421 */ /* 0x008fc60000010000 */
[----:B------:R-:W-:Y:S01]  /*5c80*/  FFMA.FTZ R67, R58, R67, R59 ;  /* 0x000000433a437223 */ /* 0x000fe2000001003b */
[----:B-1----:R-:W-:Y:S01]  /*5c90*/  FADD.FTZ R94, R94, 1 ;  /* 0x3f8000005e5e7421 */ /* 0x002fe20000010000 */
[----:B------:R-:W0:Y:S01]  /*5ca0*/  MUFU.RCP R65, R65 ;  /* 0x0000004100417308 */ /* 0x000e220000001000 */
[----:B----4-:R-:W-:-:S07]  /*5cb0*/  FMUL.FTZ R42, R42, R29 ;  /* 0x0000001d2a2a7220 */ /* 0x010fce0000410000 */
[----:B------:R-:W-:Y:S01]  /*5cc0*/  MUFU.RCP R2, R2 ;  /* 0x0000000200027308 */ /* 0x000fe20000001000 */
[----:B------:R-:W-:-:S07]  /*5cd0*/  FMUL.FTZ R29, R67, -1.4426950216293334961 ;  /* 0xbfb8aa3b431d7820 */ /* 0x000fce0000410000 */
[----:B------:R-:W1:Y:S08]  /*5ce0*/  MUFU.RCP R94, R94 ;  /* 0x0000005e005e7308 */ /* 0x000e700000001000 */
[----:B------:R-:W3:Y:S01]  /*5cf0*/  MUFU.EX2 R29, R29 ;  /* 0x0000001d001d7308 */ /* 0x000ee20000000800 */
[----:B------:R4:W-:Y:S01]  /*5d00*/  STL [R1+0x1c0], R42 ;  /* 0x0001c02a01007387 */ /* 0x0009e20000100800 */
[----:B0-----:R-:W-:Y:S01]  /*5d10*/  FMUL.FTZ R64, R64, R65 ;  /* 0x0000004140407220 */ /* 0x001fe20000410000 */
[----:B-1----:R-:W-:Y:S01]  /*5d20*/  FMUL.FTZ R43, R66, R94 ;  /* 0x0000005e422b7220 */ /* 0x002fe20000410000 */
[----:B----4-:R-:W-:Y:S01]  /*5d30*/  FMUL.FTZ R42, R95, R2 ;  /* 0x000000025f2a7220 */ /* 0x010fe20000410000 */
[----:B------:R-:W-:-:S02]  /*5d40*/  FADD.FTZ R2, R116, -R30 ;  /* 0x8000001e74027221 */ /* 0x000fc40000010000 */
[----:B------:R0:W-:Y:S02]  /*5d50*/  STL [R1+0x1c4], R64 ;  /* 0x0001c44001007387 */ /* 0x0001e40000100800 */
[----:B------:R-:W-:Y:S02]  /*5d60*/  FMUL.FTZ R2, R57, R2 ;  /* 0x0000000239027220 */ /* 0x000fe40000410000 */
[----:B------:R-:W-:Y:S04]  /*5d70*/  STL [R1+0x1bc], R43 ;  /* 0x0001bc2b01007387 */ /* 0x000fe80000100800 */
[----:B------:R3:W-:Y:S01]  /*5d80*/  STL [R1+0x1b8], R42 ;  /* 0x0001b82a01007387 */ /* 0x0007e20000100800 */
[----:B0-----:R-:W-:Y:S02]  /*5d90*/  SHF.L.U32 R64, R68, 0x10, RZ ;  /* 0x0000001044407819 */ /* 0x001fe400000006ff */
[----:B------:R-:W-:Y:S01]  /*5da0*/  SHF.L.U32 R68, R69, 0x10, RZ ;  /* 0x0000001045447819 */ /* 0x000fe200000006ff */
[----:B---3--:R-:W-:Y:S01]  /*5db0*/  FADD.FTZ R42, R29, 1 ;  /* 0x3f8000001d2a7421 */ /* 0x008fe20000010000 */
[----:B------:R-:W-:-:S03]  /*5dc0*/  FFMA.FTZ R29, R60, R2, R63 ;  /* 0x000000023c1d7223 */ /* 0x000fc6000001003f */
[----:B------:R0:W1:Y:S01]  /*5dd0*/  MUFU.RCP R2, R42 ;  /* 0x0000002a00027308 */ /* 0x0000620000001000 */
[C---:B------:R-:W-:Y:S01]  /*5de0*/  FADD.FTZ R64, -R30.reuse, R64 ;  /* 0x000000401e407221 */ /* 0x040fe20000010100 */
[----:B------:R-:W-:Y:S01]  /*5df0*/  FADD.FTZ R68, -R30, R68 ;  /* 0x000000441e447221 */ /* 0x000fe20000010100 */
[----:B0-----:R-:W-:Y:S02]  /*5e00*/  FMUL.FTZ R42, R29, -1.4426950216293334961 ;  /* 0xbfb8aa3b1d2a7820 */ /* 0x001fe40000410000 */
[C---:B------:R-:W-:Y:S01]  /*5e10*/  FMUL.FTZ R64, R57.reuse, R64 ;  /* 0x0000004039407220 */ /* 0x040fe20000410000 */
[----:B------:R-:W-:-:S03]  /*5e20*/  FMUL.FTZ R65, R57, R109 ;  /* 0x0000006d39417220 */ /* 0x000fc60000410000 */
[----:B------:R-:W0:Y:S01]  /*5e30*/  MUFU.EX2 R42, R42 ;  /* 0x0000002a002a7308 */ /* 0x000e220000000800 */
[----:B------:R-:W-:Y:S01]  /*5e40*/  FMUL.FTZ R68, R57, R68 ;  /* 0x0000004439447220 */ /* 0x000fe20000410000 */
[----:B------:R-:W-:Y:S01]  /*5e50*/  FFMA.FTZ R64, R44, R64, R45 ;  /* 0x000000402c407223 */ /* 0x000fe2000001002d */
[----:B------:R-:W-:Y:S02]  /*5e60*/  FFMA.FTZ R65, R61, R65, R62 ;  /* 0x000000413d417223 */ /* 0x000fe4000001003e */
[----:B------:R-:W-:Y:S01]  /*5e70*/  FFMA.FTZ R68, R58, R68, R59 ;  /* 0x000000443a447223 */ /* 0x000fe2000001003b */
[----:B------:R-:W-:Y:S01]  /*5e80*/  FMUL.FTZ R43, R64, -1.4426950216293334961 ;  /* 0xbfb8aa3b402b7820 */ /* 0x000fe20000410000 */
[----:B------:R-:W-:Y:S01]  /*5e90*/  FMUL.FTZ R66, R65, -1.4426950216293334961 ;  /* 0xbfb8aa3b41427820 */ /* 0x000fe20000410000 */
[----:B-1----:R-:W-:Y:S01]  /*5ea0*/  FMUL.FTZ R67, R67, R2 ;  /* 0x0000000243437220 */ /* 0x002fe20000410000 */
[----:B------:R-:W-:-:S03]  /*5eb0*/  FMUL.FTZ R2, R68, -1.4426950216293334961 ;  /* 0xbfb8aa3b44027820 */ /* 0x000fc60000410000 */
[----:B------:R-:W1:Y:S01]  /*5ec0*/  MUFU.EX2 R43, R43 ;  /* 0x0000002b002b7308 */ /* 0x000e620000000800 */
[----:B0-----:R-:W-:-:S07]  /*5ed0*/  FADD.FTZ R42, R42, 1 ;  /* 0x3f8000002a2a7421 */ /* 0x001fce0000010000 */
[----:B------:R-:W0:Y:S08]  /*5ee0*/  MUFU.EX2 R66, R66 ;  /* 0x0000004200427308 */ /* 0x000e300000000800 */
[----:B------:R-:W3:Y:S08]  /*5ef0*/  MUFU.EX2 R2, R2 ;  /* 0x0000000200027308 */ /* 0x000ef00000000800 */
[----:B------:R-:W4:Y:S01]  /*5f00*/  MUFU.RCP R42, R42 ;  /* 0x0000002a002a7308 */ /* 0x000f220000001000 */
[----:B-1----:R-:W-:Y:S01]  /*5f10*/  FADD.FTZ R43, R43, 1 ;  /* 0x3f8000002b2b7421 */ /* 0x002fe20000010000 */
[----:B------:R-:W-:Y:S01]  /*5f20*/  FMUL.FTZ R108, R57, R108 ;  /* 0x0000006c396c7220 */ /* 0x000fe20000410000 */
[----:B0-----:R-:W-:-:S03]  /*5f30*/  FADD.FTZ R66, R66, 1 ;  /* 0x3f80000042427421 */ /* 0x001fc60000010000 */
[----:B------:R-:W-:Y:S01]  /*5f40*/  FFMA.FTZ R108, R60, R108, R63 ;  /* 0x0000006c3c6c7223 */ /* 0x000fe2000001003f */
[----:B---3--:R-:W-:Y:S01]  /*5f50*/  FADD.FTZ R2, R2, 1 ;  /* 0x3f80000002027421 */ /* 0x008fe20000010000 */
[----:B------:R-:W0:Y:S01]  /*5f60*/  MUFU.RCP R43, R43 ;  /* 0x0000002b002b7308 */ /* 0x000e220000001000 */
[----:B----4-:R-:W-:-:S07]  /*5f70*/  FMUL.FTZ R42, R29, R42 ;  /* 0x0000002a1d2a7220 */ /* 0x010fce0000410000 */
[----:B------:R-:W-:Y:S01]  /*5f80*/  MUFU.RCP R66, R66 ;  /* 0x0000004200427308 */ /* 0x000fe20000001000 */
[----:B------:R-:W-:-:S07]  /*5f90*/  FMUL.FTZ R29, R108, -1.4426950216293334961 ;  /* 0xbfb8aa3b6c1d7820 */ /* 0x000fce0000410000 */
[----:B------:R-:W1:Y:S08]  /*5fa0*/  MUFU.RCP R2, R2 ;  /* 0x0000000200027308 */ /* 0x000e700000001000 */
[----:B------:R-:W3:Y:S01]  /*5fb0*/  MUFU.EX2 R29, R29 ;  /* 0x0000001d001d7308 */ /* 0x000ee20000000800 */
[----:B------:R-:W-:Y:S01]  /*5fc0*/  STL [R1+0x1b0], R67 ;  /* 0x0001b04301007387 */ /* 0x000fe20000100800 */
[----:B0-----:R-:W-:-:S03]  /*5fd0*/  FMUL.FTZ R43, R64, R43 ;  /* 0x0000002b402b7220 */ /* 0x001fc60000410000 */
[----:B------:R0:W-:Y:S01]  /*5fe0*/  STL [R1+0x1ac], R42 ;  /* 0x0001ac2a01007387 */ /* 0x0001e20000100800 */
[----:B------:R-:W-:Y:S01]  /*5ff0*/  FADD.FTZ R70, -R30, R70 ;  /* 0x000000461e467221 */ /* 0x000fe20000010100 */
[----:B-1----:R-:W-:Y:S02]  /*6000*/  FMUL.FTZ R2, R68, R2 ;  /* 0x0000000244027220 */ /* 0x002fe40000410000 */
[----:B------:R-:W-:Y:S01]  /*6010*/  STL [R1+0x1a4], R43 ;  /* 0x0001a42b01007387 */ /* 0x000fe20000100800 */
[----:B0-----:R-:W-:Y:S01]  /*6020*/  FMUL.FTZ R42, R65, R66 ;  /* 0x00000042412a7220 */ /* 0x001fe20000410000 */
[----:B------:R-:W-:-:S04]  /*6030*/  FMUL.FTZ R70, R57, R70 ;  /* 0x0000004639467220 */ /* 0x000fc80000410000 */
[----:B------:R-:W-:Y:S04]  /*6040*/  STL [R1+0x1a0], R42 ;  /* 0x0001a02a01007387 */ /* 0x000fe80000100800 */
[----:B------:R3:W-:Y:S01]  /*6050*/  STL [R1+0x19c], R2 ;  /* 0x00019c0201007387 */ /* 0x0007e20000100800 */
[----:B------:R-:W-:Y:S01]  /*6060*/  SHF.L.U32 R64, R71, 0x10, RZ ;  /* 0x0000001047407819 */ /* 0x000fe200000006ff */
[----:B---3--:R-:W-:Y:S01]  /*6070*/  FADD.FTZ R2, R29, 1 ;  /* 0x3f8000001d027421 */ /* 0x008fe20000010000 */
[----:B------:R-:W-:-:S05]  /*6080*/  FFMA.FTZ R29, R44, R70, R45 ;  /* 0x000000462c1d7223 */ /* 0x000fca000001002d */
        /* <DEDUP_REMOVED lines=9> */
[----:B------:R-:W-:-:S02]  /*6120*/  FFMA.FTZ R67, R60, R67, R63 ;  /* 0x000000433c437223 */ /* 0x000fc4000001003f */
[----:B------:R-:W-:Y:S01]  /*6130*/  FFMA.FTZ R65, R58, R65, R59 ;  /* 0x000000413a417223 */ /* 0x000fe2000001003b */
[----:B------:R-:W-:Y:S01]  /*6140*/  FMUL.FTZ R64, R43, -1.4426950216293334961 ;  /* 0xbfb8aa3b2b407820 */ /* 0x000fe20000410000 */
[----:B0-----:R-:W-:Y:S01]  /*6150*/  FMUL.FTZ R68, R108, R2 ;  /* 0x000000026c447220 */ /* 0x001fe20000410000 */
[----:B------:R-:W-:Y:S01]  /*6160*/  FMUL.FTZ R2, R67, -1.4426950216293334961 ;  /* 0xbfb8aa3b43027820 */ /* 0x000fe20000410000 */
[----:B------:R-:W-:-:S03]  /*6170*/  FMUL.FTZ R66, R65, -1.4426950216293334961 ;  /* 0xbfb8aa3b41427820 */ /* 0x000fc60000410000 */
[----:B------:R-:W0:Y:S01]  /*6180*/  MUFU.EX2 R64, R64 ;  /* 0x0000004000407308 */ /* 0x000e220000000800 */
[----:B-1----:R-:W-:-:S07]  /*6190*/  FADD.FTZ R42, R42, 1 ;  /* 0x3f8000002a2a7421 */ /* 0x002fce0000010000 */
[----:B------:R-:W1:Y:S08]  /*61a0*/  MUFU.EX2 R2, R2 ;  /* 0x0000000200027308 */ /* 0x000e700000000800 */
[----:B------:R-:W3:Y:S01]  /*61b0*/  MUFU.EX2 R66, R66 ;  /* 0x0000004200427308 */ /* 0x000ee20000000800 */
[----:B------:R-:W-:-:S07]  /*61c0*/  FADD.FTZ R72, -R30, R72 ;  /* 0x000000481e487221 */ /* 0x000fce0000010100 */
[----:B------:R-:W4:Y:S01]  /*61d0*/  MUFU.RCP R42, R42 ;  /* 0x0000002a002a7308 */ /* 0x000f220000001000 */
[----:B0-----:R-:W-:Y:S01]  /*61e0*/  FADD.FTZ R64, R64, 1 ;  /* 0x3f80000040407421 */ /* 0x001fe20000010000 */
[----:B------:R-:W-:Y:S01]  /*61f0*/  FMUL.FTZ R72, R57, R72 ;  /* 0x0000004839487220 */ /* 0x000fe20000410000 */
[----:B-1----:R-:W-:-:S03]  /*6200*/  FADD.FTZ R2, R2, 1 ;  /* 0x3f80000002027421 */ /* 0x002fc60000010000 */
[----:B------:R-:W-:Y:S01]  /*6210*/  FFMA.FTZ R72, R44, R72, R45 ;  /* 0x000000482c487223 */ /* 0x000fe2000001002d */
[----:B---3--:R-:W-:Y:S01]  /*6220*/  FADD.FTZ R66, R66, 1 ;  /* 0x3f80000042427421 */ /* 0x008fe20000010000 */
[----:B------:R-:W0:Y:S01]  /*6230*/  MUFU.RCP R64, R64 ;  /* 0x0000004000407308 */ /* 0x000e220000001000 */
[----:B----4-:R-:W-:-:S07]  /*6240*/  FMUL.FTZ R42, R29, R42 ;  /* 0x0000002a1d2a7220 */ /* 0x010fce0000410000 */
[----:B------:R-:W-:Y:S01]  /*6250*/  MUFU.RCP R2, R2 ;  /* 0x0000000200027308 */ /* 0x000fe20000001000 */
[----:B------:R-:W-:-:S07]  /*6260*/  FMUL.FTZ R29, R72, -1.4426950216293334961 ;  /* 0xbfb8aa3b481d7820 */ /* 0x000fce0000410000 */
[----:B------:R-:W1:Y:S01]  /*6270*/  MUFU.RCP R66, R66 ;  /* 0x0000004200427308 */ /* 0x000e620000001000 */
[----:B------:R-:W-:Y:S07]  /*6280*/  STL [R1+0x18c], R68 ;  /* 0x00018c4401007387 */ /* 0x000fee0000100800 */
        /* <DEDUP_REMOVED lines=136> */
[----:B0-----:R-:W-:Y:S01]  /*6b10*/  FMUL.FTZ R43, R64, R43 ;  /* 0x0000002b402b7220 */ /* 0x001fe20000410000 */
[----:B------:R-:W-:-:S02]  /*6b20*/  FADD.FTZ R80, -R30, R80 ;  /* 0x000000501e507221 */ /* 0x000fc40000010100 */
[----:B------:R0:W-:Y:S01]  /*6b30*/  STL [R1+0x134], R42 ;  /* 0x0001342a01007387 */ /* 0x0001e20000100800 */
[----:B-1----:R-:W-:-:S03]  /*6b40*/  FMUL.FTZ R2, R67, R2 ;  /* 0x0000000243027220 */ /* 0x002fc60000410000 */
[----:B------:R-:W-:Y:S01]  /*6b50*/  STL [R1+0x12c], R43 ;  /* 0x00012c2b01007387 */ /* 0x000fe20000100800 */
[----:B0-----:R-:W-:Y:S01]  /*6b60*/  FMUL.FTZ R42, R65, R66 ;  /* 0x00000042412a7220 */ /* 0x001fe20000410000 */
[----:B------:R-:W-:-:S04]  /*6b70*/  FMUL.FTZ R80, R57, R80 ;  /* 0x0000005039507220 */ /* 0x000fc80000410000 */
[----:B------:R-:W-:Y:S04]  /*6b80*/  STL [R1+0x128], R42 ;  /* 0x0001282a01007387 */ /* 0x000fe80000100800 */
[----:B------:R3:W-:Y:S02]  /*6b90*/  STL [R1+0x124], R2 ;  /* 0x0001240201007387 */ /* 0x0007e40000100800 */
[----:B---3--:R-:W-:Y:S01]  /*6ba0*/  FADD.FTZ R2, R29, 1 ;  /* 0x3f8000001d027421 */ /* 0x008fe20000010000 */
[----:B------:R-:W-:Y:S01]  /*6bb0*/  FADD.FTZ R29, R3, -R30 ;  /* 0x8000001e031d7221 */ /* 0x000fe20000010000 */
[----:B------:R-:W-:-:S04]  /*6bc0*/  FFMA.FTZ R3, R44, R80, R45 ;  /* 0x000000502c037223 */ /* 0x000fc8000001002d */
[----:B------:R-:W-:Y:S01]  /*6bd0*/  FMUL.FTZ R43, R3, -1.4426950216293334961 ;  /* 0xbfb8aa3b032b7820 */ /* 0x000fe20000410000 */
[----:B------:R-:W0:Y:S01]  /*6be0*/  MUFU.RCP R2, R2 ;  /* 0x0000000200027308 */ /* 0x000e220000001000 */
[----:B------:R-:W-:Y:S01]  /*6bf0*/  FMUL.FTZ R29, R57, R29 ;  /* 0x0000001d391d7220 */ /* 0x000fe20000410000 */
[----:B------:R-:W-:Y:S01]  /*6c00*/  SHF.L.U32 R42, R81, 0x10, RZ ;  /* 0x00000010512a7819 */ /* 0x000fe200000006ff */
[----:B------:R-:W-:-:S05]  /*6c10*/  FMUL.FTZ R4, R57, R4 ;  /* 0x0000000439047220 */ /* 0x000fca0000410000 */
[----:B------:R-:W1:Y:S01]  /*6c20*/  MUFU.EX2 R43, R43 ;  /* 0x0000002b002b7308 */ /* 0x000e620000000800 */
[----:B------:R-:W-:Y:S01]  /*6c30*/  FFMA.FTZ R29, R61, R29, R62 ;  /* 0x0000001d3d1d7223 */ /* 0x000fe2000001003e */
[----:B------:R-:W-:Y:S01]  /*6c40*/  FADD.FTZ R42, -R30, R42 ;  /* 0x0000002a1e2a7221 */ /* 0x000fe20000010100 */
[----:B------:R-:W-:Y:S02]  /*6c50*/  FFMA.FTZ R4, R60, R4, R63 ;  /* 0x000000043c047223 */ /* 0x000fe4000001003f */
[----:B------:R-:W-:Y:S01]  /*6c60*/  FMUL.FTZ R65, R29, -1.4426950216293334961 ;  /* 0xbfb8aa3b1d417820 */ /* 0x000fe20000410000 */
[----:B------:R-:W-:Y:S01]  /*6c70*/  FMUL.FTZ R42, R57, R42 ;  /* 0x0000002a392a7220 */ /* 0x000fe20000410000 */
[----:B0-----:R-:W-:Y:S01]  /*6c80*/  FMUL.FTZ R66, R98, R2 ;  /* 0x0000000262427220 */ /* 0x001fe20000410000 */
[----:B------:R-:W-:-:S03]  /*6c90*/  FMUL.FTZ R2, R4, -1.4426950216293334961 ;  /* 0xbfb8aa3b04027820 */ /* 0x000fc60000410000 */
[----:B------:R-:W0:Y:S01]  /*6ca0*/  MUFU.EX2 R65, R65 ;  /* 0x0000004100417308 */ /* 0x000e220000000800 */
[----:B------:R-:W-:Y:S01]  /*6cb0*/  FFMA.FTZ R42, R58, R42, R59 ;  /* 0x0000002a3a2a7223 */ /* 0x000fe2000001003b */
[----:B-1----:R-:W-:-:S03]  /*6cc0*/  FADD.FTZ R43, R43, 1 ;  /* 0x3f8000002b2b7421 */ /* 0x002fc60000010000 */
[----:B------:R-:W-:-:S03]  /*6cd0*/  FMUL.FTZ R64, R42, -1.4426950216293334961 ;  /* 0xbfb8aa3b2a407820 */ /* 0x000fc60000410000 */
[----:B------:R-:W-:Y:S01]  /*6ce0*/  MUFU.EX2 R2, R2 ;  /* 0x0000000200027308 */ /* 0x000fe20000000800 */
[----:B------:R-:W-:-:S07]  /*6cf0*/  FADD.FTZ R82, -R30, R82 ;  /* 0x000000521e527221 */ /* 0x000fce0000010100 */
[----:B------:R-:W1:Y:S01]  /*6d00*/  MUFU.RCP R43, R43 ;  /* 0x0000002b002b7308 */ /* 0x000e620000001000 */
[----:B0-----:R-:W-:-:S07]  /*6d10*/  FADD.FTZ R65, R65, 1 ;  /* 0x3f80000041417421 */ /* 0x001fce0000010000 */
[----:B------:R-:W0:Y:S01]  /*6d20*/  MUFU.EX2 R64, R64 ;  /* 0x0000004000407308 */ /* 0x000e220000000800 */
[----:B------:R-:W-:Y:S01]  /*6d30*/  FMUL.FTZ R82, R57, R82 ;  /* 0x0000005239527220 */ /* 0x000fe20000410000 */
[----:B------:R3:W-:Y:S06]  /*6d40*/  STL [R1+0x120], R66 ;  /* 0x0001204201007387 */ /* 0x0007ec0000100800 */
[----:B---3--:R3:W4:Y:S01]  /*6d50*/  MUFU.RCP R66, R65 ;  /* 0x0000004100427308 */ /* 0x0087220000001000 */
[----:B-1----:R-:W-:Y:S01]  /*6d60*/  FMUL.FTZ R43, R3, R43 ;  /* 0x0000002b032b7220 */ /* 0x002fe20000410000 */
[----:B---3--:R-:W-:Y:S01]  /*6d70*/  FADD.FTZ R65, R2, 1 ;  /* 0x3f80000002417421 */ /* 0x008fe20000010000 */
[----:B------:R-:W-:Y:S01]  /*6d80*/  FFMA.FTZ R2, R44, R82, R45 ;  /* 0x000000522c027223 */ /* 0x000fe2000001002d */
[----:B0-----:R-:W-:-:S03]  /*6d90*/  FADD.FTZ R64, R64, 1 ;  /* 0x3f80000040407421 */ /* 0x001fc60000010000 */
[----:B------:R-:W-:-:S03]  /*6da0*/  FMUL.FTZ R3, R2, -1.4426950216293334961 ;  /* 0xbfb8aa3b02037820 */ /* 0x000fc60000410000 */
[----:B------:R-:W0:Y:S08]  /*6db0*/  MUFU.RCP R64, R64 ;  /* 0x0000004000407308 */ /* 0x000e300000001000 */
[----:B------:R-:W1:Y:S01]  /*6dc0*/  MUFU.EX2 R3, R3 ;  /* 0x0000000300037308 */ /* 0x000e620000000800 */
[----:B------:R-:W-:Y:S01]  /*6dd0*/  FMUL.FTZ R5, R57, R5 ;  /* 0x0000000539057220 */ /* 0x000fe20000410000 */
[----:B------:R4:W-:Y:S06]  /*6de0*/  STL [R1+0x118], R43 ;  /* 0x0001182b01007387 */ /* 0x0009ec0000100800 */
[----:B------:R-:W3:Y:S01]  /*6df0*/  MUFU.RCP R65, R65 ;  /* 0x0000004100417308 */ /* 0x000ee20000001000 */
[----:B------:R-:W-:Y:S01]  /*6e00*/  FFMA.FTZ R5, R61, R5, R62 ;  /* 0x000000053d057223 */ /* 0x000fe2000001003e */
[----:B----4-:R-:W-:Y:S01]  /*6e10*/  FMUL.FTZ R43, R29, R66 ;  /* 0x000000421d2b7220 */ /* 0x010fe20000410000 */
[----:B0-----:R-:W-:Y:S01]  /*6e20*/  FMUL.FTZ R29, R42, R64 ;  /* 0x000000402a1d7220 */ /* 0x001fe20000410000 */
[----:B-1----:R-:W-:-:S03]  /*6e30*/  FADD.FTZ R3, R3, 1 ;  /* 0x3f80000003037421 */ /* 0x002fc60000010000 */
[----:B------:R0:W-:Y:S01]  /*6e40*/  STL [R1+0x9c], R43 ;  /* 0x00009c2b01007387 */ /* 0x0001e20000100800 */
[----:B------:R-:W-:-:S03]  /*6e50*/  FMUL.FTZ R64, R5, -1.4426950216293334961 ;  /* 0xbfb8aa3b05407820 */ /* 0x000fc60000410000 */
[----:B------:R1:W-:Y:S01]  /*6e60*/  STL [R1+0x98], R29 ;  /* 0x0000981d01007387 */ /* 0x0003e20000100800 */
[----:B0-----:R0:W4:Y:S01]  /*6e70*/  MUFU.RCP R43, R3 ;  /* 0x00000003002b7308 */ /* 0x0011220000001000 */
[----:B-1----:R-:W-:Y:S02]  /*6e80*/  SHF.L.U32 R29, R83, 0x10, RZ ;  /* 0x00000010531d7819 */ /* 0x002fe400000006ff */
[----:B0-----:R-:W-:-:S05]  /*6e90*/  SHF.L.U32 R3, R84, 0x10, RZ ;  /* 0x0000001054037819 */ /* 0x001fca00000006ff */
[----:B------:R-:W0:Y:S01]  /*6ea0*/  MUFU.EX2 R64, R64 ;  /* 0x0000004000407308 */ /* 0x000e220000000800 */
[----:B------:R-:W-:Y:S01]  /*6eb0*/  FADD.FTZ R29, -R30, R29 ;  /* 0x0000001d1e1d7221 */ /* 0x000fe20000010100 */
[----:B---3--:R-:W-:Y:S01]  /*6ec0*/  FMUL.FTZ R4, R4, R65 ;  /* 0x0000004104047220 */ /* 0x008fe20000410000 */
[----:B------:R-:W-:Y:S02]  /*6ed0*/  FADD.FTZ R3, -R30, R3 ;  /* 0x000000031e037221 */ /* 0x000fe40000010100 */
[C---:B------:R-:W-:Y:S02]  /*6ee0*/  FMUL.FTZ R29, R57.reuse, R29 ;  /* 0x0000001d391d7220 */ /* 0x040fe40000410000 */
[----:B------:R-:W-:Y:S01]  /*6ef0*/  FMUL.FTZ R3, R57, R3 ;  /* 0x0000000339037220 */ /* 0x000fe20000410000 */
[----:B------:R1:W-:Y:S01]  /*6f00*/  STL [R1+0xf0], R4 ;  /* 0x0000f00401007387 */ /* 0x0003e20000100800 */
[----:B----4-:R-:W-:Y:S02]  /*6f10*/  FMUL.FTZ R43, R2, R43 ;  /* 0x0000002b022b7220 */ /* 0x010fe40000410000 */
[----:B------:R-:W-:Y:S01]  /*6f20*/  FFMA.FTZ R3, R44, R3, R45 ;  /* 0x000000032c037223 */ /* 0x000fe2000001002d */
[----:B-1----:R-:W-:Y:S01]  /*6f30*/  FADD.FTZ R4, R6, -R30 ;  /* 0x8000001e06047221 */ /* 0x002fe20000010000 */
[----:B------:R-:W-:-:S02]  /*6f40*/  FFMA.FTZ R6, R58, R29, R59 ;  /* 0x0000001d3a067223 */ /* 0x000fc4000001003b */
[----:B------:R-:W-:Y:S01]  /*6f50*/  FMUL.FTZ R2, R3, -1.4426950216293334961 ;  /* 0xbfb8aa3b03027820 */ /* 0x000fe20000410000 */
[----:B------:R-:W-:Y:S01]  /*6f60*/  FMUL.FTZ R4, R57, R4 ;  /* 0x0000000439047220 */ /* 0x000fe20000410000 */
[----:B------:R-:W-:Y:S01]  /*6f70*/  FMUL.FTZ R29, R6, -1.4426950216293334961 ;  /* 0xbfb8aa3b061d7820 */ /* 0x000fe20000410000 */
[----:B------:R0:W-:Y:S02]  /*6f80*/  STL [R1+0x94], R43 ;  /* 0x0000942b01007387 */ /* 0x0001e40000100800 */
[----:B------:R-:W-:Y:S01]  /*6f90*/  FFMA.FTZ R4, R60, R4, R63 ;  /* 0x000000043c047223 */ /* 0x000fe2000001003f */
[----:B------:R-:W1:Y:S03]  /*6fa0*/  MUFU.EX2 R2, R2 ;  /* 0x0000000200027308 */ /* 0x000e660000000800 */
[----:B------:R-:W-:Y:S01]  /*6fb0*/  FMUL.FTZ R42, R4, -1.4426950216293334961 ;  /* 0xbfb8aa3b042a7820 */ /* 0x000fe20000410000 */
[----:B0-----:R-:W-:-:S04]  /*6fc0*/  FADD.FTZ R43, R64, 1 ;  /* 0x3f800000402b7421 */ /* 0x001fc80000010000 */
[----:B------:R-:W0:Y:S08]  /*6fd0*/  MUFU.EX2 R29, R29 ;  /* 0x0000001d001d7308 */ /* 0x000e300000000800 */
[----:B------:R-:W3:Y:S01]  /*6fe0*/  MUFU.RCP R43, R43 ;  /* 0x0000002b002b7308 */ /* 0x000ee20000001000 */
[----:B------:R-:W-:-:S07]  /*6ff0*/  FMUL.FTZ R7, R57, R7 ;  /* 0x0000000739077220 */ /* 0x000fce0000410000 */
[----:B------:R-:W4:Y:S01]  /*7000*/  MUFU.EX2 R42, R42 ;  /* 0x0000002a002a7308 */ /* 0x000f220000000800 */
[----:B-1----:R-:W-:Y:S01]  /*7010*/  FADD.FTZ R64, R2, 1 ;  /* 0x3f80000002407421 */ /* 0x002fe20000010000 */
[----:B0-----:R-:W-:Y:S01]  /*7020*/  FADD.FTZ R29, R29, 1 ;  /* 0x3f8000001d1d7421 */ /* 0x001fe20000010000 */
[----:B------:R-:W-:Y:S01]  /*7030*/  FFMA.FTZ R2, R61, R7, R62 ;  /* 0x000000073d027223 */ /* 0x000fe2000001003e */
[----:B---3--:R-:W-:-:S03]  /*7040*/  FMUL.FTZ R43, R5, R43 ;  /* 0x0000002b052b7220 */ /* 0x008fc60000410000 */
[----:B------:R-:W-:Y:S01]  /*7050*/  FMUL.FTZ R5, R2, -1.4426950216293334961 ;  /* 0xbfb8aa3b02057820 */ /* 0x000fe20000410000 */
[----:B------:R-:W0:Y:S01]  /*7060*/  MUFU.RCP R29, R29 ;  /* 0x0000001d001d7308 */ /* 0x000e220000001000 */
[----:B----4-:R-:W-:-:S07]  /*7070*/  FADD.FTZ R42, R42, 1 ;  /* 0x3f8000002a2a7421 */ /* 0x010fce0000010000 */
[----:B------:R-:W1:Y:S08]  /*7080*/  MUFU.EX2 R5, R5 ;  /* 0x0000000500057308 */ /* 0x000e700000000800 */
[----:B------:R-:W3:Y:S01]  /*7090*/  MUFU.RCP R42, R42 ;  /* 0x0000002a002a7308 */ /* 0x000ee20000001000 */
[----:B0-----:R-:W-:Y:S01]  /*70a0*/  FMUL.FTZ R6, R6, R29 ;  /* 0x0000001d06067220 */ /* 0x001fe20000410000 */
[----:B------:R-:W-:-:S06]  /*70b0*/  FADD.FTZ R85, -R30, R85 ;  /* 0x000000551e557221 */ /* 0x000fcc0000010100 */
[----:B------:R-:W0:Y:S01]  /*70c0*/  MUFU.RCP R7, R64 ;  /* 0x0000004000077308 */ /* 0x000e220000001000 */
[----:B------:R-:W-:Y:S01]  /*70d0*/  STL [R1+0x84], R43 ;  /* 0x0000842b01007387 */ /* 0x000fe20000100800 */
[----:B-1----:R-:W-:-:S03]  /*70e0*/  FADD.FTZ R5, R5, 1 ;  /* 0x3f80000005057421 */ /* 0x002fc60000010000 */
[----:B------:R1:W-:Y:S03]  /*70f0*/  STL [R1+0x80], R6 ;  /* 0x0000800601007387 */ /* 0x0003e60000100800 */
[----:B------:R4:W5:Y:S01]  /*7100*/  MUFU.RCP R29, R5 ;  /* 0x00000005001d7308 */ /* 0x0009620000001000 */
[----:B---3--:R-:W-:Y:S01]  /*7110*/  FMUL.FTZ R4, R4, R42 ;  /* 0x0000002a04047220 */ /* 0x008fe20000410000 */
[----:B-1----:R-:W-:Y:S01]  /*7120*/  FMUL.FTZ R6, R57, R85 ;  /* 0x0000005539067220 */ /* 0x002fe20000410000 */
[----:B----4-:R-:W-:-:S03]  /*7130*/  SHF.L.U32 R5, R86, 0x10, RZ ;  /* 0x0000001056057819 */ /* 0x010fc600000006ff */
[----:B------:R-:W-:Y:S01]  /*7140*/  FFMA.FTZ R6, R58, R6, R59 ;  /* 0x000000063a067223 */ /* 0x000fe2000001003b */
[----:B------:R1:W-:Y:S01]  /*7150*/  STL [R1+0xdc], R4 ;  /* 0x0000dc0401007387 */ /* 0x0003e20000100800 */
[----:B0-----:R-:W-:Y:S01]  /*7160*/  FMUL.FTZ R3, R3, R7 ;  /* 0x0000000703037220 */ /* 0x001fe20000410000 */
[----:B------:R-:W-:Y:S01]  /*7170*/  FADD.FTZ R5, -R30, R5 ;  /* 0x000000051e057221 */ /* 0x000fe20000010100 */
[C---:B-1----:R-:W-:Y:S01]  /*7180*/  FMUL.FTZ R4, R57.reuse, R8 ;  /* 0x0000000839047220 */ /* 0x042fe20000410000 */
[----:B------:R-:W-:Y:S02]  /*7190*/  FMUL.FTZ R8, R6, -1.4426950216293334961 ;  /* 0xbfb8aa3b06087820 */ /* 0x000fe40000410000 */
[----:B------:R0:W-:Y:S01]  /*71a0*/  STL [R1+0xd4], R3 ;  /* 0x0000d40301007387 */ /* 0x0001e20000100800 */
[----:B------:R-:W-:Y:S01]  /*71b0*/  FMUL.FTZ R5, R57, R5 ;  /* 0x0000000539057220 */ /* 0x000fe20000410000 */
[----:B------:R-:W-:Y:S02]  /*71c0*/  FFMA.FTZ R4, R60, R4, R63 ;  /* 0x000000043c047223 */ /* 0x000fe4000001003f */
[----:B------:R-:W1:Y:S01]  /*71d0*/  MUFU.EX2 R8, R8 ;  /* 0x0000000800087308 */ /* 0x000e620000000800 */
[----:B------:R-:W-:Y:S01]  /*71e0*/  FFMA.FTZ R5, R44, R5, R45 ;  /* 0x000000052c057223 */ /* 0x000fe2000001002d */
[----:B0-----:R-:W-:-:S03]  /*71f0*/  FADD.FTZ R3, R9, -R30 ;  /* 0x8000001e09037221 */ /* 0x001fc60000010000 */
[----:B------:R-:W-:Y:S01]  /*7200*/  FMUL.FTZ R7, R5, -1.4426950216293334961 ;  /* 0xbfb8aa3b05077820 */ /* 0x000fe20000410000 */
[----:B------:R-:W-:Y:S01]  /*7210*/  FMUL.FTZ R3, R57, R3 ;  /* 0x0000000339037220 */ /* 0x000fe20000410000 */
[----:B------:R-:W-:-:S03]  /*7220*/  FMUL.FTZ R9, R4, -1.4426950216293334961 ;  /* 0xbfb8aa3b04097820 */ /* 0x000fc60000410000 */
[----:B------:R-:W-:Y:S01]  /*7230*/  FFMA.FTZ R3, R61, R3, R62 ;  /* 0x000000033d037223 */ /* 0x000fe2000001003e */
[----:B-----5:R-:W-:Y:S01]  /*7240*/  FMUL.FTZ R29, R2, R29 ;  /* 0x0000001d021d7220 */ /* 0x020fe20000410000 */
[----:B------:R-:W0:Y:S02]  /*7250*/  MUFU.EX2 R7, R7 ;  /* 0x0000000700077308 */ /* 0x000e240000000800 */
[----:B------:R-:W-:Y:S01]  /*7260*/  FMUL.FTZ R2, R3, -1.4426950216293334961 ;  /* 0xbfb8aa3b03027820 */ /* 0x000fe20000410000 */
[----:B-1----:R-:W-:-:S05]  /*7270*/  FADD.FTZ R8, R8, 1 ;  /* 0x3f80000008087421 */ /* 0x002fca0000010000 */
[----:B------:R-:W1:Y:S01]  /*7280*/  MUFU.EX2 R9, R9 ;  /* 0x0000000900097308 */ /* 0x000e620000000800 */
[----:B------:R3:W-:Y:S07]  /*7290*/  STL [R1+0xb4], R29 ;  /* 0x0000b41d01007387 */ /* 0x0007ee0000100800 */
[----:B------:R-:W4:Y:S01]  /*72a0*/  MUFU.EX2 R2, R2 ;  /* 0x0000000200027308 */ /* 0x000f220000000800 */
[----:B------:R-:W-:-:S07]  /*72b0*/  FADD.FTZ R87, -R30, R87 ;  /* 0x000000571e577221 */ /* 0x000fce0000010100 */
[----:B---3--:R-:W3:Y:S01]  /*72c0*/  MUFU.RCP R29, R8 ;  /* 0x00000008001d7308 */ /* 0x008ee20000001000 */
[----:B0-----:R-:W-:Y:S01]  /*72d0*/  FADD.FTZ R7, R7, 1 ;  /* 0x3f80000007077421 */ /* 0x001fe20000010000 */
[----:B-1----:R-:W-:Y:S01]  /*72e0*/  FADD.FTZ R9, R9, 1 ;  /* 0x3f80000009097421 */ /* 0x002fe20000010000 */
[----:B------:R-:W-:-:S05]  /*72f0*/  FMUL.FTZ R87, R57, R87 ;  /* 0x0000005739577220 */ /* 0x000fca0000410000 */
[----:B------:R4:W-:Y:S02]  /*7300*/  MUFU.RCP R8, R7 ;  /* 0x0000000700087308 */ /* 0x0009e40000001000 */
[----:B----4-:R-:W-:Y:S01]  /*7310*/  FADD.FTZ R7, R2, 1 ;  /* 0x3f80000002077421 */ /* 0x010fe20000010000 */
[----:B------:R-:W-:-:S05]  /*7320*/  FFMA.FTZ R2, R58, R87, R59 ;  /* 0x000000573a027223 */ /* 0x000fca000001003b */
[----:B------:R-:W0:Y:S01]  /*7330*/  MUFU.RCP R9, R9 ;  /* 0x0000000900097308 */ /* 0x000e220000001000 */
[----:B---3--:R-:W-:Y:S01]  /*7340*/  FMUL.FTZ R29, R6, R29 ;  /* 0x0000001d061d7220 */ /* 0x008fe20000410000 */
[----:B------:R-:W-:-:S06]  /*7350*/  FMUL.FTZ R6, R2, -1.4426950216293334961 ;  /* 0xbfb8aa3b02067820 */ /* 0x000fcc0000410000 */
[----:B------:R-:W1:Y:S08]  /*7360*/  MUFU.RCP R7, R7 ;  /* 0x0000000700077308 */ /* 0x000e700000001000 */
[----:B------:R-:W3:Y:S01]  /*7370*/  MUFU.EX2 R6, R6 ;  /* 0x0000000600067308 */ /* 0x000ee20000000800 */
[----:B0-----:R-:W-:Y:S01]  /*7380*/  FMUL.FTZ R9, R4, R9 ;  /* 0x0000000904097220 */ /* 0x001fe20000410000 */
[----:B------:R-:W-:Y:S01]  /*7390*/  FMUL.FTZ R4, R5, R8 ;  /* 0x0000000805047220 */ /* 0x000fe20000410000 */
[----:B------:R-:W-:Y:S01]  /*73a0*/  FADD.FTZ R5, R10, -R30 ;  /* 0x8000001e0a057221 */ /* 0x000fe20000010000 */
[----:B------:R-:W-:Y:S03]  /*73b0*/  STL [R1+0x78], R29 ;  /* 0x0000781d01007387 */ /* 0x000fe60000100800 */
[----:B------:R-:W-:Y:S01]  /*73c0*/  FMUL.FTZ R5, R57, R5 ;  /* 0x0000000539057220 */ /* 0x000fe20000410000 */
[----:B------:R3:W-:Y:S01]  /*73d0*/  STL [R1+0xd0], R9 ;  /* 0x0000d00901007387 */ /* 0x0007e20000100800 */
[----:B-1----:R-:W-:-:S02]  /*73e0*/  FMUL.FTZ R3, R3, R7 ;  /* 0x0000000703037220 */ /* 0x002fc40000410000 */
[----:B------:R-:W-:Y:S01]  /*73f0*/  FFMA.FTZ R5, R60, R5, R63 ;  /* 0x000000053c057223 */ /* 0x000fe2000001003f */
[----:B------:R0:W-:Y:S01]  /*7400*/  STL [R1+0xc8], R4 ;  /* 0x0000c80401007387 */ /* 0x0001e20000100800 */
[----:B---3--:R-:W-:Y:S02]  /*7410*/  FADD.FTZ R9, R6, 1 ;  /* 0x3f80000006097421 */ /* 0x008fe40000010000 */
[----:B------:R-:W-:Y:S01]  /*7420*/  FMUL.FTZ R10, R5, -1.4426950216293334961 ;  /* 0xbfb8aa3b050a7820 */ /* 0x000fe20000410000 */
[----:B------:R1:W-:Y:S03]  /*7430*/  STL [R1+0x74], R3 ;  /* 0x0000740301007387 */ /* 0x0003e60000100800 */
[----:B------:R-:W3:Y:S01]  /*7440*/  MUFU.RCP R9, R9 ;  /* 0x0000000900097308 */ /* 0x000ee20000001000 */
[----:B0-----:R-:W-:Y:S01]  /*7450*/  FMUL.FTZ R4, R57, R11 ;  /* 0x0000000b39047220 */ /* 0x001fe20000410000 */
[----:B-1----:R-:W-:-:S06]  /*7460*/  SHF.L.U32 R3, R89, 0x10, RZ ;  /* 0x0000001059037819 */ /* 0x002fcc00000006ff */
[----:B------:R-:W0:Y:S01]  /*7470*/  MUFU.EX2 R10, R10 ;  /* 0x0000000a000a7308 */ /* 0x000e220000000800 */
[C---:B------:R-:W-:Y:S01]  /*7480*/  FADD.FTZ R6, -R30.reuse, R88 ;  /* 0x000000581e067221 */ /* 0x040fe20000010100 */
[----:B------:R-:W-:Y:S01]  /*7490*/  FADD.FTZ R3, -R30, R3 ;  /* 0x000000031e037221 */ /* 0x000fe20000010100 */
[----:B------:R-:W-:Y:S02]  /*74a0*/  FFMA.FTZ R4, R61, R4, R62 ;  /* 0x000000043d047223 */ /* 0x000fe4000001003e */
[C---:B------:R-:W-:Y:S01]  /*74b0*/  FMUL.FTZ R6, R57.reuse, R6 ;  /* 0x0000000639067220 */ /* 0x040fe20000410000 */
[----:B------:R-:W-:Y:S01]  /*74c0*/  FMUL.FTZ R3, R57, R3 ;  /* 0x0000000339037220 */ /* 0x000fe20000410000 */
[----:B------:R-:W-:Y:S02]  /*74d0*/  FMUL.FTZ R7, R4, -1.4426950216293334961 ;  /* 0xbfb8aa3b04077820 */ /* 0x000fe40000410000 */
[----:B------:R-:W-:Y:S01]  /*74e0*/  FFMA.FTZ R6, R44, R6, R45 ;  /* 0x000000062c067223 */ /* 0x000fe2000001002d */
[----:B------:R-:W-:Y:S01]  /*74f0*/  FFMA.FTZ R3, R58, R3, R59 ;  /* 0x000000033a037223 */ /* 0x000fe2000001003b */
[----:B---3--:R-:W-:-:S02]  /*7500*/  FMUL.FTZ R9, R2, R9 ;  /* 0x0000000902097220 */ /* 0x008fc40000410000 */
[----:B------:R-:W-:Y:S01]  /*7510*/  FMUL.FTZ R8, R6, -1.4426950216293334961 ;  /* 0xbfb8aa3b06087820 */ /* 0x000fe20000410000 */
[----:B------:R-:W1:Y:S01]  /*7520*/  MUFU.EX2 R7, R7 ;  /* 0x0000000700077308 */ /* 0x000e620000000800 */
[----:B------:R-:W-:Y:S01]  /*7530*/  FMUL.FTZ R2, R3, -1.4426950216293334961 ;  /* 0xbfb8aa3b03027820 */ /* 0x000fe20000410000 */
[----:B0-----:R-:W-:-:S06]  /*7540*/  FADD.FTZ R10, R10, 1 ;  /* 0x3f8000000a0a7421 */ /* 0x001fcc0000010000 */
[----:B------:R-:W-:Y:S08]  /*7550*/  MUFU.EX2 R2, R2 ;  /* 0x0000000200027308 */ /* 0x000ff00000000800 */
[----:B------:R-:W0:Y:S08]  /*7560*/  MUFU.EX2 R8, R8 ;  /* 0x0000000800087308 */ /* 0x000e300000000800 */
[----:B------:R-:W3:Y:S01]  /*7570*/  MUFU.RCP R10, R10 ;  /* 0x0000000a000a7308 */ /* 0x000ee20000001000 */
[----:B-1----:R-:W-:Y:S01]  /*7580*/  FADD.FTZ R7, R7, 1 ;  /* 0x3f80000007077421 */ /* 0x002fe20000010000 */
[----:B------:R-:W-:Y:S01]  /*7590*/  FMUL.FTZ R12, R57, R12 ;  /* 0x0000000c390c7220 */ /* 0x000fe20000410000 */
[----:B------:R1:W-:Y:S01]  /*75a0*/  STL [R1+0x6c], R9 ;  /* 0x00006c0901007387 */ /* 0x0003e20000100800 */
[----:B0-----:R-:W-:-:S04]  /*75b0*/  FADD.FTZ R8, R8, 1 ;  /* 0x3f80000008087421 */ /* 0x001fc80000010000 */
[----:B-1----:R0:W-:Y:S01]  /*75c0*/  MUFU.RCP R9, R7 ;  /* 0x0000000700097308 */ /* 0x0021e20000001000 */
[----:B---3--:R-:W-:Y:S01]  /*75d0*/  FMUL.FTZ R10, R5, R10 ;  /* 0x0000000a050a7220 */ /* 0x008fe20000410000 */
[----:B0-----:R-:W-:Y:S01]  /*75e0*/  FADD.FTZ R7, R2, 1 ;  /* 0x3f80000002077421 */ /* 0x001fe20000010000 */
[----:B------:R-:W-:-:S05]  /*75f0*/  FFMA.FTZ R2, R60, R12, R63 ;  /* 0x0000000c3c027223 */ /* 0x000fca000001003f */
[----:B------:R-:W0:Y:S01]  /*7600*/  MUFU.RCP R8, R8 ;  /* 0x0000000800087308 */ /* 0x000e220000001000 */
[----:B------:R-:W-:-:S07]  /*7610*/  FMUL.FTZ R5, R2, -1.4426950216293334961 ;  /* 0xbfb8aa3b02057820 */ /* 0x000fce0000410000 */
[----:B------:R-:W1:Y:S01]  /*7620*/  MUFU.EX2 R5, R5 ;  /* 0x0000000500057308 */ /* 0x000e620000000800 */
[----:B------:R-:W-:-:S07]  /*7630*/  FADD.FTZ R90, -R30, R90 ;  /* 0x0000005a1e5a7221 */ /* 0x000fce0000010100 */
[----:B------:R-:W3:Y:S01]  /*7640*/  MUFU.RCP R7, R7 ;  /* 0x0000000700077308 */ /* 0x000ee20000001000 */
[----:B0-----:R-:W-:Y:S01]  /*7650*/  FMUL.FTZ R6, R6, R8 ;  /* 0x0000000806067220 */ /* 0x001fe20000410000 */
[----:B------:R0:W-:Y:S04]  /*7660*/  STL [R1+0x68], R10 ;  /* 0x0000680a01007387 */ /* 0x0001e80000100800 */
[----:B------:R4:W-:Y:S01]  /*7670*/  STL [R1+0x64], R6 ;  /* 0x0000640601007387 */ /* 0x0009e20000100800 */
[----:B-1----:R-:W-:-:S04]  /*7680*/  FADD.FTZ R5, R5, 1 ;  /* 0x3f80000005057421 */ /* 0x002fc80000010000 */
[----:B0-----:R0:W1:Y:S01]  /*7690*/  MUFU.RCP R10, R5 ;  /* 0x00000005000a7308 */ /* 0x0010620000001000 */
[----:B----4-:R-:W-:Y:S01]  /*76a0*/  FMUL.FTZ R6, R57, R90 ;  /* 0x0000005a39067220 */ /* 0x010fe20000410000 */
[----:B------:R-:W-:-:S03]  /*76b0*/  FMUL.FTZ R4, R4, R9 ;  /* 0x0000000904047220 */ /* 0x000fc60000410000 */
[----:B------:R-:W-:Y:S01]  /*76c0*/  FFMA.FTZ R6, R44, R6, R45 ;  /* 0x000000062c067223 */ /* 0x000fe2000001002d */
[----:B0-----:R-:W-:Y:S01]  /*76d0*/  SHF.L.U32 R5, R91, 0x10, RZ ;  /* 0x000000105b057819 */ /* 0x001fe200000006ff */
[----:B---3--:R-:W-:Y:S02]  /*76e0*/  FMUL.FTZ R3, R3, R7 ;  /* 0x0000000703037220 */ /* 0x008fe40000410000 */
[----:B------:R-:W-:Y:S02]  /*76f0*/  FMUL.FTZ R8, R6, -1.4426950216293334961 ;  /* 0xbfb8aa3b06087820 */ /* 0x000fe40000410000 */
[----:B------:R-:W-:Y:S01]  /*7700*/  FADD.FTZ R5, -R30, R5 ;  /* 0x000000051e057221 */ /* 0x000fe20000010100 */
[----:B------:R0:W-:Y:S03]  /*7710*/  STL [R1+0x60], R4 ;  /* 0x0000600401007387 */ /* 0x0001e60000100800 */
[C---:B------:R-:W-:Y:S01]  /*7720*/  FMUL.FTZ R5, R57.reuse, R5 ;  /* 0x0000000539057220 */ /* 0x040fe20000410000 */
[----:B------:R3:W-:Y:S01]  /*7730*/  STL [R1+0x5c], R3 ;  /* 0x00005c0301007387 */ /* 0x0007e20000100800 */
[----:B------:R-:W4:Y:S02]  /*7740*/  MUFU.EX2 R8, R8 ;  /* 0x0000000800087308 */ /* 0x000f240000000800 */
[----:B------:R-:W-:Y:S01]  /*7750*/  FFMA.FTZ R5, R58, R5, R59 ;  /* 0x000000053a057223 */ /* 0x000fe2000001003b */
[----:B0-----:R-:W-:Y:S01]  /*7760*/  FMUL.FTZ R4, R57, R13 ;  /* 0x0000000d39047220 */ /* 0x001fe20000410000 */
[----:B---3--:R-:W-:-:S03]  /*7770*/  FADD.FTZ R3, R14, -R30 ;  /* 0x8000001e0e037221 */ /* 0x008fc60000010000 */
[----:B------:R-:W-:Y:S01]  /*7780*/  FFMA.FTZ R4, R61, R4, R62 ;  /* 0x000000043d047223 */ /* 0x000fe2000001003e */
[----:B------:R-:W-:Y:S01]  /*7790*/  FMUL.FTZ R3, R57, R3 ;  /* 0x0000000339037220 */ /* 0x000fe20000410000 */
[----:B------:R-:W-:Y:S02]  /*77a0*/  FMUL.FTZ R7, R5, -1.4426950216293334961 ;  /* 0xbfb8aa3b05077820 */ /* 0x000fe40000410000 */
[----:B------:R-:W-:Y:S01]  /*77b0*/  FMUL.FTZ R9, R4, -1.4426950216293334961 ;  /* 0xbfb8aa3b04097820 */ /* 0x000fe20000410000 */
[----:B------:R-:W-:Y:S01]  /*77c0*/  FFMA.FTZ R3, R60, R3, R63 ;  /* 0x000000033c037223 */ /* 0x000fe2000001003f */
[----:B-1----:R-:W-:Y:S02]  /*77d0*/  FMUL.FTZ R10, R2, R10 ;  /* 0x0000000a020a7220 */ /* 0x002fe40000410000 */
[----:B------:R-:W0:Y:S01]  /*77e0*/  MUFU.EX2 R7, R7 ;  /* 0x0000000700077308 */ /* 0x000e220000000800 */
[----:B------:R-:W-:Y:S01]  /*77f0*/  FMUL.FTZ R2, R3, -1.4426950216293334961 ;  /* 0xbfb8aa3b03027820 */ /* 0x000fe20000410000 */
[----:B----4-:R-:W-:-:S06]  /*7800*/  FADD.FTZ R8, R8, 1 ;  /* 0x3f80000008087421 */ /* 0x010fcc0000010000 */
        /* <DEDUP_REMOVED lines=32> */
[----:B------:R-:W-:Y:S01]  /*7a10*/  FADD.FTZ R3, -R30, R3 ;  /* 0x000000031e037221 */ /* 0x000fe20000010100 */
[----:B------:R-:W-:-:S03]  /*7a20*/  FFMA.FTZ R4, R60, R4, R63 ;  /* 0x000000043c047223 */ /* 0x000fc6000001003f */
[----:B------:R-:W-:Y:S01]  /*7a30*/  FMUL.FTZ R3, R57, R3 ;  /* 0x0000000339037220 */ /* 0x000fe20000410000 */
[----:B------:R-:W-:-:S03]  /*7a40*/  FMUL.FTZ R7, R4, -1.4426950216293334961 ;  /* 0xbfb8aa3b04077820 */ /* 0x000fc60000410000 */
[----:B------:R-:W-:Y:S01]  /*7a50*/  FFMA.FTZ R3, R44, R3, R45 ;  /* 0x000000032c037223 */ /* 0x000fe2000001002d */
[----:B------:R-:W-:Y:S01]  /*7a60*/  FADD.FTZ R6, -R30, R93 ;  /* 0x0000005d1e067221 */ /* 0x000fe20000010100 */
[----:B---3--:R-:W-:Y:S01]  /*7a70*/  FMUL.FTZ R9, R2, R9 ;  /* 0x0000000902097220 */ /* 0x008fe20000410000 */
[----:B------:R-:W1:Y:S01]  /*7a80*/  MUFU.EX2 R7, R7 ;  /* 0x0000000700077308 */ /* 0x000e620000000800 */
[----:B------:R-:W-:Y:S01]  /*7a90*/  FMUL.FTZ R2, R3, -1.4426950216293334961 ;  /* 0xbfb8aa3b03027820 */ /* 0x000fe20000410000 */
[----:B------:R-:W-:Y:S01]  /*7aa0*/  FMUL.FTZ R6, R57, R6 ;  /* 0x0000000639067220 */ /* 0x000fe20000410000 */
[----:B0-----:R-:W-:-:S03]  /*7ab0*/  FADD.FTZ R10, R10, 1 ;  /* 0x3f8000000a0a7421 */ /* 0x001fc60000010000 */
[----:B------:R-:W-:Y:S02]  /*7ac0*/  FFMA.FTZ R6, R58, R6, R59 ;  /* 0x000000063a067223 */ /* 0x000fe4000001003b */
[----:B------:R-:W-:Y:S02]  /*7ad0*/  MUFU.EX2 R2, R2 ;  /* 0x0000000200027308 */ /* 0x000fe40000000800 */
[----:B------:R-:W-:-:S06]  /*7ae0*/  FMUL.FTZ R8, R6, -1.4426950216293334961 ;  /* 0xbfb8aa3b06087820 */ /* 0x000fcc0000410000 */
[----:B------:R-:W0:Y:S01]  /*7af0*/  MUFU.RCP R10, R10 ;  /* 0x0000000a000a7308 */ /* 0x000e220000001000 */
[----:B-1----:R-:W-:Y:S01]  /*7b00*/  FADD.FTZ R7, R7, 1 ;  /* 0x3f80000007077421 */ /* 0x002fe20000010000 */
[----:B------:R-:W-:Y:S01]  /*7b10*/  FMUL.FTZ R17, R57, R17 ;  /* 0x0000001139117220 */ /* 0x000fe20000410000 */
[----:B------:R1:W-:Y:S05]  /*7b20*/  STL [R1+0x40], R9 ;  /* 0x0000400901007387 */ /* 0x0003ea0000100800 */
[----:B------:R-:W3:Y:S08]  /*7b30*/  MUFU.EX2 R8, R8 ;  /* 0x0000000800087308 */ /* 0x000ef00000000800 */
[----:B-1----:R1:W-:Y:S01]  /*7b40*/  MUFU.RCP R9, R7 ;  /* 0x0000000700097308 */ /* 0x0023e20000001000 */
[----:B0-----:R-:W-:Y:S01]  /*7b50*/  FMUL.FTZ R10, R5, R10 ;  /* 0x0000000a050a7220 */ /* 0x001fe20000410000 */
[----:B-1----:R-:W-:Y:S01]  /*7b60*/  FADD.FTZ R7, R2, 1 ;  /* 0x3f80000002077421 */ /* 0x002fe20000010000 */
[----:B------:R-:W-:-:S04]  /*7b70*/  FFMA.FTZ R2, R61, R17, R62 ;  /* 0x000000113d027223 */ /* 0x000fc8000001003e */
[----:B------:R-:W-:Y:S01]  /*7b80*/  FMUL.FTZ R5, R2, -1.4426950216293334961 ;  /* 0xbfb8aa3b02057820 */ /* 0x000fe20000410000 */
[----:B---3--:R-:W-:-:S05]  /*7b90*/  FADD.FTZ R8, R8, 1 ;  /* 0x3f80000008087421 */ /* 0x008fca0000010000 */
[----:B------:R-:W0:Y:S08]  /*7ba0*/  MUFU.EX2 R5, R5 ;  /* 0x0000000500057308 */ /* 0x000e300000000800 */
[----:B------:R-:W1:Y:S08]  /*7bb0*/  MUFU.RCP R8, R8 ;  /* 0x0000000800087308 */ /* 0x000e700000001000 */
[----:B------:R-:W3:Y:S01]  /*7bc0*/  MUFU.RCP R7, R7 ;  /* 0x0000000700077308 */ /* 0x000ee20000001000 */
[----:B0-----:R-:W-:Y:S01]  /*7bd0*/  FADD.FTZ R5, R5, 1 ;  /* 0x3f80000005057421 */ /* 0x001fe20000010000 */
[----:B------:R0:W-:Y:S01]  /*7be0*/  STL [R1+0x38], R10 ;  /* 0x0000380a01007387 */ /* 0x0001e20000100800 */
[----:B------:R-:W-:Y:S01]  /*7bf0*/  FMUL.FTZ R4, R4, R9 ;  /* 0x0000000904047220 */ /* 0x000fe20000410000 */
[----:B------:R-:W-:Y:S01]  /*7c00*/  FADD.FTZ R97, -R30, R97 ;  /* 0x000000611e617221 */ /* 0x000fe20000010100 */
[----:B-1----:R-:W-:-:S03]  /*7c10*/  FMUL.FTZ R6, R6, R8 ;  /* 0x0000000806067220 */ /* 0x002fc60000410000 */
[----:B0-----:R0:W1:Y:S02]  /*7c20*/  MUFU.RCP R10, R5 ;  /* 0x00000005000a7308 */ /* 0x0010640000001000 */
[----:B------:R4:W-:Y:S01]  /*7c30*/  STL [R1+0x34], R6 ;  /* 0x0000340601007387 */ /* 0x0009e20000100800 */
[----:B---3--:R-:W-:Y:S01]  /*7c40*/  FMUL.FTZ R3, R3, R7 ;  /* 0x0000000703037220 */ /* 0x008fe20000410000 */
[----:B0-----:R-:W-:Y:S02]  /*7c50*/  SHF.L.U32 R5, R111, 0x10, RZ ;  /* 0x000000106f057819 */ /* 0x001fe400000006ff */
[----:B------:R0:W-:Y:S01]  /*7c60*/  STL [R1+0x30], R4 ;  /* 0x0000300401007387 */ /* 0x0001e20000100800 */
[----:B----4-:R-:W-:Y:S02]  /*7c70*/  FMUL.FTZ R6, R57, R97 ;  /* 0x0000006139067220 */ /* 0x010fe40000410000 */
[----:B------:R-:W-:Y:S01]  /*7c80*/  FADD.FTZ R5, -R30, R5 ;  /* 0x000000051e057221 */ /* 0x000fe20000010100 */
[----:B------:R3:W-:Y:S01]  /*7c90*/  STL [R1+0x28], R3 ;  /* 0x0000280301007387 */ /* 0x0007e20000100800 */
[----:B------:R-:W-:-:S02]  /*7ca0*/  FFMA.FTZ R6, R58, R6, R59 ;  /* 0x000000063a067223 */ /* 0x000fc4000001003b */
[C---:B------:R-:W-:Y:S01]  /*7cb0*/  FMUL.FTZ R5, R57.reuse, R5 ;  /* 0x0000000539057220 */ /* 0x040fe20000410000 */
[----:B0-----:R-:W-:-:S03]  /*7cc0*/  FMUL.FTZ R4, R57, R18 ;  /* 0x0000001239047220 */ /* 0x001fc60000410000 */
[----:B------:R-:W-:Y:S01]  /*7cd0*/  FFMA.FTZ R5, R44, R5, R45 ;  /* 0x000000052c057223 */ /* 0x000fe2000001002d */
[----:B---3--:R-:W-:Y:S01]  /*7ce0*/  FADD.FTZ R3, R19, -R30 ;  /* 0x8000001e13037221 */ /* 0x008fe20000010000 */
[----:B------:R-:W-:Y:S01]  /*7cf0*/  FMUL.FTZ R8, R6, -1.4426950216293334961 ;  /* 0xbfb8aa3b06087820 */ /* 0x000fe20000410000 */
[----:B------:R-:W-:Y:S02]  /*7d00*/  FFMA.FTZ R4, R60, R4, R63 ;  /* 0x000000043c047223 */ /* 0x000fe4000001003f */
[----:B------:R-:W-:Y:S01]  /*7d10*/  FMUL.FTZ R3, R57, R3 ;  /* 0x0000000339037220 */ /* 0x000fe20000410000 */
[----:B------:R-:W-:Y:S01]  /*7d20*/  FMUL.FTZ R7, R5, -1.4426950216293334961 ;  /* 0xbfb8aa3b05077820 */ /* 0x000fe20000410000 */
[----:B------:R-:W-:Y:S02]  /*7d30*/  FMUL.FTZ R9, R4, -1.4426950216293334961 ;  /* 0xbfb8aa3b04097820 */ /* 0x000fe40000410000 */
[----:B------:R-:W-:Y:S01]  /*7d40*/  FFMA.FTZ R3, R61, R3, R62 ;  /* 0x000000033d037223 */ /* 0x000fe2000001003e */
[----:B------:R-:W0:Y:S01]  /*7d50*/  MUFU.EX2 R8, R8 ;  /* 0x0000000800087308 */ /* 0x000e220000000800 */
[----:B-1----:R-:W-:-:S02]  /*7d60*/  FMUL.FTZ R10, R2, R10 ;  /* 0x0000000a020a7220 */ /* 0x002fc40000410000 */
[----:B------:R-:W-:-:S05]  /*7d70*/  FMUL.FTZ R2, R3, -1.4426950216293334961 ;  /* 0xbfb8aa3b03027820 */ /* 0x000fca0000410000 */
[----:B------:R-:W1:Y:S08]  /*7d80*/  MUFU.EX2 R7, R7 ;  /* 0x0000000700077308 */ /* 0x000e700000000800 */
[----:B------:R-:W3:Y:S08]  /*7d90*/  MUFU.EX2 R9, R9 ;  /* 0x0000000900097308 */ /* 0x000ef00000000800 */
[----:B------:R-:W4:Y:S01]  /*7da0*/  MUFU.EX2 R2, R2 ;  /* 0x0000000200027308 */ /* 0x000f220000000800 */
[----:B0-----:R-:W-:Y:S01]  /*7db0*/  FADD.FTZ R8, R8, 1 ;  /* 0x3f80000008087421 */ /* 0x001fe20000010000 */
[----:B-1----:R-:W-:Y:S01]  /*7dc0*/  FADD.FTZ R7, R7, 1 ;  /* 0x3f80000007077421 */ /* 0x002fe20000010000 */
[----:B------:R0:W-:Y:S01]  /*7dd0*/  STL [R1+0x20], R10 ;  /* 0x0000200a01007387 */ /* 0x0001e20000100800 */
[----:B---3--:R-:W-:-:S04]  /*7de0*/  FADD.FTZ R9, R9, 1 ;  /* 0x3f80000009097421 */ /* 0x008fc80000010000 */
[----:B0-----:R-:W0:Y:S08]  /*7df0*/  MUFU.RCP R10, R8 ;  /* 0x00000008000a7308 */ /* 0x001e300000001000 */
[----:B------:R4:W1:Y:S02]  /*7e00*/  MUFU.RCP R8, R7 ;  /* 0x0000000700087308 */ /* 0x0008640000001000 */
[----:B----4-:R-:W-:-:S06]  /*7e10*/  FADD.FTZ R7, R2, 1 ;  /* 0x3f80000002077421 */ /* 0x010fcc0000010000 */
[----:B------:R-:W3:Y:S08]  /*7e20*/  MUFU.RCP R9, R9 ;  /* 0x0000000900097308 */ /* 0x000ef00000001000 */
[----:B------:R-:W4:Y:S01]  /*7e30*/  MUFU.RCP R7, R7 ;  /* 0x0000000700077308 */ /* 0x000f220000001000 */
[----:B0-----:R-:W-:Y:S01]  /*7e40*/  FMUL.FTZ R10, R6, R10 ;  /* 0x0000000a060a7220 */ /* 0x001fe20000410000 */
[----:B-1----:R-:W-:Y:S01]  /*7e50*/  FMUL.FTZ R5, R5, R8 ;  /* 0x0000000805057220 */ /* 0x002fe20000410000 */
[----:B---3--:R-:W-:-:S03]  /*7e60*/  FMUL.FTZ R9, R4, R9 ;  /* 0x0000000904097220 */ /* 0x008fc60000410000 */
[----:B------:R-:W-:Y:S04]  /*7e70*/  STL [R1+0x1c], R10 ;  /* 0x00001c0a01007387 */ /* 0x000fe80000100800 */
[----:B------:R-:W-:Y:S01]  /*7e80*/  STL [R1+0x18], R9 ;  /* 0x0000180901007387 */ /* 0x000fe20000100800 */
[----:B----4-:R-:W-:-:S03]  /*7e90*/  FMUL.FTZ R4, R3, R7 ;  /* 0x0000000703047220 */ /* 0x010fc60000410000 */
[----:B------:R-:W3:Y:S04]  /*7ea0*/  LDL.LU R117, [R1+0x7c] ;  /* 0x00007c0001757983 */ /* 0x000ee80000300800 */
[----:B------:R-:W-:Y:S04]  /*7eb0*/  STL [R1+0x14], R5 ;  /* 0x0000140501007387 */ /* 0x000fe80000100800 */
[----:B------:R0:W-:Y:S04]  /*7ec0*/  STL [R1+0x10], R4 ;  /* 0x0000100401007387 */ /* 0x0001e80000100800 */
[----:B------:R-:W4:Y:S01]  /*7ed0*/  LDL.LU R94, [R1+0x8c] ;  /* 0x00008c00015e7983 */ /* 0x000f220000300800 */
[----:B------:R-:W-:-:S04]  /*7ee0*/  FADD.FTZ R112, -R30, R112 ;  /* 0x000000701e707221 */ /* 0x000fc80000010100 */
[----:B------:R-:W-:-:S04]  /*7ef0*/  FMUL.FTZ R112, R57, R112 ;  /* 0x0000007039707220 */ /* 0x000fc80000410000 */
[----:B------:R-:W-:-:S04]  /*7f00*/  FFMA.FTZ R2, R58, R112, R59 ;  /* 0x000000703a027223 */ /* 0x000fc8000001003b */
[----:B------:R-:W-:-:S06]  /*7f10*/  FMUL.FTZ R6, R2, -1.4426950216293334961 ;  /* 0xbfb8aa3b02067820 */ /* 0x000fcc0000410000 */
[----:B------:R-:W1:Y:S01]  /*7f20*/  MUFU.EX2 R6, R6 ;  /* 0x0000000600067308 */ /* 0x000e620000000800 */
[----:B0-----:R-:W-:Y:S01]  /*7f30*/  SHF.L.U32 R4, R113, 0x10, RZ ;  /* 0x0000001071047819 */ /* 0x001fe200000006ff */
[----:B------:R-:W-:Y:S01]  /*7f40*/  FADD.FTZ R3, R20, -R30 ;  /* 0x8000001e14037221 */ /* 0x000fe20000010000 */
[----:B------:R-:W-:Y:S01]  /*7f50*/  MOV R110, R119 ;  /* 0x00000077006e7202 */ /* 0x000fe20000000f00 */
[----:B-1----:R-:W-:-:S04]  /*7f60*/  FADD.FTZ R6, R6, 1 ;  /* 0x3f80000006067421 */ /* 0x002fc80000010000 */
[----:B------:R0:W1:Y:S01]  /*7f70*/  MUFU.RCP R7, R6 ;  /* 0x0000000600077308 */ /* 0x0000620000001000 */
[C---:B------:R-:W-:Y:S01]  /*7f80*/  FADD.FTZ R4, -R30.reuse, R4 ;  /* 0x000000041e047221 */ /* 0x040fe20000010100 */
[C---:B------:R-:W-:Y:S01]  /*7f90*/  FMUL.FTZ R3, R57.reuse, R3 ;  /* 0x0000000339037220 */ /* 0x040fe20000410000 */
[----:B------:R-:W-:Y:S01]  /*7fa0*/  FADD.FTZ R119, -R30, R114 ;  /* 0x000000721e777221 */ /* 0x000fe20000010100 */
[C---:B------:R-:W-:Y:S01]  /*7fb0*/  FMUL.FTZ R21, R57.reuse, R21 ;  /* 0x0000001539157220 */ /* 0x040fe20000410000 */
[C---:B------:R-:W-:Y:S01]  /*7fc0*/  FMUL.FTZ R4, R57.reuse, R4 ;  /* 0x0000000439047220 */ /* 0x040fe20000410000 */
[----:B------:R-:W-:Y:S01]  /*7fd0*/  FFMA.FTZ R3, R60, R3, R63 ;  /* 0x000000033c037223 */ /* 0x000fe2000001003f */
[----:B------:R-:W-:Y:S01]  /*7fe0*/  FMUL.FTZ R119, R57, R119 ;  /* 0x0000007739777220 */ /* 0x000fe20000410000 */
[----:B------:R-:W-:Y:S01]  /*7ff0*/  FFMA.FTZ R120, R61, R21, R62 ;  /* 0x000000153d787223 */ /* 0x000fe2000001003e */
[----:B------:R-:W-:Y:S01]  /*8000*/  FFMA.FTZ R4, R44, R4, R45 ;  /* 0x000000042c047223 */ /* 0x000fe2000001002d */
[----:B------:R-:W-:Y:S01]  /*8010*/  FMUL.FTZ R8, R3, -1.4426950216293334961 ;  /* 0xbfb8aa3b03087820 */ /* 0x000fe20000410000 */
[----:B------:R-:W-:Y:S01]  /*8020*/  FFMA.FTZ R119, R58, R119, R59 ;  /* 0x000000773a777223 */ /* 0x000fe2000001003b */
[----:B0-----:R-:W-:Y:S01]  /*8030*/  FMUL.FTZ R6, R120, -1.4426950216293334961 ;  /* 0xbfb8aa3b78067820 */ /* 0x001fe20000410000 */
[----:B------:R-:W-:Y:S01]  /*8040*/  FMUL.FTZ R5, R4, -1.4426950216293334961 ;  /* 0xbfb8aa3b04057820 */ /* 0x000fe20000410000 */
[----:B-1----:R-:W-:-:S02]  /*8050*/  FMUL.FTZ R2, R2, R7 ;  /* 0x0000000702027220 */ /* 0x002fc40000410000 */
[----:B------:R-:W0:Y:S03]  /*8060*/  MUFU.EX2 R8, R8 ;  /* 0x0000000800087308 */ /* 0x000e260000000800 */
[----:B------:R1:W-:Y:S05]  /*8070*/  STL [R1+0x8], R2 ;  /* 0x0000080201007387 */ /* 0x0003ea0000100800 */
[----:B------:R-:W5:Y:S01]  /*8080*/  MUFU.EX2 R5, R5 ;  /* 0x0000000500057308 */ /* 0x000f620000000800 */
[----:B-1----:R-:W-:-:S07]  /*8090*/  FMUL.FTZ R2, R119, -1.4426950216293334961 ;  /* 0xbfb8aa3b77027820 */ /* 0x002fce0000410000 */
[----:B------:R-:W1:Y:S08]  /*80a0*/  MUFU.EX2 R6, R6 ;  /* 0x0000000600067308 */ /* 0x000e700000000800 */
[----:B------:R-:W2:Y:S01]  /*80b0*/  MUFU.EX2 R2, R2 ;  /* 0x0000000200027308 */ /* 0x000ea20000000800 */
[----:B0-----:R-:W-:Y:S01]  /*80c0*/  FADD.FTZ R7, R8, 1 ;  /* 0x3f80000008077421 */ /* 0x001fe20000010000 */
[----:B-----5:R-:W-:Y:S01]  /*80d0*/  FADD.FTZ R5, R5, 1 ;  /* 0x3f80000005057421 */ /* 0x020fe20000010000 */
[----:B-1----:R-:W-:-:S05]  /*80e0*/  FADD.FTZ R6, R6, 1 ;  /* 0x3f80000006067421 */ /* 0x002fca0000010000 */
[----:B------:R-:W0:Y:S01]  /*80f0*/  MUFU.RCP R7, R7 ;  /* 0x0000000700077308 */ /* 0x000e220000001000 */
[----:B--2---:R-:W-:-:S07]  /*8100*/  FADD.FTZ R2, R2, 1 ;  /* 0x3f80000002027421 */ /* 0x004fce0000010000 */
[----:B------:R-:W1:Y:S08]  /*8110*/  MUFU.RCP R5, R5 ;  /* 0x0000000500057308 */ /* 0x000e700000001000 */
[----:B------:R-:W2:Y:S08]  /*8120*/  MUFU.RCP R6, R6 ;  /* 0x0000000600067308 */ /* 0x000eb00000001000 */
[----:B------:R-:W5:Y:S01]  /*8130*/  MUFU.RCP R2, R2 ;  /* 0x0000000200027308 */ /* 0x000f620000001000 */
[----:B0-----:R-:W-:Y:S01]  /*8140*/  FMUL.FTZ R7, R3, R7 ;  /* 0x0000000703077220 */ /* 0x001fe20000410000 */
[----:B-1----:R-:W-:-:S04]  /*8150*/  FMUL.FTZ R4, R4, R5 ;  /* 0x0000000504047220 */ /* 0x002fc80000410000 */
[----:B------:R3:W-:Y:S01]  /*8160*/  STL [R1+0x4], R7 ;  /* 0x0000040701007387 */ /* 0x0007e20000100800 */
[----:B--2---:R-:W-:-:S03]  /*8170*/  FMUL.FTZ R120, R120, R6 ;  /* 0x0000000678787220 */ /* 0x004fc60000410000 */
[----:B------:R-:W2:Y:S04]  /*8180*/  LDL.LU R69, [R1+0x90] ;  /* 0x0000900001457983 */ /* 0x000ea80000300800 */
[----:B------:R0:W-:Y:S01]  /*8190*/  STL [R1], R4 ;  /* 0x0000000401007387 */ /* 0x0001e20000100800 */
[----:B-----5:R-:W-:-:S03]  /*81a0*/  FMUL.FTZ R119, R119, R2 ;  /* 0x0000000277777220 */ /* 0x020fc60000410000 */
[----:B------:R-:W-:Y:S04]  /*81b0*/  STL [R1+0x1f8], R120 ;  /* 0x0001f87801007387 */ /* 0x000fe80000100800 */
[----:B------:R-:W-:Y:S01]  /*81c0*/  STL [R1+0x1fc], R119 ;  /* 0x0001fc7701007387 */ /* 0x000fe20000100800 */
[----:B----4-:R-:W-:Y:S02]  /*81d0*/  SHF.L.U32 R2, R94, 0x10, RZ ;  /* 0x000000105e027819 */ /* 0x010fe400000006ff */
[----:B------:R-:W-:Y:S02]  /*81e0*/  MOV R94, R110 ;  /* 0x0000006e005e7202 */ /* 0x000fe40000000f00 */
[----:B------:R-:W4:Y:S04]  /*81f0*/  LDL.LU R110, [R1+0xa8] ;  /* 0x0000a800016e7983 */ /* 0x000f280000300800 */
[----:B------:R-:W5:Y:S01]  /*8200*/  LDL.LU R95, [R1+0xa4] ;  /* 0x0000a400015f7983 */ /* 0x000f620000300800 */
[----:B------:R-:W-:-:S04]  /*8210*/  FMUL.FTZ R22, R57, R22 ;  /* 0x0000001639167220 */ /* 0x000fc80000410000 */
[----:B------:R-:W-:-:S04]  /*8220*/  FFMA.FTZ R118, R60, R22, R63 ;  /* 0x000000163c767223 */ /* 0x000fc8000001003f */
[----:B------:R-:W-:Y:S01]  /*8230*/  FMUL.FTZ R3, R118, -1.4426950216293334961 ;  /* 0xbfb8aa3b76037820 */ /* 0x000fe20000410000 */
[----:B---3--:R-:W-:-:S05]  /*8240*/  SHF.L.U32 R7, R117, 0x10, RZ ;  /* 0x0000001075077819 */ /* 0x008fca00000006ff */
[----:B------:R-:W1:Y:S01]  /*8250*/  MUFU.EX2 R3, R3 ;  /* 0x0000000300037308 */ /* 0x000e620000000800 */
[----:B------:R-:W-:Y:S01]  /*8260*/  FADD.FTZ R7, -R30, R7 ;  /* 0x000000071e077221 */ /* 0x000fe20000010100 */
[----:B------:R-:W-:-:S03]  /*8270*/  FMUL.FTZ R23, R57, R23 ;  /* 0x0000001739177220 */ /* 0x000fc60000410000 */
[----:B------:R-:W-:Y:S01]  /*8280*/  FMUL.FTZ R7, R57, R7 ;  /* 0x0000000739077220 */ /* 0x000fe20000410000 */
[----:B------:R-:W-:-:S03]  /*8290*/  FFMA.FTZ R116, R61, R23, R62 ;  /* 0x000000173d747223 */ /* 0x000fc6000001003e */
[----:B------:R-:W-:Y:S01]  /*82a0*/  FFMA.FTZ R117, R44, R7, R45 ;  /* 0x000000072c757223 */ /* 0x000fe2000001002d */
[----:B0-----:R-:W-:Y:S01]  /*82b0*/  FMUL.FTZ R4, R116, -1.4426950216293334961 ;  /* 0xbfb8aa3b74047820 */ /* 0x001fe20000410000 */
[----:B-1----:R-:W-:-:S04]  /*82c0*/  FADD.FTZ R3, R3, 1 ;  /* 0x3f80000003037421 */ /* 0x002fc80000010000 */
[----:B------:R0:W1:Y:S02]  /*82d0*/  MUFU.RCP R5, R3 ;  /* 0x0000000300057308 */ /* 0x0000640000001000 */
[----:B0-----:R-:W-:-:S06]  /*82e0*/  FMUL.FTZ R3, R117, -1.4426950216293334961 ;  /* 0xbfb8aa3b75037820 */ /* 0x001fcc0000410000 */
[----:B------:R-:W0:Y:S08]  /*82f0*/  MUFU.EX2 R4, R4 ;  /* 0x0000000400047308 */ /* 0x000e300000000800 */
[----:B------:R-:W3:Y:S01]  /*8300*/  MUFU.EX2 R3, R3 ;  /* 0x0000000300037308 */ /* 0x000ee20000000800 */
[----:B-1----:R-:W-:Y:S01]  /*8310*/  FMUL.FTZ R118, R118, R5 ;  /* 0x0000000576767220 */ /* 0x002fe20000410000 */
[----:B0-----:R-:W-:Y:S01]  /*8320*/  FADD.FTZ R5, R4, 1 ;  /* 0x3f80000004057421 */ /* 0x001fe20000010000 */
[----:B---3--:R-:W-:-:S05]  /*8330*/  FADD.FTZ R3, R3, 1 ;  /* 0x3f80000003037421 */ /* 0x008fca0000010000 */
[----:B------:R-:W0:Y:S08]  /*8340*/  MUFU.RCP R5, R5 ;  /* 0x0000000500057308 */ /* 0x000e300000001000 */
[----:B------:R-:W1:Y:S01]  /*8350*/  MUFU.RCP R3, R3 ;  /* 0x0000000300037308 */ /* 0x000e620000001000 */
[----:B------:R-:W-:Y:S01]  /*8360*/  STL [R1+0x200], R118 ;  /* 0x0002007601007387 */ /* 0x000fe20000100800 */
[----:B0-----:R-:W-:Y:S01]  /*8370*/  FMUL.FTZ R116, R116, R5 ;  /* 0x0000000574747220 */ /* 0x001fe20000410000 */
[----:B-1----:R-:W-:-:S05]  /*8380*/  FMUL.FTZ R117, R117, R3 ;  /* 0x0000000375757220 */ /* 0x002fca0000410000 */
[----:B------:R-:W-:Y:S04]  /*8390*/  STL [R1+0x204], R117 ;  /* 0x0002047501007387 */ /* 0x000fe80000100800 */
[----:B------:R0:W-:Y:S01]  /*83a0*/  STL [R1+0x208], R116 ;  /* 0x0002087401007387 */ /* 0x0001e20000100800 */
[----:B--2---:R-:W-:-:S03]  /*83b0*/  SHF.L.U32 R4, R69, 0x10, RZ ;  /* 0x0000001045047819 */ /* 0x004fc600000006ff */
[----:B------:R-:W2:Y:S01]  /*83c0*/  LDL.LU R69, [R1+0xac] ;  /* 0x0000ac0001457983 */ /* 0x000ea20000300800 */
[----:B-----5:R-:W-:-:S03]  /*83d0*/  SHF.L.U32 R108, R95, 0x10, RZ ;  /* 0x000000105f6c7819 */ /* 0x020fc600000006ff */
[----:B------:R-:W3:Y:S01]  /*83e0*/  LDL.LU R95, [R1+0xb0] ;  /* 0x0000b000015f7983 */ /* 0x000ee20000300800 */
[----:B----4-:R-:W-:-:S03]  /*83f0*/  SHF.L.U32 R110, R110, 0x10, RZ ;  /* 0x000000106e6e7819 */ /* 0x010fc600000006ff */
[----:B------:R-:W4:Y:S02]  /*8400*/  LDL.LU R68, [R1+0xb8] ;  /* 0x0000b80001447983 */ /* 0x000f240000300800 */
[C---:B------:R-:W-:Y:S01]  /*8410*/  FADD.FTZ R110, -R30.reuse, R110 ;  /* 0x0000006e1e6e7221 */ /* 0x040fe20000010100 */
[----:B------:R-:W-:Y:S01]  /*8420*/  FADD.FTZ R7, -R30, R4 ;  /* 0x000000041e077221 */ /* 0x000fe20000010100 */
[----:B------:R-:W5:Y:S02]  /*8430*/  LDL.LU R13, [R1+0x2c] ;  /* 0x00002c00010d7983 */ /* 0x000f640000300800 */
[----:B------:R-:W-:-:S04]  /*8440*/  FMUL.FTZ R110, R57, R110 ;  /* 0x0000006e396e7220 */ /* 0x000fc80000410000 */
[----:B------:R-:W-:-:S04]  /*8450*/  FFMA.FTZ R110, R58, R110, R59 ;  /* 0x0000006e3a6e7223 */ /* 0x000fc8000001003b */
[----:B------:R-:W-:-:S06]  /*8460*/  FMUL.FTZ R5, R110, -1.4426950216293334961 ;  /* 0xbfb8aa3b6e057820 */ /* 0x000fcc0000410000 */
[----:B------:R-:W1:Y:S02]  /*8470*/  MUFU.EX2 R5, R5 ;  /* 0x0000000500057308 */ /* 0x000e640000000800 */
[----:B-1----:R-:W-:-:S06]  /*8480*/  FADD.FTZ R5, R5, 1 ;  /* 0x3f80000005057421 */ /* 0x002fcc0000010000 */
[----:B------:R-:W1:Y:S01]  /*8490*/  MUFU.RCP R5, R5 ;  /* 0x0000000500057308 */ /* 0x000e620000001000 */
[----:B------:R-:W-:-:S04]  /*84a0*/  FMUL.FTZ R7, R57, R7 ;  /* 0x0000000739077220 */ /* 0x000fc80000410000 */
[----:B------:R-:W-:Y:S01]  /*84b0*/  FFMA.FTZ R112, R44, R7, R45 ;  /* 0x000000072c707223 */ /* 0x000fe2000001002d */
[----:B-1----:R-:W-:Y:S01]  /*84c0*/  FMUL.FTZ R110, R110, R5 ;  /* 0x000000056e6e7220 */ /* 0x002fe20000410000 */
[----:B--2---:R-:W-:Y:S02]  /*84d0*/  SHF.L.U32 R7, R69, 0x10, RZ ;  /* 0x0000001045077819 */ /* 0x004fe400000006ff */
[----:B------:R-:W2:Y:S01]  /*84e0*/  LDL.LU R69, [R1+0xc0] ;  /* 0x0000c00001457983 */ /* 0x000ea20000300800 */
[----:B------:R-:W-:-:S04]  /*84f0*/  FADD.FTZ R2, -R30, R2 ;  /* 0x000000021e027221 */ /* 0x000fc80000010100 */
[----:B------:R-:W-:Y:S01]  /*8500*/  FMUL.FTZ R2, R57, R2 ;  /* 0x0000000239027220 */ /* 0x000fe20000410000 */
[----:B------:R-:W-:-:S03]  /*8510*/  FADD.FTZ R113, R24, -R30 ;  /* 0x8000001e18717221 */ /* 0x000fc60000010000 */
[----:B------:R-:W-:Y:S01]  /*8520*/  FFMA.FTZ R114, R58, R2, R59 ;  /* 0x000000023a727223 */ /* 0x000fe2000001003b */
[----:B------:R-:W-:-:S03]  /*8530*/  FMUL.FTZ R113, R57, R113 ;  /* 0x0000007139717220 */ /* 0x000fc60000410000 */
[----:B------:R-:W-:Y:S01]  /*8540*/  FMUL.FTZ R2, R114, -1.4426950216293334961 ;  /* 0xbfb8aa3b72027820 */ /* 0x000fe20000410000 */
[----:B------:R-:W-:-:S05]  /*8550*/  FFMA.FTZ R113, R60, R113, R63 ;  /* 0x000000713c717223 */ /* 0x000fca000001003f */
[----:B------:R-:W1:Y:S01]  /*8560*/  MUFU.EX2 R2, R2 ;  /* 0x0000000200027308 */ /* 0x000e620000000800 */
[----:B------:R-:W-:-:S07]  /*8570*/  FMUL.FTZ R6, R113, -1.4426950216293334961 ;  /* 0xbfb8aa3b71067820 */ /* 0x000fce0000410000 */
[----:B------:R-:W0:Y:S01]  /*8580*/  MUFU.EX2 R6, R6 ;  /* 0x0000000600067308 */ /* 0x000e220000000800 */
[----:B---3--:R-:W-:Y:S02]  /*8590*/  SHF.L.U32 R5, R95, 0x10, RZ ;  /* 0x000000105f057819 */ /* 0x008fe400000006ff */
[----:B------:R-:W3:Y:S01]  /*85a0*/  LDL.LU R95, [R1+0xbc] ;  /* 0x0000bc00015f7983 */ /* 0x000ee20000300800 */
[----:B-1----:R-:W-:Y:S01]  /*85b0*/  FADD.FTZ R2, R2, 1 ;  /* 0x3f80000002027421 */ /* 0x002fe20000010000 */
[----:B------:R-:W-:Y:S01]  /*85c0*/  FADD.FTZ R111, R25, -R30 ;  /* 0x8000001e196f7221 */ /* 0x000fe20000010000 */
[----:B------:R-:W-:Y:S01]  /*85d0*/  FMUL.FTZ R3, R112, -1.4426950216293334961 ;  /* 0xbfb8aa3b70037820 */ /* 0x000fe20000410000 */
[C---:B------:R-:W-:Y:S01]  /*85e0*/  FMUL.FTZ R26, R57.reuse, R26 ;  /* 0x0000001a391a7220 */ /* 0x040fe20000410000 */
[----:B------:R0:W1:Y:S01]  /*85f0*/  MUFU.RCP R4, R2 ;  /* 0x0000000200047308 */ /* 0x0000620000001000 */
[----:B------:R-:W-:Y:S01]  /*8600*/  FMUL.FTZ R111, R57, R111 ;  /* 0x0000006f396f7220 */ /* 0x000fe20000410000 */
[C---:B------:R-:W-:Y:S01]  /*8610*/  FADD.FTZ R108, -R30.reuse, R108 ;  /* 0x0000006c1e6c7221 */ /* 0x040fe20000010100 */
[C---:B------:R-:W-:Y:S01]  /*8620*/  FADD.FTZ R5, -R30.reuse, R5 ;  /* 0x000000051e057221 */ /* 0x040fe20000010100 */
[----:B------:R-:W-:Y:S01]  /*8630*/  FADD.FTZ R7, -R30, R7 ;  /* 0x000000071e077221 */ /* 0x000fe20000010100 */
[----:B------:R-:W5:Y:S01]  /*8640*/  LDL.LU R15, [R1+0x24] ;  /* 0x00002400010f7983 */ /* 0x000f620000300800 */
[----:B0-----:R-:W-:Y:S01]  /*8650*/  FADD.FTZ R2, R6, 1 ;  /* 0x3f80000006027421 */ /* 0x001fe20000010000 */
[----:B------:R-:W-:Y:S01]  /*8660*/  FFMA.FTZ R111, R61, R111, R62 ;  /* 0x0000006f3d6f7223 */ /* 0x000fe2000001003e */
[----:B------:R-:W0:Y:S01]  /*8670*/  MUFU.EX2 R3, R3 ;  /* 0x0000000300037308 */ /* 0x000e220000000800 */
[----:B-1----:R-:W-:Y:S01]  /*8680*/  FMUL.FTZ R114, R114, R4 ;  /* 0x0000000472727220 */ /* 0x002fe20000410000 */
[----:B------:R-:W-:-:S06]  /*8690*/  FFMA.FTZ R109, R60, R26, R63 ;  /* 0x0000001a3c6d7223 */ /* 0x000fcc000001003f */
[----:B------:R-:W1:Y:S01]  /*86a0*/  MUFU.RCP R2, R2 ;  /* 0x0000000200027308 */ /* 0x000e620000001000 */
[----:B------:R-:W-:Y:S01]  /*86b0*/  FMUL.FTZ R4, R111, -1.4426950216293334961 ;  /* 0xbfb8aa3b6f047820 */ /* 0x000fe20000410000 */
[C---:B------:R-:W-:Y:S01]  /*86c0*/  FMUL.FTZ R108, R57.reuse, R108 ;  /* 0x0000006c396c7220 */ /* 0x040fe20000410000 */
[----:B------:R-:W-:Y:S01]  /*86d0*/  FMUL.FTZ R5, R57, R5 ;  /* 0x0000000539057220 */ /* 0x000fe20000410000 */
[----:B------:R-:W5:Y:S04]  /*86e0*/  LDL.LU R16, [R1+0x88] ;  /* 0x0000880001107983 */ /* 0x000f680000300800 */
[----:B------:R-:W4:Y:S01]  /*86f0*/  MUFU.EX2 R4, R4 ;  /* 0x0000000400047308 */ /* 0x000f220000000800 */
[----:B0-----:R-:W-:Y:S01]  /*8700*/  FADD.FTZ R3, R3, 1 ;  /* 0x3f80000003037421 */ /* 0x001fe20000010000 */
[----:B-1----:R-:W-:Y:S01]  /*8710*/  FMUL.FTZ R113, R113, R2 ;  /* 0x0000000271717220 */ /* 0x002fe20000410000 */
[----:B------:R-:W-:-:S05]  /*8720*/  FMUL.FTZ R2, R109, -1.4426950216293334961 ;  /* 0xbfb8aa3b6d027820 */ /* 0x000fca0000410000 */
[----:B------:R-:W0:Y:S08]  /*8730*/  MUFU.RCP R3, R3 ;  /* 0x0000000300037308 */ /* 0x000e300000001000 */
[----:B------:R-:W1:Y:S01]  /*8740*/  MUFU.EX2 R2, R2 ;  /* 0x0000000200027308 */ /* 0x000e620000000800 */
[----:B----4-:R-:W-:Y:S01]  /*8750*/  FADD.FTZ R4, R4, 1 ;  /* 0x3f80000004047421 */ /* 0x010fe20000010000 */
[----:B------:R-:W-:-:S06]  /*8760*/  FFMA.FTZ R108, R44, R108, R45 ;  /* 0x0000006c2c6c7223 */ /* 0x000fcc000001002d */
[----:B------:R-:W4:Y:S01]  /*8770*/  MUFU.RCP R4, R4 ;  /* 0x0000000400047308 */ /* 0x000f220000001000 */
[----:B0-----:R-:W-:Y:S01]  /*8780*/  FMUL.FTZ R112, R112, R3 ;  /* 0x0000000370707220 */ /* 0x001fe20000410000 */
[----:B------:R-:W-:Y:S01]  /*8790*/  FMUL.FTZ R3, R108, -1.4426950216293334961 ;  /* 0xbfb8aa3b6c037820 */ /* 0x000fe20000410000 */
[----:B-1----:R-:W-:-:S05]  /*87a0*/  FADD.FTZ R2, R2, 1 ;  /* 0x3f80000002027421 */ /* 0x002fca0000010000 */
[----:B------:R0:W-:Y:S02]  /*87b0*/  MUFU.RCP R6, R2 ;  /* 0x0000000200067308 */ /* 0x0001e40000001000 */
[----:B0-----:R-:W-:-:S06]  /*87c0*/  FMUL.FTZ R2, R57, R27 ;  /* 0x0000001b39027220 */ /* 0x001fcc0000410000 */
[----:B------:R-:W0:Y:S01]  /*87d0*/  MUFU.EX2 R3, R3 ;  /* 0x0000000300037308 */ /* 0x000e220000000800 */
[----:B------:R-:W-:Y:S01]  /*87e0*/  FFMA.FTZ R2, R61, R2, R62 ;  /* 0x000000023d027223 */ /* 0x000fe2000001003e */
[----:B----4-:R-:W-:-:S03]  /*87f0*/  FMUL.FTZ R111, R111, R4 ;  /* 0x000000046f6f7220 */ /* 0x010fc60000410000 */
[----:B------:R-:W-:-:S06]  /*8800*/  FMUL.FTZ R4, R2, -1.4426950216293334961 ;  /* 0xbfb8aa3b02047820 */ /* 0x000fcc0000410000 */
[----:B------:R-:W1:Y:S01]  /*8810*/  MUFU.EX2 R4, R4 ;  /* 0x0000000400047308 */ /* 0x000e620000000800 */
[----:B0-----:R-:W-:-:S07]  /*8820*/  FADD.FTZ R3, R3, 1 ;  /* 0x3f80000003037421 */ /* 0x001fce0000010000 */
[----:B------:R-:W0:Y:S01]  /*8830*/  MUFU.RCP R3, R3 ;  /* 0x0000000300037308 */ /* 0x000e220000001000 */
[----:B-1----:R-:W-:-:S07]  /*8840*/  FADD.FTZ R4, R4, 1 ;  /* 0x3f80000004047421 */ /* 0x002fce0000010000 */
[----:B------:R1:W-:Y:S01]  /*8850*/  MUFU.RCP R8, R4 ;  /* 0x0000000400087308 */ /* 0x0003e20000001000 */
[----:B------:R-:W-:Y:S01]  /*8860*/  FFMA.FTZ R5, R44, R5, R45 ;  /* 0x000000052c057223 */ /* 0x000fe2000001002d */
[----:B-1----:R-:W-:-:S04]  /*8870*/  FMUL.FTZ R4, R57, R122 ;  /* 0x0000007a39047220 */ /* 0x002fc80000410000 */
[----:B------:R-:W-:Y:S01]  /*8880*/  FFMA.FTZ R4, R60, R4, R63 ;  /* 0x000000043c047223 */ /* 0x000fe2000001003f */
[----:B0-----:R-:W-:Y:S01]  /*8890*/  FMUL.FTZ R108, R108, R3 ;  /* 0x000000036c6c7220 */ /* 0x001fe20000410000 */
[----:B------:R-:W-:Y:S02]  /*88a0*/  FMUL.FTZ R3, R57, R7 ;  /* 0x0000000739037220 */ /* 0x000fe40000410000 */
[----:B------:R-:W-:Y:S01]  /*88b0*/  FMUL.FTZ R10, R4, -1.4426950216293334961 ;  /* 0xbfb8aa3b040a7820 */ /* 0x000fe20000410000 */
[----:B------:R-:W-:-:S05]  /*88c0*/  FMUL.FTZ R7, R5, -1.4426950216293334961 ;  /* 0xbfb8aa3b05077820 */ /* 0x000fca0000410000 */
[----:B------:R-:W0:Y:S08]  /*88d0*/  MUFU.EX2 R10, R10 ;  /* 0x0000000a000a7308 */ /* 0x000e300000000800 */
[----:B------:R-:W1:Y:S01]  /*88e0*/  MUFU.EX2 R7, R7 ;  /* 0x0000000700077308 */ /* 0x000e620000000800 */
[----:B0-----:R-:W-:Y:S01]  /*88f0*/  FADD.FTZ R11, R10, 1 ;  /* 0x3f8000000a0b7421 */ /* 0x001fe20000010000 */
[----:B------:R-:W-:Y:S01]  /*8900*/  SHF.L.U32 R10, R68, 0x10, RZ ;  /* 0x00000010440a7819 */ /* 0x000fe200000006ff */
[----:B-1----:R-:W-:-:S04]  /*8910*/  FADD.FTZ R7, R7, 1 ;  /* 0x3f80000007077421 */ /* 0x002fc80000010000 */
[----:B------:R-:W-:Y:S01]  /*8920*/  FADD.FTZ R12, -R30, R10 ;  /* 0x0000000a1e0c7221 */ /* 0x000fe20000010100 */
[----:B------:R-:W0:Y:S08]  /*8930*/  MUFU.RCP R11, R11 ;  /* 0x0000000b000b7308 */ /* 0x000e300000001000 */
[----:B------:R-:W1:Y:S01]  /*8940*/  MUFU.RCP R10, R7 ;  /* 0x00000007000a7308 */ /* 0x000e620000001000 */
[----:B0-----:R-:W-:Y:S01]  /*8950*/  FMUL.FTZ R4, R4, R11 ;  /* 0x0000000b04047220 */ /* 0x001fe20000410000 */
[----:B-1----:R-:W-:Y:S01]  /*8960*/  FMUL.FTZ R5, R5, R10 ;  /* 0x0000000a05057220 */ /* 0x002fe20000410000 */
[----:B--2---:R-:W-:-:S02]  /*8970*/  SHF.L.U32 R10, R69, 0x10, RZ ;  /* 0x00000010450a7819 */ /* 0x004fc400000006ff */
[----:B------:R-:W2:Y:S04]  /*8980*/  LDL.LU R69, [R1+0xc4] ;  /* 0x0000c40001457983 */ /* 0x000ea80000300800 */
[----:B------:R-:W4:Y:S01]  /*8990*/  LDL.LU R18, [R1+0xcc] ;  /* 0x0000cc0001127983 */ /* 0x000f220000300800 */
[----:B---3--:R-:W-:-:S03]  /*89a0*/  SHF.L.U32 R11, R95, 0x10, RZ ;  /* 0x000000105f0b7819 */ /* 0x008fc600000006ff */
[----:B------:R-:W3:Y:S01]  /*89b0*/  LDL.LU R95, [R1+0xe0] ;  /* 0x0000e000015f7983 */ /* 0x000ee20000300800 */
[--C-:B------:R-:W-:Y:S01]  /*89c0*/  FFMA.FTZ R3, R58, R3, R59.reuse ;  /* 0x000000033a037223 */ /* 0x100fe2000001003b */
[----:B------:R-:W-:Y:S01]  /*89d0*/  FMUL.FTZ R109, R109, R6 ;  /* 0x000000066d6d7220 */ /* 0x000fe20000410000 */
[----:B------:R-:W-:Y:S01]  /*89e0*/  FMUL.FTZ R2, R2, R8 ;  /* 0x0000000802027220 */ /* 0x000fe20000410000 */
[----:B------:R-:W-:Y:S01]  /*89f0*/  FMUL.FTZ R7, R57, R12 ;  /* 0x0000000c39077220 */ /* 0x000fe20000410000 */
[----:B------:R-:W-:Y:S01]  /*8a00*/  FMUL.FTZ R9, R3, -1.4426950216293334961 ;  /* 0xbfb8aa3b03097820 */ /* 0x000fe20000410000 */
[----:B------:R-:W-:Y:S01]  /*8a10*/  FADD.FTZ R6, R121, -R30 ;  /* 0x8000001e79067221 */ /* 0x000fe20000010000 */
[----:B------:R-:W4:Y:S04]  /*8a20*/  LDL.LU R20, [R1+0xa0] ;  /* 0x0000a00001147983 */ /* 0x000f280000300800 */
[----:B------:R-:W0:Y:S01]  /*8a30*/  MUFU.EX2 R9, R9 ;  /* 0x0000000900097308 */ /* 0x000e220000000800 */
[----:B------:R-:W-:Y:S01]  /*8a40*/  FMUL.FTZ R6, R57, R6 ;  /* 0x0000000639067220 */ /* 0x000fe20000410000 */
[----:B------:R-:W-:Y:S01]  /*8a50*/  FFMA.FTZ R7, R58, R7, R59 ;  /* 0x000000073a077223 */ /* 0x000fe2000001003b */
[----:B------:R-:W4:Y:S02]  /*8a60*/  LDL.LU R68, [R1+0x11c] ;  /* 0x00011c0001447983 */ /* 0x000f240000300800 */
[----:B------:R-:W-:-:S02]  /*8a70*/  FFMA.FTZ R6, R61, R6, R62 ;  /* 0x000000063d067223 */ /* 0x000fc4000001003e */
[----:B------:R-:W4:Y:S02]  /*8a80*/  LDL.LU R23, [R1+0xe4] ;  /* 0x0000e40001177983 */ /* 0x000f240000300800 */
[----:B------:R-:W-:Y:S01]  /*8a90*/  FMUL.FTZ R8, R6, -1.4426950216293334961 ;  /* 0xbfb8aa3b06087820 */ /* 0x000fe20000410000 */
[----:B0-----:R-:W-:-:S05]  /*8aa0*/  FADD.FTZ R9, R9, 1 ;  /* 0x3f80000009097421 */ /* 0x001fca0000010000 */
[----:B------:R-:W0:Y:S08]  /*8ab0*/  MUFU.EX2 R8, R8 ;  /* 0x0000000800087308 */ /* 0x000e300000000800 */
[----:B------:R-:W1:Y:S01]  /*8ac0*/  MUFU.RCP R9, R9 ;  /* 0x0000000900097308 */ /* 0x000e620000001000 */
[----:B0-----:R-:W-:Y:S01]  /*8ad0*/  FADD.FTZ R8, R8, 1 ;  /* 0x3f80000008087421 */ /* 0x001fe20000010000 */
[----:B-1----:R-:W-:Y:S01]  /*8ae0*/  FMUL.FTZ R3, R3, R9 ;  /* 0x0000000903037220 */ /* 0x002fe20000410000 */
[----:B------:R-:W-:-:S05]  /*8af0*/  FMUL.FTZ R9, R7, -1.4426950216293334961 ;  /* 0xbfb8aa3b07097820 */ /* 0x000fca0000410000 */
[----:B------:R-:W0:Y:S08]  /*8b00*/  MUFU.RCP R8, R8 ;  /* 0x0000000800087308 */ /* 0x000e300000001000 */
[----:B------:R-:W1:Y:S01]  /*8b10*/  MUFU.EX2 R9, R9 ;  /* 0x0000000900097308 */ /* 0x000e620000000800 */
[----:B0-----:R-:W-:Y:S01]  /*8b20*/  FMUL.FTZ R6, R6, R8 ;  /* 0x0000000806067220 */ /* 0x001fe20000410000 */
[----:B-----5:R-:W-:Y:S01]  /*8b30*/  FADD.FTZ R8, R13, -R30 ;  /* 0x8000001e0d087221 */ /* 0x020fe20000010000 */
[----:B-1----:R-:W-:Y:S01]  /*8b40*/  FADD.FTZ R13, R9, 1 ;  /* 0x3f800000090d7421 */ /* 0x002fe20000010000 */
[----:B------:R-:W-:-:S04]  /*8b50*/  FADD.FTZ R9, -R30, R10 ;  /* 0x0000000a1e097221 */ /* 0x000fc80000010100 */
[----:B------:R-:W-:Y:S01]  /*8b60*/  FMUL.FTZ R9, R57, R9 ;  /* 0x0000000939097220 */ /* 0x000fe20000410000 */
[----:B------:R-:W-:-:S03]  /*8b70*/  FADD.FTZ R10, R15, -R30 ;  /* 0x8000001e0f0a7221 */ /* 0x000fc60000010000 */
[----:B------:R-:W-:-:S04]  /*8b80*/  FFMA.FTZ R9, R44, R9, R45 ;  /* 0x000000092c097223 */ /* 0x000fc8000001002d */
[----:B------:R-:W-:Y:S01]  /*8b90*/  FMUL.FTZ R15, R9, -1.4426950216293334961 ;  /* 0xbfb8aa3b090f7820 */ /* 0x000fe20000410000 */
[----:B------:R-:W-:-:S05]  /*8ba0*/  FMUL.FTZ R10, R57, R10 ;  /* 0x0000000a390a7220 */ /* 0x000fca0000410000 */
[----:B------:R-:W0:Y:S01]  /*8bb0*/  MUFU.EX2 R15, R15 ;  /* 0x0000000f000f7308 */ /* 0x000e220000000800 */
[----:B------:R-:W-:-:S04]  /*8bc0*/  FFMA.FTZ R10, R61, R10, R62 ;  /* 0x0000000a3d0a7223 */ /* 0x000fc8000001003e */
[----:B------:R-:W-:-:S06]  /*8bd0*/  FMUL.FTZ R12, R10, -1.4426950216293334961 ;  /* 0xbfb8aa3b0a0c7820 */ /* 0x000fcc0000410000 */
[----:B------:R-:W1:Y:S01]  /*8be0*/  MUFU.EX2 R12, R12 ;  /* 0x0000000c000c7308 */ /* 0x000e620000000800 */
[----:B0-----:R-:W-:-:S07]  /*8bf0*/  FADD.FTZ R15, R15, 1 ;  /* 0x3f8000000f0f7421 */ /* 0x001fce0000010000 */
[----:B------:R-:W0:Y:S01]  /*8c00*/  MUFU.RCP R15, R15 ;  /* 0x0000000f000f7308 */ /* 0x000e220000001000 */
[----:B------:R-:W-:Y:S01]  /*8c10*/  FADD.FTZ R17, R16, -R30 ;  /* 0x8000001e10117221 */ /* 0x000fe20000010000 */
[----:B-1----:R-:W-:-:S06]  /*8c20*/  FADD.FTZ R12, R12, 1 ;  /* 0x3f8000000c0c7421 */ /* 0x002fcc0000010000 */
[----:B------:R1:W5:Y:S01]  /*8c30*/  MUFU.RCP R16, R12 ;  /* 0x0000000c00107308 */ /* 0x0003620000001000 */
[----:B0-----:R-:W-:Y:S01]  /*8c40*/  FMUL.FTZ R9, R9, R15 ;  /* 0x0000000f09097220 */ /* 0x001fe20000410000 */
[----:B-1----:R-:W-:Y:S01]  /*8c50*/  FMUL.FTZ R12, R57, R17 ;  /* 0x00000011390c7220 */ /* 0x002fe20000410000 */
[----:B--2---:R-:W-:Y:S02]  /*8c60*/  SHF.L.U32 R17, R69, 0x10, RZ ;  /* 0x0000001045117819 */ /* 0x004fe400000006ff */
[----:B------:R-:W2:Y:S01]  /*8c70*/  LDL.LU R69, [R1+0x130] ;  /* 0x0001300001457983 */ /* 0x000ea20000300800 */
[----:B---3--:R-:W-:-:S03]  /*8c80*/  SHF.L.U32 R15, R95, 0x10, RZ ;  /* 0x000000105f0f7819 */ /* 0x008fc600000006ff */
[----:B------:R-:W3:Y:S01]  /*8c90*/  LDL.LU R95, [R1+0x138] ;  /* 0x00013800015f7983 */ /* 0x000ee20000300800 */
[----:B------:R-:W-:Y:S01]  /*8ca0*/  FMUL.FTZ R8, R57, R8 ;  /* 0x0000000839087220 */ /* 0x000fe20000410000 */
[--C-:B------:R-:W-:Y:S01]  /*8cb0*/  FFMA.FTZ R12, R60, R12, R63.reuse ;  /* 0x0000000c3c0c7223 */ /* 0x100fe2000001003f */
[----:B-----5:R-:W-:Y:S01]  /*8cc0*/  FMUL.FTZ R10, R10, R16 ;  /* 0x000000100a0a7220 */ /* 0x020fe20000410000 */
[----:B------:R-:W5:Y:S01]  /*8cd0*/  LDL.LU R24, [R1+0xd8] ;  /* 0x0000d80001187983 */ /* 0x000f620000300800 */
[----:B------:R-:W-:Y:S01]  /*8ce0*/  FFMA.FTZ R8, R60, R8, R63 ;  /* 0x000000083c087223 */ /* 0x000fe2000001003f */
[----:B----4-:R-:W-:Y:S02]  /*8cf0*/  FADD.FTZ R16, R20, -R30 ;  /* 0x8000001e14107221 */ /* 0x010fe40000010000 */
[----:B------:R-:W4:Y:S01]  /*8d00*/  LDL.LU R27, [R1+0xe8] ;  /* 0x0000e800011b7983 */ /* 0x000f220000300800 */
[----:B------:R-:W-:-:S06]  /*8d10*/  FMUL.FTZ R14, R8, -1.4426950216293334961 ;  /* 0xbfb8aa3b080e7820 */ /* 0x000fcc0000410000 */
[----:B------:R-:W0:Y:S02]  /*8d20*/  MUFU.EX2 R14, R14 ;  /* 0x0000000e000e7308 */ /* 0x000e240000000800 */
[----:B0-----:R-:W-:-:S06]  /*8d30*/  FADD.FTZ R14, R14, 1 ;  /* 0x3f8000000e0e7421 */ /* 0x001fcc0000010000 */
[----:B------:R-:W0:Y:S02]  /*8d40*/  MUFU.RCP R14, R14 ;  /* 0x0000000e000e7308 */ /* 0x000e240000001000 */
[----:B0-----:R-:W-:Y:S01]  /*8d50*/  FMUL.FTZ R8, R8, R14 ;  /* 0x0000000e08087220 */ /* 0x001fe20000410000 */
[----:B------:R-:W-:-:S06]  /*8d60*/  FMUL.FTZ R14, R12, -1.4426950216293334961 ;  /* 0xbfb8aa3b0c0e7820 */ /* 0x000fcc0000410000 */
[----:B------:R-:W0:Y:S02]  /*8d70*/  MUFU.EX2 R14, R14 ;  /* 0x0000000e000e7308 */ /* 0x000e240000000800 */
[----:B0-----:R-:W-:Y:S01]  /*8d80*/  FADD.FTZ R19, R14, 1 ;  /* 0x3f8000000e137421 */ /* 0x001fe20000010000 */
[----:B------:R-:W-:-:S04]  /*8d90*/  FADD.FTZ R14, R18, -R30 ;  /* 0x8000001e120e7221 */ /* 0x000fc80000010000 */
[----:B------:R-:W-:-:S04]  /*8da0*/  FMUL.FTZ R14, R57, R14 ;  /* 0x0000000e390e7220 */ /* 0x000fc80000410000 */
[----:B------:R-:W-:-:S04]  /*8db0*/  FFMA.FTZ R14, R61, R14, R62 ;  /* 0x0000000e3d0e7223 */ /* 0x000fc8000001003e */
[----:B------:R-:W-:-:S06]  /*8dc0*/  FMUL.FTZ R20, R14, -1.4426950216293334961 ;  /* 0xbfb8aa3b0e147820 */ /* 0x000fcc0000410000 */
[----:B------:R-:W0:Y:S02]  /*8dd0*/  MUFU.EX2 R20, R20 ;  /* 0x0000001400147308 */ /* 0x000e240000000800 */
[----:B0-----:R-:W-:-:S06]  /*8de0*/  FADD.FTZ R21, R20, 1 ;  /* 0x3f80000014157421 */ /* 0x001fcc0000010000 */
[----:B------:R-:W0:Y:S02]  /*8df0*/  MUFU.RCP R21, R21 ;  /* 0x0000001500157308 */ /* 0x000e240000001000 */
[----:B0-----:R-:W-:-:S06]  /*8e00*/  FMUL.FTZ R14, R14, R21 ;  /* 0x000000150e0e7220 */ /* 0x001fcc0000410000 */
[----:B------:R-:W0:Y:S01]  /*8e10*/  MUFU.RCP R13, R13 ;  /* 0x0000000d000d7308 */ /* 0x000e220000001000 */
[----:B------:R-:W-:-:S04]  /*8e20*/  FADD.FTZ R11, -R30, R11 ;  /* 0x0000000b1e0b7221 */ /* 0x000fc80000010100 */
[----:B------:R-:W-:-:S04]  /*8e30*/  FMUL.FTZ R11, R57, R11 ;  /* 0x0000000b390b7220 */ /* 0x000fc80000410000 */
[----:B------:R-:W-:Y:S01]  /*8e40*/  FFMA.FTZ R11, R58, R11, R59 ;  /* 0x0000000b3a0b7223 */ /* 0x000fe2000001003b */
[----:B0-----:R-:W-:-:S03]  /*8e50*/  FMUL.FTZ R7, R7, R13 ;  /* 0x0000000d07077220 */ /* 0x001fc60000410000 */
[----:B------:R-:W-:-:S06]  /*8e60*/  FMUL.FTZ R13, R11, -1.4426950216293334961 ;  /* 0xbfb8aa3b0b0d7820 */ /* 0x000fcc0000410000 */
[----:B------:R-:W0:Y:S01]  /*8e70*/  MUFU.EX2 R13, R13 ;  /* 0x0000000d000d7308 */ /* 0x000e220000000800 */
[----:B---3--:R-:W-:Y:S02]  /*8e80*/  SHF.L.U32 R21, R95, 0x10, RZ ;  /* 0x000000105f157819 */ /* 0x008fe400000006ff */
[----:B------:R-:W3:Y:S01]  /*8e90*/  LDL.LU R95, [R1+0x150] ;  /* 0x00015000015f7983 */ /* 0x000ee20000300800 */
[----:B0-----:R-:W-:Y:S01]  /*8ea0*/  FADD.FTZ R13, R13, 1 ;  /* 0x3f8000000d0d7421 */ /* 0x001fe20000010000 */
[C---:B------:R-:W-:Y:S01]  /*8eb0*/  FADD.FTZ R17, -R30.reuse, R17 ;  /* 0x000000111e117221 */ /* 0x040fe20000010100 */
[----:B------:R-:W-:Y:S02]  /*8ec0*/  FADD.FTZ R15, -R30, R15 ;  /* 0x0000000f1e0f7221 */ /* 0x000fe40000010100 */
[----:B------:R-:W-:Y:S01]  /*8ed0*/  MUFU.RCP R19, R19 ;  /* 0x0000001300137308 */ /* 0x000fe20000001000 */
[C---:B------:R-:W-:Y:S01]  /*8ee0*/  FMUL.FTZ R16, R57.reuse, R16 ;  /* 0x0000001039107220 */ /* 0x040fe20000410000 */
[----:B------:R-:W-:Y:S01]  /*8ef0*/  SHF.L.U32 R20, R68, 0x10, RZ ;  /* 0x0000001044147819 */ /* 0x000fe200000006ff */
[----:B------:R-:W-:Y:S01]  /*8f00*/  FADD.FTZ R21, -R30, R21 ;  /* 0x000000151e157221 */ /* 0x000fe20000010100 */
[----:B------:R-:W3:Y:S04]  /*8f10*/  LDL.LU R43, [R1+0x104] ;  /* 0x00010400012b7983 */ /* 0x000ee80000300800 */
[----:B------:R-:W0:Y:S01]  /*8f20*/  MUFU.RCP R13, R13 ;  /* 0x0000000d000d7308 */ /* 0x000e220000001000 */
[----:B------:R-:W-:Y:S01]  /*8f30*/  FMUL.FTZ R15, R57, R15 ;  /* 0x0000000f390f7220 */ /* 0x000fe20000410000 */
[----:B0-----:R-:W-:Y:S01]  /*8f40*/  FMUL.FTZ R11, R11, R13 ;  /* 0x0000000d0b0b7220 */ /* 0x001fe20000410000 */
[----:B------:R-:W-:-:S04]  /*8f50*/  FMUL.FTZ R13, R57, R17 ;  /* 0x00000011390d7220 */ /* 0x000fc80000410000 */
[----:B------:R-:W-:-:S04]  /*8f60*/  FFMA.FTZ R13, R44, R13, R45 ;  /* 0x0000000d2c0d7223 */ /* 0x000fc8000001002d */
[----:B------:R-:W-:Y:S01]  /*8f70*/  FMUL.FTZ R18, R13, -1.4426950216293334961 ;  /* 0xbfb8aa3b0d127820 */ /* 0x000fe20000410000 */
[----:B------:R-:W-:-:S05]  /*8f80*/  FFMA.FTZ R15, R58, R15, R59 ;  /* 0x0000000f3a0f7223 */ /* 0x000fca000001003b */
[----:B------:R-:W0:Y:S01]  /*8f90*/  MUFU.EX2 R18, R18 ;  /* 0x0000001200127308 */ /* 0x000e220000000800 */
[----:B------:R-:W-:Y:S01]  /*8fa0*/  FMUL.FTZ R17, R15, -1.4426950216293334961 ;  /* 0xbfb8aa3b0f117820 */ /* 0x000fe20000410000 */
[----:B------:R-:W-:Y:S01]  /*8fb0*/  FFMA.FTZ R16, R60, R16, R63 ;  /* 0x000000103c107223 */ /* 0x000fe2000001003f */
[----:B------:R-:W-:-:S03]  /*8fc0*/  FMUL.FTZ R12, R12, R19 ;  /* 0x000000130c0c7220 */ /* 0x000fc60000410000 */
[----:B------:R-:W-:Y:S02]  /*8fd0*/  FMUL.FTZ R19, R16, -1.4426950216293334961 ;  /* 0xbfb8aa3b10137820 */ /* 0x000fe40000410000 */
[----:B------:R-:W1:Y:S08]  /*8fe0*/  MUFU.EX2 R17, R17 ;  /* 0x0000001100117308 */ /* 0x000e700000000800 */
[----:B------:R-:W2:Y:S01]  /*8ff0*/  MUFU.EX2 R19, R19 ;  /* 0x0000001300137308 */ /* 0x000ea20000000800 */
[----:B0-----:R-:W-:Y:S01]  /*9000*/  FADD.FTZ R18, R18, 1 ;  /* 0x3f80000012127421 */ /* 0x001fe20000010000 */
[----:B------:R-:W-:-:S06]  /*9010*/  FADD.FTZ R22, -R30, R20 ;  /* 0x000000141e167221 */ /* 0x000fcc0000010100 */
[----:B------:R-:W0:Y:S01]  /*9020*/  MUFU.RCP R18, R18 ;  /* 0x0000001200127308 */ /* 0x000e220000001000 */
[----:B-1----:R-:W-:-:S07]  /*9030*/  FADD.FTZ R17, R17, 1 ;  /* 0x3f80000011117421 */ /* 0x002fce0000010000 */
[----:B------:R1:W5:Y:S01]  /*9040*/  MUFU.RCP R20, R17 ;  /* 0x0000001100147308 */ /* 0x0003620000001000 */
[----:B--2---:R-:W-:Y:S01]  /*9050*/  FADD.FTZ R19, R19, 1 ;  /* 0x3f80000013137421 */ /* 0x004fe20000010000 */
[----:B-1----:R-:W-:Y:S01]  /*9060*/  FMUL.FTZ R17, R57, R22 ;  /* 0x0000001639117220 */ /* 0x002fe20000410000 */
[----:B0-----:R-:W-:-:S03]  /*9070*/  FMUL.FTZ R13, R13, R18 ;  /* 0x000000120d0d7220 */ /* 0x001fc60000410000 */
[----:B------:R-:W-:Y:S02]  /*9080*/  FFMA.FTZ R17, R44, R17, R45 ;  /* 0x000000112c117223 */ /* 0x000fe4000001002d */
[----:B------:R-:W0:Y:S02]  /*9090*/  MUFU.RCP R19, R19 ;  /* 0x0000001300137308 */ /* 0x000e240000001000 */
[----:B------:R-:W-:-:S06]  /*90a0*/  FMUL.FTZ R18, R17, -1.4426950216293334961 ;  /* 0xbfb8aa3b11127820 */ /* 0x000fcc0000410000 */
[----:B------:R-:W1:Y:S01]  /*90b0*/  MUFU.EX2 R18, R18 ;  /* 0x0000001200127308 */ /* 0x000e620000000800 */
[----:B-----5:R-:W-:Y:S01]  /*90c0*/  FMUL.FTZ R15, R15, R20 ;  /* 0x000000140f0f7220 */ /* 0x020fe20000410000 */
[----:B------:R-:W-:Y:S01]  /*90d0*/  FADD.FTZ R20, R23, -R30 ;  /* 0x8000001e17147221 */ /* 0x000fe20000010000 */
[----:B0-----:R-:W-:Y:S01]  /*90e0*/  FMUL.FTZ R16, R16, R19 ;  /* 0x0000001310107220 */ /* 0x001fe20000410000 */
[----:B------:R-:W-:Y:S02]  /*90f0*/  SHF.L.U32 R19, R69, 0x10, RZ ;  /* 0x0000001045137819 */ /* 0x000fe400000006ff */
[C---:B------:R-:W-:Y:S01]  /*9100*/  FMUL.FTZ R20, R57.reuse, R20 ;  /* 0x0000001439147220 */ /* 0x040fe20000410000 */
[----:B------:R-:W-:Y:S01]  /*9110*/  FMUL.FTZ R21, R57, R21 ;  /* 0x0000001539157220 */ /* 0x000fe20000410000 */
[----:B------:R-:W2:Y:S01]  /*9120*/  LDL.LU R69, [R1+0x154] ;  /* 0x0001540001457983 */ /* 0x000ea20000300800 */
[----:B------:R-:W-:Y:S01]  /*9130*/  FADD.FTZ R19, -R30, R19 ;  /* 0x000000131e137221 */ /* 0x000fe20000010100 */
[----:B-1----:R-:W-:-:S03]  /*9140*/  FADD.FTZ R22, R18, 1 ;  /* 0x3f80000012167421 */ /* 0x002fc60000010000 */
[----:B------:R-:W-:Y:S01]  /*9150*/  FMUL.FTZ R19, R57, R19 ;  /* 0x0000001339137220 */ /* 0x000fe20000410000 */
[----:B------:R-:W-:Y:S01]  /*9160*/  FFMA.FTZ R18, R61, R20, R62 ;  /* 0x000000143d127223 */ /* 0x000fe2000001003e */
[----:B------:R-:W-:Y:S01]  /*9170*/  FADD.FTZ R20, R24, -R30 ;  /* 0x8000001e18147221 */ /* 0x000fe20000010000 */
[----:B------:R-:W-:Y:S01]  /*9180*/  FFMA.FTZ R21, R44, R21, R45 ;  /* 0x000000152c157223 */ /* 0x000fe2000001002d */
[----:B------:R-:W5:Y:S01]  /*9190*/  LDL.LU R42, [R1+0xfc] ;  /* 0x0000fc00012a7983 */ /* 0x000f620000300800 */
[----:B------:R-:W0:Y:S01]  /*91a0*/  MUFU.RCP R22, R22 ;  /* 0x0000001600167308 */ /* 0x000e220000001000 */
[----:B------:R-:W-:Y:S01]  /*91b0*/  FFMA.FTZ R19, R58, R19, R59 ;  /* 0x000000133a137223 */ /* 0x000fe2000001003b */
[----:B------:R-:W-:-:S03]  /*91c0*/  FMUL.FTZ R20, R57, R20 ;  /* 0x0000001439147220 */ /* 0x000fc60000410000 */
[----:B------:R-:W-:Y:S01]  /*91d0*/  FMUL.FTZ R25, R19, -1.4426950216293334961 ;  /* 0xbfb8aa3b13197820 */ /* 0x000fe20000410000 */
[----:B------:R-:W-:-:S04]  /*91e0*/  FFMA.FTZ R20, R60, R20, R63 ;  /* 0x000000143c147223 */ /* 0x000fc8000001003f */
[----:B------:R-:W-:Y:S01]  /*91f0*/  FMUL.FTZ R24, R20, -1.4426950216293334961 ;  /* 0xbfb8aa3b14187820 */ /* 0x000fe20000410000 */
[----:B------:R-:W1:Y:S01]  /*9200*/  MUFU.EX2 R25, R25 ;  /* 0x0000001900197308 */ /* 0x000e620000000800 */
[----:B0-----:R-:W-:Y:S01]  /*9210*/  FMUL.FTZ R17, R17, R22 ;  /* 0x0000001611117220 */ /* 0x001fe20000410000 */
[----:B------:R-:W-:-:S06]  /*9220*/  FMUL.FTZ R22, R21, -1.4426950216293334961 ;  /* 0xbfb8aa3b15167820 */ /* 0x000fcc0000410000 */
[----:B------:R-:W0:Y:S08]  /*9230*/  MUFU.EX2 R24, R24 ;  /* 0x0000001800187308 */ /* 0x000e300000000800 */
[----:B------:R-:W4:Y:S01]  /*9240*/  MUFU.EX2 R22, R22 ;  /* 0x0000001600167308 */ /* 0x000f220000000800 */
[----:B-1----:R-:W-:-:S07]  /*9250*/  FADD.FTZ R25, R25, 1 ;  /* 0x3f80000019197421 */ /* 0x002fce0000010000 */
[----:B------:R4:W-:Y:S01]  /*9260*/  MUFU.RCP R26, R25 ;  /* 0x00000019001a7308 */ /* 0x0009e20000001000 */
[----:B0-----:R-:W-:Y:S01]  /*9270*/  FADD.FTZ R24, R24, 1 ;  /* 0x3f80000018187421 */ /* 0x001fe20000010000 */
[----:B----4-:R-:W-:-:S06]  /*9280*/  FADD.FTZ R25, R27, -R30 ;  /* 0x8000001e1b197221 */ /* 0x010fcc0000010000 */
[----:B------:R0:W1:Y:S01]  /*9290*/  MUFU.RCP R27, R24 ;  /* 0x00000018001b7308 */ /* 0x0000620000001000 */
[----:B------:R-:W-:Y:S01]  /*92a0*/  FMUL.FTZ R25, R57, R25 ;  /* 0x0000001939197220 */ /* 0x000fe20000410000 */
[----:B0-----:R-:W-:-:S03]  /*92b0*/  FADD.FTZ R24, R22, 1 ;  /* 0x3f80000016187421 */ /* 0x001fc60000010000 */
[----:B------:R-:W-:Y:S01]  /*92c0*/  FFMA.FTZ R22, R61, R25, R62 ;  /* 0x000000193d167223 */ /* 0x000fe2000001003e */
[----:B---3--:R-:W-:Y:S02]  /*92d0*/  SHF.L.U32 R25, R95, 0x10, RZ ;  /* 0x000000105f197819 */ /* 0x008fe400000006ff */
[----:B------:R-:W3:Y:S01]  /*92e0*/  LDL.LU R95, [R1+0x164] ;  /* 0x00016400015f7983 */ /* 0x000ee20000300800 */
[----:B------:R-:W-:Y:S01]  /*92f0*/  FMUL.FTZ R23, R18, -1.4426950216293334961 ;  /* 0xbfb8aa3b12177820 */ /* 0x000fe20000410000 */
[----:B------:R-:W-:Y:S01]  /*9300*/  MUFU.RCP R24, R24 ;  /* 0x0000001800187308 */ /* 0x000fe20000001000 */
[----:B------:R-:W-:Y:S01]  /*9310*/  FADD.FTZ R25, -R30, R25 ;  /* 0x000000191e197221 */ /* 0x000fe20000010100 */
[----:B------:R-:W-:Y:S01]  /*9320*/  FADD.FTZ R66, R43, -R30 ;  /* 0x8000001e2b427221 */ /* 0x000fe20000010000 */
[----:B-1----:R-:W-:Y:S01]  /*9330*/  FMUL.FTZ R20, R20, R27 ;  /* 0x0000001b14147220 */ /* 0x002fe20000410000 */
[----:B------:R-:W4:Y:S04]  /*9340*/  LDL.LU R70, [R1+0x100] ;  /* 0x0001000001467983 */ /* 0x000f280000300800 */
[----:B------:R-:W0:Y:S01]  /*9350*/  MUFU.EX2 R23, R23 ;  /* 0x0000001700177308 */ /* 0x000e220000000800 */
[C---:B------:R-:W-:Y:S01]  /*9360*/  FMUL.FTZ R25, R57.reuse, R25 ;  /* 0x0000001939197220 */ /* 0x040fe20000410000 */
[----:B------:R-:W-:Y:S01]  /*9370*/  FMUL.FTZ R66, R57, R66 ;  /* 0x0000004239427220 */ /* 0x000fe20000410000 */
[----:B------:R-:W4:Y:S01]  /*9380*/  LDL.LU R64, [R1+0xf8] ;  /* 0x0000f80001407983 */ /* 0x000f220000300800 */
[----:B0-----:R-:W-:Y:S01]  /*9390*/  FADD.FTZ R23, R23, 1 ;  /* 0x3f80000017177421 */ /* 0x001fe20000010000 */
[----:B------:R-:W-:Y:S01]  /*93a0*/  FMUL.FTZ R21, R21, R24 ;  /* 0x0000001815157220 */ /* 0x000fe20000410000 */
[----:B------:R-:W-:Y:S01]  /*93b0*/  FFMA.FTZ R66, R60, R66, R63 ;  /* 0x000000423c427223 */ /* 0x000fe2000001003f */
[----:B------:R-:W4:Y:S03]  /*93c0*/  LDL.LU R68, [R1+0xf4] ;  /* 0x0000f40001447983 */ /* 0x000f260000300800 */
[----:B------:R-:W0:Y:S01]  /*93d0*/  MUFU.RCP R23, R23 ;  /* 0x0000001700177308 */ /* 0x000e220000001000 */
[----:B------:R-:W-:Y:S01]  /*93e0*/  FMUL.FTZ R27, R66, -1.4426950216293334961 ;  /* 0xbfb8aa3b421b7820 */ /* 0x000fe20000410000 */
[----:B------:R-:W4:Y:S01]  /*93f0*/  LDL.LU R67, [R1+0xec] ;  /* 0x0000ec0001437983 */ /* 0x000f220000300800 */
[----:B0-----:R-:W-:Y:S01]  /*9400*/  FMUL.FTZ R18, R18, R23 ;  /* 0x0000001712127220 */ /* 0x001fe20000410000 */
[----:B------:R-:W-:-:S06]  /*9410*/  FMUL.FTZ R23, R22, -1.4426950216293334961 ;  /* 0xbfb8aa3b16177820 */ /* 0x000fcc0000410000 */
[----:B------:R-:W0:Y:S02]  /*9420*/  MUFU.EX2 R23, R23 ;  /* 0x0000001700177308 */ /* 0x000e240000000800 */
[----:B0-----:R-:W-:Y:S01]  /*9430*/  FADD.FTZ R29, R23, 1 ;  /* 0x3f800000171d7421 */ /* 0x001fe20000010000 */
[----:B------:R-:W-:-:S04]  /*9440*/  FFMA.FTZ R23, R58, R25, R59 ;  /* 0x000000193a177223 */ /* 0x000fc8000001003b */
[----:B------:R-:W-:Y:S01]  /*9450*/  FMUL.FTZ R24, R23, -1.4426950216293334961 ;  /* 0xbfb8aa3b17187820 */ /* 0x000fe20000410000 */
[----:B------:R-:W0:Y:S08]  /*9460*/  MUFU.RCP R29, R29 ;  /* 0x0000001d001d7308 */ /* 0x000e300000001000 */
[----:B------:R-:W1:Y:S08]  /*9470*/  MUFU.EX2 R24, R24 ;  /* 0x0000001800187308 */ /* 0x000e700000000800 */
[----:B------:R-:W5:Y:S01]  /*9480*/  MUFU.EX2 R27, R27 ;  /* 0x0000001b001b7308 */ /* 0x000f620000000800 */
[----:B0-----:R-:W-:Y:S01]  /*9490*/  FMUL.FTZ R22, R22, R29 ;  /* 0x0000001d16167220 */ /* 0x001fe20000410000 */
[----:B-1----:R-:W-:Y:S01]  /*94a0*/  FADD.FTZ R24, R24, 1 ;  /* 0x3f80000018187421 */ /* 0x002fe20000010000 */
[----:B--2---:R-:W-:-:S02]  /*94b0*/  SHF.L.U32 R25, R69, 0x10, RZ ;  /* 0x0000001045197819 */ /* 0x004fc400000006ff */
[----:B------:R-:W2:Y:S03]  /*94c0*/  LDL.LU R69, [R1+0x174] ;  /* 0x0001740001457983 */ /* 0x000ea60000300800 */
[----:B------:R5:W0:Y:S02]  /*94d0*/  MUFU.RCP R29, R24 ;  /* 0x00000018001d7308 */ /* 0x000a240000001000 */
[----:B-----5:R-:W-:Y:S01]  /*94e0*/  FADD.FTZ R24, R27, 1 ;  /* 0x3f8000001b187421 */ /* 0x020fe20000010000 */
[----:B---3--:R-:W-:Y:S02]  /*94f0*/  SHF.L.U32 R27, R95, 0x10, RZ ;  /* 0x000000105f1b7819 */ /* 0x008fe400000006ff */
[----:B------:R-:W3:Y:S01]  /*9500*/  LDL.LU R95, [R1+0x178] ;  /* 0x00017800015f7983 */ /* 0x000ee20000300800 */
[----:B------:R-:W-:Y:S01]  /*9510*/  FMUL.FTZ R19, R19, R26 ;  /* 0x0000001a13137220 */ /* 0x000fe20000410000 */
[--C-:B------:R-:W-:Y:S01]  /*9520*/  FADD.FTZ R26, R42, -R30.reuse ;  /* 0x8000001e2a1a7221 */ /* 0x100fe20000010000 */
[----:B------:R-:W-:Y:S01]  /*9530*/  FADD.FTZ R27, -R30, R27 ;  /* 0x0000001b1e1b7221 */ /* 0x000fe20000010100 */
[----:B0-----:R-:W-:Y:S01]  /*9540*/  FMUL.FTZ R23, R23, R29 ;  /* 0x0000001d17177220 */ /* 0x001fe20000410000 */
[----:B------:R-:W5:Y:S01]  /*9550*/  LDL.LU R71, [R1+0x108] ;  /* 0x0001080001477983 */ /* 0x000f620000300800 */
[C---:B------:R-:W-:Y:S01]  /*9560*/  FMUL.FTZ R26, R57.reuse, R26 ;  /* 0x0000001a391a7220 */ /* 0x040fe20000410000 */
[----:B------:R-:W-:Y:S01]  /*9570*/  FMUL.FTZ R27, R57, R27 ;  /* 0x0000001b391b7220 */ /* 0x000fe20000410000 */
[----:B----4-:R-:W-:Y:S01]  /*9580*/  FADD.FTZ R29, R70, -R30 ;  /* 0x8000001e461d7221 */ /* 0x010fe20000010000 */
[----:B------:R-:W4:Y:S01]  /*9590*/  LDL.LU R107, [R1+0x190] ;  /* 0x00019000016b7983 */ /* 0x000f220000300800 */
[----:B------:R-:W-:Y:S01]  /*95a0*/  FFMA.FTZ R26, R61, R26, R62 ;  /* 0x0000001a3d1a7223 */ /* 0x000fe2000001003e */
[----:B------:R-:W-:Y:S01]  /*95b0*/  FFMA.FTZ R27, R58, R27, R59 ;  /* 0x0000001b3a1b7223 */ /* 0x000fe2000001003b */
[----:B------:R-:W-:Y:S01]  /*95c0*/  FADD.FTZ R64, R64, -R30 ;  /* 0x8000001e40407221 */ /* 0x000fe20000010000 */
[----:B------:R-:W-:Y:S01]  /*95d0*/  FMUL.FTZ R29, R57, R29 ;  /* 0x0000001d391d7220 */ /* 0x000fe20000410000 */
[----:B------:R-:W-:Y:S01]  /*95e0*/  FMUL.FTZ R43, R26, -1.4426950216293334961 ;  /* 0xbfb8aa3b1a2b7820 */ /* 0x000fe20000410000 */
[----:B------:R-:W5:Y:S05]  /*95f0*/  LDL.LU R70, [R1+0x194] ;  /* 0x0001940001467983 */ /* 0x000f6a0000300800 */
[----:B------:R-:W0:Y:S01]  /*9600*/  MUFU.EX2 R43, R43 ;  /* 0x0000002b002b7308 */ /* 0x000e220000000800 */
[----:B------:R-:W-:-:S07]  /*9610*/  FMUL.FTZ R42, R27, -1.4426950216293334961 ;  /* 0xbfb8aa3b1b2a7820 */ /* 0x000fce0000410000 */
[----:B------:R-:W1:Y:S01]  /*9620*/  MUFU.EX2 R42, R42 ;  /* 0x0000002a002a7308 */ /* 0x000e620000000800 */
[----:B0-----:R-:W-:-:S07]  /*9630*/  FADD.FTZ R43, R43, 1 ;  /* 0x3f8000002b2b7421 */ /* 0x001fce0000010000 */
[----:B------:R-:W0:Y:S01]  /*9640*/  MUFU.RCP R43, R43 ;  /* 0x0000002b002b7308 */ /* 0x000e220000001000 */
[--C-:B------:R-:W-:Y:S01]  /*9650*/  FADD.FTZ R101, R68, -R30.reuse ;  /* 0x8000001e44657221 */ /* 0x100fe20000010000 */
[----:B------:R-:W-:Y:S01]  /*9660*/  FADD.FTZ R67, R67, -R30 ;  /* 0x8000001e43437221 */ /* 0x000fe20000010000 */
[C---:B------:R-:W-:Y:S02]  /*9670*/  FMUL.FTZ R64, R57.reuse, R64 ;  /* 0x0000004039407220 */ /* 0x040fe40000410000 */
[C---:B------:R-:W-:Y:S01]  /*9680*/  FMUL.FTZ R101, R57.reuse, R101 ;  /* 0x0000006539657220 */ /* 0x040fe20000410000 */
[----:B------:R-:W-:Y:S01]  /*9690*/  FMUL.FTZ R67, R57, R67 ;  /* 0x0000004339437220 */ /* 0x000fe20000410000 */
[C-C-:B------:R-:W-:Y:S01]  /*96a0*/  FFMA.FTZ R29, R60.reuse, R29, R63.reuse ;  /* 0x0000001d3c1d7223 */ /* 0x140fe2000001003f */
[C-C-:B------:R-:W-:Y:S01]  /*96b0*/  FFMA.FTZ R64, R60.reuse, R64, R63.reuse ;  /* 0x000000403c407223 */ /* 0x140fe2000001003f */
[C-C-:B------:R-:W-:Y:S01]  /*96c0*/  FFMA.FTZ R101, R60.reuse, R101, R63.reuse ;  /* 0x000000653c657223 */ /* 0x140fe2000001003f */
[----:B------:R-:W-:Y:S01]  /*96d0*/  FFMA.FTZ R60, R60, R67, R63 ;  /* 0x000000433c3c7223 */ /* 0x000fe2000001003f */
[----:B-1----:R-:W-:Y:S01]  /*96e0*/  FADD.FTZ R63, R42, 1 ;  /* 0x3f8000002a3f7421 */ /* 0x002fe20000010000 */
[----:B0-----:R-:W-:Y:S01]  /*96f0*/  FMUL.FTZ R26, R26, R43 ;  /* 0x0000002b1a1a7220 */ /* 0x001fe20000410000 */
[----:B--2---:R-:W-:-:S02]  /*9700*/  SHF.L.U32 R43, R69, 0x10, RZ ;  /* 0x00000010452b7819 */ /* 0x004fc400000006ff */
[----:B------:R-:W2:Y:S03]  /*9710*/  LDL.LU R69, [R1+0x198] ;  /* 0x0001980001457983 */ /* 0x000ea60000300800 */
[C---:B------:R-:W-:Y:S02]  /*9720*/  FADD.FTZ R42, -R30.reuse, R43 ;  /* 0x0000002b1e2a7221 */ /* 0x040fe40000010100 */
[----:B------:R3:W-:Y:S02]  /*9730*/  MUFU.RCP R43, R63 ;  /* 0x0000003f002b7308 */ /* 0x0007e40000001000 */
[----:B---3--:R-:W-:Y:S02]  /*9740*/  SHF.L.U32 R63, R95, 0x10, RZ ;  /* 0x000000105f3f7819 */ /* 0x008fe400000006ff */
[----:B------:R-:W3:Y:S01]  /*9750*/  LDL.LU R95, [R1+0x1a8] ;  /* 0x0001a800015f7983 */ /* 0x000ee20000300800 */
[----:B------:R-:W-:-:S04]  /*9760*/  FADD.FTZ R25, -R30, R25 ;  /* 0x000000191e197221 */ /* 0x000fc80000010100 */
[----:B------:R-:W-:-:S04]  /*9770*/  FMUL.FTZ R25, R57, R25 ;  /* 0x0000001939197220 */ /* 0x000fc80000410000 */
[----:B------:R-:W-:-:S04]  /*9780*/  FFMA.FTZ R25, R44, R25, R45 ;  /* 0x000000192c197223 */ /* 0x000fc8000001002d */
[----:B------:R-:W-:-:S06]  /*9790*/  FMUL.FTZ R65, R25, -1.4426950216293334961 ;  /* 0xbfb8aa3b19417820 */ /* 0x000fcc0000410000 */
[----:B------:R-:W0:Y:S02]  /*97a0*/  MUFU.EX2 R65, R65 ;  /* 0x0000004100417308 */ /* 0x000e240000000800 */
[----:B0-----:R-:W-:-:S06]  /*97b0*/  FADD.FTZ R65, R65, 1 ;  /* 0x3f80000041417421 */ /* 0x001fcc0000010000 */
[----:B------:R-:W0:Y:S01]  /*97c0*/  MUFU.RCP R65, R65 ;  /* 0x0000004100417308 */ /* 0x000e220000001000 */
[----:B-----5:R-:W-:Y:S01]  /*97d0*/  SHF.L.U32 R102, R70, 0x10, RZ ;  /* 0x0000001046667819 */ /* 0x020fe200000006ff */
[----:B0-----:R-:W-:Y:S01]  /*97e0*/  FMUL.FTZ R25, R25, R65 ;  /* 0x0000004119197220 */ /* 0x001fe20000410000 */
[----:B------:R-:W-:Y:S02]  /*97f0*/  FADD.FTZ R65, R71, -R30 ;  /* 0x8000001e47417221 */ /* 0x000fe40000010000 */
[----:B------:R-:W5:Y:S04]  /*9800*/  LDL.LU R71, [R1+0x110] ;  /* 0x0001100001477983 */ /* 0x000f680000300800 */
[----:B------:R-:W5:Y:S01]  /*9810*/  LDL.LU R70, [R1+0x114] ;  /* 0x0001140001467983 */ /* 0x000f620000300800 */
[----:B--2---:R-:W-:-:S03]  /*9820*/  SHF.L.U32 R106, R69, 0x10, RZ ;  /* 0x00000010456a7819 */ /* 0x004fc600000006ff */
[----:B------:R-:W2:Y:S01]  /*9830*/  LDL.LU R69, [R1+0x10c] ;  /* 0x00010c0001457983 */ /* 0x000ea20000300800 */
[----:B---3--:R-:W-:-:S03]  /*9840*/  SHF.L.U32 R100, R95, 0x10, RZ ;  /* 0x000000105f647819 */ /* 0x008fc600000006ff */
[----:B------:R-:W3:Y:S01]  /*9850*/  LDL.LU R95, [R1+0x1b4] ;  /* 0x0001b400015f7983 */ /* 0x000ee20000300800 */
[----:B------:R-:W0:Y:S01]  /*9860*/  MUFU.RCP R24, R24 ;  /* 0x0000001800187308 */ /* 0x000e220000001000 */
[----:B------:R-:W-:Y:S01]  /*9870*/  FMUL.FTZ R65, R57, R65 ;  /* 0x0000004139417220 */ /* 0x000fe20000410000 */
[----:B------:R-:W-:-:S03]  /*9880*/  FADD.FTZ R63, -R30, R63 ;  /* 0x0000003f1e3f7221 */ /* 0x000fc60000010100 */
[----:B------:R-:W-:Y:S01]  /*9890*/  FFMA.FTZ R65, R61, R65, R62 ;  /* 0x000000413d417223 */ /* 0x000fe2000001003e */
[----:B------:R-:W-:Y:S01]  /*98a0*/  FMUL.FTZ R63, R57, R63 ;  /* 0x0000003f393f7220 */ /* 0x000fe20000410000 */
[----:B------:R-:W-:-:S03]  /*98b0*/  FMUL.FTZ R27, R27, R43 ;  /* 0x0000002b1b1b7220 */ /* 0x000fc60000410000 */
[----:B------:R-:W-:Y:S01]  /*98c0*/  FFMA.FTZ R63, R58, R63, R59 ;  /* 0x0000003f3a3f7223 */ /* 0x000fe2000001003b */
[----:B0-----:R-:W-:Y:S01]  /*98d0*/  FMUL.FTZ R24, R66, R24 ;  /* 0x0000001842187220 */ /* 0x001fe20000410000 */
[----:B------:R-:W-:Y:S02]  /*98e0*/  FMUL.FTZ R66, R65, -1.4426950216293334961 ;  /* 0xbfb8aa3b41427820 */ /* 0x000fe40000410000 */
[----:B------:R-:W-:-:S04]  /*98f0*/  FMUL.FTZ R43, R63, -1.4426950216293334961 ;  /* 0xbfb8aa3b3f2b7820 */ /* 0x000fc80000410000 */
[----:B------:R-:W0:Y:S01]  /*9900*/  MUFU.EX2 R66, R66 ;  /* 0x0000004200427308 */ /* 0x000e220000000800 */
[----:B------:R-:W-:Y:S01]  /*9910*/  FMUL.FTZ R42, R57, R42 ;  /* 0x0000002a392a7220 */ /* 0x000fe20000410000 */
[----:B----4-:R-:W-:-:S06]  /*9920*/  SHF.L.U32 R98, R107, 0x10, RZ ;  /* 0x000000106b627819 */ /* 0x010fcc00000006ff */
[----:B------:R-:W1:Y:S01]  /*9930*/  MUFU.EX2 R43, R43 ;  /* 0x0000002b002b7308 */ /* 0x000e620000000800 */
[--C-:B------:R-:W-:Y:S01]  /*9940*/  FFMA.FTZ R42, R44, R42, R45.reuse ;  /* 0x0000002a2c2a7223 */ /* 0x100fe2000001002d */
[C---:B------:R-:W-:Y:S01]  /*9950*/  FADD.FTZ R98, -R30.reuse, R98 ;  /* 0x000000621e627221 */ /* 0x040fe20000010100 */
[C---:B------:R-:W-:Y:S01]  /*9960*/  FADD.FTZ R102, -R30.reuse, R102 ;  /* 0x000000661e667221 */ /* 0x040fe20000010100 */
[----:B------:R-:W-:Y:S01]  /*9970*/  FADD.FTZ R106, -R30, R106 ;  /* 0x0000006a1e6a7221 */ /* 0x000fe20000010100 */
[----:B------:R-:W-:Y:S01]  /*9980*/  FMUL.FTZ R67, R42, -1.4426950216293334961 ;  /* 0xbfb8aa3b2a437820 */ /* 0x000fe20000410000 */
[----:B0-----:R-:W-:Y:S01]  /*9990*/  FADD.FTZ R66, R66, 1 ;  /* 0x3f80000042427421 */ /* 0x001fe20000010000 */
[C---:B------:R-:W-:Y:S01]  /*99a0*/  FMUL.FTZ R98, R57.reuse, R98 ;  /* 0x0000006239627220 */ /* 0x040fe20000410000 */
[C---:B------:R-:W-:Y:S01]  /*99b0*/  FMUL.FTZ R102, R57.reuse, R102 ;  /* 0x0000006639667220 */ /* 0x040fe20000410000 */
[----:B------:R-:W-:Y:S02]  /*99c0*/  FMUL.FTZ R106, R57, R106 ;  /* 0x0000006a396a7220 */ /* 0x000fe40000410000 */
[----:B------:R-:W0:Y:S01]  /*99d0*/  MUFU.EX2 R67, R67 ;  /* 0x0000004300437308 */ /* 0x000e220000000800 */
[C-C-:B------:R-:W-:Y:S01]  /*99e0*/  FFMA.FTZ R98, R44.reuse, R98, R45.reuse ;  /* 0x000000622c627223 */ /* 0x140fe2000001002d */
[C-C-:B------:R-:W-:Y:S01]  /*99f0*/  FFMA.FTZ R102, R44.reuse, R102, R45.reuse ;  /* 0x000000662c667223 */ /* 0x140fe2000001002d */
[----:B------:R-:W-:Y:S01]  /*9a00*/  FFMA.FTZ R106, R44, R106, R45 ;  /* 0x0000006a2c6a7223 */ /* 0x000fe2000001002d */
[----:B-1----:R-:W-:-:S04]  /*9a10*/  FADD.FTZ R44, R43, 1 ;  /* 0x3f8000002b2c7421 */ /* 0x002fc80000010000 */
[----:B------:R-:W1:Y:S01]  /*9a20*/  MUFU.RCP R66, R66 ;  /* 0x0000004200427308 */ /* 0x000e620000001000 */
[----:B------:R-:W-:-:S07]  /*9a30*/  FADD.FTZ R100, -R30, R100 ;  /* 0x000000641e647221 */ /* 0x000fce0000010100 */
[----:B------:R-:W4:Y:S01]  /*9a40*/  MUFU.RCP R44, R44 ;  /* 0x0000002c002c7308 */ /* 0x000f220000001000 */
[----:B-----5:R-:W-:Y:S01]  /*9a50*/  FADD.FTZ R99, R71, -R30 ;  /* 0x8000001e47637221 */ /* 0x020fe20000010000 */
[----:B0-----:R-:W-:Y:S01]  /*9a60*/  FADD.FTZ R67, R67, 1 ;  /* 0x3f80000043437421 */ /* 0x001fe20000010000 */
[C---:B------:R-:W-:Y:S02]  /*9a70*/  FMUL.FTZ R100, R57.reuse, R100 ;  /* 0x0000006439647220 */ /* 0x040fe40000410000 */
[----:B------:R-:W-:Y:S01]  /*9a80*/  FMUL.FTZ R99, R57, R99 ;  /* 0x0000006339637220 */ /* 0x000fe20000410000 */
[----:B-1----:R-:W-:Y:S01]  /*9a90*/  FMUL.FTZ R43, R65, R66 ;  /* 0x00000042412b7220 */ /* 0x002fe20000410000 */
[----:B------:R-:W-:Y:S01]  /*9aa0*/  FMUL.FTZ R66, R98, -1.4426950216293334961 ;  /* 0xbfb8aa3b62427820 */ /* 0x000fe20000410000 */
[----:B------:R-:W-:Y:S01]  /*9ab0*/  FMUL.FTZ R45, R64, -1.4426950216293334961 ;  /* 0xbfb8aa3b402d7820 */ /* 0x000fe20000410000 */
[----:B------:R-:W-:Y:S01]  /*9ac0*/  FFMA.FTZ R99, R61, R99, R62 ;  /* 0x000000633d637223 */ /* 0x000fe2000001003e */
[----:B------:R-:W0:Y:S01]  /*9ad0*/  MUFU.RCP R67, R67 ;  /* 0x0000004300437308 */ /* 0x000e220000001000 */
[----:B---3--:R-:W-:-:S02]  /*9ae0*/  SHF.L.U32 R104, R95, 0x10, RZ ;  /* 0x000000105f687819 */ /* 0x008fc400000006ff */
[----:B------:R-:W3:Y:S05]  /*9af0*/  LDL.LU R95, [R1+0x1d8] ;  /* 0x0001d800015f7983 */ /* 0x000eea0000300800 */
[----:B------:R-:W1:Y:S01]  /*9b00*/  MUFU.EX2 R66, R66 ;  /* 0x0000004200427308 */ /* 0x000e620000000800 */
[----:B------:R-:W-:Y:S01]  /*9b10*/  FFMA.FTZ R100, R58, R100, R59 ;  /* 0x000000643a647223 */ /* 0x000fe2000001003b */
[----:B------:R-:W-:Y:S01]  /*9b20*/  FMUL.FTZ R65, R99, -1.4426950216293334961 ;  /* 0xbfb8aa3b63417820 */ /* 0x000fe20000410000 */
[----:B----4-:R-:W-:Y:S02]  /*9b30*/  FMUL.FTZ R44, R63, R44 ;  /* 0x0000002c3f2c7220 */ /* 0x010fe40000410000 */
[----:B------:R-:W-:-:S03]  /*9b40*/  FMUL.FTZ R63, R100, -1.4426950216293334961 ;  /* 0xbfb8aa3b643f7820 */ /* 0x000fc60000410000 */
[----:B------:R-:W4:Y:S08]  /*9b50*/  MUFU.EX2 R45, R45 ;  /* 0x0000002d002d7308 */ /* 0x000f300000000800 */
[----:B------:R-:W5:Y:S01]  /*9b60*/  MUFU.EX2 R65, R65 ;  /* 0x0000004100417308 */ /* 0x000f620000000800 */
[----:B0-----:R-:W-:-:S07]  /*9b70*/  FMUL.FTZ R42, R42, R67 ;  /* 0x000000432a2a7220 */ /* 0x001fce0000410000 */
[----:B------:R-:W0:Y:S01]  /*9b80*/  MUFU.EX2 R63, R63 ;  /* 0x0000003f003f7308 */ /* 0x000e220000000800 */
[----:B-1----:R-:W-:Y:S01]  /*9b90*/  FADD.FTZ R66, R66, 1 ;  /* 0x3f80000042427421 */ /* 0x002fe20000010000 */
[--C-:B------:R-:W-:Y:S01]  /*9ba0*/  FADD.FTZ R103, R70, -R30.reuse ;  /* 0x8000001e46677221 */ /* 0x100fe20000010000 */
[----:B--2---:R-:W-:Y:S01]  /*9bb0*/  FADD.FTZ R67, R69, -R30 ;  /* 0x8000001e45437221 */ /* 0x004fe20000010000 */
[----:B----4-:R-:W-:Y:S02]  /*9bc0*/  FADD.FTZ R45, R45, 1 ;  /* 0x3f8000002d2d7421 */ /* 0x010fe40000010000 */
[C---:B------:R-:W-:Y:S01]  /*9bd0*/  FMUL.FTZ R103, R57.reuse, R103 ;  /* 0x0000006739677220 */ /* 0x040fe20000410000 */
[----:B------:R-:W-:Y:S01]  /*9be0*/  FMUL.FTZ R67, R57, R67 ;  /* 0x0000004339437220 */ /* 0x000fe20000410000 */
[----:B------:R-:W1:Y:S01]  /*9bf0*/  MUFU.RCP R66, R66 ;  /* 0x0000004200427308 */ /* 0x000e620000001000 */
[----:B-----5:R-:W-:Y:S01]  /*9c00*/  FADD.FTZ R65, R65, 1 ;  /* 0x3f80000041417421 */ /* 0x020fe20000010000 */
[C-C-:B------:R-:W-:Y:S01]  /*9c10*/  FFMA.FTZ R103, R61.reuse, R103, R62.reuse ;  /* 0x000000673d677223 */ /* 0x140fe2000001003e */
[----:B------:R-:W-:-:S05]  /*9c20*/  FFMA.FTZ R61, R61, R67, R62 ;  /* 0x000000433d3d7223 */ /* 0x000fca000001003e */
[----:B------:R-:W2:Y:S01]  /*9c30*/  MUFU.RCP R45, R45 ;  /* 0x0000002d002d7308 */ /* 0x000ea20000001000 */
[----:B0-----:R-:W-:Y:S01]  /*9c40*/  FADD.FTZ R62, R63, 1 ;  /* 0x3f8000003f3e7421 */ /* 0x001fe20000010000 */
[----:B------:R-:W-:-:S06]  /*9c50*/  FMUL.FTZ R68, R29, -1.4426950216293334961 ;  /* 0xbfb8aa3b1d447820 */ /* 0x000fcc0000410000 */
[----:B------:R-:W0:Y:S01]  /*9c60*/  MUFU.RCP R65, R65 ;  /* 0x0000004100417308 */ /* 0x000e220000001000 */
[----:B-1----:R-:W-:-:S07]  /*9c70*/  FMUL.FTZ R98, R98, R66 ;  /* 0x0000004262627220 */ /* 0x002fce0000410000 */
[----:B------:R-:W1:Y:S01]  /*9c80*/  MUFU.RCP R62, R62 ;  /* 0x0000003e003e7308 */ /* 0x000e620000001000 */
[----:B------:R-:W-:Y:S01]  /*9c90*/  FMUL.FTZ R66, R101, -1.4426950216293334961 ;  /* 0xbfb8aa3b65427820 */ /* 0x000fe20000410000 */
[----:B------:R-:W-:Y:S01]  /*9ca0*/  FADD.FTZ R104, -R30, R104 ;  /* 0x000000681e687221 */ /* 0x000fe20000010100 */
[----:B--2---:R-:W-:Y:S01]  /*9cb0*/  FMUL.FTZ R45, R64, R45 ;  /* 0x0000002d402d7220 */ /* 0x004fe20000410000 */
[----:B------:R-:W-:-:S04]  /*9cc0*/  FMUL.FTZ R64, R103, -1.4426950216293334961 ;  /* 0xbfb8aa3b67407820 */ /* 0x000fc80000410000 */
[----:B------:R-:W2:Y:S01]  /*9cd0*/  MUFU.EX2 R68, R68 ;  /* 0x0000004400447308 */ /* 0x000ea20000000800 */
[----:B------:R-:W-:Y:S01]  /*9ce0*/  FMUL.FTZ R104, R57, R104 ;  /* 0x0000006839687220 */ /* 0x000fe20000410000 */
[----:B------:R-:W-:Y:S01]  /*9cf0*/  FMUL.FTZ R67, R60, -1.4426950216293334961 ;  /* 0xbfb8aa3b3c437820 */ /* 0x000fe20000410000 */
[----:B0-----:R-:W-:Y:S01]  /*9d00*/  FMUL.FTZ R99, R99, R65 ;  /* 0x0000004163637220 */ /* 0x001fe20000410000 */
[----:B------:R-:W-:-:S04]  /*9d10*/  FMUL.FTZ R65, R102, -1.4426950216293334961 ;  /* 0xbfb8aa3b66417820 */ /* 0x000fc80000410000 */
[----:B------:R-:W0:Y:S01]  /*9d20*/  MUFU.EX2 R66, R66 ;  /* 0x0000004200427308 */ /* 0x000e220000000800 */
[----:B-1----:R-:W-:Y:S01]  /*9d30*/  FMUL.FTZ R100, R100, R62 ;  /* 0x0000003e64647220 */ /* 0x002fe20000410000 */
[----:B------:R-:W-:Y:S01]  /*9d40*/  FFMA.FTZ R104, R58, R104, R59 ;  /* 0x000000683a687223 */ /* 0x000fe2000001003b */
[----:B------:R-:W-:-:S05]  /*9d50*/  FMUL.FTZ R62, R106, -1.4426950216293334961 ;  /* 0xbfb8aa3b6a3e7820 */ /* 0x000fca0000410000 */
[----:B------:R-:W1:Y:S01]  /*9d60*/  MUFU.EX2 R64, R64 ;  /* 0x0000004000407308 */ /* 0x000e620000000800 */
[----:B------:R-:W-:Y:S01]  /*9d70*/  FMUL.FTZ R63, R104, -1.4426950216293334961 ;  /* 0xbfb8aa3b683f7820 */ /* 0x000fe20000410000 */
[----:B--2---:R-:W-:-:S06]  /*9d80*/  FADD.FTZ R68, R68, 1 ;  /* 0x3f80000044447421 */ /* 0x004fcc0000010000 */
[----:B------:R-:W2:Y:S01]  /*9d90*/  MUFU.EX2 R67, R67 ;  /* 0x0000004300437308 */ /* 0x000ea20000000800 */
[----:B------:R-:W-:-:S07]  /*9da0*/  FMUL.FTZ R107, R61, -1.4426950216293334961 ;  /* 0xbfb8aa3b3d6b7820 */ /* 0x000fce0000410000 */
[----:B------:R-:W4:Y:S01]  /*9db0*/  MUFU.EX2 R65, R65 ;  /* 0x0000004100417308 */ /* 0x000f220000000800 */
[----:B0-----:R-:W-:-:S07]  /*9dc0*/  FADD.FTZ R66, R66, 1 ;  /* 0x3f80000042427421 */ /* 0x001fce0000010000 */
[----:B------:R-:W0:Y:S08]  /*9dd0*/  MUFU.EX2 R62, R62 ;  /* 0x0000003e003e7308 */ /* 0x000e300000000800 */
[----:B------:R-:W5:Y:S01]  /*9de0*/  MUFU.EX2 R63, R63 ;  /* 0x0000003f003f7308 */ /* 0x000f620000000800 */
[----:B-1----:R-:W-:Y:S01]  /*9df0*/  FADD.FTZ R64, R64, 1 ;  /* 0x3f80000040407421 */ /* 0x002fe20000010000 */
[----:B--2---:R-:W-:-:S06]  /*9e00*/  FADD.FTZ R67, R67, 1 ;  /* 0x3f80000043437421 */ /* 0x004fcc0000010000 */
[----:B------:R-:W1:Y:S01]  /*9e10*/  MUFU.RCP R68, R68 ;  /* 0x0000004400447308 */ /* 0x000e620000001000 */
[----:B----4-:R-:W-:-:S07]  /*9e20*/  FADD.FTZ R65, R65, 1 ;  /* 0x3f80000041417421 */ /* 0x010fce0000010000 */
[----:B------:R-:W2:Y:S01]  /*9e30*/  MUFU.EX2 R107, R107 ;  /* 0x0000006b006b7308 */ /* 0x000ea20000000800 */
[----:B0-----:R-:W-:-:S07]  /*9e40*/  FADD.FTZ R62, R62, 1 ;  /* 0x3f8000003e3e7421 */ /* 0x001fce0000010000 */
[----:B------:R-:W0:Y:S01]  /*9e50*/  MUFU.RCP R66, R66 ;  /* 0x0000004200427308 */ /* 0x000e220000001000 */
[----:B-----5:R-:W-:-:S07]  /*9e60*/  FADD.FTZ R63, R63, 1 ;  /* 0x3f8000003f3f7421 */ /* 0x020fce0000010000 */
[----:B------:R-:W4:Y:S01]  /*9e70*/  MUFU.RCP R64, R64 ;  /* 0x0000004000407308 */ /* 0x000f220000001000 */
[----:B-1----:R-:W-:-:S07]  /*9e80*/  FMUL.FTZ R29, R29, R68 ;  /* 0x000000441d1d7220 */ /* 0x002fce0000410000 */
[----:B------:R-:W-:Y:S01]  /*9e90*/  MUFU.RCP R105, R67 ;  /* 0x0000004300697308 */ /* 0x000fe20000001000 */
[----:B--2---:R-:W-:-:S07]  /*9ea0*/  FADD.FTZ R107, R107, 1 ;  /* 0x3f8000006b6b7421 */ /* 0x004fce0000010000 */
[----:B------:R-:W1:Y:S01]  /*9eb0*/  MUFU.RCP R65, R65 ;  /* 0x0000004100417308 */ /* 0x000e620000001000 */
[----:B0-----:R-:W-:-:S07]  /*9ec0*/  FMUL.FTZ R101, R101, R66 ;  /* 0x0000004265657220 */ /* 0x001fce0000410000 */
[----:B------:R-:W0:Y:S08]  /*9ed0*/  MUFU.RCP R62, R62 ;  /* 0x0000003e003e7308 */ /* 0x000e300000001000 */
[----:B------:R-:W2:Y:S01]  /*9ee0*/  MUFU.RCP R63, R63 ;  /* 0x0000003f003f7308 */ /* 0x000ea20000001000 */
[----:B----4-:R-:W-:-:S07]  /*9ef0*/  FMUL.FTZ R103, R103, R64 ;  /* 0x0000004067677220 */ /* 0x010fce0000410000 */
[----:B------:R-:W4:Y:S01]  /*9f00*/  MUFU.RCP R107, R107 ;  /* 0x0000006b006b7308 */ /* 0x000f220000001000 */
[----:B-1----:R-:W-:Y:S01]  /*9f10*/  FMUL.FTZ R102, R102, R65 ;  /* 0x0000004166667220 */ /* 0x002fe20000410000 */
[----:B0-----:R-:W-:Y:S01]  /*9f20*/  FMUL.FTZ R106, R106, R62 ;  /* 0x0000003e6a6a7220 */ /* 0x001fe20000410000 */
[----:B------:R-:W-:Y:S01]  /*9f30*/  FMUL.FTZ R105, R60, R105 ;  /* 0x000000693c697220 */ /* 0x000fe20000410000 */
[----:B--2---:R-:W-:Y:S01]  /*9f40*/  FMUL.FTZ R104, R104, R63 ;  /* 0x0000003f68687220 */ /* 0x004fe20000410000 */
[----:B----4-:R-:W-:Y:S01]  /*9f50*/  FMUL.FTZ R107, R61, R107 ;  /* 0x0000006b3d6b7220 */ /* 0x010fe20000410000 */
[----:B---3--:R-:W-:-:S05]  /*9f60*/  SHF.L.U32 R67, R95, 0x10, RZ ;  /* 0x000000105f437819 */ /* 0x008fca00000006ff */
[----:B------:R-:W-:Y:S01]  /*9f70*/  FADD.FTZ R67, -R30, R67 ;  /* 0x000000431e437221 */ /* 0x000fe20000010100 */
[----:B------:R-:W-:Y:S02]  /*9f80*/  IADD3.X R30, RZ, R28, RZ, P4, !PT ;  /* 0x0000001cff1e7210 */ /* 0x000fe400027fe4ff */
[----:B------:R-:W-:Y:S01]  /*9f90*/  LEA R68, P4, R56, UR8, 0x1 ;  /* 0x0000000838447c11 */ /* 0x000fe2000f8808ff */
[----:B------:R-:W-:-:S03]  /*9fa0*/  FMUL.FTZ R67, R57, R67 ;  /* 0x0000004339437220 */ /* 0x000fc60000410000 */
[----:B------:R-:W-:Y:S02]  /*9fb0*/  LEA.HI.X R69, R56, UR9, R30, 0x1, P4 ;  /* 0x0000000938457c11 */ /* 0x000fe4000a0f0c1e */
[----:B------:R-:W-:Y:S01]  /*9fc0*/  LEA R66, P4, R55, UR8, 0x1 ;  /* 0x0000000837427c11 */ /* 0x000fe2000f8808ff */
[----:B------:R-:W-:-:S03]  /*9fd0*/  FFMA.FTZ R82, R58, R67, R59 ;  /* 0x000000433a527223 */ /* 0x000fc6000001003b */
[----:B------:R-:W-:Y:S02]  /*9fe0*/  LEA.HI.X R67, R55, UR9, R34, 0x1, P4 ;  /* 0x0000000937437c11 */ /* 0x000fe4000a0f0c22 */
[C---:B------:R-:W-:Y:S01]  /*9ff0*/  LEA R64, P4, R54.reuse, UR8, 0x1 ;  /* 0x0000000836407c11 */ /* 0x040fe2000f8808ff */
[----:B------:R-:W2:Y:S03]  /*a000*/  LDL.LU R34, [R1+0x268] ;  /* 0x0002680001227983 */ /* 0x000ea60000300800 */
[----:B------:R-:W-:Y:S02]  /*a010*/  LEA.HI.X R65, R54, UR9, R40, 0x1, P4 ;  /* 0x0000000936417c11 */ /* 0x000fe4000a0f0c28 */
[C---:B------:R-:W-:Y:S01]  /*a020*/  LEA R62, P4, R53.reuse, UR8, 0x1 ;  /* 0x00000008353e7c11 */ /* 0x040fe2000f8808ff */
[----:B------:R-:W3:Y:S03]  /*a030*/  LDL.LU R40, [R1+0x264] ;  /* 0x0002640001287983 */ /* 0x000ee60000300800 */
[----:B------:R-:W-:-:S02]  /*a040*/  LEA.HI.X R63, R53, UR9, R124, 0x1, P4 ;  /* 0x00000009353f7c11 */ /* 0x000fc4000a0f0c7c */
[C---:B------:R-:W-:Y:S01]  /*a050*/  LEA R60, P4, R52.reuse, UR8, 0x1 ;  /* 0x00000008343c7c11 */ /* 0x040fe2000f8808ff */
[----:B------:R-:W4:Y:S03]  /*a060*/  LDL.LU R124, [R1+0x260] ;  /* 0x00026000017c7983 */ /* 0x000f260000300800 */
[----:B------:R-:W-:Y:S02]  /*a070*/  LEA.HI.X R61, R52, UR9, R39, 0x1, P4 ;  /* 0x00000009343d7c11 */ /* 0x000fe4000a0f0c27 */
[C---:B------:R-:W-:Y:S01]  /*a080*/  LEA R58, P4, R51.reuse, UR8, 0x1 ;  /* 0x00000008333a7c11 */ /* 0x040fe2000f8808ff */
[----:B------:R-:W5:Y:S03]  /*a090*/  LDL.LU R39, [R1+0x25c] ;  /* 0x00025c0001277983 */ /* 0x000f660000300800 */
[----:B------:R-:W-:-:S02]  /*a0a0*/  LEA.HI.X R59, R51, UR9, R0, 0x1, P4 ;  /* 0x00000009333b7c11 */ /* 0x000fc4000a0f0c00 */
[C---:B------:R-:W-:Y:S01]  /*a0b0*/  LEA R56, P4, R50.reuse, UR8, 0x1 ;  /* 0x0000000832387c11 */ /* 0x040fe2000f8808ff */
[----:B------:R-:W4:Y:S03]  /*a0c0*/  LDL.LU R0, [R1+0x258] ;  /* 0x0002580001007983 */ /* 0x000f260000300800 */
[----:B------:R-:W-:Y:S02]  /*a0d0*/  LEA.HI.X R57, R50, UR9, R38, 0x1, P4 ;  /* 0x0000000932397c11 */ /* 0x000fe4000a0f0c26 */
[----:B------:R-:W2:Y:S01]  /*a0e0*/  LDL.LU R38, [R1+0x254] ;  /* 0x0002540001267983 */ /* 0x000ea20000300800 */
[----:B------:R-:W-:-:S04]  /*a0f0*/  LEA R54, P4, R49, UR8, 0x1 ;  /* 0x0000000831367c11 */ /* 0x000fc8000f8808ff */
[----:B------:R-:W-:Y:S02]  /*a100*/  LEA.HI.X R55, R49, UR9, R33, 0x1, P4 ;  /* 0x0000000931377c11 */ /* 0x000fe4000a0f0c21 */
[C---:B------:R-:W-:Y:S01]  /*a110*/  LEA R52, P4, R48.reuse, UR8, 0x1 ;  /* 0x0000000830347c11 */ /* 0x040fe2000f8808ff */
[----:B------:R-:W4:Y:S03]  /*a120*/  LDL.LU R33, [R1+0x250] ;  /* 0x0002500001217983 */ /* 0x000f260000300800 */
[----:B------:R-:W-:Y:S02]  /*a130*/  LEA.HI.X R53, R48, UR9, R37, 0x1, P4 ;  /* 0x0000000930357c11 */ /* 0x000fe4000a0f0c25 */
[C---:B------:R-:W-:Y:S01]  /*a140*/  LEA R50, P4, R47.reuse, UR8, 0x1 ;  /* 0x000000082f327c11 */ /* 0x040fe2000f8808ff */
[----:B------:R-:W4:Y:S03]  /*a150*/  LDL.LU R37, [R1+0x24c] ;  /* 0x00024c0001257983 */ /* 0x000f260000300800 */
[----:B------:R-:W-:-:S02]  /*a160*/  LEA.HI.X R51, R47, UR9, R32, 0x1, P4 ;  /* 0x000000092f337c11 */ /* 0x000fc4000a0f0c20 */
[C---:B------:R-:W-:Y:S01]  /*a170*/  LEA R48, P4, R46.reuse, UR8, 0x1 ;  /* 0x000000082e307c11 */ /* 0x040fe2000f8808ff */
[----:B------:R-:W4:Y:S03]  /*a180*/  LDL.LU R32, [R1+0x248] ;  /* 0x0002480001207983 */ /* 0x000f260000300800 */
[----:B------:R-:W-:Y:S02]  /*a190*/  LEA.HI.X R49, R46, UR9, R36, 0x1, P4 ;  /* 0x000000092e317c11 */ /* 0x000fe4000a0f0c24 */
[C---:B------:R-:W-:Y:S01]  /*a1a0*/  LEA R46, P4, R41.reuse, UR8, 0x1 ;  /* 0x00000008292e7c11 */ /* 0x040fe2000f8808ff */
[----:B------:R-:W4:Y:S03]  /*a1b0*/  LDL.LU R36, [R1+0x244] ;  /* 0x0002440001247983 */ /* 0x000f260000300800 */
[----:B------:R-:W-:-:S02]  /*a1c0*/  LEA.HI.X R47, R41, UR9, R115, 0x1, P4 ;  /* 0x00000009292f7c11 */ /* 0x000fc4000a0f0c73 */
[----:B------:R-:W4:Y:S01]  /*a1d0*/  LDL.LU R115, [R1+0x240] ;  /* 0x0002400001737983 */ /* 0x000f220000300800 */
[----:B---3--:R-:W-:-:S04]  /*a1e0*/  LEA R70, P4, R40, UR8, 0x1 ;  /* 0x0000000828467c11 */ /* 0x008fc8000f8808ff */
[----:B------:R-:W-:Y:S02]  /*a1f0*/  LEA.HI.X R71, R40, UR9, R35, 0x1, P4 ;  /* 0x0000000928477c11 */ /* 0x000fe4000a0f0c23 */
[----:B------:R-:W3:Y:S01]  /*a200*/  LDL.LU R35, [R1+0x23c] ;  /* 0x00023c0001237983 */ /* 0x000ee20000300800 */
[----:B-----5:R-:W-:-:S04]  /*a210*/  LEA R40, P4, R39, UR8, 0x1 ;  /* 0x0000000827287c11 */ /* 0x020fc8000f8808ff */
[----:B------:R-:W-:Y:S02]  /*a220*/  LEA.HI.X R41, R39, UR9, R123, 0x1, P4 ;  /* 0x0000000927297c11 */ /* 0x000fe4000a0f0c7b */
[----:B------:R-:W5:Y:S01]  /*a230*/  LDL.LU R123, [R1+0x238] ;  /* 0x00023800017b7983 */ /* 0x000f620000300800 */
[----:B--2---:R-:W-:-:S04]  /*a240*/  LEA R72, P4, R38, UR8, 0x1 ;  /* 0x0000000826487c11 */ /* 0x004fc8000f8808ff */
[----:B------:R-:W-:Y:S02]  /*a250*/  LEA.HI.X R73, R38, UR9, R34, 0x1, P4 ;  /* 0x0000000926497c11 */ /* 0x000fe4000a0f0c22 */
[----:B------:R-:W2:Y:S04]  /*a260*/  LDL.LU R34, [R1+0x234] ;  /* 0x0002340001227983 */ /* 0x000ea80000300800 */
[----:B------:R-:W5:Y:S01]  /*a270*/  LDL.LU R89, [R1+0x1e0] ;  /* 0x0001e00001597983 */ /* 0x000f620000300800 */
[----:B----4-:R-:W-:-:S04]  /*a280*/  LEA R38, P4, R37, UR8, 0x1 ;  /* 0x0000000825267c11 */ /* 0x010fc8000f8808ff */
[----:B------:R-:W-:Y:S02]  /*a290*/  LEA.HI.X R39, R37, UR9, R124, 0x1, P4 ;  /* 0x0000000925277c11 */ /* 0x000fe4000a0f0c7c */
[----:B------:R-:W4:Y:S04]  /*a2a0*/  LDL.LU R124, [R1+0x230] ;  /* 0x00023000017c7983 */ /* 0x000f280000300800 */
[----:B------:R-:W4:Y:S01]  /*a2b0*/  LDL.LU R88, [R1+0x1e4] ;  /* 0x0001e40001587983 */ /* 0x000f220000300800 */
[----:B------:R-:W-:-:S04]  /*a2c0*/  LEA R74, P4, R36, UR8, 0x1 ;  /* 0x00000008244a7c11 */ /* 0x000fc8000f8808ff */
[----:B------:R-:W-:Y:S02]  /*a2d0*/  LEA.HI.X R75, R36, UR9, R0, 0x1, P4 ;  /* 0x00000009244b7c11 */ /* 0x000fe4000a0f0c00 */
[----:B------:R-:W5:Y:S04]  /*a2e0*/  LDL.LU R0, [R1+0x22c] ;  /* 0x00022c0001007983 */ /* 0x000f680000300800 */
[----:B------:R-:W4:Y:S01]  /*a2f0*/  LDL.LU R87, [R1+0x1e8] ;  /* 0x0001e80001577983 */ /* 0x000f220000300800 */
[----:B------:R-:W-:Y:S02]  /*a300*/  F2FP.BF16.F32.PACK_AB R83, R125, R31 ;  /* 0x0000001f7d53723e */ /* 0x000fe400000010ff */
[----:B---3--:R-:W-:-:S04]  /*a310*/  LEA R36, P4, R35, UR8, 0x1 ;  /* 0x0000000823247c11 */ /* 0x008fc8000f8808ff */
[----:B------:R-:W-:Y:S02]  /*a320*/  LEA.HI.X R37, R35, UR9, R33, 0x1, P4 ;  /* 0x0000000923257c11 */ /* 0x000fe4000a0f0c21 */
[----:B------:R-:W3:Y:S04]  /*a330*/  LDL.LU R33, [R1+0x228] ;  /* 0x0002280001217983 */ /* 0x000ee80000300800 */
[----:B------:R-:W4:Y:S01]  /*a340*/  LDL.LU R86, [R1+0x1ec] ;  /* 0x0001ec0001567983 */ /* 0x000f220000300800 */
[----:B--2---:R-:W-:-:S04]  /*a350*/  LEA R76, P4, R34, UR8, 0x1 ;  /* 0x00000008224c7c11 */ /* 0x004fc8000f8808ff */
[----:B------:R-:W-:Y:S02]  /*a360*/  LEA.HI.X R77, R34, UR9, R32, 0x1, P4 ;  /* 0x00000009224d7c11 */ /* 0x000fe4000a0f0c20 */
[----:B------:R-:W2:Y:S04]  /*a370*/  LDL.LU R32, [R1+0x224] ;  /* 0x0002240001207983 */ /* 0x000ea80000300800 */
[----:B------:R-:W4:Y:S04]  /*a380*/  LDL.LU R125, [R1+0x220] ;  /* 0x00022000017d7983 */ /* 0x000f280000300800 */
[----:B------:R-:W4:Y:S01]  /*a390*/  LDL.LU R31, [R1+0x21c] ;  /* 0x00021c00011f7983 */ /* 0x000f220000300800 */
[----:B-----5:R-:W-:-:S04]  /*a3a0*/  LEA R34, P4, R0, UR8, 0x1 ;  /* 0x0000000800227c11 */ /* 0x020fc8000f8808ff */
[----:B------:R-:W-:Y:S02]  /*a3b0*/  LEA.HI.X R35, R0, UR9, R115, 0x1, P4 ;  /* 0x0000000900237c11 */ /* 0x000fe4000a0f0c73 */
[----:B------:R-:W5:Y:S01]  /*a3c0*/  LDL.LU R115, [R1+0x218] ;  /* 0x0002180001737983 */ /* 0x000f620000300800 */
[----:B---3--:R-:W-:-:S04]  /*a3d0*/  LEA R78, P4, R33, UR8, 0x1 ;  /* 0x00000008214e7c11 */ /* 0x008fc8000f8808ff */
[----:B------:R-:W-:Y:S02]  /*a3e0*/  LEA.HI.X R79, R33, UR9, R123, 0x1, P4 ;  /* 0x00000009214f7c11 */ /* 0x000fe4000a0f0c7b */
[----:B------:R-:W3:Y:S01]  /*a3f0*/  LDL.LU R123, [R1+0x214] ;  /* 0x00021400017b7983 */ /* 0x000ee20000300800 */
[----:B--2---:R-:W-:-:S04]  /*a400*/  LEA R80, P4, R32, UR8, 0x1 ;  /* 0x0000000820507c11 */ /* 0x004fc8000f8808ff */
[----:B----4-:R-:W-:Y:S02]  /*a410*/  LEA.HI.X R81, R32, UR9, R124, 0x1, P4 ;  /* 0x0000000920517c11 */ /* 0x010fe4000a0f0c7c */
[----:B------:R-:W2:Y:S01]  /*a420*/  LDL.LU R124, [R1+0x210] ;  /* 0x00021000017c7983 */ /* 0x000ea20000300800 */
[----:B------:R-:W-:-:S03]  /*a430*/  LEA R30, P4, R31, UR8, 0x1 ;  /* 0x000000081f1e7c11 */ /* 0x000fc6000f8808ff */
[----:B------:R-:W4:Y:S01]  /*a440*/  LDL.LU R116, [R1+0xc] ;  /* 0x00000c0001747983 */ /* 0x000f220000300800 */
[----:B------:R-:W-:-:S03]  /*a450*/  LEA.HI.X R31, R31, UR9, R125, 0x1, P4 ;  /* 0x000000091f1f7c11 */ /* 0x000fc6000a0f0c7d */
[----:B------:R-:W4:Y:S04]  /*a460*/  LDL.LU R118, [R1+0x1d4] ;  /* 0x0001d40001767983 */ /* 0x000f280000300800 */
[----:B------:R-:W4:Y:S04]  /*a470*/  LDL.LU R119, [R1+0x1dc] ;  /* 0x0001dc0001777983 */ /* 0x000f280000300800 */
[----:B------:R-:W4:Y:S01]  /*a480*/  LDL.LU R125, [R1+0x20c] ;  /* 0x00020c00017d7983 */ /* 0x000f220000300800 */
[----:B------:R-:W-:Y:S01]  /*a490*/  FMUL.FTZ R84, R82, -1.4426950216293334961 ;  /* 0xbfb8aa3b52547820 */ /* 0x000fe20000410000 */
[----:B------:R-:W-:-:S02]  /*a4a0*/  MOV R85, R94 ;  /* 0x0000005e00557202 */ /* 0x000fc40000000f00 */
[----:B------:R-:W4:Y:S03]  /*a4b0*/  LDL.LU R120, [R1+0x44] ;  /* 0x0000440001787983 */ /* 0x000f260000300800 */
[----:B------:R-:W0:Y:S01]  /*a4c0*/  MUFU.EX2 R84, R84 ;  /* 0x0000005400547308 */ /* 0x000e220000000800 */
[C---:B-----5:R-:W-:Y:S01]  /*a4d0*/  LEA R94, P4, R115.reuse, UR8, 0x1 ;  /* 0x00000008735e7c11 */ /* 0x060fe2000f8808ff */
[----:B------:R-:W5:Y:S03]  /*a4e0*/  LDL.LU R96, [R1+0x3c] ;  /* 0x00003c0001607983 */ /* 0x000f660000300800 */
[----:B------:R-:W-:Y:S01]  /*a4f0*/  LEA.HI.X R95, R115, UR9, R89, 0x1, P4 ;  /* 0x00000009735f7c11 */ /* 0x000fe2000a0f0c59 */
[----:B------:R-:W5:Y:S01]  /*a500*/  LDL.LU R117, [R1+0x70] ;  /* 0x0000700001757983 */ /* 0x000f620000300800 */
[----:B0-----:R-:W-:-:S06]  /*a510*/  FADD.FTZ R0, R84, 1 ;  /* 0x3f80000054007421 */ /* 0x001fcc0000010000 */
[----:B------:R-:W0:Y:S01]  /*a520*/  MUFU.RCP R0, R0 ;  /* 0x0000000000007308 */ /* 0x000e220000001000 */
[----:B------:R-:W-:Y:S01]  /*a530*/  PRMT R32, R83, 0x7632, R32 ;  /* 0x0000763253207816 */ /* 0x000fe20000000020 */
[----:B------:R1:W-:Y:S01]  /*a540*/  STG.E.U16 desc[UR16][R68.64], R83 ;  /* 0x0000005344007986 */ /* 0x0003e2000c101510 */
[----:B0-----:R-:W-:Y:S01]  /*a550*/  FMUL.FTZ R0, R82, R0 ;  /* 0x0000000052007220 */ /* 0x001fe20000410000 */
[----:B---3--:R-:W-:-:S04]  /*a560*/  LEA R92, P4, R123, UR8, 0x1 ;  /* 0x000000087b5c7c11 */ /* 0x008fc8000f8808ff */
[----:B------:R-:W-:Y:S02]  /*a570*/  LEA.HI.X R93, R123, UR9, R88, 0x1, P4 ;  /* 0x000000097b5d7c11 */ /* 0x000fe4000a0f0c58 */
[----:B--2---:R-:W-:-:S04]  /*a580*/  LEA R90, P4, R124, UR8, 0x1 ;  /* 0x000000087c5a7c11 */ /* 0x004fc8000f8808ff */
[----:B------:R-:W-:Y:S02]  /*a590*/  LEA.HI.X R91, R124, UR9, R87, 0x1, P4 ;  /* 0x000000097c5b7c11 */ /* 0x000fe4000a0f0c57 */
[----:B----4-:R-:W-:-:S04]  /*a5a0*/  LEA R88, P4, R125, UR8, 0x1 ;  /* 0x000000087d587c11 */ /* 0x010fc8000f8808ff */
[----:B------:R-:W-:Y:S02]  /*a5b0*/  LEA.HI.X R89, R125, UR9, R86, 0x1, P4 ;  /* 0x000000097d597c11 */ /* 0x000fe4000a0f0c56 */
[----:B------:R-:W2:Y:S04]  /*a5c0*/  LDL.LU R125, [R1+0x1c8] ;  /* 0x0001c800017d7983 */ /* 0x000ea80000300800 */
[----:B------:R-:W3:Y:S04]  /*a5d0*/  LDL.LU R124, [R1+0x1bc] ;  /* 0x0001bc00017c7983 */ /* 0x000ee80000300800 */
[----:B------:R-:W3:Y:S04]  /*a5e0*/  LDL.LU R123, [R1+0x1c4] ;  /* 0x0001c400017b7983 */ /* 0x000ee80000300800 */
[----:B------:R-:W4:Y:S04]  /*a5f0*/  LDL.LU R82, [R1+0x1d0] ;  /* 0x0001d00001527983 */ /* 0x000f280000300800 */
[----:B-1----:R-:W4:Y:S01]  /*a600*/  LDL.LU R83, [R1+0x1cc] ;  /* 0x0001cc0001537983 */ /* 0x002f220000300800 */
[----:B------:R-:W-:-:S02]  /*a610*/  IADD3.X R33, RZ, R28, RZ, P6, !PT ;  /* 0x0000001cff217210 */ /* 0x000fc400037fe4ff */
[----:B------:R-:W-:Y:S01]  /*a620*/  LEA R86, P4, R85, UR8, 0x1 ;  /* 0x0000000855567c11 */ /* 0x000fe2000f8808ff */
[----:B------:R0:W-:Y:S01]  /*a630*/  STG.E.U16 desc[UR16][R68.64+0x2], R32 ;  /* 0x0000022044007986 */ /* 0x0001e2000c101510 */
[----:B------:R-:W-:Y:S02]  /*a640*/  MOV R87, R85 ;  /* 0x0000005500577202 */ /* 0x000fe40000000f00 */
[----:B------:R-:W-:Y:S02]  /*a650*/  MOV R85, R116 ;  /* 0x0000007400557202 */ /* 0x000fe40000000f00 */
[----:B------:R-:W-:Y:S02]  /*a660*/  LEA.HI.X R87, R87, UR9, R33, 0x1, P4 ;  /* 0x0000000957577c11 */ /* 0x000fe4000a0f0c21 */
[-C--:B------:R-:W-:Y:S02]  /*a670*/  IADD3.X R33, RZ, R28.reuse, RZ, P3, !PT ;  /* 0x0000001cff217210 */ /* 0x080fe40001ffe4ff */
[----:B0-----:R-:W-:-:S02]  /*a680*/  IADD3.X R32, RZ, R28, RZ, P5, !PT ;  /* 0x0000001cff207210 */ /* 0x001fc40002ffe4ff */
[----:B------:R-:W-:Y:S02]  /*a690*/  LEA R84, P5, R116, UR8, 0x1 ;  /* 0x0000000874547c11 */ /* 0x000fe4000f8a08ff */
[----:B------:R-:W-:Y:S01]  /*a6a0*/  F2FP.BF16.F32.PACK_AB R97, R118, R119 ;  /* 0x000000777661723e */ /* 0x000fe200000010ff */
[----:B------:R-:W2:Y:S01]  /*a6b0*/  LDL.LU R116, [R1+0x208] ;  /* 0x0002080001747983 */ /* 0x000ea20000300800 */
[----:B------:R-:W-:Y:S02]  /*a6c0*/  LEA.HI.X R85, R85, UR9, R32, 0x1, P5 ;  /* 0x0000000955557c11 */ /* 0x000fe4000a8f0c20 */
[C---:B-----5:R-:W-:Y:S01]  /*a6d0*/  LEA R32, P3, R96.reuse, UR8, 0x1 ;  /* 0x0000000860207c11 */ /* 0x060fe2000f8608ff */
[----:B------:R-:W5:Y:S01]  /*a6e0*/  LDL.LU R118, [R1+0x1b0] ;  /* 0x0001b00001767983 */ /* 0x000f620000300800 */
[C---:B------:R-:W-:Y:S02]  /*a6f0*/  PRMT R121, R97.reuse, 0x7610, R121 ;  /* 0x0000761061797816 */ /* 0x040fe40000000079 */
[----:B------:R-:W-:Y:S01]  /*a700*/  LEA.HI.X R33, R96, UR9, R33, 0x1, P3 ;  /* 0x0000000960217c11 */ /* 0x000fe200098f0c21 */
[----:B------:R-:W5:Y:S01]  /*a710*/  LDL.LU R119, [R1+0x1b8] ;  /* 0x0001b80001777983 */ /* 0x000f620000300800 */
[----:B------:R-:W-:-:S03]  /*a720*/  PRMT R122, R97, 0x7632, R122 ;  /* 0x00007632617a7816 */ /* 0x000fc6000000007a */
[----:B------:R0:W-:Y:S01]  /*a730*/  STG.E.U16 desc[UR16][R68.64+0x4], R121 ;  /* 0x0000047944007986 */ /* 0x0001e2000c101510 */
[----:B----4-:R-:W-:Y:S02]  /*a740*/  F2FP.BF16.F32.PACK_AB R115, R83, R82 ;  /* 0x000000525373723e */ /* 0x010fe400000010ff */
[-C--:B------:R-:W-:Y:S02]  /*a750*/  IADD3.X R83, RZ, R28.reuse, RZ, P2, !PT ;  /* 0x0000001cff537210 */ /* 0x080fe400017fe4ff */
[C---:B------:R-:W-:Y:S02]  /*a760*/  LEA R82, P2, R120.reuse, UR8, 0x1 ;  /* 0x0000000878527c11 */ /* 0x040fe4000f8408ff */
[----:B------:R-:W-:Y:S02]  /*a770*/  IADD3.X R28, RZ, R28, RZ, P1, !PT ;  /* 0x0000001cff1c7210 */ /* 0x000fe40000ffe4ff */
[----:B------:R-:W-:Y:S02]  /*a780*/  LEA R96, P1, R117, UR8, 0x1 ;  /* 0x0000000875607c11 */ /* 0x000fe4000f8208ff */
[----:B------:R-:W-:-:S02]  /*a790*/  LEA.HI.X R83, R120, UR9, R83, 0x1, P2 ;  /* 0x0000000978537c11 */ /* 0x000fc400090f0c53 */
[----:B------:R-:W4:Y:S01]  /*a7a0*/  LDL.LU R120, [R1+0x1a4] ;  /* 0x0001a40001787983 */ /* 0x000f220000300800 */
[----:B------:R-:W-:-:S03]  /*a7b0*/  LEA.HI.X R97, R117, UR9, R28, 0x1, P1 ;  /* 0x0000000975617c11 */ /* 0x000fc600088f0c1c */
[----:B------:R-:W4:Y:S04]  /*a7c0*/  LDL.LU R117, [R1+0x204] ;  /* 0x0002040001757983 */ /* 0x000f280000300800 */
[----:B0-----:R-:W2:Y:S04]  /*a7d0*/  LDL.LU R121, [R1+0x1c0] ;  /* 0x0001c00001797983 */ /* 0x001ea80000300800 */
[----:B------:R0:W-:Y:S04]  /*a7e0*/  STG.E.U16 desc[UR16][R68.64+0x6], R122 ;  /* 0x0000067a44007986 */ /* 0x0001e8000c101510 */
[----:B------:R1:W-:Y:S01]  /*a7f0*/  STG.E.U16 desc[UR16][R66.64], R115 ;  /* 0x0000007342007986 */ /* 0x0003e2000c101510 */
[----:B0-----:R-:W-:-:S02]  /*a800*/  PRMT R69, R115, 0x7632, R69 ;  /* 0x0000763273457816 */ /* 0x001fc40000000045 */
[----:B---3--:R-:W-:-:S03]  /*a810*/  F2FP.BF16.F32.PACK_AB R68, R124, R123 ;  /* 0x0000007b7c44723e */ /* 0x008fc600000010ff */
[----:B------:R0:W-:Y:S01]  /*a820*/  STG.E.U16 desc[UR16][R66.64+0x2], R69 ;  /* 0x0000024542007986 */ /* 0x0001e2000c101510 */
[----:B--2---:R-:W-:-:S03]  /*a830*/  F2FP.BF16.F32.PACK_AB R28, R121, R125 ;  /* 0x0000007d791c723e */ /* 0x004fc600000010ff */
[----:B------:R-:W2:Y:S01]  /*a840*/  LDL.LU R121, [R1+0x188] ;  /* 0x0001880001797983 */ /* 0x000ea20000300800 */
[----:B-1----:R-:W-:-:S03]  /*a850*/  PRMT R115, R28, 0x7632, R115 ;  /* 0x000076321c737816 */ /* 0x002fc60000000073 */
[----:B------:R-:W2:Y:S04]  /*a860*/  LDL.LU R125, [R1+0x18c] ;  /* 0x00018c00017d7983 */ /* 0x000ea80000300800 */
[----:B------:R-:W3:Y:S04]  /*a870*/  LDL.LU R122, [R1+0x1a0] ;  /* 0x0001a000017a7983 */ /* 0x000ee80000300800 */
[----:B------:R-:W4:Y:S04]  /*a880*/  LDL.LU R124, [R1+0x17c] ;  /* 0x00017c00017c7983 */ /* 0x000f280000300800 */
[----:B------:R-:W4:Y:S04]  /*a890*/  LDL.LU R123, [R1+0x184] ;  /* 0x00018400017b7983 */ /* 0x000f280000300800 */
[----:B------:R5:W-:Y:S04]  /*a8a0*/  STG.E.U16 desc[UR16][R66.64+0x4], R28 ;  /* 0x0000041c42007986 */ /* 0x000be8000c101510 */
[----:B0-----:R-:W3:Y:S04]  /*a8b0*/  LDL.LU R69, [R1+0x19c] ;  /* 0x00019c0001457983 */ /* 0x001ee80000300800 */
[----:B------:R0:W-:Y:S01]  /*a8c0*/  STG.E.U16 desc[UR16][R66.64+0x6], R115 ;  /* 0x0000067342007986 */ /* 0x0001e2000c101510 */
[----:B-----5:R-:W-:-:S03]  /*a8d0*/  F2FP.BF16.F32.PACK_AB R28, R118, R119 ;  /* 0x00000077761c723e */ /* 0x020fc600000010ff */
[----:B------:R-:W5:Y:S04]  /*a8e0*/  LDL.LU R118, [R1+0x200] ;  /* 0x0002000001767983 */ /* 0x000f680000300800 */
[----:B------:R-:W5:Y:S04]  /*a8f0*/  LDL.LU R119, [R1+0x1fc] ;  /* 0x0001fc0001777983 */ /* 0x000f680000300800 */
[----:B0-----:R-:W4:Y:S01]  /*a900*/  LDL.LU R115, [R1+0x1ac] ;  /* 0x0001ac0001737983 */ /* 0x001f220000300800 */
[----:B------:R-:W-:-:S03]  /*a910*/  PRMT R67, R68, 0x7632, R67 ;  /* 0x0000763244437816 */ /* 0x000fc60000000043 */
[----:B------:R0:W-:Y:S04]  /*a920*/  STG.E.U16 desc[UR16][R64.64], R68 ;  /* 0x0000004440007986 */ /* 0x0001e8000c101510 */
[----:B------:R-:W-:Y:S01]  /*a930*/  STG.E.U16 desc[UR16][R64.64+0x2], R67 ;  /* 0x0000024340007986 */ /* 0x000fe2000c101510 */
[----:B0-----:R-:W-:-:S03]  /*a940*/  PRMT R68, R28, 0x7632, R68 ;  /* 0x000076321c447816 */ /* 0x001fc60000000044 */
[----:B------:R-:W-:Y:S04]  /*a950*/  STG.E.U16 desc[UR16][R64.64+0x4], R28 ;  /* 0x0000041c40007986 */ /* 0x000fe8000c101510 */
[----:B------:R2:W-:Y:S02]  /*a960*/  STG.E.U16 desc[UR16][R64.64+0x6], R68 ;  /* 0x0000064440007986 */ /* 0x0005e4000c101510 */
[----:B--2---:R-:W-:Y:S02]  /*a970*/  F2FP.BF16.F32.PACK_AB R64, R121, R125 ;  /* 0x0000007d7940723e */ /* 0x004fe400000010ff */
[----:B---3--:R-:W-:Y:S02]  /*a980*/  F2FP.BF16.F32.PACK_AB R28, R69, R122 ;  /* 0x0000007a451c723e */ /* 0x008fe400000010ff */
[----:B----4-:R-:W-:-:S02]  /*a990*/  F2FP.BF16.F32.PACK_AB R66, R120, R115 ;  /* 0x000000737842723e */ /* 0x010fc400000010ff */
[----:B------:R-:W5:Y:S02]  /*a9a0*/  LDL.LU R120, [R1+0x1f8] ;  /* 0x0001f80001787983 */ /* 0x000f640000300800 */
[----:B------:R-:W-:Y:S02]  /*a9b0*/  PRMT R65, R66, 0x7632, R65 ;  /* 0x0000763242417816 */ /* 0x000fe40000000041 */
[----:B------:R-:W2:Y:S04]  /*a9c0*/  LDL.LU R115, [R1+0x16c] ;  /* 0x00016c0001737983 */ /* 0x000ea80000300800 */
[----:B------:R-:W2:Y:S04]  /*a9d0*/  LDL.LU R67, [R1+0x160] ;  /* 0x0001600001437983 */ /* 0x000ea80000300800 */
[----:B------:R-:W3:Y:S04]  /*a9e0*/  LDL.LU R69, [R1+0x15c] ;  /* 0x00015c0001457983 */ /* 0x000ee80000300800 */
[----:B------:R-:W3:Y:S04]  /*a9f0*/  LDL.LU R122, [R1+0x168] ;  /* 0x00016800017a7983 */ /* 0x000ee80000300800 */
[----:B------:R-:W4:Y:S04]  /*aa00*/  LDL.LU R68, [R1+0x180] ;  /* 0x0001800001447983 */ /* 0x000f280000300800 */
[----:B------:R-:W5:Y:S04]  /*aa10*/  LDL.LU R121, [R1+0x148] ;  /* 0x0001480001797983 */ /* 0x000f680000300800 */
[----:B------:R-:W5:Y:S04]  /*aa20*/  LDL.LU R125, [R1+0x158] ;  /* 0x00015800017d7983 */ /* 0x000f680000300800 */
[----:B------:R0:W-:Y:S04]  /*aa30*/  STG.E.U16 desc[UR16][R62.64+0x2], R65 ;  /* 0x000002413e007986 */ /* 0x0001e8000c101510 */
[----:B0-----:R-:W4:Y:S04]  /*aa40*/  LDL.LU R65, [R1+0x170] ;  /* 0x0001700001417983 */ /* 0x001f280000300800 */
[----:B------:R0:W-:Y:S04]  /*aa50*/  STG.E.U16 desc[UR16][R62.64], R66 ;  /* 0x000000423e007986 */ /* 0x0001e8000c101510 */
[----:B------:R1:W-:Y:S01]  /*aa60*/  STG.E.U16 desc[UR16][R62.64+0x4], R28 ;  /* 0x0000041c3e007986 */ /* 0x0003e2000c101510 */
[----:B0-----:R-:W-:-:S02]  /*aa70*/  PRMT R66, R28, 0x7632, R66 ;  /* 0x000076321c427816 */ /* 0x001fc40000000042 */
[----:B-1----:R-:W-:Y:S02]  /*aa80*/  F2FP.BF16.F32.PACK_AB R28, R124, R123 ;  /* 0x0000007b7c1c723e */ /* 0x002fe400000010ff */
[----:B------:R-:W5:Y:S04]  /*aa90*/  LDL.LU R124, [R1+0x144] ;  /* 0x00014400017c7983 */ /* 0x000f680000300800 */
[----:B------:R-:W5:Y:S04]  /*aaa0*/  LDL.LU R123, [R1+0x14c] ;  /* 0x00014c00017b7983 */ /* 0x000f680000300800 */
[----:B------:R0:W-:Y:S04]  /*aab0*/  STG.E.U16 desc[UR16][R62.64+0x6], R66 ;  /* 0x000006423e007986 */ /* 0x0001e8000c101510 */
[----:B------:R1:W-:Y:S04]  /*aac0*/  STG.E.U16 desc[UR16][R60.64], R64 ;  /* 0x000000403c007986 */ /* 0x0003e8000c101510 */
[----:B------:R2:W-:Y:S01]  /*aad0*/  STG.E.U16 desc[UR16][R60.64+0x4], R28 ;  /* 0x0000041c3c007986 */ /* 0x0005e2000c101510 */
[----:B0-----:R-:W-:-:S02]  /*aae0*/  PRMT R63, R64, 0x7632, R63 ;  /* 0x00007632403f7816 */ /* 0x001fc4000000003f */
[----:B-1----:R-:W-:-:S03]  /*aaf0*/  PRMT R64, R28, 0x7632, R64 ;  /* 0x000076321c407816 */ /* 0x002fc60000000040 */
[----:B------:R-:W-:Y:S04]  /*ab00*/  STG.E.U16 desc[UR16][R60.64+0x2], R63 ;  /* 0x0000023f3c007986 */ /* 0x000fe8000c101510 */
[----:B------:R3:W-:Y:S01]  /*ab10*/  STG.E.U16 desc[UR16][R60.64+0x6], R64 ;  /* 0x000006403c007986 */ /* 0x0007e2000c101510 */
[----:B--2---:R-:W-:-:S05]  /*ab20*/  F2FP.BF16.F32.PACK_AB R28, R67, R115 ;  /* 0x00000073431c723e */ /* 0x004fca00000010ff */
[----:B------:R-:W-:Y:S01]  /*ab30*/  STG.E.U16 desc[UR16][R58.64+0x4], R28 ;  /* 0x0000041c3a007986 */ /* 0x000fe2000c101510 */
[----:B---3--:R-:W-:Y:S02]  /*ab40*/  F2FP.BF16.F32.PACK_AB R60, R69, R122 ;  /* 0x0000007a453c723e */ /* 0x008fe400000010ff */
[----:B----4-:R-:W-:Y:S02]  /*ab50*/  F2FP.BF16.F32.PACK_AB R62, R65, R68 ;  /* 0x00000044413e723e */ /* 0x010fe400000010ff */
[----:B------:R-:W2:Y:S04]  /*ab60*/  LDL.LU R65, [R1+0x13c] ;  /* 0x00013c0001417983 */ /* 0x000ea80000300800 */
[----:B------:R-:W2:Y:S04]  /*ab70*/  LDL.LU R68, [R1+0x140] ;  /* 0x0001400001447983 */ /* 0x000ea80000300800 */
[----:B------:R-:W3:Y:S04]  /*ab80*/  LDL.LU R67, [R1+0x12c] ;  /* 0x00012c0001437983 */ /* 0x000ee80000300800 */
[----:B------:R-:W3:Y:S01]  /*ab90*/  LDL.LU R115, [R1+0x134] ;  /* 0x0001340001737983 */ /* 0x000ee20000300800 */
[----:B------:R-:W-:-:S03]  /*aba0*/  PRMT R61, R62, 0x7632, R61 ;  /* 0x000076323e3d7816 */ /* 0x000fc6000000003d */
[----:B------:R0:W-:Y:S04]  /*abb0*/  STG.E.U16 desc[UR16][R58.64], R62 ;  /* 0x0000003e3a007986 */ /* 0x0001e8000c101510 */
[----:B------:R-:W4:Y:S04]  /*abc0*/  LDL.LU R69, [R1+0x124] ;  /* 0x0001240001457983 */ /* 0x000f280000300800 */
[----:B------:R-:W4:Y:S01]  /*abd0*/  LDL.LU R122, [R1+0x128] ;  /* 0x00012800017a7983 */ /* 0x000f220000300800 */
[----:B0-----:R-:W-:Y:S02]  /*abe0*/  PRMT R62, R28, 0x7632, R62 ;  /* 0x000076321c3e7816 */ /* 0x001fe4000000003e */
[----:B-----5:R-:W-:-:S02]  /*abf0*/  F2FP.BF16.F32.PACK_AB R28, R121, R125 ;  /* 0x0000007d791c723e */ /* 0x020fc400000010ff */
[----:B------:R-:W5:Y:S04]  /*ac00*/  LDL.LU R121, [R1+0x118] ;  /* 0x0001180001797983 */ /* 0x000f680000300800 */
[----:B------:R-:W5:Y:S04]  /*ac10*/  LDL.LU R125, [R1+0x120] ;  /* 0x00012000017d7983 */ /* 0x000f680000300800 */
[----:B------:R-:W-:Y:S04]  /*ac20*/  STG.E.U16 desc[UR16][R58.64+0x2], R61 ;  /* 0x0000023d3a007986 */ /* 0x000fe8000c101510 */
[----:B------:R0:W-:Y:S02]  /*ac30*/  STG.E.U16 desc[UR16][R58.64+0x6], R62 ;  /* 0x0000063e3a007986 */ /* 0x0001e4000c101510 */
[----:B0-----:R-:W-:-:S02]  /*ac40*/  F2FP.BF16.F32.PACK_AB R58, R124, R123 ;  /* 0x0000007b7c3a723e */ /* 0x001fc400000010ff */
[----:B------:R-:W5:Y:S04]  /*ac50*/  LDL.LU R124, [R1+0x98] ;  /* 0x00009800017c7983 */ /* 0x000f680000300800 */
[----:B------:R-:W5:Y:S01]  /*ac60*/  LDL.LU R123, [R1+0x9c] ;  /* 0x00009c00017b7983 */ /* 0x000f620000300800 */
[----:B------:R-:W-:-:S03]  /*ac70*/  PRMT R59, R60, 0x7632, R59 ;  /* 0x000076323c3b7816 */ /* 0x000fc6000000003b */
[----:B------:R0:W-:Y:S04]  /*ac80*/  STG.E.U16 desc[UR16][R56.64], R60 ;  /* 0x0000003c38007986 */ /* 0x0001e8000c101510 */
[----:B------:R-:W-:Y:S01]  /*ac90*/  STG.E.U16 desc[UR16][R56.64+0x4], R28 ;  /* 0x0000041c38007986 */ /* 0x000fe2000c101510 */
[----:B0-----:R-:W-:-:S03]  /*aca0*/  PRMT R60, R28, 0x7632, R60 ;  /* 0x000076321c3c7816 */ /* 0x001fc6000000003c */
[----:B------:R-:W-:Y:S04]  /*acb0*/  STG.E.U16 desc[UR16][R56.64+0x2], R59 ;  /* 0x0000023b38007986 */ /* 0x000fe8000c101510 */
[----:B------:R0:W-:Y:S04]  /*acc0*/  STG.E.U16 desc[UR16][R56.64+0x6], R60 ;  /* 0x0000063c38007986 */ /* 0x0001e8000c101510 */
[----:B------:R1:W-:Y:S01]  /*acd0*/  STG.E.U16 desc[UR16][R54.64], R58 ;  /* 0x0000003a36007986 */ /* 0x0003e2000c101510 */
[----:B0-----:R-:W-:-:S05]  /*ace0*/  PRMT R57, R58, 0x7632, R57 ;  /* 0x000076323a397816 */ /* 0x001fca0000000039 */
[----:B------:R-:W-:Y:S01]  /*acf0*/  STG.E.U16 desc[UR16][R54.64+0x2], R57 ;  /* 0x0000023936007986 */ /* 0x000fe2000c101510 */
[----:B--2---:R-:W-:-:S03]  /*ad00*/  F2FP.BF16.F32.PACK_AB R28, R65, R68 ;  /* 0x00000044411c723e */ /* 0x004fc600000010ff */
[----:B------:R-:W2:Y:S04]  /*ad10*/  LDL.LU R65, [R1+0x94] ;  /* 0x0000940001417983 */ /* 0x000ea80000300800 */
[----:B------:R-:W2:Y:S01]  /*ad20*/  LDL.LU R68, [R1+0xf0] ;  /* 0x0000f00001447983 */ /* 0x000ea20000300800 */
[----:B---3--:R-:W-:-:S03]  /*ad30*/  F2FP.BF16.F32.PACK_AB R56, R67, R115 ;  /* 0x000000734338723e */ /* 0x008fc600000010ff */
[----:B------:R-:W3:Y:S01]  /*ad40*/  LDL.LU R67, [R1+0x80] ;  /* 0x0000800001437983 */ /* 0x000ee20000300800 */
[----:B-1----:R-:W-:-:S03]  /*ad50*/  PRMT R58, R28, 0x7632, R58 ;  /* 0x000076321c3a7816 */ /* 0x002fc6000000003a */
[----:B------:R-:W3:Y:S04]  /*ad60*/  LDL.LU R115, [R1+0x84] ;  /* 0x0000840001737983 */ /* 0x000ee80000300800 */
[----:B------:R4:W-:Y:S04]  /*ad70*/  STG.E.U16 desc[UR16][R54.64+0x4], R28 ;  /* 0x0000041c36007986 */ /* 0x0009e8000c101510 */
[----:B------:R5:W-:Y:S01]  /*ad80*/  STG.E.U16 desc[UR16][R54.64+0x6], R58 ;  /* 0x0000063a36007986 */ /* 0x000be2000c101510 */
[----:B----4-:R-:W-:-:S03]  /*ad90*/  F2FP.BF16.F32.PACK_AB R28, R69, R122 ;  /* 0x0000007a451c723e */ /* 0x010fc600000010ff */
[----:B------:R-:W4:Y:S01]  /*ada0*/  LDL.LU R69, [R1+0xd4] ;  /* 0x0000d40001457983 */ /* 0x000f220000300800 */
[----:B-----5:R-:W-:-:S03]  /*adb0*/  F2FP.BF16.F32.PACK_AB R54, R121, R125 ;  /* 0x0000007d7936723e */ /* 0x020fc600000010ff */
[----:B------:R-:W4:Y:S01]  /*adc0*/  LDL.LU R122, [R1+0xdc] ;  /* 0x0000dc00017a7983 */ /* 0x000f220000300800 */
[----:B------:R-:W-:-:S03]  /*add0*/  PRMT R55, R56, 0x7632, R55 ;  /* 0x0000763238377816 */ /* 0x000fc60000000037 */
[----:B------:R-:W5:Y:S04]  /*ade0*/  LDL.LU R121, [R1+0x78] ;  /* 0x0000780001797983 */ /* 0x000f680000300800 */
[----:B------:R-:W5:Y:S04]  /*adf0*/  LDL.LU R125, [R1+0xb4] ;  /* 0x0000b400017d7983 */ /* 0x000f680000300800 */
[----:B------:R0:W-:Y:S04]  /*ae00*/  STG.E.U16 desc[UR16][R52.64], R56 ;  /* 0x0000003834007986 */ /* 0x0001e8000c101510 */
[----:B------:R1:W-:Y:S01]  /*ae10*/  STG.E.U16 desc[UR16][R52.64+0x4], R28 ;  /* 0x0000041c34007986 */ /* 0x0003e2000c101510 */
[----:B0-----:R-:W-:-:S02]  /*ae20*/  PRMT R56, R28, 0x7632, R56 ;  /* 0x000076321c387816 */ /* 0x001fc40000000038 */
[----:B-1----:R-:W-:Y:S02]  /*ae30*/  F2FP.BF16.F32.PACK_AB R28, R124, R123 ;  /* 0x0000007b7c1c723e */ /* 0x002fe400000010ff */
[----:B------:R-:W5:Y:S04]  /*ae40*/  LDL.LU R124, [R1+0xc8] ;  /* 0x0000c800017c7983 */ /* 0x000f680000300800 */
[----:B------:R-:W5:Y:S04]  /*ae50*/  LDL.LU R123, [R1+0xd0] ;  /* 0x0000d000017b7983 */ /* 0x000f680000300800 */
[----:B------:R-:W-:Y:S04]  /*ae60*/  STG.E.U16 desc[UR16][R52.64+0x2], R55 ;  /* 0x0000023734007986 */ /* 0x000fe8000c101510 */
[----:B------:R0:W-:Y:S04]  /*ae70*/  STG.E.U16 desc[UR16][R52.64+0x6], R56 ;  /* 0x0000063834007986 */ /* 0x0001e8000c101510 */
[----:B------:R1:W-:Y:S04]  /*ae80*/  STG.E.U16 desc[UR16][R50.64], R54 ;  /* 0x0000003632007986 */ /* 0x0003e8000c101510 */
[----:B------:R3:W-:Y:S01]  /*ae90*/  STG.E.U16 desc[UR16][R50.64+0x4], R28 ;  /* 0x0000041c32007986 */ /* 0x0007e2000c101510 */
[----:B0-----:R-:W-:-:S02]  /*aea0*/  PRMT R53, R54, 0x7632, R53 ;  /* 0x0000763236357816 */ /* 0x001fc40000000035 */
[----:B-1----:R-:W-:-:S03]  /*aeb0*/  PRMT R54, R28, 0x7632, R54 ;  /* 0x000076321c367816 */ /* 0x002fc60000000036 */
[----:B------:R-:W-:Y:S04]  /*aec0*/  STG.E.U16 desc[UR16][R50.64+0x2], R53 ;  /* 0x0000023532007986 */ /* 0x000fe8000c101510 */
[----:B------:R0:W-:Y:S01]  /*aed0*/  STG.E.U16 desc[UR16][R50.64+0x6], R54 ;  /* 0x0000063632007986 */ /* 0x0001e2000c101510 */
[----:B--2---:R-:W-:-:S03]  /*aee0*/  F2FP.BF16.F32.PACK_AB R52, R65, R68 ;  /* 0x000000444134723e */ /* 0x004fc600000010ff */
[----:B------:R-:W2:Y:S04]  /*aef0*/  LDL.LU R65, [R1+0x6c] ;  /* 0x00006c0001417983 */ /* 0x000ea80000300800 */
[----:B------:R-:W2:Y:S01]  /*af00*/  LDL.LU R68, [R1+0x74] ;  /* 0x0000740001447983 */ /* 0x000ea20000300800 */
[----:B---3--:R-:W-:-:S03]  /*af10*/  F2FP.BF16.F32.PACK_AB R28, R67, R115 ;  /* 0x00000073431c723e */ /* 0x008fc600000010ff */
[----:B------:R-:W3:Y:S01]  /*af20*/  LDL.LU R67, [R1+0x64] ;  /* 0x0000640001437983 */ /* 0x000ee20000300800 */
[----:B0-----:R-:W-:-:S03]  /*af30*/  PRMT R51, R28, 0x7610, R51 ;  /* 0x000076101c337816 */ /* 0x001fc60000000033 */
[----:B------:R-:W3:Y:S01]  /*af40*/  LDL.LU R115, [R1+0x68] ;  /* 0x0000680001737983 */ /* 0x000ee20000300800 */
[C---:B------:R-:W-:Y:S02]  /*af50*/  PRMT R53, R52.reuse, 0x7610, R53 ;  /* 0x0000761034357816 */ /* 0x040fe40000000035 */
[----:B------:R-:W-:Y:S01]  /*af60*/  PRMT R52, R52, 0x7632, R52 ;  /* 0x0000763234347816 */ /* 0x000fe20000000034 */
[----:B------:R5:W-:Y:S01]  /*af70*/  STG.E.U16 desc[UR16][R48.64+0x4], R51 ;  /* 0x0000043330007986 */ /* 0x000be2000c101510 */
[----:B------:R-:W-:-:S03]  /*af80*/  PRMT R28, R28, 0x7632, R28 ;  /* 0x000076321c1c7816 */ /* 0x000fc6000000001c */
[----:B------:R-:W-:Y:S01]  /*af90*/  STG.E.U16 desc[UR16][R48.64], R53 ;  /* 0x0000003530007986 */ /* 0x000fe2000c101510 */
[----:B----4-:R-:W-:-:S03]  /*afa0*/  F2FP.BF16.F32.PACK_AB R50, R69, R122 ;  /* 0x0000007a4532723e */ /* 0x010fc600000010ff */
[----:B------:R-:W4:Y:S04]  /*afb0*/  LDL.LU R69, [R1+0x5c] ;  /* 0x00005c0001457983 */ /* 0x000f280000300800 */
[----:B------:R-:W4:Y:S01]  /*afc0*/  LDL.LU R122, [R1+0x60] ;  /* 0x00006000017a7983 */ /* 0x000f220000300800 */
[----:B-----5:R-:W-:-:S03]  /*afd0*/  F2FP.BF16.F32.PACK_AB R51, R121, R125 ;  /* 0x0000007d7933723e */ /* 0x020fc600000010ff */
[----:B------:R-:W5:Y:S04]  /*afe0*/  LDL.LU R121, [R1+0x54] ;  /* 0x0000540001797983 */ /* 0x000f680000300800 */
[----:B------:R-:W5:Y:S04]  /*aff0*/  LDL.LU R125, [R1+0x58] ;  /* 0x00005800017d7983 */ /* 0x000f680000300800 */
[----:B------:R-:W-:Y:S04]  /*b000*/  STG.E.U16 desc[UR16][R48.64+0x2], R52 ;  /* 0x0000023430007986 */ /* 0x000fe8000c101510 */
[----:B------:R0:W-:Y:S02]  /*b010*/  STG.E.U16 desc[UR16][R48.64+0x6], R28 ;  /* 0x0000061c30007986 */ /* 0x0001e4000c101510 */
[----:B0-----:R-:W-:-:S02]  /*b020*/  F2FP.BF16.F32.PACK_AB R48, R124, R123 ;  /* 0x0000007b7c30723e */ /* 0x001fc400000010ff */
[----:B------:R-:W5:Y:S04]  /*b030*/  LDL.LU R124, [R1+0x4c] ;  /* 0x00004c00017c7983 */ /* 0x000f680000300800 */
[----:B------:R-:W5:Y:S01]  /*b040*/  LDL.LU R123, [R1+0x50] ;  /* 0x00005000017b7983 */ /* 0x000f620000300800 */
[----:B------:R-:W-:Y:S02]  /*b050*/  PRMT R28, R50, 0x7632, R28 ;  /* 0x00007632321c7816 */ /* 0x000fe4000000001c */
[----:B------:R-:W-:Y:S01]  /*b060*/  PRMT R49, R51, 0x7632, R49 ;  /* 0x0000763233317816 */ /* 0x000fe20000000031 */
[----:B------:R-:W5:Y:S04]  /*b070*/  LDL.LU R61, [R1+0x40] ;  /* 0x00004000013d7983 */ /* 0x000f680000300800 */
[----:B------:R-:W5:Y:S04]  /*b080*/  LDL.LU R64, [R1+0x48] ;  /* 0x0000480001407983 */ /* 0x000f680000300800 */
[----:B------:R-:W5:Y:S04]  /*b090*/  LDL.LU R63, [R1+0x34] ;  /* 0x00003400013f7983 */ /* 0x000f680000300800 */
[----:B------:R-:W5:Y:S04]  /*b0a0*/  LDL.LU R66, [R1+0x38] ;  /* 0x0000380001427983 */ /* 0x000f680000300800 */
[----:B------:R-:W-:Y:S04]  /*b0b0*/  STG.E.U16 desc[UR16][R46.64], R50 ;  /* 0x000000322e007986 */ /* 0x000fe8000c101510 */
[----:B------:R-:W-:Y:S04]  /*b0c0*/  STG.E.U16 desc[UR16][R46.64+0x2], R28 ;  /* 0x0000021c2e007986 */ /* 0x000fe8000c101510 */
[----:B------:R-:W-:Y:S04]  /*b0d0*/  STG.E.U16 desc[UR16][R46.64+0x4], R51 ;  /* 0x000004332e007986 */ /* 0x000fe8000c101510 */
[----:B------:R3:W-:Y:S01]  /*b0e0*/  STG.E.U16 desc[UR16][R46.64+0x6], R49 ;  /* 0x000006312e007986 */ /* 0x0007e2000c101510 */
[----:B------:R-:W-:-:S05]  /*b0f0*/  PRMT R53, R48, 0x7610, R53 ;  /* 0x0000761030357816 */ /* 0x000fca0000000035 */
[----:B------:R0:W-:Y:S01]  /*b100*/  STG.E.U16 desc[UR16][R70.64], R53 ;  /* 0x0000003546007986 */ /* 0x0001e2000c101510 */
[----:B--2---:R-:W-:-:S03]  /*b110*/  F2FP.BF16.F32.PACK_AB R52, R65, R68 ;  /* 0x000000444134723e */ /* 0x004fc600000010ff */
[----:B------:R-:W2:Y:S04]  /*b120*/  LDL.LU R65, [R1+0x28] ;  /* 0x0000280001417983 */ /* 0x000ea80000300800 */
[----:B------:R-:W2:Y:S01]  /*b130*/  LDL.LU R68, [R1+0x30] ;  /* 0x0000300001447983 */ /* 0x000ea20000300800 */
[----:B---3--:R-:W-:-:S03]  /*b140*/  F2FP.BF16.F32.PACK_AB R47, R67, R115 ;  /* 0x00000073432f723e */ /* 0x008fc600000010ff */
[----:B------:R-:W3:Y:S04]  /*b150*/  LDL.LU R67, [R1+0x1c] ;  /* 0x00001c0001437983 */ /* 0x000ee80000300800 */
[----:B------:R-:W3:Y:S01]  /*b160*/  LDL.LU R115, [R1+0x20] ;  /* 0x0000200001737983 */ /* 0x000ee20000300800 */
[----:B----4-:R-:W-:-:S03]  /*b170*/  F2FP.BF16.F32.PACK_AB R28, R69, R122 ;  /* 0x0000007a451c723e */ /* 0x010fc600000010ff */
[----:B------:R-:W4:Y:S04]  /*b180*/  LDL.LU R69, [R1+0x14] ;  /* 0x0000140001457983 */ /* 0x000f280000300800 */
[----:B------:R-:W4:Y:S01]  /*b190*/  LDL.LU R122, [R1+0x18] ;  /* 0x00001800017a7983 */ /* 0x000f220000300800 */
[----:B-----5:R-:W-:-:S03]  /*b1a0*/  F2FP.BF16.F32.PACK_AB R46, R121, R125 ;  /* 0x0000007d792e723e */ /* 0x020fc600000010ff */
[----:B------:R-:W5:Y:S01]  /*b1b0*/  LDL.LU R121, [R1+0x8] ;  /* 0x0000080001797983 */ /* 0x000f620000300800 */
[----:B------:R-:W-:-:S03]  /*b1c0*/  PRMT R51, R28, 0x7610, R51 ;  /* 0x000076101c337816 */ /* 0x000fc60000000033 */
[----:B------:R-:W5:Y:S01]  /*b1d0*/  LDL.LU R125, [R1+0x10] ;  /* 0x00001000017d7983 */ /* 0x000f620000300800 */
[----:B0-----:R-:W-:Y:S02]  /*b1e0*/  PRMT R53, R28, 0x7632, R53 ;  /* 0x000076321c357816 */ /* 0x001fe40000000035 */
[----:B------:R-:W-:Y:S02]  /*b1f0*/  F2FP.BF16.F32.PACK_AB R28, R124, R123 ;  /* 0x0000007b7c1c723e */ /* 0x000fe400000010ff */
[----:B------:R-:W5:Y:S04]  /*b200*/  LDL.LU R124, [R1] ;  /* 0x00000000017c7983 */ /* 0x000f680000300800 */
[----:B------:R-:W5:Y:S01]  /*b210*/  LDL.LU R123, [R1+0x4] ;  /* 0x00000400017b7983 */ /* 0x000f620000300800 */
[----:B------:R-:W-:-:S02]  /*b220*/  PRMT R48, R48, 0x7632, R48 ;  /* 0x0000763230307816 */ /* 0x000fc40000000030 */
[----:B------:R-:W-:Y:S02]  /*b230*/  PRMT R50, R52, 0x7632, R50 ;  /* 0x0000763234327816 */ /* 0x000fe40000000032 */
[----:B------:R-:W-:Y:S01]  /*b240*/  PRMT R49, R47, 0x7632, R49 ;  /* 0x000076322f317816 */ /* 0x000fe20000000031 */
[----:B------:R0:W-:Y:S04]  /*b250*/  STG.E.U16 desc[UR16][R70.64+0x2], R48 ;  /* 0x0000023046007986 */ /* 0x0001e8000c101510 */
[----:B------:R-:W-:Y:S04]  /*b260*/  STG.E.U16 desc[UR16][R70.64+0x4], R52 ;  /* 0x0000043446007986 */ /* 0x000fe8000c101510 */
[----:B------:R1:W-:Y:S04]  /*b270*/  STG.E.U16 desc[UR16][R70.64+0x6], R50 ;  /* 0x0000063246007986 */ /* 0x0003e8000c101510 */
[----:B------:R1:W-:Y:S01]  /*b280*/  STG.E.U16 desc[UR16][R40.64], R47 ;  /* 0x0000002f28007986 */ /* 0x0003e2000c101510 */
[----:B0-----:R-:W-:-:S03]  /*b290*/  PRMT R48, R46, 0x7632, R48 ;  /* 0x000076322e307816 */ /* 0x001fc60000000030 */
[----:B------:R-:W-:Y:S04]  /*b2a0*/  STG.E.U16 desc[UR16][R40.64+0x2], R49 ;  /* 0x0000023128007986 */ /* 0x000fe8000c101510 */
[----:B------:R0:W-:Y:S01]  /*b2b0*/  STG.E.U16 desc[UR16][R40.64+0x4], R51 ;  /* 0x0000043328007986 */ /* 0x0001e2000c101510 */
[----:B-1----:R-:W-:-:S03]  /*b2c0*/  PRMT R50, R28, 0x7610, R50 ;  /* 0x000076101c327816 */ /* 0x002fc60000000032 */
[----:B------:R1:W-:Y:S01]  /*b2d0*/  STG.E.U16 desc[UR16][R40.64+0x6], R53 ;  /* 0x0000063528007986 */ /* 0x0003e2000c101510 */
[----:B------:R-:W-:Y:S02]  /*b2e0*/  PRMT R47, R28, 0x7632, R47 ;  /* 0x000076321c2f7816 */ /* 0x000fe4000000002f */
[----:B------:R-:W-:Y:S01]  /*b2f0*/  F2FP.BF16.F32.PACK_AB R28, R63, R66 ;  /* 0x000000423f1c723e */ /* 0x000fe200000010ff */
[----:B------:R1:W-:Y:S03]  /*b300*/  STG.E.U16 desc[UR16][R72.64], R46 ;  /* 0x0000002e48007986 */ /* 0x0003e6000c101510 */
[----:B0-----:R-:W-:Y:S02]  /*b310*/  PRMT R51, R28, 0x7610, R51 ;  /* 0x000076101c337816 */ /* 0x001fe40000000033 */
[----:B-1----:R-:W-:Y:S01]  /*b320*/  F2FP.BF16.F32.PACK_AB R41, R61, R64 ;  /* 0x000000403d29723e */ /* 0x002fe200000010ff */
[----:B------:R0:W-:Y:S03]  /*b330*/  STG.E.U16 desc[UR16][R72.64+0x2], R48 ;  /* 0x0000023048007986 */ /* 0x0001e6000c101510 */
[----:B------:R-:W-:-:S02]  /*b340*/  PRMT R49, R41, 0x7632, R49 ;  /* 0x0000763229317816 */ /* 0x000fc40000000031 */
[----:B------:R-:W-:Y:S01]  /*b350*/  PRMT R46, R28, 0x7632, R46 ;  /* 0x000076321c2e7816 */ /* 0x000fe2000000002e */
[----:B------:R-:W-:Y:S04]  /*b360*/  STG.E.U16 desc[UR16][R72.64+0x4], R50 ;  /* 0x0000043248007986 */ /* 0x000fe8000c101510 */
[----:B------:R-:W-:Y:S04]  /*b370*/  STG.E.U16 desc[UR16][R72.64+0x6], R47 ;  /* 0x0000062f48007986 */ /* 0x000fe8000c101510 */
[----:B------:R1:W-:Y:S04]  /*b380*/  STG.E.U16 desc[UR16][R38.64], R41 ;  /* 0x0000002926007986 */ /* 0x0003e8000c101510 */
[----:B------:R-:W-:Y:S04]  /*b390*/  STG.E.U16 desc[UR16][R38.64+0x2], R49 ;  /* 0x0000023126007986 */ /* 0x000fe8000c101510 */
[----:B------:R-:W-:Y:S04]  /*b3a0*/  STG.E.U16 desc[UR16][R38.64+0x4], R51 ;  /* 0x0000043326007986 */ /* 0x000fe8000c101510 */
[----:B------:R4:W-:Y:S01]  /*b3b0*/  STG.E.U16 desc[UR16][R38.64+0x6], R46 ;  /* 0x0000062e26007986 */ /* 0x0009e2000c101510 */
[----:B------:R-:W-:-:S02]  /*b3c0*/  F2FP.BF16.F32.PACK_AB R119, R119, R120 ;  /* 0x000000787777723e */ /* 0x000fc400000010ff */
[----:B------:R-:W-:Y:S02]  /*b3d0*/  F2FP.BF16.F32.PACK_AB R117, R117, R118 ;  /* 0x000000767575723e */ /* 0x000fe400000010ff */
[----:B------:R-:W-:Y:S02]  /*b3e0*/  F2FP.BF16.F32.PACK_AB R114, R114, R116 ;  /* 0x000000747272723e */ /* 0x000fe400000010ff */
[----:B------:R-:W-:Y:S02]  /*b3f0*/  F2FP.BF16.F32.PACK_AB R112, R112, R113 ;  /* 0x000000717070723e */ /* 0x000fe400000010ff */
[----:B------:R-:W-:Y:S02]  /*b400*/  F2FP.BF16.F32.PACK_AB R110, R110, R111 ;  /* 0x0000006f6e6e723e */ /* 0x000fe400000010ff */
[----:B------:R-:W-:Y:S02]  /*b410*/  F2FP.BF16.F32.PACK_AB R108, R108, R109 ;  /* 0x0000006d6c6c723e */ /* 0x000fe400000010ff */
[----:B------:R-:W-:-:S02]  /*b420*/  F2FP.BF16.F32.PACK_AB R2, R3, R2 ;  /* 0x000000020302723e */ /* 0x000fc400000010ff */
[----:B------:R-:W-:Y:S02]  /*b430*/  F2FP.BF16.F32.PACK_AB R4, R5, R4 ;  /* 0x000000040504723e */ /* 0x000fe400000010ff */
[----:B------:R-:W-:Y:S02]  /*b440*/  F2FP.BF16.F32.PACK_AB R6, R7, R6 ;  /* 0x000000060706723e */ /* 0x000fe400000010ff */
[----:B------:R-:W-:Y:S02]  /*b450*/  F2FP.BF16.F32.PACK_AB R10, R11, R10 ;  /* 0x0000000a0b0a723e */ /* 0x000fe400000010ff */
[----:B------:R-:W-:Y:S02]  /*b460*/  PRMT R3, R2, 0x7632, R3 ;  /* 0x0000763202037816 */ /* 0x000fe40000000003 */
[----:B------:R-:W-:Y:S02]  /*b470*/  PRMT R5, R4, 0x7632, R5 ;  /* 0x0000763204057816 */ /* 0x000fe40000000005 */
[----:B------:R-:W-:-:S02]  /*b480*/  PRMT R7, R6, 0x7632, R7 ;  /* 0x0000763206077816 */ /* 0x000fc40000000007 */
        /* <DEDUP_REMOVED lines=9> */
[----:B------:R-:W-:Y:S02]  /*b520*/  F2FP.BF16.F32.PACK_AB R29, R42, R29 ;  /* 0x0000001d2a1d723e */ /* 0x000fe400000010ff */
[----:B------:R-:W-:Y:S02]  /*b530*/  F2FP.BF16.F32.PACK_AB R43, R44, R43 ;  /* 0x0000002b2c2b723e */ /* 0x000fe400000010ff */
[----:B------:R-:W-:-:S02]  /*b540*/  F2FP.BF16.F32.PACK_AB R99, R100, R99 ;  /* 0x000000636463723e */ /* 0x000fc400000010ff */
[----:B------:R-:W-:Y:S01]  /*b550*/  PRMT R42, R29, 0x7632, R42 ;  /* 0x000076321d2a7816 */ /* 0x000fe2000000002a */
[----:B------:R-:W-:Y:S01]  /*b560*/  UIADD3 UR10, UP0, UR10, 0x25, URZ ;  /* 0x000000250a0a7890 */ /* 0x000fe2000ff1e03f */
[----:B------:R-:W-:Y:S02]  /*b570*/  F2FP.BF16.F32.PACK_AB R45, R98, R45 ;  /* 0x0000002d622d723e */ /* 0x000fe400000010ff */
[----:B------:R-:W-:Y:S02]  /*b580*/  F2FP.BF16.F32.PACK_AB R101, R102, R101 ;  /* 0x000000656665723e */ /* 0x000fe400000010ff */
[----:B------:R-:W-:Y:S02]  /*b590*/  F2FP.BF16.F32.PACK_AB R103, R104, R103 ;  /* 0x000000676867723e */ /* 0x000fe400000010ff */
[----:B------:R-:W-:Y:S02]  /*b5a0*/  F2FP.BF16.F32.PACK_AB R105, R106, R105 ;  /* 0x000000696a69723e */ /* 0x000fe400000010ff */
[----:B------:R-:W-:Y:S01]  /*b5b0*/  F2FP.BF16.F32.PACK_AB R0, R0, R107 ;  /* 0x0000006b0000723e */ /* 0x000fe200000010ff */
[----:B------:R-:W-:-:S02]  /*b5c0*/  UIADD3.X UR5, URZ, UR5, URZ, UP0, !UPT ;  /* 0x000000053f057290 */ /* 0x000fc400087fe43f */
[----:B------:R-:W-:-:S04]  /*b5d0*/  UISETP.GE.U32.AND UP0, UPT, UR10, UR20, UPT ;  /* 0x000000140a00728c */ /* 0x000fc8000bf06070 */
[----:B------:R-:W-:-:S06]  /*b5e0*/  UISETP.GE.AND.EX UP0, UPT, UR5, UR11, UPT, UP0 ;  /* 0x0000000b0500728c */ /* 0x000fcc000bf06300 */
[----:B------:R-:W-:Y:S01]  /*b5f0*/  PLOP3.LUT P1, PT, PT, PT, UP0, 0x80, 0x0 ;  /* 0x000000000000781c */ /* 0x000fe20003f2f008 */
[----:B------:R-:W-:Y:S01]  /*b600*/  ULOP3.LUT UR4, UR4, 0x1, URZ, 0x3c, !UPT ;  /* 0x0000000104047892 */ /* 0x000fe2000f8e3c3f */
[----:B--2---:R-:W-:Y:S02]  /*b610*/  F2FP.BF16.F32.PACK_AB R40, R65, R68 ;  /* 0x000000444128723e */ /* 0x004fe400000010ff */
[----:B---3--:R-:W-:-:S04]  /*b620*/  F2FP.BF16.F32.PACK_AB R28, R67, R115 ;  /* 0x00000073431c723e */ /* 0x008fc800000010ff */
[C---:B0-----:R-:W-:Y:S02]  /*b630*/  PRMT R48, R28.reuse, 0x7610, R48 ;  /* 0x000076101c307816 */ /* 0x041fe40000000030 */
[----:B-1----:R-:W-:Y:S01]  /*b640*/  PRMT R41, R28, 0x7632, R41 ;  /* 0x000076321c297816 */ /* 0x002fe20000000029 */
[----:B------:R0:W-:Y:S01]  /*b650*/  STG.E.U16 desc[UR16][R74.64], R40 ;  /* 0x000000284a007986 */ /* 0x0001e2000c101510 */
[----:B------:R-:W-:-:S03]  /*b660*/  PRMT R47, R40, 0x7632, R47 ;  /* 0x00007632282f7816 */ /* 0x000fc6000000002f */
[----:B------:R-:W-:Y:S01]  /*b670*/  STG.E.U16 desc[UR16][R74.64+0x4], R48 ;  /* 0x000004304a007986 */ /* 0x000fe2000c101510 */
[----:B----4-:R-:W-:-:S04]  /*b680*/  F2FP.BF16.F32.PACK_AB R39, R69, R122 ;  /* 0x0000007a4527723e */ /* 0x010fc800000010ff */
[----:B------:R-:W-:Y:S02]  /*b690*/  PRMT R46, R39, 0x7632, R46 ;  /* 0x00007632272e7816 */ /* 0x000fe4000000002e */
[----:B-----5:R-:W-:-:S04]  /*b6a0*/  F2FP.BF16.F32.PACK_AB R28, R121, R125 ;  /* 0x0000007d791c723e */ /* 0x020fc800000010ff */
[----:B0-----:R-:W-:Y:S01]  /*b6b0*/  PRMT R40, R28, 0x7632, R40 ;  /* 0x000076321c287816 */ /* 0x001fe20000000028 */
[----:B------:R-:W-:Y:S04]  /*b6c0*/  STG.E.U16 desc[UR16][R74.64+0x2], R47 ;  /* 0x0000022f4a007986 */ /* 0x000fe8000c101510 */
[----:B------:R-:W-:Y:S04]  /*b6d0*/  STG.E.U16 desc[UR16][R74.64+0x6], R41 ;  /* 0x000006294a007986 */ /* 0x000fe8000c101510 */
[----:B------:R0:W-:Y:S04]  /*b6e0*/  STG.E.U16 desc[UR16][R36.64], R39 ;  /* 0x0000002724007986 */ /* 0x0001e8000c101510 */
[----:B------:R-:W-:Y:S04]  /*b6f0*/  STG.E.U16 desc[UR16][R36.64+0x2], R46 ;  /* 0x0000022e24007986 */ /* 0x000fe8000c101510 */
[----:B------:R1:W-:Y:S01]  /*b700*/  STG.E.U16 desc[UR16][R36.64+0x4], R28 ;  /* 0x0000041c24007986 */ /* 0x0003e2000c101510 */
[----:B------:R-:W-:-:S03]  /*b710*/  F2FP.BF16.F32.PACK_AB R38, R124, R123 ;  /* 0x0000007b7c26723e */ /* 0x000fc600000010ff */
[----:B------:R2:W-:Y:S01]  /*b720*/  STG.E.U16 desc[UR16][R36.64+0x6], R40 ;  /* 0x0000062824007986 */ /* 0x0005e2000c101510 */
[----:B0-----:R-:W-:Y:S02]  /*b730*/  PRMT R39, R119, 0x7632, R39 ;  /* 0x0000763277277816 */ /* 0x001fe40000000027 */
[----:B-1----:R-:W-:Y:S01]  /*b740*/  PRMT R28, R117, 0x7632, R28 ;  /* 0x00007632751c7816 */ /* 0x002fe2000000001c */
[----:B------:R-:W-:Y:S01]  /*b750*/  STG.E.U16 desc[UR16][R76.64], R38 ;  /* 0x000000264c007986 */ /* 0x000fe2000c101510 */
[----:B--2---:R-:W-:Y:S02]  /*b760*/  PRMT R37, R38, 0x7632, R37 ;  /* 0x0000763226257816 */ /* 0x004fe40000000025 */
[----:B------:R-:W-:Y:S01]  /*b770*/  PRMT R36, R114, 0x7632, R36 ;  /* 0x0000763272247816 */ /* 0x000fe20000000024 */
[----:B------:R-:W-:Y:S04]  /*b780*/  STG.E.U16 desc[UR16][R76.64+0x4], R119 ;  /* 0x000004774c007986 */ /* 0x000fe8000c101510 */
[----:B------:R-:W-:Y:S04]  /*b790*/  STG.E.U16 desc[UR16][R76.64+0x2], R37 ;  /* 0x000002254c007986 */ /* 0x000fe8000c101510 */
[----:B------:R0:W-:Y:S04]  /*b7a0*/  STG.E.U16 desc[UR16][R76.64+0x6], R39 ;  /* 0x000006274c007986 */ /* 0x0001e8000c101510 */
[----:B------:R-:W-:Y:S04]  /*b7b0*/  STG.E.U16 desc[UR16][R34.64], R117 ;  /* 0x0000007522007986 */ /* 0x000fe8000c101510 */
[----:B------:R-:W-:Y:S04]  /*b7c0*/  STG.E.U16 desc[UR16][R34.64+0x2], R28 ;  /* 0x0000021c22007986 */ /* 0x000fe8000c101510 */
[----:B------:R-:W-:Y:S01]  /*b7d0*/  STG.E.U16 desc[UR16][R34.64+0x4], R114 ;  /* 0x0000047222007986 */ /* 0x000fe2000c101510 */
[----:B0-----:R-:W-:-:S03]  /*b7e0*/  PRMT R39, R112, 0x7632, R39 ;  /* 0x0000763270277816 */ /* 0x001fc60000000027 */
[----:B------:R0:W-:Y:S01]  /*b7f0*/  STG.E.U16 desc[UR16][R34.64+0x6], R36 ;  /* 0x0000062422007986 */ /* 0x0001e2000c101510 */
[----:B------:R-:W-:-:S03]  /*b800*/  PRMT R40, R108, 0x7632, R40 ;  /* 0x000076326c287816 */ /* 0x000fc60000000028 */
[----:B------:R-:W-:Y:S01]  /*b810*/  STG.E.U16 desc[UR16][R78.64], R112 ;  /* 0x000000704e007986 */ /* 0x000fe2000c101510 */
[----:B0-----:R-:W-:-:S03]  /*b820*/  PRMT R35, R110, 0x7632, R35 ;  /* 0x000076326e237816 */ /* 0x001fc60000000023 */
[----:B------:R-:W-:Y:S04]  /*b830*/  STG.E.U16 desc[UR16][R78.64+0x2], R39 ;  /* 0x000002274e007986 */ /* 0x000fe8000c101510 */
[----:B------:R-:W-:Y:S04]  /*b840*/  STG.E.U16 desc[UR16][R78.64+0x4], R110 ;  /* 0x0000046e4e007986 */ /* 0x000fe8000c101510 */
[----:B------:R-:W-:Y:S04]  /*b850*/  STG.E.U16 desc[UR16][R78.64+0x6], R35 ;  /* 0x000006234e007986 */ /* 0x000fe8000c101510 */
[----:B------:R0:W-:Y:S01]  /*b860*/  STG.E.U16 desc[UR16][R80.64+0x4], R2 ;  /* 0x0000040250007986 */ /* 0x0001e2000c101510 */
[----:B------:R-:W-:-:S03]  /*b870*/  PRMT R47, R8, 0x7632, R47 ;  /* 0x00007632082f7816 */ /* 0x000fc6000000002f */
[----:B------:R-:W-:Y:S01]  /*b880*/  STG.E.U16 desc[UR16][R80.64], R108 ;  /* 0x0000006c50007986 */ /* 0x000fe2000c101510 */
[----:B------:R-:W-:-:S03]  /*b890*/  PRMT R46, R12, 0x7632, R46 ;  /* 0x000076320c2e7816 */ /* 0x000fc6000000002e */
[----:B------:R-:W-:Y:S01]  /*b8a0*/  STG.E.U16 desc[UR16][R80.64+0x2], R40 ;  /* 0x0000022850007986 */ /* 0x000fe2000c101510 */
[----:B0-----:R-:W-:-:S03]  /*b8b0*/  PRMT R2, R10, 0x7632, R2 ;  /* 0x000076320a027816 */ /* 0x001fc60000000002 */
[----:B------:R0:W-:Y:S04]  /*b8c0*/  STG.E.U16 desc[UR16][R80.64+0x6], R3 ;  /* 0x0000060350007986 */ /* 0x0001e8000c101510 */
[----:B------:R1:W-:Y:S04]  /*b8d0*/  STG.E.U16 desc[UR16][R30.64], R4 ;  /* 0x000000041e007986 */ /* 0x0003e8000c101510 */
[----:B------:R2:W-:Y:S04]  /*b8e0*/  STG.E.U16 desc[UR16][R30.64+0x2], R5 ;  /* 0x000002051e007986 */ /* 0x0005e8000c101510 */
[----:B------:R-:W-:Y:S01]  /*b8f0*/  STG.E.U16 desc[UR16][R30.64+0x4], R6 ;  /* 0x000004061e007986 */ /* 0x000fe2000c101510 */
[----:B0-----:R-:W-:-:S03]  /*b900*/  PRMT R3, R14, 0x7632, R3 ;  /* 0x000076320e037816 */ /* 0x001fc60000000003 */
[----:B------:R-:W-:Y:S04]  /*b910*/  STG.E.U16 desc[UR16][R30.64+0x6], R7 ;  /* 0x000006071e007986 */ /* 0x000fe8000c101510 */
        /* <DEDUP_REMOVED lines=10> */
[----:B------:R0:W-:Y:S04]  /*b9c0*/  STG.E.U16 desc[UR16][R92.64+0x6], R3 ;  /* 0x000006035c007986 */ /* 0x0001e8000c101510 */
[----:B------:R1:W-:Y:S04]  /*b9d0*/  STG.E.U16 desc[UR16][R90.64+0x2], R2 ;  /* 0x000002025a007986 */ /* 0x0003e8000c101510 */
[----:B------:R-:W-:Y:S01]  /*b9e0*/  STG.E.U16 desc[UR16][R90.64], R16 ;  /* 0x000000105a007986 */ /* 0x000fe2000c101510 */
[----:B0-----:R-:W-:-:S03]  /*b9f0*/  PRMT R3, R20, 0x7632, R3 ;  /* 0x0000763214037816 */ /* 0x001fc60000000003 */
[----:B------:R-:W-:Y:S01]  /*ba00*/  STG.E.U16 desc[UR16][R90.64+0x4], R18 ;  /* 0x000004125a007986 */ /* 0x000fe2000c101510 */
[----:B-1----:R-:W-:-:S03]  /*ba10*/  PRMT R2, R24, 0x7632, R2 ;  /* 0x0000763218027816 */ /* 0x002fc60000000002 */
[----:B------:R0:W-:Y:S04]  /*ba20*/  STG.E.U16 desc[UR16][R90.64+0x6], R4 ;  /* 0x000006045a007986 */ /* 0x0001e8000c101510 */
[----:B------:R-:W-:Y:S04]  /*ba30*/  STG.E.U16 desc[UR16][R88.64], R20 ;  /* 0x0000001458007986 */ /* 0x000fe8000c101510 */
[----:B------:R1:W-:Y:S04]  /*ba40*/  STG.E.U16 desc[UR16][R88.64+0x2], R3 ;  /* 0x0000020358007986 */ /* 0x0003e8000c101510 */
[----:B------:R-:W-:Y:S01]  /*ba50*/  STG.E.U16 desc[UR16][R88.64+0x4], R22 ;  /* 0x0000041658007986 */ /* 0x000fe2000c101510 */
[----:B0-----:R-:W-:-:S03]  /*ba60*/  PRMT R4, R26, 0x7632, R4 ;  /* 0x000076321a047816 */ /* 0x001fc60000000004 */
[----:B------:R-:W-:Y:S04]  /*ba70*/  STG.E.U16 desc[UR16][R88.64+0x6], R5 ;  /* 0x0000060558007986 */ /* 0x000fe8000c101510 */
[----:B------:R0:W-:Y:S01]  /*ba80*/  STG.E.U16 desc[UR16][R86.64+0x2], R2 ;  /* 0x0000020256007986 */ /* 0x0001e2000c101510 */
[----:B-1----:R-:W-:Y:S02]  /*ba90*/  PRMT R3, R43, 0x7632, R3 ;  /* 0x000076322b037816 */ /* 0x002fe40000000003 */
[----:B------:R-:W-:Y:S01]  /*baa0*/  PRMT R41, R45, 0x7632, R41 ;  /* 0x000076322d297816 */ /* 0x000fe20000000029 */
[----:B------:R-:W-:Y:S01]  /*bab0*/  STG.E.U16 desc[UR16][R86.64], R24 ;  /* 0x0000001856007986 */ /* 0x000fe2000c101510 */
[----:B------:R-:W-:-:S03]  /*bac0*/  PRMT R16, R101, 0x7632, R16 ;  /* 0x0000763265107816 */ /* 0x000fc60000000010 */
[----:B------:R-:W-:Y:S01]  /*bad0*/  STG.E.U16 desc[UR16][R86.64+0x4], R26 ;  /* 0x0000041a56007986 */ /* 0x000fe2000c101510 */
[----:B0-----:R-:W-:-:S03]  /*bae0*/  PRMT R2, R99, 0x7632, R2 ;  /* 0x0000763263027816 */ /* 0x001fc60000000002 */
[----:B------:R-:W-:Y:S01]  /*baf0*/  STG.E.U16 desc[UR16][R86.64+0x6], R4 ;  /* 0x0000060456007986 */ /* 0x000fe2000c101510 */
[----:B------:R-:W-:-:S03]  /*bb00*/  PRMT R48, R105, 0x7632, R48 ;  /* 0x0000763269307816 */ /* 0x000fc60000000030 */
[----:B------:R-:W-:Y:S04]  /*bb10*/  STG.E.U16 desc[UR16][R84.64], R29 ;  /* 0x0000001d54007986 */ /* 0x000fe8000c101510 */
        /* <DEDUP_REMOVED lines=19> */
.L_x_1951:
        /* <DEDUP_REMOVED lines=11> */
.L_x_3941:


//--------------------- .text._ZN13group_norm_v218gn_bwd_cuda_kernelI6__halfLi480ELi3ELi32ELi60ELi256ELb0ELb1ELi2ELi960ELi960ELi4ELb1ELi2ELb0ELb0ELNS_15WgradSyncMethodE3ENS_16CompileConditionILi900EEEEEvPT_S6_S6_PKS5_S8_S8_S8_PKfflPfPj --------------------------
	.section	.text._ZN13group_norm_v218gn_bwd_cuda_kernelI6__halfLi480ELi3ELi32ELi60ELi256ELb0ELb1ELi2ELi960ELi960ELi4ELb1ELi2ELb0ELb0ELNS_15WgradSyncMethodE3ENS_16CompileConditionILi900EEEEEvPT_S6_S6_PKS5_S8_S8_S8_PKfflPfPj,"ax",@progbits
	.align	128
        .global         _ZN13group_norm_v218gn_bwd_cuda_kernelI6__halfLi480ELi3ELi32ELi60ELi256ELb0ELb1ELi2ELi960ELi960ELi4ELb1ELi2ELb0ELb0ELNS_15WgradSyncMethodE3ENS_16CompileConditionILi900EEEEEvPT_S6_S6_PKS5_S8_S8_S8_PKfflPfPj
        .type           _ZN13group_norm_v218gn_bwd_cuda_kernelI6__halfLi480ELi3ELi32ELi60ELi256ELb0ELb1ELi2ELi960ELi960ELi4ELb1ELi2ELb0ELb0ELNS_15WgradSyncMethodE3ENS_16CompileConditionILi900EEEEEvPT_S6_S6_PKS5_S8_S8_S8_PKfflPfPj,@function
        .size           _ZN13group_norm_v218gn_bwd_cuda_kernelI6__halfLi480ELi3ELi32ELi60ELi256ELb0ELb1ELi2ELi960ELi960ELi4ELb1ELi2ELb0ELb0ELNS_15WgradSyncMethodE3ENS_16CompileConditionILi900EEEEEvPT_S6_S6_PKS5_S8_S8_S8_PKfflPfPj,(.L_x_3942 - _ZN13group_norm_v218gn_bwd_cuda_kernelI6__halfLi480ELi3ELi32ELi60ELi256ELb0ELb1ELi2ELi960ELi960ELi4ELb1ELi2ELb0ELb0ELNS_15WgradSyncMethodE3ENS_16CompileConditionILi900EEEEEvPT_S6_S6_PKS5_S8_S8_S8_PKfflPfPj)
        .other          _ZN13group_norm_v218gn_bwd_cuda_kernelI6__halfLi480ELi3ELi32ELi60ELi256ELb0ELb1ELi2ELi960ELi960ELi4ELb1ELi2ELb0ELb0ELNS_15WgradSyncMethodE3ENS_16CompileConditionILi900EEEEEvPT_S6_S6_PKS5_S8_S8_S8_PKfflPfPj,@"STO_CUDA_ENTRY STV_DEFAULT"
_ZN13group_norm_v218gn_bwd_cuda_kernelI6__halfLi480ELi3ELi32ELi60ELi256ELb0ELb1ELi2ELi960ELi960ELi4ELb1ELi2ELb0ELb0ELNS_15WgradSyncMethodE3ENS_16CompileConditionILi900EEEEEvPT_S6_S6_PKS5_S8_S8_S8_PKfflPfPj:
.text._ZN13group_norm_v218gn_bwd_cuda_kernelI6__halfLi480ELi3ELi32ELi60ELi256ELb0ELb1ELi2ELi960ELi960ELi4ELb1ELi2ELb0ELb0ELNS_15WgradSyncMethodE3ENS_16CompileConditionILi900EEEEEvPT_S6_S6_PKS5_S8_S8_S8_PKfflPfPj:
        /* <DEDUP_REMOVED lines=32> */
.L_x_1954:
[----:B------:R-:W2:Y:S04]  /*0200*/  LD.E.STRONG.GPU R0, desc[UR12][R2.64] ;  /* 0x0000000c02007980 */ /* 0x000ea8000c10f900 */
[----:B--2---:R-:W-:Y:S01]  /*0210*/  CCTL.IVALL ;  /* 0x00000000ff00798f */ /* 0x004fe20002000000 */
[----:B------:R-:W-:Y:S05]  /*0220*/  YIELD ;  /* 0x0000000000007946 */ /* 0x000fea0003800000 */
[----:B-----5:R-:W-:-:S04]  /*0230*/  LOP3.LUT R0, R0, R5, RZ, 0x3c, !PT ;  /* 0x0000000500007212 */ /* 0x020fc800078e3cff */
[----:B------:R-:W-:-:S13]  /*0240*/  ISETP.GT.AND P0, PT, R0, -0x1, PT ;  /* 0xffffffff0000780c */ /* 0x000fda0003f04270 */
[----:B------:R-:W-:Y:S05]  /*0250*/  @P0 BRA `(.L_x_1954) ;  /* 0xfffffffc00e80947 */ /* 0x000fea000383ffff */
.L_x_1953:
[----:B------:R-:W-:Y:S05]  /*0260*/  WARPSYNC.ALL ;  /* 0x0000000000007948 */ /* 0x000fea0003800000 */
[----:B------:R-:W-:Y:S06]  /*0270*/  BAR.SYNC.DEFER_BLOCKING 0x0 ;  /* 0x0000000000007b1d */ /* 0x000fec0000010000 */
[----:B------:R-:W-:Y:S05]  /*0280*/  BRA `(.L_x_1955) ;  /* 0x0000002000807947 */ /* 0x000fea0003800000 */
.L_x_1952:
        /* <DEDUP_REMOVED lines=22> */
[----:B------:R0:W-:Y:S01]  /*03f0*/  STL [R1], R8 ;  /* 0x0000000801007387 */ /* 0x0001e20000100800 */
        /* <DEDUP_REMOVED lines=19> */
.L_x_1971:
[----:B-12---:R-:W-:Y:S01]  /*0530*/  IMAD.WIDE.U32 R2, R37, -0x77777777, RZ ;  /* 0x8888888925027825 */ /* 0x006fe200078e00ff */
[----:B------:R-:W-:Y:S01]  /*0540*/  ULOP3.LUT UR10, UR8, 0x1, URZ, 0xc0, !UPT ;  /* 0x00000001080a7892 */ /* 0x000fe2000f8ec03f */
[----:B------:R-:W0:Y:S01]  /*0550*/  LDC.64 R8, c[0x0][0x238] ;  /* 0x00008e00ff087b82 */ /* 0x000e220000000a00 */
[----:B------:R-:W-:Y:S02]  /*0560*/  USHF.L.U32 UR11, UR17, 0x1, URZ ;  /* 0x00000001110b7899 */ /* 0x000fe4000800063f */
[----:B------:R-:W-:Y:S01]  /*0570*/  SHF.R.U32.HI R0, RZ, 0x7, R3 ;  /* 0x00000007ff007819 */ /* 0x000fe20000011603 */
[----:B------:R-:W-:Y:S02]  /*0580*/  UIMAD UR15, UR10, 0x3c0, URZ ;  /* 0x000003c00a0f78a4 */ /* 0x000fe4000f8e023f */
[----:B------:R-:W-:Y:S02]  /*0590*/  ULOP3.LUT UR11, UR11, 0xfe, URZ, 0xc0, !UPT ;  /* 0x000000fe0b0b7892 */ /* 0x000fe4000f8ec03f */
[----:B------:R-:W-:Y:S01]  /*05a0*/  IMAD R3, R0, -0xf0, R37 ;  /* 0xffffff1000037824 */ /* 0x000fe200078e0225 */
[----:B------:R-:W-:-:S02]  /*05b0*/  USHF.R.U64 UR14, UR8, 0x1, UR4 ;  /* 0x00000001080e7899 */ /* 0x000fc40008001204 */
[----:B------:R-:W-:Y:S01]  /*05c0*/  USHF.R.U32.HI UR10, URZ, 0x1, UR4 ;  /* 0x000000013f0a7899 */ /* 0x000fe20008011604 */
[----:B------:R-:W-:Y:S01]  /*05d0*/  VIADD R2, R0, UR11 ;  /* 0x0000000b00027c36 */ /* 0x000fe20008000000 */
[----:B------:R-:W-:Y:S01]  /*05e0*/  LEA R7, R3, UR15, 0x2 ;  /* 0x0000000f03077c11 */ /* 0x000fe2000f8e10ff */
[----:B------:R-:W-:Y:S01]  /*05f0*/  ULDC.64 UR18, c[0x0][0x248] ;  /* 0x0000920000127ab9 */ /* 0x000fe20000000a00 */
[----:B------:R-:W-:Y:S02]  /*0600*/  MOV R21, UR14 ;  /* 0x0000000e00157c02 */ /* 0x000fe40008000f00 */
[----:B------:R-:W-:Y:S01]  /*0610*/  SHF.R.S32.HI R19, RZ, 0x1f, R7 ;  /* 0x0000001fff137819 */ /* 0x000fe20000011407 */
[----:B------:R-:W-:-:S04]  /*0620*/  IMAD.WIDE.U32 R4, R7, -0x77777777, RZ ;  /* 0x8888888907047825 */ /* 0x000fc800078e00ff */
[----:B------:R-:W-:Y:S01]  /*0630*/  IMAD R4, R2, 0x780, RZ ;  /* 0x0000078002047824 */ /* 0x000fe200078e02ff */
[----:B------:R-:W-:Y:S01]  /*0640*/  SHF.R.U32.HI R35, RZ, 0x5, R5 ;  /* 0x00000005ff237819 */ /* 0x000fe20000011605 */
[----:B------:R-:W-:Y:S01]  /*0650*/  IMAD.MOV.U32 R5, RZ, RZ, RZ ;  /* 0x000000ffff057224 */ /* 0x000fe200078e00ff */
[----:B------:R-:W-:Y:S01]  /*0660*/  MOV R2, UR10 ;  /* 0x0000000a00027c02 */ /* 0x000fe20008000f00 */
[----:B------:R-:W-:Y:S01]  /*0670*/  UIMAD UR10, UR10, 0x78000, URZ ;  /* 0x000780000a0a78a4 */ /* 0x000fe2000f8e023f */
        /* <DEDUP_REMOVED lines=10> */
[----:B------:R-:W-:Y:S01]  /*0720*/  SHF.L.U64.HI R29, R29, 0x1, R4 ;  /* 0x000000011d1d7819 */ /* 0x000fe20000010204 */
[----:B------:R-:W2:Y:S01]  /*0730*/  LDG.E.64.CONSTANT R20, desc[UR12][R20.64] ;  /* 0x0000000c14147981 */ /* 0x000ea2000c1e9b00 */
[C---:B------:R-:W-:Y:S01]  /*0740*/  IADD3 R4, P0, R2.reuse, UR10, RZ ;  /* 0x0000000a02047c10 */ /* 0x040fe2000ff1e0ff */
[----:B0-----:R-:W-:Y:S01]  /*0750*/  IMAD.WIDE R8, R7, 0x2, R8 ;  /* 0x0000000207087825 */ /* 0x001fe200078e0208 */
[----:B------:R-:W-:Y:S01]  /*0760*/  HFMA2.MMA R6, -RZ, RZ, 0, 1.430511474609375e-06 ;  /* 0x00000018ff067435 */ /* 0x000fe200000001ff */
[----:B------:R-:W-:Y:S01]  /*0770*/  ULDC UR10, c[0x0][0x250] ;  /* 0x00009400000a7ab9 */ /* 0x000fe20000000800 */
[C---:B------:R-:W-:Y:S02]  /*0780*/  IADD3.X R5, R29.reuse, UR11, RZ, P0, !PT ;  /* 0x0000000b1d057c10 */ /* 0x040fe400087fe4ff */
[----:B------:R-:W-:Y:S01]  /*0790*/  IADD3 R18, P0, R2, UR18, RZ ;  /* 0x0000001202127c10 */ /* 0x000fe2000ff1e0ff */
[----:B------:R-:W3:Y:S03]  /*07a0*/  LDG.E.64.CONSTANT R8, desc[UR12][R8.64] ;  /* 0x0000000c08087981 */ /* 0x000ee6000c1e9b00 */
[----:B------:R-:W-:Y:S01]  /*07b0*/  IADD3.X R19, R29, UR19, RZ, P0, !PT ;  /* 0x000000131d137c10 */ /* 0x000fe200087fe4ff */
[----:B------:R-:W4:Y:S05]  /*07c0*/  LDG.E.64.CONSTANT R4, desc[UR12][R4.64] ;  /* 0x0000000c04047981 */ /* 0x000f2a000c1e9b00 */
[----:B------:R-:W5:Y:S01]  /*07d0*/  LDG.E.64.CONSTANT R18, desc[UR12][R18.64] ;  /* 0x0000000c12127981 */ /* 0x000f62000c1e9b00 */
[----:B------:R-:W-:Y:S01]  /*07e0*/  UMOV UR14, UR8 ;  /* 0x00000008000e7c82 */ /* 0x000fe20008000000 */
[----:B------:R-:W-:-:S04]  /*07f0*/  UIADD3 UR8, UP0, UR8, 0x2, URZ ;  /* 0x0000000208087890 */ /* 0x000fc8000ff1e03f */
[----:B------:R-:W-:Y:S02]  /*0800*/  UIADD3.X UR4, URZ, UR4, URZ, UP0, !UPT ;  /* 0x000000043f047290 */ /* 0x000fe400087fe43f */
[----:B------:R-:W-:-:S04]  /*0810*/  UISETP.GE.U32.AND UP0, UPT, UR8, UR16, UPT ;  /* 0x000000100800728c */ /* 0x000fc8000bf06070 */
[----:B------:R-:W-:-:S06]  /*0820*/  UISETP.GE.AND.EX UP0, UPT, UR4, UR7, UPT, UP0 ;  /* 0x000000070400728c */ /* 0x000fcc000bf06300 */
[----:B------:R-:W-:Y:S02]  /*0830*/  PLOP3.LUT P0, PT, PT, PT, UP0, 0x80, 0x0 ;  /* 0x000000000000781c */ /* 0x000fe40003f0f008 */
[----:B------:R-:W-:Y:S01]  /*0840*/  ISETP.GT.U32.AND P1, PT, R37, 0x1f, PT ;  /* 0x0000001f2500780c */ /* 0x000fe20003f24070 */
[----:B--2---:R-:W-:Y:S01]  /*0850*/  FADD.FTZ R7, R21, UR10 ;  /* 0x0000000a15077e21 */ /* 0x004fe20008010000 */
[----:B------:R-:W-:-:S03]  /*0860*/  IMAD R21, R3, R6, UR9 ;  /* 0x0000000903157e24 */ /* 0x000fc6000f8e0206 */
[----:B------:R-:W0:Y:S01]  /*0870*/  MUFU.RSQ R3, R7 ;  /* 0x0000000700037308 */ /* 0x000e220000001400 */
[----:B------:R-:W-:Y:S02]  /*0880*/  IMAD R21, R0, 0x8, R21 ;  /* 0x0000000800157824 */ /* 0x000fe400078e0215 */
[--C-:B----4-:R-:W-:Y:S02]  /*0890*/  HADD2.F32 R23, -RZ, R4.reuse.H0_H0 ;  /* 0x20000004ff177230 */ /* 0x110fe40000004100 */
[----:B------:R-:W-:Y:S02]  /*08a0*/  HADD2.F32 R25, -RZ, R4.H1_H1 ;  /* 0x30000004ff197230 */ /* 0x000fe40000004100 */
[--C-:B------:R-:W-:Y:S02]  /*08b0*/  HADD2.F32 R27, -RZ, R5.reuse.H0_H0 ;  /* 0x20000005ff1b7230 */ /* 0x100fe40000004100 */
[----:B------:R-:W-:Y:S02]  /*08c0*/  HADD2.F32 R31, -RZ, R5.H1_H1 ;  /* 0x30000005ff1f7230 */ /* 0x000fe40000004100 */
[----:B---3--:R-:W-:-:S02]  /*08d0*/  HADD2.F32 R4, -RZ, R8.H0_H0 ;  /* 0x20000008ff047230 */ /* 0x008fc40000004100 */
[----:B------:R-:W-:Y:S02]  /*08e0*/  HADD2.F32 R5, -RZ, R8.H1_H1 ;  /* 0x30000008ff057230 */ /* 0x000fe40000004100 */
[C---:B------:R-:W-:Y:S01]  /*08f0*/  FADD.FTZ R8, -R20.reuse, R23 ;  /* 0x0000001714087221 */ /* 0x040fe20000010100 */
[--C-:B-----5:R-:W-:Y:S02]  /*0900*/  HADD2.F32 R0, -RZ, R18.reuse.H0_H0 ;  /* 0x20000012ff007230 */ /* 0x120fe40000004100 */
[C---:B------:R-:W-:Y:S01]  /*0910*/  FADD.FTZ R32, -R20.reuse, R25 ;  /* 0x0000001914207221 */ /* 0x040fe20000010100 */
[----:B------:R-:W-:Y:S02]  /*0920*/  HADD2.F32 R6, -RZ, R18.H1_H1 ;  /* 0x30000012ff067230 */ /* 0x000fe40000004100 */
[C---:B------:R-:W-:Y:S01]  /*0930*/  FADD.FTZ R18, -R20.reuse, R27 ;  /* 0x0000001b14127221 */ /* 0x040fe20000010100 */
[----:B------:R-:W-:Y:S01]  /*0940*/  FADD.FTZ R30, -R20, R31 ;  /* 0x0000001f141e7221 */ /* 0x000fe20000010100 */
[----:B------:R-:W-:Y:S01]  /*0950*/  FMUL.FTZ R20, R0, R4 ;  /* 0x0000000400147220 */ /* 0x000fe20000410000 */
[----:B0-----:R-:W-:Y:S01]  /*0960*/  FMUL.FTZ R33, R3, R8 ;  /* 0x0000000803217220 */ /* 0x001fe20000410000 */
[----:B------:R-:W-:-:S02]  /*0970*/  HADD2.F32 R7, -RZ, R9.H0_H0 ;  /* 0x20000009ff077230 */ /* 0x000fc40000004100 */
[----:B------:R-:W-:Y:S01]  /*0980*/  FMUL.FTZ R22, R6, R5 ;  /* 0x0000000506167220 */ /* 0x000fe20000410000 */
[----:B------:R-:W-:Y:S01]  /*0990*/  FMUL.FTZ R32, R3, R32 ;  /* 0x0000002003207220 */ /* 0x000fe20000410000 */
[----:B------:R-:W-:Y:S01]  /*09a0*/  FFMA.FTZ R23, R33, R20, RZ ;  /* 0x0000001421177223 */ /* 0x000fe200000100ff */
[----:B------:R-:W-:Y:S02]  /*09b0*/  HADD2.F32 R8, -RZ, R19.H0_H0 ;  /* 0x20000013ff087230 */ /* 0x000fe40000004100 */
[----:B------:R-:W-:Y:S01]  /*09c0*/  FFMA.FTZ R25, R0, R4, RZ ;  /* 0x0000000400197223 */ /* 0x000fe200000100ff */
[----:B------:R-:W-:Y:S02]  /*09d0*/  HADD2.F32 R9, -RZ, R9.H1_H1 ;  /* 0x30000009ff097230 */ /* 0x000fe40000004100 */
[----:B------:R-:W-:Y:S01]  /*09e0*/  FFMA.FTZ R22, R32, R22, R23 ;  /* 0x0000001620167223 */ /* 0x000fe20000010017 */
[----:B------:R-:W-:Y:S02]  /*09f0*/  HADD2.F32 R28, -RZ, R19.H1_H1 ;  /* 0x30000013ff1c7230 */ /* 0x000fe40000004100 */
[C---:B------:R-:W-:Y:S01]  /*0a00*/  FMUL.FTZ R31, R3.reuse, R18 ;  /* 0x00000012031f7220 */ /* 0x040fe20000410000 */
[----:B------:R-:W-:Y:S01]  /*0a10*/  FMUL.FTZ R23, R8, R7 ;  /* 0x0000000708177220 */ /* 0x000fe20000410000 */
[----:B------:R-:W-:Y:S01]  /*0a20*/  FFMA.FTZ R25, R6, R5, R25 ;  /* 0x0000000506197223 */ /* 0x000fe20000010019 */
[----:B------:R-:W-:Y:S01]  /*0a30*/  FMUL.FTZ R30, R3, R30 ;  /* 0x0000001e031e7220 */ /* 0x000fe20000410000 */
[----:B------:R-:W-:Y:S01]  /*0a40*/  FMUL.FTZ R19, R28, R9 ;  /* 0x000000091c137220 */ /* 0x000fe20000410000 */
[----:B------:R-:W-:Y:S01]  /*0a50*/  FFMA.FTZ R23, R31, R23, R22 ;  /* 0x000000171f177223 */ /* 0x000fe20000010016 */
[----:B------:R-:W-:-:S03]  /*0a60*/  FFMA.FTZ R25, R8, R7, R25 ;  /* 0x0000000708197223 */ /* 0x000fc60000010019 */
[----:B------:R-:W-:Y:S01]  /*0a70*/  FFMA.FTZ R19, R30, R19, R23 ;  /* 0x000000131e137223 */ /* 0x000fe20000010017 */
[----:B------:R-:W-:Y:S01]  /*0a80*/  FFMA.FTZ R18, R28, R9, R25 ;  /* 0x000000091c127223 */ /* 0x000fe20000010019 */
[----:B------:R-:W-:-:S04]  /*0a90*/  FADD.FTZ R11, R0, R11 ;  /* 0x0000000b000b7221 */ /* 0x000fc80000010000 */
[----:B------:R0:W-:Y:S01]  /*0aa0*/  STS.64 [R21], R18 ;  /* 0x0000001215007388 */ /* 0x0001e20000000a00 */
[----:B------:R-:W-:Y:S01]  /*0ab0*/  FADD.FTZ R13, R6, R13 ;  /* 0x0000000d060d7221 */ /* 0x000fe20000010000 */
[----:B------:R-:W-:Y:S01]  /*0ac0*/  FADD.FTZ R15, R8, R15 ;  /* 0x0000000f080f7221 */ /* 0x000fe20000010000 */
[----:B------:R-:W-:Y:S01]  /*0ad0*/  FADD.FTZ R17, R28, R17 ;  /* 0x000000111c117221 */ /* 0x000fe20000010000 */
[----:B------:R-:W-:Y:S01]  /*0ae0*/  FFMA.FTZ R10, R33, R0, R10 ;  /* 0x00000000210a7223 */ /* 0x000fe2000001000a */
[----:B------:R-:W-:Y:S01]  /*0af0*/  FFMA.FTZ R12, R32, R6, R12 ;  /* 0x00000006200c7223 */ /* 0x000fe2000001000c */
        /* <DEDUP_REMOVED lines=23> */
[----:B------:R-:W-:Y:S01]  /*0c70*/  STS.64 [R24], R16 ;  /* 0x0000001018007388 */ /* 0x000fe20000000a00 */
[----:B------:R-:W-:Y:S01]  /*0c80*/  BAR.SYNC.DEFER_BLOCKING 0x0 ;  /* 0x0000000000007b1d */ /* 0x000fe20000010000 */
[----:B--2---:R-:W-:-:S05]  /*0c90*/  IMAD R19, R34, 0x8, R18 ;  /* 0x0000000822137824 */ /* 0x004fca00078e0212 */
[----:B------:R-:W2:Y:S01]  /*0ca0*/  LDL R34, [R1+0x4] ;  /* 0x0000040001227983 */ /* 0x000ea20000100800 */
[----:B---3--:R-:W-:-:S03]  /*0cb0*/  LEA R27, R26, R18, 0x3 ;  /* 0x000000121a1b7211 */ /* 0x008fc600078e18ff */
[----:B------:R-:W0:Y:S04]  /*0cc0*/  LDS.64 R18, [R19] ;  /* 0x0000000013127984 */ /* 0x000e280000000a00 */
[----:B------:R1:W3:Y:S04]  /*0cd0*/  LDS.64 R20, [R27+0x1e00] ;  /* 0x001e00001b147984 */ /* 0x0002e80000000a00 */
[----:B-1----:R-:W4:Y:S01]  /*0ce0*/  LDL R27, [R1+0x8] ;  /* 0x00000800011b7983 */ /* 0x002f220000100800 */
[----:B0-----:R-:W-:-:S04]  /*0cf0*/  FADD.FTZ R26, RZ, R19 ;  /* 0x00000013ff1a7221 */ /* 0x001fc80000010000 */
[----:B---3--:R-:W-:Y:S02]  /*0d00*/  FADD.FTZ R21, R26, R21 ;  /* 0x000000151a157221 */ /* 0x008fe40000010000 */
[----:B------:R-:W3:Y:S01]  /*0d10*/  LDL R26, [R1] ;  /* 0x00000000011a7983 */ /* 0x000ee20000100800 */
[----:B------:R-:W-:Y:S01]  /*0d20*/  FADD.FTZ R25, RZ, R18 ;  /* 0x00000012ff197221 */ /* 0x000fe20000010000 */
[----:B------:R-:W-:-:S03]  /*0d30*/  USHF.R.U32.HI UR11, URZ, 0x1, UR6 ;  /* 0x000000013f0b7899 */ /* 0x000fc60008011606 */
[----:B------:R-:W-:Y:S01]  /*0d40*/  FADD.FTZ R20, R25, R20 ;  /* 0x0000001419147221 */ /* 0x000fe20000010000 */
[----:B------:R-:W-:Y:S01]  /*0d50*/  USHF.L.U32 UR11, UR11, 0x7, URZ ;  /* 0x000000070b0b7899 */ /* 0x000fe2000800063f */
[----:B------:R-:W0:Y:S03]  /*0d60*/  LDC.64 R24, c[0x0][0x260] ;  /* 0x00009800ff187b82 */ /* 0x000e260000000a00 */
[----:B------:R-:W-:-:S04]  /*0d70*/  ULOP3.LUT UR11, UR11, 0xffffff80, UR17, 0xe2, !UPT ;  /* 0xffffff800b0b7892 */ /* 0x000fc8000f8ee211 */
[----:B------:R-:W-:-:S06]  /*0d80*/  UIMAD UR11, UR11, 0x780, UR15 ;  /* 0x000007800b0b78a4 */ /* 0x000fcc000f8e020f */
[----:B------:R-:W-:-:S05]  /*0d90*/  VIADD R22, R37, UR11 ;  /* 0x0000000b25167c36 */ /* 0x000fca0008000000 */
[----:B------:R-:W-:-:S05]  /*0da0*/  SHF.L.U32 R22, R22, 0x1, RZ ;  /* 0x0000000116167819 */ /* 0x000fca00000006ff */
[----:B0-----:R-:W-:-:S04]  /*0db0*/  IMAD.WIDE.U32 R18, R22, 0x4, R24 ;  /* 0x0000000416127825 */ /* 0x001fc800078e0018 */
[----:B------:R-:W-:Y:S01]  /*0dc0*/  VIADD R23, R22, 0x3c0 ;  /* 0x000003c016177836 */ /* 0x000fe20000000000 */
[----:B------:R0:W-:Y:S03]  /*0dd0*/  STG.E.64 desc[UR12][R18.64+0x10000], R20 ;  /* 0x0100001412007986 */ /* 0x0001e6000c101b0c */
[----:B0-----:R-:W-:Y:S01]  /*0de0*/  IMAD.WIDE.U32 R18, R23, 0x4, R24 ;  /* 0x0000000417127825 */ /* 0x001fe200078e0018 */
[----:B---3--:R-:W-:-:S04]  /*0df0*/  LEA R22, R26, UR10, 0x5 ;  /* 0x0000000a1a167c11 */ /* 0x008fc8000f8e28ff */
[----:B----4-:R-:W-:Y:S01]  /*0e00*/  LEA R24, R27, R22, 0x3 ;  /* 0x000000161b187211 */ /* 0x010fe200078e18ff */
[----:B--2---:R-:W-:-:S04]  /*0e10*/  IMAD R25, R34, 0x8, R22 ;  /* 0x0000000822197824 */ /* 0x004fc800078e0216 */
[----:B------:R-:W0:Y:S04]  /*0e20*/  LDS.64 R20, [R24] ;  /* 0x0000000018147984 */ /* 0x000e280000000a00 */
[----:B------:R-:W1:Y:S01]  /*0e30*/  LDS.64 R22, [R25+0x1e00] ;  /* 0x001e000019167984 */ /* 0x000e620000000a00 */
[----:B0-----:R-:W-:Y:S01]  /*0e40*/  FADD.FTZ R21, RZ, R21 ;  /* 0x00000015ff157221 */ /* 0x001fe20000010000 */
[----:B------:R-:W-:-:S03]  /*0e50*/  FADD.FTZ R20, RZ, R20 ;  /* 0x00000014ff147221 */ /* 0x000fc60000010000 */
[----:B-1----:R-:W-:Y:S01]  /*0e60*/  FADD.FTZ R23, R21, R23 ;  /* 0x0000001715177221 */ /* 0x002fe20000010000 */
[----:B------:R-:W-:-:S05]  /*0e70*/  FADD.FTZ R22, R20, R22 ;  /* 0x0000001614167221 */ /* 0x000fca0000010000 */
[----:B------:R1:W-:Y:S02]  /*0e80*/  STG.E.64 desc[UR12][R18.64+0x10000], R22 ;  /* 0x0100001612007986 */ /* 0x0003e4000c101b0c */
.L_x_1956:
[----:B------:R-:W-:Y:S01]  /*0e90*/  BSSY B0, `(.L_x_1957) ;  /* 0x00000a0000007945 */ /* 0x000fe20003800000 */
[----:B------:R-:W-:Y:S01]  /*0ea0*/  MOV R20, RZ ;  /* 0x000000ff00147202 */ /* 0x000fe20000000f00 */
[----:B------:R-:W-:Y:S02]  /*0eb0*/  IMAD.MOV.U32 R24, RZ, RZ, RZ ;  /* 0x000000ffff187224 */ /* 0x000fe400078e00ff */
[----:B------:R-:W-:Y:S05]  /*0ec0*/  @P1 BRA `(.L_x_1958) ;  /* 0x0000000800701947 */ /* 0x000fea0003800000 */
[----:B------:R-:W-:Y:S01]  /*0ed0*/  USHF.L.U32 UR10, UR14, 0x4, URZ ;  /* 0x000000040e0a7899 */ /* 0x000fe2000800063f */
[----:B01----:R-:W-:Y:S01]  /*0ee0*/  HFMA2.MMA R19, -RZ, RZ, 0, 3.5762786865234375e-06 ;  /* 0x0000003cff137435 */ /* 0x003fe200000001ff */
[----:B------:R-:W-:Y:S02]  /*0ef0*/  SHF.L.U32 R23, R37, 0x3, RZ ;  /* 0x0000000325177819 */ /* 0x000fe400000006ff */
[----:B------:R-:W-:Y:S02]  /*0f00*/  ULOP3.LUT UR10, UR10, 0x10, URZ, 0xc0, !UPT ;  /* 0x000000100a0a7892 */ /* 0x000fe4000f8ec03f */
[----:B------:R-:W-:-:S04]  /*0f10*/  LOP3.LUT R23, R23, 0x8, RZ, 0xc0, !PT ;  /* 0x0000000817177812 */ /* 0x000fc800078ec0ff */
[----:B------:R-:W-:-:S05]  /*0f20*/  LEA.HI R22, R37, UR10, RZ, 0x1f ;  /* 0x0000000a25167c11 */ /* 0x000fca000f8ff8ff */
[----:B------:R-:W-:-:S05]  /*0f30*/  IMAD R22, R22, R19, -UR15 ;  /* 0x8000000f16167e24 */ /* 0x000fca000f8e0213 */
[----:B------:R-:W-:-:S04]  /*0f40*/  SHF.R.S32.HI R19, RZ, 0x1f, R22 ;  /* 0x0000001fff137819 */ /* 0x000fc80000011416 */
[----:B------:R-:W-:-:S04]  /*0f50*/  LEA.HI R19, R19, R22, RZ, 0x2 ;  /* 0x0000001613137211 */ /* 0x000fc800078f10ff */
[----:B------:R-:W-:Y:S01]  /*0f60*/  SHF.R.S32.HI R18, RZ, 0x2, R19 ;  /* 0x00000002ff127819 */ /* 0x000fe20000011413 */
[----:B------:R-:W-:-:S04]  /*0f70*/  IMAD.MOV.U32 R19, RZ, RZ, 0x18 ;  /* 0x00000018ff137424 */ /* 0x000fc800078e00ff */
        /* <DEDUP_REMOVED lines=9> */
[----:B------:R-:W-:-:S05]  /*1010*/  IADD3 R25, R23, R20, RZ ;  /* 0x0000001417197210 */ /* 0x000fca0007ffe0ff */
        /* <DEDUP_REMOVED lines=135> */
.L_x_1958:
[----:B------:R-:W-:Y:S05]  /*1890*/  BSYNC B0 ;  /* 0x0000000000007941 */ /* 0x000fea0003800000 */
.L_x_1957:
[----:B01----:R-:W0:Y:S01]  /*18a0*/  SHFL.BFLY PT, R19, R20, 0x1, 0x1f ;  /* 0x0c201f0014137f89 */ /* 0x003e2200000e0000 */
        /* <DEDUP_REMOVED lines=18> */
.L_x_1960:
[----:B------:R-:W-:Y:S05]  /*19d0*/  BSYNC B0 ;  /* 0x0000000000007941 */ /* 0x000fea0003800000 */
.L_x_1959:
[----:B------:R-:W-:-:S04]  /*19e0*/  UISETP.GE.U32.AND UP0, UPT, UR8, UR16, UPT ;  /* 0x000000100800728c */ /* 0x000fc8000bf06070 */
[----:B------:R-:W-:-:S06]  /*19f0*/  UISETP.GE.AND.EX UP0, UPT, UR4, UR7, UPT, UP0 ;  /* 0x000000070400728c */ /* 0x000fcc000bf06300 */
[----:B------:R-:W-:-:S13]  /*1a00*/  PLOP3.LUT P1, PT, PT, PT, UP0, 0x80, 0x0 ;  /* 0x000000000000781c */ /* 0x000fda0003f2f008 */
[----:B------:R-:W-:Y:S05]  /*1a10*/  @P1 BRA `(.L_x_1961) ;  /* 0x0000000000581947 */ /* 0x000fea0003800000 */
[----:B------:R-:W-:Y:S01]  /*1a20*/  BAR.SYNC.DEFER_BLOCKING 0x0 ;  /* 0x0000000000007b1d */ /* 0x000fe20000010000 */
[----:B------:R-:W-:-:S13]  /*1a30*/  ISETP.NE.AND P1, PT, R37, RZ, PT ;  /* 0x000000ff2500720c */ /* 0x000fda0003f25270 */
[----:B------:R-:W-:Y:S05]  /*1a40*/  @P1 BRA `(.L_x_1962) ;  /* 0x0000000000401947 */ /* 0x000fea0003800000 */
[----:B0-----:R-:W0:Y:S01]  /*1a50*/  LDC.64 R18, c[0x0][0x268] ;  /* 0x00009a00ff127b82 */ /* 0x001e220000000a00 */
        /* <DEDUP_REMOVED lines=9> */
.L_x_1963:
[----:B------:R-:W2:Y:S04]  /*1af0*/  LD.E.STRONG.GPU R20, desc[UR12][R18.64] ;  /* 0x0000000c12147980 */ /* 0x000ea8000c10f900 */
[----:B--2---:R-:W-:Y:S01]  /*1b00*/  CCTL.IVALL ;  /* 0x00000000ff00798f */ /* 0x004fe20002000000 */
[----:B------:R-:W-:Y:S05]  /*1b10*/  YIELD ;  /* 0x0000000000007946 */ /* 0x000fea0003800000 */
[----:B-----5:R-:W-:-:S04]  /*1b20*/  LOP3.LUT R20, R20, R21, RZ, 0x3c, !PT ;  /* 0x0000001514147212 */ /* 0x020fc800078e3cff */
[----:B------:R-:W-:-:S13]  /*1b30*/  ISETP.GT.AND P1, PT, R20, -0x1, PT ;  /* 0xffffffff1400780c */ /* 0x000fda0003f24270 */
[----:B------:R-:W-:Y:S05]  /*1b40*/  @P1 BRA `(.L_x_1963) ;  /* 0xfffffffc00e81947 */ /* 0x000fea000383ffff */
.L_x_1962:
[----:B------:R-:W-:Y:S05]  /*1b50*/  WARPSYNC.ALL ;  /* 0x0000000000007948 */ /* 0x000fea0003800000 */
[----:B------:R-:W-:Y:S06]  /*1b60*/  BAR.SYNC.DEFER_BLOCKING 0x0 ;  /* 0x0000000000007b1d */ /* 0x000fec0000010000 */
[----:B------:R-:W-:Y:S05]  /*1b70*/  BRA `(.L_x_1964) ;  /* 0x0000000000647947 */ /* 0x000fea0003800000 */
.L_x_1961:
[----:B------:R-:W-:Y:S01]  /*1b80*/  BAR.SYNC.DEFER_BLOCKING 0x0 ;  /* 0x0000000000007b1d */ /* 0x000fe20000010000 */
[----:B------:R-:W-:-:S13]  /*1b90*/  ISETP.NE.AND P1, PT, R37, RZ, PT ;  /* 0x000000ff2500720c */ /* 0x000fda0003f25270 */
[----:B------:R-:W-:Y:S05]  /*1ba0*/  @P1 BRA `(.L_x_1965) ;  /* 0x0000000000501947 */ /* 0x000fea0003800000 */
[----:B0-----:R-:W0:Y:S01]  /*1bb0*/  LDC.64 R18, c[0x0][0x268] ;  /* 0x00009a00ff127b82 */ /* 0x001e220000000a00 */
[----:B------:R-:W-:Y:S02]  /*1bc0*/  ULOP3.LUT UR10, UR6, 0x1, URZ, 0xc0, !UPT ;  /* 0x00000001060a7892 */ /* 0x000fe4000f8ec03f */
[----:B------:R-:W-:Y:S02]  /*1bd0*/  USHF.R.U32.HI UR11, URZ, 0x1, UR6 ;  /* 0x000000013f0b7899 */ /* 0x000fe40008011606 */
[----:B------:R-:W-:-:S04]  /*1be0*/  ULOP3.LUT UR10, UR10, 0x2, URZ, 0xfc, !UPT ;  /* 0x000000020a0a7892 */ /* 0x000fc8000f8efc3f */
[----:B------:R-:W-:Y:S02]  /*1bf0*/  IMAD R20, RZ, RZ, -UR11 ;  /* 0x8000000bff147e24 */ /* 0x000fe4000f8e02ff */
[----:B------:R-:W-:-:S03]  /*1c00*/  MOV R21, UR10 ;  /* 0x0000000a00157c02 */ /* 0x000fc60008000f00 */
[----:B------:R-:W-:Y:S02]  /*1c10*/  ISETP.NE.AND P1, PT, R20, UR17, PT ;  /* 0x0000001114007c0c */ /* 0x000fe4000bf25270 */
[----:B0-----:R-:W-:-:S04]  /*1c20*/  IMAD.WIDE.U32 R18, R21, 0x4, R18 ;  /* 0x0000000415127825 */ /* 0x001fc800078e0012 */
[----:B------:R-:W-:-:S05]  /*1c30*/  IMAD.MOV.U32 R21, RZ, RZ, 0x7fffff81 ;  /* 0x7fffff81ff157424 */ /* 0x000fca00078e00ff */
[----:B------:R-:W-:Y:S01]  /*1c40*/  SEL R21, R21, 0x1, !P1 ;  /* 0x0000000115157807 */ /* 0x000fe20004800000 */
[----:B------:R-:W-:Y:S06]  /*1c50*/  MEMBAR.ALL.GPU ;  /* 0x0000000000007992 */ /* 0x000fec000000a000 */
[----:B------:R-:W-:-:S00]  /*1c60*/  ERRBAR ;  /* 0x00000000000079ab */ /* 0x000fc00000000000 */
[----:B------:R-:W-:Y:S06]  /*1c70*/  CGAERRBAR ;  /* 0x00000000000075ab */ /* 0x000fec0000000000 */
[----:B------:R0:W5:Y:S02]  /*1c80*/  ATOM.E.ADD.STRONG.GPU PT, R21, desc[UR12][R18.64], R21 ;  /* 0x000000151215798a */ /* 0x00016400081ee1cc */
.L_x_1966:
[----:B------:R-:W2:Y:S04]  /*1c90*/  LD.E.STRONG.GPU R20, desc[UR12][R18.64] ;  /* 0x0000000c12147980 */ /* 0x000ea8000c10f900 */
[----:B--2---:R-:W-:Y:S01]  /*1ca0*/  CCTL.IVALL ;  /* 0x00000000ff00798f */ /* 0x004fe20002000000 */
[----:B------:R-:W-:Y:S05]  /*1cb0*/  YIELD ;  /* 0x0000000000007946 */ /* 0x000fea0003800000 */
[----:B-----5:R-:W-:-:S04]  /*1cc0*/  LOP3.LUT R20, R20, R21, RZ, 0x3c, !PT ;  /* 0x0000001514147212 */ /* 0x020fc800078e3cff */
[----:B------:R-:W-:-:S13]  /*1cd0*/  ISETP.GT.AND P1, PT, R20, -0x1, PT ;  /* 0xffffffff1400780c */ /* 0x000fda0003f24270 */
[----:B------:R-:W-:Y:S05]  /*1ce0*/  @P1 BRA `(.L_x_1966) ;  /* 0xfffffffc00e81947 */ /* 0x000fea000383ffff */
.L_x_1965:
[----:B------:R-:W-:Y:S05]  /*1cf0*/  WARPSYNC.ALL ;  /* 0x0000000000007948 */ /* 0x000fea0003800000 */
[----:B------:R-:W-:Y:S06]  /*1d00*/  BAR.SYNC.DEFER_BLOCKING 0x0 ;  /* 0x0000000000007b1d */ /* 0x000fec0000010000 */
.L_x_1964:
[----:B------:R-:W-:Y:S01]  /*1d10*/  ISETP.GT.U32.AND P1, PT, R37, 0xff, PT ;  /* 0x000000ff2500780c */ /* 0x000fe20003f24070 */
[----:B------:R-:W-:Y:S01]  /*1d20*/  BSSY B0, `(.L_x_1967) ;  /* 0x0000036000007945 */ /* 0x000fe20003800000 */
[----:B0-----:R-:W-:-:S11]  /*1d30*/  CS2R R18, SRZ ;  /* 0x0000000000127805 */ /* 0x001fd6000001ff00 */
        /* <DEDUP_REMOVED lines=8> */
[----:B0-----:R-:W0:Y:S04]  /*1dc0*/  LDC.64 R2, c[0x0][0x260] ;  /* 0x00009800ff027b82 */ /* 0x001e280000000a00 */
[----:B------:R-:W-:-:S05]  /*1dd0*/  LEA R18, R21, R18, 0xb ;  /* 0x0000001215127211 */ /* 0x000fca00078e58ff */
[----:B------:R-:W-:-:S05]  /*1de0*/  IMAD.IADD R18, R18, 0x1, R19 ;  /* 0x0000000112127824 */ /* 0x000fca00078e0213 */
[----:B------:R-:W-:-:S04]  /*1df0*/  SHF.L.U32 R26, R18, 0x1, RZ ;  /* 0x00000001121a7819 */ /* 0x000fc800000006ff */
[C---:B------:R-:W-:Y:S01]  /*1e00*/  IADD3 R22, R26.reuse, 0x40, RZ ;  /* 0x000000401a167810 */ /* 0x040fe20007ffe0ff */
[C---:B------:R-:W-:Y:S02]  /*1e10*/  VIADD R24, R26.reuse, 0x20 ;  /* 0x000000201a187836 */ /* 0x040fe40000000000 */
[----:B0-----:R-:W-:-:S04]  /*1e20*/  IMAD.WIDE.U32 R20, R26, 0x4, R2 ;  /* 0x000000041a147825 */ /* 0x001fc800078e0002 */
        /* <DEDUP_REMOVED lines=37> */
.L_x_1968:
[----:B------:R-:W-:Y:S05]  /*2080*/  BSYNC B0 ;  /* 0x0000000000007941 */ /* 0x000fea0003800000 */
.L_x_1967:
[----:B------:R-:W0:Y:S01]  /*2090*/  SHFL.BFLY PT, R20, R19, 0x8, 0x1f ;  /* 0x0d001f0013147f89 */ /* 0x000e2200000e0000 */
        /* <DEDUP_REMOVED lines=27> */
.L_x_1970:
[----:B------:R-:W-:Y:S05]  /*2250*/  BSYNC B0 ;  /* 0x0000000000007941 */ /* 0x000fea0003800000 */
.L_x_1969:
[----:B------:R-:W1:Y:S08]  /*2260*/  S2UR UR15, SR_CgaCtaId ;  /* 0x00000000000f79c3 */ /* 0x000e700000008800 */
[----:B------:R-:W-:Y:S01]  /*2270*/  BAR.SYNC.DEFER_BLOCKING 0x0 ;  /* 0x0000000000007b1d */ /* 0x000fe20000010000 */
[----:B------:R-:W-:Y:S02]  /*2280*/  USHF.L.U32 UR10, UR14, 0x4, URZ ;  /* 0x000000040e0a7899 */ /* 0x000fe4000800063f */
[----:B------:R-:W-:-:S02]  /*2290*/  ULOP3.LUT UR5, UR5, 0x1, URZ, 0x3c, !UPT ;  /* 0x0000000105057892 */ /* 0x000fc4000f8e3c3f */
[----:B------:R-:W-:Y:S01]  /*22a0*/  ULOP3.LUT UR10, UR10, 0x10, URZ, 0xc0, !UPT ;  /* 0x000000100a0a7892 */ /* 0x000fe2000f8ec03f */
[----:B------:R-:W-:Y:S02]  /*22b0*/  UMOV UR11, 0x400 ;  /* 0x00000400000b7882 */ /* 0x000fe40000000000 */
[----:B------:R-:W-:-:S03]  /*22c0*/  UIADD3 UR11, UR11, 0x5280, URZ ;  /* 0x000052800b0b7890 */ /* 0x000fc6000fffe03f */
[----:B------:R-:W-:Y:S01]  /*22d0*/  IADD3 R35, R35, -UR10, RZ ;  /* 0x8000000a23237c10 */ /* 0x000fe2000fffe0ff */
[----:B-1----:R-:W-:-:S06]  /*22e0*/  ULEA UR11, UR15, UR11, 0x18 ;  /* 0x0000000b0f0b7291 */ /* 0x002fcc000f8ec03f */
[----:B0-----:R-:W-:Y:S01]  /*22f0*/  LEA R18, R35, UR11, 0x3 ;  /* 0x0000000b23127c11 */ /* 0x001fe2000f8e18ff */
[----:B------:R-:W-:Y:S02]  /*2300*/  ULDC.64 UR10, c[0x0][0x210] ;  /* 0x00008400000a7ab9 */ /* 0x000fe40000000a00 */
[----:B-----5:R-:W-:-:S03]  /*2310*/  IADD3 R2, P1, R2, UR10, RZ ;  /* 0x0000000a02027c10 */ /* 0x020fc6000ff3e0ff */
[----:B------:R-:W0:Y:S02]  /*2320*/  LDS.64 R18, [R18] ;  /* 0x0000000012127984 */ /* 0x000e240000000a00 */
[--C-:B0-----:R-:W-:Y:S01]  /*2330*/  FFMA.FTZ R0, R0, R4, -R18.reuse ;  /* 0x0000000400007223 */ /* 0x101fe20000010812 */
[--C-:B------:R-:W-:Y:S01]  /*2340*/  FFMA.FTZ R5, R6, R5, -R18.reuse ;  /* 0x0000000506057223 */ /* 0x100fe20000010812 */
[--C-:B------:R-:W-:Y:S01]  /*2350*/  FFMA.FTZ R8, R8, R7, -R18.reuse ;  /* 0x0000000708087223 */ /* 0x100fe20000010812 */
[----:B------:R-:W-:Y:S01]  /*2360*/  FFMA.FTZ R9, R28, R9, -R18 ;  /* 0x000000091c097223 */ /* 0x000fe20000010812 */
[-C--:B------:R-:W-:Y:S01]  /*2370*/  FFMA.FTZ R0, R33, -R19.reuse, R0 ;  /* 0x8000001321007223 */ /* 0x080fe20000010000 */
[-C--:B------:R-:W-:Y:S01]  /*2380*/  FFMA.FTZ R32, R32, -R19.reuse, R5 ;  /* 0x8000001320207223 */ /* 0x080fe20000010005 */
[-C--:B------:R-:W-:Y:S01]  /*2390*/  FFMA.FTZ R8, R31, -R19.reuse, R8 ;  /* 0x800000131f087223 */ /* 0x080fe20000010008 */
[----:B------:R-:W-:Y:S01]  /*23a0*/  FFMA.FTZ R30, R30, -R19, R9 ;  /* 0x800000131e1e7223 */ /* 0x000fe20000010009 */
[C---:B------:R-:W-:Y:S01]  /*23b0*/  FMUL.FTZ R0, R3.reuse, R0 ;  /* 0x0000000003007220 */ /* 0x040fe20000410000 */
[C---:B------:R-:W-:Y:S01]  /*23c0*/  FMUL.FTZ R5, R3.reuse, R32 ;  /* 0x0000002003057220 */ /* 0x040fe20000410000 */
[C---:B------:R-:W-:Y:S01]  /*23d0*/  FMUL.FTZ R8, R3.reuse, R8 ;  /* 0x0000000803087220 */ /* 0x040fe20000410000 */
[----:B------:R-:W-:-:S03]  /*23e0*/  FMUL.FTZ R3, R3, R30 ;  /* 0x0000001e03037220 */ /* 0x000fc60000410000 */
[----:B------:R-:W-:Y:S02]  /*23f0*/  F2FP.F16.F32.PACK_AB R0, R5, R0 ;  /* 0x000000000500723e */ /* 0x000fe400000000ff */
[----:B------:R-:W-:Y:S02]  /*2400*/  F2FP.F16.F32.PACK_AB R8, R3, R8 ;  /* 0x000000080308723e */ /* 0x000fe400000000ff */
        /* <DEDUP_REMOVED lines=8> */
.L_x_1955:
        /* <DEDUP_REMOVED lines=56> */
.L_x_1988:
        /* <DEDUP_REMOVED lines=44> */
.L_x_1975:
[----:B------:R-:W-:Y:S05]  /*2ad0*/  BSYNC B1 ;  /* 0x0000000000017941 */ /* 0x000fea0003800000 */
.L_x_1974:
        /* <DEDUP_REMOVED lines=21> */
.L_x_1978:
        /* <DEDUP_REMOVED lines=55> */
.L_x_1977:
[----:B------:R-:W-:Y:S05]  /*2fa0*/  BSYNC B1 ;  /* 0x0000000000017941 */ /* 0x000fea0003800000 */
.L_x_1976:
        /* <DEDUP_REMOVED lines=35> */
.L_x_1980:
[----:B------:R-:W-:Y:S05]  /*31e0*/  BSYNC B1 ;  /* 0x0000000000017941 */ /* 0x000fea0003800000 */
.L_x_1979:
        /* <DEDUP_REMOVED lines=15> */
.L_x_1973:
[----:B------:R-:W-:Y:S05]  /*32e0*/  BSYNC B0 ;  /* 0x0000000000007941 */ /* 0x000fea0003800000 */
.L_x_1972:
        /* <DEDUP_REMOVED lines=50> */
.L_x_1997:
[----:B------:R-:W0:Y:S01]  /*3610*/  LDC.64 R10, c[0x0][0x218] ;  /* 0x00008600ff0a7b82 */ /* 0x000e220000000a00 */
[----:B------:R-:W-:Y:S01]  /*3620*/  ISETP.NE.AND P1, PT, R5, RZ, PT ;  /* 0x000000ff0500720c */ /* 0x000fe20003f25270 */
[----:B--2---:R-:W-:Y:S01]  /*3630*/  FADD.FTZ R12, R25, R23 ;  /* 0x00000017190c7221 */ /* 0x004fe20000010000 */
[----:B------:R-:W-:Y:S02]  /*3640*/  LEA.HI R17, R37, R4, RZ, 0x1c ;  /* 0x0000000425117211 */ /* 0x000fe400078fe0ff */
[----:B------:R-:W-:-:S03]  /*3650*/  ISETP.NE.AND P2, PT, R8, 0x1, PT ;  /* 0x000000010800780c */ /* 0x000fc60003f45270 */
[----:B------:R-:W1:Y:S06]  /*3660*/  LDC.64 R14, c[0x0][0x220] ;  /* 0x00008800ff0e7b82 */ /* 0x000e6c0000000a00 */
[----:B------:R-:W-:Y:S02]  /*3670*/  @!P1 F2FP.F16.F32.PACK_AB R12, RZ, R12 ;  /* 0x0000000cff0c923e */ /* 0x000fe400000000ff */
[----:B------:R-:W-:Y:S02]  /*3680*/  @!P1 F2FP.F16.F32.PACK_AB R0, RZ, R0 ;  /* 0x00000000ff00923e */ /* 0x000fe400000000ff */
        /* <DEDUP_REMOVED lines=39> */
.L_x_2007:
[----:B--2---:R-:W-:Y:S01]  /*3900*/  FADD.FTZ R12, R12, R23 ;  /* 0x000000170c0c7221 */ /* 0x004fe20000010000 */
[----:B------:R-:W-:Y:S02]  /*3910*/  @!P1 F2FP.F16.F32.PACK_AB R0, RZ, R24 ;  /* 0x00000018ff00923e */ /* 0x000fe400000000ff */
[----:B------:R-:W-:Y:S02]  /*3920*/  ISETP.NE.AND P2, PT, R8, 0x2, PT ;  /* 0x000000020800780c */ /* 0x000fe40003f45270 */
[----:B------:R-:W-:Y:S01]  /*3930*/  @!P1 F2FP.F16.F32.PACK_AB R12, RZ, R12 ;  /* 0x0000000cff0c923e */ /* 0x000fe200000000ff */
        /* <DEDUP_REMOVED lines=37> */
.L_x_2017:
[----:B--2---:R-:W-:Y:S01]  /*3b90*/  FADD.FTZ R12, R12, R23 ;  /* 0x000000170c0c7221 */ /* 0x004fe20000010000 */
[----:B------:R-:W-:-:S04]  /*3ba0*/  @!P1 F2FP.F16.F32.PACK_AB R0, RZ, R24 ;  /* 0x00000018ff00923e */ /* 0x000fc800000000ff */
[----:B------:R-:W-:Y:S01]  /*3bb0*/  @!P1 F2FP.F16.F32.PACK_AB R12, RZ, R12 ;  /* 0x0000000cff0c923e */ /* 0x000fe200000000ff */
[----:B------:R3:W-:Y:S03]  /*3bc0*/  @!P1 STG.E.U16 desc[UR12][R10.64+0x78], R0 ;  /* 0x000078000a009986 */ /* 0x0007e6000c10150c */
[----:B------:R-:W-:Y:S02]  /*3bd0*/  PRMT R16, R12, 0x7610, R16 ;  /* 0x000076100c107816 */ /* 0x000fe40000000010 */
[----:B------:R-:W-:-:S03]  /*3be0*/  LEA.HI R12, R37, 0x5a, RZ, 0x1c ;  /* 0x0000005a250c7811 */ /* 0x000fc600078fe0ff */
[----:B------:R3:W-:Y:S04]  /*3bf0*/  @!P1 STG.E.U16 desc[UR12][R14.64+0x78], R16 ;  /* 0x000078100e009986 */ /* 0x0007e8000c10150c */
.L_x_1983:
[----:B------:R-:W-:Y:S05]  /*3c00*/  BSYNC B0 ;  /* 0x0000000000007941 */ /* 0x000fea0003800000 */
.L_x_1982:
        /* <DEDUP_REMOVED lines=74> */
[----:B------:R-:W-:-:S02]  /*40b0*/  @!P1 F2FP.F16.F32.PACK_AB R23, RZ, R23 ;  /* 0x00000017ff17923e */ /* 0x000fc400000000ff */
        /* <DEDUP_REMOVED lines=21> */
[----:B------:R-:W-:-:S03]  /*4210*/  @!P1 F2FP.F16.F32.PACK_AB R21, RZ, R21 ;  /* 0x00000015ff15923e */ /* 0x000fc600000000ff */
        /* <DEDUP_REMOVED lines=37> */
[----:B------:R-:W-:Y:S01]  /*4470*/  @!P1 F2FP.F16.F32.PACK_AB R33, RZ, R18 ;  /* 0x00000012ff21923e */ /* 0x000fe200000000ff */
[----:B-----5:R-:W-:Y:S01]  /*4480*/  FADD.FTZ R24, R17, R16 ;  /* 0x0000001011187221 */ /* 0x020fe20000010000 */
[----:B------:R-:W0:Y:S01]  /*4490*/  SHFL.BFLY PT, R18, R20, 0x1, 0x101f ;  /* 0x0c301f0014127f89 */ /* 0x000e2200000e0000 */
[----:B------:R-:W1:Y:S01]  /*44a0*/  @!P1 LDC.64 R16, c[0x0][0x218] ;  /* 0x00008600ff109b82 */ /* 0x000e620000000a00 */
[----:B------:R-:W-:-:S02]  /*44b0*/  FADD.FTZ R23, R14, R23 ;  /* 0x000000170e177221 */ /* 0x000fc40000010000 */
[----:B------:R-:W2:Y:S04]  /*44c0*/  SHFL.BFLY PT, R19, R24, 0x2, 0x101f ;  /* 0x0c501f0018137f89 */ /* 0x000ea800000e0000 */
[----:B------:R-:W3:Y:S01]  /*44d0*/  SHFL.BFLY PT, R32, R25, 0x2, 0x101f ;  /* 0x0c501f0019207f89 */ /* 0x000ee200000e0000 */
[----:B------:R-:W4:Y:S01]  /*44e0*/  @!P1 LDC.64 R14, c[0x0][0x220] ;  /* 0x00008800ff0e9b82 */ /* 0x000f220000000a00 */
[----:B------:R-:W-:Y:S02]  /*44f0*/  @!P1 F2FP.F16.F32.PACK_AB R23, RZ, R23 ;  /* 0x00000017ff17923e */ /* 0x000fe400000000ff */
        /* <DEDUP_REMOVED lines=10> */
[----:B------:R-:W-:Y:S01]  /*45a0*/  @!P1 F2FP.F16.F32.PACK_AB R20, RZ, R20 ;  /* 0x00000014ff14923e */ /* 0x000fe200000000ff */
[C---:B----4-:R-:W-:Y:S01]  /*45b0*/  @!P1 IMAD.WIDE R14, R0.reuse, 0x2, R14 ;  /* 0x00000002000e9825 */ /* 0x050fe200078e020e */
[----:B------:R-:W-:Y:S01]  /*45c0*/  @!P1 F2FP.F16.F32.PACK_AB R18, RZ, R18 ;  /* 0x00000012ff12923e */ /* 0x000fe200000000ff */
[----:B------:R-:W-:Y:S04]  /*45d0*/  SHFL.BFLY PT, R23, R12, 0x1, 0x101f ;  /* 0x0c301f000c177f89 */ /* 0x000fe800000e0000 */
[----:B------:R-:W0:Y:S01]  /*45e0*/  SHFL.BFLY PT, R22, R25, 0x1, 0x101f ;  /* 0x0c301f0019167f89 */ /* 0x000e2200000e0000 */
[----:B-----5:R-:W-:-:S05]  /*45f0*/  @!P1 IMAD.WIDE R10, R0, 0x2, R10 ;  /* 0x00000002000a9825 */ /* 0x020fca00078e020a */
[----:B------:R1:W-:Y:S04]  /*4600*/  @!P1 STG.E.U16 desc[UR12][R10.64+0x3c], R21 ;  /* 0x00003c150a009986 */ /* 0x0003e8000c10150c */
[----:B------:R1:W-:Y:S04]  /*4610*/  @!P1 STG.E.U16 desc[UR12][R16.64+0x78], R20 ;  /* 0x0000781410009986 */ /* 0x0003e8000c10150c */
[----:B------:R1:W-:Y:S01]  /*4620*/  @!P1 STG.E.U16 desc[UR12][R14.64+0x78], R18 ;  /* 0x000078120e009986 */ /* 0x0003e2000c10150c */
[----:B0-----:R-:W-:-:S07]  /*4630*/  FADD.FTZ R22, R25, R22 ;  /* 0x0000001619167221 */ /* 0x001fce0000010000 */
.L_x_2051:
[----:B-1----:R-:W0:Y:S01]  /*4640*/  @!P1 LDC.64 R10, c[0x0][0x218] ;  /* 0x00008600ff0a9b82 */ /* 0x002e220000000a00 */
[----:B------:R-:W-:Y:S01]  /*4650*/  FADD.FTZ R16, R12, R23 ;  /* 0x000000170c107221 */ /* 0x000fe20000010000 */
[----:B------:R-:W-:-:S04]  /*4660*/  @!P1 F2FP.F16.F32.PACK_AB R12, RZ, R22 ;  /* 0x00000016ff0c923e */ /* 0x000fc800000000ff */
[----:B------:R-:W-:Y:S02]  /*4670*/  @!P1 F2FP.F16.F32.PACK_AB R16, RZ, R16 ;  /* 0x00000010ff10923e */ /* 0x000fe400000000ff */
[----:B------:R-:W1:Y:S01]  /*4680*/  @!P1 LDC.64 R14, c[0x0][0x220] ;  /* 0x00008800ff0e9b82 */ /* 0x000e620000000a00 */
[----:B0-----:R-:W-:-:S05]  /*4690*/  @!P1 IMAD.WIDE R10, R0, 0x2, R10 ;  /* 0x00000002000a9825 */ /* 0x001fca00078e020a */
[----:B------:R4:W-:Y:S01]  /*46a0*/  @!P1 STG.E.U16 desc[UR12][R10.64+0xb4], R12 ;  /* 0x0000b40c0a009986 */ /* 0x0009e2000c10150c */
[----:B-1----:R-:W-:-:S05]  /*46b0*/  @!P1 IMAD.WIDE R14, R0, 0x2, R14 ;  /* 0x00000002000e9825 */ /* 0x002fca00078e020e */
[----:B------:R4:W-:Y:S02]  /*46c0*/  @!P1 STG.E.U16 desc[UR12][R14.64+0xb4], R16 ;  /* 0x0000b4100e009986 */ /* 0x0009e4000c10150c */
.L_x_1981:
        /* <DEDUP_REMOVED lines=8> */
.L_x_1984:
[----:B------:R-:W-:Y:S01]  /*4750*/  HFMA2.MMA R18, -RZ, RZ, 0, 4.76837158203125e-07 ;  /* 0x00000008ff127435 */ /* 0x000fe200000001ff */
[----:B-1----:R-:W-:Y:S01]  /*4760*/  IMAD.MOV.U32 R21, RZ, RZ, R0 ;  /* 0x000000ffff157224 */ /* 0x002fe200078e0000 */
[----:B------:R-:W-:Y:S01]  /*4770*/  MOV R19, 0x101f ;  /* 0x0000101f00137802 */ /* 0x000fe20000000f00 */
[----:B------:R-:W-:-:S08]  /*4780*/  IMAD.MOV.U32 R16, RZ, RZ, 0xffff ;  /* 0x0000ffffff107424 */ /* 0x000fd000078e00ff */
[----:B0-2---:R-:W-:Y:S05]  /*4790*/  WARPSYNC.COLLECTIVE R16, `(.L_x_1989) ;  /* 0x0000000010087348 */ /* 0x005fea0003c00000 */
[----:B------:R1:W3:Y:S02]  /*47a0*/  SHFL.BFLY P2, R23, R21, R18, R19 ;  /* 0x0c00001215177389 */ /* 0x0002e40000040013 */
[----:B0123--:R-:W-:Y:S01]  /*47b0*/  ENDCOLLECTIVE ;  /* 0x000000000000791b */ /* 0x00ffe20003800000 */
.L_x_1989:
[----:B------:R-:W-:Y:S02]  /*47c0*/  MOV R21, R10 ;  /* 0x0000000a00157202 */ /* 0x000fe40000000f00 */
[----:B------:R-:W-:-:S07]  /*47d0*/  MOV R11, R23 ;  /* 0x00000017000b7202 */ /* 0x000fce0000000f00 */
[----:B------:R-:W-:Y:S05]  /*47e0*/  WARPSYNC.COLLECTIVE R16, `(.L_x_1990) ;  /* 0x0000000010087348 */ /* 0x000fea0003c00000 */
[----:B------:R0:W1:Y:S02]  /*47f0*/  SHFL.BFLY P2, R23, R21, R18, R19 ;  /* 0x0c00001215177389 */ /* 0x0000640000040013 */
[----:B01----:R-:W-:Y:S01]  /*4800*/  ENDCOLLECTIVE ;  /* 0x000000000000791b */ /* 0x003fe20003800000 */
.L_x_1990:
[----:B------:R-:W-:Y:S01]  /*4810*/  FADD.FTZ R11, R11, R0 ;  /* 0x000000000b0b7221 */ /* 0x000fe20000010000 */
[----:B------:R-:W-:-:S04]  /*4820*/  HFMA2.MMA R18, -RZ, RZ, 0, 2.384185791015625e-07 ;  /* 0x00000004ff127435 */ /* 0x000fc800000001ff */
[----:B------:R-:W-:Y:S01]  /*4830*/  MOV R21, R11 ;  /* 0x0000000b00157202 */ /* 0x000fe20000000f00 */
[----:B------:R-:W-:-:S07]  /*4840*/  IMAD.MOV.U32 R15, RZ, RZ, R23 ;  /* 0x000000ffff0f7224 */ /* 0x000fce00078e0017 */
[----:B------:R-:W-:Y:S05]  /*4850*/  WARPSYNC.COLLECTIVE R16, `(.L_x_1991) ;  /* 0x0000000010087348 */ /* 0x000fea0003c00000 */
[----:B------:R0:W1:Y:S02]  /*4860*/  SHFL.BFLY P2, R23, R21, R18, R19 ;  /* 0x0c00001215177389 */ /* 0x0000640000040013 */
[----:B01----:R-:W-:Y:S01]  /*4870*/  ENDCOLLECTIVE ;  /* 0x000000000000791b */ /* 0x003fe20003800000 */
.L_x_1991:
[----:B------:R-:W-:-:S05]  /*4880*/  FADD.FTZ R15, R15, R10 ;  /* 0x0000000a0f0f7221 */ /* 0x000fca0000010000 */
[----:B------:R-:W-:Y:S01]  /*4890*/  MOV R21, R15 ;  /* 0x0000000f00157202 */ /* 0x000fe20000000f00 */
[----:B------:R-:W-:-:S07]  /*48a0*/  IMAD.MOV.U32 R12, RZ, RZ, R23 ;  /* 0x000000ffff0c7224 */ /* 0x000fce00078e0017 */
[----:B------:R-:W-:Y:S05]  /*48b0*/  WARPSYNC.COLLECTIVE R16, `(.L_x_1992) ;  /* 0x0000000010087348 */ /* 0x000fea0003c00000 */
[----:B------:R0:W1:Y:S02]  /*48c0*/  SHFL.BFLY P2, R23, R21, R18, R19 ;  /* 0x0c00001215177389 */ /* 0x0000640000040013 */
[----:B01----:R-:W-:Y:S01]  /*48d0*/  ENDCOLLECTIVE ;  /* 0x000000000000791b */ /* 0x003fe20003800000 */
.L_x_1992:
[----:B------:R-:W-:Y:S01]  /*48e0*/  FADD.FTZ R12, R11, R12 ;  /* 0x0000000c0b0c7221 */ /* 0x000fe20000010000 */
[----:B------:R-:W-:-:S03]  /*48f0*/  HFMA2.MMA R18, -RZ, RZ, 0, 1.1920928955078125e-07 ;  /* 0x00000002ff127435 */ /* 0x000fc600000001ff */
[----:B------:R-:W-:Y:S01]  /*4900*/  IMAD.MOV.U32 R21, RZ, RZ, R12 ;  /* 0x000000ffff157224 */ /* 0x000fe200078e000c */
[----:B------:R-:W-:-:S07]  /*4910*/  MOV R14, R23 ;  /* 0x00000017000e7202 */ /* 0x000fce0000000f00 */
[----:B------:R-:W-:Y:S05]  /*4920*/  WARPSYNC.COLLECTIVE R16, `(.L_x_1993) ;  /* 0x0000000010087348 */ /* 0x000fea0003c00000 */
[----:B------:R0:W1:Y:S02]  /*4930*/  SHFL.BFLY P2, R23, R21, R18, R19 ;  /* 0x0c00001215177389 */ /* 0x0000640000040013 */
[----:B01----:R-:W-:Y:S01]  /*4940*/  ENDCOLLECTIVE ;  /* 0x000000000000791b */ /* 0x003fe20003800000 */
.L_x_1993:
[----:B------:R-:W-:-:S04]  /*4950*/  FADD.FTZ R14, R15, R14 ;  /* 0x0000000e0f0e7221 */ /* 0x000fc80000010000 */
[----:B------:R-:W-:Y:S01]  /*4960*/  IMAD.MOV.U32 R21, RZ, RZ, R14 ;  /* 0x000000ffff157224 */ /* 0x000fe200078e000e */
[----:B------:R-:W-:-:S07]  /*4970*/  MOV R17, R23 ;  /* 0x0000001700117202 */ /* 0x000fce0000000f00 */
[----:B------:R-:W-:Y:S05]  /*4980*/  WARPSYNC.COLLECTIVE R16, `(.L_x_1994) ;  /* 0x0000000010087348 */ /* 0x000fea0003c00000 */
[----:B------:R0:W1:Y:S02]  /*4990*/  SHFL.BFLY P2, R23, R21, R18, R19 ;  /* 0x0c00001215177389 */ /* 0x0000640000040013 */
[----:B01----:R-:W-:Y:S01]  /*49a0*/  ENDCOLLECTIVE ;  /* 0x000000000000791b */ /* 0x003fe20003800000 */
.L_x_1994:
[----:B------:R-:W-:-:S05]  /*49b0*/  FADD.FTZ R17, R12, R17 ;  /* 0x000000110c117221 */ /* 0x000fca0000010000 */
[----:B------:R-:W-:Y:S01]  /*49c0*/  MOV R21, R17 ;  /* 0x0000001100157202 */ /* 0x000fe20000000f00 */
[----:B------:R-:W-:Y:S01]  /*49d0*/  IMAD.MOV.U32 R18, RZ, RZ, 0x1 ;  /* 0x00000001ff127424 */ /* 0x000fe200078e00ff */
[----:B------:R-:W-:-:S07]  /*49e0*/  MOV R25, R23 ;  /* 0x0000001700197202 */ /* 0x000fce0000000f00 */
[----:B------:R-:W-:Y:S05]  /*49f0*/  WARPSYNC.COLLECTIVE R16, `(.L_x_1995) ;  /* 0x0000000010087348 */ /* 0x000fea0003c00000 */
[----:B------:R0:W1:Y:S02]  /*4a00*/  SHFL.BFLY P2, R23, R21, R18, R19 ;  /* 0x0c00001215177389 */ /* 0x0000640000040013 */
[----:B01----:R-:W-:Y:S01]  /*4a10*/  ENDCOLLECTIVE ;  /* 0x000000000000791b */ /* 0x003fe20003800000 */
.L_x_1995:
[----:B------:R-:W-:-:S05]  /*4a20*/  FADD.FTZ R25, R14, R25 ;  /* 0x000000190e197221 */ /* 0x000fca0000010000 */
[----:B------:R-:W-:Y:S02]  /*4a30*/  MOV R21, R25 ;  /* 0x0000001900157202 */ /* 0x000fe40000000f00 */
[----:B------:R-:W-:-:S07]  /*4a40*/  MOV R0, R23 ;  /* 0x0000001700007202 */ /* 0x000fce0000000f00 */
[----:B------:R-:W-:Y:S05]  /*4a50*/  WARPSYNC.COLLECTIVE R16, `(.L_x_1996) ;  /* 0x0000000010087348 */ /* 0x000fea0003c00000 */
[----:B------:R0:W1:Y:S02]  /*4a60*/  SHFL.BFLY P2, R23, R21, R18, R19 ;  /* 0x0c00001215177389 */ /* 0x0000640000040013 */
[----:B01----:R-:W-:Y:S01]  /*4a70*/  ENDCOLLECTIVE ;  /* 0x000000000000791b */ /* 0x003fe20003800000 */
.L_x_1996:
[----:B------:R-:W-:Y:S01]  /*4a80*/  FADD.FTZ R0, R17, R0 ;  /* 0x0000000011007221 */ /* 0x000fe20000010000 */
[----:B------:R-:W-:Y:S06]  /*4a90*/  BRA `(.L_x_1997) ;  /* 0xffffffe800dc7947 */ /* 0x000fec000383ffff */
.L_x_1985:
        /* <DEDUP_REMOVED lines=8> */
.L_x_1999:
[----:B------:R-:W-:Y:S05]  /*4b20*/  BSYNC B1 ;  /* 0x0000000000017941 */ /* 0x000fea0003800000 */
.L_x_1998:
        /* <DEDUP_REMOVED lines=8> */
.L_x_2000:
[----:B------:R-:W-:Y:S01]  /*4bb0*/  FADD.FTZ R17, R17, R12 ;  /* 0x0000000c11117221 */ /* 0x000fe20000010000 */
[----:B------:R-:W-:-:S03]  /*4bc0*/  HFMA2.MMA R18, -RZ, RZ, 0, 2.384185791015625e-07 ;  /* 0x00000004ff127435 */ /* 0x000fc600000001ff */
[----:B------:R-:W-:Y:S02]  /*4bd0*/  IMAD.MOV.U32 R21, RZ, RZ, R17 ;  /* 0x000000ffff157224 */ /* 0x000fe400078e0011 */
[----:B------:R-:W-:-:S07]  /*4be0*/  FADD.FTZ R20, R23, R0 ;  /* 0x0000000017147221 */ /* 0x000fce0000010000 */
[----:B------:R-:W-:Y:S05]  /*4bf0*/  WARPSYNC.COLLECTIVE R16, `(.L_x_2001) ;  /* 0x0000000010087348 */ /* 0x000fea0003c00000 */
[----:B------:R0:W1:Y:S02]  /*4c00*/  SHFL.BFLY P2, R23, R21, R18, R19 ;  /* 0x0c00001215177389 */ /* 0x0000640000040013 */
[----:B01----:R-:W-:Y:S01]  /*4c10*/  ENDCOLLECTIVE ;  /* 0x000000000000791b */ /* 0x003fe20003800000 */
.L_x_2001:
[----:B------:R-:W-:Y:S01]  /*4c20*/  IMAD.MOV.U32 R21, RZ, RZ, R20 ;  /* 0x000000ffff157224 */ /* 0x000fe200078e0014 */
[----:B------:R-:W-:-:S07]  /*4c30*/  MOV R22, R23 ;  /* 0x0000001700167202 */ /* 0x000fce0000000f00 */
[----:B------:R-:W-:Y:S05]  /*4c40*/  WARPSYNC.COLLECTIVE R16, `(.L_x_2002) ;  /* 0x0000000010087348 */ /* 0x000fea0003c00000 */
[----:B------:R0:W1:Y:S02]  /*4c50*/  SHFL.BFLY P2, R23, R21, R18, R19 ;  /* 0x0c00001215177389 */ /* 0x0000640000040013 */
[----:B01----:R-:W-:Y:S01]  /*4c60*/  ENDCOLLECTIVE ;  /* 0x000000000000791b */ /* 0x003fe20003800000 */
.L_x_2002:
[----:B------:R-:W-:Y:S01]  /*4c70*/  FADD.FTZ R22, R17, R22 ;  /* 0x0000001611167221 */ /* 0x000fe20000010000 */
[----:B------:R-:W-:-:S04]  /*4c80*/  HFMA2.MMA R18, -RZ, RZ, 0, 1.1920928955078125e-07 ;  /* 0x00000002ff127435 */ /* 0x000fc800000001ff */
[----:B------:R-:W-:Y:S01]  /*4c90*/  MOV R21, R22 ;  /* 0x0000001600157202 */ /* 0x000fe20000000f00 */
[----:B------:R-:W-:-:S07]  /*4ca0*/  FADD.FTZ R0, R20, R23 ;  /* 0x0000001714007221 */ /* 0x000fce0000010000 */
[----:B------:R-:W-:Y:S05]  /*4cb0*/  WARPSYNC.COLLECTIVE R16, `(.L_x_2003) ;  /* 0x0000000010087348 */ /* 0x000fea0003c00000 */
[----:B------:R0:W1:Y:S02]  /*4cc0*/  SHFL.BFLY P2, R23, R21, R18, R19 ;  /* 0x0c00001215177389 */ /* 0x0000640000040013 */
[----:B01----:R-:W-:Y:S01]  /*4cd0*/  ENDCOLLECTIVE ;  /* 0x000000000000791b */ /* 0x003fe20003800000 */
.L_x_2003:
[----:B------:R-:W-:Y:S01]  /*4ce0*/  MOV R21, R0 ;  /* 0x0000000000157202 */ /* 0x000fe20000000f00 */
[----:B------:R-:W-:-:S07]  /*4cf0*/  IMAD.MOV.U32 R25, RZ, RZ, R23 ;  /* 0x000000ffff197224 */ /* 0x000fce00078e0017 */
[----:B------:R-:W-:Y:S05]  /*4d00*/  WARPSYNC.COLLECTIVE R16, `(.L_x_2004) ;  /* 0x0000000010087348 */ /* 0x000fea0003c00000 */
[----:B------:R0:W1:Y:S02]  /*4d10*/  SHFL.BFLY P2, R23, R21, R18, R19 ;  /* 0x0c00001215177389 */ /* 0x0000640000040013 */
[----:B01----:R-:W-:Y:S01]  /*4d20*/  ENDCOLLECTIVE ;  /* 0x000000000000791b */ /* 0x003fe20003800000 */
.L_x_2004:
[----:B------:R-:W-:-:S05]  /*4d30*/  FADD.FTZ R25, R22, R25 ;  /* 0x0000001916197221 */ /* 0x000fca0000010000 */
[----:B------:R-:W-:Y:S01]  /*4d40*/  MOV R21, R25 ;  /* 0x0000001900157202 */ /* 0x000fe20000000f00 */
[----:B------:R-:W-:Y:S02]  /*4d50*/  IMAD.MOV.U32 R18, RZ, RZ, 0x1 ;  /* 0x00000001ff127424 */ /* 0x000fe400078e00ff */
[----:B------:R-:W-:-:S07]  /*4d60*/  FADD.FTZ R12, R0, R23 ;  /* 0x00000017000c7221 */ /* 0x000fce0000010000 */
[----:B------:R-:W-:Y:S05]  /*4d70*/  WARPSYNC.COLLECTIVE R16, `(.L_x_2005) ;  /* 0x0000000010087348 */ /* 0x000fea0003c00000 */
[----:B------:R0:W1:Y:S02]  /*4d80*/  SHFL.BFLY P2, R23, R21, R18, R19 ;  /* 0x0c00001215177389 */ /* 0x0000640000040013 */
[----:B01----:R-:W-:Y:S01]  /*4d90*/  ENDCOLLECTIVE ;  /* 0x000000000000791b */ /* 0x003fe20003800000 */
.L_x_2005:
[----:B------:R-:W-:Y:S02]  /*4da0*/  MOV R21, R12 ;  /* 0x0000000c00157202 */ /* 0x000fe40000000f00 */
[----:B------:R-:W-:-:S07]  /*4db0*/  MOV R24, R23 ;  /* 0x0000001700187202 */ /* 0x000fce0000000f00 */
[----:B------:R-:W-:Y:S05]  /*4dc0*/  WARPSYNC.COLLECTIVE R16, `(.L_x_2006) ;  /* 0x0000000010087348 */ /* 0x000fea0003c00000 */
[----:B------:R0:W1:Y:S02]  /*4dd0*/  SHFL.BFLY P2, R23, R21, R18, R19 ;  /* 0x0c00001215177389 */ /* 0x0000640000040013 */
[----:B01----:R-:W-:Y:S01]  /*4de0*/  ENDCOLLECTIVE ;  /* 0x000000000000791b */ /* 0x003fe20003800000 */
.L_x_2006:
[----:B------:R-:W-:Y:S01]  /*4df0*/  FADD.FTZ R24, R25, R24 ;  /* 0x0000001819187221 */ /* 0x000fe20000010000 */
[----:B------:R-:W-:Y:S06]  /*4e00*/  BRA `(.L_x_2007) ;  /* 0xffffffe800bc7947 */ /* 0x000fec000383ffff */
.L_x_1986:
        /* <DEDUP_REMOVED lines=8> */
.L_x_2009:
[----:B------:R-:W-:Y:S05]  /*4e90*/  BSYNC B1 ;  /* 0x0000000000017941 */ /* 0x000fea0003800000 */
.L_x_2008:
        /* <DEDUP_REMOVED lines=8> */
.L_x_2010:
[----:B------:R-:W-:Y:S01]  /*4f20*/  FADD.FTZ R17, R17, R12 ;  /* 0x0000000c11117221 */ /* 0x000fe20000010000 */
[----:B------:R-:W-:-:S03]  /*4f30*/  HFMA2.MMA R18, -RZ, RZ, 0, 2.384185791015625e-07 ;  /* 0x00000004ff127435 */ /* 0x000fc600000001ff */
[----:B------:R-:W-:Y:S02]  /*4f40*/  IMAD.MOV.U32 R21, RZ, RZ, R17 ;  /* 0x000000ffff157224 */ /* 0x000fe400078e0011 */
[----:B------:R-:W-:-:S07]  /*4f50*/  FADD.FTZ R20, R23, R0 ;  /* 0x0000000017147221 */ /* 0x000fce0000010000 */
[----:B------:R-:W-:Y:S05]  /*4f60*/  WARPSYNC.COLLECTIVE R16, `(.L_x_2011) ;  /* 0x0000000010087348 */ /* 0x000fea0003c00000 */
[----:B------:R0:W1:Y:S02]  /*4f70*/  SHFL.BFLY P2, R23, R21, R18, R19 ;  /* 0x0c00001215177389 */ /* 0x0000640000040013 */
[----:B01----:R-:W-:Y:S01]  /*4f80*/  ENDCOLLECTIVE ;  /* 0x000000000000791b */ /* 0x003fe20003800000 */
.L_x_2011:
[----:B------:R-:W-:Y:S01]  /*4f90*/  IMAD.MOV.U32 R21, RZ, RZ, R20 ;  /* 0x000000ffff157224 */ /* 0x000fe200078e0014 */
[----:B------:R-:W-:-:S07]  /*4fa0*/  MOV R22, R23 ;  /* 0x0000001700167202 */ /* 0x000fce0000000f00 */
[----:B------:R-:W-:Y:S05]  /*4fb0*/  WARPSYNC.COLLECTIVE R16, `(.L_x_2012) ;  /* 0x0000000010087348 */ /* 0x000fea0003c00000 */
[----:B------:R0:W1:Y:S02]  /*4fc0*/  SHFL.BFLY P2, R23, R21, R18, R19 ;  /* 0x0c00001215177389 */ /* 0x0000640000040013 */
[----:B01----:R-:W-:Y:S01]  /*4fd0*/  ENDCOLLECTIVE ;  /* 0x000000000000791b */ /* 0x003fe20003800000 */
.L_x_2012:
[----:B------:R-:W-:Y:S01]  /*4fe0*/  FADD.FTZ R22, R17, R22 ;  /* 0x0000001611167221 */ /* 0x000fe20000010000 */
[----:B------:R-:W-:-:S04]  /*4ff0*/  HFMA2.MMA R18, -RZ, RZ, 0, 1.1920928955078125e-07 ;  /* 0x00000002ff127435 */ /* 0x000fc800000001ff */
[----:B------:R-:W-:Y:S01]  /*5000*/  MOV R21, R22 ;  /* 0x0000001600157202 */ /* 0x000fe20000000f00 */
[----:B------:R-:W-:-:S07]  /*5010*/  FADD.FTZ R0, R20, R23 ;  /* 0x0000001714007221 */ /* 0x000fce0000010000 */
[----:B------:R-:W-:Y:S05]  /*5020*/  WARPSYNC.COLLECTIVE R16, `(.L_x_2013) ;  /* 0x0000000010087348 */ /* 0x000fea0003c00000 */
[----:B------:R0:W1:Y:S02]  /*5030*/  SHFL.BFLY P2, R23, R21, R18, R19 ;  /* 0x0c00001215177389 */ /* 0x0000640000040013 */
[----:B01----:R-:W-:Y:S01]  /*5040*/  ENDCOLLECTIVE ;  /* 0x000000000000791b */ /* 0x003fe20003800000 */
.L_x_2013:
[----:B------:R-:W-:Y:S01]  /*5050*/  MOV R21, R0 ;  /* 0x0000000000157202 */ /* 0x000fe20000000f00 */
[----:B------:R-:W-:-:S07]  /*5060*/  IMAD.MOV.U32 R25, RZ, RZ, R23 ;  /* 0x000000ffff197224 */ /* 0x000fce00078e0017 */
[----:B------:R-:W-:Y:S05]  /*5070*/  WARPSYNC.COLLECTIVE R16, `(.L_x_2014) ;  /* 0x0000000010087348 */ /* 0x000fea0003c00000 */
[----:B------:R0:W1:Y:S02]  /*5080*/  SHFL.BFLY P2, R23, R21, R18, R19 ;  /* 0x0c00001215177389 */ /* 0x0000640000040013 */
[----:B01----:R-:W-:Y:S01]  /*5090*/  ENDCOLLECTIVE ;  /* 0x000000000000791b */ /* 0x003fe20003800000 */
.L_x_2014:
[----:B------:R-:W-:-:S05]  /*50a0*/  FADD.FTZ R25, R22, R25 ;  /* 0x0000001916197221 */ /* 0x000fca0000010000 */
[----:B------:R-:W-:Y:S01]  /*50b0*/  MOV R21, R25 ;  /* 0x0000001900157202 */ /* 0x000fe20000000f00 */
[----:B------:R-:W-:Y:S02]  /*50c0*/  IMAD.MOV.U32 R18, RZ, RZ, 0x1 ;  /* 0x00000001ff127424 */ /* 0x000fe400078e00ff */
[----:B------:R-:W-:-:S07]  /*50d0*/  FADD.FTZ R12, R0, R23 ;  /* 0x00000017000c7221 */ /* 0x000fce0000010000 */
[----:B------:R-:W-:Y:S05]  /*50e0*/  WARPSYNC.COLLECTIVE R16, `(.L_x_2015) ;  /* 0x0000000010087348 */ /* 0x000fea0003c00000 */
[----:B------:R0:W1:Y:S02]  /*50f0*/  SHFL.BFLY P2, R23, R21, R18, R19 ;  /* 0x0c00001215177389 */ /* 0x0000640000040013 */
[----:B01----:R-:W-:Y:S01]  /*5100*/  ENDCOLLECTIVE ;  /* 0x000000000000791b */ /* 0x003fe20003800000 */
.L_x_2015:
[----:B------:R-:W-:Y:S02]  /*5110*/  MOV R21, R12 ;  /* 0x0000000c00157202 */ /* 0x000fe40000000f00 */
[----:B------:R-:W-:-:S07]  /*5120*/  MOV R24, R23 ;  /* 0x0000001700187202 */ /* 0x000fce0000000f00 */
[----:B------:R-:W-:Y:S05]  /*5130*/  WARPSYNC.COLLECTIVE R16, `(.L_x_2016) ;  /* 0x0000000010087348 */ /* 0x000fea0003c00000 */
[----:B------:R0:W1:Y:S02]  /*5140*/  SHFL.BFLY P2, R23, R21, R18, R19 ;  /* 0x0c00001215177389 */ /* 0x0000640000040013 */
[----:B01----:R-:W-:Y:S01]  /*5150*/  ENDCOLLECTIVE ;  /* 0x000000000000791b */ /* 0x003fe20003800000 */
.L_x_2016:
[----:B------:R-:W-:Y:S01]  /*5160*/  FADD.FTZ R24, R25, R24 ;  /* 0x0000001819187221 */ /* 0x000fe20000010000 */
[----:B------:R-:W-:Y:S06]  /*5170*/  BRA `(.L_x_2017) ;  /* 0xffffffe800847947 */ /* 0x000fec000383ffff */
.L_x_1987:
        /* <DEDUP_REMOVED lines=8> */
.L_x_2019:
[----:B------:R-:W-:Y:S05]  /*5200*/  BSYNC B0 ;  /* 0x0000000000007941 */ /* 0x000fea0003800000 */
.L_x_2018:
        /* <DEDUP_REMOVED lines=9> */
.L_x_2020:
[----:B------:R-:W-:Y:S01]  /*52a0*/  FADD.FTZ R10, R10, R11 ;  /* 0x0000000b0a0a7221 */ /* 0x000fe20000010000 */
[----:B------:R-:W-:-:S04]  /*52b0*/  HFMA2.MMA R18, -RZ, RZ, 0, 2.384185791015625e-07 ;  /* 0x00000004ff127435 */ /* 0x000fc800000001ff */
[----:B------:R-:W-:Y:S01]  /*52c0*/  MOV R21, R10 ;  /* 0x0000000a00157202 */ /* 0x000fe20000000f00 */
[----:B------:R-:W-:-:S07]  /*52d0*/  IMAD.MOV.U32 R15, RZ, RZ, R23 ;  /* 0x000000ffff0f7224 */ /* 0x000fce00078e0017 */
[----:B------:R-:W-:Y:S05]  /*52e0*/  WARPSYNC.COLLECTIVE R16, `(.L_x_2021) ;  /* 0x0000000010087348 */ /* 0x000fea0003c00000 */
[----:B------:R0:W1:Y:S02]  /*52f0*/  SHFL.BFLY P2, R23, R21, R18, R19 ;  /* 0x0c00001215177389 */ /* 0x0000640000040013 */
[----:B01----:R-:W-:Y:S01]  /*5300*/  ENDCOLLECTIVE ;  /* 0x000000000000791b */ /* 0x003fe20003800000 */
.L_x_2021:
[----:B------:R-:W-:-:S05]  /*5310*/  FADD.FTZ R24, R15, R0 ;  /* 0x000000000f187221 */ /* 0x000fca0000010000 */
[----:B------:R-:W-:Y:S01]  /*5320*/  MOV R21, R24 ;  /* 0x0000001800157202 */ /* 0x000fe20000000f00 */
[----:B------:R-:W-:-:S07]  /*5330*/  IMAD.MOV.U32 R25, RZ, RZ, R23 ;  /* 0x000000ffff197224 */ /* 0x000fce00078e0017 */
[----:B------:R-:W-:Y:S05]  /*5340*/  WARPSYNC.COLLECTIVE R16, `(.L_x_2022) ;  /* 0x0000000010087348 */ /* 0x000fea0003c00000 */
[----:B------:R0:W1:Y:S02]  /*5350*/  SHFL.BFLY P2, R23, R21, R18, R19 ;  /* 0x0c00001215177389 */ /* 0x0000640000040013 */
[----:B01----:R-:W-:Y:S01]  /*5360*/  ENDCOLLECTIVE ;  /* 0x000000000000791b */ /* 0x003fe20003800000 */
.L_x_2022:
[----:B------:R-:W-:Y:S01]  /*5370*/  FADD.FTZ R11, R10, R25 ;  /* 0x000000190a0b7221 */ /* 0x000fe20000010000 */
[----:B------:R-:W-:-:S03]  /*5380*/  HFMA2.MMA R18, -RZ, RZ, 0, 1.1920928955078125e-07 ;  /* 0x00000002ff127435 */ /* 0x000fc600000001ff */
[----:B------:R-:W-:Y:S01]  /*5390*/  IMAD.MOV.U32 R21, RZ, RZ, R11 ;  /* 0x000000ffff157224 */ /* 0x000fe200078e000b */
[----:B------:R-:W-:-:S07]  /*53a0*/  MOV R17, R23 ;  /* 0x0000001700117202 */ /* 0x000fce0000000f00 */
[----:B------:R-:W-:Y:S05]  /*53b0*/  WARPSYNC.COLLECTIVE R16, `(.L_x_2023) ;  /* 0x0000000010087348 */ /* 0x000fea0003c00000 */
[----:B------:R0:W1:Y:S02]  /*53c0*/  SHFL.BFLY P2, R23, R21, R18, R19 ;  /* 0x0c00001215177389 */ /* 0x0000640000040013 */
[----:B01----:R-:W-:Y:S01]  /*53d0*/  ENDCOLLECTIVE ;  /* 0x000000000000791b */ /* 0x003fe20003800000 */
.L_x_2023:
        /* <DEDUP_REMOVED lines=8> */
.L_x_2024:
        /* <DEDUP_REMOVED lines=8> */
.L_x_2025:
        /* <DEDUP_REMOVED lines=8> */
[----:B------:R-:W-:Y:S01]  /*5560*/  @!P1 F2FP.F16.F32.PACK_AB R23, RZ, R23 ;  /* 0x00000017ff17923e */ /* 0x000fe200000000ff */
[----:B------:R0:W1:Y:S03]  /*5570*/  @P0 LDS R14, [R20] ;  /* 0x00000000140e0984 */ /* 0x0000660000000800 */
[----:B------:R-:W-:-:S07]  /*5580*/  PRMT R15, R23, 0x7610, R15 ;  /* 0x00007610170f7816 */ /* 0x000fce000000000f */
[----:B01----:R-:W-:Y:S05]  /*5590*/  WARPSYNC.COLLECTIVE R16, `(.L_x_2026) ;  /* 0x0000000010087348 */ /* 0x003fea0003c00000 */
[----:B------:R2:W3:Y:S02]  /*55a0*/  SHFL.BFLY P2, R23, R21, R18, R19 ;  /* 0x0c00001215177389 */ /* 0x0004e40000040013 */
[----:B0123--:R-:W-:Y:S01]  /*55b0*/  ENDCOLLECTIVE ;  /* 0x000000000000791b */ /* 0x00ffe20003800000 */
.L_x_2026:
        /* <DEDUP_REMOVED lines=14> */
.L_x_2027:
[----:B------:R-:W-:Y:S01]  /*56a0*/  @!P1 IMAD.WIDE R10, R0, 0x2, R10 ;  /* 0x00000002000a9825 */ /* 0x000fe200078e020a */
[----:B------:R-:W-:-:S04]  /*56b0*/  @!P1 F2FP.F16.F32.PACK_AB R21, RZ, R32 ;  /* 0x00000020ff15923e */ /* 0x000fc800000000ff */
[----:B------:R-:W-:Y:S02]  /*56c0*/  PRMT R14, R21, 0x7610, R14 ;  /* 0x00007610150e7816 */ /* 0x000fe4000000000e */
[----:B------:R-:W-:-:S03]  /*56d0*/  MOV R21, R20 ;  /* 0x0000001400157202 */ /* 0x000fc60000000f00 */
[----:B------:R0:W-:Y:S01]  /*56e0*/  @!P1 STG.E.U16 desc[UR12][R10.64], R14 ;  /* 0x0000000e0a009986 */ /* 0x0001e2000c10150c */
[----:B------:R-:W-:-:S07]  /*56f0*/  MOV R33, R23 ;  /* 0x0000001700217202 */ /* 0x000fce0000000f00 */
[----:B0-----:R-:W-:Y:S05]  /*5700*/  WARPSYNC.COLLECTIVE R16, `(.L_x_2028) ;  /* 0x0000000010087348 */ /* 0x001fea0003c00000 */
[----:B------:R1:W2:Y:S02]  /*5710*/  SHFL.BFLY P2, R23, R21, R18, R19 ;  /* 0x0c00001215177389 */ /* 0x0002a40000040013 */
[----:B012---:R-:W-:Y:S01]  /*5720*/  ENDCOLLECTIVE ;  /* 0x000000000000791b */ /* 0x007fe20003800000 */
.L_x_2028:
        /* <DEDUP_REMOVED lines=8> */
.L_x_2029:
        /* <DEDUP_REMOVED lines=13> */
.L_x_2030:
[----:B------:R-:W-:-:S05]  /*5880*/  FADD.FTZ R24, R24, R25 ;  /* 0x0000001918187221 */ /* 0x000fca0000010000 */
[----:B------:R-:W-:Y:S01]  /*5890*/  MOV R21, R24 ;  /* 0x0000001800157202 */ /* 0x000fe20000000f00 */
[----:B------:R-:W-:Y:S01]  /*58a0*/  IMAD.MOV.U32 R18, RZ, RZ, 0x2 ;  /* 0x00000002ff127424 */ /* 0x000fe200078e00ff */
[----:B------:R-:W-:-:S07]  /*58b0*/  MOV R25, R23 ;  /* 0x0000001700197202 */ /* 0x000fce0000000f00 */
[----:B------:R-:W-:Y:S05]  /*58c0*/  WARPSYNC.COLLECTIVE R16, `(.L_x_2031) ;  /* 0x0000000010087348 */ /* 0x000fea0003c00000 */
[----:B------:R0:W1:Y:S02]  /*58d0*/  SHFL.BFLY P2, R23, R21, R18, R19 ;  /* 0x0c00001215177389 */ /* 0x0000640000040013 */
[----:B01----:R-:W-:Y:S01]  /*58e0*/  ENDCOLLECTIVE ;  /* 0x000000000000791b */ /* 0x003fe20003800000 */
.L_x_2031:
        /* <DEDUP_REMOVED lines=8> */
.L_x_2032:
[----:B------:R-:W-:Y:S01]  /*5970*/  MOV R21, R24 ;  /* 0x0000001800157202 */ /* 0x000fe20000000f00 */
[----:B------:R-:W-:Y:S01]  /*5980*/  IMAD.MOV.U32 R18, RZ, RZ, 0x1 ;  /* 0x00000001ff127424 */ /* 0x000fe200078e00ff */
[----:B------:R-:W-:-:S07]  /*5990*/  MOV R20, R23 ;  /* 0x0000001700147202 */ /* 0x000fce0000000f00 */
[----:B------:R-:W-:Y:S05]  /*59a0*/  WARPSYNC.COLLECTIVE R16, `(.L_x_2033) ;  /* 0x0000000010087348 */ /* 0x000fea0003c00000 */
[----:B------:R0:W1:Y:S02]  /*59b0*/  SHFL.BFLY P2, R23, R21, R18, R19 ;  /* 0x0c00001215177389 */ /* 0x0000640000040013 */
[----:B01----:R-:W-:Y:S01]  /*59c0*/  ENDCOLLECTIVE ;  /* 0x000000000000791b */ /* 0x003fe20003800000 */
.L_x_2033:
[----:B------:R-:W-:Y:S01]  /*59d0*/  FADD.FTZ R14, R25, R20 ;  /* 0x00000014190e7221 */ /* 0x000fe20000010000 */
[----:B------:R-:W-:-:S05]  /*59e0*/  MOV R21, R23 ;  /* 0x0000001700157202 */ /* 0x000fca0000000f00 */
[----:B------:R-:W-:Y:S01]  /*59f0*/  FADD.FTZ R18, R24, R21 ;  /* 0x0000001518127221 */ /* 0x000fe20000010000 */
[----:B------:R-:W-:-:S04]  /*5a00*/  MOV R21, R14 ;  /* 0x0000000e00157202 */ /* 0x000fc80000000f00 */
[----:B------:R-:W-:Y:S01]  /*5a10*/  @!P1 F2FP.F16.F32.PACK_AB R33, RZ, R18 ;  /* 0x00000012ff21923e */ /* 0x000fe200000000ff */
[----:B------:R-:W-:-:S04]  /*5a20*/  IMAD.MOV.U32 R18, RZ, RZ, 0x1 ;  /* 0x00000001ff127424 */ /* 0x000fc800078e00ff */
[----:B------:R0:W-:Y:S03]  /*5a30*/  @!P1 STG.E.U16 desc[UR12][R10.64+0x3c], R33 ;  /* 0x00003c210a009986 */ /* 0x0001e6000c10150c */
[----:B0-----:R-:W-:Y:S05]  /*5a40*/  WARPSYNC.COLLECTIVE R16, `(.L_x_2034) ;  /* 0x0000000010087348 */ /* 0x001fea0003c00000 */
[----:B------:R1:W2:Y:S02]  /*5a50*/  SHFL.BFLY P2, R23, R21, R18, R19 ;  /* 0x0c00001215177389 */ /* 0x0002a40000040013 */
[----:B012---:R-:W-:Y:S01]  /*5a60*/  ENDCOLLECTIVE ;  /* 0x000000000000791b */ /* 0x007fe20003800000 */
.L_x_2034:
        /* <DEDUP_REMOVED lines=11> */
.L_x_2035:
[----:B------:R-:W-:Y:S01]  /*5b20*/  IMAD.MOV.U32 R21, RZ, RZ, R15 ;  /* 0x000000ffff157224 */ /* 0x000fe200078e000f */
[----:B------:R-:W-:Y:S02]  /*5b30*/  MOV R16, R23 ;  /* 0x0000001700107202 */ /* 0x000fe40000000f00 */
[----:B------:R-:W-:-:S03]  /*5b40*/  @!P1 F2FP.F16.F32.PACK_AB R23, RZ, R20 ;  /* 0x00000014ff17923e */ /* 0x000fc600000000ff */
[----:B------:R-:W-:Y:S01]  /*5b50*/  FADD.FTZ R22, R16, R14 ;  /* 0x0000000e10167221 */ /* 0x000fe20000010000 */
[----:B------:R-:W-:Y:S01]  /*5b60*/  MOV R16, 0xffff ;  /* 0x0000ffff00107802 */ /* 0x000fe20000000f00 */
[----:B------:R-:W-:Y:S01]  /*5b70*/  IMAD.MOV.U32 R14, RZ, RZ, RZ ;  /* 0x000000ffff0e7224 */ /* 0x000fe200078e00ff */
[----:B------:R-:W-:-:S07]  /*5b80*/  PRMT R20, R23, 0x7610, R20 ;  /* 0x0000761017147816 */ /* 0x000fce0000000014 */
[----:B------:R-:W-:Y:S05]  /*5b90*/  WARPSYNC.COLLECTIVE R16, `(.L_x_2036) ;  /* 0x0000000010087348 */ /* 0x000fea0003c00000 */
[----:B------:R0:W1:Y:S02]  /*5ba0*/  SHFL.BFLY P2, R23, R21, R18, R19 ;  /* 0x0c00001215177389 */ /* 0x0000640000040013 */
[----:B01----:R-:W-:Y:S01]  /*5bb0*/  ENDCOLLECTIVE ;  /* 0x000000000000791b */ /* 0x003fe20003800000 */
.L_x_2036:
        /* <DEDUP_REMOVED lines=10> */
.L_x_2037:
        /* <DEDUP_REMOVED lines=9> */
.L_x_2038:
[----:B------:R-:W-:Y:S01]  /*5cf0*/  HFMA2.MMA R18, -RZ, RZ, 0, 1.1920928955078125e-07 ;  /* 0x00000002ff127435 */ /* 0x000fe200000001ff */
[----:B------:R-:W-:Y:S01]  /*5d00*/  IMAD.MOV.U32 R21, RZ, RZ, R34 ;  /* 0x000000ffff157224 */ /* 0x000fe200078e0022 */
[----:B------:R-:W-:-:S09]  /*5d10*/  MOV R33, R23 ;  /* 0x0000001700217202 */ /* 0x000fd20000000f00 */
[----:B------:R-:W-:Y:S05]  /*5d20*/  WARPSYNC.COLLECTIVE R16, `(.L_x_2039) ;  /* 0x0000000010087348 */ /* 0x000fea0003c00000 */
[----:B------:R0:W1:Y:S02]  /*5d30*/  SHFL.BFLY P2, R23, R21, R18, R19 ;  /* 0x0c00001215177389 */ /* 0x0000640000040013 */
[----:B01----:R-:W-:Y:S01]  /*5d40*/  ENDCOLLECTIVE ;  /* 0x000000000000791b */ /* 0x003fe20003800000 */
.L_x_2039:
        /* <DEDUP_REMOVED lines=8> */
.L_x_2040:
[----:B------:R-:W-:Y:S01]  /*5dd0*/  HFMA2.MMA R18, -RZ, RZ, 0, 5.9604644775390625e-08 ;  /* 0x00000001ff127435 */ /* 0x000fe200000001ff */
[----:B------:R-:W-:Y:S01]  /*5de0*/  IMAD.MOV.U32 R21, RZ, RZ, R20 ;  /* 0x000000ffff157224 */ /* 0x000fe200078e0014 */
[----:B------:R-:W-:-:S09]  /*5df0*/  MOV R15, R23 ;  /* 0x00000017000f7202 */ /* 0x000fd20000000f00 */
[----:B------:R-:W-:Y:S05]  /*5e00*/  WARPSYNC.COLLECTIVE R16, `(.L_x_2041) ;  /* 0x0000000010087348 */ /* 0x000fea0003c00000 */
[----:B------:R0:W1:Y:S02]  /*5e10*/  SHFL.BFLY P2, R23, R21, R18, R19 ;  /* 0x0c00001215177389 */ /* 0x0000640000040013 */
[----:B01----:R-:W-:Y:S01]  /*5e20*/  ENDCOLLECTIVE ;  /* 0x000000000000791b */ /* 0x003fe20003800000 */
.L_x_2041:
        /* <DEDUP_REMOVED lines=8> */
[----:B------:R-:W-:Y:S01]  /*5eb0*/  @!P1 F2FP.F16.F32.PACK_AB R20, RZ, R20 ;  /* 0x00000014ff14923e */ /* 0x000fe200000000ff */
        /* <DEDUP_REMOVED lines=11> */
.L_x_2042:
[----:B------:R-:W-:Y:S01]  /*5f70*/  HFMA2.MMA R18, -RZ, RZ, 0, 4.76837158203125e-07 ;  /* 0x00000008ff127435 */ /* 0x000fe200000001ff */
[----:B------:R-:W-:Y:S01]  /*5f80*/  IMAD.MOV.U32 R21, RZ, RZ, R14 ;  /* 0x000000ffff157224 */ /* 0x000fe200078e000e */
[----:B------:R-:W-:-:S09]  /*5f90*/  MOV R22, R23 ;  /* 0x0000001700167202 */ /* 0x000fd20000000f00 */
[----:B------:R-:W-:Y:S05]  /*5fa0*/  WARPSYNC.COLLECTIVE R16, `(.L_x_2043) ;  /* 0x0000000010087348 */ /* 0x000fea0003c00000 */
[----:B------:R0:W1:Y:S02]  /*5fb0*/  SHFL.BFLY P2, R23, R21, R18, R19 ;  /* 0x0c00001215177389 */ /* 0x0000640000040013 */
[----:B01----:R-:W-:Y:S01]  /*5fc0*/  ENDCOLLECTIVE ;  /* 0x000000000000791b */ /* 0x003fe20003800000 */
.L_x_2043:
[----:B------:R-:W-:Y:S01]  /*5fd0*/  FADD.FTZ R12, R12, R22 ;  /* 0x000000160c0c7221 */ /* 0x000fe20000010000 */
[----:B------:R-:W-:Y:S01]  /*5fe0*/  IMAD.MOV.U32 R21, RZ, RZ, R15 ;  /* 0x000000ffff157224 */ /* 0x000fe200078e000f */
[----:B------:R-:W-:-:S07]  /*5ff0*/  MOV R32, R23 ;  /* 0x0000001700207202 */ /* 0x000fce0000000f00 */
[----:B------:R-:W-:Y:S05]  /*6000*/  WARPSYNC.COLLECTIVE R16, `(.L_x_2044) ;  /* 0x0000000010087348 */ /* 0x000fea0003c00000 */
[----:B------:R0:W1:Y:S02]  /*6010*/  SHFL.BFLY P2, R23, R21, R18, R19 ;  /* 0x0c00001215177389 */ /* 0x0000640000040013 */
[----:B01----:R-:W-:Y:S01]  /*6020*/  ENDCOLLECTIVE ;  /* 0x000000000000791b */ /* 0x003fe20003800000 */
.L_x_2044:
        /* <DEDUP_REMOVED lines=9> */
.L_x_2045:
[----:B------:R-:W-:Y:S01]  /*60c0*/  MOV R21, R17 ;  /* 0x0000001100157202 */ /* 0x000fe20000000f00 */
[----:B------:R-:W-:Y:S01]  /*60d0*/  @!P1 IMAD.WIDE R14, R0, 0x2, R14 ;  /* 0x00000002000e9825 */ /* 0x000fe200078e020e */
[----:B------:R-:W-:-:S07]  /*60e0*/  MOV R33, R23 ;  /* 0x0000001700217202 */ /* 0x000fce0000000f00 */
[----:B------:R-:W-:Y:S05]  /*60f0*/  WARPSYNC.COLLECTIVE R16, `(.L_x_2046) ;  /* 0x0000000010087348 */ /* 0x000fea0003c00000 */
[----:B------:R0:W1:Y:S02]  /*6100*/  SHFL.BFLY P2, R23, R21, R18, R19 ;  /* 0x0c00001215177389 */ /* 0x0000640000040013 */
[----:B01----:R-:W-:Y:S01]  /*6110*/  ENDCOLLECTIVE ;  /* 0x000000000000791b */ /* 0x003fe20003800000 */
.L_x_2046:
        /* <DEDUP_REMOVED lines=9> */
.L_x_2047:
[----:B------:R-:W-:Y:S02]  /*61b0*/  MOV R21, R24 ;  /* 0x0000001800157202 */ /* 0x000fe40000000f00 */
[----:B------:R-:W-:-:S07]  /*61c0*/  MOV R32, R23 ;  /* 0x0000001700207202 */ /* 0x000fce0000000f00 */
[----:B------:R-:W-:Y:S05]  /*61d0*/  WARPSYNC.COLLECTIVE R16, `(.L_x_2048) ;  /* 0x0000000010087348 */ /* 0x000fea0003c00000 */
[----:B------:R0:W1:Y:S02]  /*61e0*/  SHFL.BFLY P2, R23, R21, R18, R19 ;  /* 0x0c00001215177389 */ /* 0x0000640000040013 */
[----:B01----:R-:W-:Y:S01]  /*61f0*/  ENDCOLLECTIVE ;  /* 0x000000000000791b */ /* 0x003fe20003800000 */
.L_x_2048:
[----:B------:R-:W-:Y:S01]  /*6200*/  FADD.FTZ R25, R25, R32 ;  /* 0x0000002019197221 */ /* 0x000fe20000010000 */
[----:B------:R-:W-:-:S04]  /*6210*/  @!P1 F2FP.F16.F32.PACK_AB R18, RZ, R12 ;  /* 0x0000000cff12923e */ /* 0x000fc800000000ff */
        /* <DEDUP_REMOVED lines=10> */
.L_x_2049:
[----:B------:R-:W-:Y:S02]  /*62c0*/  MOV R21, R12 ;  /* 0x0000000c00157202 */ /* 0x000fe40000000f00 */
[----:B------:R-:W-:-:S07]  /*62d0*/  MOV R22, R23 ;  /* 0x0000001700167202 */ /* 0x000fce0000000f00 */
[----:B------:R-:W-:Y:S05]  /*62e0*/  WARPSYNC.COLLECTIVE R16, `(.L_x_2050) ;  /* 0x0000000010087348 */ /* 0x000fea0003c00000 */
[----:B------:R0:W1:Y:S02]  /*62f0*/  SHFL.BFLY P2, R23, R21, R18, R19 ;  /* 0x0c00001215177389 */ /* 0x0000640000040013 */
[----:B01----:R-:W-:Y:S01]  /*6300*/  ENDCOLLECTIVE ;  /* 0x000000000000791b */ /* 0x003fe20003800000 */
.L_x_2050:
[----:B------:R-:W-:Y:S01]  /*6310*/  FADD.FTZ R22, R25, R22 ;  /* 0x0000001619167221 */ /* 0x000fe20000010000 */
[----:B------:R-:W-:Y:S06]  /*6320*/  BRA `(.L_x_2051) ;  /* 0xffffffe000c47947 */ /* 0x000fec000383ffff */
.L_x_2052:
        /* <DEDUP_REMOVED lines=13> */
.L_x_3942:


//--------------------- .text._ZN13group_norm_v218gn_bwd_cuda_kernelI6__halfLi480ELi1ELi32ELi60ELi256ELb0ELb1ELi4ELi960ELi960ELi4ELb1ELi2ELb0ELb0ELNS_15WgradSyncMethodE3ENS_16CompileConditionILi900EEEEEvPT_S6_S6_PKS5_S8_S8_S8_PKfflPfPj --------------------------
	.section	.text._ZN13group_norm_v218gn_bwd_cuda_kernelI6__halfLi480ELi1ELi32ELi60ELi256ELb0ELb1ELi4ELi960ELi960ELi4ELb1ELi2ELb0ELb0ELNS_15WgradSyncMethodE3ENS_16CompileConditionILi900EEEEEvPT_S6_S6_PKS5_S8_S8_S8_PKfflPfPj,"ax",@progbits
	.align	128
        .global         _ZN13group_norm_v218gn_bwd_cuda_kernelI6__halfLi480ELi1ELi32ELi60ELi256ELb0ELb1ELi4ELi960ELi960ELi4ELb1ELi2ELb0ELb0ELNS_15WgradSyncMethodE3ENS_16CompileConditionILi900EEEEEvPT_S6_S6_PKS5_S8_S8_S8_PKfflPfPj
        .type           _ZN13group_norm_v218gn_bwd_cuda_kernelI6__halfLi480ELi1ELi32ELi60ELi256ELb0ELb1ELi4ELi960ELi960ELi4ELb1ELi2ELb0ELb0ELNS_15WgradSyncMethodE3ENS_16CompileConditionILi900EEEEEvPT_S6_S6_PKS5_S8_S8_S8_PKfflPfPj,@function
        .size           _ZN13group_norm_v218gn_bwd_cuda_kernelI6__halfLi480ELi1ELi32ELi60ELi256ELb0ELb1ELi4ELi960ELi960ELi4ELb1ELi2ELb0ELb0ELNS_15WgradSyncMethodE3ENS_16CompileConditionILi900EEEEEvPT_S6_S6_PKS5_S8_S8_S8_PKfflPfPj,(.L_x_3943 - _ZN13group_norm_v218gn_bwd_cuda_kernelI6__halfLi480ELi1ELi32ELi60ELi256ELb0ELb1ELi4ELi960ELi960ELi4ELb1ELi2ELb0ELb0ELNS_15WgradSyncMethodE3ENS_16CompileConditionILi900EEEEEvPT_S6_S6_PKS5_S8_S8_S8_PKfflPfPj)
        .other          _ZN13group_norm_v218gn_bwd_cuda_kernelI6__halfLi480ELi1ELi32ELi60ELi256ELb0ELb1ELi4ELi960ELi960ELi4ELb1ELi2ELb0ELb0ELNS_15WgradSyncMethodE3ENS_16CompileConditionILi900EEEEEvPT_S6_S6_PKS5_S8_S8_S8_PKfflPfPj,@"STO_CUDA_ENTRY STV_DEFAULT"
_ZN13group_norm_v218gn_bwd_cuda_kernelI6__halfLi480ELi1ELi32ELi60ELi256ELb0ELb1ELi4ELi960ELi960ELi4ELb1ELi2ELb0ELb0ELNS_15WgradSyncMethodE3ENS_16CompileConditionILi900EEEEEvPT_S6_S6_PKS5_S8_S8_S8_PKfflPfPj:
.text._ZN13group_norm_v218gn_bwd_cuda_kernelI6__halfLi480ELi1ELi32ELi60ELi256ELb0ELb1ELi4ELi960ELi960ELi4ELb1ELi2ELb0ELb0ELNS_15WgradSyncMethodE3ENS_16CompileConditionILi900EEEEEvPT_S6_S6_PKS5_S8_S8_S8_PKfflPfPj:
        /* <DEDUP_REMOVED lines=23> */
[----:B------:R-:W-:-:S04]  /*0170*/  ISETP.NE.AND P0, PT, R2, R9, PT ;  /* 0x000000090200720c */ /* 0x000fc80003f05270 */
[----:B------:R-:W-:Y:S01]  /*0180*/  SEL R3, R3, 0x1, !P0 ;  /* 0x0000000103037807 */ /* 0x000fe20004000000 */
[----:B0-----:R-:W-:Y:S01]  /*0190*/  IMAD.WIDE.U32 R4, R5, 0x4, R6 ;  /* 0x0000000405047825 */ /* 0x001fe200078e0006 */
[----:B------:R-:W-:Y:S06]  /*01a0*/  MEMBAR.ALL.GPU ;  /* 0x0000000000007992 */ /* 0x000fec000000a000 */
[----:B------:R-:W-:-:S00]  /*01b0*/  ERRBAR ;  /* 0x00000000000079ab */ /* 0x000fc00000000000 */
[----:B------:R-:W-:Y:S06]  /*01c0*/  CGAERRBAR ;  /* 0x00000000000075ab */ /* 0x000fec0000000000 */
[----:B------:R0:W5:Y:S02]  /*01d0*/  ATOM.E.ADD.STRONG.GPU PT, R3, desc[UR8][R4.64], R3 ;  /* 0x000000030403798a */ /* 0x00016400081ee1c8 */
.L_x_2055:
[----:B------:R-:W2:Y:S04]  /*01e0*/  LD.E.STRONG.GPU R0, desc[UR8][R4.64] ;  /* 0x0000000804007980 */ /* 0x000ea8000c10f900 */
[----:B--2---:R-:W-:Y:S01]  /*01f0*/  CCTL.IVALL ;  /* 0x00000000ff00798f */ /* 0x004fe20002000000 */
[----:B------:R-:W-:Y:S05]  /*0200*/  YIELD ;  /* 0x0000000000007946 */ /* 0x000fea0003800000 */
[----:B-----5:R-:W-:-:S04]  /*0210*/  LOP3.LUT R0, R0, R3, RZ, 0x3c, !PT ;  /* 0x0000000300007212 */ /* 0x020fc800078e3cff */
[----:B------:R-:W-:-:S13]  /*0220*/  ISETP.GT.AND P0, PT, R0, -0x1, PT ;  /* 0xffffffff0000780c */ /* 0x000fda0003f04270 */
[----:B------:R-:W-:Y:S05]  /*0230*/  @P0 BRA `(.L_x_2055) ;  /* 0xfffffffc00e80947 */ /* 0x000fea000383ffff */
.L_x_2054:
[----:B------:R-:W-:Y:S05]  /*0240*/  WARPSYNC.ALL ;  /* 0x0000000000007948 */ /* 0x000fea0003800000 */
[----:B------:R-:W-:Y:S06]  /*0250*/  BAR.SYNC.DEFER_BLOCKING 0x0 ;  /* 0x0000000000007b1d */ /* 0x000fec0000010000 */
[----:B------:R-:W-:Y:S05]  /*0260*/  BRA `(.L_x_2056) ;  /* 0x00000020009c7947 */ /* 0x000fea0003800000 */
.L_x_2053:
[----:B------:R-:W0:Y:S01]  /*0270*/  S2R R6, SR_TID.X ;  /* 0x0000000000067919 */ /* 0x000e220000002100 */
[----:B------:R-:W-:Y:S01]  /*0280*/  MOV R5, 0x400 ;  /* 0x0000040000057802 */ /* 0x000fe20000000f00 */
[----:B------:R-:W1:Y:S01]  /*0290*/  LDC.64 R80, c[0x0][0x268] ;  /* 0x00009a00ff507b82 */ /* 0x000e620000000a00 */
[----:B------:R-:W-:Y:S01]  /*02a0*/  SHF.R.U32.HI R11, RZ, 0x1, R4 ;  /* 0x00000001ff0b7819 */ /* 0x000fe20000011604 */
        /* <DEDUP_REMOVED lines=11> */
[C---:B0-----:R-:W-:Y:S01]  /*0360*/  VIADD R17, R6.reuse, 0x1e0 ;  /* 0x000001e006117836 */ /* 0x041fe20000000000 */
[--C-:B------:R-:W-:Y:S01]  /*0370*/  SHF.R.S32.HI R15, RZ, 0x1f, R6.reuse ;  /* 0x0000001fff0f7819 */ /* 0x100fe20000011406 */
[----:B------:R-:W-:Y:S01]  /*0380*/  IMAD.WIDE.U32 R8, R6, -0x77777777, RZ ;  /* 0x8888888906087825 */ /* 0x000fe200078e00ff */
[----:B------:R-:W-:Y:S02]  /*0390*/  SHF.R.U32.HI R8, RZ, 0x1, R6 ;  /* 0x00000001ff087819 */ /* 0x000fe40000011606 */
[----:B------:R-:W-:Y:S01]  /*03a0*/  SHF.R.S32.HI R12, RZ, 0x1f, R17 ;  /* 0x0000001fff0c7819 */ /* 0x000fe20000011411 */
[----:B---3--:R-:W-:Y:S01]  /*03b0*/  IMAD.WIDE.U32 R78, R3, 0x4, R78 ;  /* 0x00000004034e7825 */ /* 0x008fe200078e004e */
[----:B------:R-:W-:Y:S02]  /*03c0*/  SHF.R.U32.HI R19, RZ, 0x7, R9 ;  /* 0x00000007ff137819 */ /* 0x000fe40000011609 */
[----:B--2---:R-:W-:Y:S01]  /*03d0*/  LEA R7, R10, R5, 0x18 ;  /* 0x000000050a077211 */ /* 0x004fe200078ec0ff */
[C---:B------:R-:W-:Y:S01]  /*03e0*/  IMAD.SHL.U32 R9, R11.reuse, 0x40, RZ ;  /* 0x000000400b097824 */ /* 0x040fe200078e00ff */
[----:B------:R-:W-:-:S02]  /*03f0*/  IADD3 R5, -R11, RZ, RZ ;  /* 0x000000ff0b057210 */ /* 0x000fc40007ffe1ff */
[----:B------:R-:W-:Y:S02]  /*0400*/  LOP3.LUT R10, R2, 0x3f, RZ, 0xc0, !PT ;  /* 0x0000003f020a7812 */ /* 0x000fe400078ec0ff */
[----:B------:R-:W-:Y:S02]  /*0410*/  LEA.HI R13, R12, R17, RZ, 0x2 ;  /* 0x000000110c0d7211 */ /* 0x000fe400078f10ff */
[----:B------:R-:W-:Y:S02]  /*0420*/  SHF.L.U32 R11, R8, 0x6, RZ ;  /* 0x00000006080b7819 */ /* 0x000fe400000006ff */
[----:B------:R-:W-:Y:S02]  /*0430*/  LEA.HI R16, R15, R6, RZ, 0x2 ;  /* 0x000000060f107211 */ /* 0x000fe400078f10ff */
[----:B------:R-:W-:Y:S02]  /*0440*/  ISETP.NE.AND P1, PT, R2, R5, PT ;  /* 0x000000050200720c */ /* 0x000fe40003f25270 */
[----:B------:R-:W-:-:S02]  /*0450*/  LOP3.LUT R9, R9, 0xffffffc0, R10, 0xe2, !PT ;  /* 0xffffffc009097812 */ /* 0x000fc400078ee20a */
[----:B------:R-:W-:Y:S01]  /*0460*/  LEA.HI R21, R12, R17, RZ, 0x4 ;  /* 0x000000110c157211 */ /* 0x000fe200078f20ff */
[----:B------:R-:W-:Y:S01]  /*0470*/  IMAD R12, R19, -0xf0, R6 ;  /* 0xffffff10130c7824 */ /* 0x000fe200078e0206 */
[----:B------:R-:W-:Y:S02]  /*0480*/  LOP3.LUT R18, R13, 0xfffffffc, RZ, 0xc0, !PT ;  /* 0xfffffffc0d127812 */ /* 0x000fe400078ec0ff */
[----:B------:R-:W-:Y:S01]  /*0490*/  LOP3.LUT R10, R11, 0xffffffc0, R10, 0xe2, !PT ;  /* 0xffffffc00b0a7812 */ /* 0x000fe200078ee20a */
[----:B------:R-:W-:Y:S01]  /*04a0*/  IMAD R14, R12, 0x18, R7 ;  /* 0x000000180c0e7824 */ /* 0x000fe200078e0207 */
[----:B------:R-:W-:Y:S01]  /*04b0*/  SHF.L.U32 R5, R2, 0x2, RZ ;  /* 0x0000000202057819 */ /* 0x000fe200000006ff */
[----:B------:R-:W-:Y:S01]  /*04c0*/  IMAD.IADD R20, R17, 0x1, -R18 ;  /* 0x0000000111147824 */ /* 0x000fe200078e0a12 */
[----:B------:R-:W-:Y:S01]  /*04d0*/  SHF.R.S32.HI R11, RZ, 0x2, R16 ;  /* 0x00000002ff0b7819 */ /* 0x000fe20000011410 */
[----:B------:R-:W-:Y:S01]  /*04e0*/  IMAD R14, R19, 0x8, R14 ;  /* 0x00000008130e7824 */ /* 0x000fe200078e020e */
[----:B------:R-:W-:-:S02]  /*04f0*/  LOP3.LUT R5, R5, 0xfc, RZ, 0xc0, !PT ;  /* 0x000000fc05057812 */ /* 0x000fc400078ec0ff */
[----:B------:R-:W-:Y:S02]  /*0500*/  SHF.R.S32.HI R13, RZ, 0x2, R13 ;  /* 0x00000002ff0d7819 */ /* 0x000fe4000001140d */
[----:B------:R-:W-:Y:S02]  /*0510*/  IADD3 R18, R11, 0xf0, RZ ;  /* 0x000000f00b127810 */ /* 0x000fe40007ffe0ff */
[----:B------:R-:W-:Y:S01]  /*0520*/  IADD3 R5, R5, R19, RZ ;  /* 0x0000001305057210 */ /* 0x000fe20007ffe0ff */
[----:B------:R-:W-:Y:S01]  /*0530*/  VIADD R22, R13, 0xf0 ;  /* 0x000000f00d167836 */ /* 0x000fe20000000000 */
[----:B------:R-:W-:Y:S02]  /*0540*/  SHF.R.S32.HI R19, RZ, 0x1f, R18 ;  /* 0x0000001fff137819 */ /* 0x000fe40000011412 */
[----:B------:R-:W-:Y:S02]  /*0550*/  LEA.HI R17, R15, R6, RZ, 0x4 ;  /* 0x000000060f117211 */ /* 0x000fe400078f20ff */
[----:B------:R-:W-:-:S02]  /*0560*/  LOP3.LUT R15, R16, 0xfffffffc, RZ, 0xc0, !PT ;  /* 0xfffffffc100f7812 */ /* 0x000fc400078ec0ff */
[----:B------:R-:W-:Y:S02]  /*0570*/  LEA.HI R19, R19, R18, RZ, 0x2 ;  /* 0x0000001213137211 */ /* 0x000fe400078f10ff */
[----:B------:R-:W-:Y:S02]  /*0580*/  SHF.R.S32.HI R23, RZ, 0x1f, R22 ;  /* 0x0000001fff177819 */ /* 0x000fe40000011416 */
[----:B------:R-:W-:Y:S02]  /*0590*/  SHF.R.U32.HI R17, RZ, 0x4, R17 ;  /* 0x00000004ff117819 */ /* 0x000fe40000011611 */
[----:B------:R-:W-:Y:S02]  /*05a0*/  IADD3 R16, -R15, R6, RZ ;  /* 0x000000060f107210 */ /* 0x000fe40007ffe1ff */
[----:B------:R-:W-:Y:S02]  /*05b0*/  SHF.R.U32.HI R19, RZ, 0x2, R19 ;  /* 0x00000002ff137819 */ /* 0x000fe40000011613 */
[----:B------:R-:W-:-:S02]  /*05c0*/  LEA.HI R23, R23, R22, RZ, 0x2 ;  /* 0x0000001617177211 */ /* 0x000fc400078f10ff */
[C---:B------:R-:W-:Y:S02]  /*05d0*/  LOP3.LUT R15, R16.reuse, 0x3, R17, 0x78, !PT ;  /* 0x00000003100f7812 */ /* 0x040fe400078e7811 */
[----:B------:R-:W-:Y:S01]  /*05e0*/  LOP3.LUT R16, R16, 0x3, R19, 0x78, !PT ;  /* 0x0000000310107812 */ /* 0x000fe200078e7813 */
[----:B------:R-:W-:Y:S01]  /*05f0*/  IMAD.MOV.U32 R19, RZ, RZ, 0x7fffffc1 ;  /* 0x7fffffc1ff137424 */ /* 0x000fe200078e00ff */
[----:B------:R-:W-:Y:S02]  /*0600*/  SHF.R.U32.HI R21, RZ, 0x4, R21 ;  /* 0x00000004ff157819 */ /* 0x000fe40000011615 */
[----:B------:R-:W-:Y:S02]  /*0610*/  SHF.R.U32.HI R23, RZ, 0x2, R23 ;  /* 0x00000002ff177819 */ /* 0x000fe40000011617 */
[C---:B------:R-:W-:Y:S02]  /*0620*/  LOP3.LUT R17, R20.reuse, 0x3, R21, 0x78, !PT ;  /* 0x0000000314117812 */ /* 0x040fe400078e7815 */
[----:B------:R-:W-:Y:S01]  /*0630*/  LOP3.LUT R18, R20, 0x3, R23, 0x78, !PT ;  /* 0x0000000314127812 */ /* 0x000fe200078e7817 */
[----:B------:R-:W-:Y:S01]  /*0640*/  IMAD R20, R5, 0x780, RZ ;  /* 0x0000078005147824 */ /* 0x000fe200078e02ff */
[----:B------:R-:W-:-:S07]  /*0650*/  SEL R19, R19, 0x1, !P1 ;  /* 0x0000000113137807 */ /* 0x000fce0004800000 */
.L_x_2070:
[----:B------:R-:W-:Y:S01]  /*0660*/  LOP3.LUT R56, R4, 0x1, RZ, 0xc0, !PT ;  /* 0x0000000104387812 */ /* 0x000fe200078ec0ff */
[----:B01----:R-:W0:Y:S01]  /*0670*/  LDC.64 R26, c[0x0][0x238] ;  /* 0x00008e00ff1a7b82 */ /* 0x003e220000000a00 */
[----:B------:R-:W-:Y:S01]  /*0680*/  SHF.R.U32.HI R5, RZ, 0x1, R76 ;  /* 0x00000001ff057819 */ /* 0x000fe2000001164c */
[----:B------:R-:W-:Y:S01]  /*0690*/  ULDC.64 UR12, c[0x0][0x248] ;  /* 0x00009200000c7ab9 */ /* 0x000fe20000000a00 */
[----:B------:R-:W-:Y:S01]  /*06a0*/  ULDC.64 UR14, c[0x0][0x228] ;  /* 0x00008a00000e7ab9 */ /* 0x000fe20000000a00 */
[----:B------:R-:W-:Y:S01]  /*06b0*/  IMAD R56, R56, 0x3c0, RZ ;  /* 0x000003c038387824 */ /* 0x000fe200078e02ff */
[----:B------:R-:W-:-:S04]  /*06c0*/  ULDC UR5, c[0x0][0x250] ;  /* 0x0000940000057ab9 */ /* 0x000fc80000000800 */
[----:B------:R-:W-:-:S04]  /*06d0*/  LEA R50, R12, R56, 0x2 ;  /* 0x000000380c327211 */ /* 0x000fc800078e10ff */
[----:B------:R-:W-:Y:S01]  /*06e0*/  SHF.R.S32.HI R51, RZ, 0x1f, R50 ;  /* 0x0000001fff337819 */ /* 0x000fe20000011432 */
[----:B------:R-:W-:Y:S01]  /*06f0*/  IMAD.WIDE.U32 R22, R50, -0x77777777, RZ ;  /* 0x8888888932167825 */ /* 0x000fe200078e00ff */
[----:B------:R-:W-:-:S04]  /*0700*/  SHF.R.U64 R22, R4, 0x1, R76 ;  /* 0x0000000104167819 */ /* 0x000fc8000000124c */
[----:B------:R-:W-:Y:S01]  /*0710*/  SHF.R.U32.HI R21, RZ, 0x5, R23 ;  /* 0x00000005ff157819 */ /* 0x000fe20000011617 */
[----:B------:R-:W-:-:S03]  /*0720*/  IMAD.WIDE.U32 R24, R22, 0x78000, R50 ;  /* 0x0007800016187825 */ /* 0x000fc600078e0032 */
[----:B------:R-:W-:Y:S01]  /*0730*/  LEA R3, P0, R22, R21, 0x5 ;  /* 0x0000001516037211 */ /* 0x000fe200078028ff */
[----:B------:R-:W-:-:S03]  /*0740*/  IMAD R23, R5, 0x78000, RZ ;  /* 0x0007800005177824 */ /* 0x000fc600078e02ff */
[----:B------:R-:W-:Y:S01]  /*0750*/  LEA.HI.X R22, R22, RZ, R5, 0x5, P0 ;  /* 0x000000ff16167211 */ /* 0x000fe200000f2c05 */
[----:B------:R-:W-:Y:S01]  /*0760*/  IMAD.IADD R5, R25, 0x1, R23 ;  /* 0x0000000119057824 */ /* 0x000fe200078e0217 */
[C---:B------:R-:W-:Y:S02]  /*0770*/  LEA R34, P0, R3.reuse, UR12, 0x3 ;  /* 0x0000000c03227c11 */ /* 0x040fe4000f8018ff */
[----:B------:R-:W-:Y:S02]  /*0780*/  IADD3 R23, P1, R20, R24, RZ ;  /* 0x0000001814177210 */ /* 0x000fe40007f3e0ff */
[----:B------:R-:W-:Y:S01]  /*0790*/  LEA.HI.X R35, R3, UR13, R22, 0x3, P0 ;  /* 0x0000000d03237c11 */ /* 0x000fe200080f1c16 */
[----:B------:R-:W-:Y:S01]  /*07a0*/  ULDC.64 UR12, c[0x0][0x230] ;  /* 0x00008c00000c7ab9 */ /* 0x000fe20000000a00 */
[----:B------:R-:W-:Y:S01]  /*07b0*/  IADD3.X R28, RZ, R5, RZ, P1, !PT ;  /* 0x00000005ff1c7210 */ /* 0x000fe20000ffe4ff */
[----:B------:R-:W-:-:S03]  /*07c0*/  IMAD.SHL.U32 R22, R23, 0x2, RZ ;  /* 0x0000000217167824 */ /* 0x000fc600078e00ff */
[----:B------:R-:W2:Y:S01]  /*07d0*/  LDG.E.64.CONSTANT R34, desc[UR8][R34.64] ;  /* 0x0000000822227981 */ /* 0x000ea2000c1e9b00 */
[----:B------:R-:W-:Y:S01]  /*07e0*/  SHF.L.U64.HI R23, R23, 0x1, R28 ;  /* 0x0000000117177819 */ /* 0x000fe2000001021c */
[----:B0-----:R-:W-:Y:S01]  /*07f0*/  IMAD.WIDE R50, R50, 0x2, R26 ;  /* 0x0000000232327825 */ /* 0x001fe200078e021a */
[----:B------:R-:W-:Y:S02]  /*0800*/  IADD3 R32, P0, R22, UR12, RZ ;  /* 0x0000000c16207c10 */ /* 0x000fe4000ff1e0ff */
[----:B------:R-:W-:Y:S02]  /*0810*/  IADD3 R3, R20, 0xf00, RZ ;  /* 0x00000f0014037810 */ /* 0x000fe40007ffe0ff */
[----:B------:R-:W-:Y:S01]  /*0820*/  IADD3 R30, P1, R22, UR14, RZ ;  /* 0x0000000e161e7c10 */ /* 0x000fe2000ff3e0ff */
[----:B------:R-:W3:Y:S01]  /*0830*/  LDG.E.64.CONSTANT R50, desc[UR8][R50.64] ;  /* 0x0000000832327981 */ /* 0x000ee2000c1e9b00 */
[----:B------:R-:W-:Y:S02]  /*0840*/  IADD3.X R33, R23, UR13, RZ, P0, !PT ;  /* 0x0000000d17217c10 */ /* 0x000fe400087fe4ff */
[----:B------:R-:W-:-:S02]  /*0850*/  IADD3 R3, P0, R3, R24, RZ ;  /* 0x0000001803037210 */ /* 0x000fc40007f1e0ff */
[----:B------:R-:W-:Y:S02]  /*0860*/  IADD3.X R31, R23, UR15, RZ, P1, !PT ;  /* 0x0000000f171f7c10 */ /* 0x000fe40008ffe4ff */
[----:B------:R-:W4:Y:S01]  /*0870*/  LDG.E.64.CONSTANT R32, desc[UR8][R32.64] ;  /* 0x0000000820207981 */ /* 0x000f22000c1e9b00 */
[----:B------:R-:W-:Y:S01]  /*0880*/  IMAD.X R26, RZ, RZ, R5, P0 ;  /* 0x000000ffff1a7224 */ /* 0x000fe200000e0605 */
[C---:B------:R-:W-:Y:S02]  /*0890*/  SHF.L.U32 R24, R3.reuse, 0x1, RZ ;  /* 0x0000000103187819 */ /* 0x040fe400000006ff */
[----:B------:R-:W5:Y:S02]  /*08a0*/  LDG.E.64.CONSTANT R30, desc[UR8][R30.64] ;  /* 0x000000081e1e7981 */ /* 0x000f64000c1e9b00 */
[----:B------:R-:W-:Y:S02]  /*08b0*/  SHF.L.U64.HI R25, R3, 0x1, R26 ;  /* 0x0000000103197819 */ /* 0x000fe4000001021a */
[----:B------:R-:W-:-:S04]  /*08c0*/  IADD3 R38, P0, R24, UR12, RZ ;  /* 0x0000000c18267c10 */ /* 0x000fc8000ff1e0ff */
[----:B------:R-:W-:Y:S02]  /*08d0*/  IADD3.X R39, R25, UR13, RZ, P0, !PT ;  /* 0x0000000d19277c10 */ /* 0x000fe400087fe4ff */
[----:B------:R-:W-:-:S04]  /*08e0*/  IADD3 R48, P0, R24, UR14, RZ ;  /* 0x0000000e18307c10 */ /* 0x000fc8000ff1e0ff */
[----:B------:R-:W-:Y:S01]  /*08f0*/  IADD3.X R49, R25, UR15, RZ, P0, !PT ;  /* 0x0000000f19317c10 */ /* 0x000fe200087fe4ff */
[----:B------:R-:W5:Y:S05]  /*0900*/  LDG.E.64.CONSTANT R38, desc[UR8][R38.64] ;  /* 0x0000000826267981 */ /* 0x000f6a000c1e9b00 */
[----:B------:R-:W5:Y:S01]  /*0910*/  LDG.E.64.CONSTANT R48, desc[UR8][R48.64] ;  /* 0x0000000830307981 */ /* 0x000f62000c1e9b00 */
[----:B------:R-:W-:-:S13]  /*0920*/  LOP3.LUT P1, RZ, R6, 0xffffffe1, RZ, 0xc0, !PT ;  /* 0xffffffe106ff7812 */ /* 0x000fda000782c0ff */
[----:B------:R-:W0:Y:S08]  /*0930*/  @!P1 LDC R77, c[0x0][0x10] ;  /* 0x00000400ff4d9b82 */ /* 0x000e300000000800 */
[----:B------:R-:W1:Y:S01]  /*0940*/  @!P1 LDC.64 R82, c[0x0][0x260] ;  /* 0x00009800ff529b82 */ /* 0x000e620000000a00 */
[----:B------:R-:W-:Y:S01]  /*0950*/  ISETP.GT.U32.AND P2, PT, R6, 0x1f, PT ;  /* 0x0000001f0600780c */ /* 0x000fe20003f44070 */
[----:B------:R-:W-:-:S02]  /*0960*/  IMAD.MOV.U32 R58, RZ, RZ, RZ ;  /* 0x000000ffff3a7224 */ /* 0x000fc400078e00ff */
[----:B--2---:R-:W-:-:S06]  /*0970*/  FADD.FTZ R28, R35, UR5 ;  /* 0x00000005231c7e21 */ /* 0x004fcc0008010000 */
[----:B------:R-:W2:Y:S01]  /*0980*/  MUFU.RSQ R28, R28 ;  /* 0x0000001c001c7308 */ /* 0x000ea20000001400 */
[----:B---3--:R-:W-:Y:S02]  /*0990*/  HADD2.F32 R26, -RZ, R50.H0_H0 ;  /* 0x20000032ff1a7230 */ /* 0x008fe40000004100 */
[--C-:B----4-:R-:W-:Y:S02]  /*09a0*/  HADD2.F32 R3, -RZ, R32.reuse.H0_H0 ;  /* 0x20000020ff037230 */ /* 0x110fe40000004100 */
[----:B------:R-:W-:Y:S02]  /*09b0*/  HADD2.F32 R27, -RZ, R32.H1_H1 ;  /* 0x30000020ff1b7230 */ /* 0x000fe40000004100 */
[----:B-----5:R-:W-:Y:S02]  /*09c0*/  HADD2.F32 R5, -RZ, R30.H0_H0 ;  /* 0x2000001eff057230 */ /* 0x020fe40000004100 */
[----:B------:R-:W-:Y:S01]  /*09d0*/  FADD.FTZ R3, -R34, R3 ;  /* 0x0000000322037221 */ /* 0x000fe20000010100 */
[----:B------:R-:W-:-:S02]  /*09e0*/  HADD2.F32 R35, -RZ, R33.H0_H0 ;  /* 0x20000021ff237230 */ /* 0x000fc40000004100 */
[----:B------:R-:W-:Y:S01]  /*09f0*/  FADD.FTZ R27, -R34, R27 ;  /* 0x0000001b221b7221 */ /* 0x000fe20000010100 */
[----:B------:R-:W-:Y:S02]  /*0a00*/  HADD2.F32 R75, -RZ, R50.H1_H1 ;  /* 0x30000032ff4b7230 */ /* 0x000fe40000004100 */
[C---:B--2---:R-:W-:Y:S01]  /*0a10*/  FMUL.FTZ R3, R28.reuse, R3 ;  /* 0x000000031c037220 */ /* 0x044fe20000410000 */
[----:B------:R-:W-:Y:S02]  /*0a20*/  HADD2.F32 R73, -RZ, R30.H1_H1 ;  /* 0x3000001eff497230 */ /* 0x000fe40000004100 */
[----:B------:R-:W-:Y:S01]  /*0a30*/  FMUL.FTZ R30, R5, R26 ;  /* 0x0000001a051e7220 */ /* 0x000fe20000410000 */
[----:B------:R-:W-:Y:S01]  /*0a40*/  FMUL.FTZ R71, R28, R27 ;  /* 0x0000001b1c477220 */ /* 0x000fe20000410000 */
[----:B------:R-:W-:Y:S01]  /*0a50*/  FADD.FTZ R27, -R34, R35 ;  /* 0x00000023221b7221 */ /* 0x000fe20000010100 */
[----:B------:R-:W-:Y:S02]  /*0a60*/  HADD2.F32 R69, -RZ, R51.H0_H0 ;  /* 0x20000033ff457230 */ /* 0x000fe40000004100 */
[----:B------:R-:W-:Y:S01]  /*0a70*/  FMUL.FTZ R29, R73, R75 ;  /* 0x0000004b491d7220 */ /* 0x000fe20000410000 */
[----:B------:R-:W-:Y:S01]  /*0a80*/  FFMA.FTZ R30, R3, R30, RZ ;  /* 0x0000001e031e7223 */ /* 0x000fe200000100ff */
[----:B------:R-:W-:-:S02]  /*0a90*/  HADD2.F32 R37, -RZ, R31.H0_H0 ;  /* 0x2000001fff257230 */ /* 0x000fc40000004100 */
[----:B------:R-:W-:Y:S02]  /*0aa0*/  HADD2.F32 R35, -RZ, R51.H1_H1 ;  /* 0x30000033ff237230 */ /* 0x000fe40000004100 */
[----:B------:R-:W-:Y:S02]  /*0ab0*/  HADD2.F32 R51, -RZ, R33.H1_H1 ;  /* 0x30000021ff337230 */ /* 0x000fe40000004100 */
[----:B------:R-:W-:Y:S01]  /*0ac0*/  FFMA.FTZ R30, R71, R29, R30 ;  /* 0x0000001d471e7223 */ /* 0x000fe2000001001e */
[----:B------:R-:W-:Y:S01]  /*0ad0*/  FMUL.FTZ R29, R37, R69 ;  /* 0x00000045251d7220 */ /* 0x000fe20000410000 */
[----:B------:R-:W-:Y:S01]  /*0ae0*/  FMUL.FTZ R33, R28, R27 ;  /* 0x0000001b1c217220 */ /* 0x000fe20000410000 */
[----:B------:R-:W-:Y:S02]  /*0af0*/  HADD2.F32 R31, -RZ, R31.H1_H1 ;  /* 0x3000001fff1f7230 */ /* 0x000fe40000004100 */
[----:B------:R-:W-:Y:S01]  /*0b00*/  FADD.FTZ R51, -R34, R51 ;  /* 0x0000003322337221 */ /* 0x000fe20000010100 */
[----:B------:R-:W-:-:S02]  /*0b10*/  HADD2.F32 R53, -RZ, R38.H0_H0 ;  /* 0x20000026ff357230 */ /* 0x000fc40000004100 */
[----:B------:R-:W-:Y:S01]  /*0b20*/  FFMA.FTZ R30, R33, R29, R30 ;  /* 0x0000001d211e7223 */ /* 0x000fe2000001001e */
[----:B------:R-:W-:Y:S02]  /*0b30*/  HADD2.F32 R27, -RZ, R48.H0_H0 ;  /* 0x20000030ff1b7230 */ /* 0x000fe40000004100 */
[----:B------:R-:W-:Y:S01]  /*0b40*/  FMUL.FTZ R32, R31, R35 ;  /* 0x000000231f207220 */ /* 0x000fe20000410000 */
[----:B------:R-:W-:Y:S01]  /*0b50*/  FMUL.FTZ R29, R28, R51 ;  /* 0x000000331c1d7220 */ /* 0x000fe20000410000 */
[----:B------:R-:W-:Y:S01]  /*0b60*/  FADD.FTZ R53, -R34, R53 ;  /* 0x0000003522357221 */ /* 0x000fe20000010100 */
[----:B------:R-:W-:Y:S02]  /*0b70*/  HADD2.F32 R55, -RZ, R38.H1_H1 ;  /* 0x30000026ff377230 */ /* 0x000fe40000004100 */
[----:B------:R-:W-:Y:S01]  /*0b80*/  FMUL.FTZ R36, R26, R27 ;  /* 0x0000001b1a247220 */ /* 0x000fe20000410000 */
[----:B------:R-:W-:Y:S01]  /*0b90*/  FFMA.FTZ R51, R29, R32, R30 ;  /* 0x000000201d337223 */ /* 0x000fe2000001001e */
[----:B------:R-:W-:Y:S01]  /*0ba0*/  FMUL.FTZ R68, R28, R53 ;  /* 0x000000351c447220 */ /* 0x000fe20000410000 */
[----:B------:R-:W-:Y:S01]  /*0bb0*/  FFMA.FTZ R30, R5, R26, RZ ;  /* 0x0000001a051e7223 */ /* 0x000fe200000100ff */
[----:B------:R-:W-:-:S02]  /*0bc0*/  FADD.FTZ R55, -R34, R55 ;  /* 0x0000003722377221 */ /* 0x000fc40000010100 */
[----:B------:R-:W-:Y:S01]  /*0bd0*/  FFMA.FTZ R51, R68, R36, R51 ;  /* 0x0000002444337223 */ /* 0x000fe20000010033 */
[----:B------:R-:W-:Y:S01]  /*0be0*/  FFMA.FTZ R30, R73, R75, R30 ;  /* 0x0000004b491e7223 */ /* 0x000fe2000001001e */
[----:B------:R-:W-:Y:S01]  /*0bf0*/  FMUL.FTZ R36, R28, R55 ;  /* 0x000000371c247220 */ /* 0x000fe20000410000 */
[----:B------:R-:W-:Y:S02]  /*0c00*/  HADD2.F32 R32, -RZ, R48.H1_H1 ;  /* 0x30000030ff207230 */ /* 0x000fe40000004100 */
[----:B------:R-:W-:Y:S02]  /*0c10*/  HADD2.F32 R55, -RZ, R39.H0_H0 ;  /* 0x20000027ff377230 */ /* 0x000fe40000004100 */
[----:B------:R-:W-:Y:S01]  /*0c20*/  FFMA.FTZ R38, R37, R69, R30 ;  /* 0x0000004525267223 */ /* 0x000fe2000001001e */
[----:B------:R-:W-:Y:S02]  /*0c30*/  HADD2.F32 R30, -RZ, R49.H0_H0 ;  /* 0x20000031ff1e7230 */ /* 0x000fe40000004100 */
[----:B------:R-:W-:Y:S01]  /*0c40*/  FMUL.FTZ R48, R75, R32 ;  /* 0x000000204b307220 */ /* 0x000fe20000410000 */
[----:B------:R-:W-:-:S02]  /*0c50*/  HADD2.F32 R57, -RZ, R39.H1_H1 ;  /* 0x30000027ff397230 */ /* 0x000fc40000004100 */
[----:B------:R-:W-:Y:S01]  /*0c60*/  FADD.FTZ R55, -R34, R55 ;  /* 0x0000003722377221 */ /* 0x000fe20000010100 */
[----:B------:R-:W-:Y:S02]  /*0c70*/  HADD2.F32 R70, -RZ, R49.H1_H1 ;  /* 0x30000031ff467230 */ /* 0x000fe40000004100 */
[----:B------:R-:W-:Y:S01]  /*0c80*/  FFMA.FTZ R53, R36, R48, R51 ;  /* 0x0000003024357223 */ /* 0x000fe20000010033 */
[----:B------:R-:W-:Y:S01]  /*0c90*/  FMUL.FTZ R39, R69, R30 ;  /* 0x0000001e45277220 */ /* 0x000fe20000410000 */
[----:B------:R-:W-:Y:S01]  /*0ca0*/  FMUL.FTZ R72, R28, R55 ;  /* 0x000000371c487220 */ /* 0x000fe20000410000 */
[----:B------:R-:W-:Y:S01]  /*0cb0*/  FADD.FTZ R57, -R34, R57 ;  /* 0x0000003922397221 */ /* 0x000fe20000010100 */
[----:B------:R-:W-:Y:S02]  /*0cc0*/  FMUL.FTZ R34, R35, R70 ;  /* 0x0000004623227220 */ /* 0x000fe40000410000 */
[----:B------:R-:W-:Y:S01]  /*0cd0*/  FFMA.FTZ R39, R72, R39, R53 ;  /* 0x0000002748277223 */ /* 0x000fe20000010035 */
[----:B------:R-:W-:Y:S01]  /*0ce0*/  FMUL.FTZ R74, R28, R57 ;  /* 0x000000391c4a7220 */ /* 0x000fe20000410000 */
[----:B------:R-:W-:-:S03]  /*0cf0*/  FFMA.FTZ R51, R31, R35, R38 ;  /* 0x000000231f337223 */ /* 0x000fc60000010026 */
[----:B------:R-:W-:Y:S01]  /*0d00*/  FFMA.FTZ R39, R74, R34, R39 ;  /* 0x000000224a277223 */ /* 0x000fe20000010027 */
[----:B------:R-:W-:Y:S01]  /*0d10*/  IADD3 R34, P0, R4, 0x2, RZ ;  /* 0x0000000204227810 */ /* 0x000fe20007f1e0ff */
[----:B------:R-:W-:-:S03]  /*0d20*/  FFMA.FTZ R38, R26, R27, R51 ;  /* 0x0000001b1a267223 */ /* 0x000fc60000010033 */
[----:B------:R-:W-:Y:S01]  /*0d30*/  IADD3.X R76, RZ, R76, RZ, P0, !PT ;  /* 0x0000004cff4c7210 */ /* 0x000fe200007fe4ff */
[----:B------:R-:W-:Y:S01]  /*0d40*/  FFMA.FTZ R38, R75, R32, R38 ;  /* 0x000000204b267223 */ /* 0x000fe20000010026 */
[----:B------:R-:W-:-:S03]  /*0d50*/  ISETP.GE.U32.AND P0, PT, R34, UR11, PT ;  /* 0x0000000b22007c0c */ /* 0x000fc6000bf06070 */
[----:B------:R-:W-:Y:S01]  /*0d60*/  FFMA.FTZ R38, R69, R30, R38 ;  /* 0x0000001e45267223 */ /* 0x000fe20000010026 */
[----:B------:R-:W-:-:S03]  /*0d70*/  ISETP.GE.AND.EX P0, PT, R76, UR7, PT, P0 ;  /* 0x000000074c007c0c */ /* 0x000fc6000bf06300 */
[----:B------:R-:W-:Y:S01]  /*0d80*/  FFMA.FTZ R38, R35, R70, R38 ;  /* 0x0000004623267223 */ /* 0x000fe20000010026 */
[----:B------:R-:W-:Y:S01]  /*0d90*/  FADD.FTZ R48, R5, R41 ;  /* 0x0000002905307221 */ /* 0x000fe20000010000 */
[----:B------:R-:W-:Y:S01]  /*0da0*/  FADD.FTZ R43, R73, R43 ;  /* 0x0000002b492b7221 */ /* 0x000fe20000010000 */
[----:B------:R-:W-:Y:S01]  /*0db0*/  FADD.FTZ R45, R37, R45 ;  /* 0x0000002d252d7221 */ /* 0x000fe20000010000 */
[----:B------:R-:W-:Y:S01]  /*0dc0*/  FADD.FTZ R47, R31, R47 ;  /* 0x0000002f1f2f7221 */ /* 0x000fe20000010000 */
[----:B------:R2:W-:Y:S01]  /*0dd0*/  STS.64 [R14], R38 ;  /* 0x000000260e007388 */ /* 0x0005e20000000a00 */
[----:B------:R-:W-:Y:S01]  /*0de0*/  FFMA.FTZ R49, R71, R73, R42 ;  /* 0x0000004947317223 */ /* 0x000fe2000001002a */
[----:B------:R-:W-:Y:S01]  /*0df0*/  FFMA.FTZ R51, R33, R37, R44 ;  /* 0x0000002521337223 */ /* 0x000fe2000001002c */
[----:B------:R-:W-:Y:S01]  /*0e00*/  FFMA.FTZ R53, R29, R31, R46 ;  /* 0x0000001f1d357223 */ /* 0x000fe2000001002e */
[----:B------:R-:W-:Y:S02]  /*0e10*/  IMAD.MOV.U32 R57, RZ, RZ, RZ ;  /* 0x000000ffff397224 */ /* 0x000fe400078e00ff */
[----:B------:R-:W-:Y:S01]  /*0e20*/  FADD.FTZ R41, R48, R27 ;  /* 0x0000001b30297221 */ /* 0x000fe20000010000 */
[----:B------:R-:W-:Y:S01]  /*0e30*/  FADD.FTZ R43, R43, R32 ;  /* 0x000000202b2b7221 */ /* 0x000fe20000010000 */
[----:B------:R-:W-:Y:S01]  /*0e40*/  FADD.FTZ R45, R45, R30 ;  /* 0x0000001e2d2d7221 */ /* 0x000fe20000010000 */
[----:B------:R-:W-:Y:S01]  /*0e50*/  FADD.FTZ R47, R47, R70 ;  /* 0x000000462f2f7221 */ /* 0x000fe20000010000 */
[----:B--2---:R-:W-:Y:S01]  /*0e60*/  FFMA.FTZ R39, R3, R5, R40 ;  /* 0x0000000503277223 */ /* 0x004fe20000010028 */
[----:B------:R-:W-:Y:S01]  /*0e70*/  FFMA.FTZ R42, R36, R32, R49 ;  /* 0x00000020242a7223 */ /* 0x000fe20000010031 */
[----:B------:R-:W-:Y:S01]  /*0e80*/  FFMA.FTZ R44, R72, R30, R51 ;  /* 0x0000001e482c7223 */ /* 0x000fe20000010033 */
[----:B------:R-:W-:Y:S01]  /*0e90*/  FFMA.FTZ R46, R74, R70, R53 ;  /* 0x000000464a2e7223 */ /* 0x000fe20000010035 */
[----:B------:R-:W-:Y:S01]  /*0ea0*/  FFMA.FTZ R40, R68, R27, R39 ;  /* 0x0000001b44287223 */ /* 0x000fe20000010027 */
[----:B------:R-:W-:Y:S06]  /*0eb0*/  BAR.SYNC.DEFER_BLOCKING 0x0 ;  /* 0x0000000000007b1d */ /* 0x000fec0000010000 */
[----:B01----:R-:W-:Y:S05]  /*0ec0*/  @!P0 BRA `(.L_x_2057) ;  /* 0x0000000000b48947 */ /* 0x003fea0003800000 */
[----:B------:R-:W0:Y:S01]  /*0ed0*/  S2UR UR6, SR_CgaCtaId ;  /* 0x00000000000679c3 */ /* 0x000e220000008800 */
[----:B------:R-:W-:Y:S01]  /*0ee0*/  UMOV UR5, 0x400 ;  /* 0x0000040000057882 */ /* 0x000fe20000000000 */
[----:B------:R-:W-:Y:S01]  /*0ef0*/  SHF.L.U32 R38, R6, 0x1, RZ ;  /* 0x0000000106267819 */ /* 0x000fe200000006ff */
[----:B------:R-:W-:-:S03]  /*0f00*/  IMAD R61, R9, 0x780, R56 ;  /* 0x00000780093d7824 */ /* 0x000fc600078e0238 */
[----:B------:R-:W-:Y:S01]  /*0f10*/  LOP3.LUT R39, R38, 0x18, RZ, 0xc0, !PT ;  /* 0x0000001826277812 */ /* 0x000fe200078ec0ff */
[----:B------:R-:W-:-:S03]  /*0f20*/  IMAD.IADD R61, R61, 0x1, R6 ;  /* 0x000000013d3d7824 */ /* 0x000fc600078e0206 */
[C---:B------:R-:W-:Y:S02]  /*0f30*/  LOP3.LUT R49, R39.reuse, 0x8, RZ, 0x3c, !PT ;  /* 0x0000000827317812 */ /* 0x040fe400078e3cff */
[C---:B------:R-:W-:Y:S02]  /*0f40*/  LOP3.LUT R53, R39.reuse, 0x10, RZ, 0x3c, !PT ;  /* 0x0000001027357812 */ /* 0x040fe400078e3cff */
[----:B------:R-:W-:Y:S02]  /*0f50*/  LOP3.LUT R55, R39, 0x18, RZ, 0x3c, !PT ;  /* 0x0000001827377812 */ /* 0x000fe400078e3cff */
[----:B------:R-:W-:Y:S01]  /*0f60*/  SHF.L.U32 R61, R61, 0x1, RZ ;  /* 0x000000013d3d7819 */ /* 0x000fe200000006ff */
        /* <DEDUP_REMOVED lines=18> */
[----:B-1----:R-:W-:Y:S01]  /*1090*/  VIADD R59, R61, 0x3c0 ;  /* 0x000003c03d3b7836 */ /* 0x002fe20000000000 */
        /* <DEDUP_REMOVED lines=16> */
.L_x_2057:
        /* <DEDUP_REMOVED lines=9> */
[C---:B------:R-:W-:Y:S01]  /*1230*/  IADD3 R38, R50.reuse, 0x4, RZ ;  /* 0x0000000432267810 */ /* 0x040fe20007ffe0ff */
[C---:B------:R-:W-:Y:S01]  /*1240*/  VIADD R56, R50.reuse, 0x24 ;  /* 0x0000002432387836 */ /* 0x040fe20000000000 */
[----:B------:R-:W-:Y:S01]  /*1250*/  SHF.R.S32.HI R39, RZ, 0x1f, R50 ;  /* 0x0000001fff277819 */ /* 0x000fe20000011432 */
[C---:B------:R-:W-:Y:S01]  /*1260*/  VIADD R60, R50.reuse, 0x2c ;  /* 0x0000002c323c7836 */ /* 0x040fe20000000000 */
[----:B------:R-:W-:Y:S01]  /*1270*/  SHF.R.S32.HI R49, RZ, 0x1f, R38 ;  /* 0x0000001fff317819 */ /* 0x000fe20000011426 */
[----:B------:R-:W-:Y:S01]  /*1280*/  VIADD R64, R50, 0x34 ;  /* 0x0000003432407836 */ /* 0x000fe20000000000 */
[----:B------:R-:W-:Y:S02]  /*1290*/  LEA.HI R39, R39, R50, RZ, 0x2 ;  /* 0x0000003227277211 */ /* 0x000fe400078f10ff */
[----:B------:R-:W-:Y:S02]  /*12a0*/  LEA.HI R49, R49, R38, RZ, 0x2 ;  /* 0x0000002631317211 */ /* 0x000fe400078f10ff */
[----:B------:R-:W-:-:S02]  /*12b0*/  SHF.R.S32.HI R38, RZ, 0x2, R39 ;  /* 0x00000002ff267819 */ /* 0x000fc40000011427 */
[----:B------:R-:W-:Y:S02]  /*12c0*/  SHF.R.S32.HI R48, RZ, 0x2, R49 ;  /* 0x00000002ff307819 */ /* 0x000fe40000011431 */
[----:B------:R-:W-:Y:S01]  /*12d0*/  IADD3 R58, R50, 0x8, RZ ;  /* 0x00000008323a7810 */ /* 0x000fe20007ffe0ff */
[--C-:B------:R-:W-:Y:S01]  /*12e0*/  IMAD R39, R38, 0x18, R7.reuse ;  /* 0x0000001826277824 */ /* 0x100fe200078e0207 */
[----:B------:R-:W-:Y:S01]  /*12f0*/  IADD3 R61, R50, 0xc, RZ ;  /* 0x0000000c323d7810 */ /* 0x000fe20007ffe0ff */
[----:B------:R-:W-:Y:S01]  /*1300*/  IMAD R49, R48, 0x18, R7 ;  /* 0x0000001830317824 */ /* 0x000fe200078e0207 */
[----:B------:R-:W-:Y:S01]  /*1310*/  SHF.R.S32.HI R51, RZ, 0x1f, R58 ;  /* 0x0000001fff337819 */ /* 0x000fe2000001143a */
[----:B------:R-:W-:Y:S01]  /*1320*/  IMAD.IADD R48, R39, 0x1, R84 ;  /* 0x0000000127307824 */ /* 0x000fe200078e0254 */
[----:B------:R-:W-:Y:S01]  /*1330*/  SHF.R.S32.HI R52, RZ, 0x1f, R61 ;  /* 0x0000001fff347819 */ /* 0x000fe2000001143d */
[----:B------:R-:W-:Y:S01]  /*1340*/  IMAD.IADD R38, R84, 0x1, R49 ;  /* 0x0000000154267824 */ /* 0x000fe200078e0231 */
[----:B------:R-:W-:-:S02]  /*1350*/  IADD3 R59, R50, 0x10, RZ ;  /* 0x00000010323b7810 */ /* 0x000fc40007ffe0ff */
[----:B------:R-:W-:Y:S01]  /*1360*/  LEA.HI R58, R51, R58, RZ, 0x2 ;  /* 0x0000003a333a7211 */ /* 0x000fe200078f10ff */
[----:B------:R-:W0:Y:S01]  /*1370*/  LDS.64 R48, [R48] ;  /* 0x0000000030307984 */ /* 0x000e220000000a00 */
[----:B------:R-:W-:Y:S01]  /*1380*/  SHF.R.S32.HI R54, RZ, 0x1f, R57 ;  /* 0x0000001fff367819 */ /* 0x000fe20000011439 */
[----:B------:R-:W-:Y:S01]  /*1390*/  VIADD R51, R50, 0x1c ;  /* 0x0000001c32337836 */ /* 0x000fe20000000000 */
[----:B------:R-:W-:Y:S01]  /*13a0*/  LEA.HI R61, R52, R61, RZ, 0x2 ;  /* 0x0000003d343d7211 */ /* 0x000fe200078f10ff */
[----:B------:R-:W1:Y:S01]  /*13b0*/  LDS.64 R38, [R38] ;  /* 0x0000000026267984 */ /* 0x000e620000000a00 */
[----:B------:R-:W-:Y:S02]  /*13c0*/  SHF.R.S32.HI R52, RZ, 0x1f, R59 ;  /* 0x0000001fff347819 */ /* 0x000fe4000001143b */
[----:B------:R-:W-:Y:S02]  /*13d0*/  IADD3 R55, R50, 0x18, RZ ;  /* 0x0000001832377810 */ /* 0x000fe40007ffe0ff */
[----:B------:R-:W-:-:S02]  /*13e0*/  LEA.HI R57, R54, R57, RZ, 0x2 ;  /* 0x0000003936397211 */ /* 0x000fc400078f10ff */
[----:B------:R-:W-:Y:S02]  /*13f0*/  SHF.R.S32.HI R54, RZ, 0x1f, R51 ;  /* 0x0000001fff367819 */ /* 0x000fe40000011433 */
[----:B------:R-:W-:Y:S02]  /*1400*/  LEA.HI R59, R52, R59, RZ, 0x2 ;  /* 0x0000003b343b7211 */ /* 0x000fe400078f10ff */
[----:B------:R-:W-:Y:S02]  /*1410*/  SHF.R.S32.HI R52, RZ, 0x1f, R55 ;  /* 0x0000001fff347819 */ /* 0x000fe40000011437 */
[----:B------:R-:W-:Y:S02]  /*1420*/  IADD3 R53, R50, 0x20, RZ ;  /* 0x0000002032357810 */ /* 0x000fe40007ffe0ff */
[----:B------:R-:W-:Y:S02]  /*1430*/  LEA.HI R51, R54, R51, RZ, 0x2 ;  /* 0x0000003336337211 */ /* 0x000fe400078f10ff */
[----:B------:R-:W-:-:S02]  /*1440*/  IADD3 R54, R50, 0x28, RZ ;  /* 0x0000002832367810 */ /* 0x000fc40007ffe0ff */
[----:B------:R-:W-:Y:S02]  /*1450*/  LEA.HI R55, R52, R55, RZ, 0x2 ;  /* 0x0000003734377211 */ /* 0x000fe400078f10ff */
[----:B------:R-:W-:Y:S02]  /*1460*/  SHF.R.S32.HI R52, RZ, 0x1f, R53 ;  /* 0x0000001fff347819 */ /* 0x000fe40000011435 */
[----:B------:R-:W-:Y:S02]  /*1470*/  SHF.R.S32.HI R63, RZ, 0x1f, R56 ;  /* 0x0000001fff3f7819 */ /* 0x000fe40000011438 */
[----:B------:R-:W-:Y:S02]  /*1480*/  SHF.R.S32.HI R65, RZ, 0x1f, R54 ;  /* 0x0000001fff417819 */ /* 0x000fe40000011436 */
[----:B------:R-:W-:Y:S02]  /*1490*/  LEA.HI R52, R52, R53, RZ, 0x2 ;  /* 0x0000003534347211 */ /* 0x000fe400078f10ff */
[----:B------:R-:W-:-:S02]  /*14a0*/  LEA.HI R53, R63, R56, RZ, 0x2 ;  /* 0x000000383f357211 */ /* 0x000fc400078f10ff */
[----:B------:R-:W-:Y:S02]  /*14b0*/  SHF.R.S32.HI R63, RZ, 0x1f, R60 ;  /* 0x0000001fff3f7819 */ /* 0x000fe4000001143c */
[----:B------:R-:W-:Y:S02]  /*14c0*/  LEA.HI R54, R65, R54, RZ, 0x2 ;  /* 0x0000003641367211 */ /* 0x000fe400078f10ff */
[C---:B------:R-:W-:Y:S01]  /*14d0*/  IADD3 R62, R50.reuse, 0x30, RZ ;  /* 0x00000030323e7810 */ /* 0x040fe20007ffe0ff */
[----:B0-----:R-:W-:Y:S01]  /*14e0*/  FADD.FTZ R85, RZ, R48 ;  /* 0x00000030ff557221 */ /* 0x001fe20000010000 */
[----:B------:R-:W-:Y:S02]  /*14f0*/  IADD3 R66, R50, 0x38, RZ ;  /* 0x0000003832427810 */ /* 0x000fe40007ffe0ff */
[----:B------:R-:W-:Y:S01]  /*1500*/  SHF.R.S32.HI R65, RZ, 0x1f, R64 ;  /* 0x0000001fff417819 */ /* 0x000fe20000011440 */
[----:B-1----:R-:W-:Y:S01]  /*1510*/  FADD.FTZ R85, R85, R38 ;  /* 0x0000002655557221 */ /* 0x002fe20000010000 */
[----:B------:R-:W-:Y:S01]  /*1520*/  SHF.R.S32.HI R50, RZ, 0x2, R58 ;  /* 0x00000002ff327819 */ /* 0x000fe2000001143a */
[----:B------:R-:W-:Y:S01]  /*1530*/  FADD.FTZ R38, RZ, R49 ;  /* 0x00000031ff267221 */ /* 0x000fe20000010000 */
[----:B------:R-:W-:-:S02]  /*1540*/  LEA.HI R56, R63, R60, RZ, 0x2 ;  /* 0x0000003c3f387211 */ /* 0x000fc400078f10ff */
[----:B------:R-:W-:Y:S02]  /*1550*/  LEA.HI R60, R65, R64, RZ, 0x2 ;  /* 0x00000040413c7211 */ /* 0x000fe400078f10ff */
[----:B------:R-:W-:Y:S02]  /*1560*/  SHF.R.S32.HI R63, RZ, 0x1f, R62 ;  /* 0x0000001fff3f7819 */ /* 0x000fe4000001143e */
[----:B------:R-:W-:Y:S01]  /*1570*/  SHF.R.S32.HI R64, RZ, 0x2, R61 ;  /* 0x00000002ff407819 */ /* 0x000fe2000001143d */
[----:B------:R-:W-:Y:S01]  /*1580*/  IMAD R61, R50, 0x18, R7 ;  /* 0x00000018323d7824 */ /* 0x000fe200078e0207 */
[----:B------:R-:W-:Y:S02]  /*1590*/  LEA.HI R58, R63, R62, RZ, 0x2 ;  /* 0x0000003e3f3a7211 */ /* 0x000fe400078f10ff */
[----:B------:R-:W-:Y:S01]  /*15a0*/  SHF.R.S32.HI R63, RZ, 0x1f, R66 ;  /* 0x0000001fff3f7819 */ /* 0x000fe20000011442 */
[----:B------:R-:W-:Y:S01]  /*15b0*/  IMAD.IADD R61, R84, 0x1, R61 ;  /* 0x00000001543d7824 */ /* 0x000fe200078e023d */
[----:B------:R-:W-:Y:S01]  /*15c0*/  SHF.R.S32.HI R48, RZ, 0x2, R59 ;  /* 0x00000002ff307819 */ /* 0x000fe2000001143b */
[----:B------:R-:W-:Y:S01]  /*15d0*/  IMAD R59, R64, 0x18, R7 ;  /* 0x00000018403b7824 */ /* 0x000fe200078e0207 */
[----:B------:R-:W-:-:S02]  /*15e0*/  LEA.HI R62, R63, R66, RZ, 0x2 ;  /* 0x000000423f3e7211 */ /* 0x000fc400078f10ff */
[----:B------:R-:W-:Y:S01]  /*15f0*/  SHF.R.S32.HI R50, RZ, 0x2, R57 ;  /* 0x00000002ff327819 */ /* 0x000fe20000011439 */
[----:B------:R-:W-:Y:S01]  /*1600*/  IMAD R57, R48, 0x18, R7 ;  /* 0x0000001830397824 */ /* 0x000fe200078e0207 */
[----:B------:R0:W1:Y:S01]  /*1610*/  LDS.64 R66, [R61] ;  /* 0x000000003d427984 */ /* 0x0000620000000a00 */
[----:B------:R-:W-:Y:S02]  /*1620*/  IADD3 R48, R84, R59, RZ ;  /* 0x0000003b54307210 */ /* 0x000fe40007ffe0ff */
[----:B------:R-:W-:Y:S01]  /*1630*/  SHF.R.S32.HI R64, RZ, 0x2, R55 ;  /* 0x00000002ff407819 */ /* 0x000fe20000011437 */
[----:B------:R-:W-:Y:S01]  /*1640*/  IMAD R55, R50, 0x18, R7 ;  /* 0x0000001832377824 */ /* 0x000fe200078e0207 */
[----:B------:R-:W-:Y:S01]  /*1650*/  SHF.R.S32.HI R86, RZ, 0x2, R51 ;  /* 0x00000002ff567819 */ /* 0x000fe20000011433 */
[----:B------:R-:W-:Y:S01]  /*1660*/  IMAD.IADD R50, R84, 0x1, R57 ;  /* 0x0000000154327824 */ /* 0x000fe200078e0239 */
[----:B------:R-:W2:Y:S01]  /*1670*/  LDS.64 R48, [R48] ;  /* 0x0000000030307984 */ /* 0x000ea20000000a00 */
[--C-:B------:R-:W-:Y:S01]  /*1680*/  IMAD R57, R64, 0x18, R7.reuse ;  /* 0x0000001840397824 */ /* 0x100fe200078e0207 */
[----:B------:R-:W-:Y:S01]  /*1690*/  IADD3 R59, R84, R55, RZ ;  /* 0x00000037543b7210 */ /* 0x000fe20007ffe0ff */
[----:B0-----:R-:W-:Y:S01]  /*16a0*/  IMAD R61, R86, 0x18, R7 ;  /* 0x00000018563d7824 */ /* 0x001fe200078e0207 */
[----:B------:R-:W-:Y:S01]  /*16b0*/  SHF.R.S32.HI R64, RZ, 0x2, R52 ;  /* 0x00000002ff407819 */ /* 0x000fe20000011434 */
[----:B------:R-:W0:Y:S01]  /*16c0*/  LDS.64 R50, [R50] ;  /* 0x0000000032327984 */ /* 0x000e220000000a00 */
[----:B------:R-:W-:Y:S01]  /*16d0*/  IMAD.IADD R55, R84, 0x1, R57 ;  /* 0x0000000154377824 */ /* 0x000fe200078e0239 */
[----:B------:R-:W-:-:S02]  /*16e0*/  SHF.R.S32.HI R88, RZ, 0x2, R53 ;  /* 0x00000002ff587819 */ /* 0x000fc40000011435 */
[----:B------:R-:W3:Y:S01]  /*16f0*/  LDS.64 R52, [R59] ;  /* 0x000000003b347984 */ /* 0x000ee20000000a00 */
[----:B------:R-:W-:Y:S01]  /*1700*/  IADD3 R57, R84, R61, RZ ;  /* 0x0000003d54397210 */ /* 0x000fe20007ffe0ff */
[--C-:B------:R-:W-:Y:S01]  /*1710*/  IMAD R63, R64, 0x18, R7.reuse ;  /* 0x00000018403f7824 */ /* 0x100fe200078e0207 */
[----:B------:R-:W-:Y:S01]  /*1720*/  SHF.R.S32.HI R86, RZ, 0x2, R54 ;  /* 0x00000002ff567819 */ /* 0x000fe20000011436 */
[----:B------:R-:W-:Y:S01]  /*1730*/  IMAD R61, R88, 0x18, R7 ;  /* 0x00000018583d7824 */ /* 0x000fe200078e0207 */
[----:B------:R-:W4:Y:S01]  /*1740*/  LDS.64 R54, [R55] ;  /* 0x0000000037367984 */ /* 0x000f220000000a00 */
[----:B------:R-:W-:Y:S01]  /*1750*/  SHF.R.S32.HI R90, RZ, 0x2, R56 ;  /* 0x00000002ff5a7819 */ /* 0x000fe20000011438 */
[----:B------:R-:W-:Y:S01]  /*1760*/  IMAD.IADD R65, R84, 0x1, R63 ;  /* 0x0000000154417824 */ /* 0x000fe200078e023f */
[----:B------:R-:W-:Y:S01]  /*1770*/  SHF.R.S32.HI R64, RZ, 0x2, R58 ;  /* 0x00000002ff407819 */ /* 0x000fe2000001143a */
[----:B------:R-:W5:Y:S01]  /*1780*/  LDS.64 R56, [R57] ;  /* 0x0000000039387984 */ /* 0x000f620000000a00 */
[--C-:B------:R-:W-:Y:S01]  /*1790*/  IMAD R63, R86, 0x18, R7.reuse ;  /* 0x00000018563f7824 */ /* 0x100fe200078e0207 */
[----:B------:R-:W-:Y:S01]  /*17a0*/  IADD3 R61, R84, R61, RZ ;  /* 0x0000003d543d7210 */ /* 0x000fe20007ffe0ff */
[----:B------:R-:W-:Y:S01]  /*17b0*/  IMAD R87, R90, 0x18, R7 ;  /* 0x000000185a577824 */ /* 0x000fe200078e0207 */
[----:B------:R-:W5:Y:S01]  /*17c0*/  LDS.64 R58, [R65] ;  /* 0x00000000413a7984 */ /* 0x000f620000000a00 */
[----:B------:R-:W-:Y:S01]  /*17d0*/  IMAD.IADD R63, R84, 0x1, R63 ;  /* 0x00000001543f7824 */ /* 0x000fe200078e023f */
[----:B------:R-:W-:Y:S01]  /*17e0*/  SHF.R.S32.HI R86, RZ, 0x2, R60 ;  /* 0x00000002ff567819 */ /* 0x000fe2000001143c */
[----:B------:R-:W-:Y:S01]  /*17f0*/  IMAD R89, R64, 0x18, R7 ;  /* 0x0000001840597824 */ /* 0x000fe200078e0207 */
[----:B------:R-:W5:Y:S01]  /*1800*/  LDS.64 R60, [R61] ;  /* 0x000000003d3c7984 */ /* 0x000f620000000a00 */
[----:B------:R-:W-:Y:S01]  /*1810*/  IADD3 R64, R84, R87, RZ ;  /* 0x0000005754407210 */ /* 0x000fe20007ffe0ff */
[----:B------:R-:W-:Y:S01]  /*1820*/  FADD.FTZ R90, R38, R39 ;  /* 0x00000027265a7221 */ /* 0x000fe20000010000 */
[----:B------:R-:W-:Y:S01]  /*1830*/  SHF.R.S32.HI R88, RZ, 0x2, R62 ;  /* 0x00000002ff587819 */ /* 0x000fe2000001143e */
[----:B------:R-:W-:Y:S01]  /*1840*/  IMAD R39, R86, 0x18, R7 ;  /* 0x0000001856277824 */ /* 0x000fe200078e0207 */
[----:B------:R-:W5:Y:S01]  /*1850*/  LDS.64 R62, [R63] ;  /* 0x000000003f3e7984 */ /* 0x000f620000000a00 */
[----:B------:R-:W-:-:S02]  /*1860*/  IMAD.IADD R38, R84, 0x1, R89 ;  /* 0x0000000154267824 */ /* 0x000fc400078e0259 */
[----:B-1----:R-:W-:Y:S01]  /*1870*/  FADD.FTZ R85, R85, R66 ;  /* 0x0000004255557221 */ /* 0x002fe20000010000 */
[----:B------:R-:W-:Y:S01]  /*1880*/  IMAD R87, R88, 0x18, R7 ;  /* 0x0000001858577824 */ /* 0x000fe200078e0207 */
[----:B------:R-:W1:Y:S01]  /*1890*/  LDS.64 R64, [R64] ;  /* 0x0000000040407984 */ /* 0x000e620000000a00 */
[----:B------:R-:W-:Y:S01]  /*18a0*/  IADD3 R66, R84, R39, RZ ;  /* 0x0000002754427210 */ /* 0x000fe20007ffe0ff */
[----:B------:R-:W-:Y:S01]  /*18b0*/  FADD.FTZ R90, R90, R67 ;  /* 0x000000435a5a7221 */ /* 0x000fe20000010000 */
[----:B------:R-:W-:Y:S01]  /*18c0*/  IMAD.IADD R87, R84, 0x1, R87 ;  /* 0x0000000154577824 */ /* 0x000fe200078e0257 */
[----:B------:R-:W1:Y:S01]  /*18d0*/  LDS.64 R38, [R38] ;  /* 0x0000000026267984 */ /* 0x000e620000000a00 */
[----:B--2---:R-:W-:Y:S01]  /*18e0*/  FADD.FTZ R85, R85, R48 ;  /* 0x0000003055557221 */ /* 0x004fe20000010000 */
[----:B------:R-:W-:Y:S02]  /*18f0*/  FADD.FTZ R90, R90, R49 ;  /* 0x000000315a5a7221 */ /* 0x000fe40000010000 */
[----:B------:R-:W2:Y:S01]  /*1900*/  LDS.64 R66, [R66] ;  /* 0x0000000042427984 */ /* 0x000ea20000000a00 */
[----:B0-----:R-:W-:Y:S01]  /*1910*/  FADD.FTZ R85, R85, R50 ;  /* 0x0000003255557221 */ /* 0x001fe20000010000 */
[----:B------:R-:W-:-:S02]  /*1920*/  FADD.FTZ R90, R90, R51 ;  /* 0x000000335a5a7221 */ /* 0x000fc40000010000 */
[----:B------:R-:W0:Y:S01]  /*1930*/  LDS.64 R48, [R87] ;  /* 0x0000000057307984 */ /* 0x000e220000000a00 */
        /* <DEDUP_REMOVED lines=16> */
[----:B--2---:R-:W-:Y:S01]  /*1a40*/  FADD.FTZ R85, R85, R66 ;  /* 0x0000004255557221 */ /* 0x004fe20000010000 */
[----:B------:R-:W-:-:S03]  /*1a50*/  FADD.FTZ R90, R90, R67 ;  /* 0x000000435a5a7221 */ /* 0x000fc60000010000 */
[----:B0-----:R-:W-:Y:S01]  /*1a60*/  FADD.FTZ R57, R85, R48 ;  /* 0x0000003055397221 */ /* 0x001fe20000010000 */
[----:B------:R-:W-:-:S07]  /*1a70*/  FADD.FTZ R58, R90, R49 ;  /* 0x000000315a3a7221 */ /* 0x000fce0000010000 */
.L_x_2059:
[----:B------:R-:W-:Y:S05]  /*1a80*/  BSYNC B0 ;  /* 0x0000000000007941 */ /* 0x000fea0003800000 */
.L_x_2058:
[----:B0-----:R-:W0:Y:S01]  /*1a90*/  SHFL.BFLY PT, R38, R57, 0x1, 0x1f ;  /* 0x0c201f0039267f89 */ /* 0x001e2200000e0000 */
[----:B------:R-:W-:-:S03]  /*1aa0*/  @!P1 IMAD R77, R77, UR4, R0 ;  /* 0x000000044d4d9c24 */ /* 0x000fc6000f8e0200 */
[----:B------:R-:W1:Y:S02]  /*1ab0*/  SHFL.BFLY PT, R39, R58, 0x1, 0x1f ;  /* 0x0c201f003a277f89 */ /* 0x000e6400000e0000 */
[----:B------:R-:W-:-:S05]  /*1ac0*/  @!P1 LEA R77, R77, R10, 0xa ;  /* 0x0000000a4d4d9211 */ /* 0x000fca00078e50ff */
[----:B------:R-:W-:-:S04]  /*1ad0*/  @!P1 IMAD.SHL.U32 R77, R77, 0x2, RZ ;  /* 0x000000024d4d9824 */ /* 0x000fc800078e00ff */
[----:B------:R-:W-:-:S04]  /*1ae0*/  @!P1 IMAD.WIDE.U32 R82, R77, 0x4, R82 ;  /* 0x000000044d529825 */ /* 0x000fc800078e0052 */
        /* <DEDUP_REMOVED lines=16> */
.L_x_2062:
[----:B------:R-:W2:Y:S04]  /*1bf0*/  LD.E.STRONG.GPU R38, desc[UR8][R80.64] ;  /* 0x0000000850267980 */ /* 0x000ea8000c10f900 */
[----:B--2---:R-:W-:Y:S01]  /*1c00*/  CCTL.IVALL ;  /* 0x00000000ff00798f */ /* 0x004fe20002000000 */
[----:B------:R-:W-:Y:S05]  /*1c10*/  YIELD ;  /* 0x0000000000007946 */ /* 0x000fea0003800000 */
[----:B-----5:R-:W-:-:S04]  /*1c20*/  LOP3.LUT R38, R38, R39, RZ, 0x3c, !PT ;  /* 0x0000002726267212 */ /* 0x020fc800078e3cff */
[----:B------:R-:W-:-:S13]  /*1c30*/  ISETP.GT.AND P1, PT, R38, -0x1, PT ;  /* 0xffffffff2600780c */ /* 0x000fda0003f24270 */
[----:B------:R-:W-:Y:S05]  /*1c40*/  @P1 BRA `(.L_x_2062) ;  /* 0xfffffffc00e81947 */ /* 0x000fea000383ffff */
.L_x_2061:
[----:B------:R-:W-:Y:S05]  /*1c50*/  WARPSYNC.ALL ;  /* 0x0000000000007948 */ /* 0x000fea0003800000 */
[----:B------:R-:W-:Y:S06]  /*1c60*/  BAR.SYNC.DEFER_BLOCKING 0x0 ;  /* 0x0000000000007b1d */ /* 0x000fec0000010000 */
[----:B------:R-:W-:Y:S05]  /*1c70*/  BRA `(.L_x_2063) ;  /* 0x00000000003c7947 */ /* 0x000fea0003800000 */
.L_x_2060:
[----:B------:R-:W-:Y:S01]  /*1c80*/  BAR.SYNC.DEFER_BLOCKING 0x0 ;  /* 0x0000000000007b1d */ /* 0x000fe20000010000 */
[----:B------:R-:W-:-:S13]  /*1c90*/  ISETP.NE.AND P1, PT, R6, RZ, PT ;  /* 0x000000ff0600720c */ /* 0x000fda0003f25270 */
[----:B------:R-:W-:Y:S05]  /*1ca0*/  @P1 BRA `(.L_x_2064) ;  /* 0x0000000000281947 */ /* 0x000fea0003800000 */
[----:B------:R-:W-:Y:S06]  /*1cb0*/  MEMBAR.ALL.GPU ;  /* 0x0000000000007992 */ /* 0x000fec000000a000 */
[----:B------:R-:W-:-:S00]  /*1cc0*/  ERRBAR ;  /* 0x00000000000079ab */ /* 0x000fc00000000000 */
[----:B------:R-:W-:Y:S06]  /*1cd0*/  CGAERRBAR ;  /* 0x00000000000075ab */ /* 0x000fec0000000000 */
[----:B------:R0:W5:Y:S02]  /*1ce0*/  ATOM.E.ADD.STRONG.GPU PT, R38, desc[UR8][R78.64], R19 ;  /* 0x000000134e26798a */ /* 0x00016400081ee1c8 */
.L_x_2065:
[----:B------:R-:W2:Y:S04]  /*1cf0*/  LD.E.STRONG.GPU R39, desc[UR8][R78.64] ;  /* 0x000000084e277980 */ /* 0x000ea8000c10f900 */
[----:B--2---:R-:W-:Y:S01]  /*1d00*/  CCTL.IVALL ;  /* 0x00000000ff00798f */ /* 0x004fe20002000000 */
[----:B------:R-:W-:Y:S05]  /*1d10*/  YIELD ;  /* 0x0000000000007946 */ /* 0x000fea0003800000 */
[----:B-----5:R-:W-:-:S04]  /*1d20*/  LOP3.LUT R39, R39, R38, RZ, 0x3c, !PT ;  /* 0x0000002627277212 */ /* 0x020fc800078e3cff */
[----:B------:R-:W-:-:S13]  /*1d30*/  ISETP.GT.AND P1, PT, R39, -0x1, PT ;  /* 0xffffffff2700780c */ /* 0x000fda0003f24270 */
[----:B------:R-:W-:Y:S05]  /*1d40*/  @P1 BRA `(.L_x_2065) ;  /* 0xfffffffc00e81947 */ /* 0x000fea000383ffff */
.L_x_2064:
[----:B------:R-:W-:Y:S05]  /*1d50*/  WARPSYNC.ALL ;  /* 0x0000000000007948 */ /* 0x000fea0003800000 */
[----:B------:R-:W-:Y:S06]  /*1d60*/  BAR.SYNC.DEFER_BLOCKING 0x0 ;  /* 0x0000000000007b1d */ /* 0x000fec0000010000 */
.L_x_2063:
[----:B------:R-:W-:Y:S01]  /*1d70*/  ISETP.GT.U32.AND P1, PT, R6, 0xff, PT ;  /* 0x000000ff0600780c */ /* 0x000fe20003f24070 */
[----:B------:R-:W-:Y:S01]  /*1d80*/  BSSY B0, `(.L_x_2066) ;  /* 0x000001f000007945 */ /* 0x000fe20003800000 */
[----:B------:R-:W-:-:S11]  /*1d90*/  CS2R R38, SRZ ;  /* 0x0000000000267805 */ /* 0x000fd6000001ff00 */
[----:B------:R-:W-:Y:S05]  /*1da0*/  @P1 BRA `(.L_x_2067) ;  /* 0x0000000000701947 */ /* 0x000fea0003800000 */
[----:B------:R-:W1:Y:S01]  /*1db0*/  LDC R49, c[0x0][0x10] ;  /* 0x00000400ff317b82 */ /* 0x000e620000000800 */
[----:B------:R-:W-:-:S05]  /*1dc0*/  IMAD.SHL.U32 R39, R6, 0x4, RZ ;  /* 0x0000000406277824 */ /* 0x000fca00078e00ff */
[----:B------:R-:W-:Y:S02]  /*1dd0*/  LOP3.LUT R39, R39, 0x7fffffc0, RZ, 0xc0, !PT ;  /* 0x7fffffc027277812 */ /* 0x000fe400078ec0ff */
[----:B------:R-:W2:Y:S01]  /*1de0*/  LDC.64 R52, c[0x0][0x260] ;  /* 0x00009800ff347b82 */ /* 0x000ea20000000a00 */
[----:B-1----:R-:W-:Y:S01]  /*1df0*/  IMAD R38, R49, UR4, R0 ;  /* 0x0000000431267c24 */ /* 0x002fe2000f8e0200 */
[----:B------:R-:W-:-:S04]  /*1e00*/  LOP3.LUT R49, R6, 0xf, RZ, 0xc0, !PT ;  /* 0x0000000f06317812 */ /* 0x000fc800078ec0ff */
        /* <DEDUP_REMOVED lines=22> */
.L_x_2067:
[----:B------:R-:W-:Y:S05]  /*1f70*/  BSYNC B0 ;  /* 0x0000000000007941 */ /* 0x000fea0003800000 */
.L_x_2066:
        /* <DEDUP_REMOVED lines=27> */
.L_x_2069:
[----:B------:R-:W-:Y:S05]  /*2130*/  BSYNC B0 ;  /* 0x0000000000007941 */ /* 0x000fea0003800000 */
.L_x_2068:
[----:B------:R-:W2:Y:S08]  /*2140*/  S2UR UR6, SR_CgaCtaId ;  /* 0x00000000000679c3 */ /* 0x000eb00000008800 */
[----:B------:R-:W-:Y:S01]  /*2150*/  BAR.SYNC.DEFER_BLOCKING 0x0 ;  /* 0x0000000000007b1d */ /* 0x000fe20000010000 */
[----:B------:R-:W-:Y:S01]  /*2160*/  SHF.L.U32 R4, R4, 0x4, RZ ;  /* 0x0000000404047819 */ /* 0x000fe200000006ff */
[----:B------:R-:W-:-:S03]  /*2170*/  ULOP3.LUT UR4, UR4, 0x1, URZ, 0x3c, !UPT ;  /* 0x0000000104047892 */ /* 0x000fc6000f8e3c3f */
[----:B------:R-:W-:Y:S01]  /*2180*/  LOP3.LUT R4, R4, 0x10, RZ, 0xc0, !PT ;  /* 0x0000001004047812 */ /* 0x000fe200078ec0ff */
[----:B------:R-:W-:Y:S01]  /*2190*/  UMOV UR5, 0x400 ;  /* 0x0000040000057882 */ /* 0x000fe20000000000 */
[----:B------:R-:W-:Y:S01]  /*21a0*/  ULDC.64 UR12, c[0x0][0x210] ;  /* 0x00008400000c7ab9 */ /* 0x000fe20000000a00 */
[----:B------:R-:W-:Y:S01]  /*21b0*/  UIADD3 UR5, UR5, 0x5280, URZ ;  /* 0x0000528005057890 */ /* 0x000fe2000fffe03f */
[----:B------:R-:W-:Y:S01]  /*21c0*/  IADD3 R22, P1, R22, UR12, RZ ;  /* 0x0000000c16167c10 */ /* 0x000fe2000ff3e0ff */
[----:B------:R-:W-:-:S03]  /*21d0*/  IMAD.IADD R21, R21, 0x1, -R4 ;  /* 0x0000000115157824 */ /* 0x000fc600078e0a04 */
[----:B------:R-:W-:Y:S02]  /*21e0*/  IADD3.X R23, R23, UR13, RZ, P1, !PT ;  /* 0x0000000d17177c10 */ /* 0x000fe40008ffe4ff */
[----:B------:R-:W-:-:S04]  /*21f0*/  IADD3 R24, P1, R24, UR12, RZ ;  /* 0x0000000c18187c10 */ /* 0x000fc8000ff3e0ff */
[----:B------:R-:W-:Y:S01]  /*2200*/  IADD3.X R25, R25, UR13, RZ, P1, !PT ;  /* 0x0000000d19197c10 */ /* 0x000fe20008ffe4ff */
[----:B--2---:R-:W-:-:S06]  /*2210*/  ULEA UR5, UR6, UR5, 0x18 ;  /* 0x0000000506057291 */ /* 0x004fcc000f8ec03f */
[----:B------:R-:W-:-:S05]  /*2220*/  LEA R21, R21, UR5, 0x3 ;  /* 0x0000000515157c11 */ /* 0x000fca000f8e18ff */
[----:B-1----:R-:W1:Y:S02]  /*2230*/  LDS.64 R38, [R21] ;  /* 0x0000000015267984 */ /* 0x002e640000000a00 */
[--C-:B-1----:R-:W-:Y:S01]  /*2240*/  FFMA.FTZ R4, R5, R26, -R38.reuse ;  /* 0x0000001a05047223 */ /* 0x102fe20000010826 */
[--C-:B------:R-:W-:Y:S01]  /*2250*/  FFMA.FTZ R27, R26, R27, -R38.reuse ;  /* 0x0000001b1a1b7223 */ /* 0x100fe20000010826 */
[--C-:B------:R-:W-:Y:S01]  /*2260*/  FFMA.FTZ R26, R73, R75, -R38.reuse ;  /* 0x0000004b491a7223 */ /* 0x100fe20000010826 */
[--C-:B------:R-:W-:Y:S01]  /*2270*/  FFMA.FTZ R75, R75, R32, -R38.reuse ;  /* 0x000000204b4b7223 */ /* 0x100fe20000010826 */
[--C-:B------:R-:W-:Y:S01]  /*2280*/  FFMA.FTZ R32, R37, R69, -R38.reuse ;  /* 0x0000004525207223 */ /* 0x100fe20000010826 */
[--C-:B------:R-:W-:Y:S01]  /*2290*/  FFMA.FTZ R69, R69, R30, -R38.reuse ;  /* 0x0000001e45457223 */ /* 0x100fe20000010826 */
[----:B------:R-:W-:Y:S01]  /*22a0*/  FFMA.FTZ R30, R31, R35, -R38 ;  /* 0x000000231f1e7223 */ /* 0x000fe20000010826 */
[-C--:B------:R-:W-:Y:S01]  /*22b0*/  FFMA.FTZ R3, R3, -R39.reuse, R4 ;  /* 0x8000002703037223 */ /* 0x080fe20000010004 */
[-C--:B------:R-:W-:Y:S01]  /*22c0*/  FFMA.FTZ R71, R71, -R39.reuse, R26 ;  /* 0x8000002747477223 */ /* 0x080fe2000001001a */
[-C--:B------:R-:W-:Y:S01]  /*22d0*/  FFMA.FTZ R33, R33, -R39.reuse, R32 ;  /* 0x8000002721217223 */ /* 0x080fe20000010020 */
[----:B------:R-:W-:Y:S01]  /*22e0*/  FFMA.FTZ R29, R29, -R39, R30 ;  /* 0x800000271d1d7223 */ /* 0x000fe2000001001e */
[----:B------:R-:W-:Y:S01]  /*22f0*/  FFMA.FTZ R35, R35, R70, -R38 ;  /* 0x0000004623237223 */ /* 0x000fe20000010826 */
[C---:B------:R-:W-:Y:S01]  /*2300*/  FMUL.FTZ R3, R28.reuse, R3 ;  /* 0x000000031c037220 */ /* 0x040fe20000410000 */
[C---:B------:R-:W-:Y:S01]  /*2310*/  FMUL.FTZ R4, R28.reuse, R71 ;  /* 0x000000471c047220 */ /* 0x040fe20000410000 */
[C---:B------:R-:W-:Y:S01]  /*2320*/  FMUL.FTZ R33, R28.reuse, R33 ;  /* 0x000000211c217220 */ /* 0x040fe20000410000 */
[----:B------:R-:W-:Y:S01]  /*2330*/  FMUL.FTZ R26, R28, R29 ;  /* 0x0000001d1c1a7220 */ /* 0x000fe20000410000 */
[-C--:B------:R-:W-:Y:S01]  /*2340*/  FFMA.FTZ R27, R68, -R39.reuse, R27 ;  /* 0x80000027441b7223 */ /* 0x080fe2000001001b */
[-C--:B------:R-:W-:Y:S01]  /*2350*/  FFMA.FTZ R75, R36, -R39.reuse, R75 ;  /* 0x80000027244b7223 */ /* 0x080fe2000001004b */
[-C--:B------:R-:W-:Y:S01]  /*2360*/  FFMA.FTZ R69, R72, -R39.reuse, R69 ;  /* 0x8000002748457223 */ /* 0x080fe20000010045 */
[----:B------:R-:W-:Y:S01]  /*2370*/  FFMA.FTZ R35, R74, -R39, R35 ;  /* 0x800000274a237223 */ /* 0x000fe20000010023 */
[----:B------:R-:W-:Y:S01]  /*2380*/  F2FP.F16.F32.PACK_AB R3, R4, R3 ;  /* 0x000000030403723e */ /* 0x000fe200000000ff */
[----:B------:R-:W-:Y:S01]  /*2390*/  FMUL.FTZ R27, R28, R27 ;  /* 0x0000001b1c1b7220 */ /* 0x000fe20000410000 */
[----:B------:R-:W-:Y:S01]  /*23a0*/  F2FP.F16.F32.PACK_AB R33, R26, R33 ;  /* 0x000000211a21723e */ /* 0x000fe200000000ff */
[C---:B------:R-:W-:Y:S01]  /*23b0*/  FMUL.FTZ R4, R28.reuse, R75 ;  /* 0x0000004b1c047220 */ /* 0x040fe20000410000 */
[C---:B------:R-:W-:Y:S01]  /*23c0*/  FMUL.FTZ R69, R28.reuse, R69 ;  /* 0x000000451c457220 */ /* 0x040fe20000410000 */
[----:B------:R-:W-:Y:S01]  /*23d0*/  FMUL.FTZ R28, R28, R35 ;  /* 0x000000231c1c7220 */ /* 0x000fe20000410000 */
[----:B------:R-:W-:Y:S01]  /*23e0*/  PRMT R5, R3, 0x7632, R5 ;  /* 0x0000763203057816 */ /* 0x000fe20000000005 */
[----:B------:R1:W-:Y:S01]  /*23f0*/  STG.E.U16 desc[UR8][R22.64], R3 ;  /* 0x0000000316007986 */ /* 0x0003e2000c101508 */
[----:B------:R-:W-:-:S02]  /*2400*/  PRMT R21, R33, 0x7632, R21 ;  /* 0x0000763221157816 */ /* 0x000fc40000000015 */
[----:B------:R-:W-:Y:S01]  /*2410*/  F2FP.F16.F32.PACK_AB R27, R4, R27 ;  /* 0x0000001b041b723e */ /* 0x000fe200000000ff */
[----:B------:R-:W-:Y:S01]  /*2420*/  STG.E.U16 desc[UR8][R22.64+0x2], R5 ;  /* 0x0000020516007986 */ /* 0x000fe2000c101508 */
[----:B------:R-:W-:Y:S02]  /*2430*/  F2FP.F16.F32.PACK_AB R69, R28, R69 ;  /* 0x000000451c45723e */ /* 0x000fe400000000ff */
[----:B------:R-:W-:Y:S01]  /*2440*/  MOV R4, R34 ;  /* 0x0000002200047202 */ /* 0x000fe20000000f00 */
[----:B------:R-:W-:Y:S04]  /*2450*/  STG.E.U16 desc[UR8][R22.64+0x4], R33 ;  /* 0x0000042116007986 */ /* 0x000fe8000c101508 */
[----:B------:R2:W-:Y:S01]  /*2460*/  STG.E.U16 desc[UR8][R22.64+0x6], R21 ;  /* 0x0000061516007986 */ /* 0x0005e2000c101508 */
[----:B-1----:R-:W-:-:S03]  /*2470*/  PRMT R3, R69, 0x7632, R3 ;  /* 0x0000763245037816 */ /* 0x002fc60000000003 */
[----:B------:R1:W-:Y:S04]  /*2480*/  STG.E.U16 desc[UR8][R24.64], R27 ;  /* 0x0000001b18007986 */ /* 0x0003e8000c101508 */
[----:B------:R1:W-:Y:S01]  /*2490*/  STG.E.U16 desc[UR8][R24.64+0x4], R69 ;  /* 0x0000044518007986 */ /* 0x0003e2000c101508 */
[----:B--2---:R-:W-:-:S03]  /*24a0*/  PRMT R23, R27, 0x7632, R23 ;  /* 0x000076321b177816 */ /* 0x004fc60000000017 */
[----:B------:R1:W-:Y:S04]  /*24b0*/  STG.E.U16 desc[UR8][R24.64+0x6], R3 ;  /* 0x0000060318007986 */ /* 0x0003e8000c101508 */
[----:B------:R1:W-:Y:S01]  /*24c0*/  STG.E.U16 desc[UR8][R24.64+0x2], R23 ;  /* 0x0000021718007986 */ /* 0x0003e2000c101508 */
[----:B------:R-:W-:Y:S05]  /*24d0*/  @!P0 BRA `(.L_x_2070) ;  /* 0xffffffe000608947 */ /* 0x000fea000383ffff */
.L_x_2056:
        /* <DEDUP_REMOVED lines=15> */
[----:B-1----:R-:W-:Y:S02]  /*25d0*/  LOP3.LUT R3, RZ, R11, RZ, 0x33, !PT ;  /* 0x0000000bff037212 */ /* 0x002fe400078e33ff */
[----:B------:R-:W-:-:S04]  /*25e0*/  ISETP.GT.U32.AND P0, PT, R38, -0x2, PT ;  /* 0xfffffffe2600780c */ /* 0x000fc80003f04070 */
[C---:B------:R-:W-:Y:S01]  /*25f0*/  ISETP.GT.AND.EX P0, PT, R3.reuse, -0x1, PT, P0 ;  /* 0xffffffff0300780c */ /* 0x040fe20003f04300 */
[----:B----4-:R-:W-:Y:S01]  /*2600*/  ULEA UR6, UR5, UR4, 0x18 ;  /* 0x0000000405067291 */ /* 0x010fe2000f8ec03f */
[----:B---3--:R-:W-:Y:S02]  /*2610*/  SHF.R.U32.HI R36, RZ, 0x5, R0 ;  /* 0x00000005ff247819 */ /* 0x008fe40000011600 */
        /* <DEDUP_REMOVED lines=9> */
[----:B0-----:R-:W-:-:S02]  /*26b0*/  SHF.L.U32 R5, R36, 0x1, RZ ;  /* 0x0000000124057819 */ /* 0x001fc400000006ff */
[----:B------:R-:W-:Y:S02]  /*26c0*/  IADD3.X R38, ~R38, -0x1, R3, P0, P1 ;  /* 0xffffffff26267810 */ /* 0x000fe400007e2503 */
[--C-:B------:R-:W-:Y:S02]  /*26d0*/  LOP3.LUT R41, R5, 0x1f, R0.reuse, 0x78, !PT ;  /* 0x0000001f05297812 */ /* 0x100fe400078e7800 */
[----:B------:R-:W-:Y:S01]  /*26e0*/  SHF.R.U32.HI R39, RZ, 0x4, R0 ;  /* 0x00000004ff277819 */ /* 0x000fe20000011600 */
[----:B------:R-:W-:Y:S01]  /*26f0*/  IMAD.WIDE.U32 R2, R38, -0x77777777, RZ ;  /* 0x8888888926027825 */ /* 0x000fe200078e00ff */
[----:B------:R-:W-:Y:S02]  /*2700*/  LEA R6, R36, UR6, 0x7 ;  /* 0x0000000624067c11 */ /* 0x000fe4000f8e38ff */
[----:B------:R-:W-:Y:S01]  /*2710*/  SHF.L.U32 R43, R0, 0x1, RZ ;  /* 0x00000001002b7819 */ /* 0x000fe200000006ff */
[----:B------:R-:W-:Y:S01]  /*2720*/  VIADD R40, R39, 0x1e ;  /* 0x0000001e27287836 */ /* 0x000fe20000000000 */
[----:B------:R-:W-:Y:S01]  /*2730*/  LOP3.LUT R9, RZ, R39, RZ, 0x33, !PT ;  /* 0x00000027ff097212 */ /* 0x000fe200078e33ff */
[----:B------:R-:W-:Y:S01]  /*2740*/  IMAD.WIDE.U32 R4, P0, R37, -0x77777778, R2 ;  /* 0x8888888825047825 */ /* 0x000fe20007800002 */
[----:B------:R-:W-:-:S02]  /*2750*/  LEA R41, R41, R6, 0x2 ;  /* 0x0000000629297211 */ /* 0x000fc400078e10ff */
[----:B------:R-:W-:Y:S01]  /*2760*/  VIMNMX.U32 R42, R40, 0x20, !PT ;  /* 0x00000020282a7848 */ /* 0x000fe20007fe0000 */
[----:B------:R-:W-:Y:S01]  /*2770*/  IMAD.WIDE.U32 R2, R37, -0x77777777, RZ ;  /* 0x8888888925027825 */ /* 0x000fe200078e00ff */
[----:B------:R-:W-:Y:S02]  /*2780*/  LOP3.LUT R43, R43, 0x1e, RZ, 0xc0, !PT ;  /* 0x0000001e2b2b7812 */ /* 0x000fe400078ec0ff */
[----:B------:R-:W-:Y:S01]  /*2790*/  IADD3 R42, R42, R9, RZ ;  /* 0x000000092a2a7210 */ /* 0x000fe20007ffe0ff */
[----:B------:R-:W-:Y:S01]  /*27a0*/  IMAD.SHL.U32 R2, R0, 0x80, RZ ;  /* 0x0000008000027824 */ /* 0x000fe200078e00ff */
[----:B------:R-:W-:Y:S01]  /*27b0*/  IADD3 RZ, P1, R3, R4, RZ ;  /* 0x0000000403ff7210 */ /* 0x000fe20007f3e0ff */
[----:B------:R-:W-:Y:S01]  /*27c0*/  IMAD.X R7, RZ, RZ, RZ, P0 ;  /* 0x000000ffff077224 */ /* 0x000fe200000e06ff */
[----:B------:R-:W-:Y:S01]  /*27d0*/  LOP3.LUT R3, R40, R43, RZ, 0x3c, !PT ;  /* 0x0000002b28037212 */ /* 0x000fe200078e3cff */
[----:B------:R-:W-:Y:S01]  /*27e0*/  IMAD.MOV.U32 R6, RZ, RZ, R5 ;  /* 0x000000ffff067224 */ /* 0x000fe200078e0005 */
[----:B------:R-:W-:-:S02]  /*27f0*/  LOP3.LUT R2, R2, 0x780, RZ, 0xc0, !PT ;  /* 0x0000078002027812 */ /* 0x000fc400078ec0ff */
[----:B------:R-:W-:Y:S01]  /*2800*/  ISETP.LT.U32.AND P0, PT, R10, 0x1, PT ;  /* 0x000000010a00780c */ /* 0x000fe20003f01070 */
[----:B------:R-:W-:Y:S01]  /*2810*/  IMAD.WIDE.U32.X R4, R38, -0x77777778, R6, P1 ;  /* 0x8888888826047825 */ /* 0x000fe200008e0406 */
[----:B------:R-:W-:Y:S02]  /*2820*/  IADD3 R44, R39, 0x3c, RZ ;  /* 0x0000003c272c7810 */ /* 0x000fe40007ffe0ff */
[----:B------:R-:W-:Y:S01]  /*2830*/  ISETP.LT.AND.EX P0, PT, R11, RZ, PT, P0 ;  /* 0x000000ff0b00720c */ /* 0x000fe20003f01300 */
[----:B------:R-:W-:Y:S01]  /*2840*/  VIADD R8, R2, UR6 ;  /* 0x0000000602087c36 */ /* 0x000fe20008000000 */
[----:B------:R-:W-:Y:S02]  /*2850*/  SHF.R.U64 R58, R4, 0x3, R5 ;  /* 0x00000003043a7819 */ /* 0x000fe40000001205 */
[----:B------:R-:W-:Y:S02]  /*2860*/  LOP3.LUT R47, R44, R43, RZ, 0x3c, !PT ;  /* 0x0000002b2c2f7212 */ /* 0x000fe400078e3cff */
[----:B------:R-:W-:Y:S01]  /*2870*/  LEA R46, R3, R8, 0x2 ;  /* 0x00000008032e7211 */ /* 0x000fe200078e10ff */
[----:B------:R-:W-:Y:S01]  /*2880*/  IMAD.WIDE.U32 R2, R42, -0x77777777, RZ ;  /* 0x888888892a027825 */ /* 0x000fe200078e00ff */
[----:B------:R-:W-:-:S02]  /*2890*/  SEL R57, R10, 0x1, P0 ;  /* 0x000000010a397807 */ /* 0x000fc40000000000 */
[----:B------:R-:W-:Y:S01]  /*28a0*/  SEL R4, R11, RZ, P0 ;  /* 0x000000ff0b047207 */ /* 0x000fe20000000000 */
[----:B------:R-:W-:Y:S01]  /*28b0*/  IMAD R47, R47, 0x4, R8 ;  /* 0x000000042f2f7824 */ /* 0x000fe200078e0208 */
[C---:B------:R-:W-:Y:S02]  /*28c0*/  IADD3 R51, P1, R36.reuse, 0x1e, RZ ;  /* 0x0000001e24337810 */ /* 0x040fe40007f3e0ff */
[----:B------:R-:W-:Y:S02]  /*28d0*/  LOP3.LUT R45, R39, R43, RZ, 0x3c, !PT ;  /* 0x0000002b272d7212 */ /* 0x000fe400078e3cff */
[----:B------:R-:W-:Y:S01]  /*28e0*/  LEA.HI R2, R3, 0x1, RZ, 0x1c ;  /* 0x0000000103027811 */ /* 0x000fe200078fe0ff */
[----:B------:R-:W-:Y:S01]  /*28f0*/  IMAD.X R54, RZ, RZ, RZ, P1 ;  /* 0x000000ffff367224 */ /* 0x000fe200008e06ff */
[C---:B------:R-:W-:Y:S02]  /*2900*/  IADD3 R50, P0, R36.reuse, 0xf, RZ ;  /* 0x0000000f24327810 */ /* 0x040fe40007f1e0ff */
[----:B------:R-:W-:-:S02]  /*2910*/  IADD3 R66, P2, R36, 0x2d, RZ ;  /* 0x0000002d24427810 */ /* 0x000fc40007f5e0ff */
[----:B------:R-:W-:Y:S02]  /*2920*/  IADD3 R58, R58, 0x1, RZ ;  /* 0x000000013a3a7810 */ /* 0x000fe40007ffe0ff */
[C---:B------:R-:W-:Y:S01]  /*2930*/  SHF.L.U64.HI R55, R57.reuse, 0x6, R4 ;  /* 0x0000000639377819 */ /* 0x040fe20000010204 */
[----:B------:R-:W-:Y:S01]  /*2940*/  IMAD.SHL.U32 R57, R57, 0x40, RZ ;  /* 0x0000004039397824 */ /* 0x000fe200078e00ff */
[----:B------:R-:W-:Y:S02]  /*2950*/  LEA R45, R45, R8, 0x2 ;  /* 0x000000082d2d7211 */ /* 0x000fe400078e10ff */
[C---:B------:R-:W-:Y:S02]  /*2960*/  LOP3.LUT R49, R0.reuse, 0x1f, RZ, 0xc0, !PT ;  /* 0x0000001f00317812 */ /* 0x040fe400078ec0ff */
[----:B------:R-:W-:Y:S02]  /*2970*/  LOP3.LUT R65, R0, 0xf, RZ, 0xc0, !PT ;  /* 0x0000000f00417812 */ /* 0x000fe400078ec0ff */
[----:B------:R-:W-:-:S02]  /*2980*/  IADD3 R52, R39, 0x5a, RZ ;  /* 0x0000005a27347810 */ /* 0x000fc40007ffe0ff */
[----:B------:R-:W-:Y:S02]  /*2990*/  IADD3.X R53, RZ, RZ, RZ, P0, !PT ;  /* 0x000000ffff357210 */ /* 0x000fe400007fe4ff */
[----:B------:R-:W-:Y:S02]  /*29a0*/  IADD3.X R67, RZ, RZ, RZ, P2, !PT ;  /* 0x000000ffff437210 */ /* 0x000fe400017fe4ff */
[----:B------:R-:W-:Y:S02]  /*29b0*/  LOP3.LUT R56, R2, 0x3, RZ, 0xc0, !PT ;  /* 0x0000000302387812 */ /* 0x000fe400078ec0ff */
[----:B------:R-:W-:-:S07]  /*29c0*/  LOP3.LUT R58, R58, 0x3, RZ, 0xc0, !PT ;  /* 0x000000033a3a7812 */ /* 0x000fce00078ec0ff */
.L_x_2087:
        /* <DEDUP_REMOVED lines=42> */
.L_x_2074:
[----:B------:R-:W-:Y:S05]  /*2c70*/  BSYNC B1 ;  /* 0x0000000000017941 */ /* 0x000fea0003800000 */
.L_x_2073:
        /* <DEDUP_REMOVED lines=18> */
.L_x_2077:
        /* <DEDUP_REMOVED lines=55> */
.L_x_2076:
[----:B------:R-:W-:Y:S05]  /*3110*/  BSYNC B1 ;  /* 0x0000000000017941 */ /* 0x000fea0003800000 */
.L_x_2075:
        /* <DEDUP_REMOVED lines=35> */
.L_x_2079:
[----:B------:R-:W-:Y:S05]  /*3350*/  BSYNC B1 ;  /* 0x0000000000017941 */ /* 0x000fea0003800000 */
.L_x_2078:
        /* <DEDUP_REMOVED lines=15> */
.L_x_2072:
[----:B------:R-:W-:Y:S05]  /*3450*/  BSYNC B0 ;  /* 0x0000000000007941 */ /* 0x000fea0003800000 */
.L_x_2071:
        /* <DEDUP_REMOVED lines=21> */
[----:B---3--:R-:W3:Y:S01]  /*35b0*/  SHFL.BFLY PT, R4, R3, 0x8, 0x101f ;  /* 0x0d101f0003047f89 */ /* 0x008ee200000e0000 */
[----:B--2---:R-:W-:Y:S01]  /*35c0*/  FADD.FTZ R5, R5, R2 ;  /* 0x0000000205057221 */ /* 0x004fe20000010000 */
[----:B------:R-:W-:Y:S02]  /*35d0*/  IMAD.MOV.U32 R2, RZ, RZ, 0xffff ;  /* 0x0000ffffff027424 */ /* 0x000fe400078e00ff */
        /* <DEDUP_REMOVED lines=13> */
.L_x_2096:
[----:B------:R-:W2:Y:S01]  /*36b0*/  LDC.64 R2, c[0x0][0x218] ;  /* 0x00008600ff027b82 */ /* 0x000ea20000000a00 */
[----:B------:R-:W-:Y:S01]  /*36c0*/  ISETP.NE.AND P1, PT, R65, RZ, PT ;  /* 0x000000ff4100720c */ /* 0x000fe20003f25270 */
[----:B----4-:R-:W-:Y:S01]  /*36d0*/  FADD.FTZ R8, R14, R10 ;  /* 0x0000000a0e087221 */ /* 0x010fe20000010000 */
[----:B------:R-:W-:Y:S01]  /*36e0*/  IADD3 R7, R39, R48, RZ ;  /* 0x0000003027077210 */ /* 0x000fe20007ffe0ff */
[----:B------:R-:W-:Y:S01]  /*36f0*/  IMAD.MOV.U32 R11, RZ, RZ, R40 ;  /* 0x000000ffff0b7224 */ /* 0x000fe200078e0028 */
[----:B------:R-:W-:-:S03]  /*3700*/  ISETP.NE.AND P2, PT, R56, 0x1, PT ;  /* 0x000000013800780c */ /* 0x000fc60003f45270 */
[----:B------:R-:W3:Y:S06]  /*3710*/  LDC.64 R4, c[0x0][0x220] ;  /* 0x00008800ff047b82 */ /* 0x000eec0000000a00 */
[----:B------:R-:W-:Y:S02]  /*3720*/  @!P1 F2FP.F16.F32.PACK_AB R6, RZ, R16 ;  /* 0x00000010ff06923e */ /* 0x000fe400000000ff */
[----:B------:R-:W-:Y:S01]  /*3730*/  @!P1 F2FP.F16.F32.PACK_AB R8, RZ, R8 ;  /* 0x00000008ff08923e */ /* 0x000fe200000000ff */
[----:B--2---:R-:W-:-:S05]  /*3740*/  IMAD.WIDE R2, R7, 0x2, R2 ;  /* 0x0000000207027825 */ /* 0x004fca00078e0202 */
[----:B------:R2:W-:Y:S01]  /*3750*/  @!P1 STG.E.U16 desc[UR8][R2.64], R6 ;  /* 0x0000000602009986 */ /* 0x0005e2000c101508 */
[----:B---3--:R-:W-:-:S05]  /*3760*/  IMAD.WIDE R4, R7, 0x2, R4 ;  /* 0x0000000207047825 */ /* 0x008fca00078e0204 */
        /* <DEDUP_REMOVED lines=8> */
[----:B--2---:R-:W-:Y:S01]  /*37f0*/  IMAD.MOV.U32 R6, RZ, RZ, 0xffff ;  /* 0x0000ffffff067424 */ /* 0x004fe200078e00ff */
[----:B------:R-:W-:Y:S01]  /*3800*/  MOV R7, 0xffff ;  /* 0x0000ffff00077802 */ /* 0x000fe20000000f00 */
[----:B------:R-:W-:Y:S01]  /*3810*/  IMAD.MOV.U32 R8, RZ, RZ, 0xffff ;  /* 0x0000ffffff087424 */ /* 0x000fe200078e00ff */
[----:B------:R-:W-:Y:S01]  /*3820*/  MOV R9, 0xffff ;  /* 0x0000ffff00097802 */ /* 0x000fe20000000f00 */
[----:B------:R-:W-:Y:S01]  /*3830*/  IMAD.MOV.U32 R10, RZ, RZ, 0xffff ;  /* 0x0000ffffff0a7424 */ /* 0x000fe200078e00ff */
[----:B0-----:R-:W0:Y:S01]  /*3840*/  SHFL.BFLY PT, R14, R11, 0x8, 0x101f ;  /* 0x0d101f000b0e7f89 */ /* 0x001e2200000e0000 */
[----:B------:R-:W-:Y:S02]  /*3850*/  MOV R20, 0xffff ;  /* 0x0000ffff00147802 */ /* 0x000fe40000000f00 */
[----:B------:R-:W-:Y:S01]  /*3860*/  MOV R19, 0xffff ;  /* 0x0000ffff00137802 */ /* 0x000fe20000000f00 */
[----:B----4-:R-:W2:Y:S01]  /*3870*/  SHFL.BFLY PT, R13, R12, 0x8, 0x101f ;  /* 0x0d101f000c0d7f89 */ /* 0x010ea200000e0000 */
[----:B0-----:R-:W-:Y:S01]  /*3880*/  FADD.FTZ R14, R14, R11 ;  /* 0x0000000b0e0e7221 */ /* 0x001fe20000010000 */
[----:B--2---:R-:W-:-:S04]  /*3890*/  FADD.FTZ R13, R13, R12 ;  /* 0x0000000c0d0d7221 */ /* 0x004fc80000010000 */
        /* <DEDUP_REMOVED lines=11> */
.L_x_2106:
[----:B----4-:R-:W-:Y:S01]  /*3950*/  FADD.FTZ R7, R11, R10 ;  /* 0x0000000a0b077221 */ /* 0x010fe20000010000 */
[----:B------:R-:W-:Y:S02]  /*3960*/  @!P1 F2FP.F16.F32.PACK_AB R6, RZ, R17 ;  /* 0x00000011ff06923e */ /* 0x000fe400000000ff */
[----:B------:R-:W-:Y:S02]  /*3970*/  ISETP.NE.AND P2, PT, R56, 0x2, PT ;  /* 0x000000023800780c */ /* 0x000fe40003f45270 */
[----:B------:R-:W-:Y:S01]  /*3980*/  @!P1 F2FP.F16.F32.PACK_AB R7, RZ, R7 ;  /* 0x00000007ff07923e */ /* 0x000fe200000000ff */
[----:B------:R4:W-:Y:S01]  /*3990*/  @!P1 STG.E.U16 desc[UR8][R2.64+0x3c], R6 ;  /* 0x00003c0602009986 */ /* 0x0009e2000c101508 */
[----:B------:R-:W-:-:S03]  /*39a0*/  MOV R11, R44 ;  /* 0x0000002c000b7202 */ /* 0x000fc60000000f00 */
[----:B------:R4:W-:Y:S06]  /*39b0*/  @!P1 STG.E.U16 desc[UR8][R4.64+0x3c], R7 ;  /* 0x00003c0704009986 */ /* 0x0009ec000c101508 */
[----:B------:R-:W-:Y:S05]  /*39c0*/  @!P2 BRA `(.L_x_2082) ;  /* 0x000000000088a947 */ /* 0x000fea0003800000 */
[----:B------:R-:W-:Y:S01]  /*39d0*/  HFMA2.MMA R11, -RZ, RZ, 0, 0 ;  /* 0x00000000ff0b7435 */ /* 0x000fe200000001ff */
[----:B------:R-:W-:Y:S01]  /*39e0*/  IMAD.MOV.U32 R12, RZ, RZ, RZ ;  /* 0x000000ffff0c7224 */ /* 0x000fe200078e00ff */
[----:B------:R-:W-:-:S05]  /*39f0*/  UMOV UR7, 0xffff ;  /* 0x0000ffff00077882 */ /* 0x000fca0000000000 */
[----:B------:R0:W2:Y:S04]  /*3a00*/  @P0 LDS R12, [R47+0x780] ;  /* 0x000780002f0c0984 */ /* 0x0000a80000000800 */
[----:B------:R0:W0:Y:S01]  /*3a10*/  @P0 LDS R11, [R47] ;  /* 0x000000002f0b0984 */ /* 0x0000220000000800 */
[----:B------:R-:W-:Y:S05]  /*3a20*/  BRA.DIV UR7, `(.L_x_2085) ;  /* 0x0000001207a87947 */ /* 0x000fea000b800000 */
[----:B----4-:R-:W-:Y:S01]  /*3a30*/  MOV R6, 0xffff ;  /* 0x0000ffff00067802 */ /* 0x010fe20000000f00 */
[----:B------:R-:W-:Y:S01]  /*3a40*/  IMAD.MOV.U32 R9, RZ, RZ, 0xffff ;  /* 0x0000ffffff097424 */ /* 0x000fe200078e00ff */
[----:B------:R-:W-:Y:S01]  /*3a50*/  MOV R7, 0xffff ;  /* 0x0000ffff00077802 */ /* 0x000fe20000000f00 */
[----:B------:R-:W-:Y:S01]  /*3a60*/  IMAD.MOV.U32 R19, RZ, RZ, 0xffff ;  /* 0x0000ffffff137424 */ /* 0x000fe200078e00ff */
[----:B------:R-:W-:Y:S01]  /*3a70*/  MOV R8, 0xffff ;  /* 0x0000ffff00087802 */ /* 0x000fe20000000f00 */
[----:B0-----:R-:W0:Y:S01]  /*3a80*/  SHFL.BFLY PT, R14, R11, 0x8, 0x101f ;  /* 0x0d101f000b0e7f89 */ /* 0x001e2200000e0000 */
[----:B------:R-:W-:Y:S02]  /*3a90*/  MOV R20, 0xffff ;  /* 0x0000ffff00147802 */ /* 0x000fe40000000f00 */
[----:B------:R-:W-:Y:S01]  /*3aa0*/  MOV R10, 0xffff ;  /* 0x0000ffff000a7802 */ /* 0x000fe20000000f00 */
[----:B--2---:R-:W2:Y:S01]  /*3ab0*/  SHFL.BFLY PT, R13, R12, 0x8, 0x101f ;  /* 0x0d101f000c0d7f89 */ /* 0x004ea200000e0000 */
        /* <DEDUP_REMOVED lines=13> */
.L_x_2116:
[----:B----4-:R-:W-:Y:S01]  /*3b90*/  FADD.FTZ R7, R11, R10 ;  /* 0x0000000a0b077221 */ /* 0x010fe20000010000 */
[----:B------:R-:W-:Y:S02]  /*3ba0*/  @!P1 F2FP.F16.F32.PACK_AB R6, RZ, R17 ;  /* 0x00000011ff06923e */ /* 0x000fe400000000ff */
[----:B------:R-:W-:Y:S02]  /*3bb0*/  MOV R11, R52 ;  /* 0x00000034000b7202 */ /* 0x000fe40000000f00 */
[----:B------:R-:W-:Y:S01]  /*3bc0*/  @!P1 F2FP.F16.F32.PACK_AB R7, RZ, R7 ;  /* 0x00000007ff07923e */ /* 0x000fe200000000ff */
[----:B------:R0:W-:Y:S04]  /*3bd0*/  @!P1 STG.E.U16 desc[UR8][R2.64+0x78], R6 ;  /* 0x0000780602009986 */ /* 0x0001e8000c101508 */
[----:B------:R0:W-:Y:S02]  /*3be0*/  @!P1 STG.E.U16 desc[UR8][R4.64+0x78], R7 ;  /* 0x0000780704009986 */ /* 0x0001e4000c101508 */
.L_x_2082:
[----:B------:R-:W-:Y:S05]  /*3bf0*/  BSYNC B0 ;  /* 0x0000000000007941 */ /* 0x000fea0003800000 */
.L_x_2081:
        /* <DEDUP_REMOVED lines=11> */
[C---:B0-----:R-:W-:Y:S01]  /*3cb0*/  @P0 IADD3 R4, R11.reuse, 0x3c, RZ ;  /* 0x0000003c0b040810 */ /* 0x041fe20007ffe0ff */
        /* <DEDUP_REMOVED lines=13> */
[----:B------:R-:W0:Y:S01]  /*3d90*/  @P0 LDS R5, [R4] ;  /* 0x0000000004050984 */ /* 0x000e220000000800 */
[----:B------:R-:W-:-:S02]  /*3da0*/  @P0 LOP3.LUT R10, R10, R43, RZ, 0x3c, !PT ;  /* 0x0000002b0a0a0212 */ /* 0x000fc400078e3cff */
[----:B------:R-:W-:Y:S01]  /*3db0*/  MOV R7, 0xffff ;  /* 0x0000ffff00077802 */ /* 0x000fe20000000f00 */
[----:B------:R-:W5:Y:S01]  /*3dc0*/  @P0 LDS R14, [R12] ;  /* 0x000000000c0e0984 */ /* 0x000f620000000800 */
[----:B------:R-:W-:Y:S01]  /*3dd0*/  MOV R13, 0xffff ;  /* 0x0000ffff000d7802 */ /* 0x000fe20000000f00 */
[----:B------:R-:W-:Y:S01]  /*3de0*/  @P0 IMAD R21, R10, 0x4, R21 ;  /* 0x000000040a150824 */ /* 0x000fe200078e0215 */
[----:B------:R-:W-:Y:S01]  /*3df0*/  MOV R10, 0xffff ;  /* 0x0000ffff000a7802 */ /* 0x000fe20000000f00 */
[----:B------:R1:W3:Y:S01]  /*3e00*/  @P0 LDS R15, [R12+0x780] ;  /* 0x000780000c0f0984 */ /* 0x0002e20000000800 */
[----:B------:R-:W-:Y:S02]  /*3e10*/  MOV R22, RZ ;  /* 0x000000ff00167202 */ /* 0x000fe40000000f00 */
[----:B------:R-:W-:Y:S01]  /*3e20*/  MOV R6, 0xffff ;  /* 0x0000ffff00067802 */ /* 0x000fe20000000f00 */
        /* <DEDUP_REMOVED lines=8> */
[----:B-----5:R-:W-:Y:S01]  /*3eb0*/  @P0 IMAD.MOV.U32 R16, RZ, RZ, R14 ;  /* 0x000000ffff100224 */ /* 0x020fe200078e000e */
[----:B------:R-:W-:Y:S02]  /*3ec0*/  MOV R14, 0xffff ;  /* 0x0000ffff000e7802 */ /* 0x000fe40000000f00 */
[----:B------:R-:W2:Y:S01]  /*3ed0*/  SHFL.BFLY PT, R21, R20, 0x8, 0x101f ;  /* 0x0d101f0014157f89 */ /* 0x000ea200000e0000 */
[----:B---3--:R-:W-:Y:S01]  /*3ee0*/  @P0 MOV R17, R15 ;  /* 0x0000000f00110202 */ /* 0x008fe20000000f00 */
[----:B------:R-:W-:Y:S02]  /*3ef0*/  IMAD.MOV.U32 R15, RZ, RZ, 0xffff ;  /* 0x0000ffffff0f7424 */ /* 0x000fe400078e00ff */
[----:B------:R-:W3:Y:S01]  /*3f00*/  SHFL.BFLY PT, R19, R16, 0x8, 0x101f ;  /* 0x0d101f0010137f89 */ /* 0x000ee200000e0000 */
[----:B-1----:R-:W-:Y:S01]  /*3f10*/  FADD.FTZ R4, R10, R3 ;  /* 0x000000030a047221 */ /* 0x002fe20000010000 */
[----:B------:R-:W-:-:S02]  /*3f20*/  @P0 IMAD.MOV.U32 R22, RZ, RZ, R23 ;  /* 0x000000ffff160224 */ /* 0x000fc400078e0017 */
[----:B------:R-:W1:Y:S01]  /*3f30*/  SHFL.BFLY PT, R18, R17, 0x8, 0x101f ;  /* 0x0d101f0011127f89 */ /* 0x000e6200000e0000 */
[----:B------:R-:W-:-:S03]  /*3f40*/  @P0 MOV R26, R28 ;  /* 0x0000001c001a0202 */ /* 0x000fc60000000f00 */
[----:B------:R-:W4:Y:S01]  /*3f50*/  SHFL.BFLY PT, R25, R22, 0x8, 0x101f ;  /* 0x0d101f0016197f89 */ /* 0x000f2200000e0000 */
[----:B------:R-:W-:-:S03]  /*3f60*/  @P0 MOV R27, R29 ;  /* 0x0000001d001b0202 */ /* 0x000fc60000000f00 */
[----:B------:R-:W5:Y:S01]  /*3f70*/  SHFL.BFLY PT, R10, R4, 0x4, 0x101f ;  /* 0x0c901f00040a7f89 */ /* 0x000f6200000e0000 */
[----:B------:R-:W-:Y:S02]  /*3f80*/  MOV R29, 0xffff ;  /* 0x0000ffff001d7802 */ /* 0x000fe40000000f00 */
[----:B------:R-:W-:Y:S01]  /*3f90*/  ISETP.NE.AND P0, PT, R65, RZ, PT ;  /* 0x000000ff4100720c */ /* 0x000fe20003f05270 */
[----:B0-----:R-:W-:Y:S01]  /*3fa0*/  FADD.FTZ R5, R5, R2 ;  /* 0x0000000205057221 */ /* 0x001fe20000010000 */
[----:B------:R-:W0:Y:S01]  /*3fb0*/  SHFL.BFLY PT, R31, R26, 0x8, 0x101f ;  /* 0x0d101f001a1f7f89 */ /* 0x000e2200000e0000 */
[----:B--2---:R-:W-:Y:S01]  /*3fc0*/  FADD.FTZ R23, R21, R20 ;  /* 0x0000001415177221 */ /* 0x004fe20000010000 */
[----:B------:R-:W-:Y:S02]  /*3fd0*/  MOV R20, 0xffff ;  /* 0x0000ffff00147802 */ /* 0x000fe40000000f00 */
[----:B------:R-:W2:Y:S01]  /*3fe0*/  SHFL.BFLY PT, R2, R5, 0x4, 0x101f ;  /* 0x0c901f0005027f89 */ /* 0x000ea200000e0000 */
[----:B------:R-:W-:-:S02]  /*3ff0*/  IMAD.IADD R7, R11, 0x1, R48 ;  /* 0x000000010b077824 */ /* 0x000fc400078e0230 */
[----:B---3--:R-:W-:Y:S01]  /*4000*/  FADD.FTZ R19, R19, R16 ;  /* 0x0000001013137221 */ /* 0x008fe20000010000 */
[----:B------:R-:W-:Y:S01]  /*4010*/  IMAD.MOV.U32 R16, RZ, RZ, 0xffff ;  /* 0x0000ffffff107424 */ /* 0x000fe200078e00ff */
[----:B------:R-:W3:Y:S01]  /*4020*/  SHFL.BFLY PT, R28, R27, 0x8, 0x101f ;  /* 0x0d101f001b1c7f89 */ /* 0x000ee200000e0000 */
[----:B-1----:R-:W-:-:S03]  /*4030*/  FADD.FTZ R18, R18, R17 ;  /* 0x0000001112127221 */ /* 0x002fc60000010000 */
[----:B------:R-:W1:Y:S01]  /*4040*/  SHFL.BFLY PT, R20, R23, 0x4, 0x101f ;  /* 0x0c901f0017147f89 */ /* 0x000e6200000e0000 */
[----:B----4-:R-:W-:-:S03]  /*4050*/  FADD.FTZ R25, R25, R22 ;  /* 0x0000001619197221 */ /* 0x010fc60000010000 */
[----:B------:R-:W4:Y:S01]  /*4060*/  SHFL.BFLY PT, R16, R19, 0x4, 0x101f ;  /* 0x0c901f0013107f89 */ /* 0x000f2200000e0000 */
[----:B-----5:R-:W-:Y:S01]  /*4070*/  FADD.FTZ R3, R4, R10 ;  /* 0x0000000a04037221 */ /* 0x020fe20000010000 */
[----:B------:R-:W-:Y:S02]  /*4080*/  MOV R10, 0xffff ;  /* 0x0000ffff000a7802 */ /* 0x000fe40000000f00 */
[----:B------:R-:W5:Y:S01]  /*4090*/  SHFL.BFLY PT, R24, R25, 0x4, 0x101f ;  /* 0x0c901f0019187f89 */ /* 0x000f6200000e0000 */
[----:B------:R-:W-:Y:S02]  /*40a0*/  IMAD.MOV.U32 R4, RZ, RZ, 0xffff ;  /* 0x0000ffffff047424 */ /* 0x000fe400078e00ff */
[----:B0-----:R-:W-:Y:S01]  /*40b0*/  FADD.FTZ R31, R31, R26 ;  /* 0x0000001a1f1f7221 */ /* 0x001fe20000010000 */
[----:B------:R-:W0:Y:S01]  /*40c0*/  SHFL.BFLY PT, R21, R18, 0x4, 0x101f ;  /* 0x0c901f0012157f89 */ /* 0x000e2200000e0000 */
[----:B------:R-:W-:Y:S02]  /*40d0*/  IMAD.MOV.U32 R26, RZ, RZ, 0xffff ;  /* 0x0000ffffff1a7424 */ /* 0x000fe400078e00ff */
[----:B--2---:R-:W-:Y:S01]  /*40e0*/  FADD.FTZ R2, R5, R2 ;  /* 0x0000000205027221 */ /* 0x004fe20000010000 */
[----:B------:R-:W-:Y:S01]  /*40f0*/  MOV R5, 0xffff ;  /* 0x0000ffff00057802 */ /* 0x000fe20000000f00 */
[----:B------:R-:W2:Y:S01]  /*4100*/  SHFL.BFLY PT, R10, R3, 0x2, 0x101f ;  /* 0x0c501f00030a7f89 */ /* 0x000ea200000e0000 */
[----:B---3--:R-:W-:Y:S01]  /*4110*/  FADD.FTZ R28, R28, R27 ;  /* 0x0000001b1c1c7221 */ /* 0x008fe20000010000 */
[----:B------:R-:W-:-:S02]  /*4120*/  MOV R27, 0xffff ;  /* 0x0000ffff001b7802 */ /* 0x000fc40000000f00 */
[----:B------:R-:W3:Y:S01]  /*4130*/  SHFL.BFLY PT, R26, R31, 0x4, 0x101f ;  /* 0x0c901f001f1a7f89 */ /* 0x000ee200000e0000 */
[----:B-1----:R-:W-:Y:S01]  /*4140*/  FADD.FTZ R22, R23, R20 ;  /* 0x0000001417167221 */ /* 0x002fe20000010000 */
[----:B------:R-:W-:Y:S02]  /*4150*/  MOV R23, 0xffff ;  /* 0x0000ffff00177802 */ /* 0x000fe40000000f00 */
[----:B------:R-:W1:Y:S01]  /*4160*/  SHFL.BFLY PT, R5, R2, 0x2, 0x101f ;  /* 0x0c501f0002057f89 */ /* 0x000e6200000e0000 */
[----:B----4-:R-:W-:Y:S01]  /*4170*/  FADD.FTZ R17, R19, R16 ;  /* 0x0000001013117221 */ /* 0x010fe20000010000 */
[----:B------:R-:W-:Y:S02]  /*4180*/  IMAD.MOV.U32 R19, RZ, RZ, 0xffff ;  /* 0x0000ffffff137424 */ /* 0x000fe400078e00ff */
[----:B------:R-:W-:Y:S01]  /*4190*/  SHFL.BFLY PT, R27, R28, 0x4, 0x101f ;  /* 0x0c901f001c1b7f89 */ /* 0x000fe200000e0000 */
[----:B-----5:R-:W-:Y:S01]  /*41a0*/  FADD.FTZ R24, R25, R24 ;  /* 0x0000001819187221 */ /* 0x020fe20000010000 */
[----:B------:R-:W-:-:S02]  /*41b0*/  MOV R25, 0xffff ;  /* 0x0000ffff00197802 */ /* 0x000fc40000000f00 */
[----:B------:R-:W4:Y:S01]  /*41c0*/  SHFL.BFLY PT, R16, R17, 0x2, 0x101f ;  /* 0x0c501f0011107f89 */ /* 0x000f2200000e0000 */
[----:B0-----:R-:W-:Y:S01]  /*41d0*/  FADD.FTZ R21, R18, R21 ;  /* 0x0000001512157221 */ /* 0x001fe20000010000 */
[----:B------:R-:W-:Y:S02]  /*41e0*/  MOV R18, 0xffff ;  /* 0x0000ffff00127802 */ /* 0x000fe40000000f00 */
[----:B------:R-:W0:Y:S04]  /*41f0*/  SHFL.BFLY PT, R23, R22, 0x2, 0x101f ;  /* 0x0c501f0016177f89 */ /* 0x000e2800000e0000 */
[----:B------:R-:W5:Y:S01]  /*4200*/  SHFL.BFLY PT, R4, R21, 0x2, 0x101f ;  /* 0x0c501f0015047f89 */ /* 0x000f6200000e0000 */
[----:B--2---:R-:W-:-:S03]  /*4210*/  FADD.FTZ R13, R3, R10 ;  /* 0x0000000a030d7221 */ /* 0x004fc60000010000 */
[----:B------:R-:W2:Y:S01]  /*4220*/  SHFL.BFLY PT, R25, R24, 0x2, 0x101f ;  /* 0x0c501f0018197f89 */ /* 0x000ea200000e0000 */
[----:B---3--:R-:W-:Y:S01]  /*4230*/  FADD.FTZ R26, R31, R26 ;  /* 0x0000001a1f1a7221 */ /* 0x008fe20000010000 */
[----:B-1----:R-:W-:Y:S02]  /*4240*/  FADD.FTZ R12, R2, R5 ;  /* 0x00000005020c7221 */ /* 0x002fe40000010000 */
[----:B------:R-:W1:Y:S01]  /*4250*/  SHFL.BFLY PT, R14, R13, 0x1, 0x101f ;  /* 0x0c301f000d0e7f89 */ /* 0x000e6200000e0000 */
[----:B------:R-:W3:Y:S03]  /*4260*/  LDC.64 R2, c[0x0][0x220] ;  /* 0x00008800ff027b82 */ /* 0x000ee60000000a00 */
[----:B------:R-:W3:Y:S01]  /*4270*/  SHFL.BFLY PT, R15, R12, 0x1, 0x101f ;  /* 0x0c301f000c0f7f89 */ /* 0x000ee200000e0000 */
[----:B----4-:R-:W-:-:S03]  /*4280*/  FADD.FTZ R16, R17, R16 ;  /* 0x0000001011107221 */ /* 0x010fc60000010000 */
[----:B------:R-:W4:Y:S01]  /*4290*/  SHFL.BFLY PT, R29, R26, 0x2, 0x101f ;  /* 0x0c501f001a1d7f89 */ /* 0x000f2200000e0000 */
[----:B0-----:R-:W-:Y:S01]  /*42a0*/  FADD.FTZ R20, R22, R23 ;  /* 0x0000001716147221 */ /* 0x001fe20000010000 */
[----:B------:R-:W-:Y:S02]  /*42b0*/  MOV R23, 0xffff ;  /* 0x0000ffff00177802 */ /* 0x000fe40000000f00 */
[----:B------:R-:W0:Y:S01]  /*42c0*/  SHFL.BFLY PT, R19, R16, 0x1, 0x101f ;  /* 0x0c301f0010137f89 */ /* 0x000e2200000e0000 */
[----:B------:R-:W-:Y:S01]  /*42d0*/  MOV R22, 0xffff ;  /* 0x0000ffff00167802 */ /* 0x000fe20000000f00 */
[----:B-----5:R-:W-:Y:S01]  /*42e0*/  FADD.FTZ R17, R21, R4 ;  /* 0x0000000415117221 */ /* 0x020fe20000010000 */
[----:B------:R-:W-:Y:S01]  /*42f0*/  FADD.FTZ R21, R28, R27 ;  /* 0x0000001b1c157221 */ /* 0x000fe20000010000 */
[----:B------:R-:W5:Y:S01]  /*4300*/  LDC.64 R4, c[0x0][0x218] ;  /* 0x00008600ff047b82 */ /* 0x000f620000000a00 */
[----:B------:R-:W5:Y:S01]  /*4310*/  SHFL.BFLY PT, R23, R20, 0x1, 0x101f ;  /* 0x0c301f0014177f89 */ /* 0x000f6200000e0000 */
[----:B--2---:R-:W-:Y:S01]  /*4320*/  FADD.FTZ R24, R24, R25 ;  /* 0x0000001918187221 */ /* 0x004fe20000010000 */
[----:B------:R-:W-:-:S02]  /*4330*/  IMAD.MOV.U32 R25, RZ, RZ, 0xffff ;  /* 0x0000ffffff197424 */ /* 0x000fc400078e00ff */
[----:B------:R-:W2:Y:S01]  /*4340*/  SHFL.BFLY PT, R18, R17, 0x1, 0x101f ;  /* 0x0c301f0011127f89 */ /* 0x000ea200000e0000 */
[----:B-1----:R-:W-:Y:S01]  /*4350*/  FADD.FTZ R13, R13, R14 ;  /* 0x0000000e0d0d7221 */ /* 0x002fe20000010000 */
[----:B---3--:R-:W-:Y:S02]  /*4360*/  IMAD.WIDE R2, R7, 0x2, R2 ;  /* 0x0000000207027825 */ /* 0x008fe400078e0202 */
[----:B------:R-:W1:Y:S02]  /*4370*/  SHFL.BFLY PT, R25, R24, 0x1, 0x101f ;  /* 0x0c301f0018197f89 */ /* 0x000e6400000e0000 */
[----:B------:R-:W-:Y:S01]  /*4380*/  FADD.FTZ R12, R12, R15 ;  /* 0x0000000f0c0c7221 */ /* 0x000fe20000010000 */
[----:B------:R-:W-:Y:S01]  /*4390*/  @!P0 F2FP.F16.F32.PACK_AB R11, RZ, R13 ;  /* 0x0000000dff0b823e */ /* 0x000fe200000000ff */
[----:B------:R-:W3:Y:S01]  /*43a0*/  SHFL.BFLY PT, R22, R21, 0x2, 0x101f ;  /* 0x0c501f0015167f89 */ /* 0x000ee200000e0000 */
[----:B------:R-:W-:Y:S01]  /*43b0*/  MOV R13, 0xffff ;  /* 0x0000ffff000d7802 */ /* 0x000fe20000000f00 */
[----:B----4-:R-:W-:Y:S01]  /*43c0*/  FADD.FTZ R26, R26, R29 ;  /* 0x0000001d1a1a7221 */ /* 0x010fe20000010000 */
[----:B------:R-:W-:-:S02]  /*43d0*/  @!P0 F2FP.F16.F32.PACK_AB R10, RZ, R12 ;  /* 0x0000000cff0a823e */ /* 0x000fc400000000ff */
[----:B------:R-:W-:Y:S01]  /*43e0*/  PRMT R9, R11, 0x7610, R9 ;  /* 0x000076100b097816 */ /* 0x000fe20000000009 */
[----:B0-----:R-:W-:Y:S01]  /*43f0*/  FADD.FTZ R16, R16, R19 ;  /* 0x0000001310107221 */ /* 0x001fe20000010000 */
[----:B------:R-:W0:Y:S01]  /*4400*/  SHFL.BFLY PT, R13, R26, 0x1, 0x101f ;  /* 0x0c301f001a0d7f89 */ /* 0x000e2200000e0000 */
[----:B-----5:R-:W-:-:S04]  /*4410*/  IMAD.WIDE R4, R7, 0x2, R4 ;  /* 0x0000000207047825 */ /* 0x020fc800078e0204 */
[----:B------:R-:W-:Y:S01]  /*4420*/  FADD.FTZ R8, R20, R23 ;  /* 0x0000001714087221 */ /* 0x000fe20000010000 */
[----:B------:R-:W-:Y:S01]  /*4430*/  @!P0 F2FP.F16.F32.PACK_AB R6, RZ, R16 ;  /* 0x00000010ff06823e */ /* 0x000fe200000000ff */
[----:B--2---:R-:W-:Y:S01]  /*4440*/  FADD.FTZ R7, R17, R18 ;  /* 0x0000001211077221 */ /* 0x004fe20000010000 */
[----:B------:R2:W-:Y:S02]  /*4450*/  @!P0 STG.E.U16 desc[UR8][R4.64], R10 ;  /* 0x0000000a04008986 */ /* 0x0005e4000c101508 */
[----:B------:R-:W-:Y:S01]  /*4460*/  @!P0 F2FP.F16.F32.PACK_AB R8, RZ, R8 ;  /* 0x00000008ff08823e */ /* 0x000fe200000000ff */
[----:B-1----:R-:W-:Y:S01]  /*4470*/  FADD.FTZ R11, R24, R25 ;  /* 0x00000019180b7221 */ /* 0x002fe20000010000 */
[----:B------:R-:W-:Y:S01]  /*4480*/  @!P0 F2FP.F16.F32.PACK_AB R7, RZ, R7 ;  /* 0x00000007ff07823e */ /* 0x000fe200000000ff */
[----:B------:R1:W-:Y:S01]  /*4490*/  @!P0 STG.E.U16 desc[UR8][R2.64], R9 ;  /* 0x0000000902008986 */ /* 0x0003e2000c101508 */
[----:B---3--:R-:W-:Y:S02]  /*44a0*/  FADD.FTZ R21, R21, R22 ;  /* 0x0000001615157221 */ /* 0x008fe40000010000 */
[----:B------:R-:W-:Y:S01]  /*44b0*/  @!P0 F2FP.F16.F32.PACK_AB R11, RZ, R11 ;  /* 0x0000000bff0b823e */ /* 0x000fe200000000ff */
[----:B------:R1:W-:Y:S01]  /*44c0*/  @!P0 STG.E.U16 desc[UR8][R4.64+0x3c], R6 ;  /* 0x00003c0604008986 */ /* 0x0003e2000c101508 */
[----:B--2---:R-:W-:-:S03]  /*44d0*/  MOV R10, 0xffff ;  /* 0x0000ffff000a7802 */ /* 0x004fc60000000f00 */
[----:B------:R1:W-:Y:S01]  /*44e0*/  @!P0 STG.E.U16 desc[UR8][R2.64+0x3c], R7 ;  /* 0x00003c0702008986 */ /* 0x0003e2000c101508 */
[----:B0-----:R-:W-:-:S03]  /*44f0*/  FADD.FTZ R13, R26, R13 ;  /* 0x0000000d1a0d7221 */ /* 0x001fc60000010000 */
[----:B------:R1:W-:Y:S04]  /*4500*/  @!P0 STG.E.U16 desc[UR8][R4.64+0x78], R8 ;  /* 0x0000780804008986 */ /* 0x0003e8000c101508 */
[----:B------:R1:W0:Y:S04]  /*4510*/  SHFL.BFLY PT, R10, R21, 0x1, 0x101f ;  /* 0x0c301f00150a7f89 */ /* 0x00022800000e0000 */
[----:B------:R1:W-:Y:S02]  /*4520*/  @!P0 STG.E.U16 desc[UR8][R2.64+0x78], R11 ;  /* 0x0000780b02008986 */ /* 0x0003e4000c101508 */
.L_x_2150:
[----:B01----:R-:W-:Y:S01]  /*4530*/  FADD.FTZ R7, R21, R10 ;  /* 0x0000000a15077221 */ /* 0x003fe20000010000 */
[----:B------:R-:W-:-:S04]  /*4540*/  @!P0 F2FP.F16.F32.PACK_AB R6, RZ, R13 ;  /* 0x0000000dff06823e */ /* 0x000fc800000000ff */
[----:B------:R-:W-:Y:S01]  /*4550*/  @!P0 F2FP.F16.F32.PACK_AB R7, RZ, R7 ;  /* 0x00000007ff07823e */ /* 0x000fe200000000ff */
[----:B------:R0:W-:Y:S04]  /*4560*/  @!P0 STG.E.U16 desc[UR8][R4.64+0xb4], R6 ;  /* 0x0000b40604008986 */ /* 0x0001e8000c101508 */
[----:B------:R0:W-:Y:S02]  /*4570*/  @!P0 STG.E.U16 desc[UR8][R2.64+0xb4], R7 ;  /* 0x0000b40702008986 */ /* 0x0001e4000c101508 */
.L_x_2080:
[----:B------:R-:W-:Y:S05]  /*4580*/  WARPSYNC.ALL ;  /* 0x0000000000007948 */ /* 0x000fea0003800000 */
[----:B------:R-:W-:Y:S01]  /*4590*/  VIADD R48, R48, 0x800 ;  /* 0x0000080030307836 */ /* 0x000fe20000000000 */
[----:B------:R-:W-:Y:S04]  /*45a0*/  BAR.SYNC.DEFER_BLOCKING 0x0 ;  /* 0x0000000000007b1d */ /* 0x000fe80000010000 */
[----:B------:R-:W-:-:S13]  /*45b0*/  ISETP.GE.AND P0, PT, R48, UR10, PT ;  /* 0x0000000a30007c0c */ /* 0x000fda000bf06270 */
[----:B------:R-:W-:Y:S05]  /*45c0*/  @!P0 BRA `(.L_x_2087) ;  /* 0xffffffe400008947 */ /* 0x000fea000383ffff */
[----:B------:R-:W-:Y:S05]  /*45d0*/  EXIT ;  /* 0x000000000000794d */ /* 0x000fea0003800000 */
.L_x_2083:
[----:B------:R-:W-:Y:S01]  /*45e0*/  HFMA2.MMA R8, -RZ, RZ, 0, 4.76837158203125e-07 ;  /* 0x00000008ff087435 */ /* 0x000fe200000001ff */
[----:B--2---:R-:W-:Y:S01]  /*45f0*/  MOV R9, R2 ;  /* 0x0000000200097202 */ /* 0x004fe20000000f00 */
[----:B------:R-:W-:Y:S01]  /*4600*/  IMAD.MOV.U32 R7, RZ, RZ, 0x101f ;  /* 0x0000101fff077424 */ /* 0x000fe200078e00ff */
[----:B------:R-:W-:-:S08]  /*4610*/  MOV R6, 0xffff ;  /* 0x0000ffff00067802 */ /* 0x000fd00000000f00 */
[----:B01-3--:R-:W-:Y:S05]  /*4620*/  WARPSYNC.COLLECTIVE R6, `(.L_x_2088) ;  /* 0x0000000006087348 */ /* 0x00bfea0003c00000 */
[----:B------:R2:W4:Y:S02]  /*4630*/  SHFL.BFLY P2, R10, R9, R8, R7 ;  /* 0x0c000008090a7389 */ /* 0x0005240000040007 */
[----:B01234-:R-:W-:Y:S01]  /*4640*/  ENDCOLLECTIVE ;  /* 0x000000000000791b */ /* 0x01ffe20003800000 */
.L_x_2088:
[----:B------:R-:W-:Y:S01]  /*4650*/  IMAD.MOV.U32 R9, RZ, RZ, R3 ;  /* 0x000000ffff097224 */ /* 0x000fe200078e0003 */
[----:B------:R-:W-:-:S07]  /*4660*/  MOV R5, R10 ;  /* 0x0000000a00057202 */ /* 0x000fce0000000f00 */
[----:B------:R-:W-:Y:S05]  /*4670*/  WARPSYNC.COLLECTIVE R6, `(.L_x_2089) ;  /* 0x0000000006087348 */ /* 0x000fea0003c00000 */
[----:B------:R0:W1:Y:S02]  /*4680*/  SHFL.BFLY P2, R10, R9, R8, R7 ;  /* 0x0c000008090a7389 */ /* 0x0000640000040007 */
[----:B01----:R-:W-:Y:S01]  /*4690*/  ENDCOLLECTIVE ;  /* 0x000000000000791b */ /* 0x003fe20003800000 */
.L_x_2089:
[----:B------:R-:W-:-:S05]  /*46a0*/  FADD.FTZ R5, R5, R2 ;  /* 0x0000000205057221 */ /* 0x000fca0000010000 */
[----:B------:R-:W-:Y:S01]  /*46b0*/  MOV R9, R5 ;  /* 0x0000000500097202 */ /* 0x000fe20000000f00 */
[----:B------:R-:W-:Y:S01]  /*46c0*/  IMAD.MOV.U32 R8, RZ, RZ, 0x4 ;  /* 0x00000004ff087424 */ /* 0x000fe200078e00ff */
[----:B------:R-:W-:-:S07]  /*46d0*/  MOV R4, R10 ;  /* 0x0000000a00047202 */ /* 0x000fce0000000f00 */
[----:B------:R-:W-:Y:S05]  /*46e0*/  WARPSYNC.COLLECTIVE R6, `(.L_x_2090) ;  /* 0x0000000006087348 */ /* 0x000fea0003c00000 */
[----:B------:R0:W1:Y:S02]  /*46f0*/  SHFL.BFLY P2, R10, R9, R8, R7 ;  /* 0x0c000008090a7389 */ /* 0x0000640000040007 */
[----:B01----:R-:W-:Y:S01]  /*4700*/  ENDCOLLECTIVE ;  /* 0x000000000000791b */ /* 0x003fe20003800000 */
.L_x_2090:
[----:B------:R-:W-:-:S05]  /*4710*/  FADD.FTZ R4, R4, R3 ;  /* 0x0000000304047221 */ /* 0x000fca0000010000 */
[----:B------:R-:W-:Y:S02]  /*4720*/  MOV R9, R4 ;  /* 0x0000000400097202 */ /* 0x000fe40000000f00 */
[----:B------:R-:W-:-:S07]  /*4730*/  MOV R12, R10 ;  /* 0x0000000a000c7202 */ /* 0x000fce0000000f00 */
[----:B------:R-:W-:Y:S05]  /*4740*/  WARPSYNC.COLLECTIVE R6, `(.L_x_2091) ;  /* 0x0000000006087348 */ /* 0x000fea0003c00000 */
[----:B------:R0:W1:Y:S02]  /*4750*/  SHFL.BFLY P2, R10, R9, R8, R7 ;  /* 0x0c000008090a7389 */ /* 0x0000640000040007 */
[----:B01----:R-:W-:Y:S01]  /*4760*/  ENDCOLLECTIVE ;  /* 0x000000000000791b */ /* 0x003fe20003800000 */
.L_x_2091:
[----:B------:R-:W-:Y:S01]  /*4770*/  FADD.FTZ R12, R5, R12 ;  /* 0x0000000c050c7221 */ /* 0x000fe20000010000 */
[----:B------:R-:W-:-:S04]  /*4780*/  HFMA2.MMA R8, -RZ, RZ, 0, 1.1920928955078125e-07 ;  /* 0x00000002ff087435 */ /* 0x000fc800000001ff */
[----:B------:R-:W-:Y:S01]  /*4790*/  MOV R9, R12 ;  /* 0x0000000c00097202 */ /* 0x000fe20000000f00 */
[----:B------:R-:W-:-:S07]  /*47a0*/  IMAD.MOV.U32 R11, RZ, RZ, R10 ;  /* 0x000000ffff0b7224 */ /* 0x000fce00078e000a */
[----:B------:R-:W-:Y:S05]  /*47b0*/  WARPSYNC.COLLECTIVE R6, `(.L_x_2092) ;  /* 0x0000000006087348 */ /* 0x000fea0003c00000 */
[----:B------:R0:W1:Y:S02]  /*47c0*/  SHFL.BFLY P2, R10, R9, R8, R7 ;  /* 0x0c000008090a7389 */ /* 0x0000640000040007 */
[----:B01----:R-:W-:Y:S01]  /*47d0*/  ENDCOLLECTIVE ;  /* 0x000000000000791b */ /* 0x003fe20003800000 */
.L_x_2092:
[----:B------:R-:W-:-:S05]  /*47e0*/  FADD.FTZ R11, R4, R11 ;  /* 0x0000000b040b7221 */ /* 0x000fca0000010000 */
[----:B------:R-:W-:Y:S01]  /*47f0*/  MOV R9, R11 ;  /* 0x0000000b00097202 */ /* 0x000fe20000000f00 */
[----:B------:R-:W-:-:S07]  /*4800*/  IMAD.MOV.U32 R13, RZ, RZ, R10 ;  /* 0x000000ffff0d7224 */ /* 0x000fce00078e000a */
[----:B------:R-:W-:Y:S05]  /*4810*/  WARPSYNC.COLLECTIVE R6, `(.L_x_2093) ;  /* 0x0000000006087348 */ /* 0x000fea0003c00000 */
[----:B------:R0:W1:Y:S02]  /*4820*/  SHFL.BFLY P2, R10, R9, R8, R7 ;  /* 0x0c000008090a7389 */ /* 0x0000640000040007 */
[----:B01----:R-:W-:Y:S01]  /*4830*/  ENDCOLLECTIVE ;  /* 0x000000000000791b */ /* 0x003fe20003800000 */
.L_x_2093:
[----:B------:R-:W-:Y:S01]  /*4840*/  FADD.FTZ R13, R12, R13 ;  /* 0x0000000d0c0d7221 */ /* 0x000fe20000010000 */
[----:B------:R-:W-:-:S03]  /*4850*/  HFMA2.MMA R8, -RZ, RZ, 0, 5.9604644775390625e-08 ;  /* 0x00000001ff087435 */ /* 0x000fc600000001ff */
[----:B------:R-:W-:Y:S01]  /*4860*/  IMAD.MOV.U32 R9, RZ, RZ, R13 ;  /* 0x000000ffff097224 */ /* 0x000fe200078e000d */
[----:B------:R-:W-:-:S07]  /*4870*/  MOV R2, R10 ;  /* 0x0000000a00027202 */ /* 0x000fce0000000f00 */
[----:B------:R-:W-:Y:S05]  /*4880*/  WARPSYNC.COLLECTIVE R6, `(.L_x_2094) ;  /* 0x0000000006087348 */ /* 0x000fea0003c00000 */
[----:B------:R0:W1:Y:S02]  /*4890*/  SHFL.BFLY P2, R10, R9, R8, R7 ;  /* 0x0c000008090a7389 */ /* 0x0000640000040007 */
[----:B01----:R-:W-:Y:S01]  /*48a0*/  ENDCOLLECTIVE ;  /* 0x000000000000791b */ /* 0x003fe20003800000 */
.L_x_2094:
[----:B------:R-:W-:-:S04]  /*48b0*/  FADD.FTZ R14, R11, R2 ;  /* 0x000000020b0e7221 */ /* 0x000fc80000010000 */
[----:B------:R-:W-:Y:S01]  /*48c0*/  IMAD.MOV.U32 R9, RZ, RZ, R14 ;  /* 0x000000ffff097224 */ /* 0x000fe200078e000e */
[----:B------:R-:W-:-:S07]  /*48d0*/  MOV R16, R10 ;  /* 0x0000000a00107202 */ /* 0x000fce0000000f00 */
[----:B------:R-:W-:Y:S05]  /*48e0*/  WARPSYNC.COLLECTIVE R6, `(.L_x_2095) ;  /* 0x0000000006087348 */ /* 0x000fea0003c00000 */
[----:B------:R0:W1:Y:S02]  /*48f0*/  SHFL.BFLY P2, R10, R9, R8, R7 ;  /* 0x0c000008090a7389 */ /* 0x0000640000040007 */
[----:B01----:R-:W-:Y:S01]  /*4900*/  ENDCOLLECTIVE ;  /* 0x000000000000791b */ /* 0x003fe20003800000 */
.L_x_2095:
[----:B------:R-:W-:Y:S01]  /*4910*/  FADD.FTZ R16, R13, R16 ;  /* 0x000000100d107221 */ /* 0x000fe20000010000 */
[----:B------:R-:W-:Y:S06]  /*4920*/  BRA `(.L_x_2096) ;  /* 0xffffffec00607947 */ /* 0x000fec000383ffff */
.L_x_2084:
[----:B------:R-:W-:Y:S01]  /*4930*/  BSSY B1, `(.L_x_2097) ;  /* 0x0000008000017945 */ /* 0x000fe20003800000 */
[----:B0-----:R-:W-:Y:S01]  /*4940*/  MOV R9, R11 ;  /* 0x0000000b00097202 */ /* 0x001fe20000000f00 */
[----:B------:R-:W-:Y:S01]  /*4950*/  IMAD.MOV.U32 R7, RZ, RZ, 0x101f ;  /* 0x0000101fff077424 */ /* 0x000fe200078e00ff */
[----:B--2---:R-:W-:Y:S02]  /*4960*/  MOV R8, 0x8 ;  /* 0x0000000800087802 */ /* 0x004fe40000000f00 */
[----:B------:R-:W-:-:S07]  /*4970*/  MOV R6, 0xffff ;  /* 0x0000ffff00067802 */ /* 0x000fce0000000f00 */
[----:B-1-34-:R-:W-:Y:S05]  /*4980*/  WARPSYNC.COLLECTIVE R6, `(.L_x_2098) ;  /* 0x0000000006087348 */ /* 0x01afea0003c00000 */
[----:B------:R0:W2:Y:S02]  /*4990*/  SHFL.BFLY P2, R10, R9, R8, R7 ;  /* 0x0c000008090a7389 */ /* 0x0000a40000040007 */
[----:B01234-:R-:W-:Y:S01]  /*49a0*/  ENDCOLLECTIVE ;  /* 0x000000000000791b */ /* 0x01ffe20003800000 */
.L_x_2098:
[----:B------:R-:W-:Y:S05]  /*49b0*/  BSYNC B1 ;  /* 0x0000000000017941 */ /* 0x000fea0003800000 */
.L_x_2097:
        /* <DEDUP_REMOVED lines=8> */
.L_x_2099:
[----:B------:R-:W-:-:S05]  /*4a40*/  FADD.FTZ R14, R14, R11 ;  /* 0x0000000b0e0e7221 */ /* 0x000fca0000010000 */
[----:B------:R-:W-:Y:S01]  /*4a50*/  MOV R9, R14 ;  /* 0x0000000e00097202 */ /* 0x000fe20000000f00 */
[----:B------:R-:W-:Y:S01]  /*4a60*/  IMAD.MOV.U32 R8, RZ, RZ, 0x4 ;  /* 0x00000004ff087424 */ /* 0x000fe200078e00ff */
[----:B------:R-:W-:-:S07]  /*4a70*/  MOV R13, R10 ;  /* 0x0000000a000d7202 */ /* 0x000fce0000000f00 */
[----:B------:R-:W-:Y:S05]  /*4a80*/  WARPSYNC.COLLECTIVE R6, `(.L_x_2100) ;  /* 0x0000000006087348 */ /* 0x000fea0003c00000 */
[----:B------:R0:W1:Y:S02]  /*4a90*/  SHFL.BFLY P2, R10, R9, R8, R7 ;  /* 0x0c000008090a7389 */ /* 0x0000640000040007 */
[----:B01----:R-:W-:Y:S01]  /*4aa0*/  ENDCOLLECTIVE ;  /* 0x000000000000791b */ /* 0x003fe20003800000 */
.L_x_2100:
[----:B------:R-:W-:-:S05]  /*4ab0*/  FADD.FTZ R13, R13, R12 ;  /* 0x0000000c0d0d7221 */ /* 0x000fca0000010000 */
[----:B------:R-:W-:Y:S02]  /*4ac0*/  MOV R9, R13 ;  /* 0x0000000d00097202 */ /* 0x000fe40000000f00 */
[----:B------:R-:W-:-:S07]  /*4ad0*/  MOV R15, R10 ;  /* 0x0000000a000f7202 */ /* 0x000fce0000000f00 */
[----:B------:R-:W-:Y:S05]  /*4ae0*/  WARPSYNC.COLLECTIVE R6, `(.L_x_2101) ;  /* 0x0000000006087348 */ /* 0x000fea0003c00000 */
[----:B------:R0:W1:Y:S02]  /*4af0*/  SHFL.BFLY P2, R10, R9, R8, R7 ;  /* 0x0c000008090a7389 */ /* 0x0000640000040007 */
[----:B01----:R-:W-:Y:S01]  /*4b00*/  ENDCOLLECTIVE ;  /* 0x000000000000791b */ /* 0x003fe20003800000 */
.L_x_2101:
[----:B------:R-:W-:Y:S01]  /*4b10*/  FADD.FTZ R15, R14, R15 ;  /* 0x0000000f0e0f7221 */ /* 0x000fe20000010000 */
[----:B------:R-:W-:-:S04]  /*4b20*/  HFMA2.MMA R8, -RZ, RZ, 0, 1.1920928955078125e-07 ;  /* 0x00000002ff087435 */ /* 0x000fc800000001ff */
[----:B------:R-:W-:Y:S01]  /*4b30*/  MOV R9, R15 ;  /* 0x0000000f00097202 */ /* 0x000fe20000000f00 */
[----:B------:R-:W-:-:S07]  /*4b40*/  IMAD.MOV.U32 R16, RZ, RZ, R10 ;  /* 0x000000ffff107224 */ /* 0x000fce00078e000a */
[----:B------:R-:W-:Y:S05]  /*4b50*/  WARPSYNC.COLLECTIVE R6, `(.L_x_2102) ;  /* 0x0000000006087348 */ /* 0x000fea0003c00000 */
[----:B------:R0:W1:Y:S02]  /*4b60*/  SHFL.BFLY P2, R10, R9, R8, R7 ;  /* 0x0c000008090a7389 */ /* 0x0000640000040007 */
[----:B01----:R-:W-:Y:S01]  /*4b70*/  ENDCOLLECTIVE ;  /* 0x000000000000791b */ /* 0x003fe20003800000 */
.L_x_2102:
[----:B------:R-:W-:-:S05]  /*4b80*/  FADD.FTZ R16, R13, R16 ;  /* 0x000000100d107221 */ /* 0x000fca0000010000 */
[----:B------:R-:W-:Y:S01]  /*4b90*/  MOV R9, R16 ;  /* 0x0000001000097202 */ /* 0x000fe20000000f00 */
[----:B------:R-:W-:-:S07]  /*4ba0*/  IMAD.MOV.U32 R18, RZ, RZ, R10 ;  /* 0x000000ffff127224 */ /* 0x000fce00078e000a */
[----:B------:R-:W-:Y:S05]  /*4bb0*/  WARPSYNC.COLLECTIVE R6, `(.L_x_2103) ;  /* 0x0000000006087348 */ /* 0x000fea0003c00000 */
[----:B------:R0:W1:Y:S02]  /*4bc0*/  SHFL.BFLY P2, R10, R9, R8, R7 ;  /* 0x0c000008090a7389 */ /* 0x0000640000040007 */
[----:B01----:R-:W-:Y:S01]  /*4bd0*/  ENDCOLLECTIVE ;  /* 0x000000000000791b */ /* 0x003fe20003800000 */
.L_x_2103:
[----:B------:R-:W-:Y:S01]  /*4be0*/  FADD.FTZ R18, R15, R18 ;  /* 0x000000120f127221 */ /* 0x000fe20000010000 */
[----:B------:R-:W-:-:S03]  /*4bf0*/  HFMA2.MMA R8, -RZ, RZ, 0, 5.9604644775390625e-08 ;  /* 0x00000001ff087435 */ /* 0x000fc600000001ff */
[----:B------:R-:W-:Y:S01]  /*4c00*/  IMAD.MOV.U32 R9, RZ, RZ, R18 ;  /* 0x000000ffff097224 */ /* 0x000fe200078e0012 */
[----:B------:R-:W-:-:S07]  /*4c10*/  MOV R11, R10 ;  /* 0x0000000a000b7202 */ /* 0x000fce0000000f00 */
[----:B------:R-:W-:Y:S05]  /*4c20*/  WARPSYNC.COLLECTIVE R6, `(.L_x_2104) ;  /* 0x0000000006087348 */ /* 0x000fea0003c00000 */
[----:B------:R0:W1:Y:S02]  /*4c30*/  SHFL.BFLY P2, R10, R9, R8, R7 ;  /* 0x0c000008090a7389 */ /* 0x0000640000040007 */
[----:B01----:R-:W-:Y:S01]  /*4c40*/  ENDCOLLECTIVE ;  /* 0x000000000000791b */ /* 0x003fe20003800000 */
.L_x_2104:
[----:B------:R-:W-:-:S04]  /*4c50*/  FADD.FTZ R11, R16, R11 ;  /* 0x0000000b100b7221 */ /* 0x000fc80000010000 */
[----:B------:R-:W-:Y:S01]  /*4c60*/  IMAD.MOV.U32 R9, RZ, RZ, R11 ;  /* 0x000000ffff097224 */ /* 0x000fe200078e000b */
[----:B------:R-:W-:-:S07]  /*4c70*/  MOV R17, R10 ;  /* 0x0000000a00117202 */ /* 0x000fce0000000f00 */
[----:B------:R-:W-:Y:S05]  /*4c80*/  WARPSYNC.COLLECTIVE R6, `(.L_x_2105) ;  /* 0x0000000006087348 */ /* 0x000fea0003c00000 */
[----:B------:R0:W1:Y:S02]  /*4c90*/  SHFL.BFLY P2, R10, R9, R8, R7 ;  /* 0x0c000008090a7389 */ /* 0x0000640000040007 */
[----:B01----:R-:W-:Y:S01]  /*4ca0*/  ENDCOLLECTIVE ;  /* 0x000000000000791b */ /* 0x003fe20003800000 */
.L_x_2105:
[----:B------:R-:W-:Y:S01]  /*4cb0*/  FADD.FTZ R17, R18, R17 ;  /* 0x0000001112117221 */ /* 0x000fe20000010000 */
[----:B------:R-:W-:Y:S06]  /*4cc0*/  BRA `(.L_x_2106) ;  /* 0xffffffec00207947 */ /* 0x000fec000383ffff */
.L_x_2085:
[----:B------:R-:W-:Y:S01]  /*4cd0*/  BSSY B1, `(.L_x_2107) ;  /* 0x0000008000017945 */ /* 0x000fe20003800000 */
[----:B0-----:R-:W-:Y:S01]  /*4ce0*/  MOV R9, R11 ;  /* 0x0000000b00097202 */ /* 0x001fe20000000f00 */
[----:B----4-:R-:W-:Y:S01]  /*4cf0*/  IMAD.MOV.U32 R7, RZ, RZ, 0x101f ;  /* 0x0000101fff077424 */ /* 0x010fe200078e00ff */
[----:B------:R-:W-:Y:S02]  /*4d00*/  MOV R8, 0x8 ;  /* 0x0000000800087802 */ /* 0x000fe40000000f00 */
[----:B------:R-:W-:-:S07]  /*4d10*/  MOV R6, 0xffff ;  /* 0x0000ffff00067802 */ /* 0x000fce0000000f00 */
[----:B-123--:R-:W-:Y:S05]  /*4d20*/  WARPSYNC.COLLECTIVE R6, `(.L_x_2108) ;  /* 0x0000000006087348 */ /* 0x00efea0003c00000 */
[----:B------:R0:W4:Y:S02]  /*4d30*/  SHFL.BFLY P2, R10, R9, R8, R7 ;  /* 0x0c000008090a7389 */ /* 0x0001240000040007 */
[----:B01234-:R-:W-:Y:S01]  /*4d40*/  ENDCOLLECTIVE ;  /* 0x000000000000791b */ /* 0x01ffe20003800000 */
.L_x_2108:
[----:B------:R-:W-:Y:S05]  /*4d50*/  BSYNC B1 ;  /* 0x0000000000017941 */ /* 0x000fea0003800000 */
.L_x_2107:
        /* <DEDUP_REMOVED lines=8> */
.L_x_2109:
[----:B------:R-:W-:-:S05]  /*4de0*/  FADD.FTZ R14, R14, R11 ;  /* 0x0000000b0e0e7221 */ /* 0x000fca0000010000 */
[----:B------:R-:W-:Y:S01]  /*4df0*/  MOV R9, R14 ;  /* 0x0000000e00097202 */ /* 0x000fe20000000f00 */
[----:B------:R-:W-:Y:S01]  /*4e00*/  IMAD.MOV.U32 R8, RZ, RZ, 0x4 ;  /* 0x00000004ff087424 */ /* 0x000fe200078e00ff */
[----:B------:R-:W-:-:S07]  /*4e10*/  MOV R13, R10 ;  /* 0x0000000a000d7202 */ /* 0x000fce0000000f00 */
[----:B------:R-:W-:Y:S05]  /*4e20*/  WARPSYNC.COLLECTIVE R6, `(.L_x_2110) ;  /* 0x0000000006087348 */ /* 0x000fea0003c00000 */
[----:B------:R0:W1:Y:S02]  /*4e30*/  SHFL.BFLY P2, R10, R9, R8, R7 ;  /* 0x0c000008090a7389 */ /* 0x0000640000040007 */
[----:B01----:R-:W-:Y:S01]  /*4e40*/  ENDCOLLECTIVE ;  /* 0x000000000000791b */ /* 0x003fe20003800000 */
.L_x_2110:
[----:B------:R-:W-:-:S05]  /*4e50*/  FADD.FTZ R13, R13, R12 ;  /* 0x0000000c0d0d7221 */ /* 0x000fca0000010000 */
[----:B------:R-:W-:Y:S02]  /*4e60*/  MOV R9, R13 ;  /* 0x0000000d00097202 */ /* 0x000fe40000000f00 */
[----:B------:R-:W-:-:S07]  /*4e70*/  MOV R15, R10 ;  /* 0x0000000a000f7202 */ /* 0x000fce0000000f00 */
[----:B------:R-:W-:Y:S05]  /*4e80*/  WARPSYNC.COLLECTIVE R6, `(.L_x_2111) ;  /* 0x0000000006087348 */ /* 0x000fea0003c00000 */
[----:B------:R0:W1:Y:S02]  /*4e90*/  SHFL.BFLY P2, R10, R9, R8, R7 ;  /* 0x0c000008090a7389 */ /* 0x0000640000040007 */
[----:B01----:R-:W-:Y:S01]  /*4ea0*/  ENDCOLLECTIVE ;  /* 0x000000000000791b */ /* 0x003fe20003800000 */
.L_x_2111:
[----:B------:R-:W-:Y:S01]  /*4eb0*/  FADD.FTZ R15, R14, R15 ;  /* 0x0000000f0e0f7221 */ /* 0x000fe20000010000 */
[----:B------:R-:W-:-:S04]  /*4ec0*/  HFMA2.MMA R8, -RZ, RZ, 0, 1.1920928955078125e-07 ;  /* 0x00000002ff087435 */ /* 0x000fc800000001ff */
[----:B------:R-:W-:Y:S01]  /*4ed0*/  MOV R9, R15 ;  /* 0x0000000f00097202 */ /* 0x000fe20000000f00 */
[----:B------:R-:W-:-:S07]  /*4ee0*/  IMAD.MOV.U32 R16, RZ, RZ, R10 ;  /* 0x000000ffff107224 */ /* 0x000fce00078e000a */
[----:B------:R-:W-:Y:S05]  /*4ef0*/  WARPSYNC.COLLECTIVE R6, `(.L_x_2112) ;  /* 0x0000000006087348 */ /* 0x000fea0003c00000 */
[----:B------:R0:W1:Y:S02]  /*4f00*/  SHFL.BFLY P2, R10, R9, R8, R7 ;  /* 0x0c000008090a7389 */ /* 0x0000640000040007 */
[----:B01----:R-:W-:Y:S01]  /*4f10*/  ENDCOLLECTIVE ;  /* 0x000000000000791b */ /* 0x003fe20003800000 */
.L_x_2112:
[----:B------:R-:W-:-:S05]  /*4f20*/  FADD.FTZ R16, R13, R16 ;  /* 0x000000100d107221 */ /* 0x000fca0000010000 */
[----:B------:R-:W-:Y:S01]  /*4f30*/  MOV R9, R16 ;  /* 0x0000001000097202 */ /* 0x000fe20000000f00 */
[----:B------:R-:W-:-:S07]  /*4f40*/  IMAD.MOV.U32 R18, RZ, RZ, R10 ;  /* 0x000000ffff127224 */ /* 0x000fce00078e000a */
[----:B------:R-:W-:Y:S05]  /*4f50*/  WARPSYNC.COLLECTIVE R6, `(.L_x_2113) ;  /* 0x0000000006087348 */ /* 0x000fea0003c00000 */
[----:B------:R0:W1:Y:S02]  /*4f60*/  SHFL.BFLY P2, R10, R9, R8, R7 ;  /* 0x0c000008090a7389 */ /* 0x0000640000040007 */
[----:B01----:R-:W-:Y:S01]  /*4f70*/  ENDCOLLECTIVE ;  /* 0x000000000000791b */ /* 0x003fe20003800000 */
.L_x_2113:
[----:B------:R-:W-:Y:S01]  /*4f80*/  FADD.FTZ R18, R15, R18 ;  /* 0x000000120f127221 */ /* 0x000fe20000010000 */
[----:B------:R-:W-:-:S03]  /*4f90*/  HFMA2.MMA R8, -RZ, RZ, 0, 5.9604644775390625e-08 ;  /* 0x00000001ff087435 */ /* 0x000fc600000001ff */
[----:B------:R-:W-:Y:S01]  /*4fa0*/  IMAD.MOV.U32 R9, RZ, RZ, R18 ;  /* 0x000000ffff097224 */ /* 0x000fe200078e0012 */
[----:B------:R-:W-:-:S07]  /*4fb0*/  MOV R11, R10 ;  /* 0x0000000a000b7202 */ /* 0x000fce0000000f00 */
[----:B------:R-:W-:Y:S05]  /*4fc0*/  WARPSYNC.COLLECTIVE R6, `(.L_x_2114) ;  /* 0x0000000006087348 */ /* 0x000fea0003c00000 */
[----:B------:R0:W1:Y:S02]  /*4fd0*/  SHFL.BFLY P2, R10, R9, R8, R7 ;  /* 0x0c000008090a7389 */ /* 0x0000640000040007 */
[----:B01----:R-:W-:Y:S01]  /*4fe0*/  ENDCOLLECTIVE ;  /* 0x000000000000791b */ /* 0x003fe20003800000 */
.L_x_2114:
[----:B------:R-:W-:-:S04]  /*4ff0*/  FADD.FTZ R11, R16, R11 ;  /* 0x0000000b100b7221 */ /* 0x000fc80000010000 */
[----:B------:R-:W-:Y:S01]  /*5000*/  IMAD.MOV.U32 R9, RZ, RZ, R11 ;  /* 0x000000ffff097224 */ /* 0x000fe200078e000b */
[----:B------:R-:W-:-:S07]  /*5010*/  MOV R17, R10 ;  /* 0x0000000a00117202 */ /* 0x000fce0000000f00 */
[----:B------:R-:W-:Y:S05]  /*5020*/  WARPSYNC.COLLECTIVE R6, `(.L_x_2115) ;  /* 0x0000000006087348 */ /* 0x000fea0003c00000 */
[----:B------:R0:W1:Y:S02]  /*5030*/  SHFL.BFLY P2, R10, R9, R8, R7 ;  /* 0x0c000008090a7389 */ /* 0x0000640000040007 */
[----:B01----:R-:W-:Y:S01]  /*5040*/  ENDCOLLECTIVE ;  /* 0x000000000000791b */ /* 0x003fe20003800000 */
.L_x_2115:
[----:B------:R-:W-:Y:S01]  /*5050*/  FADD.FTZ R17, R18, R17 ;  /* 0x0000001112117221 */ /* 0x000fe20000010000 */
[----:B------:R-:W-:Y:S06]  /*5060*/  BRA `(.L_x_2116) ;  /* 0xffffffe800c87947 */ /* 0x000fec000383ffff */
.L_x_2086:
        /* <DEDUP_REMOVED lines=8> */
.L_x_2118:
[----:B------:R-:W-:Y:S05]  /*50f0*/  BSYNC B0 ;  /* 0x0000000000007941 */ /* 0x000fea0003800000 */
.L_x_2117:
        /* <DEDUP_REMOVED lines=11> */
.L_x_2119:
        /* <DEDUP_REMOVED lines=14> */
.L_x_2120:
[----:B------:R-:W-:Y:S01]  /*5290*/  MOV R9, R4 ;  /* 0x0000000400097202 */ /* 0x000fe20000000f00 */
[----:B------:R-:W-:-:S07]  /*52a0*/  IMAD.MOV.U32 R2, RZ, RZ, R10 ;  /* 0x000000ffff027224 */ /* 0x000fce00078e000a */
[----:B------:R-:W-:Y:S05]  /*52b0*/  WARPSYNC.COLLECTIVE R6, `(.L_x_2121) ;  /* 0x0000000006087348 */ /* 0x000fea0003c00000 */
[----:B------:R0:W1:Y:S02]  /*52c0*/  SHFL.BFLY P2, R10, R9, R8, R7 ;  /* 0x0c000008090a7389 */ /* 0x0000640000040007 */
[----:B01----:R-:W-:Y:S01]  /*52d0*/  ENDCOLLECTIVE ;  /* 0x000000000000791b */ /* 0x003fe20003800000 */
.L_x_2121:
        /* <DEDUP_REMOVED lines=10> */
.L_x_2122:
[----:B------:R-:W-:Y:S02]  /*5380*/  @P0 LOP3.LUT R4, R4, R43, RZ, 0x3c, !PT ;  /* 0x0000002b04040212 */ /* 0x000fe400078e3cff */
[----:B------:R-:W-:Y:S01]  /*5390*/  MOV R9, R3 ;  /* 0x0000000300097202 */ /* 0x000fe20000000f00 */
[----:B------:R-:W-:-:S07]  /*53a0*/  IMAD.MOV.U32 R5, RZ, RZ, R10 ;  /* 0x000000ffff057224 */ /* 0x000fce00078e000a */
[----:B------:R-:W-:Y:S05]  /*53b0*/  WARPSYNC.COLLECTIVE R6, `(.L_x_2123) ;  /* 0x0000000006087348 */ /* 0x000fea0003c00000 */
[----:B------:R0:W1:Y:S02]  /*53c0*/  SHFL.BFLY P2, R10, R9, R8, R7 ;  /* 0x0c000008090a7389 */ /* 0x0000640000040007 */
[----:B01----:R-:W-:Y:S01]  /*53d0*/  ENDCOLLECTIVE ;  /* 0x000000000000791b */ /* 0x003fe20003800000 */
.L_x_2123:
        /* <DEDUP_REMOVED lines=11> */
.L_x_2124:
[----:B------:R-:W0:Y:S01]  /*5490*/  LDC.64 R2, c[0x0][0x220] ;  /* 0x00008800ff027b82 */ /* 0x000e220000000a00 */
[----:B------:R-:W-:Y:S01]  /*54a0*/  MOV R9, R13 ;  /* 0x0000000d00097202 */ /* 0x000fe20000000f00 */
[----:B------:R-:W-:-:S07]  /*54b0*/  IMAD.MOV.U32 R15, RZ, RZ, R10 ;  /* 0x000000ffff0f7224 */ /* 0x000fce00078e000a */
[----:B0-----:R-:W-:Y:S05]  /*54c0*/  WARPSYNC.COLLECTIVE R6, `(.L_x_2125) ;  /* 0x0000000006087348 */ /* 0x001fea0003c00000 */
[----:B------:R1:W2:Y:S02]  /*54d0*/  SHFL.BFLY P2, R10, R9, R8, R7 ;  /* 0x0c000008090a7389 */ /* 0x0002a40000040007 */
[----:B012---:R-:W-:Y:S01]  /*54e0*/  ENDCOLLECTIVE ;  /* 0x000000000000791b */ /* 0x007fe20003800000 */
.L_x_2125:
        /* <DEDUP_REMOVED lines=11> */
.L_x_2126:
[----:B------:R-:W-:Y:S01]  /*55a0*/  FADD.FTZ R13, R13, R14 ;  /* 0x0000000e0d0d7221 */ /* 0x000fe20000010000 */
[----:B------:R-:W-:Y:S01]  /*55b0*/  IMAD.MOV.U32 R9, RZ, RZ, R17 ;  /* 0x000000ffff097224 */ /* 0x000fe200078e0011 */
[----:B------:R-:W-:-:S07]  /*55c0*/  MOV R19, R10 ;  /* 0x0000000a00137202 */ /* 0x000fce0000000f00 */
[----:B------:R-:W-:Y:S05]  /*55d0*/  WARPSYNC.COLLECTIVE R6, `(.L_x_2127) ;  /* 0x0000000006087348 */ /* 0x000fea0003c00000 */
[----:B------:R0:W1:Y:S02]  /*55e0*/  SHFL.BFLY P2, R10, R9, R8, R7 ;  /* 0x0c000008090a7389 */ /* 0x0000640000040007 */
[----:B01----:R-:W-:Y:S01]  /*55f0*/  ENDCOLLECTIVE ;  /* 0x000000000000791b */ /* 0x003fe20003800000 */
.L_x_2127:
[----:B------:R-:W-:-:S05]  /*5600*/  FADD.FTZ R19, R19, R16 ;  /* 0x0000001013137221 */ /* 0x000fca0000010000 */
[----:B------:R-:W-:Y:S01]  /*5610*/  MOV R9, R19 ;  /* 0x0000001300097202 */ /* 0x000fe20000000f00 */
[----:B------:R-:W-:Y:S01]  /*5620*/  IMAD.MOV.U32 R8, RZ, RZ, 0x4 ;  /* 0x00000004ff087424 */ /* 0x000fe200078e00ff */
[----:B------:R-:W-:-:S07]  /*5630*/  MOV R18, R10 ;  /* 0x0000000a00127202 */ /* 0x000fce0000000f00 */
[----:B------:R-:W-:Y:S05]  /*5640*/  WARPSYNC.COLLECTIVE R6, `(.L_x_2128) ;  /* 0x0000000006087348 */ /* 0x000fea0003c00000 */
[----:B------:R0:W1:Y:S02]  /*5650*/  SHFL.BFLY P2, R10, R9, R8, R7 ;  /* 0x0c000008090a7389 */ /* 0x0000640000040007 */
[----:B01----:R-:W-:Y:S01]  /*5660*/  ENDCOLLECTIVE ;  /* 0x000000000000791b */ /* 0x003fe20003800000 */
.L_x_2128:
[----:B------:R-:W-:-:S05]  /*5670*/  FADD.FTZ R18, R18, R17 ;  /* 0x0000001112127221 */ /* 0x000fca0000010000 */
[----:B------:R-:W-:Y:S02]  /*5680*/  MOV R9, R18 ;  /* 0x0000001200097202 */ /* 0x000fe40000000f00 */
[----:B------:R-:W-:-:S07]  /*5690*/  MOV R16, R10 ;  /* 0x0000000a00107202 */ /* 0x000fce0000000f00 */
[----:B------:R-:W-:Y:S05]  /*56a0*/  WARPSYNC.COLLECTIVE R6, `(.L_x_2129) ;  /* 0x0000000006087348 */ /* 0x000fea0003c00000 */
[----:B------:R0:W1:Y:S02]  /*56b0*/  SHFL.BFLY P2, R10, R9, R8, R7 ;  /* 0x0c000008090a7389 */ /* 0x0000640000040007 */
[----:B01----:R-:W-:Y:S01]  /*56c0*/  ENDCOLLECTIVE ;  /* 0x000000000000791b */ /* 0x003fe20003800000 */
.L_x_2129:
[----:B------:R-:W-:Y:S01]  /*56d0*/  FADD.FTZ R17, R19, R16 ;  /* 0x0000001013117221 */ /* 0x000fe20000010000 */
[----:B------:R-:W-:-:S03]  /*56e0*/  HFMA2.MMA R8, -RZ, RZ, 0, 1.1920928955078125e-07 ;  /* 0x00000002ff087435 */ /* 0x000fc600000001ff */
[----:B------:R-:W-:Y:S02]  /*56f0*/  IMAD.MOV.U32 R9, RZ, RZ, R17 ;  /* 0x000000ffff097224 */ /* 0x000fe400078e0011 */
[----:B------:R-:W-:-:S07]  /*5700*/  IMAD.MOV.U32 R21, RZ, RZ, R10 ;  /* 0x000000ffff157224 */ /* 0x000fce00078e000a */
[----:B------:R-:W-:Y:S05]  /*5710*/  WARPSYNC.COLLECTIVE R6, `(.L_x_2130) ;  /* 0x0000000006087348 */ /* 0x000fea0003c00000 */
[----:B------:R0:W1:Y:S02]  /*5720*/  SHFL.BFLY P2, R10, R9, R8, R7 ;  /* 0x0c000008090a7389 */ /* 0x0000640000040007 */
[----:B01----:R-:W-:Y:S01]  /*5730*/  ENDCOLLECTIVE ;  /* 0x000000000000791b */ /* 0x003fe20003800000 */
.L_x_2130:
[----:B------:R-:W-:-:S04]  /*5740*/  FADD.FTZ R21, R18, R21 ;  /* 0x0000001512157221 */ /* 0x000fc80000010000 */
[----:B------:R-:W-:Y:S01]  /*5750*/  IMAD.MOV.U32 R9, RZ, RZ, R21 ;  /* 0x000000ffff097224 */ /* 0x000fe200078e0015 */
[----:B------:R-:W-:-:S07]  /*5760*/  MOV R16, R10 ;  /* 0x0000000a00107202 */ /* 0x000fce0000000f00 */
[----:B------:R-:W-:Y:S05]  /*5770*/  WARPSYNC.COLLECTIVE R6, `(.L_x_2131) ;  /* 0x0000000006087348 */ /* 0x000fea0003c00000 */
[----:B------:R0:W1:Y:S02]  /*5780*/  SHFL.BFLY P2, R10, R9, R8, R7 ;  /* 0x0c000008090a7389 */ /* 0x0000640000040007 */
[----:B01----:R-:W-:Y:S01]  /*5790*/  ENDCOLLECTIVE ;  /* 0x000000000000791b */ /* 0x003fe20003800000 */
.L_x_2131:
[----:B------:R-:W-:Y:S01]  /*57a0*/  FADD.FTZ R16, R17, R16 ;  /* 0x0000001011107221 */ /* 0x000fe20000010000 */
[----:B------:R-:W-:-:S03]  /*57b0*/  HFMA2.MMA R8, -RZ, RZ, 0, 5.9604644775390625e-08 ;  /* 0x00000001ff087435 */ /* 0x000fc600000001ff */
[----:B------:R-:W-:Y:S01]  /*57c0*/  IMAD.MOV.U32 R9, RZ, RZ, R16 ;  /* 0x000000ffff097224 */ /* 0x000fe200078e0010 */
[----:B------:R-:W-:-:S07]  /*57d0*/  MOV R4, R10 ;  /* 0x0000000a00047202 */ /* 0x000fce0000000f00 */
[----:B------:R-:W-:Y:S05]  /*57e0*/  WARPSYNC.COLLECTIVE R6, `(.L_x_2132) ;  /* 0x0000000006087348 */ /* 0x000fea0003c00000 */
[----:B------:R0:W1:Y:S02]  /*57f0*/  SHFL.BFLY P2, R10, R9, R8, R7 ;  /* 0x0c000008090a7389 */ /* 0x0000640000040007 */
[----:B01----:R-:W-:Y:S01]  /*5800*/  ENDCOLLECTIVE ;  /* 0x000000000000791b */ /* 0x003fe20003800000 */
.L_x_2132:
[----:B------:R-:W-:Y:S02]  /*5810*/  FADD.FTZ R17, R21, R4 ;  /* 0x0000000415117221 */ /* 0x000fe40000010000 */
[----:B------:R-:W0:Y:S02]  /*5820*/  LDC.64 R4, c[0x0][0x218] ;  /* 0x00008600ff047b82 */ /* 0x000e240000000a00 */
[----:B------:R-:W-:Y:S01]  /*5830*/  IMAD.MOV.U32 R9, RZ, RZ, R17 ;  /* 0x000000ffff097224 */ /* 0x000fe200078e0011 */
[----:B------:R-:W-:-:S07]  /*5840*/  MOV R19, R10 ;  /* 0x0000000a00137202 */ /* 0x000fce0000000f00 */
[----:B0-----:R-:W-:Y:S05]  /*5850*/  WARPSYNC.COLLECTIVE R6, `(.L_x_2133) ;  /* 0x0000000006087348 */ /* 0x001fea0003c00000 */
[----:B------:R1:W2:Y:S02]  /*5860*/  SHFL.BFLY P2, R10, R9, R8, R7 ;  /* 0x0c000008090a7389 */ /* 0x0002a40000040007 */
[----:B012---:R-:W-:Y:S01]  /*5870*/  ENDCOLLECTIVE ;  /* 0x000000000000791b */ /* 0x007fe20003800000 */
.L_x_2133:
        /* <DEDUP_REMOVED lines=8> */
.L_x_2134:
[----:B------:R-:W-:Y:S01]  /*5900*/  FADD.FTZ R17, R17, R18 ;  /* 0x0000001211117221 */ /* 0x000fe20000010000 */
[----:B------:R-:W-:Y:S02]  /*5910*/  MOV R9, R22 ;  /* 0x0000001600097202 */ /* 0x000fe40000000f00 */
[----:B------:R-:W-:-:S07]  /*5920*/  MOV R21, R10 ;  /* 0x0000000a00157202 */ /* 0x000fce0000000f00 */
[----:B------:R-:W-:Y:S05]  /*5930*/  WARPSYNC.COLLECTIVE R6, `(.L_x_2135) ;  /* 0x0000000006087348 */ /* 0x000fea0003c00000 */
[----:B------:R0:W1:Y:S02]  /*5940*/  SHFL.BFLY P2, R10, R9, R8, R7 ;  /* 0x0c000008090a7389 */ /* 0x0000640000040007 */
[----:B01----:R-:W-:Y:S01]  /*5950*/  ENDCOLLECTIVE ;  /* 0x000000000000791b */ /* 0x003fe20003800000 */
.L_x_2135:
        /* <DEDUP_REMOVED lines=8> */
.L_x_2136:
[----:B------:R-:W-:-:S05]  /*59e0*/  FADD.FTZ R25, R25, R22 ;  /* 0x0000001619197221 */ /* 0x000fca0000010000 */
[----:B------:R-:W-:Y:S01]  /*59f0*/  MOV R9, R25 ;  /* 0x0000001900097202 */ /* 0x000fe20000000f00 */
[----:B------:R-:W-:-:S07]  /*5a00*/  IMAD.MOV.U32 R20, RZ, RZ, R10 ;  /* 0x000000ffff147224 */ /* 0x000fce00078e000a */
[----:B------:R-:W-:Y:S05]  /*5a10*/  WARPSYNC.COLLECTIVE R6, `(.L_x_2137) ;  /* 0x0000000006087348 */ /* 0x000fea0003c00000 */
[----:B------:R0:W1:Y:S02]  /*5a20*/  SHFL.BFLY P2, R10, R9, R8, R7 ;  /* 0x0c000008090a7389 */ /* 0x0000640000040007 */
[----:B01----:R-:W-:Y:S01]  /*5a30*/  ENDCOLLECTIVE ;  /* 0x000000000000791b */ /* 0x003fe20003800000 */
.L_x_2137:
        /* <DEDUP_REMOVED lines=11> */
.L_x_2138:
[----:B------:R0:W1:Y:S04]  /*5af0*/  @P0 LDS R28, [R21] ;  /* 0x00000000151c0984 */ /* 0x0000680000000800 */
[----:B------:R0:W2:Y:S01]  /*5b00*/  @P0 LDS R29, [R21+0x780] ;  /* 0x00078000151d0984 */ /* 0x0000a20000000800 */
[----:B------:R-:W-:Y:S02]  /*5b10*/  MOV R9, R24 ;  /* 0x0000001800097202 */ /* 0x000fe40000000f00 */
[----:B------:R-:W-:-:S07]  /*5b20*/  MOV R23, R10 ;  /* 0x0000000a00177202 */ /* 0x000fce0000000f00 */
[----:B012---:R-:W-:Y:S05]  /*5b30*/  WARPSYNC.COLLECTIVE R6, `(.L_x_2139) ;  /* 0x0000000006087348 */ /* 0x007fea0003c00000 */
[----:B------:R3:W4:Y:S02]  /*5b40*/  SHFL.BFLY P2, R10, R9, R8, R7 ;  /* 0x0c000008090a7389 */ /* 0x0007240000040007 */
[----:B01234-:R-:W-:Y:S01]  /*5b50*/  ENDCOLLECTIVE ;  /* 0x000000000000791b */ /* 0x01ffe20003800000 */
.L_x_2139:
        /* <DEDUP_REMOVED lines=10> */
.L_x_2140:
[----:B------:R-:W-:Y:S01]  /*5c00*/  FADD.FTZ R24, R24, R25 ;  /* 0x0000001918187221 */ /* 0x000fe20000010000 */
[----:B------:R-:W-:-:S04]  /*5c10*/  @!P0 F2FP.F16.F32.PACK_AB R11, RZ, R13 ;  /* 0x0000000dff0b823e */ /* 0x000fc800000000ff */
[----:B------:R-:W-:Y:S02]  /*5c20*/  MOV R9, R24 ;  /* 0x0000001800097202 */ /* 0x000fe40000000f00 */
[----:B------:R-:W-:-:S07]  /*5c30*/  MOV R23, R10 ;  /* 0x0000000a00177202 */ /* 0x000fce0000000f00 */
[----:B------:R-:W-:Y:S05]  /*5c40*/  WARPSYNC.COLLECTIVE R6, `(.L_x_2141) ;  /* 0x0000000006087348 */ /* 0x000fea0003c00000 */
[----:B------:R0:W1:Y:S02]  /*5c50*/  SHFL.BFLY P2, R10, R9, R8, R7 ;  /* 0x0c000008090a7389 */ /* 0x0000640000040007 */
[----:B01----:R-:W-:Y:S01]  /*5c60*/  ENDCOLLECTIVE ;  /* 0x000000000000791b */ /* 0x003fe20003800000 */
.L_x_2141:
[----:B------:R-:W-:Y:S01]  /*5c70*/  HFMA2.MMA R8, -RZ, RZ, 0, 4.76837158203125e-07 ;  /* 0x00000008ff087435 */ /* 0x000fe200000001ff */
[----:B------:R-:W-:Y:S01]  /*5c80*/  MOV R9, R26 ;  /* 0x0000001a00097202 */ /* 0x000fe20000000f00 */
[----:B------:R-:W-:-:S09]  /*5c90*/  IMAD.MOV.U32 R25, RZ, RZ, R10 ;  /* 0x000000ffff197224 */ /* 0x000fd200078e000a */
[----:B------:R-:W-:Y:S05]  /*5ca0*/  WARPSYNC.COLLECTIVE R6, `(.L_x_2142) ;  /* 0x0000000006087348 */ /* 0x000fea0003c00000 */
[----:B------:R0:W1:Y:S02]  /*5cb0*/  SHFL.BFLY P2, R10, R9, R8, R7 ;  /* 0x0c000008090a7389 */ /* 0x0000640000040007 */
[----:B01----:R-:W-:Y:S01]  /*5cc0*/  ENDCOLLECTIVE ;  /* 0x000000000000791b */ /* 0x003fe20003800000 */
.L_x_2142:
[----:B------:R-:W-:Y:S01]  /*5cd0*/  MOV R9, R27 ;  /* 0x0000001b00097202 */ /* 0x000fe20000000f00 */
[----:B------:R-:W-:-:S07]  /*5ce0*/  IMAD.MOV.U32 R31, RZ, RZ, R10 ;  /* 0x000000ffff1f7224 */ /* 0x000fce00078e000a */
[----:B------:R-:W-:Y:S05]  /*5cf0*/  WARPSYNC.COLLECTIVE R6, `(.L_x_2143) ;  /* 0x0000000006087348 */ /* 0x000fea0003c00000 */
[----:B------:R0:W1:Y:S02]  /*5d00*/  SHFL.BFLY P2, R10, R9, R8, R7 ;  /* 0x0c000008090a7389 */ /* 0x0000640000040007 */
[----:B01----:R-:W-:Y:S01]  /*5d10*/  ENDCOLLECTIVE ;  /* 0x000000000000791b */ /* 0x003fe20003800000 */
.L_x_2143:
[----:B------:R-:W-:Y:S01]  /*5d20*/  FADD.FTZ R31, R31, R26 ;  /* 0x0000001a1f1f7221 */ /* 0x000fe20000010000 */
[----:B------:R-:W-:-:S04]  /*5d30*/  HFMA2.MMA R8, -RZ, RZ, 0, 2.384185791015625e-07 ;  /* 0x00000004ff087435 */ /* 0x000fc800000001ff */
[----:B------:R-:W-:Y:S01]  /*5d40*/  MOV R9, R31 ;  /* 0x0000001f00097202 */ /* 0x000fe20000000f00 */
[----:B------:R-:W-:-:S07]  /*5d50*/  IMAD.MOV.U32 R28, RZ, RZ, R10 ;  /* 0x000000ffff1c7224 */ /* 0x000fce00078e000a */
[----:B------:R-:W-:Y:S05]  /*5d60*/  WARPSYNC.COLLECTIVE R6, `(.L_x_2144) ;  /* 0x0000000006087348 */ /* 0x000fea0003c00000 */
[----:B------:R0:W1:Y:S02]  /*5d70*/  SHFL.BFLY P2, R10, R9, R8, R7 ;  /* 0x0c000008090a7389 */ /* 0x0000640000040007 */
[----:B01----:R-:W-:Y:S01]  /*5d80*/  ENDCOLLECTIVE ;  /* 0x000000000000791b */ /* 0x003fe20003800000 */
.L_x_2144:
[----:B------:R-:W-:-:S05]  /*5d90*/  FADD.FTZ R28, R28, R27 ;  /* 0x0000001b1c1c7221 */ /* 0x000fca0000010000 */
[----:B------:R-:W-:Y:S01]  /*5da0*/  MOV R9, R28 ;  /* 0x0000001c00097202 */ /* 0x000fe20000000f00 */
[----:B------:R-:W-:-:S07]  /*5db0*/  IMAD.MOV.U32 R26, RZ, RZ, R10 ;  /* 0x000000ffff1a7224 */ /* 0x000fce00078e000a */
[----:B------:R-:W-:Y:S05]  /*5dc0*/  WARPSYNC.COLLECTIVE R6, `(.L_x_2145) ;  /* 0x0000000006087348 */ /* 0x000fea0003c00000 */
[----:B------:R0:W1:Y:S02]  /*5dd0*/  SHFL.BFLY P2, R10, R9, R8, R7 ;  /* 0x0c000008090a7389 */ /* 0x0000640000040007 */
[----:B01----:R-:W-:Y:S01]  /*5de0*/  ENDCOLLECTIVE ;  /* 0x000000000000791b */ /* 0x003fe20003800000 */
.L_x_2145:
[----:B------:R-:W-:Y:S01]  /*5df0*/  FADD.FTZ R26, R31, R26 ;  /* 0x0000001a1f1a7221 */ /* 0x000fe20000010000 */
[----:B------:R-:W-:-:S03]  /*5e00*/  HFMA2.MMA R8, -RZ, RZ, 0, 1.1920928955078125e-07 ;  /* 0x00000002ff087435 */ /* 0x000fc600000001ff */
[----:B------:R-:W-:Y:S01]  /*5e10*/  IMAD.MOV.U32 R9, RZ, RZ, R26 ;  /* 0x000000ffff097224 */ /* 0x000fe200078e001a */
[----:B------:R-:W-:-:S07]  /*5e20*/  MOV R27, R10 ;  /* 0x0000000a001b7202 */ /* 0x000fce0000000f00 */
[----:B------:R-:W-:Y:S05]  /*5e30*/  WARPSYNC.COLLECTIVE R6, `(.L_x_2146) ;  /* 0x0000000006087348 */ /* 0x000fea0003c00000 */
[----:B------:R0:W1:Y:S02]  /*5e40*/  SHFL.BFLY P2, R10, R9, R8, R7 ;  /* 0x0c000008090a7389 */ /* 0x0000640000040007 */
[----:B01----:R-:W-:Y:S01]  /*5e50*/  ENDCOLLECTIVE ;  /* 0x000000000000791b */ /* 0x003fe20003800000 */
.L_x_2146:
[----:B------:R-:W-:-:S05]  /*5e60*/  FADD.FTZ R21, R28, R27 ;  /* 0x0000001b1c157221 */ /* 0x000fca0000010000 */
[----:B------:R-:W-:Y:S02]  /*5e70*/  MOV R9, R21 ;  /* 0x0000001500097202 */ /* 0x000fe40000000f00 */
[----:B------:R-:W-:-:S07]  /*5e80*/  MOV R29, R10 ;  /* 0x0000000a001d7202 */ /* 0x000fce0000000f00 */
[----:B------:R-:W-:Y:S05]  /*5e90*/  WARPSYNC.COLLECTIVE R6, `(.L_x_2147) ;  /* 0x0000000006087348 */ /* 0x000fea0003c00000 */
[----:B------:R0:W1:Y:S02]  /*5ea0*/  SHFL.BFLY P2, R10, R9, R8, R7 ;  /* 0x0c000008090a7389 */ /* 0x0000640000040007 */
[----:B01----:R-:W-:Y:S01]  /*5eb0*/  ENDCOLLECTIVE ;  /* 0x000000000000791b */ /* 0x003fe20003800000 */
.L_x_2147:
[----:B------:R-:W-:Y:S01]  /*5ec0*/  FADD.FTZ R26, R26, R29 ;  /* 0x0000001d1a1a7221 */ /* 0x000fe20000010000 */
[----:B------:R-:W-:Y:S01]  /*5ed0*/  FADD.FTZ R8, R20, R23 ;  /* 0x0000001714087221 */ /* 0x000fe20000010000 */
[----:B------:R-:W-:Y:S02]  /*5ee0*/  @!P0 F2FP.F16.F32.PACK_AB R6, RZ, R16 ;  /* 0x00000010ff06823e */ /* 0x000fe400000000ff */
[----:B------:R-:W-:Y:S01]  /*5ef0*/  IMAD.MOV.U32 R9, RZ, RZ, R26 ;  /* 0x000000ffff097224 */ /* 0x000fe200078e001a */
[----:B------:R-:W-:Y:S02]  /*5f00*/  @!P0 F2FP.F16.F32.PACK_AB R7, RZ, R17 ;  /* 0x00000011ff07823e */ /* 0x000fe400000000ff */
[----:B------:R-:W-:Y:S02]  /*5f10*/  @!P0 F2FP.F16.F32.PACK_AB R8, RZ, R8 ;  /* 0x00000008ff08823e */ /* 0x000fe400000000ff */
[----:B------:R-:W-:Y:S01]  /*5f20*/  PRMT R14, R6, 0x7610, R14 ;  /* 0x00007610060e7816 */ /* 0x000fe2000000000e */
[----:B------:R-:W-:Y:S01]  /*5f30*/  IMAD.MOV.U32 R6, RZ, RZ, 0xffff ;  /* 0x0000ffffff067424 */ /* 0x000fe200078e00ff */
[----:B------:R-:W-:Y:S01]  /*5f40*/  PRMT R16, R8, 0x7610, R16 ;  /* 0x0000761008107816 */ /* 0x000fe20000000010 */
[----:B------:R-:W-:Y:S01]  /*5f50*/  HFMA2.MMA R8, -RZ, RZ, 0, 5.9604644775390625e-08 ;  /* 0x00000001ff087435 */ /* 0x000fe200000001ff */
[----:B------:R-:W-:-:S02]  /*5f60*/  MOV R22, R10 ;  /* 0x0000000a00167202 */ /* 0x000fc40000000f00 */
[----:B------:R-:W-:Y:S02]  /*5f70*/  @!P0 F2FP.F16.F32.PACK_AB R10, RZ, R12 ;  /* 0x0000000cff0a823e */ /* 0x000fe400000000ff */
        /* <DEDUP_REMOVED lines=9> */
.L_x_2148:
[----:B------:R-:W-:Y:S01]  /*6010*/  @!P0 F2FP.F16.F32.PACK_AB R11, RZ, R11 ;  /* 0x0000000bff0b823e */ /* 0x000fe200000000ff */
        /* <DEDUP_REMOVED lines=10> */
.L_x_2149:
[----:B------:R-:W-:Y:S01]  /*60c0*/  FADD.FTZ R13, R26, R13 ;  /* 0x0000000d1a0d7221 */ /* 0x000fe20000010000 */
[----:B------:R-:W-:Y:S06]  /*60d0*/  BRA `(.L_x_2150) ;  /* 0xffffffe400147947 */ /* 0x000fec000383ffff */
.L_x_2151:
        /* <DEDUP_REMOVED lines=10> */
.L_x_3943:


//--------------------- .text._ZN13group_norm_v218gn_bwd_cuda_kernelI6__halfLi480ELi3ELi32ELi60ELi256ELb0ELb1ELi4ELi960ELi960ELi4ELb1ELi4ELb0ELb0ELNS_15WgradSyncMethodE3ENS_16CompileConditionILi900EEEEEvPT_S6_S6_PKS5_S8_S8_S8_PKfflPfPj --------------------------
	.section	.text._ZN13group_norm_v218gn_bwd_cuda_kernelI6__halfLi480ELi3ELi32ELi60ELi256ELb0ELb1ELi4ELi960ELi960ELi4ELb1ELi4ELb0ELb0ELNS_15WgradSyncMethodE3ENS_16CompileConditionILi900EEEEEvPT_S6_S6_PKS5_S8_S8_S8_PKfflPfPj,"ax",@progbits
	.align	128
        .global         _ZN13group_norm_v218gn_bwd_cuda_kernelI6__halfLi480ELi3ELi32ELi60ELi256ELb0ELb1ELi4ELi960ELi960ELi4ELb1ELi4ELb0ELb0ELNS_15WgradSyncMethodE3ENS_16CompileConditionILi900EEEEEvPT_S6_S6_PKS5_S8_S8_S8_PKfflPfPj
        .type           _ZN13group_norm_v218gn_bwd_cuda_kernelI6__halfLi480ELi3ELi32ELi60ELi256ELb0ELb1ELi4ELi960ELi960ELi4ELb1ELi4ELb0ELb0ELNS_15WgradSyncMethodE3ENS_16CompileConditionILi900EEEEEvPT_S6_S6_PKS5_S8_S8_S8_PKfflPfPj,@function
        .size           _ZN13group_norm_v218gn_bwd_cuda_kernelI6__halfLi480ELi3ELi32ELi60ELi256ELb0ELb1ELi4ELi960ELi960ELi4ELb1ELi4ELb0ELb0ELNS_15WgradSyncMethodE3ENS_16CompileConditionILi900EEEEEvPT_S6_S6_PKS5_S8_S8_S8_PKfflPfPj,(.L_x_3944 - _ZN13group_norm_v218gn_bwd_cuda_kernelI6__halfLi480ELi3ELi32ELi60ELi256ELb0ELb1ELi4ELi960ELi960ELi4ELb1ELi4ELb0ELb0ELNS_15WgradSyncMethodE3ENS_16CompileConditionILi900EEEEEvPT_S6_S6_PKS5_S8_S8_S8_PKfflPfPj)
        .other          _ZN13group_norm_v218gn_bwd_cuda_kernelI6__halfLi480ELi3ELi32ELi60ELi256ELb0ELb1ELi4ELi960ELi960ELi4ELb1ELi4ELb0ELb0ELNS_15WgradSyncMethodE3ENS_16CompileConditionILi900EEEEEvPT_S6_S6_PKS5_S8_S8_S8_PKfflPfPj,@"STO_CUDA_ENTRY STV_DEFAULT"
_ZN13group_norm_v218gn_bwd_cuda_kernelI6__halfLi480ELi3ELi32ELi60ELi256ELb0ELb1ELi4ELi960ELi960ELi4ELb1ELi4ELb0ELb0ELNS_15WgradSyncMethodE3ENS_16CompileConditionILi900EEEEEvPT_S6_S6_PKS5_S8_S8_S8_PKfflPfPj:
.text._ZN13group_norm_v218gn_bwd_cuda_kernelI6__halfLi480ELi3ELi32ELi60ELi256ELb0ELb1ELi4ELi960ELi960ELi4ELb1ELi4ELb0ELb0ELNS_15WgradSyncMethodE3ENS_16CompileConditionILi900EEEEEvPT_S6_S6_PKS5_S8_S8_S8_PKfflPfPj:
        /* <DEDUP_REMOVED lines=32> */
.L_x_2154:
[----:B------:R-:W2:Y:S04]  /*0200*/  LD.E.STRONG.GPU R0, desc[UR12][R2.64] ;  /* 0x0000000c02007980 */ /* 0x000ea8000c10f900 */
[----:B--2---:R-:W-:Y:S01]  /*0210*/  CCTL.IVALL ;  /* 0x00000000ff00798f */ /* 0x004fe20002000000 */
[----:B------:R-:W-:Y:S05]  /*0220*/  YIELD ;  /* 0x0000000000007946 */ /* 0x000fea0003800000 */
[----:B-----5:R-:W-:-:S04]  /*0230*/  LOP3.LUT R0, R0, R5, RZ, 0x3c, !PT ;  /* 0x0000000500007212 */ /* 0x020fc800078e3cff */
[----:B------:R-:W-:-:S13]  /*0240*/  ISETP.GT.AND P0, PT, R0, -0x1, PT ;  /* 0xffffffff0000780c */ /* 0x000fda0003f04270 */
[----:B------:R-:W-:Y:S05]  /*0250*/  @P0 BRA `(.L_x_2154) ;  /* 0xfffffffc00e80947 */ /* 0x000fea000383ffff */
.L_x_2153:
[----:B------:R-:W-:Y:S05]  /*0260*/  WARPSYNC.ALL ;  /* 0x0000000000007948 */ /* 0x000fea0003800000 */
[----:B------:R-:W-:Y:S06]  /*0270*/  BAR.SYNC.DEFER_BLOCKING 0x0 ;  /* 0x0000000000007b1d */ /* 0x000fec0000010000 */
[----:B------:R-:W-:Y:S05]  /*0280*/  BRA `(.L_x_2155) ;  /* 0x00000024009c7947 */ /* 0x000fea0003800000 */
.L_x_2152:
        /* <DEDUP_REMOVED lines=42> */
.L_x_2171:
        /* <DEDUP_REMOVED lines=8> */
[----:B------:R-:W-:-:S02]  /*05b0*/  ULOP3.LUT UR10, UR10, 0xfc, URZ, 0xc0, !UPT ;  /* 0x000000fc0a0a7892 */ /* 0x000fc4000f8ec03f */
[----:B------:R-:W-:Y:S02]  /*05c0*/  UIMAD UR11, UR14, 0x78000, URZ ;  /* 0x000780000e0b78a4 */ /* 0x000fe4000f8e023f */
[----:B------:R-:W-:Y:S01]  /*05d0*/  IMAD.U32 R10, RZ, RZ, UR14 ;  /* 0x0000000eff0a7e24 */ /* 0x000fe2000f8e00ff */
[----:B------:R-:W-:Y:S01]  /*05e0*/  ULDC.64 UR18, c[0x0][0x248] ;  /* 0x0000920000127ab9 */ /* 0x000fe20000000a00 */
[----:B0-----:R-:W-:-:S05]  /*05f0*/  IMAD.WIDE.U32 R26, R0, -0x77777777, RZ ;  /* 0x88888889001a7825 */ /* 0x001fca00078e00ff */
[----:B------:R-:W-:-:S05]  /*0600*/  SHF.R.U32.HI R26, RZ, 0x7, R27 ;  /* 0x00000007ff1a7819 */ /* 0x000fca000001161b */
[C---:B------:R-:W-:Y:S01]  /*0610*/  IMAD R27, R26.reuse, -0xf0, R0 ;  /* 0xffffff101a1b7824 */ /* 0x040fe200078e0200 */
[----:B------:R-:W-:-:S04]  /*0620*/  IADD3 R0, R26, UR10, RZ ;  /* 0x0000000a1a007c10 */ /* 0x000fc8000fffe0ff */
[----:B------:R-:W-:Y:S01]  /*0630*/  LEA R6, R27, UR15, 0x2 ;  /* 0x0000000f1b067c11 */ /* 0x000fe2000f8e10ff */
[----:B------:R-:W-:-:S03]  /*0640*/  IMAD R0, R0, 0x780, RZ ;  /* 0x0000078000007824 */ /* 0x000fc600078e02ff */
[----:B------:R-:W-:Y:S01]  /*0650*/  SHF.R.S32.HI R7, RZ, 0x1f, R6 ;  /* 0x0000001fff077819 */ /* 0x000fe20000011406 */
[----:B------:R-:W-:-:S05]  /*0660*/  IMAD.WIDE.U32 R2, R6, -0x77777777, RZ ;  /* 0x8888888906027825 */ /* 0x000fca00078e00ff */
[----:B------:R-:W-:Y:S01]  /*0670*/  SHF.R.U32.HI R8, RZ, 0x5, R3 ;  /* 0x00000005ff087819 */ /* 0x000fe20000011603 */
[----:B------:R-:W-:-:S04]  /*0680*/  IMAD.WIDE.U32 R2, R9, 0x78000, R6 ;  /* 0x0007800009027825 */ /* 0x000fc800078e0006 */
[----:B------:R0:W-:Y:S01]  /*0690*/  STL [R1+0x10], R8 ;  /* 0x0000100801007387 */ /* 0x0001e20000100800 */
[----:B------:R-:W-:Y:S01]  /*06a0*/  IADD3 R3, R3, UR11, RZ ;  /* 0x0000000b03037c10 */ /* 0x000fe2000fffe0ff */
[----:B------:R-:W-:Y:S01]  /*06b0*/  ULDC.64 UR10, c[0x0][0x230] ;  /* 0x00008c00000a7ab9 */ /* 0x000fe20000000a00 */
[----:B------:R-:W-:-:S04]  /*06c0*/  IADD3 R7, P1, R0, R2, RZ ;  /* 0x0000000200077210 */ /* 0x000fc80007f3e0ff */
[----:B------:R-:W-:Y:S02]  /*06d0*/  SHF.L.U32 R20, R7, 0x1, RZ ;  /* 0x0000000107147819 */ /* 0x000fe400000006ff */
[----:B0-----:R-:W-:-:S04]  /*06e0*/  LEA R8, P0, R9, R8, 0x5 ;  /* 0x0000000809087211 */ /* 0x001fc800078028ff */
[----:B------:R-:W-:Y:S02]  /*06f0*/  LEA.HI.X R9, R9, RZ, R10, 0x5, P0 ;  /* 0x000000ff09097211 */ /* 0x000fe400000f2c0a */
[----:B------:R-:W-:-:S04]  /*0700*/  LEA R22, P0, R8, UR18, 0x3 ;  /* 0x0000001208167c11 */ /* 0x000fc8000f8018ff */
[----:B------:R-:W-:Y:S01]  /*0710*/  LEA.HI.X R23, R8, UR19, R9, 0x3, P0 ;  /* 0x0000001308177c11 */ /* 0x000fe200080f1c09 */
[----:B------:R-:W-:Y:S01]  /*0720*/  IMAD.X R8, RZ, RZ, R3, P1 ;  /* 0x000000ffff087224 */ /* 0x000fe200008e0603 */
[----:B------:R-:W-:-:S04]  /*0730*/  ULDC.64 UR18, c[0x0][0x228] ;  /* 0x00008a0000127ab9 */ /* 0x000fc80000000a00 */
[----:B------:R-:W2:Y:S01]  /*0740*/  LDG.E.64.CONSTANT R22, desc[UR12][R22.64] ;  /* 0x0000000c16167981 */ /* 0x000ea2000c1e9b00 */
[----:B------:R-:W-:Y:S01]  /*0750*/  SHF.L.U64.HI R11, R7, 0x1, R8 ;  /* 0x00000001070b7819 */ /* 0x000fe20000010208 */
[----:B-1----:R-:W-:Y:S01]  /*0760*/  IMAD.WIDE R6, R6, 0x2, R4 ;  /* 0x0000000206067825 */ /* 0x002fe200078e0204 */
[C---:B------:R-:W-:Y:S01]  /*0770*/  IADD3 R8, P0, R20.reuse, UR10, RZ ;  /* 0x0000000a14087c10 */ /* 0x040fe2000ff1e0ff */
[----:B------:R0:W-:Y:S01]  /*0780*/  STL [R1+0x8], R20 ;  /* 0x0000081401007387 */ /* 0x0001e20000100800 */
[----:B------:R-:W-:Y:S02]  /*0790*/  IADD3 R24, P1, R20, UR18, RZ ;  /* 0x0000001214187c10 */ /* 0x000fe4000ff3e0ff */
[C---:B------:R-:W-:Y:S01]  /*07a0*/  IADD3.X R9, R11.reuse, UR11, RZ, P0, !PT ;  /* 0x0000000b0b097c10 */ /* 0x040fe200087fe4ff */
[----:B------:R-:W-:Y:S01]  /*07b0*/  VIADD R5, R0, 0xf00 ;  /* 0x00000f0000057836 */ /* 0x000fe20000000000 */
[----:B------:R-:W-:Y:S01]  /*07c0*/  IADD3.X R25, R11, UR19, RZ, P1, !PT ;  /* 0x000000130b197c10 */ /* 0x000fe20008ffe4ff */
[----:B------:R-:W3:Y:S04]  /*07d0*/  LDG.E.64.CONSTANT R6, desc[UR12][R6.64] ;  /* 0x0000000c06067981 */ /* 0x000ee8000c1e9b00 */
[----:B------:R-:W4:Y:S04]  /*07e0*/  LDG.E.64.CONSTANT R8, desc[UR12][R8.64] ;  /* 0x0000000c08087981 */ /* 0x000f28000c1e9b00 */
[----:B------:R-:W5:Y:S01]  /*07f0*/  LDG.E.64.CONSTANT R24, desc[UR12][R24.64] ;  /* 0x0000000c18187981 */ /* 0x000f62000c1e9b00 */
[----:B------:R-:W-:-:S03]  /*0800*/  IADD3 R5, P0, R5, R2, RZ ;  /* 0x0000000205057210 */ /* 0x000fc60007f1e0ff */
[----:B------:R1:W-:Y:S01]  /*0810*/  STL [R1+0xc], R11 ;  /* 0x00000c0b01007387 */ /* 0x0003e20000100800 */
[----:B------:R-:W-:Y:S01]  /*0820*/  IADD3.X R0, RZ, R3, RZ, P0, !PT ;  /* 0x00000003ff007210 */ /* 0x000fe200007fe4ff */
[----:B0-----:R-:W-:-:S03]  /*0830*/  IMAD.SHL.U32 R20, R5, 0x2, RZ ;  /* 0x0000000205147824 */ /* 0x001fc600078e00ff */
[----:B------:R-:W-:Y:S02]  /*0840*/  SHF.L.U64.HI R4, R5, 0x1, R0 ;  /* 0x0000000105047819 */ /* 0x000fe40000010200 */
[----:B------:R-:W-:Y:S01]  /*0850*/  IADD3 R10, P0, R20, UR10, RZ ;  /* 0x0000000a140a7c10 */ /* 0x000fe2000ff1e0ff */
[----:B------:R0:W-:Y:S01]  /*0860*/  STL [R1], R20 ;  /* 0x0000001401007387 */ /* 0x0001e20000100800 */
[----:B------:R-:W-:Y:S02]  /*0870*/  ULDC UR10, c[0x0][0x250] ;  /* 0x00009400000a7ab9 */ /* 0x000fe40000000800 */
[----:B-1----:R-:W-:-:S06]  /*0880*/  IADD3.X R11, R4, UR11, RZ, P0, !PT ;  /* 0x0000000b040b7c10 */ /* 0x002fcc00087fe4ff */
[----:B------:R-:W5:Y:S01]  /*0890*/  LDG.E.64.CONSTANT R10, desc[UR12][R10.64] ;  /* 0x0000000c0a0a7981 */ /* 0x000f62000c1e9b00 */
[----:B0-----:R-:W-:-:S04]  /*08a0*/  IADD3 R20, P0, R20, UR18, RZ ;  /* 0x0000001214147c10 */ /* 0x001fc8000ff1e0ff */
[----:B------:R-:W-:-:S06]  /*08b0*/  IADD3.X R21, R4, UR19, RZ, P0, !PT ;  /* 0x0000001304157c10 */ /* 0x000fcc00087fe4ff */
[----:B------:R-:W5:Y:S04]  /*08c0*/  LDG.E.64.CONSTANT R20, desc[UR12][R20.64] ;  /* 0x0000000c14147981 */ /* 0x000f68000c1e9b00 */
[----:B------:R0:W-:Y:S01]  /*08d0*/  STL [R1+0x4], R4 ;  /* 0x0000040401007387 */ /* 0x0001e20000100800 */
[----:B------:R-:W-:-:S04]  /*08e0*/  UIADD3 UR11, UP0, UR9, 0x4, URZ ;  /* 0x00000004090b7890 */ /* 0x000fc8000ff1e03f */
[----:B------:R-:W-:Y:S02]  /*08f0*/  UIADD3.X UR14, URZ, UR5, URZ, UP0, !UPT ;  /* 0x000000053f0e7290 */ /* 0x000fe400087fe43f */
[----:B------:R-:W-:-:S04]  /*0900*/  UISETP.GE.U32.AND UP0, UPT, UR11, UR16, UPT ;  /* 0x000000100b00728c */ /* 0x000fc8000bf06070 */
[----:B------:R-:W-:-:S06]  /*0910*/  UISETP.GE.AND.EX UP0, UPT, UR14, UR7, UPT, UP0 ;  /* 0x000000070e00728c */ /* 0x000fcc000bf06300 */
[----:B------:R-:W-:Y:S01]  /*0920*/  PLOP3.LUT P0, PT, PT, PT, UP0, 0x80, 0x0 ;  /* 0x000000000000781c */ /* 0x000fe20003f0f008 */
[----:B--2---:R-:W-:-:S06]  /*0930*/  FADD.FTZ R2, R23, UR10 ;  /* 0x0000000a17027e21 */ /* 0x004fcc0008010000 */
[----:B------:R-:W1:Y:S01]  /*0940*/  MUFU.RSQ R2, R2 ;  /* 0x0000000200027308 */ /* 0x000e620000001400 */
[----:B---3--:R-:W-:Y:S02]  /*0950*/  HADD2.F32 R3, -RZ, R6.H0_H0 ;  /* 0x20000006ff037230 */ /* 0x008fe40000004100 */
[--C-:B----4-:R-:W-:Y:S02]  /*0960*/  HADD2.F32 R37, -RZ, R8.reuse.H0_H0 ;  /* 0x20000008ff257230 */ /* 0x110fe40000004100 */
[----:B------:R-:W-:Y:S02]  /*0970*/  HADD2.F32 R36, -RZ, R8.H1_H1 ;  /* 0x30000008ff247230 */ /* 0x000fe40000004100 */
[----:B-----5:R-:W-:Y:S02]  /*0980*/  HADD2.F32 R0, -RZ, R24.H0_H0 ;  /* 0x20000018ff007230 */ /* 0x020fe40000004100 */
[----:B------:R-:W-:Y:S01]  /*0990*/  FADD.FTZ R37, -R22, R37 ;  /* 0x0000002516257221 */ /* 0x000fe20000010100 */
[----:B0-----:R-:W-:-:S02]  /*09a0*/  HADD2.F32 R4, -RZ, R6.H1_H1 ;  /* 0x30000006ff047230 */ /* 0x001fc40000004100 */
[----:B------:R-:W-:Y:S01]  /*09b0*/  FADD.FTZ R36, -R22, R36 ;  /* 0x0000002416247221 */ /* 0x000fe20000010100 */
[----:B------:R-:W-:Y:S02]  /*09c0*/  HADD2.F32 R29, -RZ, R24.H1_H1 ;  /* 0x30000018ff1d7230 */ /* 0x000fe40000004100 */
[----:B------:R-:W-:Y:S01]  /*09d0*/  FMUL.FTZ R5, R0, R3 ;  /* 0x0000000300057220 */ /* 0x000fe20000410000 */
[C---:B-1----:R-:W-:Y:S01]  /*09e0*/  FMUL.FTZ R37, R2.reuse, R37 ;  /* 0x0000002502257220 */ /* 0x042fe20000410000 */
[----:B------:R-:W-:Y:S01]  /*09f0*/  FMUL.FTZ R36, R2, R36 ;  /* 0x0000002402247220 */ /* 0x000fe20000410000 */
[----:B------:R-:W-:Y:S02]  /*0a00*/  FMUL.FTZ R23, R29, R4 ;  /* 0x000000041d177220 */ /* 0x000fe40000410000 */
[----:B------:R-:W-:Y:S01]  /*0a10*/  FFMA.FTZ R5, R37, R5, RZ ;  /* 0x0000000525057223 */ /* 0x000fe200000100ff */
[--C-:B------:R-:W-:Y:S02]  /*0a20*/  HADD2.F32 R8, -RZ, R9.reuse.H0_H0 ;  /* 0x20000009ff087230 */ /* 0x100fe40000004100 */
[----:B------:R-:W-:-:S02]  /*0a30*/  HADD2.F32 R34, -RZ, R9.H1_H1 ;  /* 0x30000009ff227230 */ /* 0x000fc40000004100 */
[----:B------:R-:W-:Y:S01]  /*0a40*/  FFMA.FTZ R23, R36, R23, R5 ;  /* 0x0000001724177223 */ /* 0x000fe20000010005 */
[----:B------:R-:W-:Y:S01]  /*0a50*/  HFMA2.MMA R9, -RZ, RZ, 0, 1.430511474609375e-06 ;  /* 0x00000018ff097435 */ /* 0x000fe200000001ff */
[--C-:B------:R-:W-:Y:S02]  /*0a60*/  HADD2.F32 R5, -RZ, R7.reuse.H0_H0 ;  /* 0x20000007ff057230 */ /* 0x100fe40000004100 */
[----:B------:R-:W-:Y:S02]  /*0a70*/  HADD2.F32 R6, -RZ, R7.H1_H1 ;  /* 0x30000007ff067230 */ /* 0x000fe40000004100 */
[C---:B------:R-:W-:Y:S01]  /*0a80*/  FADD.FTZ R35, -R22.reuse, R8 ;  /* 0x0000000816237221 */ /* 0x040fe20000010100 */
[--C-:B------:R-:W-:Y:S02]  /*0a90*/  HADD2.F32 R7, -RZ, R25.reuse.H0_H0 ;  /* 0x20000019ff077230 */ /* 0x100fe40000004100 */
[----:B------:R-:W-:Y:S01]  /*0aa0*/  FADD.FTZ R34, -R22, R34 ;  /* 0x0000002216227221 */ /* 0x000fe20000010100 */
[----:B------:R-:W-:-:S02]  /*0ab0*/  HADD2.F32 R8, -RZ, R25.H1_H1 ;  /* 0x30000019ff087230 */ /* 0x000fc40000004100 */
[----:B------:R-:W-:Y:S01]  /*0ac0*/  FMUL.FTZ R35, R2, R35 ;  /* 0x0000002302237220 */ /* 0x000fe20000410000 */
[----:B------:R-:W-:Y:S01]  /*0ad0*/  FMUL.FTZ R24, R7, R5 ;  /* 0x0000000507187220 */ /* 0x000fe20000410000 */
[----:B------:R-:W-:Y:S02]  /*0ae0*/  IMAD R27, R27, R9, UR8 ;  /* 0x000000081b1b7e24 */ /* 0x000fe4000f8e0209 */
[----:B------:R-:W-:Y:S01]  /*0af0*/  FMUL.FTZ R9, R8, R6 ;  /* 0x0000000608097220 */ /* 0x000fe20000410000 */
[----:B------:R-:W-:Y:S01]  /*0b00*/  FMUL.FTZ R34, R2, R34 ;  /* 0x0000002202227220 */ /* 0x000fe20000410000 */
[----:B------:R-:W-:Y:S01]  /*0b10*/  FFMA.FTZ R24, R35, R24, R23 ;  /* 0x0000001823187223 */ /* 0x000fe20000010017 */
[----:B------:R-:W-:-:S03]  /*0b20*/  HADD2.F32 R33, -RZ, R10.H0_H0 ;  /* 0x2000000aff217230 */ /* 0x000fc60000004100 */
[----:B------:R-:W-:Y:S01]  /*0b30*/  FFMA.FTZ R24, R34, R9, R24 ;  /* 0x0000000922187223 */ /* 0x000fe20000010018 */
[----:B------:R-:W-:Y:S02]  /*0b40*/  HADD2.F32 R9, -RZ, R20.H0_H0 ;  /* 0x20000014ff097230 */ /* 0x000fe40000004100 */
[----:B------:R-:W-:Y:S01]  /*0b50*/  FADD.FTZ R33, -R22, R33 ;  /* 0x0000002116217221 */ /* 0x000fe20000010100 */
[----:B------:R-:W-:Y:S02]  /*0b60*/  HADD2.F32 R32, -RZ, R10.H1_H1 ;  /* 0x3000000aff207230 */ /* 0x000fe40000004100 */
[--C-:B------:R-:W-:Y:S02]  /*0b70*/  HADD2.F32 R31, -RZ, R11.reuse.H0_H0 ;  /* 0x2000000bff1f7230 */ /* 0x100fe40000004100 */
[----:B------:R-:W-:Y:S02]  /*0b80*/  HADD2.F32 R30, -RZ, R11.H1_H1 ;  /* 0x3000000bff1e7230 */ /* 0x000fe40000004100 */
[----:B------:R-:W-:Y:S01]  /*0b90*/  FFMA.FTZ R11, R0, R3, RZ ;  /* 0x00000003000b7223 */ /* 0x000fe200000100ff */
[----:B------:R-:W-:-:S02]  /*0ba0*/  HADD2.F32 R10, -RZ, R20.H1_H1 ;  /* 0x30000014ff0a7230 */ /* 0x000fc40000004100 */
[----:B------:R-:W-:Y:S01]  /*0bb0*/  FMUL.FTZ R33, R2, R33 ;  /* 0x0000002102217220 */ /* 0x000fe20000410000 */
[----:B------:R-:W-:Y:S01]  /*0bc0*/  FMUL.FTZ R20, R3, R9 ;  /* 0x0000000903147220 */ /* 0x000fe20000410000 */
[C---:B------:R-:W-:Y:S01]  /*0bd0*/  FADD.FTZ R32, -R22.reuse, R32 ;  /* 0x0000002016207221 */ /* 0x040fe20000010100 */
[----:B------:R-:W-:Y:S01]  /*0be0*/  FFMA.FTZ R11, R29, R4, R11 ;  /* 0x000000041d0b7223 */ /* 0x000fe2000001000b */
[C---:B------:R-:W-:Y:S01]  /*0bf0*/  FADD.FTZ R31, -R22.reuse, R31 ;  /* 0x0000001f161f7221 */ /* 0x040fe20000010100 */
[----:B------:R-:W-:Y:S01]  /*0c00*/  FADD.FTZ R30, -R22, R30 ;  /* 0x0000001e161e7221 */ /* 0x000fe20000010100 */
[----:B------:R-:W-:Y:S01]  /*0c10*/  FFMA.FTZ R20, R33, R20, R24 ;  /* 0x0000001421147223 */ /* 0x000fe20000010018 */
[----:B------:R-:W-:Y:S01]  /*0c20*/  FMUL.FTZ R22, R4, R10 ;  /* 0x0000000a04167220 */ /* 0x000fe20000410000 */
[----:B------:R-:W-:Y:S01]  /*0c30*/  FMUL.FTZ R32, R2, R32 ;  /* 0x0000002002207220 */ /* 0x000fe20000410000 */
[----:B------:R-:W-:Y:S01]  /*0c40*/  FFMA.FTZ R24, R7, R5, R11 ;  /* 0x0000000507187223 */ /* 0x000fe2000001000b */
[----:B------:R-:W-:-:S02]  /*0c50*/  HADD2.F32 R11, -RZ, R21.H0_H0 ;  /* 0x20000015ff0b7230 */ /* 0x000fc40000004100 */
[----:B------:R-:W-:Y:S01]  /*0c60*/  FFMA.FTZ R20, R32, R22, R20 ;  /* 0x0000001620147223 */ /* 0x000fe20000010014 */
[----:B------:R-:W-:Y:S01]  /*0c70*/  FFMA.FTZ R22, R8, R6, R24 ;  /* 0x0000000608167223 */ /* 0x000fe20000010018 */
[----:B------:R-:W-:Y:S01]  /*0c80*/  FMUL.FTZ R31, R2, R31 ;  /* 0x0000001f021f7220 */ /* 0x000fe20000410000 */
[----:B------:R-:W-:-:S04]  /*0c90*/  FMUL.FTZ R24, R5, R11 ;  /* 0x0000000b05187220 */ /* 0x000fc80000410000 */
[----:B------:R-:W-:Y:S02]  /*0ca0*/  FFMA.FTZ R20, R31, R24, R20 ;  /* 0x000000181f147223 */ /* 0x000fe40000010014 */
[----:B------:R-:W0:Y:S01]  /*0cb0*/  S2R R24, SR_TID.X ;  /* 0x0000000000187919 */ /* 0x000e220000002100 */
[----:B------:R-:W-:Y:S01]  /*0cc0*/  FFMA.FTZ R22, R3, R9, R22 ;  /* 0x0000000903167223 */ /* 0x000fe20000010016 */
[----:B------:R-:W-:-:S03]  /*0cd0*/  HADD2.F32 R28, -RZ, R21.H1_H1 ;  /* 0x30000015ff1c7230 */ /* 0x000fc60000004100 */
[----:B------:R-:W-:Y:S01]  /*0ce0*/  FFMA.FTZ R22, R4, R10, R22 ;  /* 0x0000000a04167223 */ /* 0x000fe20000010016 */
[----:B------:R-:W-:Y:S01]  /*0cf0*/  FMUL.FTZ R30, R2, R30 ;  /* 0x0000001e021e7220 */ /* 0x000fe20000410000 */
[-C--:B------:R-:W-:Y:S02]  /*0d00*/  FMUL.FTZ R21, R6, R28.reuse ;  /* 0x0000001c06157220 */ /* 0x080fe40000410000 */
[----:B------:R-:W-:Y:S01]  /*0d10*/  FFMA.FTZ R22, R5, R11, R22 ;  /* 0x0000000b05167223 */ /* 0x000fe20000010016 */
[----:B------:R-:W-:Y:S02]  /*0d20*/  IMAD R23, R26, 0x8, R27 ;  /* 0x000000081a177824 */ /* 0x000fe400078e021b */
[----:B------:R-:W-:Y:S01]  /*0d30*/  FFMA.FTZ R21, R30, R21, R20 ;  /* 0x000000151e157223 */ /* 0x000fe20000010014 */
        /* <DEDUP_REMOVED lines=9> */
[----:B------:R-:W-:Y:S01]  /*0dd0*/  FFMA.FTZ R12, R34, R8, R12 ;  /* 0x00000008220c7223 */ /* 0x000fe2000001000c */
[----:B------:R-:W-:Y:S01]  /*0de0*/  FADD.FTZ R19, R19, R9 ;  /* 0x0000000913137221 */ /* 0x000fe20000010000 */
[----:B------:R-:W-:Y:S01]  /*0df0*/  FADD.FTZ R17, R17, R10 ;  /* 0x0000000a11117221 */ /* 0x000fe20000010000 */
[----:B------:R-:W-:Y:S01]  /*0e00*/  FADD.FTZ R15, R15, R11 ;  /* 0x0000000b0f0f7221 */ /* 0x000fe20000010000 */
[----:B------:R-:W-:Y:S01]  /*0e10*/  FADD.FTZ R13, R13, R28 ;  /* 0x0000001c0d0d7221 */ /* 0x000fe20000010000 */
[----:B------:R-:W-:Y:S01]  /*0e20*/  FFMA.FTZ R18, R33, R9, R18 ;  /* 0x0000000921127223 */ /* 0x000fe20000010012 */
[----:B------:R-:W-:Y:S01]  /*0e30*/  FFMA.FTZ R16, R32, R10, R16 ;  /* 0x0000000a20107223 */ /* 0x000fe20000010010 */
[----:B------:R-:W-:Y:S01]  /*0e40*/  FFMA.FTZ R14, R31, R11, R14 ;  /* 0x0000000b1f0e7223 */ /* 0x000fe2000001000e */
[----:B------:R-:W-:Y:S01]  /*0e50*/  FFMA.FTZ R12, R30, R28, R12 ;  /* 0x0000001c1e0c7223 */ /* 0x000fe2000001000c */
[----:B------:R-:W-:Y:S01]  /*0e60*/  BAR.SYNC.DEFER_BLOCKING 0x0 ;  /* 0x0000000000007b1d */ /* 0x000fe20000010000 */
[----:B0-----:R-:W-:-:S05]  /*0e70*/  ISETP.GT.U32.AND P1, PT, R24, 0x1f, PT ;  /* 0x0000001f1800780c */ /* 0x001fca0003f24070 */
[----:B-1----:R-:W-:Y:S08]  /*0e80*/  @!P0 BRA `(.L_x_2156) ;  /* 0x0000000000e48947 */ /* 0x002ff00003800000 */
[----:B------:R-:W2:Y:S04]  /*0e90*/  LDL R27, [R1+0x24] ;  /* 0x00002400011b7983 */ /* 0x000ea80000100800 */
[----:B------:R-:W3:Y:S01]  /*0ea0*/  LDL R25, [R1+0x20] ;  /* 0x0000200001197983 */ /* 0x000ee20000100800 */
[----:B------:R-:W0:Y:S01]  /*0eb0*/  S2UR UR10, SR_CgaCtaId ;  /* 0x00000000000a79c3 */ /* 0x000e220000008800 */
[----:B------:R-:W-:Y:S01]  /*0ec0*/  UMOV UR5, 0x400 ;  /* 0x0000040000057882 */ /* 0x000fe20000000000 */
[----:B------:R-:W-:-:S04]  /*0ed0*/  SHF.L.U32 R20, R24, 0x1, RZ ;  /* 0x0000000118147819 */ /* 0x000fc800000006ff */
[----:B------:R-:W-:-:S04]  /*0ee0*/  LOP3.LUT R20, R20, 0x18, RZ, 0xc0, !PT ;  /* 0x0000001814147812 */ /* 0x000fc800078ec0ff */
[----:B------:R-:W-:Y:S01]  /*0ef0*/  LOP3.LUT R23, R20, 0x8, RZ, 0x3c, !PT ;  /* 0x0000000814177812 */ /* 0x000fe200078e3cff */
[----:B0-----:R-:W-:-:S06]  /*0f00*/  ULEA UR5, UR10, UR5, 0x18 ;  /* 0x000000050a057291 */ /* 0x001fcc000f8ec03f */
[----:B------:R-:W-:-:S04]  /*0f10*/  LEA R21, R24, UR5, 0x5 ;  /* 0x0000000518157c11 */ /* 0x000fc8000f8e28ff */
[C---:B------:R-:W-:Y:S01]  /*0f20*/  IADD3 R23, R21.reuse, R23, RZ ;  /* 0x0000001715177210 */ /* 0x040fe20007ffe0ff */
[----:B------:R-:W-:-:S05]  /*0f30*/  IMAD.IADD R22, R21, 0x1, R20 ;  /* 0x0000000115167824 */ /* 0x000fca00078e0214 */
[----:B------:R0:W-:Y:S04]  /*0f40*/  STS.64 [R22], R18 ;  /* 0x0000001216007388 */ /* 0x0001e80000000a00 */
[----:B------:R-:W-:Y:S01]  /*0f50*/  STS.64 [R23], R16 ;  /* 0x0000001017007388 */ /* 0x000fe20000000a00 */
[C---:B0-----:R-:W-:Y:S02]  /*0f60*/  LOP3.LUT R22, R20.reuse, 0x10, RZ, 0x3c, !PT ;  /* 0x0000001014167812 */ /* 0x041fe400078e3cff */
[----:B------:R-:W-:-:S03]  /*0f70*/  LOP3.LUT R20, R20, 0x18, RZ, 0x3c, !PT ;  /* 0x0000001814147812 */ /* 0x000fc600078e3cff */
[C---:B------:R-:W-:Y:S01]  /*0f80*/  IMAD.IADD R22, R21.reuse, 0x1, R22 ;  /* 0x0000000115167824 */ /* 0x040fe200078e0216 */
[----:B------:R-:W-:Y:S02]  /*0f90*/  IADD3 R20, R21, R20, RZ ;  /* 0x0000001415147210 */ /* 0x000fe40007ffe0ff */
[----:B------:R-:W0:Y:S02]  /*0fa0*/  S2R R21, SR_TID.X ;  /* 0x0000000000157919 */ /* 0x000e240000002100 */
[----:B------:R1:W-:Y:S04]  /*0fb0*/  STS.64 [R22], R14 ;  /* 0x0000000e16007388 */ /* 0x0003e80000000a00 */
[----:B------:R2:W-:Y:S01]  /*0fc0*/  STS.64 [R20], R12 ;  /* 0x0000000c14007388 */ /* 0x0005e20000000a00 */
[----:B0-----:R-:W-:-:S04]  /*0fd0*/  SHF.R.S32.HI R26, RZ, 0x1f, R21 ;  /* 0x0000001fff1a7819 */ /* 0x001fc80000011415 */
[----:B------:R-:W-:-:S04]  /*0fe0*/  LEA.HI R26, R26, R21, RZ, 0x2 ;  /* 0x000000151a1a7211 */ /* 0x000fc800078f10ff */
[----:B------:R-:W-:-:S04]  /*0ff0*/  SHF.R.S32.HI R26, RZ, 0x2, R26 ;  /* 0x00000002ff1a7819 */ /* 0x000fc8000001141a */
[----:B-1----:R-:W-:Y:S01]  /*1000*/  LEA R22, R26, UR5, 0x5 ;  /* 0x000000051a167c11 */ /* 0x002fe2000f8e28ff */
[----:B------:R-:W-:-:S04]  /*1010*/  USHF.R.U32.HI UR10, URZ, 0x1, UR6 ;  /* 0x000000013f0a7899 */ /* 0x000fc80008011606 */
[----:B------:R-:W-:-:S04]  /*1020*/  USHF.L.U32 UR10, UR10, 0x6, URZ ;  /* 0x000000060a0a7899 */ /* 0x000fc8000800063f */
[----:B------:R-:W-:-:S04]  /*1030*/  ULOP3.LUT UR10, UR10, 0xffffffc0, UR17, 0xe2, !UPT ;  /* 0xffffffc00a0a7892 */ /* 0x000fc8000f8ee211 */
[----:B------:R-:W-:-:S06]  /*1040*/  UIMAD UR10, UR10, 0x780, UR15 ;  /* 0x000007800a0a78a4 */ /* 0x000fcc000f8e020f */
[----:B------:R-:W-:-:S05]  /*1050*/  VIADD R24, R24, UR10 ;  /* 0x0000000a18187c36 */ /* 0x000fca0008000000 */
[----:B------:R-:W-:Y:S01]  /*1060*/  SHF.L.U32 R24, R24, 0x1, RZ ;  /* 0x0000000118187819 */ /* 0x000fe200000006ff */
[----:B--2---:R-:W-:Y:S01]  /*1070*/  IMAD R20, R27, 0x8, R22 ;  /* 0x000000081b147824 */ /* 0x004fe200078e0216 */
[----:B------:R-:W-:Y:S01]  /*1080*/  BAR.SYNC.DEFER_BLOCKING 0x0 ;  /* 0x0000000000007b1d */ /* 0x000fe20000010000 */
[----:B---3--:R-:W-:-:S07]  /*1090*/  LEA R22, R25, R22, 0x3 ;  /* 0x0000001619167211 */ /* 0x008fce00078e18ff */
[----:B------:R-:W0:Y:S01]  /*10a0*/  LDC.64 R26, c[0x0][0x260] ;  /* 0x00009800ff1a7b82 */ /* 0x000e220000000a00 */
[----:B------:R-:W2:Y:S04]  /*10b0*/  LDL R25, [R1+0x18] ;  /* 0x0000180001197983 */ /* 0x000ea80000100800 */
[----:B------:R-:W1:Y:S04]  /*10c0*/  LDS.64 R20, [R20] ;  /* 0x0000000014147984 */ /* 0x000e680000000a00 */
[----:B------:R-:W3:Y:S01]  /*10d0*/  LDS.64 R22, [R22+0x1e00] ;  /* 0x001e000016167984 */ /* 0x000ee20000000a00 */
[----:B-1----:R-:W-:Y:S01]  /*10e0*/  FADD.FTZ R21, RZ, R21 ;  /* 0x00000015ff157221 */ /* 0x002fe20000010000 */
[----:B------:R-:W-:-:S03]  /*10f0*/  FADD.FTZ R20, RZ, R20 ;  /* 0x00000014ff147221 */ /* 0x000fc60000010000 */
[----:B---3--:R-:W-:Y:S01]  /*1100*/  FADD.FTZ R23, R21, R23 ;  /* 0x0000001715177221 */ /* 0x008fe20000010000 */
[----:B------:R-:W-:Y:S01]  /*1110*/  FADD.FTZ R22, R20, R22 ;  /* 0x0000001614167221 */ /* 0x000fe20000010000 */
[----:B0-----:R-:W-:-:S05]  /*1120*/  IMAD.WIDE.U32 R20, R24, 0x4, R26 ;  /* 0x0000000418147825 */ /* 0x001fca00078e001a */
[----:B------:R0:W-:Y:S04]  /*1130*/  STG.E.64 desc[UR12][R20.64+0x10000], R22 ;  /* 0x0100001614007986 */ /* 0x0001e8000c101b0c */
[----:B0-----:R-:W3:Y:S04]  /*1140*/  LDL R22, [R1+0x14] ;  /* 0x0000140001167983 */ /* 0x001ee80000100800 */
[----:B------:R-:W4:Y:S01]  /*1150*/  LDL R23, [R1+0x1c] ;  /* 0x00001c0001177983 */ /* 0x000f220000100800 */
[----:B------:R-:W-:-:S04]  /*1160*/  VIADD R20, R24, 0x3c0 ;  /* 0x000003c018147836 */ /* 0x000fc80000000000 */
[----:B------:R-:W-:Y:S01]  /*1170*/  IMAD.WIDE.U32 R20, R20, 0x4, R26 ;  /* 0x0000000414147825 */ /* 0x000fe200078e001a */
[----:B---3--:R-:W-:-:S04]  /*1180*/  LEA R24, R22, UR5, 0x5 ;  /* 0x0000000516187c11 */ /* 0x008fc8000f8e28ff */
[----:B----4-:R-:W-:Y:S01]  /*1190*/  LEA R22, R23, R24, 0x3 ;  /* 0x0000001817167211 */ /* 0x010fe200078e18ff */
[----:B--2---:R-:W-:-:S05]  /*11a0*/  IMAD R24, R25, 0x8, R24 ;  /* 0x0000000819187824 */ /* 0x004fca00078e0218 */
[----:B------:R-:W0:Y:S04]  /*11b0*/  LDS.64 R22, [R22] ;  /* 0x0000000016167984 */ /* 0x000e280000000a00 */
[----:B------:R-:W1:Y:S01]  /*11c0*/  LDS.64 R24, [R24+0x1e00] ;  /* 0x001e000018187984 */ /* 0x000e620000000a00 */
[----:B0-----:R-:W-:Y:S01]  /*11d0*/  FADD.FTZ R23, RZ, R23 ;  /* 0x00000017ff177221 */ /* 0x001fe20000010000 */
[----:B------:R-:W-:-:S03]  /*11e0*/  FADD.FTZ R22, RZ, R22 ;  /* 0x00000016ff167221 */ /* 0x000fc60000010000 */
[----:B-1----:R-:W-:Y:S01]  /*11f0*/  FADD.FTZ R25, R23, R25 ;  /* 0x0000001917197221 */ /* 0x002fe20000010000 */
[----:B------:R-:W-:-:S05]  /*1200*/  FADD.FTZ R24, R22, R24 ;  /* 0x0000001816187221 */ /* 0x000fca0000010000 */
[----:B------:R0:W-:Y:S02]  /*1210*/  STG.E.64 desc[UR12][R20.64+0x10000], R24 ;  /* 0x0100001814007986 */ /* 0x0001e4000c101b0c */
.L_x_2156:
[----:B------:R-:W1:Y:S01]  /*1220*/  S2R R27, SR_TID.X ;  /* 0x00000000001b7919 */ /* 0x000e620000002100 */
[----:B------:R-:W-:Y:S01]  /*1230*/  BSSY B0, `(.L_x_2157) ;  /* 0x000009f000007945 */ /* 0x000fe20003800000 */
[----:B0-----:R-:W-:-:S03]  /*1240*/  CS2R R20, SRZ ;  /* 0x0000000000147805 */ /* 0x001fc6000001ff00 */
[----:B------:R-:W-:Y:S05]  /*1250*/  @P1 BRA `(.L_x_2158) ;  /* 0x0000000800701947 */ /* 0x000fea0003800000 */
[----:B------:R-:W-:Y:S01]  /*1260*/  USHF.L.U32 UR5, UR9, 0x4, URZ ;  /* 0x0000000409057899 */ /* 0x000fe2000800063f */
[----:B------:R-:W-:Y:S01]  /*1270*/  MOV R20, 0x3c ;  /* 0x0000003c00147802 */ /* 0x000fe20000000f00 */
[----:B------:R-:W-:Y:S01]  /*1280*/  IMAD.MOV.U32 R21, RZ, RZ, 0x18 ;  /* 0x00000018ff157424 */ /* 0x000fe200078e00ff */
[----:B-1----:R-:W-:Y:S01]  /*1290*/  SHF.L.U32 R25, R27, 0x3, RZ ;  /* 0x000000031b197819 */ /* 0x002fe200000006ff */
        /* <DEDUP_REMOVED lines=152> */
.L_x_2158:
[----:B------:R-:W-:Y:S05]  /*1c20*/  BSYNC B0 ;  /* 0x0000000000007941 */ /* 0x000fea0003800000 */
.L_x_2157:
[----:B------:R-:W0:Y:S01]  /*1c30*/  SHFL.BFLY PT, R23, R20, 0x1, 0x1f ;  /* 0x0c201f0014177f89 */ /* 0x000e2200000e0000 */
[----:B-1----:R-:W-:Y:S01]  /*1c40*/  LOP3.LUT P1, RZ, R27, 0xffffffe1, RZ, 0xc0, !PT ;  /* 0xffffffe11bff7812 */ /* 0x002fe2000782c0ff */
        /* <DEDUP_REMOVED lines=8> */
[----:B------:R-:W-:Y:S01]  /*1cd0*/  IMAD.U32 R22, RZ, RZ, UR17 ;  /* 0x00000011ff167e24 */ /* 0x000fe2000f8e00ff */
        /* <DEDUP_REMOVED lines=8> */
.L_x_2160:
[----:B------:R-:W-:Y:S05]  /*1d60*/  BSYNC B0 ;  /* 0x0000000000007941 */ /* 0x000fea0003800000 */
.L_x_2159:
        /* <DEDUP_REMOVED lines=17> */
.L_x_2163:
[----:B------:R-:W2:Y:S04]  /*1e80*/  LD.E.STRONG.GPU R23, desc[UR12][R20.64] ;  /* 0x0000000c14177980 */ /* 0x000ea8000c10f900 */
[----:B--2---:R-:W-:Y:S01]  /*1e90*/  CCTL.IVALL ;  /* 0x00000000ff00798f */ /* 0x004fe20002000000 */
[----:B------:R-:W-:Y:S05]  /*1ea0*/  YIELD ;  /* 0x0000000000007946 */ /* 0x000fea0003800000 */
[----:B-----5:R-:W-:-:S04]  /*1eb0*/  LOP3.LUT R23, R23, R22, RZ, 0x3c, !PT ;  /* 0x0000001617177212 */ /* 0x020fc800078e3cff */
[----:B------:R-:W-:-:S13]  /*1ec0*/  ISETP.GT.AND P1, PT, R23, -0x1, PT ;  /* 0xffffffff1700780c */ /* 0x000fda0003f24270 */
[----:B------:R-:W-:Y:S05]  /*1ed0*/  @P1 BRA `(.L_x_2163) ;  /* 0xfffffffc00e81947 */ /* 0x000fea000383ffff */
.L_x_2162:
[----:B------:R-:W-:Y:S05]  /*1ee0*/  WARPSYNC.ALL ;  /* 0x0000000000007948 */ /* 0x000fea0003800000 */
[----:B------:R-:W-:Y:S06]  /*1ef0*/  BAR.SYNC.DEFER_BLOCKING 0x0 ;  /* 0x0000000000007b1d */ /* 0x000fec0000010000 */
[----:B------:R-:W-:Y:S05]  /*1f00*/  BRA `(.L_x_2164) ;  /* 0x0000000000687947 */ /* 0x000fea0003800000 */
.L_x_2161:
[----:B0-----:R-:W0:Y:S01]  /*1f10*/  S2R R20, SR_TID.X ;  /* 0x0000000000147919 */ /* 0x001e220000002100 */
[----:B------:R-:W-:Y:S01]  /*1f20*/  BAR.SYNC.DEFER_BLOCKING 0x0 ;  /* 0x0000000000007b1d */ /* 0x000fe20000010000 */
[----:B0-----:R-:W-:-:S13]  /*1f30*/  ISETP.NE.AND P1, PT, R20, RZ, PT ;  /* 0x000000ff1400720c */ /* 0x001fda0003f25270 */
[----:B------:R-:W-:Y:S05]  /*1f40*/  @P1 BRA `(.L_x_2165) ;  /* 0x0000000000501947 */ /* 0x000fea0003800000 */
[----:B------:R-:W0:Y:S01]  /*1f50*/  LDC.64 R22, c[0x0][0x268] ;  /* 0x00009a00ff167b82 */ /* 0x000e220000000a00 */
[----:B------:R-:W-:-:S06]  /*1f60*/  USHF.R.U32.HI UR5, URZ, 0x1, UR6 ;  /* 0x000000013f057899 */ /* 0x000fcc0008011606 */
[----:B------:R-:W-:Y:S01]  /*1f70*/  IMAD R20, RZ, RZ, -UR5 ;  /* 0x80000005ff147e24 */ /* 0x000fe2000f8e02ff */
[----:B------:R-:W-:-:S04]  /*1f80*/  ULOP3.LUT UR5, UR6, 0x1, URZ, 0xc0, !UPT ;  /* 0x0000000106057892 */ /* 0x000fc8000f8ec03f */
[----:B------:R-:W-:Y:S01]  /*1f90*/  ULOP3.LUT UR5, UR5, 0x4, URZ, 0xfc, !UPT ;  /* 0x0000000405057892 */ /* 0x000fe2000f8efc3f */
[----:B------:R-:W-:-:S05]  /*1fa0*/  ISETP.NE.AND P1, PT, R20, UR17, PT ;  /* 0x0000001114007c0c */ /* 0x000fca000bf25270 */
[----:B------:R-:W-:-:S05]  /*1fb0*/  MOV R20, UR5 ;  /* 0x0000000500147c02 */ /* 0x000fca0008000f00 */
[----:B0-----:R-:W-:-:S04]  /*1fc0*/  IMAD.WIDE.U32 R20, R20, 0x4, R22 ;  /* 0x0000000414147825 */ /* 0x001fc800078e0016 */
[----:B------:R-:W-:-:S05]  /*1fd0*/  IMAD.MOV.U32 R22, RZ, RZ, 0x7fffff81 ;  /* 0x7fffff81ff167424 */ /* 0x000fca00078e00ff */
[----:B------:R-:W-:Y:S01]  /*1fe0*/  SEL R22, R22, 0x1, !P1 ;  /* 0x0000000116167807 */ /* 0x000fe20004800000 */
[----:B------:R-:W-:Y:S06]  /*1ff0*/  MEMBAR.ALL.GPU ;  /* 0x0000000000007992 */ /* 0x000fec000000a000 */
[----:B------:R-:W-:-:S00]  /*2000*/  ERRBAR ;  /* 0x00000000000079ab */ /* 0x000fc00000000000 */
[----:B------:R-:W-:Y:S06]  /*2010*/  CGAERRBAR ;  /* 0x00000000000075ab */ /* 0x000fec0000000000 */
[----:B------:R0:W5:Y:S02]  /*2020*/  ATOM.E.ADD.STRONG.GPU PT, R22, desc[UR12][R20.64], R22 ;  /* 0x000000161416798a */ /* 0x00016400081ee1cc */
.L_x_2166:
[----:B------:R-:W2:Y:S04]  /*2030*/  LD.E.STRONG.GPU R23, desc[UR12][R20.64] ;  /* 0x0000000c14177980 */ /* 0x000ea8000c10f900 */
[----:B--2---:R-:W-:Y:S01]  /*2040*/  CCTL.IVALL ;  /* 0x00000000ff00798f */ /* 0x004fe20002000000 */
[----:B------:R-:W-:Y:S05]  /*2050*/  YIELD ;  /* 0x0000000000007946 */ /* 0x000fea0003800000 */
[----:B-----5:R-:W-:-:S04]  /*2060*/  LOP3.LUT R23, R23, R22, RZ, 0x3c, !PT ;  /* 0x0000001617177212 */ /* 0x020fc800078e3cff */
[----:B------:R-:W-:-:S13]  /*2070*/  ISETP.GT.AND P1, PT, R23, -0x1, PT ;  /* 0xffffffff1700780c */ /* 0x000fda0003f24270 */
[----:B------:R-:W-:Y:S05]  /*2080*/  @P1 BRA `(.L_x_2166) ;  /* 0xfffffffc00e81947 */ /* 0x000fea000383ffff */
.L_x_2165:
[----:B------:R-:W-:Y:S05]  /*2090*/  WARPSYNC.ALL ;  /* 0x0000000000007948 */ /* 0x000fea0003800000 */
[----:B------:R-:W-:Y:S06]  /*20a0*/  BAR.SYNC.DEFER_BLOCKING 0x0 ;  /* 0x0000000000007b1d */ /* 0x000fec0000010000 */
.L_x_2164:
[----:B0-----:R-:W0:Y:S01]  /*20b0*/  S2R R23, SR_TID.X ;  /* 0x0000000000177919 */ /* 0x001e220000002100 */
[----:B------:R-:W-:Y:S01]  /*20c0*/  BSSY B0, `(.L_x_2167) ;  /* 0x0000024000007945 */ /* 0x000fe20003800000 */
[----:B------:R-:W-:Y:S01]  /*20d0*/  HFMA2.MMA R21, -RZ, RZ, 0, 0 ;  /* 0x00000000ff157435 */ /* 0x000fe200000001ff */
[----:B------:R-:W-:Y:S01]  /*20e0*/  IMAD.MOV.U32 R22, RZ, RZ, RZ ;  /* 0x000000ffff167224 */ /* 0x000fe200078e00ff */
[----:B0-----:R-:W-:-:S13]  /*20f0*/  ISETP.GT.U32.AND P1, PT, R23, 0xff, PT ;  /* 0x000000ff1700780c */ /* 0x001fda0003f24070 */
[----:B------:R-:W-:Y:S05]  /*2100*/  @P1 BRA `(.L_x_2168) ;  /* 0x00000000007c1947 */ /* 0x000fea0003800000 */
[----:B------:R-:W-:Y:S01]  /*2110*/  ULDC UR5, c[0x0][0x10] ;  /* 0x0000040000057ab9 */ /* 0x000fe20000000800 */
[----:B------:R0:W-:Y:S01]  /*2120*/  STL.64 [R1+0x28], R2 ;  /* 0x0000280201007387 */ /* 0x0001e20000100a00 */
[----:B------:R-:W-:Y:S01]  /*2130*/  UIMAD UR5, UR5, UR4, UR6 ;  /* 0x00000004050572a4 */ /* 0x000fe2000f8e0206 */
[----:B------:R-:W-:-:S04]  /*2140*/  SHF.L.U32 R21, R23, 0x2, RZ ;  /* 0x0000000217157819 */ /* 0x000fc800000006ff */
[----:B------:R-:W-:Y:S01]  /*2150*/  LOP3.LUT R21, R21, 0x7fffffc0, RZ, 0xc0, !PT ;  /* 0x7fffffc015157812 */ /* 0x000fe200078ec0ff */
[----:B------:R-:W-:Y:S01]  /*2160*/  IMAD.U32 R20, RZ, RZ, UR5 ;  /* 0x00000005ff147e24 */ /* 0x000fe2000f8e00ff */
[----:B0-----:R-:W0:Y:S04]  /*2170*/  LDC.64 R2, c[0x0][0x260] ;  /* 0x00009800ff027b82 */ /* 0x001e280000000a00 */
[----:B------:R-:W-:Y:S02]  /*2180*/  LEA R20, R20, R21, 0xa ;  /* 0x0000001514147211 */ /* 0x000fe400078e50ff */
[----:B------:R-:W-:-:S04]  /*2190*/  LOP3.LUT R21, R23, 0xf, RZ, 0xc0, !PT ;  /* 0x0000000f17157812 */ /* 0x000fc800078ec0ff */
[----:B------:R-:W-:-:S05]  /*21a0*/  IADD3 R20, R20, R21, RZ ;  /* 0x0000001514147210 */ /* 0x000fca0007ffe0ff */
[----:B------:R-:W-:-:S05]  /*21b0*/  IMAD.SHL.U32 R24, R20, 0x2, RZ ;  /* 0x0000000214187824 */ /* 0x000fca00078e00ff */
[C---:B------:R-:W-:Y:S02]  /*21c0*/  IADD3 R22, R24.reuse, 0x20, RZ ;  /* 0x0000002018167810 */ /* 0x040fe40007ffe0ff */
[C---:B------:R-:W-:Y:S01]  /*21d0*/  IADD3 R25, R24.reuse, 0x40, RZ ;  /* 0x0000004018197810 */ /* 0x040fe20007ffe0ff */
[----:B0-----:R-:W-:-:S04]  /*21e0*/  IMAD.WIDE.U32 R20, R24, 0x4, R2 ;  /* 0x0000000418147825 */ /* 0x001fc800078e0002 */
[--C-:B------:R-:W-:Y:S02]  /*21f0*/  IMAD.WIDE.U32 R22, R22, 0x4, R2.reuse ;  /* 0x0000000416167825 */ /* 0x100fe400078e0002 */
[----:B------:R-:W2:Y:S02]  /*2200*/  LDG.E.64 R20, desc[UR12][R20.64] ;  /* 0x0000000c14147981 */ /* 0x000ea4000c1e1b00 */
[----:B------:R-:W-:Y:S02]  /*2210*/  VIADD R26, R24, 0x60 ;  /* 0x00000060181a7836 */ /* 0x000fe40000000000 */
[--C-:B------:R-:W-:Y:S01]  /*2220*/  IMAD.WIDE.U32 R24, R25, 0x4, R2.reuse ;  /* 0x0000000419187825 */ /* 0x100fe200078e0002 */
[----:B------:R-:W3:Y:S03]  /*2230*/  LDG.E.64 R22, desc[UR12][R22.64] ;  /* 0x0000000c16167981 */ /* 0x000ee6000c1e1b00 */
[----:B------:R-:W-:-:S02]  /*2240*/  IMAD.WIDE.U32 R26, R26, 0x4, R2 ;  /* 0x000000041a1a7825 */ /* 0x000fc400078e0002 */
        /* <DEDUP_REMOVED lines=11> */
.L_x_2168:
[----:B------:R-:W-:Y:S05]  /*2300*/  BSYNC B0 ;  /* 0x0000000000007941 */ /* 0x000fea0003800000 */
.L_x_2167:
        /* <DEDUP_REMOVED lines=29> */
.L_x_2170:
[----:B------:R-:W-:Y:S05]  /*24e0*/  BSYNC B0 ;  /* 0x0000000000007941 */ /* 0x000fea0003800000 */
.L_x_2169:
[----:B0-----:R-:W2:Y:S01]  /*24f0*/  LDL.LU R20, [R1+0x10] ;  /* 0x0000100001147983 */ /* 0x001ea20000300800 */
[----:B------:R-:W0:Y:S01]  /*2500*/  S2UR UR10, SR_CgaCtaId ;  /* 0x00000000000a79c3 */ /* 0x000e220000008800 */
[----:B------:R-:W-:Y:S02]  /*2510*/  USHF.L.U32 UR5, UR9, 0x4, URZ ;  /* 0x0000000409057899 */ /* 0x000fe4000800063f */
[----:B------:R-:W3:Y:S01]  /*2520*/  LDL.LU R25, [R1+0x8] ;  /* 0x0000080001197983 */ /* 0x000ee20000300800 */
[----:B------:R-:W-:-:S03]  /*2530*/  ULDC.64 UR18, c[0x0][0x210] ;  /* 0x0000840000127ab9 */ /* 0x000fc60000000a00 */
[----:B------:R-:W4:Y:S01]  /*2540*/  LDL.LU R24, [R1+0xc] ;  /* 0x00000c0001187983 */ /* 0x000f220000300800 */
[----:B------:R-:W-:Y:S01]  /*2550*/  UMOV UR9, 0x400 ;  /* 0x0000040000097882 */ /* 0x000fe20000000000 */
[----:B------:R-:W-:Y:S02]  /*2560*/  ULOP3.LUT UR5, UR5, 0x10, URZ, 0xc0, !UPT ;  /* 0x0000001005057892 */ /* 0x000fe4000f8ec03f */
[----:B------:R-:W4:Y:S01]  /*2570*/  LDL.LU R23, [R1] ;  /* 0x0000000001177983 */ /* 0x000f220000300800 */
[----:B------:R-:W-:-:S03]  /*2580*/  UIADD3 UR9, UR9, 0x5280, URZ ;  /* 0x0000528009097890 */ /* 0x000fc6000fffe03f */
[----:B------:R-:W4:Y:S01]  /*2590*/  LDL.LU R22, [R1+0x4] ;  /* 0x0000040001167983 */ /* 0x000f220000300800 */
[----:B0-----:R-:W-:Y:S02]  /*25a0*/  ULEA UR9, UR10, UR9, 0x18 ;  /* 0x000000090a097291 */ /* 0x001fe4000f8ec03f */
[----:B------:R-:W-:Y:S01]  /*25b0*/  ULOP3.LUT UR4, UR4, 0x1, URZ, 0x3c, !UPT ;  /* 0x0000000104047892 */ /* 0x000fe2000f8e3c3f */
[----:B------:R-:W-:Y:S01]  /*25c0*/  BAR.SYNC.DEFER_BLOCKING 0x0 ;  /* 0x0000000000007b1d */ /* 0x000fe20000010000 */
[----:B--2---:R-:W-:-:S04]  /*25d0*/  IADD3 R20, R20, -UR5, RZ ;  /* 0x8000000514147c10 */ /* 0x004fc8000fffe0ff */
[----:B------:R-:W-:-:S06]  /*25e0*/  LEA R20, R20, UR9, 0x3 ;  /* 0x0000000914147c11 */ /* 0x000fcc000f8e18ff */
[----:B------:R-:W0:Y:S02]  /*25f0*/  LDS.64 R20, [R20] ;  /* 0x0000000014147984 */ /* 0x000e240000000a00 */
[--C-:B0-----:R-:W-:Y:S01]  /*2600*/  FFMA.FTZ R7, R7, R5, -R20.reuse ;  /* 0x0000000507077223 */ /* 0x101fe20000010814 */
[--C-:B------:R-:W-:Y:S01]  /*2610*/  FFMA.FTZ R5, R5, R11, -R20.reuse ;  /* 0x0000000b05057223 */ /* 0x100fe20000010814 */
[--C-:B-----5:R-:W-:Y:S01]  /*2620*/  FFMA.FTZ R0, R0, R3, -R20.reuse ;  /* 0x0000000300007223 */ /* 0x120fe20000010814 */
[--C-:B------:R-:W-:Y:S01]  /*2630*/  FFMA.FTZ R29, R29, R4, -R20.reuse ;  /* 0x000000041d1d7223 */ /* 0x100fe20000010814 */
[----:B------:R-:W-:Y:S01]  /*2640*/  FFMA.FTZ R11, R8, R6, -R20 ;  /* 0x00000006080b7223 */ /* 0x000fe20000010814 */
[-C--:B------:R-:W-:Y:S01]  /*2650*/  FFMA.FTZ R7, R35, -R21.reuse, R7 ;  /* 0x8000001523077223 */ /* 0x080fe20000010007 */
[-C--:B------:R-:W-:Y:S01]  /*2660*/  FFMA.FTZ R0, R37, -R21.reuse, R0 ;  /* 0x8000001525007223 */ /* 0x080fe20000010000 */
[-C--:B------:R-:W-:Y:S01]  /*2670*/  FFMA.FTZ R29, R36, -R21.reuse, R29 ;  /* 0x80000015241d7223 */ /* 0x080fe2000001001d */
[----:B------:R-:W-:Y:S01]  /*2680*/  FFMA.FTZ R11, R34, -R21, R11 ;  /* 0x80000015220b7223 */ /* 0x000fe2000001000b */
        /* <DEDUP_REMOVED lines=12> */
[C---:B------:R-:W-:Y:S01]  /*2750*/  FMUL.FTZ R3, R2.reuse, R3 ;  /* 0x0000000302037220 */ /* 0x040fe20000410000 */
[----:B---3--:R-:W-:Y:S01]  /*2760*/  IADD3 R4, P1, R25, UR18, RZ ;  /* 0x0000001219047c10 */ /* 0x008fe2000ff3e0ff */
[----:B------:R-:W-:Y:S01]  /*2770*/  FMUL.FTZ R31, R2, R31 ;  /* 0x0000001f021f7220 */ /* 0x000fe20000410000 */
[----:B------:R-:W-:Y:S01]  /*2780*/  F2FP.F16.F32.PACK_AB R7, R6, R7 ;  /* 0x000000070607723e */ /* 0x000fe200000000ff */
[C---:B------:R-:W-:Y:S01]  /*2790*/  FMUL.FTZ R6, R2.reuse, R11 ;  /* 0x0000000b02067220 */ /* 0x040fe20000410000 */
[----:B------:R-:W-:Y:S01]  /*27a0*/  FMUL.FTZ R8, R2, R9 ;  /* 0x0000000902087220 */ /* 0x000fe20000410000 */
[----:B----4-:R-:W-:-:S02]  /*27b0*/  IADD3.X R5, R24, UR19, RZ, P1, !PT ;  /* 0x0000001318057c10 */ /* 0x010fc40008ffe4ff */
[C---:B------:R-:W-:Y:S02]  /*27c0*/  PRMT R10, R0.reuse, 0x7610, R10 ;  /* 0x00007610000a7816 */ /* 0x040fe4000000000a */
[----:B------:R-:W-:Y:S02]  /*27d0*/  PRMT R9, R0, 0x7632, R9 ;  /* 0x0000763200097816 */ /* 0x000fe40000000009 */
[----:B------:R-:W-:Y:S02]  /*27e0*/  PRMT R11, R7, 0x7632, R11 ;  /* 0x00007632070b7816 */ /* 0x000fe4000000000b */
[----:B------:R-:W-:Y:S02]  /*27f0*/  IADD3 R2, P1, R23, UR18, RZ ;  /* 0x0000001217027c10 */ /* 0x000fe4000ff3e0ff */
[----:B------:R-:W-:Y:S02]  /*2800*/  F2FP.F16.F32.PACK_AB R0, R6, R3 ;  /* 0x000000030600723e */ /* 0x000fe400000000ff */
[----:B------:R-:W-:Y:S01]  /*2810*/  F2FP.F16.F32.PACK_AB R31, R8, R31 ;  /* 0x0000001f081f723e */ /* 0x000fe200000000ff */
[----:B------:R-:W-:Y:S01]  /*2820*/  STG.E.U16 desc[UR12][R4.64], R10 ;  /* 0x0000000a04007986 */ /* 0x000fe2000c10150c */
[----:B------:R-:W-:-:S02]  /*2830*/  IADD3.X R3, R22, UR19, RZ, P1, !PT ;  /* 0x0000001316037c10 */ /* 0x000fc40008ffe4ff */
[----:B------:R-:W-:Y:S01]  /*2840*/  PRMT R6, R31, 0x7632, R6 ;  /* 0x000076321f067816 */ /* 0x000fe20000000006 */
[----:B------:R-:W-:Y:S04]  /*2850*/  STG.E.U16 desc[UR12][R4.64+0x2], R9 ;  /* 0x0000020904007986 */ /* 0x000fe8000c10150c */
[----:B------:R-:W-:Y:S04]  /*2860*/  STG.E.U16 desc[UR12][R4.64+0x4], R7 ;  /* 0x0000040704007986 */ /* 0x000fe8000c10150c */
[----:B------:R0:W-:Y:S04]  /*2870*/  STG.E.U16 desc[UR12][R4.64+0x6], R11 ;  /* 0x0000060b04007986 */ /* 0x0001e8000c10150c */
[----:B------:R2:W-:Y:S01]  /*2880*/  STG.E.U16 desc[UR12][R2.64], R0 ;  /* 0x0000000002007986 */ /* 0x0005e2000c10150c */
[----:B0-----:R-:W-:-:S03]  /*2890*/  PRMT R5, R0, 0x7632, R5 ;  /* 0x0000763200057816 */ /* 0x001fc60000000005 */
[----:B------:R2:W-:Y:S04]  /*28a0*/  STG.E.U16 desc[UR12][R2.64+0x4], R31 ;  /* 0x0000041f02007986 */ /* 0x0005e8000c10150c */
[----:B------:R2:W-:Y:S04]  /*28b0*/  STG.E.U16 desc[UR12][R2.64+0x2], R5 ;  /* 0x0000020502007986 */ /* 0x0005e8000c10150c */
[----:B------:R2:W-:Y:S01]  /*28c0*/  STG.E.U16 desc[UR12][R2.64+0x6], R6 ;  /* 0x0000060602007986 */ /* 0x0005e2000c10150c */
[----:B------:R-:W-:Y:S01]  /*28d0*/  UMOV UR5, UR14 ;  /* 0x0000000e00057c82 */ /* 0x000fe20008000000 */
[----:B------:R-:W-:Y:S01]  /*28e0*/  UMOV UR9, UR11 ;  /* 0x0000000b00097c82 */ /* 0x000fe20008000000 */
[----:B------:R-:W-:Y:S05]  /*28f0*/  @!P0 BRA `(.L_x_2171) ;  /* 0xffffffdc000c8947 */ /* 0x000fea000383ffff */
.L_x_2155:
        /* <DEDUP_REMOVED lines=56> */
.L_x_2188:
        /* <DEDUP_REMOVED lines=44> */
.L_x_2175:
[----:B------:R-:W-:Y:S05]  /*2f40*/  BSYNC B1 ;  /* 0x0000000000017941 */ /* 0x000fea0003800000 */
.L_x_2174:
        /* <DEDUP_REMOVED lines=21> */
.L_x_2178:
        /* <DEDUP_REMOVED lines=55> */
.L_x_2177:
[----:B------:R-:W-:Y:S05]  /*3410*/  BSYNC B1 ;  /* 0x0000000000017941 */ /* 0x000fea0003800000 */
.L_x_2176:
        /* <DEDUP_REMOVED lines=35> */
.L_x_2180:
[----:B------:R-:W-:Y:S05]  /*3650*/  BSYNC B1 ;  /* 0x0000000000017941 */ /* 0x000fea0003800000 */
.L_x_2179:
        /* <DEDUP_REMOVED lines=15> */
.L_x_2173:
[----:B------:R-:W-:Y:S05]  /*3750*/  BSYNC B0 ;  /* 0x0000000000007941 */ /* 0x000fea0003800000 */
.L_x_2172:
        /* <DEDUP_REMOVED lines=50> */
.L_x_2197:
        /* <DEDUP_REMOVED lines=47> */
.L_x_2207:
        /* <DEDUP_REMOVED lines=41> */
.L_x_2217:
[----:B--2---:R-:W-:Y:S01]  /*4000*/  FADD.FTZ R12, R12, R23 ;  /* 0x000000170c0c7221 */ /* 0x004fe20000010000 */
[----:B------:R-:W-:-:S04]  /*4010*/  @!P1 F2FP.F16.F32.PACK_AB R0, RZ, R24 ;  /* 0x00000018ff00923e */ /* 0x000fc800000000ff */
[----:B------:R-:W-:Y:S01]  /*4020*/  @!P1 F2FP.F16.F32.PACK_AB R12, RZ, R12 ;  /* 0x0000000cff0c923e */ /* 0x000fe200000000ff */
[----:B------:R3:W-:Y:S03]  /*4030*/  @!P1 STG.E.U16 desc[UR12][R10.64+0x78], R0 ;  /* 0x000078000a009986 */ /* 0x0007e6000c10150c */
[----:B------:R-:W-:Y:S02]  /*4040*/  PRMT R16, R12, 0x7610, R16 ;  /* 0x000076100c107816 */ /* 0x000fe40000000010 */
[----:B------:R-:W-:-:S03]  /*4050*/  LEA.HI R12, R37, 0x5a, RZ, 0x1c ;  /* 0x0000005a250c7811 */ /* 0x000fc600078fe0ff */
[----:B------:R3:W-:Y:S04]  /*4060*/  @!P1 STG.E.U16 desc[UR12][R14.64+0x78], R16 ;  /* 0x000078100e009986 */ /* 0x0007e8000c10150c */
.L_x_2183:
[----:B------:R-:W-:Y:S05]  /*4070*/  BSYNC B0 ;  /* 0x0000000000007941 */ /* 0x000fea0003800000 */
.L_x_2182:
        /* <DEDUP_REMOVED lines=163> */
.L_x_2251:
        /* <DEDUP_REMOVED lines=9> */
.L_x_2181:
        /* <DEDUP_REMOVED lines=8> */
.L_x_2184:
[----:B-1----:R-:W-:Y:S01]  /*4bc0*/  IMAD.MOV.U32 R21, RZ, RZ, R0 ;  /* 0x000000ffff157224 */ /* 0x002fe200078e0000 */
[----:B------:R-:W-:Y:S01]  /*4bd0*/  MOV R18, 0x8 ;  /* 0x0000000800127802 */ /* 0x000fe20000000f00 */
[----:B------:R-:W-:Y:S01]  /*4be0*/  IMAD.MOV.U32 R16, RZ, RZ, 0xffff ;  /* 0x0000ffffff107424 */ /* 0x000fe200078e00ff */
[----:B------:R-:W-:-:S07]  /*4bf0*/  MOV R19, 0x101f ;  /* 0x0000101f00137802 */ /* 0x000fce0000000f00 */
[----:B0-2---:R-:W-:Y:S05]  /*4c00*/  WARPSYNC.COLLECTIVE R16, `(.L_x_2189) ;  /* 0x0000000010087348 */ /* 0x005fea0003c00000 */
[----:B------:R1:W3:Y:S02]  /*4c10*/  SHFL.BFLY P2, R23, R21, R18, R19 ;  /* 0x0c00001215177389 */ /* 0x0002e40000040013 */
[----:B0123--:R-:W-:Y:S01]  /*4c20*/  ENDCOLLECTIVE ;  /* 0x000000000000791b */ /* 0x00ffe20003800000 */
.L_x_2189:
[----:B------:R-:W-:Y:S02]  /*4c30*/  MOV R21, R10 ;  /* 0x0000000a00157202 */ /* 0x000fe40000000f00 */
[----:B------:R-:W-:-:S07]  /*4c40*/  MOV R11, R23 ;  /* 0x00000017000b7202 */ /* 0x000fce0000000f00 */
[----:B------:R-:W-:Y:S05]  /*4c50*/  WARPSYNC.COLLECTIVE R16, `(.L_x_2190) ;  /* 0x0000000010087348 */ /* 0x000fea0003c00000 */
[----:B------:R0:W1:Y:S02]  /*4c60*/  SHFL.BFLY P2, R23, R21, R18, R19 ;  /* 0x0c00001215177389 */ /* 0x0000640000040013 */
[----:B01----:R-:W-:Y:S01]  /*4c70*/  ENDCOLLECTIVE ;  /* 0x000000000000791b */ /* 0x003fe20003800000 */
.L_x_2190:
[----:B------:R-:W-:-:S05]  /*4c80*/  FADD.FTZ R11, R11, R0 ;  /* 0x000000000b0b7221 */ /* 0x000fca0000010000 */
[----:B------:R-:W-:Y:S02]  /*4c90*/  MOV R21, R11 ;  /* 0x0000000b00157202 */ /* 0x000fe40000000f00 */
[----:B------:R-:W-:Y:S01]  /*4ca0*/  MOV R18, 0x4 ;  /* 0x0000000400127802 */ /* 0x000fe20000000f00 */
[----:B------:R-:W-:-:S07]  /*4cb0*/  IMAD.MOV.U32 R15, RZ, RZ, R23 ;  /* 0x000000ffff0f7224 */ /* 0x000fce00078e0017 */
[----:B------:R-:W-:Y:S05]  /*4cc0*/  WARPSYNC.COLLECTIVE R16, `(.L_x_2191) ;  /* 0x0000000010087348 */ /* 0x000fea0003c00000 */
[----:B------:R0:W1:Y:S02]  /*4cd0*/  SHFL.BFLY P2, R23, R21, R18, R19 ;  /* 0x0c00001215177389 */ /* 0x0000640000040013 */
[----:B01----:R-:W-:Y:S01]  /*4ce0*/  ENDCOLLECTIVE ;  /* 0x000000000000791b */ /* 0x003fe20003800000 */
.L_x_2191:
[----:B------:R-:W-:-:S05]  /*4cf0*/  FADD.FTZ R15, R15, R10 ;  /* 0x0000000a0f0f7221 */ /* 0x000fca0000010000 */
[----:B------:R-:W-:Y:S01]  /*4d00*/  MOV R21, R15 ;  /* 0x0000000f00157202 */ /* 0x000fe20000000f00 */
[----:B------:R-:W-:-:S07]  /*4d10*/  IMAD.MOV.U32 R12, RZ, RZ, R23 ;  /* 0x000000ffff0c7224 */ /* 0x000fce00078e0017 */
[----:B------:R-:W-:Y:S05]  /*4d20*/  WARPSYNC.COLLECTIVE R16, `(.L_x_2192) ;  /* 0x0000000010087348 */ /* 0x000fea0003c00000 */
[----:B------:R0:W1:Y:S02]  /*4d30*/  SHFL.BFLY P2, R23, R21, R18, R19 ;  /* 0x0c00001215177389 */ /* 0x0000640000040013 */
[----:B01----:R-:W-:Y:S01]  /*4d40*/  ENDCOLLECTIVE ;  /* 0x000000000000791b */ /* 0x003fe20003800000 */
.L_x_2192:
[----:B------:R-:W-:-:S04]  /*4d50*/  FADD.FTZ R12, R11, R12 ;  /* 0x0000000c0b0c7221 */ /* 0x000fc80000010000 */
[----:B------:R-:W-:Y:S01]  /*4d60*/  IMAD.MOV.U32 R21, RZ, RZ, R12 ;  /* 0x000000ffff157224 */ /* 0x000fe200078e000c */
[----:B------:R-:W-:Y:S02]  /*4d70*/  MOV R18, 0x2 ;  /* 0x0000000200127802 */ /* 0x000fe40000000f00 */
[----:B------:R-:W-:-:S07]  /*4d80*/  MOV R14, R23 ;  /* 0x00000017000e7202 */ /* 0x000fce0000000f00 */
[----:B------:R-:W-:Y:S05]  /*4d90*/  WARPSYNC.COLLECTIVE R16, `(.L_x_2193) ;  /* 0x0000000010087348 */ /* 0x000fea0003c00000 */
[----:B------:R0:W1:Y:S02]  /*4da0*/  SHFL.BFLY P2, R23, R21, R18, R19 ;  /* 0x0c00001215177389 */ /* 0x0000640000040013 */
[----:B01----:R-:W-:Y:S01]  /*4db0*/  ENDCOLLECTIVE ;  /* 0x000000000000791b */ /* 0x003fe20003800000 */
.L_x_2193:
[----:B------:R-:W-:-:S04]  /*4dc0*/  FADD.FTZ R14, R15, R14 ;  /* 0x0000000e0f0e7221 */ /* 0x000fc80000010000 */
[----:B------:R-:W-:Y:S01]  /*4dd0*/  IMAD.MOV.U32 R21, RZ, RZ, R14 ;  /* 0x000000ffff157224 */ /* 0x000fe200078e000e */
[----:B------:R-:W-:-:S07]  /*4de0*/  MOV R17, R23 ;  /* 0x0000001700117202 */ /* 0x000fce0000000f00 */
[----:B------:R-:W-:Y:S05]  /*4df0*/  WARPSYNC.COLLECTIVE R16, `(.L_x_2194) ;  /* 0x0000000010087348 */ /* 0x000fea0003c00000 */
[----:B------:R0:W1:Y:S02]  /*4e00*/  SHFL.BFLY P2, R23, R21, R18, R19 ;  /* 0x0c00001215177389 */ /* 0x0000640000040013 */
[----:B01----:R-:W-:Y:S01]  /*4e10*/  ENDCOLLECTIVE ;  /* 0x000000000000791b */ /* 0x003fe20003800000 */
.L_x_2194:
[----:B------:R-:W-:-:S05]  /*4e20*/  FADD.FTZ R17, R12, R17 ;  /* 0x000000110c117221 */ /* 0x000fca0000010000 */
[----:B------:R-:W-:Y:S01]  /*4e30*/  MOV R21, R17 ;  /* 0x0000001100157202 */ /* 0x000fe20000000f00 */
[----:B------:R-:W-:Y:S01]  /*4e40*/  IMAD.MOV.U32 R18, RZ, RZ, 0x1 ;  /* 0x00000001ff127424 */ /* 0x000fe200078e00ff */
[----:B------:R-:W-:-:S07]  /*4e50*/  MOV R25, R23 ;  /* 0x0000001700197202 */ /* 0x000fce0000000f00 */
[----:B------:R-:W-:Y:S05]  /*4e60*/  WARPSYNC.COLLECTIVE R16, `(.L_x_2195) ;  /* 0x0000000010087348 */ /* 0x000fea0003c00000 */
[----:B------:R0:W1:Y:S02]  /*4e70*/  SHFL.BFLY P2, R23, R21, R18, R19 ;  /* 0x0c00001215177389 */ /* 0x0000640000040013 */
[----:B01----:R-:W-:Y:S01]  /*4e80*/  ENDCOLLECTIVE ;  /* 0x000000000000791b */ /* 0x003fe20003800000 */
.L_x_2195:
[----:B------:R-:W-:-:S05]  /*4e90*/  FADD.FTZ R25, R14, R25 ;  /* 0x000000190e197221 */ /* 0x000fca0000010000 */
[----:B------:R-:W-:Y:S02]  /*4ea0*/  MOV R21, R25 ;  /* 0x0000001900157202 */ /* 0x000fe40000000f00 */
[----:B------:R-:W-:-:S07]  /*4eb0*/  MOV R0, R23 ;  /* 0x0000001700007202 */ /* 0x000fce0000000f00 */
[----:B------:R-:W-:Y:S05]  /*4ec0*/  WARPSYNC.COLLECTIVE R16, `(.L_x_2196) ;  /* 0x0000000010087348 */ /* 0x000fea0003c00000 */
[----:B------:R0:W1:Y:S02]  /*4ed0*/  SHFL.BFLY P2, R23, R21, R18, R19 ;  /* 0x0c00001215177389 */ /* 0x0000640000040013 */
[----:B01----:R-:W-:Y:S01]  /*4ee0*/  ENDCOLLECTIVE ;  /* 0x000000000000791b */ /* 0x003fe20003800000 */
.L_x_2196:
[----:B------:R-:W-:Y:S01]  /*4ef0*/  FADD.FTZ R0, R17, R0 ;  /* 0x0000000011007221 */ /* 0x000fe20000010000 */
[----:B------:R-:W-:Y:S06]  /*4f00*/  BRA `(.L_x_2197) ;  /* 0xffffffe800dc7947 */ /* 0x000fec000383ffff */
.L_x_2185:
        /* <DEDUP_REMOVED lines=8> */
.L_x_2199:
[----:B------:R-:W-:Y:S05]  /*4f90*/  BSYNC B1 ;  /* 0x0000000000017941 */ /* 0x000fea0003800000 */
.L_x_2198:
        /* <DEDUP_REMOVED lines=8> */
.L_x_2200:
[----:B------:R-:W-:Y:S01]  /*5020*/  FADD.FTZ R17, R17, R12 ;  /* 0x0000000c11117221 */ /* 0x000fe20000010000 */
[----:B------:R-:W-:-:S03]  /*5030*/  HFMA2.MMA R18, -RZ, RZ, 0, 2.384185791015625e-07 ;  /* 0x00000004ff127435 */ /* 0x000fc600000001ff */
[----:B------:R-:W-:Y:S02]  /*5040*/  IMAD.MOV.U32 R21, RZ, RZ, R17 ;  /* 0x000000ffff157224 */ /* 0x000fe400078e0011 */
[----:B------:R-:W-:-:S07]  /*5050*/  FADD.FTZ R20, R23, R0 ;  /* 0x0000000017147221 */ /* 0x000fce0000010000 */
[----:B------:R-:W-:Y:S05]  /*5060*/  WARPSYNC.COLLECTIVE R16, `(.L_x_2201) ;  /* 0x0000000010087348 */ /* 0x000fea0003c00000 */
[----:B------:R0:W1:Y:S02]  /*5070*/  SHFL.BFLY P2, R23, R21, R18, R19 ;  /* 0x0c00001215177389 */ /* 0x0000640000040013 */
[----:B01----:R-:W-:Y:S01]  /*5080*/  ENDCOLLECTIVE ;  /* 0x000000000000791b */ /* 0x003fe20003800000 */
.L_x_2201:
[----:B------:R-:W-:Y:S01]  /*5090*/  IMAD.MOV.U32 R21, RZ, RZ, R20 ;  /* 0x000000ffff157224 */ /* 0x000fe200078e0014 */
[----:B------:R-:W-:-:S07]  /*50a0*/  MOV R22, R23 ;  /* 0x0000001700167202 */ /* 0x000fce0000000f00 */
[----:B------:R-:W-:Y:S05]  /*50b0*/  WARPSYNC.COLLECTIVE R16, `(.L_x_2202) ;  /* 0x0000000010087348 */ /* 0x000fea0003c00000 */
[----:B------:R0:W1:Y:S02]  /*50c0*/  SHFL.BFLY P2, R23, R21, R18, R19 ;  /* 0x0c00001215177389 */ /* 0x0000640000040013 */
[----:B01----:R-:W-:Y:S01]  /*50d0*/  ENDCOLLECTIVE ;  /* 0x000000000000791b */ /* 0x003fe20003800000 */
.L_x_2202:
[----:B------:R-:W-:Y:S01]  /*50e0*/  FADD.FTZ R22, R17, R22 ;  /* 0x0000001611167221 */ /* 0x000fe20000010000 */
[----:B------:R-:W-:-:S04]  /*50f0*/  HFMA2.MMA R18, -RZ, RZ, 0, 1.1920928955078125e-07 ;  /* 0x00000002ff127435 */ /* 0x000fc800000001ff */
[----:B------:R-:W-:Y:S01]  /*5100*/  MOV R21, R22 ;  /* 0x0000001600157202 */ /* 0x000fe20000000f00 */
[----:B------:R-:W-:-:S07]  /*5110*/  FADD.FTZ R0, R20, R23 ;  /* 0x0000001714007221 */ /* 0x000fce0000010000 */
[----:B------:R-:W-:Y:S05]  /*5120*/  WARPSYNC.COLLECTIVE R16, `(.L_x_2203) ;  /* 0x0000000010087348 */ /* 0x000fea0003c00000 */
[----:B------:R0:W1:Y:S02]  /*5130*/  SHFL.BFLY P2, R23, R21, R18, R19 ;  /* 0x0c00001215177389 */ /* 0x0000640000040013 */
[----:B01----:R-:W-:Y:S01]  /*5140*/  ENDCOLLECTIVE ;  /* 0x000000000000791b */ /* 0x003fe20003800000 */
.L_x_2203:
[----:B------:R-:W-:Y:S01]  /*5150*/  MOV R21, R0 ;  /* 0x0000000000157202 */ /* 0x000fe20000000f00 */
[----:B------:R-:W-:-:S07]  /*5160*/  IMAD.MOV.U32 R25, RZ, RZ, R23 ;  /* 0x000000ffff197224 */ /* 0x000fce00078e0017 */
[----:B------:R-:W-:Y:S05]  /*5170*/  WARPSYNC.COLLECTIVE R16, `(.L_x_2204) ;  /* 0x0000000010087348 */ /* 0x000fea0003c00000 */
[----:B------:R0:W1:Y:S02]  /*5180*/  SHFL.BFLY P2, R23, R21, R18, R19 ;  /* 0x0c00001215177389 */ /* 0x0000640000040013 */
[----:B01----:R-:W-:Y:S01]  /*5190*/  ENDCOLLECTIVE ;  /* 0x000000000000791b */ /* 0x003fe20003800000 */
.L_x_2204:
[----:B------:R-:W-:-:S05]  /*51a0*/  FADD.FTZ R25, R22, R25 ;  /* 0x0000001916197221 */ /* 0x000fca0000010000 */
[----:B------:R-:W-:Y:S01]  /*51b0*/  MOV R21, R25 ;  /* 0x0000001900157202 */ /* 0x000fe20000000f00 */
[----:B------:R-:W-:Y:S02]  /*51c0*/  IMAD.MOV.U32 R18, RZ, RZ, 0x1 ;  /* 0x00000001ff127424 */ /* 0x000fe400078e00ff */
[----:B------:R-:W-:-:S07]  /*51d0*/  FADD.FTZ R12, R0, R23 ;  /* 0x00000017000c7221 */ /* 0x000fce0000010000 */
[----:B------:R-:W-:Y:S05]  /*51e0*/  WARPSYNC.COLLECTIVE R16, `(.L_x_2205) ;  /* 0x0000000010087348 */ /* 0x000fea0003c00000 */
[----:B------:R0:W1:Y:S02]  /*51f0*/  SHFL.BFLY P2, R23, R21, R18, R19 ;  /* 0x0c00001215177389 */ /* 0x0000640000040013 */
[----:B01----:R-:W-:Y:S01]  /*5200*/  ENDCOLLECTIVE ;  /* 0x000000000000791b */ /* 0x003fe20003800000 */
.L_x_2205:
[----:B------:R-:W-:Y:S02]  /*5210*/  MOV R21, R12 ;  /* 0x0000000c00157202 */ /* 0x000fe40000000f00 */
[----:B------:R-:W-:-:S07]  /*5220*/  MOV R24, R23 ;  /* 0x0000001700187202 */ /* 0x000fce0000000f00 */
[----:B------:R-:W-:Y:S05]  /*5230*/  WARPSYNC.COLLECTIVE R16, `(.L_x_2206) ;  /* 0x0000000010087348 */ /* 0x000fea0003c00000 */
[----:B------:R0:W1:Y:S02]  /*5240*/  SHFL.BFLY P2, R23, R21, R18, R19 ;  /* 0x0c00001215177389 */ /* 0x0000640000040013 */
[----:B01----:R-:W-:Y:S01]  /*5250*/  ENDCOLLECTIVE ;  /* 0x000000000000791b */ /* 0x003fe20003800000 */
.L_x_2206:
[----:B------:R-:W-:Y:S01]  /*5260*/  FADD.FTZ R24, R25, R24 ;  /* 0x0000001819187221 */ /* 0x000fe20000010000 */
[----:B------:R-:W-:Y:S06]  /*5270*/  BRA `(.L_x_2207) ;  /* 0xffffffe800bc7947 */ /* 0x000fec000383ffff */
.L_x_2186:
        /* <DEDUP_REMOVED lines=8> */
.L_x_2209:
[----:B------:R-:W-:Y:S05]  /*5300*/  BSYNC B1 ;  /* 0x0000000000017941 */ /* 0x000fea0003800000 */
.L_x_2208:
        /* <DEDUP_REMOVED lines=8> */
.L_x_2210:
[----:B------:R-:W-:Y:S01]  /*5390*/  FADD.FTZ R17, R17, R12 ;  /* 0x0000000c11117221 */ /* 0x000fe20000010000 */
[----:B------:R-:W-:-:S03]  /*53a0*/  HFMA2.MMA R18, -RZ, RZ, 0, 2.384185791015625e-07 ;  /* 0x00000004ff127435 */ /* 0x000fc600000001ff */
[----:B------:R-:W-:Y:S02]  /*53b0*/  IMAD.MOV.U32 R21, RZ, RZ, R17 ;  /* 0x000000ffff157224 */ /* 0x000fe400078e0011 */
[----:B------:R-:W-:-:S07]  /*53c0*/  FADD.FTZ R20, R23, R0 ;  /* 0x0000000017147221 */ /* 0x000fce0000010000 */
[----:B------:R-:W-:Y:S05]  /*53d0*/  WARPSYNC.COLLECTIVE R16, `(.L_x_2211) ;  /* 0x0000000010087348 */ /* 0x000fea0003c00000 */
[----:B------:R0:W1:Y:S02]  /*53e0*/  SHFL.BFLY P2, R23, R21, R18, R19 ;  /* 0x0c00001215177389 */ /* 0x0000640000040013 */
[----:B01----:R-:W-:Y:S01]  /*53f0*/  ENDCOLLECTIVE ;  /* 0x000000000000791b */ /* 0x003fe20003800000 */
.L_x_2211:
[----:B------:R-:W-:Y:S01]  /*5400*/  IMAD.MOV.U32 R21, RZ, RZ, R20 ;  /* 0x000000ffff157224 */ /* 0x000fe200078e0014 */
[----:B------:R-:W-:-:S07]  /*5410*/  MOV R22, R23 ;  /* 0x0000001700167202 */ /* 0x000fce0000000f00 */
[----:B------:R-:W-:Y:S05]  /*5420*/  WARPSYNC.COLLECTIVE R16, `(.L_x_2212) ;  /* 0x0000000010087348 */ /* 0x000fea0003c00000 */
[----:B------:R0:W1:Y:S02]  /*5430*/  SHFL.BFLY P2, R23, R21, R18, R19 ;  /* 0x0c00001215177389 */ /* 0x0000640000040013 */
[----:B01----:R-:W-:Y:S01]  /*5440*/  ENDCOLLECTIVE ;  /* 0x000000000000791b */ /* 0x003fe20003800000 */
.L_x_2212:
[----:B------:R-:W-:Y:S01]  /*5450*/  FADD.FTZ R22, R17, R22 ;  /* 0x0000001611167221 */ /* 0x000fe20000010000 */
[----:B------:R-:W-:-:S04]  /*5460*/  HFMA2.MMA R18, -RZ, RZ, 0, 1.1920928955078125e-07 ;  /* 0x00000002ff127435 */ /* 0x000fc800000001ff */
[----:B------:R-:W-:Y:S01]  /*5470*/  MOV R21, R22 ;  /* 0x0000001600157202 */ /* 0x000fe20000000f00 */
[----:B------:R-:W-:-:S07]  /*5480*/  FADD.FTZ R0, R20, R23 ;  /* 0x0000001714007221 */ /* 0x000fce0000010000 */
[----:B------:R-:W-:Y:S05]  /*5490*/  WARPSYNC.COLLECTIVE R16, `(.L_x_2213) ;  /* 0x0000000010087348 */ /* 0x000fea0003c00000 */
[----:B------:R0:W1:Y:S02]  /*54a0*/  SHFL.BFLY P2, R23, R21, R18, R19 ;  /* 0x0c00001215177389 */ /* 0x0000640000040013 */
[----:B01----:R-:W-:Y:S01]  /*54b0*/  ENDCOLLECTIVE ;  /* 0x000000000000791b */ /* 0x003fe20003800000 */
.L_x_2213:
[----:B------:R-:W-:Y:S01]  /*54c0*/  MOV R21, R0 ;  /* 0x0000000000157202 */ /* 0x000fe20000000f00 */
[----:B------:R-:W-:-:S07]  /*54d0*/  IMAD.MOV.U32 R25, RZ, RZ, R23 ;  /* 0x000000ffff197224 */ /* 0x000fce00078e0017 */
[----:B------:R-:W-:Y:S05]  /*54e0*/  WARPSYNC.COLLECTIVE R16, `(.L_x_2214) ;  /* 0x0000000010087348 */ /* 0x000fea0003c00000 */
[----:B------:R0:W1:Y:S02]  /*54f0*/  SHFL.BFLY P2, R23, R21, R18, R19 ;  /* 0x0c00001215177389 */ /* 0x0000640000040013 */
[----:B01----:R-:W-:Y:S01]  /*5500*/  ENDCOLLECTIVE ;  /* 0x000000000000791b */ /* 0x003fe20003800000 */
.L_x_2214:
[----:B------:R-:W-:-:S05]  /*5510*/  FADD.FTZ R25, R22, R25 ;  /* 0x0000001916197221 */ /* 0x000fca0000010000 */
[----:B------:R-:W-:Y:S01]  /*5520*/  MOV R21, R25 ;  /* 0x0000001900157202 */ /* 0x000fe20000000f00 */
[----:B------:R-:W-:Y:S02]  /*5530*/  IMAD.MOV.U32 R18, RZ, RZ, 0x1 ;  /* 0x00000001ff127424 */ /* 0x000fe400078e00ff */
[----:B------:R-:W-:-:S07]  /*5540*/  FADD.FTZ R12, R0, R23 ;  /* 0x00000017000c7221 */ /* 0x000fce0000010000 */
[----:B------:R-:W-:Y:S05]  /*5550*/  WARPSYNC.COLLECTIVE R16, `(.L_x_2215) ;  /* 0x0000000010087348 */ /* 0x000fea0003c00000 */
[----:B------:R0:W1:Y:S02]  /*5560*/  SHFL.BFLY P2, R23, R21, R18, R19 ;  /* 0x0c00001215177389 */ /* 0x0000640000040013 */
[----:B01----:R-:W-:Y:S01]  /*5570*/  ENDCOLLECTIVE ;  /* 0x000000000000791b */ /* 0x003fe20003800000 */
.L_x_2215:
[----:B------:R-:W-:Y:S02]  /*5580*/  MOV R21, R12 ;  /* 0x0000000c00157202 */ /* 0x000fe40000000f00 */
[----:B------:R-:W-:-:S07]  /*5590*/  MOV R24, R23 ;  /* 0x0000001700187202 */ /* 0x000fce0000000f00 */
[----:B------:R-:W-:Y:S05]  /*55a0*/  WARPSYNC.COLLECTIVE R16, `(.L_x_2216) ;  /* 0x0000000010087348 */ /* 0x000fea0003c00000 */
[----:B------:R0:W1:Y:S02]  /*55b0*/  SHFL.BFLY P2, R23, R21, R18, R19 ;  /* 0x0c00001215177389 */ /* 0x0000640000040013 */
[----:B01----:R-:W-:Y:S01]  /*55c0*/  ENDCOLLECTIVE ;  /* 0x000000000000791b */ /* 0x003fe20003800000 */
.L_x_2216:
[----:B------:R-:W-:Y:S01]  /*55d0*/  FADD.FTZ R24, R25, R24 ;  /* 0x0000001819187221 */ /* 0x000fe20000010000 */
[----:B------:R-:W-:Y:S06]  /*55e0*/  BRA `(.L_x_2217) ;  /* 0xffffffe800847947 */ /* 0x000fec000383ffff */
.L_x_2187:
        /* <DEDUP_REMOVED lines=8> */
.L_x_2219:
[----:B------:R-:W-:Y:S05]  /*5670*/  BSYNC B0 ;  /* 0x0000000000007941 */ /* 0x000fea0003800000 */
.L_x_2218:
        /* <DEDUP_REMOVED lines=9> */
.L_x_2220:
[----:B------:R-:W-:Y:S01]  /*5710*/  FADD.FTZ R10, R10, R11 ;  /* 0x0000000b0a0a7221 */ /* 0x000fe20000010000 */
[----:B------:R-:W-:-:S04]  /*5720*/  HFMA2.MMA R18, -RZ, RZ, 0, 2.384185791015625e-07 ;  /* 0x00000004ff127435 */ /* 0x000fc800000001ff */
[----:B------:R-:W-:Y:S01]  /*5730*/  MOV R21, R10 ;  /* 0x0000000a00157202 */ /* 0x000fe20000000f00 */
[----:B------:R-:W-:-:S07]  /*5740*/  IMAD.MOV.U32 R15, RZ, RZ, R23 ;  /* 0x000000ffff0f7224 */ /* 0x000fce00078e0017 */
[----:B------:R-:W-:Y:S05]  /*5750*/  WARPSYNC.COLLECTIVE R16, `(.L_x_2221) ;  /* 0x0000000010087348 */ /* 0x000fea0003c00000 */
[----:B------:R0:W1:Y:S02]  /*5760*/  SHFL.BFLY P2, R23, R21, R18, R19 ;  /* 0x0c00001215177389 */ /* 0x0000640000040013 */
[----:B01----:R-:W-:Y:S01]  /*5770*/  ENDCOLLECTIVE ;  /* 0x000000000000791b */ /* 0x003fe20003800000 */
.L_x_2221:
[----:B------:R-:W-:-:S05]  /*5780*/  FADD.FTZ R24, R15, R0 ;  /* 0x000000000f187221 */ /* 0x000fca0000010000 */
[----:B------:R-:W-:Y:S01]  /*5790*/  MOV R21, R24 ;  /* 0x0000001800157202 */ /* 0x000fe20000000f00 */
[----:B------:R-:W-:-:S07]  /*57a0*/  IMAD.MOV.U32 R25, RZ, RZ, R23 ;  /* 0x000000ffff197224 */ /* 0x000fce00078e0017 */
[----:B------:R-:W-:Y:S05]  /*57b0*/  WARPSYNC.COLLECTIVE R16, `(.L_x_2222) ;  /* 0x0000000010087348 */ /* 0x000fea0003c00000 */
[----:B------:R0:W1:Y:S02]  /*57c0*/  SHFL.BFLY P2, R23, R21, R18, R19 ;  /* 0x0c00001215177389 */ /* 0x0000640000040013 */
[----:B01----:R-:W-:Y:S01]  /*57d0*/  ENDCOLLECTIVE ;  /* 0x000000000000791b */ /* 0x003fe20003800000 */
.L_x_2222:
[----:B------:R-:W-:Y:S01]  /*57e0*/  FADD.FTZ R11, R10, R25 ;  /* 0x000000190a0b7221 */ /* 0x000fe20000010000 */
[----:B------:R-:W-:-:S03]  /*57f0*/  HFMA2.MMA R18, -RZ, RZ, 0, 1.1920928955078125e-07 ;  /* 0x00000002ff127435 */ /* 0x000fc600000001ff */
[----:B------:R-:W-:Y:S01]  /*5800*/  IMAD.MOV.U32 R21, RZ, RZ, R11 ;  /* 0x000000ffff157224 */ /* 0x000fe200078e000b */
[----:B------:R-:W-:-:S07]  /*5810*/  MOV R17, R23 ;  /* 0x0000001700117202 */ /* 0x000fce0000000f00 */
[----:B------:R-:W-:Y:S05]  /*5820*/  WARPSYNC.COLLECTIVE R16, `(.L_x_2223) ;  /* 0x0000000010087348 */ /* 0x000fea0003c00000 */
[----:B------:R0:W1:Y:S02]  /*5830*/  SHFL.BFLY P2, R23, R21, R18, R19 ;  /* 0x0c00001215177389 */ /* 0x0000640000040013 */
[----:B01----:R-:W-:Y:S01]  /*5840*/  ENDCOLLECTIVE ;  /* 0x000000000000791b */ /* 0x003fe20003800000 */
.L_x_2223:
        /* <DEDUP_REMOVED lines=8> */
.L_x_2224:
        /* <DEDUP_REMOVED lines=8> */
.L_x_2225:
        /* <DEDUP_REMOVED lines=14> */
.L_x_2226:
        /* <DEDUP_REMOVED lines=14> */
.L_x_2227:
        /* <DEDUP_REMOVED lines=9> */
.L_x_2228:
        /* <DEDUP_REMOVED lines=8> */
.L_x_2229:
        /* <DEDUP_REMOVED lines=13> */
.L_x_2230:
[----:B------:R-:W-:-:S05]  /*5cf0*/  FADD.FTZ R24, R24, R25 ;  /* 0x0000001918187221 */ /* 0x000fca0000010000 */
[----:B------:R-:W-:Y:S01]  /*5d00*/  MOV R21, R24 ;  /* 0x0000001800157202 */ /* 0x000fe20000000f00 */
[----:B------:R-:W-:Y:S01]  /*5d10*/  IMAD.MOV.U32 R18, RZ, RZ, 0x2 ;  /* 0x00000002ff127424 */ /* 0x000fe200078e00ff */
[----:B------:R-:W-:-:S07]  /*5d20*/  MOV R25, R23 ;  /* 0x0000001700197202 */ /* 0x000fce0000000f00 */
[----:B------:R-:W-:Y:S05]  /*5d30*/  WARPSYNC.COLLECTIVE R16, `(.L_x_2231) ;  /* 0x0000000010087348 */ /* 0x000fea0003c00000 */
[----:B------:R0:W1:Y:S02]  /*5d40*/  SHFL.BFLY P2, R23, R21, R18, R19 ;  /* 0x0c00001215177389 */ /* 0x0000640000040013 */
[----:B01----:R-:W-:Y:S01]  /*5d50*/  ENDCOLLECTIVE ;  /* 0x000000000000791b */ /* 0x003fe20003800000 */
.L_x_2231:
        /* <DEDUP_REMOVED lines=8> */
.L_x_2232:
[----:B------:R-:W-:Y:S01]  /*5de0*/  MOV R21, R24 ;  /* 0x0000001800157202 */ /* 0x000fe20000000f00 */
[----:B------:R-:W-:Y:S01]  /*5df0*/  IMAD.MOV.U32 R18, RZ, RZ, 0x1 ;  /* 0x00000001ff127424 */ /* 0x000fe200078e00ff */
[----:B------:R-:W-:-:S07]  /*5e00*/  MOV R20, R23 ;  /* 0x0000001700147202 */ /* 0x000fce0000000f00 */
[----:B------:R-:W-:Y:S05]  /*5e10*/  WARPSYNC.COLLECTIVE R16, `(.L_x_2233) ;  /* 0x0000000010087348 */ /* 0x000fea0003c00000 */
[----:B------:R0:W1:Y:S02]  /*5e20*/  SHFL.BFLY P2, R23, R21, R18, R19 ;  /* 0x0c00001215177389 */ /* 0x0000640000040013 */
[----:B01----:R-:W-:Y:S01]  /*5e30*/  ENDCOLLECTIVE ;  /* 0x000000000000791b */ /* 0x003fe20003800000 */
.L_x_2233:
        /* <DEDUP_REMOVED lines=10> */
.L_x_2234:
        /* <DEDUP_REMOVED lines=11> */
.L_x_2235:
        /* <DEDUP_REMOVED lines=10> */
.L_x_2236:
        /* <DEDUP_REMOVED lines=10> */
.L_x_2237:
        /* <DEDUP_REMOVED lines=9> */
.L_x_2238:
[----:B------:R-:W-:Y:S01]  /*6160*/  HFMA2.MMA R18, -RZ, RZ, 0, 1.1920928955078125e-07 ;  /* 0x00000002ff127435 */ /* 0x000fe200000001ff */
[----:B------:R-:W-:Y:S01]  /*6170*/  IMAD.MOV.U32 R21, RZ, RZ, R34 ;  /* 0x000000ffff157224 */ /* 0x000fe200078e0022 */
[----:B------:R-:W-:-:S09]  /*6180*/  MOV R33, R23 ;  /* 0x0000001700217202 */ /* 0x000fd20000000f00 */
[----:B------:R-:W-:Y:S05]  /*6190*/  WARPSYNC.COLLECTIVE R16, `(.L_x_2239) ;  /* 0x0000000010087348 */ /* 0x000fea0003c00000 */
[----:B------:R0:W1:Y:S02]  /*61a0*/  SHFL.BFLY P2, R23, R21, R18, R19 ;  /* 0x0c00001215177389 */ /* 0x0000640000040013 */
[----:B01----:R-:W-:Y:S01]  /*61b0*/  ENDCOLLECTIVE ;  /* 0x000000000000791b */ /* 0x003fe20003800000 */
.L_x_2239:
        /* <DEDUP_REMOVED lines=8> */
.L_x_2240:
[----:B------:R-:W-:Y:S01]  /*6240*/  HFMA2.MMA R18, -RZ, RZ, 0, 5.9604644775390625e-08 ;  /* 0x00000001ff127435 */ /* 0x000fe200000001ff */
[----:B------:R-:W-:Y:S01]  /*6250*/  IMAD.MOV.U32 R21, RZ, RZ, R20 ;  /* 0x000000ffff157224 */ /* 0x000fe200078e0014 */
[----:B------:R-:W-:-:S09]  /*6260*/  MOV R15, R23 ;  /* 0x00000017000f7202 */ /* 0x000fd20000000f00 */
[----:B------:R-:W-:Y:S05]  /*6270*/  WARPSYNC.COLLECTIVE R16, `(.L_x_2241) ;  /* 0x0000000010087348 */ /* 0x000fea0003c00000 */
[----:B------:R0:W1:Y:S02]  /*6280*/  SHFL.BFLY P2, R23, R21, R18, R19 ;  /* 0x0c00001215177389 */ /* 0x0000640000040013 */
[----:B01----:R-:W-:Y:S01]  /*6290*/  ENDCOLLECTIVE ;  /* 0x000000000000791b */ /* 0x003fe20003800000 */
.L_x_2241:
        /* <DEDUP_REMOVED lines=20> */
.L_x_2242:
[----:B------:R-:W-:Y:S01]  /*63e0*/  HFMA2.MMA R18, -RZ, RZ, 0, 4.76837158203125e-07 ;  /* 0x00000008ff127435 */ /* 0x000fe200000001ff */
[----:B------:R-:W-:Y:S01]  /*63f0*/  IMAD.MOV.U32 R21, RZ, RZ, R14 ;  /* 0x000000ffff157224 */ /* 0x000fe200078e000e */
[----:B------:R-:W-:-:S09]  /*6400*/  MOV R22, R23 ;  /* 0x0000001700167202 */ /* 0x000fd20000000f00 */
[----:B------:R-:W-:Y:S05]  /*6410*/  WARPSYNC.COLLECTIVE R16, `(.L_x_2243) ;  /* 0x0000000010087348 */ /* 0x000fea0003c00000 */
[----:B------:R0:W1:Y:S02]  /*6420*/  SHFL.BFLY P2, R23, R21, R18, R19 ;  /* 0x0c00001215177389 */ /* 0x0000640000040013 */
[----:B01----:R-:W-:Y:S01]  /*6430*/  ENDCOLLECTIVE ;  /* 0x000000000000791b */ /* 0x003fe20003800000 */
.L_x_2243:
[----:B------:R-:W-:Y:S01]  /*6440*/  FADD.FTZ R12, R12, R22 ;  /* 0x000000160c0c7221 */ /* 0x000fe20000010000 */
[----:B------:R-:W-:Y:S01]  /*6450*/  IMAD.MOV.U32 R21, RZ, RZ, R15 ;  /* 0x000000ffff157224 */ /* 0x000fe200078e000f */
[----:B------:R-:W-:-:S07]  /*6460*/  MOV R32, R23 ;  /* 0x0000001700207202 */ /* 0x000fce0000000f00 */
[----:B------:R-:W-:Y:S05]  /*6470*/  WARPSYNC.COLLECTIVE R16, `(.L_x_2244) ;  /* 0x0000000010087348 */ /* 0x000fea0003c00000 */
[----:B------:R0:W1:Y:S02]  /*6480*/  SHFL.BFLY P2, R23, R21, R18, R19 ;  /* 0x0c00001215177389 */ /* 0x0000640000040013 */
[----:B01----:R-:W-:Y:S01]  /*6490*/  ENDCOLLECTIVE ;  /* 0x000000000000791b */ /* 0x003fe20003800000 */
.L_x_2244:
        /* <DEDUP_REMOVED lines=9> */
.L_x_2245:
[----:B------:R-:W-:Y:S01]  /*6530*/  MOV R21, R17 ;  /* 0x0000001100157202 */ /* 0x000fe20000000f00 */
[----:B------:R-:W-:Y:S01]  /*6540*/  @!P1 IMAD.WIDE R14, R0, 0x2, R14 ;  /* 0x00000002000e9825 */ /* 0x000fe200078e020e */
[----:B------:R-:W-:-:S07]  /*6550*/  MOV R33, R23 ;  /* 0x0000001700217202 */ /* 0x000fce0000000f00 */
[----:B------:R-:W-:Y:S05]  /*6560*/  WARPSYNC.COLLECTIVE R16, `(.L_x_2246) ;  /* 0x0000000010087348 */ /* 0x000fea0003c00000 */
[----:B------:R0:W1:Y:S02]  /*6570*/  SHFL.BFLY P2, R23, R21, R18, R19 ;  /* 0x0c00001215177389 */ /* 0x0000640000040013 */
[----:B01----:R-:W-:Y:S01]  /*6580*/  ENDCOLLECTIVE ;  /* 0x000000000000791b */ /* 0x003fe20003800000 */
.L_x_2246:
        /* <DEDUP_REMOVED lines=9> */
.L_x_2247:
[----:B------:R-:W-:Y:S02]  /*6620*/  MOV R21, R24 ;  /* 0x0000001800157202 */ /* 0x000fe40000000f00 */
[----:B------:R-:W-:-:S07]  /*6630*/  MOV R32, R23 ;  /* 0x0000001700207202 */ /* 0x000fce0000000f00 */
[----:B------:R-:W-:Y:S05]  /*6640*/  WARPSYNC.COLLECTIVE R16, `(.L_x_2248) ;  /* 0x0000000010087348 */ /* 0x000fea0003c00000 */
[----:B------:R0:W1:Y:S02]  /*6650*/  SHFL.BFLY P2, R23, R21, R18, R19 ;  /* 0x0c00001215177389 */ /* 0x0000640000040013 */
[----:B01----:R-:W-:Y:S01]  /*6660*/  ENDCOLLECTIVE ;  /* 0x000000000000791b */ /* 0x003fe20003800000 */
.L_x_2248:
        /* <DEDUP_REMOVED lines=12> */
.L_x_2249:
[----:B------:R-:W-:Y:S02]  /*6730*/  MOV R21, R12 ;  /* 0x0000000c00157202 */ /* 0x000fe40000000f00 */
[----:B------:R-:W-:-:S07]  /*6740*/  MOV R22, R23 ;  /* 0x0000001700167202 */ /* 0x000fce0000000f00 */
[----:B------:R-:W-:Y:S05]  /*6750*/  WARPSYNC.COLLECTIVE R16, `(.L_x_2250) ;  /* 0x0000000010087348 */ /* 0x000fea0003c00000 */
[----:B------:R0:W1:Y:S02]  /*6760*/  SHFL.BFLY P2, R23, R21, R18, R19 ;  /* 0x0c00001215177389 */ /* 0x0000640000040013 */
[----:B01----:R-:W-:Y:S01]  /*6770*/  ENDCOLLECTIVE ;  /* 0x000000000000791b */ /* 0x003fe20003800000 */
.L_x_2250:
[----:B------:R-:W-:Y:S01]  /*6780*/  FADD.FTZ R22, R25, R22 ;  /* 0x0000001619167221 */ /* 0x000fe20000010000 */
[----:B------:R-:W-:Y:S06]  /*6790*/  BRA `(.L_x_2251) ;  /* 0xffffffe000c47947 */ /* 0x000fec000383ffff */
.L_x_2252:
        /* <DEDUP_REMOVED lines=14> */
.L_x_3944:


//--------------------- .text._ZN13group_norm_v218gn_bwd_cuda_kernelI6__halfLi480ELi1ELi32ELi60ELi256ELb0ELb1ELi8ELi960ELi960ELi4ELb1ELi4ELb0ELb0ELNS_15WgradSyncMethodE3ENS_16CompileConditionILi900EEEEEvPT_S6_S6_PKS5_S8_S8_S8_PKfflPfPj --------------------------
	.section	.text._ZN13group_norm_v218gn_bwd_cuda_kernelI6__halfLi480ELi1ELi32ELi60ELi256ELb0ELb1ELi8ELi960ELi960ELi4ELb1ELi4ELb0ELb0ELNS_15WgradSyncMethodE3ENS_16CompileConditionILi900EEEEEvPT_S6_S6_PKS5_S8_S8_S8_PKfflPfPj,"ax",@progbits
	.align	128
        .global         _ZN13group_norm_v218gn_bwd_cuda_kernelI6__halfLi480ELi1ELi32ELi60ELi256ELb0ELb1ELi8ELi960ELi960ELi4ELb1ELi4ELb0ELb0ELNS_15WgradSyncMethodE3ENS_16CompileConditionILi900EEEEEvPT_S6_S6_PKS5_S8_S8_S8_PKfflPfPj
        .type           _ZN13group_norm_v218gn_bwd_cuda_kernelI6__halfLi480ELi1ELi32ELi60ELi256ELb0ELb1ELi8ELi960ELi960ELi4ELb1ELi4ELb0ELb0ELNS_15WgradSyncMethodE3ENS_16CompileConditionILi900EEEEEvPT_S6_S6_PKS5_S8_S8_S8_PKfflPfPj,@function
        .size           _ZN13group_norm_v218gn_bwd_cuda_kernelI6__halfLi480ELi1ELi32ELi60ELi256ELb0ELb1ELi8ELi960ELi960ELi4ELb1ELi4ELb0ELb0ELNS_15WgradSyncMethodE3ENS_16CompileConditionILi900EEEEEvPT_S6_S6_PKS5_S8_S8_S8_PKfflPfPj,(.L_x_3945 - _ZN13group_norm_v218gn_bwd_cuda_kernelI6__halfLi480ELi1ELi32ELi60ELi256ELb0ELb1ELi8ELi960ELi960ELi4ELb1ELi4ELb0ELb0ELNS_15WgradSyncMethodE3ENS_16CompileConditionILi900EEEEEvPT_S6_S6_PKS5_S8_S8_S8_PKfflPfPj)
        .other          _ZN13group_norm_v218gn_bwd_cuda_kernelI6__halfLi480ELi1ELi32ELi60ELi256ELb0ELb1ELi8ELi960ELi960ELi4ELb1ELi4ELb0ELb0ELNS_15WgradSyncMethodE3ENS_16CompileConditionILi900EEEEEvPT_S6_S6_PKS5_S8_S8_S8_PKfflPfPj,@"STO_CUDA_ENTRY STV_DEFAULT"
_ZN13group_norm_v218gn_bwd_cuda_kernelI6__halfLi480ELi1ELi32ELi60ELi256ELb0ELb1ELi8ELi960ELi960ELi4ELb1ELi4ELb0ELb0ELNS_15WgradSyncMethodE3ENS_16CompileConditionILi900EEEEEvPT_S6_S6_PKS5_S8_S8_S8_PKfflPfPj:
.text._ZN13group_norm_v218gn_bwd_cuda_kernelI6__halfLi480ELi1ELi32ELi60ELi256ELb0ELb1ELi8ELi960ELi960ELi4ELb1ELi4ELb0ELb0ELNS_15WgradSyncMethodE3ENS_16CompileConditionILi900EEEEEvPT_S6_S6_PKS5_S8_S8_S8_PKfflPfPj:
        /* <DEDUP_REMOVED lines=9> */
[----:B0-----:R-:W-:Y:S01]  /*0090*/  ISETP.LT.U32.AND P0, PT, R0, UR10, PT ;  /* 0x0000000a00007c0c */ /* 0x001fe2000bf01070 */
[----:B------:R-:W-:-:S03]  /*00a0*/  IMAD.MOV.U32 R82, RZ, RZ, R0 ;  /* 0x000000ffff527224 */ /* 0x000fc600078e0000 */
        /* <DEDUP_REMOVED lines=9> */
[----:B------:R-:W-:Y:S02]  /*0140*/  IADD3 R7, -R6, RZ, RZ ;  /* 0x000000ff06077210 */ /* 0x000fe40007ffe1ff */
[----:B------:R-:W-:Y:S02]  /*0150*/  LOP3.LUT R3, R3, 0x4, RZ, 0xfc, !PT ;  /* 0x0000000403037812 */ /* 0x000fe400078efcff */
[----:B------:R-:W-:Y:S02]  /*0160*/  ISETP.NE.AND P0, PT, R2, R7, PT ;  /* 0x000000070200720c */ /* 0x000fe40003f05270 */
[----:B------:R-:W-:Y:S01]  /*0170*/  MOV R6, 0x7fffffc1 ;  /* 0x7fffffc100067802 */ /* 0x000fe20000000f00 */
[----:B0-----:R-:W-:-:S03]  /*0180*/  IMAD.WIDE.U32 R4, R3, 0x4, R4 ;  /* 0x0000000403047825 */ /* 0x001fc600078e0004 */
[----:B------:R-:W-:Y:S01]  /*0190*/  SEL R3, R6, 0x1, !P0 ;  /* 0x0000000106037807 */ /* 0x000fe20004000000 */
[----:B------:R-:W-:Y:S06]  /*01a0*/  MEMBAR.ALL.GPU ;  /* 0x0000000000007992 */ /* 0x000fec000000a000 */
[----:B------:R-:W-:-:S00]  /*01b0*/  ERRBAR ;  /* 0x00000000000079ab */ /* 0x000fc00000000000 */
[----:B------:R-:W-:Y:S06]  /*01c0*/  CGAERRBAR ;  /* 0x00000000000075ab */ /* 0x000fec0000000000 */
[----:B------:R0:W5:Y:S02]  /*01d0*/  ATOM.E.ADD.STRONG.GPU PT, R3, desc[UR8][R4.64], R3 ;  /* 0x000000030403798a */ /* 0x00016400081ee1c8 */
.L_x_2255:
[----:B------:R-:W2:Y:S04]  /*01e0*/  LD.E.STRONG.GPU R6, desc[UR8][R4.64] ;  /* 0x0000000804067980 */ /* 0x000ea8000c10f900 */
[----:B--2---:R-:W-:Y:S01]  /*01f0*/  CCTL.IVALL ;  /* 0x00000000ff00798f */ /* 0x004fe20002000000 */
[----:B------:R-:W-:Y:S05]  /*0200*/  YIELD ;  /* 0x0000000000007946 */ /* 0x000fea0003800000 */
[----:B-----5:R-:W-:-:S04]  /*0210*/  LOP3.LUT R6, R6, R3, RZ, 0x3c, !PT ;  /* 0x0000000306067212 */ /* 0x020fc800078e3cff */
[----:B------:R-:W-:-:S13]  /*0220*/  ISETP.GT.AND P0, PT, R6, -0x1, PT ;  /* 0xffffffff0600780c */ /* 0x000fda0003f04270 */
[----:B------:R-:W-:Y:S05]  /*0230*/  @P0 BRA `(.L_x_2255) ;  /* 0xfffffffc00e80947 */ /* 0x000fea000383ffff */
.L_x_2254:
[----:B------:R-:W-:Y:S05]  /*0240*/  WARPSYNC.ALL ;  /* 0x0000000000007948 */ /* 0x000fea0003800000 */
[----:B------:R-:W-:Y:S06]  /*0250*/  BAR.SYNC.DEFER_BLOCKING 0x0 ;  /* 0x0000000000007b1d */ /* 0x000fec0000010000 */
[----:B------:R-:W-:Y:S05]  /*0260*/  BRA `(.L_x_2256) ;  /* 0x0000002800847947 */ /* 0x000fea0003800000 */
.L_x_2253:
        /* <DEDUP_REMOVED lines=15> */
[----:B------:R-:W-:Y:S02]  /*0360*/  LEA.HI R4, R13, R6, RZ, 0x2 ;  /* 0x000000060d047211 */ /* 0x000fe400078f10ff */
[----:B------:R-:W-:Y:S02]  /*0370*/  LOP3.LUT R5, R10, 0xfffffffc, RZ, 0xc0, !PT ;  /* 0xfffffffc0a057812 */ /* 0x000fe400078ec0ff */
[----:B-1----:R-:W-:Y:S01]  /*0380*/  LEA R7, R8, R3, 0x18 ;  /* 0x0000000308077211 */ /* 0x002fe200078ec0ff */
[----:B------:R-:W-:Y:S01]  /*0390*/  IMAD R8, R18, -0xf0, R6 ;  /* 0xffffff1012087824 */ /* 0x000fe200078e0206 */
[----:B------:R-:W-:Y:S01]  /*03a0*/  LEA.HI R14, R9, R12, RZ, 0x4 ;  /* 0x0000000c090e7211 */ /* 0x000fe200078f20ff */
[----:B------:R-:W-:Y:S01]  /*03b0*/  IMAD.IADD R16, R12, 0x1, -R5 ;  /* 0x000000010c107824 */ /* 0x000fe200078e0a05 */
[----:B------:R-:W-:Y:S01]  /*03c0*/  SHF.L.U32 R3, R2, 0x3, RZ ;  /* 0x0000000302037819 */ /* 0x000fe200000006ff */
[----:B------:R-:W-:Y:S01]  /*03d0*/  IMAD R11, R8, 0x18, R7 ;  /* 0x00000018080b7824 */ /* 0x000fe200078e0207 */
[----:B------:R-:W-:-:S02]  /*03e0*/  SHF.R.S32.HI R9, RZ, 0x2, R4 ;  /* 0x00000002ff097819 */ /* 0x000fc40000011404 */
[----:B------:R-:W-:Y:S02]  /*03f0*/  SHF.R.S32.HI R10, RZ, 0x2, R10 ;  /* 0x00000002ff0a7819 */ /* 0x000fe4000001140a */
[----:B------:R-:W-:Y:S02]  /*0400*/  LOP3.LUT R3, R3, 0xf8, RZ, 0xc0, !PT ;  /* 0x000000f803037812 */ /* 0x000fe400078ec0ff */
[----:B------:R-:W-:Y:S02]  /*0410*/  IADD3 R12, R9, 0xf0, RZ ;  /* 0x000000f0090c7810 */ /* 0x000fe40007ffe0ff */
[----:B------:R-:W-:Y:S01]  /*0420*/  IADD3 R17, R10, 0xf0, RZ ;  /* 0x000000f00a117810 */ /* 0x000fe20007ffe0ff */
[----:B------:R-:W-:Y:S01]  /*0430*/  IMAD.IADD R3, R3, 0x1, R18 ;  /* 0x0000000103037824 */ /* 0x000fe200078e0212 */
[----:B------:R-:W-:Y:S02]  /*0440*/  SHF.R.S32.HI R15, RZ, 0x1f, R12 ;  /* 0x0000001fff0f7819 */ /* 0x000fe4000001140c */
[----:B------:R-:W-:-:S02]  /*0450*/  LEA R11, R18, R11, 0x3 ;  /* 0x0000000b120b7211 */ /* 0x000fc400078e18ff */
[----:B------:R-:W-:Y:S02]  /*0460*/  SHF.R.S32.HI R18, RZ, 0x1f, R17 ;  /* 0x0000001fff127819 */ /* 0x000fe40000011411 */
[----:B------:R-:W-:Y:S02]  /*0470*/  LEA.HI R15, R15, R12, RZ, 0x2 ;  /* 0x0000000c0f0f7211 */ /* 0x000fe400078f10ff */
[----:B------:R-:W-:Y:S02]  /*0480*/  LOP3.LUT R5, R4, 0xfffffffc, RZ, 0xc0, !PT ;  /* 0xfffffffc04057812 */ /* 0x000fe400078ec0ff */
[----:B------:R-:W-:Y:S02]  /*0490*/  LEA.HI R13, R13, R6, RZ, 0x4 ;  /* 0x000000060d0d7211 */ /* 0x000fe400078f20ff */
[----:B------:R-:W-:Y:S02]  /*04a0*/  LEA.HI R18, R18, R17, RZ, 0x2 ;  /* 0x0000001112127211 */ /* 0x000fe400078f10ff */
[----:B------:R-:W-:-:S02]  /*04b0*/  SHF.R.U32.HI R4, RZ, 0x2, R15 ;  /* 0x00000002ff047819 */ /* 0x000fc4000001160f */
[----:B------:R-:W-:Y:S02]  /*04c0*/  IADD3 R5, -R5, R6, RZ ;  /* 0x0000000605057210 */ /* 0x000fe40007ffe1ff */
[----:B------:R-:W-:Y:S02]  /*04d0*/  SHF.R.U32.HI R15, RZ, 0x4, R14 ;  /* 0x00000004ff0f7819 */ /* 0x000fe4000001160e */
[----:B------:R-:W-:Y:S02]  /*04e0*/  SHF.R.U32.HI R12, RZ, 0x4, R13 ;  /* 0x00000004ff0c7819 */ /* 0x000fe4000001160d */
[----:B------:R-:W-:Y:S02]  /*04f0*/  SHF.R.U32.HI R17, RZ, 0x2, R18 ;  /* 0x00000002ff117819 */ /* 0x000fe40000011612 */
[----:B------:R-:W-:Y:S01]  /*0500*/  LOP3.LUT R13, R5, 0x3, R4, 0x78, !PT ;  /* 0x00000003050d7812 */ /* 0x000fe200078e7804 */
[----:B------:R-:W-:Y:S01]  /*0510*/  IMAD R4, R3, 0x780, RZ ;  /* 0x0000078003047824 */ /* 0x000fe200078e02ff */
[----:B------:R-:W-:-:S02]  /*0520*/  LOP3.LUT R14, R16, 0x3, R15, 0x78, !PT ;  /* 0x00000003100e7812 */ /* 0x000fc400078e780f */
[----:B------:R-:W-:Y:S02]  /*0530*/  LOP3.LUT R12, R5, 0x3, R12, 0x78, !PT ;  /* 0x00000003050c7812 */ /* 0x000fe400078e780c */
[----:B------:R-:W-:-:S07]  /*0540*/  LOP3.LUT R15, R16, 0x3, R17, 0x78, !PT ;  /* 0x00000003100f7812 */ /* 0x000fce00078e7811 */
.L_x_2268:
[C---:B------:R-:W-:Y:S01]  /*0550*/  LOP3.LUT R71, R82.reuse, 0x1, RZ, 0xc0, !PT ;  /* 0x0000000152477812 */ /* 0x040fe200078ec0ff */
[----:B--2---:R-:W0:Y:S01]  /*0560*/  LDC.64 R18, c[0x0][0x238] ;  /* 0x00008e00ff127b82 */ /* 0x004e220000000a00 */
[--C-:B------:R-:W-:Y:S01]  /*0570*/  SHF.R.U64 R5, R82, 0x1, R92.reuse ;  /* 0x0000000152057819 */ /* 0x100fe2000000125c */
[----:B------:R-:W-:Y:S01]  /*0580*/  ULDC.64 UR12, c[0x0][0x248] ;  /* 0x00009200000c7ab9 */ /* 0x000fe20000000a00 */
[----:B------:R-:W-:Y:S01]  /*0590*/  SHF.R.U32.HI R16, RZ, 0x1, R92 ;  /* 0x00000001ff107819 */ /* 0x000fe2000001165c */
[----:B------:R-:W-:Y:S01]  /*05a0*/  IMAD R71, R71, 0x3c0, RZ ;  /* 0x000003c047477824 */ /* 0x000fe200078e02ff */
[----:B------:R-:W-:Y:S01]  /*05b0*/  ULDC.64 UR14, c[0x0][0x228] ;  /* 0x00008a00000e7ab9 */ /* 0x000fe20000000a00 */
[----:B------:R-:W-:Y:S02]  /*05c0*/  ULDC UR5, c[0x0][0x250] ;  /* 0x0000940000057ab9 */ /* 0x000fe40000000800 */
[----:B------:R-:W-:Y:S02]  /*05d0*/  IMAD R48, R8, 0x4, R71 ;  /* 0x0000000408307824 */ /* 0x000fe400078e0247 */
[----:B------:R-:W-:-:S02]  /*05e0*/  IMAD R17, R16, 0x78000, RZ ;  /* 0x0007800010117824 */ /* 0x000fc400078e02ff */
[----:B------:R-:W-:Y:S01]  /*05f0*/  IMAD.WIDE.U32 R50, R48, -0x77777777, RZ ;  /* 0x8888888930327825 */ /* 0x000fe200078e00ff */
[----:B------:R-:W-:-:S04]  /*0600*/  SHF.R.S32.HI R49, RZ, 0x1f, R48 ;  /* 0x0000001fff317819 */ /* 0x000fc80000011430 */
[----:B------:R-:W-:Y:S01]  /*0610*/  SHF.R.U32.HI R50, RZ, 0x5, R51 ;  /* 0x00000005ff327819 */ /* 0x000fe20000011633 */
[----:B------:R-:W-:-:S03]  /*0620*/  IMAD.WIDE.U32 R24, R5, 0x78000, R48 ;  /* 0x0007800005187825 */ /* 0x000fc600078e0030 */
[C---:B------:R-:W-:Y:S02]  /*0630*/  LEA R3, P0, R5.reuse, R50, 0x5 ;  /* 0x0000003205037211 */ /* 0x040fe400078028ff */
[----:B------:R-:W-:Y:S02]  /*0640*/  IADD3 R20, P1, R4, R24, RZ ;  /* 0x0000001804147210 */ /* 0x000fe40007f3e0ff */
[----:B------:R-:W-:Y:S02]  /*0650*/  LEA.HI.X R16, R5, RZ, R16, 0x5, P0 ;  /* 0x000000ff05107211 */ /* 0x000fe400000f2c10 */
[----:B------:R-:W-:Y:S02]  /*0660*/  LEA R52, P0, R3, UR12, 0x3 ;  /* 0x0000000c03347c11 */ /* 0x000fe4000f8018ff */
[----:B------:R-:W-:Y:S01]  /*0670*/  IADD3 R5, R25, R17, RZ ;  /* 0x0000001119057210 */ /* 0x000fe20007ffe0ff */
[----:B------:R-:W-:Y:S01]  /*0680*/  IMAD.SHL.U32 R17, R20, 0x2, RZ ;  /* 0x0000000214117824 */ /* 0x000fe200078e00ff */
[----:B------:R-:W-:Y:S01]  /*0690*/  LEA.HI.X R53, R3, UR13, R16, 0x3, P0 ;  /* 0x0000000d03357c11 */ /* 0x000fe200080f1c10 */
[----:B------:R-:W-:Y:S01]  /*06a0*/  ULDC.64 UR12, c[0x0][0x230] ;  /* 0x00008c00000c7ab9 */ /* 0x000fe20000000a00 */
[----:B------:R-:W-:-:S04]  /*06b0*/  IADD3.X R3, RZ, R5, RZ, P1, !PT ;  /* 0x00000005ff037210 */ /* 0x000fc80000ffe4ff */
[----:B------:R-:W2:Y:S01]  /*06c0*/  LDG.E.64.CONSTANT R52, desc[UR8][R52.64] ;  /* 0x0000000834347981 */ /* 0x000ea2000c1e9b00 */
[----:B------:R-:W-:Y:S01]  /*06d0*/  SHF.L.U64.HI R20, R20, 0x1, R3 ;  /* 0x0000000114147819 */ /* 0x000fe20000010203 */
[----:B0-----:R-:W-:Y:S01]  /*06e0*/  IMAD.WIDE R48, R48, 0x2, R18 ;  /* 0x0000000230307825 */ /* 0x001fe200078e0212 */
[C---:B------:R-:W-:Y:S02]  /*06f0*/  IADD3 R32, P0, R17.reuse, UR12, RZ ;  /* 0x0000000c11207c10 */ /* 0x040fe4000ff1e0ff */
[----:B------:R-:W-:Y:S02]  /*0700*/  IADD3 R40, P1, R17, UR14, RZ ;  /* 0x0000000e11287c10 */ /* 0x000fe4000ff3e0ff */
[----:B------:R-:W-:Y:S01]  /*0710*/  IADD3.X R33, R20, UR13, RZ, P0, !PT ;  /* 0x0000000d14217c10 */ /* 0x000fe200087fe4ff */
[----:B------:R-:W3:Y:S01]  /*0720*/  LDG.E.64.CONSTANT R48, desc[UR8][R48.64] ;  /* 0x0000000830307981 */ /* 0x000ee2000c1e9b00 */
[----:B------:R-:W-:Y:S02]  /*0730*/  IADD3 R3, R4, 0xf00, RZ ;  /* 0x00000f0004037810 */ /* 0x000fe40007ffe0ff */
[----:B------:R-:W-:-:S02]  /*0740*/  IADD3.X R41, R20, UR15, RZ, P1, !PT ;  /* 0x0000000f14297c10 */ /* 0x000fc40008ffe4ff */
[----:B------:R-:W-:Y:S01]  /*0750*/  IADD3 R3, P0, R3, R24, RZ ;  /* 0x0000001803037210 */ /* 0x000fe20007f1e0ff */
[----:B------:R-:W4:Y:S03]  /*0760*/  LDG.E.64.CONSTANT R32, desc[UR8][R32.64] ;  /* 0x0000000820207981 */ /* 0x000f26000c1e9b00 */
[----:B------:R-:W-:Y:S01]  /*0770*/  IADD3.X R18, RZ, R5, RZ, P0, !PT ;  /* 0x00000005ff127210 */ /* 0x000fe200007fe4ff */
[----:B------:R-:W5:Y:S01]  /*0780*/  LDG.E.64.CONSTANT R40, desc[UR8][R40.64] ;  /* 0x0000000828287981 */ /* 0x000f62000c1e9b00 */
[C---:B------:R-:W-:Y:S02]  /*0790*/  IMAD.SHL.U32 R23, R3.reuse, 0x2, RZ ;  /* 0x0000000203177824 */ /* 0x040fe400078e00ff */
[----:B------:R-:W-:-:S03]  /*07a0*/  SHF.L.U64.HI R18, R3, 0x1, R18 ;  /* 0x0000000103127819 */ /* 0x000fc60000010212 */
[C---:B------:R-:W-:Y:S02]  /*07b0*/  IADD3 R38, P0, R23.reuse, UR12, RZ ;  /* 0x0000000c17267c10 */ /* 0x040fe4000ff1e0ff */
[----:B------:R-:W-:Y:S02]  /*07c0*/  IADD3 R36, P1, R23, UR14, RZ ;  /* 0x0000000e17247c10 */ /* 0x000fe4000ff3e0ff */
[----:B------:R-:W-:Y:S02]  /*07d0*/  IADD3.X R39, R18, UR13, RZ, P0, !PT ;  /* 0x0000000d12277c10 */ /* 0x000fe400087fe4ff */
[----:B------:R-:W-:Y:S02]  /*07e0*/  IADD3 R3, R4, 0x1e00, RZ ;  /* 0x00001e0004037810 */ /* 0x000fe40007ffe0ff */
[----:B------:R-:W-:Y:S02]  /*07f0*/  IADD3.X R37, R18, UR15, RZ, P1, !PT ;  /* 0x0000000f12257c10 */ /* 0x000fe40008ffe4ff */
        /* <DEDUP_REMOVED lines=23> */
[----:B------:R-:W-:-:S04]  /*0970*/  IADD3 R91, P0, R82, 0x4, RZ ;  /* 0x00000004525b7810 */ /* 0x000fc80007f1e0ff */
[----:B------:R-:W-:Y:S02]  /*0980*/  IADD3.X R92, RZ, R92, RZ, P0, !PT ;  /* 0x0000005cff5c7210 */ /* 0x000fe400007fe4ff */
[----:B------:R-:W-:-:S04]  /*0990*/  ISETP.GE.U32.AND P0, PT, R91, UR10, PT ;  /* 0x0000000a5b007c0c */ /* 0x000fc8000bf06070 */
[----:B------:R-:W-:Y:S01]  /*09a0*/  ISETP.GE.AND.EX P0, PT, R92, UR6, PT, P0 ;  /* 0x000000065c007c0c */ /* 0x000fe2000bf06300 */
[----:B------:R-:W-:Y:S01]  /*09b0*/  HFMA2.MMA R70, -RZ, RZ, 0, 0 ;  /* 0x00000000ff467435 */ /* 0x000fe200000001ff */
[----:B------:R-:W-:Y:S01]  /*09c0*/  ISETP.GT.U32.AND P1, PT, R6, 0x1f, PT ;  /* 0x0000001f0600780c */ /* 0x000fe20003f24070 */
[----:B------:R-:W-:Y:S02]  /*09d0*/  IMAD.MOV.U32 R72, RZ, RZ, RZ ;  /* 0x000000ffff487224 */ /* 0x000fe400078e00ff */
[----:B--2---:R-:W-:-:S06]  /*09e0*/  FADD.FTZ R24, R53, UR5 ;  /* 0x0000000535187e21 */ /* 0x004fcc0008010000 */
[----:B------:R-:W0:Y:S01]  /*09f0*/  MUFU.RSQ R24, R24 ;  /* 0x0000001800187308 */ /* 0x000e220000001400 */
[----:B---3--:R-:W-:Y:S02]  /*0a00*/  HADD2.F32 R26, -RZ, R48.H0_H0 ;  /* 0x20000030ff1a7230 */ /* 0x008fe40000004100 */
[--C-:B----4-:R-:W-:Y:S02]  /*0a10*/  HADD2.F32 R5, -RZ, R32.reuse.H0_H0 ;  /* 0x20000020ff057230 */ /* 0x110fe40000004100 */
[----:B------:R-:W-:Y:S02]  /*0a20*/  HADD2.F32 R25, -RZ, R32.H1_H1 ;  /* 0x30000020ff197230 */ /* 0x000fe40000004100 */
[----:B-----5:R-:W-:Y:S02]  /*0a30*/  HADD2.F32 R3, -RZ, R40.H0_H0 ;  /* 0x20000028ff037230 */ /* 0x020fe40000004100 */
[----:B------:R-:W-:Y:S01]  /*0a40*/  FADD.FTZ R5, -R52, R5 ;  /* 0x0000000534057221 */ /* 0x000fe20000010100 */
[----:B------:R-:W-:-:S02]  /*0a50*/  HADD2.F32 R48, -RZ, R48.H1_H1 ;  /* 0x30000030ff307230 */ /* 0x000fc40000004100 */
[----:B------:R-:W-:Y:S01]  /*0a60*/  FADD.FTZ R25, -R52, R25 ;  /* 0x0000001934197221 */ /* 0x000fe20000010100 */
[----:B------:R-:W-:Y:S02]  /*0a70*/  HADD2.F32 R35, -RZ, R40.H1_H1 ;  /* 0x30000028ff237230 */ /* 0x000fe40000004100 */
[----:B------:R-:W-:Y:S01]  /*0a80*/  FMUL.FTZ R30, R3, R26 ;  /* 0x0000001a031e7220 */ /* 0x000fe20000410000 */
[C---:B0-----:R-:W-:Y:S01]  /*0a90*/  FMUL.FTZ R5, R24.reuse, R5 ;  /* 0x0000000518057220 */ /* 0x041fe20000410000 */
[----:B------:R-:W-:Y:S02]  /*0aa0*/  HADD2.F32 R43, -RZ, R33.H0_H0 ;  /* 0x20000021ff2b7230 */ /* 0x000fe40000004100 */
[----:B------:R-:W-:Y:S01]  /*0ab0*/  FMUL.FTZ R83, R24, R25 ;  /* 0x0000001918537220 */ /* 0x000fe20000410000 */
[----:B------:R-:W-:Y:S01]  /*0ac0*/  FMUL.FTZ R27, R35, R48 ;  /* 0x00000030231b7220 */ /* 0x000fe20000410000 */
[----:B------:R-:W-:Y:S01]  /*0ad0*/  FFMA.FTZ R30, R5, R30, RZ ;  /* 0x0000001e051e7223 */ /* 0x000fe200000100ff */
[----:B------:R-:W-:-:S02]  /*0ae0*/  HADD2.F32 R46, -RZ, R49.H0_H0 ;  /* 0x20000031ff2e7230 */ /* 0x000fc40000004100 */
[----:B------:R-:W-:Y:S01]  /*0af0*/  FADD.FTZ R43, -R52, R43 ;  /* 0x0000002b342b7221 */ /* 0x000fe20000010100 */
[----:B------:R-:W-:Y:S02]  /*0b00*/  HADD2.F32 R31, -RZ, R41.H0_H0 ;  /* 0x20000029ff1f7230 */ /* 0x000fe40000004100 */
[----:B------:R-:W-:Y:S02]  /*0b10*/  HADD2.F32 R33, -RZ, R33.H1_H1 ;  /* 0x30000021ff217230 */ /* 0x000fe40000004100 */
[----:B------:R-:W-:Y:S01]  /*0b20*/  FFMA.FTZ R30, R83, R27, R30 ;  /* 0x0000001b531e7223 */ /* 0x000fe2000001001e */
[----:B------:R-:W-:Y:S02]  /*0b30*/  HADD2.F32 R44, -RZ, R49.H1_H1 ;  /* 0x30000031ff2c7230 */ /* 0x000fe40000004100 */
[----:B------:R-:W-:Y:S01]  /*0b40*/  FMUL.FTZ R27, R31, R46 ;  /* 0x0000002e1f1b7220 */ /* 0x000fe20000410000 */
[----:B------:R-:W-:Y:S01]  /*0b50*/  FMUL.FTZ R51, R24, R43 ;  /* 0x0000002b18337220 */ /* 0x000fe20000410000 */
[----:B------:R-:W-:-:S02]  /*0b60*/  HADD2.F32 R25, -RZ, R41.H1_H1 ;  /* 0x30000029ff197230 */ /* 0x000fc40000004100 */
[----:B------:R-:W-:Y:S01]  /*0b70*/  FADD.FTZ R33, -R52, R33 ;  /* 0x0000002134217221 */ /* 0x000fe20000010100 */
[----:B------:R-:W-:Y:S02]  /*0b80*/  HADD2.F32 R41, -RZ, R38.H0_H0 ;  /* 0x20000026ff297230 */ /* 0x000fe40000004100 */
[----:B------:R-:W-:Y:S01]  /*0b90*/  FFMA.FTZ R30, R51, R27, R30 ;  /* 0x0000001b331e7223 */ /* 0x000fe2000001001e */
[----:B------:R-:W-:Y:S01]  /*0ba0*/  FMUL.FTZ R49, R24, R33 ;  /* 0x0000002118317220 */ /* 0x000fe20000410000 */
[----:B------:R-:W-:Y:S01]  /*0bb0*/  FMUL.FTZ R27, R25, R44 ;  /* 0x0000002c191b7220 */ /* 0x000fe20000410000 */
[----:B------:R-:W-:Y:S02]  /*0bc0*/  HADD2.F32 R33, -RZ, R36.H0_H0 ;  /* 0x20000024ff217230 */ /* 0x000fe40000004100 */
[----:B------:R-:W-:Y:S01]  /*0bd0*/  FADD.FTZ R43, -R52, R41 ;  /* 0x00000029342b7221 */ /* 0x000fe20000010100 */
[----:B------:R-:W-:Y:S02]  /*0be0*/  HADD2.F32 R45, -RZ, R38.H1_H1 ;  /* 0x30000026ff2d7230 */ /* 0x000fe40000004100 */
[----:B------:R-:W-:Y:S01]  /*0bf0*/  FFMA.FTZ R41, R49, R27, R30 ;  /* 0x0000001b31297223 */ /* 0x000fe2000001001e */
[----:B------:R-:W-:-:S02]  /*0c00*/  HADD2.F32 R27, -RZ, R36.H1_H1 ;  /* 0x30000024ff1b7230 */ /* 0x000fc40000004100 */
[----:B------:R-:W-:Y:S01]  /*0c10*/  FMUL.FTZ R30, R26, R33 ;  /* 0x000000211a1e7220 */ /* 0x000fe20000410000 */
[----:B------:R-:W-:Y:S01]  /*0c20*/  FMUL.FTZ R42, R24, R43 ;  /* 0x0000002b182a7220 */ /* 0x000fe20000410000 */
[----:B------:R-:W-:Y:S01]  /*0c30*/  FADD.FTZ R45, -R52, R45 ;  /* 0x0000002d342d7221 */ /* 0x000fe20000010100 */
[----:B------:R-:W-:Y:S02]  /*0c40*/  HADD2.F32 R43, -RZ, R39.H0_H0 ;  /* 0x20000027ff2b7230 */ /* 0x000fe40000004100 */
[----:B------:R-:W-:Y:S01]  /*0c50*/  FFMA.FTZ R41, R42, R30, R41 ;  /* 0x0000001e2a297223 */ /* 0x000fe20000010029 */
[----:B------:R-:W-:Y:S01]  /*0c60*/  FMUL.FTZ R30, R48, R27 ;  /* 0x0000001b301e7220 */ /* 0x000fe20000410000 */
[----:B------:R-:W-:Y:S01]  /*0c70*/  FMUL.FTZ R40, R24, R45 ;  /* 0x0000002d18287220 */ /* 0x000fe20000410000 */
[----:B------:R-:W-:Y:S02]  /*0c80*/  HADD2.F32 R47, -RZ, R37.H0_H0 ;  /* 0x20000025ff2f7230 */ /* 0x000fe40000004100 */
[----:B------:R-:W-:Y:S01]  /*0c90*/  FADD.FTZ R43, -R52, R43 ;  /* 0x0000002b342b7221 */ /* 0x000fe20000010100 */
[----:B------:R-:W-:-:S02]  /*0ca0*/  HADD2.F32 R39, -RZ, R39.H1_H1 ;  /* 0x30000027ff277230 */ /* 0x000fc40000004100 */
[----:B------:R-:W-:Y:S01]  /*0cb0*/  FFMA.FTZ R41, R40, R30, R41 ;  /* 0x0000001e28297223 */ /* 0x000fe20000010029 */
[----:B------:R-:W-:Y:S02]  /*0cc0*/  HADD2.F32 R45, -RZ, R37.H1_H1 ;  /* 0x30000025ff2d7230 */ /* 0x000fe40000004100 */
[----:B------:R-:W-:Y:S01]  /*0cd0*/  FMUL.FTZ R30, R46, R47 ;  /* 0x0000002f2e1e7220 */ /* 0x000fe20000410000 */
[----:B------:R-:W-:Y:S01]  /*0ce0*/  FMUL.FTZ R38, R24, R43 ;  /* 0x0000002b18267220 */ /* 0x000fe20000410000 */
[----:B------:R-:W-:Y:S02]  /*0cf0*/  HADD2.F32 R43, -RZ, R28.H0_H0 ;  /* 0x2000001cff2b7230 */ /* 0x000fe40000004100 */
[----:B------:R-:W-:Y:S01]  /*0d00*/  FADD.FTZ R39, -R52, R39 ;  /* 0x0000002734277221 */ /* 0x000fe20000010100 */
[----:B------:R-:W-:Y:S01]  /*0d10*/  FFMA.FTZ R37, R38, R30, R41 ;  /* 0x0000001e26257223 */ /* 0x000fe20000010029 */
[----:B------:R-:W-:Y:S02]  /*0d20*/  HADD2.F32 R41, -RZ, R66.H0_H0 ;  /* 0x20000042ff297230 */ /* 0x000fe40000004100 */
[----:B------:R-:W-:Y:S01]  /*0d30*/  FMUL.FTZ R30, R44, R45 ;  /* 0x0000002d2c1e7220 */ /* 0x000fe20000410000 */
[----:B------:R-:W-:Y:S01]  /*0d40*/  FMUL.FTZ R36, R24, R39 ;  /* 0x0000002718247220 */ /* 0x000fe20000410000 */
[----:B------:R-:W-:Y:S01]  /*0d50*/  FADD.FTZ R43, -R52, R43 ;  /* 0x0000002b342b7221 */ /* 0x000fe20000010100 */
[----:B------:R-:W-:-:S02]  /*0d60*/  HADD2.F32 R53, -RZ, R28.H1_H1 ;  /* 0x3000001cff357230 */ /* 0x000fc40000004100 */
[----:B------:R-:W-:Y:S01]  /*0d70*/  FMUL.FTZ R28, R26, R41 ;  /* 0x000000291a1c7220 */ /* 0x000fe20000410000 */
[----:B------:R-:W-:Y:S01]  /*0d80*/  FFMA.FTZ R39, R36, R30, R37 ;  /* 0x0000001e24277223 */ /* 0x000fe20000010025 */
[----:B------:R-:W-:Y:S01]  /*0d90*/  FMUL.FTZ R34, R24, R43 ;  /* 0x0000002b18227220 */ /* 0x000fe20000410000 */
[----:B------:R-:W-:-:S03]  /*0da0*/  HADD2.F32 R37, -RZ, R66.H1_H1 ;  /* 0x30000042ff257230 */ /* 0x000fc60000004100 */
[----:B------:R-:W-:Y:S01]  /*0db0*/  FFMA.FTZ R39, R34, R28, R39 ;  /* 0x0000001c22277223 */ /* 0x000fe20000010027 */
[----:B------:R-:W-:Y:S01]  /*0dc0*/  FFMA.FTZ R28, R3, R26, RZ ;  /* 0x0000001a031c7223 */ /* 0x000fe200000100ff */
[----:B------:R-:W-:Y:S01]  /*0dd0*/  FADD.FTZ R53, -R52, R53 ;  /* 0x0000003534357221 */ /* 0x000fe20000010100 */
[----:B------:R-:W-:Y:S02]  /*0de0*/  HADD2.F32 R69, -RZ, R29.H0_H0 ;  /* 0x2000001dff457230 */ /* 0x000fe40000004100 */
[----:B------:R-:W-:Y:S01]  /*0df0*/  FFMA.FTZ R28, R35, R48, R28 ;  /* 0x00000030231c7223 */ /* 0x000fe2000001001c */
[----:B------:R-:W-:Y:S01]  /*0e00*/  FMUL.FTZ R30, R48, R37 ;  /* 0x00000025301e7220 */ /* 0x000fe20000410000 */
[----:B------:R-:W-:Y:S01]  /*0e10*/  FMUL.FTZ R32, R24, R53 ;  /* 0x0000003518207220 */ /* 0x000fe20000410000 */
[----:B------:R-:W-:Y:S02]  /*0e20*/  HADD2.F32 R43, -RZ, R67.H0_H0 ;  /* 0x20000043ff2b7230 */ /* 0x000fe40000004100 */
[----:B------:R-:W-:Y:S01]  /*0e30*/  FFMA.FTZ R28, R31, R46, R28 ;  /* 0x0000002e1f1c7223 */ /* 0x000fe2000001001c */
[----:B------:R-:W-:-:S02]  /*0e40*/  HADD2.F32 R73, -RZ, R29.H1_H1 ;  /* 0x3000001dff497230 */ /* 0x000fc40000004100 */
[----:B------:R-:W-:Y:S01]  /*0e50*/  FADD.FTZ R69, -R52, R69 ;  /* 0x0000004534457221 */ /* 0x000fe20000010100 */
[----:B------:R-:W-:Y:S01]  /*0e60*/  FFMA.FTZ R53, R32, R30, R39 ;  /* 0x0000001e20357223 */ /* 0x000fe20000010027 */
[----:B------:R-:W-:Y:S01]  /*0e70*/  FFMA.FTZ R39, R25, R44, R28 ;  /* 0x0000002c19277223 */ /* 0x000fe2000001001c */
[----:B------:R-:W-:Y:S02]  /*0e80*/  HADD2.F32 R29, -RZ, R67.H1_H1 ;  /* 0x30000043ff1d7230 */ /* 0x000fe40000004100 */
[----:B------:R-:W-:Y:S01]  /*0e90*/  FMUL.FTZ R66, R46, R43 ;  /* 0x0000002b2e427220 */ /* 0x000fe20000410000 */
[----:B------:R-:W-:Y:S01]  /*0ea0*/  FMUL.FTZ R30, R24, R69 ;  /* 0x00000045181e7220 */ /* 0x000fe20000410000 */
[----:B------:R-:W-:Y:S01]  /*0eb0*/  FADD.FTZ R73, -R52, R73 ;  /* 0x0000004934497221 */ /* 0x000fe20000010100 */
[----:B------:R-:W-:Y:S02]  /*0ec0*/  FFMA.FTZ R39, R26, R33, R39 ;  /* 0x000000211a277223 */ /* 0x000fe40000010027 */
[----:B------:R-:W-:Y:S01]  /*0ed0*/  FFMA.FTZ R53, R30, R66, R53 ;  /* 0x000000421e357223 */ /* 0x000fe20000010035 */
[----:B------:R-:W-:Y:S01]  /*0ee0*/  FMUL.FTZ R66, R44, R29 ;  /* 0x0000001d2c427220 */ /* 0x000fe20000410000 */
[----:B------:R-:W-:Y:S01]  /*0ef0*/  FMUL.FTZ R28, R24, R73 ;  /* 0x00000049181c7220 */ /* 0x000fe20000410000 */
[----:B------:R-:W-:-:S03]  /*0f00*/  FFMA.FTZ R39, R48, R27, R39 ;  /* 0x0000001b30277223 */ /* 0x000fc60000010027 */
[----:B------:R-:W-:Y:S01]  /*0f10*/  FFMA.FTZ R67, R28, R66, R53 ;  /* 0x000000421c437223 */ /* 0x000fe20000010035 */
[----:B------:R-:W-:-:S04]  /*0f20*/  FFMA.FTZ R53, R46, R47, R39 ;  /* 0x0000002f2e357223 */ /* 0x000fc80000010027 */
[----:B------:R-:W-:Y:S01]  /*0f30*/  FFMA.FTZ R53, R44, R45, R53 ;  /* 0x0000002d2c357223 */ /* 0x000fe20000010035 */
[----:B------:R-:W-:-:S03]  /*0f40*/  HADD2.F32 R69, -RZ, R62.H0_H0 ;  /* 0x2000003eff457230 */ /* 0x000fc60000004100 */
[----:B------:R-:W-:Y:S01]  /*0f50*/  FFMA.FTZ R53, R26, R41, R53 ;  /* 0x000000291a357223 */ /* 0x000fe20000010035 */
[----:B------:R-:W-:Y:S02]  /*0f60*/  HADD2.F32 R39, -RZ, R64.H0_H0 ;  /* 0x20000040ff277230 */ /* 0x000fe40000004100 */
[----:B------:R-:W-:Y:S01]  /*0f70*/  FADD.FTZ R69, -R52, R69 ;  /* 0x0000004534457221 */ /* 0x000fe20000010100 */
[----:B------:R-:W-:Y:S01]  /*0f80*/  FFMA.FTZ R53, R48, R37, R53 ;  /* 0x0000002530357223 */ /* 0x000fe20000010035 */
[----:B------:R-:W-:Y:S02]  /*0f90*/  HADD2.F32 R73, -RZ, R62.H1_H1 ;  /* 0x3000003eff497230 */ /* 0x000fe40000004100 */
[----:B------:R-:W-:Y:S01]  /*0fa0*/  FMUL.FTZ R62, R26, R39 ;  /* 0x000000271a3e7220 */ /* 0x000fe20000410000 */
[----:B------:R-:W-:Y:S01]  /*0fb0*/  FFMA.FTZ R53, R46, R43, R53 ;  /* 0x0000002b2e357223 */ /* 0x000fe20000010035 */
[----:B------:R-:W-:Y:S02]  /*0fc0*/  HADD2.F32 R87, -RZ, R64.H1_H1 ;  /* 0x30000040ff577230 */ /* 0x000fe40000004100 */
[----:B------:R-:W-:Y:S01]  /*0fd0*/  FMUL.FTZ R86, R24, R69 ;  /* 0x0000004518567220 */ /* 0x000fe20000410000 */
[----:B------:R-:W-:Y:S01]  /*0fe0*/  FADD.FTZ R73, -R52, R73 ;  /* 0x0000004934497221 */ /* 0x000fe20000010100 */
[----:B------:R-:W-:-:S02]  /*0ff0*/  HADD2.F32 R69, -RZ, R63.H0_H0 ;  /* 0x2000003fff457230 */ /* 0x000fc40000004100 */
[----:B------:R-:W-:Y:S01]  /*1000*/  FFMA.FTZ R53, R44, R29, R53 ;  /* 0x0000001d2c357223 */ /* 0x000fe20000010035 */
[----:B------:R-:W-:Y:S01]  /*1010*/  FFMA.FTZ R67, R86, R62, R67 ;  /* 0x0000003e56437223 */ /* 0x000fe20000010043 */
[----:B------:R-:W-:Y:S01]  /*1020*/  FMUL.FTZ R62, R48, R87 ;  /* 0x00000057303e7220 */ /* 0x000fe20000410000 */
[----:B------:R-:W-:Y:S01]  /*1030*/  FMUL.FTZ R84, R24, R73 ;  /* 0x0000004918547220 */ /* 0x000fe20000410000 */
[----:B------:R-:W-:Y:S02]  /*1040*/  HADD2.F32 R85, -RZ, R65.H0_H0 ;  /* 0x20000041ff557230 */ /* 0x000fe40000004100 */
[----:B------:R-:W-:Y:S01]  /*1050*/  FADD.FTZ R69, -R52, R69 ;  /* 0x0000004534457221 */ /* 0x000fe20000010100 */
[----:B------:R-:W-:Y:S02]  /*1060*/  HADD2.F32 R63, -RZ, R63.H1_H1 ;  /* 0x3000003fff3f7230 */ /* 0x000fe40000004100 */
[----:B------:R-:W-:Y:S01]  /*1070*/  FFMA.FTZ R53, R26, R39, R53 ;  /* 0x000000271a357223 */ /* 0x000fe20000010035 */
[----:B------:R-:W-:Y:S01]  /*1080*/  FFMA.FTZ R67, R84, R62, R67 ;  /* 0x0000003e54437223 */ /* 0x000fe20000010043 */
[----:B------:R-:W-:-:S02]  /*1090*/  HADD2.F32 R89, -RZ, R65.H1_H1 ;  /* 0x30000041ff597230 */ /* 0x000fc40000004100 */
[----:B------:R-:W-:Y:S01]  /*10a0*/  FMUL.FTZ R62, R46, R85 ;  /* 0x000000552e3e7220 */ /* 0x000fe20000410000 */
[----:B------:R-:W-:Y:S01]  /*10b0*/  FMUL.FTZ R88, R24, R69 ;  /* 0x0000004518587220 */ /* 0x000fe20000410000 */
[----:B------:R-:W-:Y:S01]  /*10c0*/  FFMA.FTZ R53, R48, R87, R53 ;  /* 0x0000005730357223 */ /* 0x000fe20000010035 */
[----:B------:R-:W-:Y:S02]  /*10d0*/  FADD.FTZ R63, -R52, R63 ;  /* 0x0000003f343f7221 */ /* 0x000fe40000010100 */
[----:B------:R-:W-:Y:S01]  /*10e0*/  FFMA.FTZ R67, R88, R62, R67 ;  /* 0x0000003e58437223 */ /* 0x000fe20000010043 */
[----:B------:R-:W-:Y:S01]  /*10f0*/  FFMA.FTZ R53, R46, R85, R53 ;  /* 0x000000552e357223 */ /* 0x000fe20000010035 */
[----:B------:R-:W-:Y:S01]  /*1100*/  FMUL.FTZ R62, R44, R89 ;  /* 0x000000592c3e7220 */ /* 0x000fe20000410000 */
[----:B------:R-:W-:Y:S02]  /*1110*/  FMUL.FTZ R90, R24, R63 ;  /* 0x0000003f185a7220 */ /* 0x000fe40000410000 */
[----:B------:R-:W-:-:S02]  /*1120*/  FFMA.FTZ R52, R44, R89, R53 ;  /* 0x000000592c347223 */ /* 0x000fc40000010035 */
        /* <DEDUP_REMOVED lines=8> */
[----:B------:R-:W-:Y:S01]  /*11b0*/  FFMA.FTZ R61, R49, R25, R60 ;  /* 0x00000019313d7223 */ /* 0x000fe2000001003c */
[----:B------:R0:W-:Y:S01]  /*11c0*/  STS.64 [R11], R52 ;  /* 0x000000340b007388 */ /* 0x0001e20000000a00 */
[----:B------:R-:W-:Y:S01]  /*11d0*/  FADD.FTZ R54, R54, R27 ;  /* 0x0000001b36367221 */ /* 0x000fe20000010000 */
[----:B------:R-:W-:Y:S01]  /*11e0*/  FADD.FTZ R56, R56, R47 ;  /* 0x0000002f38387221 */ /* 0x000fe20000010000 */
[----:B------:R-:W-:Y:S01]  /*11f0*/  FADD.FTZ R58, R58, R45 ;  /* 0x0000002d3a3a7221 */ /* 0x000fe20000010000 */
[----:B------:R-:W-:Y:S01]  /*1200*/  FADD.FTZ R62, R62, R33 ;  /* 0x000000213e3e7221 */ /* 0x000fe20000010000 */
[----:B------:R-:W-:Y:S01]  /*1210*/  FFMA.FTZ R63, R40, R27, R57 ;  /* 0x0000001b283f7223 */ /* 0x000fe20000010039 */
[----:B------:R-:W-:Y:S01]  /*1220*/  FFMA.FTZ R65, R38, R47, R59 ;  /* 0x0000002f26417223 */ /* 0x000fe2000001003b */
[----:B------:R-:W-:Y:S01]  /*1230*/  FFMA.FTZ R67, R36, R45, R61 ;  /* 0x0000002d24437223 */ /* 0x000fe2000001003d */
[----:B------:R-:W-:Y:S01]  /*1240*/  FADD.FTZ R54, R54, R37 ;  /* 0x0000002536367221 */ /* 0x000fe20000010000 */
[----:B------:R-:W-:Y:S01]  /*1250*/  FADD.FTZ R56, R56, R43 ;  /* 0x0000002b38387221 */ /* 0x000fe20000010000 */
[----:B0-----:R-:W-:Y:S01]  /*1260*/  FFMA.FTZ R53, R42, R33, R55 ;  /* 0x000000212a357223 */ /* 0x001fe20000010037 */
[----:B------:R-:W-:Y:S01]  /*1270*/  FADD.FTZ R58, R58, R29 ;  /* 0x0000001d3a3a7221 */ /* 0x000fe20000010000 */
[----:B------:R-:W-:Y:S01]  /*1280*/  FADD.FTZ R62, R62, R41 ;  /* 0x000000293e3e7221 */ /* 0x000fe20000010000 */
        /* <DEDUP_REMOVED lines=27> */
[----:B------:R-:W-:Y:S01]  /*1440*/  IADD3 R69, R52, R69, RZ ;  /* 0x0000004534457210 */ /* 0x000fe20007ffe0ff */
[----:B------:R-:W-:Y:S01]  /*1450*/  STS.64 [R64], R54 ;  /* 0x0000003640007388 */ /* 0x000fe20000000a00 */
[----:B------:R-:W-:-:S02]  /*1460*/  LEA R53, R9, UR5, 0x5 ;  /* 0x0000000509357c11 */ /* 0x000fc4000f8e28ff */
[----:B------:R-:W-:Y:S01]  /*1470*/  LEA R75, R14, R66, 0x3 ;  /* 0x000000420e4b7211 */ /* 0x000fe200078e18ff */
[----:B------:R-:W-:Y:S01]  /*1480*/  STS.64 [R65], R56 ;  /* 0x0000003841007388 */ /* 0x000fe20000000a00 */
[----:B------:R-:W-:Y:S01]  /*1490*/  LEA R62, R13, R53, 0x3 ;  /* 0x000000350d3e7211 */ /* 0x000fe200078e18ff */
[----:B------:R-:W-:Y:S02]  /*14a0*/  IMAD R52, R12, 0x8, R53 ;  /* 0x000000080c347824 */ /* 0x000fe400078e0235 */
[----:B------:R0:W-:Y:S01]  /*14b0*/  STS.64 [R68], R58 ;  /* 0x0000003a44007388 */ /* 0x0001e20000000a00 */
[----:B------:R-:W-:-:S03]  /*14c0*/  IMAD R66, R15, 0x8, R66 ;  /* 0x000000080f427824 */ /* 0x000fc600078e0242 */
[----:B------:R1:W-:Y:S01]  /*14d0*/  STS.64 [R69], R60 ;  /* 0x0000003c45007388 */ /* 0x0003e20000000a00 */
[----:B------:R-:W-:Y:S01]  /*14e0*/  BAR.SYNC.DEFER_BLOCKING 0x0 ;  /* 0x0000000000007b1d */ /* 0x000fe20000010000 */
[----:B0-----:R-:W-:-:S04]  /*14f0*/  SHF.R.U32.HI R68, RZ, 0x1, R0 ;  /* 0x00000001ff447819 */ /* 0x001fc80000011600 */
[----:B------:R-:W-:-:S03]  /*1500*/  SHF.L.U32 R73, R68, 0x5, RZ ;  /* 0x0000000544497819 */ /* 0x000fc600000006ff */
[----:B-1----:R-:W0:Y:S01]  /*1510*/  LDC.64 R68, c[0x0][0x260] ;  /* 0x00009800ff447b82 */ /* 0x002e220000000a00 */
[----:B------:R-:W-:-:S05]  /*1520*/  LOP3.LUT R74, R73, 0xffffffe0, R2, 0xe2, !PT ;  /* 0xffffffe0494a7812 */ /* 0x000fca00078ee202 */
[----:B------:R-:W-:-:S05]  /*1530*/  IMAD R73, R74, 0x780, R71 ;  /* 0x000007804a497824 */ /* 0x000fca00078e0247 */
[----:B------:R-:W-:Y:S01]  /*1540*/  IADD3 R73, R73, R6, RZ ;  /* 0x0000000649497210 */ /* 0x000fe20007ffe0ff */
[----:B------:R-:W1:Y:S04]  /*1550*/  LDS.64 R52, [R52] ;  /* 0x0000000034347984 */ /* 0x000e680000000a00 */
[----:B------:R-:W-:Y:S01]  /*1560*/  IMAD.SHL.U32 R73, R73, 0x2, RZ ;  /* 0x0000000249497824 */ /* 0x000fe200078e00ff */
[----:B------:R-:W2:Y:S04]  /*1570*/  LDS.64 R62, [R62+0x1e00] ;  /* 0x001e00003e3e7984 */ /* 0x000ea80000000a00 */
        /* <DEDUP_REMOVED lines=15> */
.L_x_2257:
[----:B------:R-:W-:Y:S04]  /*1670*/  BSSY B0, `(.L_x_2258) ;  /* 0x000008e000007945 */ /* 0x000fe80003800000 */
[----:B------:R-:W-:Y:S05]  /*1680*/  @P1 BRA `(.L_x_2259) ;  /* 0x0000000800301947 */ /* 0x000fea0003800000 */
[----:B0-----:R-:W-:Y:S02]  /*1690*/  SHF.L.U32 R52, R82, 0x4, RZ ;  /* 0x0000000452347819 */ /* 0x001fe400000006ff */
[----:B------:R-:W-:Y:S02]  /*16a0*/  SHF.L.U32 R93, R6, 0x3, RZ ;  /* 0x00000003065d7819 */ /* 0x000fe400000006ff */
        /* <DEDUP_REMOVED lines=16> */
[----:B------:R-:W-:Y:S01]  /*17b0*/  IMAD R52, R52, 0x18, R7 ;  /* 0x0000001834347824 */ /* 0x000fe200078e0207 */
[----:B------:R-:W-:Y:S01]  /*17c0*/  SHF.R.S32.HI R68, RZ, 0x1f, R67 ;  /* 0x0000001fff447819 */ /* 0x000fe20000011443 */
[----:B------:R-:W-:Y:S01]  /*17d0*/  IMAD R64, R62, 0x18, R7 ;  /* 0x000000183e407824 */ /* 0x000fe200078e0207 */
[----:B------:R-:W-:Y:S01]  /*17e0*/  SHF.R.S32.HI R66, RZ, 0x1f, R53 ;  /* 0x0000001fff427819 */ /* 0x000fe20000011435 */
[----:B------:R-:W-:Y:S01]  /*17f0*/  IMAD.IADD R62, R52, 0x1, R93 ;  /* 0x00000001343e7824 */ /* 0x000fe200078e025d */
[----:B------:R-:W-:Y:S02]  /*1800*/  LEA.HI R67, R68, R67, RZ, 0x2 ;  /* 0x0000004344437211 */ /* 0x000fe400078f10ff */
[----:B------:R-:W-:-:S02]  /*1810*/  IADD3 R52, R93, R64, RZ ;  /* 0x000000405d347210 */ /* 0x000fc40007ffe0ff */
[----:B------:R-:W-:Y:S01]  /*1820*/  LEA.HI R66, R66, R53, RZ, 0x2 ;  /* 0x0000003542427211 */ /* 0x000fe200078f10ff */
[----:B------:R-:W0:Y:S01]  /*1830*/  LDS.64 R62, [R62] ;  /* 0x000000003e3e7984 */ /* 0x000e220000000a00 */
[----:B------:R-:W-:Y:S02]  /*1840*/  SHF.R.S32.HI R64, RZ, 0x1f, R65 ;  /* 0x0000001fff407819 */ /* 0x000fe40000011441 */
[----:B------:R-:W-:Y:S01]  /*1850*/  SHF.R.S32.HI R73, RZ, 0x1f, R72 ;  /* 0x0000001fff497819 */ /* 0x000fe20000011448 */
[----:B------:R-:W1:Y:S01]  /*1860*/  LDS.64 R52, [R52] ;  /* 0x0000000034347984 */ /* 0x000e620000000a00 */
[----:B------:R-:W-:Y:S02]  /*1870*/  LEA.HI R64, R64, R65, RZ, 0x2 ;  /* 0x0000004140407211 */ /* 0x000fe400078f10ff */
[----:B------:R-:W-:Y:S02]  /*1880*/  IADD3 R65, R71, 0x18, RZ ;  /* 0x0000001847417810 */ /* 0x000fe40007ffe0ff */
[----:B------:R-:W-:Y:S01]  /*1890*/  LEA.HI R73, R73, R72, RZ, 0x2 ;  /* 0x0000004849497211 */ /* 0x000fe200078f10ff */
[----:B------:R-:W-:Y:S01]  /*18a0*/  VIADD R72, R71, 0x28 ;  /* 0x0000002847487836 */ /* 0x000fe20000000000 */
[----:B------:R-:W-:-:S02]  /*18b0*/  SHF.R.S32.HI R68, RZ, 0x1f, R65 ;  /* 0x0000001fff447819 */ /* 0x000fc40000011441 */
[C---:B------:R-:W-:Y:S02]  /*18c0*/  IADD3 R69, R71.reuse, 0x14, RZ ;  /* 0x0000001447457810 */ /* 0x040fe40007ffe0ff */
[----:B------:R-:W-:Y:S02]  /*18d0*/  LEA.HI R65, R68, R65, RZ, 0x2 ;  /* 0x0000004144417211 */ /* 0x000fe400078f10ff */
[----:B------:R-:W-:Y:S02]  /*18e0*/  IADD3 R68, R71, 0x24, RZ ;  /* 0x0000002447447810 */ /* 0x000fe40007ffe0ff */
[----:B------:R-:W-:Y:S02]  /*18f0*/  SHF.R.S32.HI R70, RZ, 0x1f, R69 ;  /* 0x0000001fff467819 */ /* 0x000fe40000011445 */
[----:B------:R-:W-:Y:S02]  /*1900*/  SHF.R.S32.HI R77, RZ, 0x1f, R68 ;  /* 0x0000001fff4d7819 */ /* 0x000fe40000011444 */
[----:B------:R-:W-:-:S02]  /*1910*/  SHF.R.S32.HI R79, RZ, 0x1f, R72 ;  /* 0x0000001fff4f7819 */ /* 0x000fc40000011448 */
[----:B------:R-:W-:Y:S02]  /*1920*/  SHF.R.S32.HI R66, RZ, 0x2, R66 ;  /* 0x00000002ff427819 */ /* 0x000fe40000011442 */
[----:B------:R-:W-:Y:S02]  /*1930*/  IADD3 R76, R71, 0x30, RZ ;  /* 0x00000030474c7810 */ /* 0x000fe40007ffe0ff */
[----:B------:R-:W-:Y:S01]  /*1940*/  LEA.HI R69, R70, R69, RZ, 0x2 ;  /* 0x0000004546457211 */ /* 0x000fe200078f10ff */
[----:B------:R-:W-:Y:S01]  /*1950*/  IMAD R66, R66, 0x18, R7 ;  /* 0x0000001842427824 */ /* 0x000fe200078e0207 */
[----:B------:R-:W-:Y:S02]  /*1960*/  LEA.HI R77, R77, R68, RZ, 0x2 ;  /* 0x000000444d4d7211 */ /* 0x000fe400078f10ff */
[----:B------:R-:W-:Y:S02]  /*1970*/  IADD3 R70, R71, 0x20, RZ ;  /* 0x0000002047467810 */ /* 0x000fe40007ffe0ff */
[----:B------:R-:W-:-:S02]  /*1980*/  LEA.HI R68, R79, R72, RZ, 0x2 ;  /* 0x000000484f447211 */ /* 0x000fc400078f10ff */
[C---:B------:R-:W-:Y:S02]  /*1990*/  IADD3 R74, R71.reuse, 0x2c, RZ ;  /* 0x0000002c474a7810 */ /* 0x040fe40007ffe0ff */
[----:B------:R-:W-:Y:S01]  /*19a0*/  SHF.R.S32.HI R79, RZ, 0x1f, R76 ;  /* 0x0000001fff4f7819 */ /* 0x000fe2000001144c */
[----:B0-----:R-:W-:Y:S01]  /*19b0*/  FADD.FTZ R95, RZ, R62 ;  /* 0x0000003eff5f7221 */ /* 0x001fe20000010000 */
[----:B------:R-:W-:Y:S02]  /*19c0*/  IADD3 R80, R71, 0x38, RZ ;  /* 0x0000003847507810 */ /* 0x000fe40007ffe0ff */
[----:B------:R-:W-:Y:S01]  /*19d0*/  SHF.R.S32.HI R64, RZ, 0x2, R64 ;  /* 0x00000002ff407819 */ /* 0x000fe20000011440 */
[----:B-1----:R-:W-:Y:S01]  /*19e0*/  FADD.FTZ R95, R95, R52 ;  /* 0x000000345f5f7221 */ /* 0x002fe20000010000 */
[----:B------:R-:W-:Y:S01]  /*19f0*/  SHF.R.S32.HI R75, RZ, 0x1f, R70 ;  /* 0x0000001fff4b7819 */ /* 0x000fe20000011446 */
[----:B------:R-:W-:Y:S01]  /*1a00*/  FADD.FTZ R52, RZ, R63 ;  /* 0x0000003fff347221 */ /* 0x000fe20000010000 */
[----:B------:R-:W-:Y:S01]  /*1a10*/  SHF.R.S32.HI R81, RZ, 0x1f, R74 ;  /* 0x0000001fff517819 */ /* 0x000fe2000001144a */
[----:B------:R-:W-:Y:S01]  /*1a20*/  IMAD R64, R64, 0x18, R7 ;  /* 0x0000001840407824 */ /* 0x000fe200078e0207 */
[----:B------:R-:W-:-:S02]  /*1a30*/  LEA.HI R72, R79, R76, RZ, 0x2 ;  /* 0x0000004c4f487211 */ /* 0x000fc400078f10ff */
[----:B------:R-:W-:Y:S02]  /*1a40*/  SHF.R.S32.HI R71, RZ, 0x1f, R78 ;  /* 0x0000001fff477819 */ /* 0x000fe4000001144e */
[----:B------:R-:W-:Y:S02]  /*1a50*/  SHF.R.S32.HI R79, RZ, 0x1f, R80 ;  /* 0x0000001fff4f7819 */ /* 0x000fe40000011450 */
[----:B------:R-:W-:Y:S02]  /*1a60*/  SHF.R.S32.HI R62, RZ, 0x2, R67 ;  /* 0x00000002ff3e7819 */ /* 0x000fe40000011443 */
[----:B------:R-:W-:Y:S02]  /*1a70*/  IADD3 R66, R93, R66, RZ ;  /* 0x000000425d427210 */ /* 0x000fe40007ffe0ff */
[----:B------:R-:W-:Y:S02]  /*1a80*/  LEA.HI R75, R75, R70, RZ, 0x2 ;  /* 0x000000464b4b7211 */ /* 0x000fe400078f10ff */
[----:B------:R-:W-:-:S02]  /*1a90*/  LEA.HI R70, R81, R74, RZ, 0x2 ;  /* 0x0000004a51467211 */ /* 0x000fc400078f10ff */
[----:B------:R-:W-:Y:S01]  /*1aa0*/  LEA.HI R74, R71, R78, RZ, 0x2 ;  /* 0x0000004e474a7211 */ /* 0x000fe200078f10ff */
[----:B------:R-:W-:Y:S01]  /*1ab0*/  IMAD R78, R62, 0x18, R7 ;  /* 0x000000183e4e7824 */ /* 0x000fe200078e0207 */
[----:B------:R-:W-:Y:S01]  /*1ac0*/  LEA.HI R76, R79, R80, RZ, 0x2 ;  /* 0x000000504f4c7211 */ /* 0x000fe200078f10ff */
[C---:B------:R-:W-:Y:S01]  /*1ad0*/  IMAD.IADD R62, R93.reuse, 0x1, R64 ;  /* 0x000000015d3e7824 */ /* 0x040fe200078e0240 */
[----:B------:R-:W-:Y:S01]  /*1ae0*/  SHF.R.S32.HI R94, RZ, 0x2, R69 ;  /* 0x00000002ff5e7819 */ /* 0x000fe20000011445 */
[----:B------:R-:W0:Y:S01]  /*1af0*/  LDS.64 R80, [R66] ;  /* 0x0000000042507984 */ /* 0x000e220000000a00 */
[----:B------:R-:W-:Y:S02]  /*1b00*/  SHF.R.S32.HI R96, RZ, 0x2, R65 ;  /* 0x00000002ff607819 */ /* 0x000fe40000011441 */
[C---:B------:R-:W-:Y:S01]  /*1b10*/  IADD3 R64, R93.reuse, R78, RZ ;  /* 0x0000004e5d407210 */ /* 0x040fe20007ffe0ff */
[----:B------:R-:W-:Y:S01]  /*1b20*/  IMAD R94, R94, 0x18, R7 ;  /* 0x000000185e5e7824 */ /* 0x000fe200078e0207 */
[----:B------:R-:W1:Y:S01]  /*1b30*/  LDS.64 R62, [R62] ;  /* 0x000000003e3e7984 */ /* 0x000e620000000a00 */
[----:B------:R-:W-:Y:S01]  /*1b40*/  SHF.R.S32.HI R78, RZ, 0x2, R73 ;  /* 0x00000002ff4e7819 */ /* 0x000fe20000011449 */
[----:B------:R-:W-:Y:S01]  /*1b50*/  IMAD R96, R96, 0x18, R7 ;  /* 0x0000001860607824 */ /* 0x000fe200078e0207 */
[----:B------:R-:W-:Y:S01]  /*1b60*/  SHF.R.S32.HI R98, RZ, 0x2, R77 ;  /* 0x00000002ff627819 */ /* 0x000fe2000001144d */
[----:B------:R-:W2:Y:S01]  /*1b70*/  LDS.64 R64, [R64] ;  /* 0x0000000040407984 */ /* 0x000ea20000000a00 */
[C---:B------:R-:W-:Y:S01]  /*1b80*/  IADD3 R67, R93.reuse, R94, RZ ;  /* 0x0000005e5d437210 */ /* 0x040fe20007ffe0ff */
[----:B------:R-:W-:Y:S01]  /*1b90*/  IMAD R78, R78, 0x18, R7 ;  /* 0x000000184e4e7824 */ /* 0x000fe200078e0207 */
[----:B------:R-:W-:Y:S01]  /*1ba0*/  SHF.R.S32.HI R94, RZ, 0x2, R75 ;  /* 0x00000002ff5e7819 */ /* 0x000fe2000001144b */
[C---:B------:R-:W-:Y:S01]  /*1bb0*/  IMAD.IADD R69, R93.reuse, 0x1, R96 ;  /* 0x000000015d457824 */ /* 0x040fe200078e0260 */
[----:B------:R-:W-:Y:S01]  /*1bc0*/  SHF.R.S32.HI R96, RZ, 0x2, R68 ;  /* 0x00000002ff607819 */ /* 0x000fe20000011444 */
[--C-:B------:R-:W-:Y:S01]  /*1bd0*/  IMAD R98, R98, 0x18, R7.reuse ;  /* 0x0000001862627824 */ /* 0x100fe200078e0207 */
[----:B------:R-:W3:Y:S01]  /*1be0*/  LDS.64 R66, [R67] ;  /* 0x0000000043427984 */ /* 0x000ee20000000a00 */
[--C-:B------:R-:W-:Y:S01]  /*1bf0*/  IMAD R94, R94, 0x18, R7.reuse ;  /* 0x000000185e5e7824 */ /* 0x100fe200078e0207 */
[C---:B------:R-:W-:Y:S01]  /*1c00*/  IADD3 R71, R93.reuse, R78, RZ ;  /* 0x0000004e5d477210 */ /* 0x040fe20007ffe0ff */
[--C-:B------:R-:W-:Y:S01]  /*1c10*/  IMAD R96, R96, 0x18, R7.reuse ;  /* 0x0000001860607824 */ /* 0x100fe200078e0207 */
[----:B------:R-:W4:Y:S01]  /*1c20*/  LDS.64 R68, [R69] ;  /* 0x0000000045447984 */ /* 0x000f220000000a00 */
[----:B------:R-:W-:Y:S01]  /*1c30*/  SHF.R.S32.HI R78, RZ, 0x2, R70 ;  /* 0x00000002ff4e7819 */ /* 0x000fe20000011446 */
[C---:B------:R-:W-:Y:S01]  /*1c40*/  IMAD.IADD R75, R93.reuse, 0x1, R98 ;  /* 0x000000015d4b7824 */ /* 0x040fe200078e0262 */
[C---:B------:R-:W-:Y:S01]  /*1c50*/  IADD3 R73, R93.reuse, R94, RZ ;  /* 0x0000005e5d497210 */ /* 0x040fe20007ffe0ff */
[----:B------:R-:W5:Y:S01]  /*1c60*/  LDS.64 R70, [R71] ;  /* 0x0000000047467984 */ /* 0x000f620000000a00 */
[----:B------:R-:W-:Y:S01]  /*1c70*/  SHF.R.S32.HI R94, RZ, 0x2, R72 ;  /* 0x00000002ff5e7819 */ /* 0x000fe20000011448 */
[----:B------:R-:W-:Y:S01]  /*1c80*/  IMAD R78, R78, 0x18, R7 ;  /* 0x000000184e4e7824 */ /* 0x000fe200078e0207 */
[----:B------:R-:W-:-:S02]  /*1c90*/  IADD3 R77, R93, R96, RZ ;  /* 0x000000605d4d7210 */ /* 0x000fc40007ffe0ff */
[----:B------:R-:W5:Y:S01]  /*1ca0*/  LDS.64 R72, [R73] ;  /* 0x0000000049487984 */ /* 0x000f620000000a00 */
[----:B------:R-:W-:Y:S01]  /*1cb0*/  SHF.R.S32.HI R98, RZ, 0x2, R74 ;  /* 0x00000002ff627819 */ /* 0x000fe2000001144a */
[----:B------:R-:W-:Y:S01]  /*1cc0*/  IMAD R96, R94, 0x18, R7 ;  /* 0x000000185e607824 */ /* 0x000fe200078e0207 */
[C---:B------:R-:W-:Y:S01]  /*1cd0*/  IADD3 R78, R93.reuse, R78, RZ ;  /* 0x0000004e5d4e7210 */ /* 0x040fe20007ffe0ff */
[----:B------:R-:W5:Y:S01]  /*1ce0*/  LDS.64 R74, [R75] ;  /* 0x000000004b4a7984 */ /* 0x000f620000000a00 */
[----:B------:R-:W-:Y:S01]  /*1cf0*/  SHF.R.S32.HI R100, RZ, 0x2, R76 ;  /* 0x00000002ff647819 */ /* 0x000fe2000001144c */
[----:B------:R-:W-:Y:S01]  /*1d00*/  FADD.FTZ R94, R52, R53 ;  /* 0x00000035345e7221 */ /* 0x000fe20000010000 */
[--C-:B------:R-:W-:Y:S01]  /*1d10*/  IMAD R98, R98, 0x18, R7.reuse ;  /* 0x0000001862627824 */ /* 0x100fe200078e0207 */
[----:B------:R-:W5:Y:S01]  /*1d20*/  LDS.64 R76, [R77] ;  /* 0x000000004d4c7984 */ /* 0x000f620000000a00 */
[----:B------:R-:W-:Y:S02]  /*1d30*/  IMAD.IADD R52, R93, 0x1, R96 ;  /* 0x000000015d347824 */ /* 0x000fe400078e0260 */
[----:B0-----:R-:W-:Y:S01]  /*1d40*/  FADD.FTZ R95, R95, R80 ;  /* 0x000000505f5f7221 */ /* 0x001fe20000010000 */
[----:B------:R-:W0:Y:S01]  /*1d50*/  LDS.64 R78, [R78] ;  /* 0x000000004e4e7984 */ /* 0x000e220000000a00 */
[----:B------:R-:W-:Y:S01]  /*1d60*/  IMAD R100, R100, 0x18, R7 ;  /* 0x0000001864647824 */ /* 0x000fe200078e0207 */
[----:B------:R-:W-:Y:S01]  /*1d70*/  IADD3 R80, R93, R98, RZ ;  /* 0x000000625d507210 */ /* 0x000fe20007ffe0ff */
[----:B------:R-:W-:Y:S01]  /*1d80*/  FADD.FTZ R94, R94, R81 ;  /* 0x000000515e5e7221 */ /* 0x000fe20000010000 */
[----:B------:R-:W0:Y:S01]  /*1d90*/  LDS.64 R52, [R52] ;  /* 0x0000000034347984 */ /* 0x000e220000000a00 */
[----:B-1----:R-:W-:Y:S01]  /*1da0*/  FADD.FTZ R95, R95, R62 ;  /* 0x0000003e5f5f7221 */ /* 0x002fe20000010000 */
[----:B------:R-:W-:Y:S01]  /*1db0*/  IADD3 R100, R93, R100, RZ ;  /* 0x000000645d647210 */ /* 0x000fe20007ffe0ff */
        /* <DEDUP_REMOVED lines=25> */
.L_x_2259:
[----:B------:R-:W-:Y:S05]  /*1f50*/  BSYNC B0 ;  /* 0x0000000000007941 */ /* 0x000fea0003800000 */
.L_x_2258:
[----:B0-----:R-:W0:Y:S01]  /*1f60*/  SHFL.BFLY PT, R53, R70, 0x1, 0x1f ;  /* 0x0c201f0046357f89 */ /* 0x001e2200000e0000 */
[----:B------:R-:W-:Y:S01]  /*1f70*/  LOP3.LUT P2, RZ, R6, 0xffffffe1, RZ, 0xc0, !PT ;  /* 0xffffffe106ff7812 */ /* 0x000fe2000784c0ff */
[----:B------:R-:W-:Y:S01]  /*1f80*/  BSSY B0, `(.L_x_2260) ;  /* 0x0000011000007945 */ /* 0x000fe20003800000 */
[----:B------:R-:W-:Y:S01]  /*1f90*/  ISETP.GE.U32.AND P1, PT, R91, UR10, PT ;  /* 0x0000000a5b007c0c */ /* 0x000fe2000bf26070 */
[----:B------:R-:W1:Y:S03]  /*1fa0*/  SHFL.BFLY PT, R63, R72, 0x1, 0x1f ;  /* 0x0c201f00483f7f89 */ /* 0x000e6600000e0000 */
[----:B------:R-:W-:Y:S01]  /*1fb0*/  ISETP.GE.AND.EX P1, PT, R92, UR6, PT, P1 ;  /* 0x000000065c007c0c */ /* 0x000fe2000bf26310 */
[----:B0-----:R-:W-:Y:S01]  /*1fc0*/  FADD.FTZ R52, R53, R70 ;  /* 0x0000004635347221 */ /* 0x001fe20000010000 */
[----:B-1----:R-:W-:-:S05]  /*1fd0*/  FADD.FTZ R53, R63, R72 ;  /* 0x000000483f357221 */ /* 0x002fca0000010000 */
[----:B------:R-:W-:Y:S06]  /*1fe0*/  @P2 BRA `(.L_x_2261) ;  /* 0x0000000000282947 */ /* 0x000fec0003800000 */
[----:B------:R-:W0:Y:S01]  /*1ff0*/  LDC R65, c[0x0][0x10] ;  /* 0x00000400ff417b82 */ /* 0x000e220000000800 */
[----:B------:R-:W-:-:S05]  /*2000*/  SHF.R.U32.HI R64, RZ, 0x1, R6 ;  /* 0x00000001ff407819 */ /* 0x000fca0000011606 */
[----:B------:R-:W-:Y:S02]  /*2010*/  IMAD.SHL.U32 R67, R64, 0x20, RZ ;  /* 0x0000002040437824 */ /* 0x000fe400078e00ff */
[----:B------:R-:W1:Y:S01]  /*2020*/  LDC.64 R62, c[0x0][0x260] ;  /* 0x00009800ff3e7b82 */ /* 0x000e620000000a00 */
[----:B0-----:R-:W-:Y:S02]  /*2030*/  IMAD R64, R65, UR4, R0 ;  /* 0x0000000441407c24 */ /* 0x001fe4000f8e0200 */
[----:B------:R-:W-:-:S04]  /*2040*/  LOP3.LUT R65, R67, 0xffffffe0, R2, 0xe2, !PT ;  /* 0xffffffe043417812 */ /* 0x000fc800078ee202 */
[----:B------:R-:W-:-:S04]  /*2050*/  LEA R64, R64, R65, 0x9 ;  /* 0x0000004140407211 */ /* 0x000fc800078e48ff */
[----:B------:R-:W-:-:S05]  /*2060*/  SHF.L.U32 R65, R64, 0x1, RZ ;  /* 0x0000000140417819 */ /* 0x000fca00000006ff */
[----:B-1----:R-:W-:-:S05]  /*2070*/  IMAD.WIDE.U32 R62, R65, 0x4, R62 ;  /* 0x00000004413e7825 */ /* 0x002fca00078e003e */
[----:B------:R0:W-:Y:S02]  /*2080*/  STG.E.64 desc[UR8][R62.64], R52 ;  /* 0x000000343e007986 */ /* 0x0001e4000c101b08 */
.L_x_2261:
[----:B------:R-:W-:Y:S05]  /*2090*/  BSYNC B0 ;  /* 0x0000000000007941 */ /* 0x000fea0003800000 */
.L_x_2260:
[----:B------:R-:W-:Y:S05]  /*20a0*/  @P1 BRA `(.L_x_2262) ;  /* 0x0000000000541947 */ /* 0x000fea0003800000 */
        /* <DEDUP_REMOVED lines=12> */
.L_x_2264:
[----:B------:R-:W2:Y:S04]  /*2170*/  LD.E.STRONG.GPU R62, desc[UR8][R52.64] ;  /* 0x00000008343e7980 */ /* 0x000ea8000c10f900 */
[----:B--2---:R-:W-:Y:S01]  /*2180*/  CCTL.IVALL ;  /* 0x00000000ff00798f */ /* 0x004fe20002000000 */
[----:B------:R-:W-:Y:S05]  /*2190*/  YIELD ;  /* 0x0000000000007946 */ /* 0x000fea0003800000 */
[----:B-----5:R-:W-:-:S04]  /*21a0*/  LOP3.LUT R62, R62, R63, RZ, 0x3c, !PT ;  /* 0x0000003f3e3e7212 */ /* 0x020fc800078e3cff */
[----:B------:R-:W-:-:S13]  /*21b0*/  ISETP.GT.AND P1, PT, R62, -0x1, PT ;  /* 0xffffffff3e00780c */ /* 0x000fda0003f24270 */
[----:B------:R-:W-:Y:S05]  /*21c0*/  @P1 BRA `(.L_x_2264) ;  /* 0xfffffffc00e81947 */ /* 0x000fea000383ffff */
.L_x_2263:
[----:B------:R-:W-:Y:S05]  /*21d0*/  WARPSYNC.ALL ;  /* 0x0000000000007948 */ /* 0x000fea0003800000 */
[----:B------:R-:W-:Y:S06]  /*21e0*/  BAR.SYNC.DEFER_BLOCKING 0x0 ;  /* 0x0000000000007b1d */ /* 0x000fec0000010000 */
[----:B------:R-:W-:Y:S05]  /*21f0*/  BRA `(.L_x_2265) ;  /* 0x0000000000607947 */ /* 0x000fea0003800000 */
.L_x_2262:
        /* <DEDUP_REMOVED lines=16> */
.L_x_2267:
[----:B------:R-:W2:Y:S04]  /*2300*/  LD.E.STRONG.GPU R62, desc[UR8][R52.64] ;  /* 0x00000008343e7980 */ /* 0x000ea8000c10f900 */
[----:B--2---:R-:W-:Y:S01]  /*2310*/  CCTL.IVALL ;  /* 0x00000000ff00798f */ /* 0x004fe20002000000 */
[----:B------:R-:W-:Y:S05]  /*2320*/  YIELD ;  /* 0x0000000000007946 */ /* 0x000fea0003800000 */
[----:B-----5:R-:W-:-:S04]  /*2330*/  LOP3.LUT R62, R62, R63, RZ, 0x3c, !PT ;  /* 0x0000003f3e3e7212 */ /* 0x020fc800078e3cff */
[----:B------:R-:W-:-:S13]  /*2340*/  ISETP.GT.AND P1, PT, R62, -0x1, PT ;  /* 0xffffffff3e00780c */ /* 0x000fda0003f24270 */
[----:B------:R-:W-:Y:S05]  /*2350*/  @P1 BRA `(.L_x_2267) ;  /* 0xfffffffc00e81947 */ /* 0x000fea000383ffff */
.L_x_2266:
[----:B------:R-:W-:Y:S05]  /*2360*/  WARPSYNC.ALL ;  /* 0x0000000000007948 */ /* 0x000fea0003800000 */
[----:B------:R-:W-:Y:S06]  /*2370*/  BAR.SYNC.DEFER_BLOCKING 0x0 ;  /* 0x0000000000007b1d */ /* 0x000fec0000010000 */
.L_x_2265:
[----:B------:R-:W-:Y:S01]  /*2380*/  ISETP.GT.U32.AND P1, PT, R6, 0xff, PT ;  /* 0x000000ff0600780c */ /* 0x000fe20003f24070 */
[----:B------:R-:W1:Y:S01]  /*2390*/  S2UR UR7, SR_CgaCtaId ;  /* 0x00000000000779c3 */ /* 0x000e620000008800 */
[----:B------:R-:W-:Y:S01]  /*23a0*/  UMOV UR5, 0x400 ;  /* 0x0000040000057882 */ /* 0x000fe20000000000 */
[----:B------:R-:W-:-:S10]  /*23b0*/  ULDC.64 UR12, c[0x0][0x210] ;  /* 0x00008400000c7ab9 */ /* 0x000fd40000000a00 */
[----:B0-----:R-:W0:Y:S01]  /*23c0*/  @!P1 LDC R53, c[0x0][0x10] ;  /* 0x00000400ff359b82 */ /* 0x001e220000000800 */
[C---:B------:R-:W-:Y:S01]  /*23d0*/  @!P1 IMAD.SHL.U32 R64, R6.reuse, 0x2, RZ ;  /* 0x0000000206409824 */ /* 0x040fe200078e00ff */
[----:B------:R-:W-:-:S06]  /*23e0*/  @!P1 LOP3.LUT R65, R6, 0xf, RZ, 0xc0, !PT ;  /* 0x0000000f06419812 */ /* 0x000fcc00078ec0ff */
[----:B------:R-:W2:Y:S01]  /*23f0*/  @!P1 LDC.64 R62, c[0x0][0x260] ;  /* 0x00009800ff3e9b82 */ /* 0x000ea20000000a00 */
[----:B0-----:R-:W-:Y:S01]  /*2400*/  @!P1 IMAD R52, R53, UR4, R0 ;  /* 0x0000000435349c24 */ /* 0x001fe2000f8e0200 */
[----:B------:R-:W-:-:S04]  /*2410*/  @!P1 LOP3.LUT R53, R64, 0x7fffffe0, RZ, 0xc0, !PT ;  /* 0x7fffffe040359812 */ /* 0x000fc800078ec0ff */
[----:B------:R-:W-:-:S04]  /*2420*/  @!P1 LEA R52, R52, R53, 0x9 ;  /* 0x0000003534349211 */ /* 0x000fc800078e48ff */
        /* <DEDUP_REMOVED lines=8> */
[----:B------:R-:W-:Y:S02]  /*24b0*/  UIADD3 UR5, UR5, 0x5280, URZ ;  /* 0x0000528005057890 */ /* 0x000fe4000fffe03f */
[----:B------:R-:W-:-:S02]  /*24c0*/  ULOP3.LUT UR4, UR4, 0x1, URZ, 0x3c, !UPT ;  /* 0x0000000104047892 */ /* 0x000fc4000f8e3c3f */
[----:B-1----:R-:W-:Y:S01]  /*24d0*/  ULEA UR5, UR7, UR5, 0x18 ;  /* 0x0000000507057291 */ /* 0x002fe2000f8ec03f */
        /* <DEDUP_REMOVED lines=12> */
[----:B------:R-:W-:Y:S02]  /*25a0*/  SHF.L.U32 R66, R82, 0x4, RZ ;  /* 0x0000000452427819 */ /* 0x000fe400000006ff */
[----:B------:R-:W-:Y:S01]  /*25b0*/  MOV R82, R91 ;  /* 0x0000005b00527202 */ /* 0x000fe20000000f00 */
[----:B-1----:R-:W-:Y:S01]  /*25c0*/  FADD.FTZ R52, R67, R52 ;  /* 0x0000003443347221 */ /* 0x002fe20000010000 */
[----:B------:R-:W0:Y:S01]  /*25d0*/  SHFL.BFLY PT, R62, R53, 0x2, 0x1f ;  /* 0x0c401f00353e7f89 */ /* 0x000e2200000e0000 */
[----:B------:R-:W-:-:S03]  /*25e0*/  LOP3.LUT R67, R66, 0x10, RZ, 0xc0, !PT ;  /* 0x0000001042437812 */ /* 0x000fc600078ec0ff */
[----:B------:R-:W1:Y:S01]  /*25f0*/  SHFL.BFLY PT, R63, R52, 0x2, 0x1f ;  /* 0x0c401f00343f7f89 */ /* 0x000e6200000e0000 */
[----:B0-----:R-:W-:Y:S01]  /*2600*/  FADD.FTZ R62, R53, R62 ;  /* 0x0000003e353e7221 */ /* 0x001fe20000010000 */
[----:B-1----:R-:W-:-:S04]  /*2610*/  FADD.FTZ R63, R52, R63 ;  /* 0x0000003f343f7221 */ /* 0x002fc80000010000 */
[----:B------:R-:W0:Y:S01]  /*2620*/  SHFL.BFLY PT, R65, R62, 0x1, 0x1f ;  /* 0x0c201f003e417f89 */ /* 0x000e2200000e0000 */
[----:B------:R-:W-:-:S03]  /*2630*/  @!P1 SHF.R.U32.HI R52, RZ, 0x1, R6 ;  /* 0x00000001ff349819 */ /* 0x000fc60000011606 */
[----:B------:R-:W1:Y:S01]  /*2640*/  SHFL.BFLY PT, R64, R63, 0x1, 0x1f ;  /* 0x0c201f003f407f89 */ /* 0x000e6200000e0000 */
[----:B0-----:R-:W-:Y:S01]  /*2650*/  FADD.FTZ R65, R62, R65 ;  /* 0x000000413e417221 */ /* 0x001fe20000010000 */
[----:B------:R-:W-:Y:S01]  /*2660*/  IMAD.IADD R62, R50, 0x1, -R67 ;  /* 0x00000001323e7824 */ /* 0x000fe200078e0a43 */
[----:B------:R-:W-:Y:S01]  /*2670*/  @!P1 LOP3.LUT R50, R52, 0x7ffffff8, RZ, 0xc0, !PT ;  /* 0x7ffffff834329812 */ /* 0x000fe200078ec0ff */
[----:B-1----:R-:W-:Y:S01]  /*2680*/  FADD.FTZ R53, R63, R64 ;  /* 0x000000403f357221 */ /* 0x002fe20000010000 */
[----:B------:R-:W-:Y:S02]  /*2690*/  @!P1 FMUL.FTZ R52, R65, 6.5104170062113553286e-05 ;  /* 0x3888888941349820 */ /* 0x000fe40000410000 */
[----:B------:R-:W-:Y:S01]  /*26a0*/  LEA R62, R62, UR5, 0x3 ;  /* 0x000000053e3e7c11 */ /* 0x000fe2000f8e18ff */
[----:B------:R-:W-:-:S05]  /*26b0*/  @!P1 FMUL.FTZ R53, R53, 6.5104170062113553286e-05 ;  /* 0x3888888935359820 */ /* 0x000fca0000410000 */
[----:B------:R-:W-:Y:S01]  /*26c0*/  @!P1 STS.64 [R50+UR5], R52 ;  /* 0x0000003432009988 */ /* 0x000fe20008000a05 */
[----:B------:R-:W-:Y:S06]  /*26d0*/  BAR.SYNC.DEFER_BLOCKING 0x0 ;  /* 0x0000000000007b1d */ /* 0x000fec0000010000 */
[----:B------:R-:W0:Y:S02]  /*26e0*/  LDS.64 R62, [R62] ;  /* 0x000000003e3e7984 */ /* 0x000e240000000a00 */
[--C-:B0-----:R-:W-:Y:S01]  /*26f0*/  FFMA.FTZ R64, R3, R26, -R62.reuse ;  /* 0x0000001a03407223 */ /* 0x101fe2000001083e */
[C-C-:B------:R-:W-:Y:S01]  /*2700*/  FFMA.FTZ R33, R26.reuse, R33, -R62.reuse ;  /* 0x000000211a217223 */ /* 0x140fe2000001083e */
[C-C-:B------:R-:W-:Y:S01]  /*2710*/  FFMA.FTZ R41, R26.reuse, R41, -R62.reuse ;  /* 0x000000291a297223 */ /* 0x140fe2000001083e */
[--C-:B------:R-:W-:Y:S01]  /*2720*/  FFMA.FTZ R39, R26, R39, -R62.reuse ;  /* 0x000000271a277223 */ /* 0x100fe2000001083e */
[--C-:B------:R-:W-:Y:S01]  /*2730*/  FFMA.FTZ R26, R35, R48, -R62.reuse ;  /* 0x00000030231a7223 */ /* 0x100fe2000001083e */
        /* <DEDUP_REMOVED lines=8> */
[C---:B------:R-:W-:Y:S01]  /*27c0*/  FFMA.FTZ R29, R44.reuse, R29, -R62 ;  /* 0x0000001d2c1d7223 */ /* 0x040fe2000001083e */
[-C--:B------:R-:W-:Y:S01]  /*27d0*/  FFMA.FTZ R5, R5, -R63.reuse, R64 ;  /* 0x8000003f05057223 */ /* 0x080fe20000010040 */
[-C--:B------:R-:W-:Y:S01]  /*27e0*/  FFMA.FTZ R83, R83, -R63.reuse, R26 ;  /* 0x8000003f53537223 */ /* 0x080fe2000001001a */
[-C--:B------:R-:W-:Y:S01]  /*27f0*/  FFMA.FTZ R51, R51, -R63.reuse, R48 ;  /* 0x8000003f33337223 */ /* 0x080fe20000010030 */
[----:B------:R-:W-:Y:S01]  /*2800*/  FFMA.FTZ R49, R49, -R63, R46 ;  /* 0x8000003f31317223 */ /* 0x000fe2000001002e */
[C-C-:B------:R-:W-:Y:S01]  /*2810*/  FFMA.FTZ R45, R44.reuse, R45, -R62.reuse ;  /* 0x0000002d2c2d7223 */ /* 0x140fe2000001083e */
[----:B------:R-:W-:Y:S01]  /*2820*/  FFMA.FTZ R89, R44, R89, -R62 ;  /* 0x000000592c597223 */ /* 0x000fe2000001083e */
[-C--:B------:R-:W-:Y:S01]  /*2830*/  FFMA.FTZ R43, R30, -R63.reuse, R43 ;  /* 0x8000003f1e2b7223 */ /* 0x080fe2000001002b */
[----:B------:R-:W-:Y:S01]  /*2840*/  FFMA.FTZ R29, R28, -R63, R29 ;  /* 0x8000003f1c1d7223 */ /* 0x000fe2000001001d */
[C---:B------:R-:W-:Y:S01]  /*2850*/  FMUL.FTZ R5, R24.reuse, R5 ;  /* 0x0000000518057220 */ /* 0x040fe20000410000 */
[C---:B------:R-:W-:Y:S01]  /*2860*/  FMUL.FTZ R28, R24.reuse, R83 ;  /* 0x00000053181c7220 */ /* 0x040fe20000410000 */
[C---:B------:R-:W-:Y:S01]  /*2870*/  FMUL.FTZ R51, R24.reuse, R51 ;  /* 0x0000003318337220 */ /* 0x040fe20000410000 */
[----:B------:R-:W-:Y:S01]  /*2880*/  FMUL.FTZ R30, R24, R49 ;  /* 0x00000031181e7220 */ /* 0x000fe20000410000 */
[----:B------:R-:W-:Y:S01]  /*2890*/  IADD3 R26, P1, R17, UR12, RZ ;  /* 0x0000000c111a7c10 */ /* 0x000fe2000ff3e0ff */
[-C--:B------:R-:W-:Y:S01]  /*28a0*/  FFMA.FTZ R33, R42, -R63.reuse, R33 ;  /* 0x8000003f2a217223 */ /* 0x080fe20000010021 */
        /* <DEDUP_REMOVED lines=8> */
[----:B------:R-:W-:Y:S01]  /*2930*/  FFMA.FTZ R89, R90, -R63, R89 ;  /* 0x8000003f5a597223 */ /* 0x000fe20000010059 */
[----:B------:R-:W-:Y:S01]  /*2940*/  F2FP.F16.F32.PACK_AB R5, R28, R5 ;  /* 0x000000051c05723e */ /* 0x000fe200000000ff */
[----:B------:R-:W-:Y:S01]  /*2950*/  FMUL.FTZ R33, R24, R33 ;  /* 0x0000002118217220 */ /* 0x000fe20000410000 */
[----:B------:R-:W-:Y:S01]  /*2960*/  F2FP.F16.F32.PACK_AB R51, R30, R51 ;  /* 0x000000331e33723e */ /* 0x000fe200000000ff */
        /* <DEDUP_REMOVED lines=12> */
[----:B------:R-:W-:Y:S01]  /*2a30*/  IADD3 R24, P1, R23, UR12, RZ ;  /* 0x0000000c17187c10 */ /* 0x000fe2000ff3e0ff */
[----:B------:R-:W-:Y:S01]  /*2a40*/  STG.E.U16 desc[UR8][R26.64], R5 ;  /* 0x000000051a007986 */ /* 0x000fe2000c101508 */
[----:B------:R-:W-:-:S02]  /*2a50*/  PRMT R3, R5, 0x7632, R3 ;  /* 0x0000763205037816 */ /* 0x000fc40000000003 */
[----:B------:R-:W-:Y:S01]  /*2a60*/  PRMT R17, R51, 0x7632, R17 ;  /* 0x0000763233117816 */ /* 0x000fe20000000011 */
[----:B------:R-:W-:Y:S01]  /*2a70*/  STG.E.U16 desc[UR8][R26.64+0x4], R51 ;  /* 0x000004331a007986 */ /* 0x000fe2000c101508 */
[----:B------:R-:W-:Y:S02]  /*2a80*/  F2FP.F16.F32.PACK_AB R33, R20, R33 ;  /* 0x000000211421723e */ /* 0x000fe400000000ff */
[----:B------:R-:W-:Y:S01]  /*2a90*/  IADD3.X R25, R18, UR13, RZ, P1, !PT ;  /* 0x0000000d12197c10 */ /* 0x000fe20008ffe4ff */
[----:B------:R0:W-:Y:S01]  /*2aa0*/  STG.E.U16 desc[UR8][R26.64+0x2], R3 ;  /* 0x000002031a007986 */ /* 0x0001e2000c101508 */
[----:B------:R-:W-:Y:S02]  /*2ab0*/  F2FP.F16.F32.PACK_AB R47, R28, R47 ;  /* 0x0000002f1c2f723e */ /* 0x000fe400000000ff */
[----:B------:R-:W-:Y:S01]  /*2ac0*/  IADD3 R22, P1, R22, UR12, RZ ;  /* 0x0000000c16167c10 */ /* 0x000fe2000ff3e0ff */
[----:B------:R1:W-:Y:S01]  /*2ad0*/  STG.E.U16 desc[UR8][R26.64+0x6], R17 ;  /* 0x000006111a007986 */ /* 0x0003e2000c101508 */
[----:B------:R-:W-:-:S02]  /*2ae0*/  F2FP.F16.F32.PACK_AB R43, R32, R43 ;  /* 0x0000002b202b723e */ /* 0x000fc400000000ff */
[----:B------:R-:W-:Y:S01]  /*2af0*/  PRMT R18, R33, 0x7632, R18 ;  /* 0x0000763221127816 */ /* 0x000fe20000000012 */
[----:B------:R-:W-:Y:S01]  /*2b00*/  STG.E.U16 desc[UR8][R24.64], R33 ;  /* 0x0000002118007986 */ /* 0x000fe2000c101508 */
[----:B------:R-:W-:Y:S02]  /*2b10*/  IADD3.X R23, R16, UR13, RZ, P1, !PT ;  /* 0x0000000d10177c10 */ /* 0x000fe40008ffe4ff */
[----:B------:R-:W-:Y:S01]  /*2b20*/  F2FP.F16.F32.PACK_AB R41, R30, R41 ;  /* 0x000000291e29723e */ /* 0x000fe200000000ff */
[----:B------:R2:W-:Y:S01]  /*2b30*/  STG.E.U16 desc[UR8][R24.64+0x2], R18 ;  /* 0x0000021218007986 */ /* 0x0005e2000c101508 */
[----:B0-----:R-:W-:Y:S02]  /*2b40*/  PRMT R3, R47, 0x7632, R3 ;  /* 0x000076322f037816 */ /* 0x001fe40000000003 */
[----:B------:R-:W-:Y:S01]  /*2b50*/  IADD3 R16, P1, R21, UR12, RZ ;  /* 0x0000000c15107c10 */ /* 0x000fe2000ff3e0ff */
[----:B------:R-:W-:Y:S01]  /*2b60*/  STG.E.U16 desc[UR8][R24.64+0x4], R47 ;  /* 0x0000042f18007986 */ /* 0x000fe2000c101508 */
[----:B-1----:R-:W-:-:S02]  /*2b70*/  PRMT R17, R43, 0x7632, R17 ;  /* 0x000076322b117816 */ /* 0x002fc40000000011 */
[----:B------:R-:W-:Y:S01]  /*2b80*/  F2FP.F16.F32.PACK_AB R39, R34, R39 ;  /* 0x000000272227723e */ /* 0x000fe200000000ff */
[----:B------:R0:W-:Y:S01]  /*2b90*/  STG.E.U16 desc[UR8][R24.64+0x6], R3 ;  /* 0x0000060318007986 */ /* 0x0001e2000c101508 */
[----:B------:R-:W-:Y:S02]  /*2ba0*/  F2FP.F16.F32.PACK_AB R85, R36, R85 ;  /* 0x000000552455723e */ /* 0x000fe400000000ff */
[----:B------:R-:W-:Y:S01]  /*2bb0*/  PRMT R5, R41, 0x7632, R5 ;  /* 0x0000763229057816 */ /* 0x000fe20000000005 */
[----:B------:R1:W-:Y:S01]  /*2bc0*/  STG.E.U16 desc[UR8][R22.64+0x6], R17 ;  /* 0x0000061116007986 */ /* 0x0003e2000c101508 */
[----:B--2---:R-:W-:-:S03]  /*2bd0*/  PRMT R18, R85, 0x7632, R18 ;  /* 0x0000763255127816 */ /* 0x004fc60000000012 */
[----:B------:R2:W-:Y:S01]  /*2be0*/  STG.E.U16 desc[UR8][R22.64], R41 ;  /* 0x0000002916007986 */ /* 0x0005e2000c101508 */
[----:B0-----:R-:W-:-:S03]  /*2bf0*/  PRMT R3, R39, 0x7632, R3 ;  /* 0x0000763227037816 */ /* 0x001fc60000000003 */
[----:B------:R2:W-:Y:S01]  /*2c00*/  STG.E.U16 desc[UR8][R22.64+0x2], R5 ;  /* 0x0000020516007986 */ /* 0x0005e2000c101508 */
[----:B-1----:R-:W-:-:S03]  /*2c10*/  IADD3.X R17, R19, UR13, RZ, P1, !PT ;  /* 0x0000000d13117c10 */ /* 0x002fc60008ffe4ff */
[----:B------:R2:W-:Y:S04]  /*2c20*/  STG.E.U16 desc[UR8][R22.64+0x4], R43 ;  /* 0x0000042b16007986 */ /* 0x0005e8000c101508 */
[----:B------:R2:W-:Y:S04]  /*2c30*/  STG.E.U16 desc[UR8][R16.64], R39 ;  /* 0x0000002710007986 */ /* 0x0005e8000c101508 */
[----:B------:R2:W-:Y:S04]  /*2c40*/  STG.E.U16 desc[UR8][R16.64+0x2], R3 ;  /* 0x0000020310007986 */ /* 0x0005e8000c101508 */
[----:B------:R2:W-:Y:S04]  /*2c50*/  STG.E.U16 desc[UR8][R16.64+0x4], R85 ;  /* 0x0000045510007986 */ /* 0x0005e8000c101508 */
[----:B------:R2:W-:Y:S01]  /*2c60*/  STG.E.U16 desc[UR8][R16.64+0x6], R18 ;  /* 0x0000061210007986 */ /* 0x0005e2000c101508 */
[----:B------:R-:W-:Y:S05]  /*2c70*/  @!P0 BRA `(.L_x_2268) ;  /* 0xffffffd800348947 */ /* 0x000fea000383ffff */
.L_x_2256:
[C---:B--2---:R-:W-:Y:S02]  /*2c80*/  SHF.L.U32 R3, R0.reuse, 0x4, RZ ;  /* 0x0000000400037819 */ /* 0x044fe400000006ff */
[----:B0-----:R-:W-:Y:S02]  /*2c90*/  LOP3.LUT R4, R0, 0x1, RZ, 0xc0, !PT ;  /* 0x0000000100047812 */ /* 0x001fe400078ec0ff */
        /* <DEDUP_REMOVED lines=73> */
.L_x_2285:
        /* <DEDUP_REMOVED lines=41> */
.L_x_2272:
[----:B------:R-:W-:Y:S05]  /*33c0*/  BSYNC B1 ;  /* 0x0000000000017941 */ /* 0x000fea0003800000 */
.L_x_2271:
        /* <DEDUP_REMOVED lines=21> */
.L_x_2275:
        /* <DEDUP_REMOVED lines=55> */
.L_x_2274:
[----:B------:R-:W-:Y:S05]  /*3890*/  BSYNC B1 ;  /* 0x0000000000017941 */ /* 0x000fea0003800000 */
.L_x_2273:
        /* <DEDUP_REMOVED lines=35> */
.L_x_2277:
[----:B------:R-:W-:Y:S05]  /*3ad0*/  BSYNC B1 ;  /* 0x0000000000017941 */ /* 0x000fea0003800000 */
.L_x_2276:
        /* <DEDUP_REMOVED lines=15> */
.L_x_2270:
[----:B------:R-:W-:Y:S05]  /*3bd0*/  BSYNC B0 ;  /* 0x0000000000007941 */ /* 0x000fea0003800000 */
.L_x_2269:
        /* <DEDUP_REMOVED lines=36> */
.L_x_2294:
[----:B------:R-:W2:Y:S01]  /*3e20*/  LDC.64 R24, c[0x0][0x218] ;  /* 0x00008600ff187b82 */ /* 0x000ea20000000a00 */
[----:B------:R-:W-:Y:S01]  /*3e30*/  ISETP.NE.AND P1, PT, R49, RZ, PT ;  /* 0x000000ff3100720c */ /* 0x000fe20003f25270 */
[----:B----4-:R-:W-:Y:S01]  /*3e40*/  FADD.FTZ R29, R35, R30 ;  /* 0x0000001e231d7221 */ /* 0x010fe20000010000 */
[----:B------:R-:W-:Y:S02]  /*3e50*/  LEA.HI R23, R2, R21, RZ, 0x1c ;  /* 0x0000001502177211 */ /* 0x000fe400078fe0ff */
[----:B------:R-:W-:Y:S02]  /*3e60*/  ISETP.NE.AND P2, PT, R22, 0x1, PT ;  /* 0x000000011600780c */ /* 0x000fe40003f45270 */
[----:B------:R-:W-:Y:S01]  /*3e70*/  LEA.HI R34, R2, 0x1e, RZ, 0x1c ;  /* 0x0000001e02227811 */ /* 0x000fe200078fe0ff */
[----:B------:R-:W3:Y:S06]  /*3e80*/  LDC.64 R26, c[0x0][0x220] ;  /* 0x00008800ff1a7b82 */ /* 0x000eec0000000a00 */
[----:B------:R-:W-:-:S02]  /*3e90*/  @!P1 F2FP.F16.F32.PACK_AB R28, RZ, R36 ;  /* 0x00000024ff1c923e */ /* 0x000fc400000000ff */
[----:B------:R-:W-:Y:S01]  /*3ea0*/  @!P1 F2FP.F16.F32.PACK_AB R29, RZ, R29 ;  /* 0x0000001dff1d923e */ /* 0x000fe200000000ff */
        /* <DEDUP_REMOVED lines=32> */
.L_x_2304:
[----:B----4-:R-:W-:Y:S01]  /*40b0*/  FADD.FTZ R28, R40, R30 ;  /* 0x0000001e281c7221 */ /* 0x010fe20000010000 */
[----:B------:R-:W-:Y:S02]  /*40c0*/  @!P1 F2FP.F16.F32.PACK_AB R23, RZ, R31 ;  /* 0x0000001fff17923e */ /* 0x000fe400000000ff */
[----:B------:R-:W-:Y:S02]  /*40d0*/  ISETP.NE.AND P2, PT, R22, 0x2, PT ;  /* 0x000000021600780c */ /* 0x000fe40003f45270 */
[----:B------:R-:W-:Y:S01]  /*40e0*/  @!P1 F2FP.F16.F32.PACK_AB R28, RZ, R28 ;  /* 0x0000001cff1c923e */ /* 0x000fe200000000ff */
        /* <DEDUP_REMOVED lines=31> */
.L_x_2314:
[----:B----4-:R-:W-:Y:S01]  /*42e0*/  FADD.FTZ R28, R40, R30 ;  /* 0x0000001e281c7221 */ /* 0x010fe20000010000 */
[----:B------:R-:W-:Y:S01]  /*42f0*/  @!P1 F2FP.F16.F32.PACK_AB R23, RZ, R31 ;  /* 0x0000001fff17923e */ /* 0x000fe200000000ff */
[----:B------:R-:W-:-:S03]  /*4300*/  IMAD.MOV.U32 R34, RZ, RZ, R16 ;  /* 0x000000ffff227224 */ /* 0x000fc600078e0010 */
[----:B------:R-:W-:Y:S01]  /*4310*/  @!P1 F2FP.F16.F32.PACK_AB R28, RZ, R28 ;  /* 0x0000001cff1c923e */ /* 0x000fe200000000ff */
[----:B------:R0:W-:Y:S04]  /*4320*/  @!P1 STG.E.U16 desc[UR8][R24.64+0x78], R23 ;  /* 0x0000781718009986 */ /* 0x0001e8000c101508 */
[----:B------:R0:W-:Y:S02]  /*4330*/  @!P1 STG.E.U16 desc[UR8][R26.64+0x78], R28 ;  /* 0x0000781c1a009986 */ /* 0x0001e4000c101508 */
.L_x_2280:
[----:B------:R-:W-:Y:S05]  /*4340*/  BSYNC B0 ;  /* 0x0000000000007941 */ /* 0x000fea0003800000 */
.L_x_2279:
        /* <DEDUP_REMOVED lines=127> */
[----:B------:R-:W-:Y:S01]  /*4b40*/  @!P0 F2FP.F16.F32.PACK_AB R30, RZ, R31 ;  /* 0x0000001fff1e823e */ /* 0x000fe200000000ff */
[----:B------:R-:W2:Y:S01]  /*4b50*/  SHFL.BFLY PT, R41, R50, 0x2, 0x101f ;  /* 0x0c501f0032297f89 */ /* 0x000ea200000e0000 */
[----:B------:R-:W-:Y:S01]  /*4b60*/  @!P0 F2FP.F16.F32.PACK_AB R31, RZ, R33 ;  /* 0x00000021ff1f823e */ /* 0x000fe200000000ff */
[----:B---3--:R-:W-:-:S04]  /*4b70*/  IMAD.WIDE R26, R23, 0x2, R26 ;  /* 0x00000002171a7825 */ /* 0x008fc800078e021a */
[----:B------:R-:W-:Y:S01]  /*4b80*/  FADD.FTZ R45, R45, R52 ;  /* 0x000000342d2d7221 */ /* 0x000fe20000010000 */
[----:B------:R3:W-:Y:S01]  /*4b90*/  @!P0 STG.E.U16 desc[UR8][R24.64], R30 ;  /* 0x0000001e18008986 */ /* 0x0007e2000c101508 */
[----:B------:R-:W-:Y:S01]  /*4ba0*/  PRMT R32, R31, 0x7610, R32 ;  /* 0x000076101f207816 */ /* 0x000fe20000000020 */
[----:B-1----:R-:W-:Y:S02]  /*4bb0*/  FADD.FTZ R39, R39, R42 ;  /* 0x0000002a27277221 */ /* 0x002fe40000010000 */
[----:B------:R-:W1:Y:S01]  /*4bc0*/  SHFL.BFLY PT, R34, R45, 0x1, 0x101f ;  /* 0x0c301f002d227f89 */ /* 0x000e6200000e0000 */
[----:B----4-:R-:W-:Y:S02]  /*4bd0*/  FADD.FTZ R28, R40, R35 ;  /* 0x00000023281c7221 */ /* 0x010fe40000010000 */
[----:B------:R-:W-:Y:S01]  /*4be0*/  @!P0 F2FP.F16.F32.PACK_AB R23, RZ, R39 ;  /* 0x00000027ff17823e */ /* 0x000fe200000000ff */
[----:B------:R4:W-:Y:S01]  /*4bf0*/  @!P0 STG.E.U16 desc[UR8][R26.64], R32 ;  /* 0x000000201a008986 */ /* 0x0009e2000c101508 */
[----:B-----5:R-:W-:Y:S01]  /*4c00*/  FADD.FTZ R31, R43, R46 ;  /* 0x0000002e2b1f7221 */ /* 0x020fe20000010000 */
[----:B------:R-:W-:-:S02]  /*4c10*/  @!P0 F2FP.F16.F32.PACK_AB R28, RZ, R28 ;  /* 0x0000001cff1c823e */ /* 0x000fc400000000ff */
[----:B------:R4:W-:Y:S01]  /*4c20*/  @!P0 STG.E.U16 desc[UR8][R24.64+0x3c], R23 ;  /* 0x00003c1718008986 */ /* 0x0009e2000c101508 */
[----:B---3--:R-:W-:Y:S01]  /*4c30*/  MOV R30, 0xffff ;  /* 0x0000ffff001e7802 */ /* 0x008fe20000000f00 */
[----:B0-----:R-:W-:Y:S01]  /*4c40*/  FADD.FTZ R29, R44, R37 ;  /* 0x000000252c1d7221 */ /* 0x001fe20000010000 */
[----:B------:R-:W-:Y:S01]  /*4c50*/  @!P0 F2FP.F16.F32.PACK_AB R31, RZ, R31 ;  /* 0x0000001fff1f823e */ /* 0x000fe200000000ff */
[----:B------:R4:W-:Y:S01]  /*4c60*/  @!P0 STG.E.U16 desc[UR8][R26.64+0x3c], R28 ;  /* 0x00003c1c1a008986 */ /* 0x0009e2000c101508 */
[----:B--2---:R-:W-:Y:S02]  /*4c70*/  FADD.FTZ R41, R50, R41 ;  /* 0x0000002932297221 */ /* 0x004fe40000010000 */
[----:B------:R-:W-:-:S03]  /*4c80*/  @!P0 F2FP.F16.F32.PACK_AB R29, RZ, R29 ;  /* 0x0000001dff1d823e */ /* 0x000fc600000000ff */
[----:B------:R4:W0:Y:S04]  /*4c90*/  SHFL.BFLY PT, R30, R41, 0x1, 0x101f ;  /* 0x0c301f00291e7f89 */ /* 0x00082800000e0000 */
[----:B------:R4:W-:Y:S01]  /*4ca0*/  @!P0 STG.E.U16 desc[UR8][R24.64+0x78], R29 ;  /* 0x0000781d18008986 */ /* 0x0009e2000c101508 */
[----:B-1----:R-:W-:-:S03]  /*4cb0*/  FADD.FTZ R34, R45, R34 ;  /* 0x000000222d227221 */ /* 0x002fc60000010000 */
[----:B------:R4:W-:Y:S04]  /*4cc0*/  @!P0 STG.E.U16 desc[UR8][R26.64+0x78], R31 ;  /* 0x0000781f1a008986 */ /* 0x0009e8000c101508 */
.L_x_2348:
[----:B0---4-:R-:W-:Y:S01]  /*4cd0*/  FADD.FTZ R28, R41, R30 ;  /* 0x0000001e291c7221 */ /* 0x011fe20000010000 */
[----:B------:R-:W-:-:S04]  /*4ce0*/  @!P0 F2FP.F16.F32.PACK_AB R23, RZ, R34 ;  /* 0x00000022ff17823e */ /* 0x000fc800000000ff */
[----:B------:R-:W-:Y:S01]  /*4cf0*/  @!P0 F2FP.F16.F32.PACK_AB R28, RZ, R28 ;  /* 0x0000001cff1c823e */ /* 0x000fe200000000ff */
[----:B------:R0:W-:Y:S04]  /*4d00*/  @!P0 STG.E.U16 desc[UR8][R24.64+0xb4], R23 ;  /* 0x0000b41718008986 */ /* 0x0001e8000c101508 */
[----:B------:R0:W-:Y:S02]  /*4d10*/  @!P0 STG.E.U16 desc[UR8][R26.64+0xb4], R28 ;  /* 0x0000b41c1a008986 */ /* 0x0001e4000c101508 */
.L_x_2278:
[----:B------:R-:W-:Y:S05]  /*4d20*/  WARPSYNC.ALL ;  /* 0x0000000000007948 */ /* 0x000fea0003800000 */
[----:B------:R-:W-:Y:S01]  /*4d30*/  IADD3 R21, R21, 0x800, RZ ;  /* 0x0000080015157810 */ /* 0x000fe20007ffe0ff */
[----:B------:R-:W-:Y:S03]  /*4d40*/  BAR.SYNC.DEFER_BLOCKING 0x0 ;  /* 0x0000000000007b1d */ /* 0x000fe60000010000 */
[----:B------:R-:W-:-:S13]  /*4d50*/  ISETP.GE.AND P0, PT, R21, R0, PT ;  /* 0x000000001500720c */ /* 0x000fda0003f06270 */
[----:B------:R-:W-:Y:S05]  /*4d60*/  @!P0 BRA `(.L_x_2285) ;  /* 0xffffffe000f08947 */ /* 0x000fea000383ffff */
[----:B------:R-:W-:Y:S05]  /*4d70*/  EXIT ;  /* 0x000000000000794d */ /* 0x000fea0003800000 */
.L_x_2281:
[----:B------:R-:W-:Y:S01]  /*4d80*/  HFMA2.MMA R29, -RZ, RZ, 0, 4.76837158203125e-07 ;  /* 0x00000008ff1d7435 */ /* 0x000fe200000001ff */
[----:B--2---:R-:W-:Y:S01]  /*4d90*/  IMAD.MOV.U32 R32, RZ, RZ, R24 ;  /* 0x000000ffff207224 */ /* 0x004fe200078e0018 */
[----:B------:R-:W-:Y:S01]  /*4da0*/  MOV R28, 0x101f ;  /* 0x0000101f001c7802 */ /* 0x000fe20000000f00 */
[----:B------:R-:W-:-:S08]  /*4db0*/  IMAD.MOV.U32 R23, RZ, RZ, 0xffff ;  /* 0x0000ffffff177424 */ /* 0x000fd000078e00ff */
[----:B01-3--:R-:W-:Y:S05]  /*4dc0*/  WARPSYNC.COLLECTIVE R23, `(.L_x_2286) ;  /* 0x0000000017087348 */ /* 0x00bfea0003c00000 */
[----:B------:R2:W4:Y:S02]  /*4dd0*/  SHFL.BFLY P2, R30, R32, R29, R28 ;  /* 0x0c00001d201e7389 */ /* 0x000524000004001c */
[----:B01234-:R-:W-:Y:S01]  /*4de0*/  ENDCOLLECTIVE ;  /* 0x000000000000791b */ /* 0x01ffe20003800000 */
.L_x_2286:
[----:B------:R-:W-:Y:S02]  /*4df0*/  MOV R32, R25 ;  /* 0x0000001900207202 */ /* 0x000fe40000000f00 */
[----:B------:R-:W-:-:S07]  /*4e00*/  MOV R27, R30 ;  /* 0x0000001e001b7202 */ /* 0x000fce0000000f00 */
[----:B------:R-:W-:Y:S05]  /*4e10*/  WARPSYNC.COLLECTIVE R23, `(.L_x_2287) ;  /* 0x0000000017087348 */ /* 0x000fea0003c00000 */
[----:B------:R0:W1:Y:S02]  /*4e20*/  SHFL.BFLY P2, R30, R32, R29, R28 ;  /* 0x0c00001d201e7389 */ /* 0x000064000004001c */
[----:B01----:R-:W-:Y:S01]  /*4e30*/  ENDCOLLECTIVE ;  /* 0x000000000000791b */ /* 0x003fe20003800000 */
.L_x_2287:
[----:B------:R-:W-:Y:S01]  /*4e40*/  FADD.FTZ R27, R27, R24 ;  /* 0x000000181b1b7221 */ /* 0x000fe20000010000 */
[----:B------:R-:W-:-:S04]  /*4e50*/  HFMA2.MMA R29, -RZ, RZ, 0, 2.384185791015625e-07 ;  /* 0x00000004ff1d7435 */ /* 0x000fc800000001ff */
[----:B------:R-:W-:Y:S01]  /*4e60*/  MOV R32, R27 ;  /* 0x0000001b00207202 */ /* 0x000fe20000000f00 */
[----:B------:R-:W-:-:S07]  /*4e70*/  IMAD.MOV.U32 R26, RZ, RZ, R30 ;  /* 0x000000ffff1a7224 */ /* 0x000fce00078e001e */
[----:B------:R-:W-:Y:S05]  /*4e80*/  WARPSYNC.COLLECTIVE R23, `(.L_x_2288) ;  /* 0x0000000017087348 */ /* 0x000fea0003c00000 */
[----:B------:R0:W1:Y:S02]  /*4e90*/  SHFL.BFLY P2, R30, R32, R29, R28 ;  /* 0x0c00001d201e7389 */ /* 0x000064000004001c */
[----:B01----:R-:W-:Y:S01]  /*4ea0*/  ENDCOLLECTIVE ;  /* 0x000000000000791b */ /* 0x003fe20003800000 */
.L_x_2288:
[----:B------:R-:W-:-:S04]  /*4eb0*/  FADD.FTZ R26, R26, R25 ;  /* 0x000000191a1a7221 */ /* 0x000fc80000010000 */
[----:B------:R-:W-:Y:S01]  /*4ec0*/  IMAD.MOV.U32 R32, RZ, RZ, R26 ;  /* 0x000000ffff207224 */ /* 0x000fe200078e001a */
[----:B------:R-:W-:-:S07]  /*4ed0*/  MOV R34, R30 ;  /* 0x0000001e00227202 */ /* 0x000fce0000000f00 */
[----:B------:R-:W-:Y:S05]  /*4ee0*/  WARPSYNC.COLLECTIVE R23, `(.L_x_2289) ;  /* 0x0000000017087348 */ /* 0x000fea0003c00000 */
[----:B------:R0:W1:Y:S02]  /*4ef0*/  SHFL.BFLY P2, R30, R32, R29, R28 ;  /* 0x0c00001d201e7389 */ /* 0x000064000004001c */
[----:B01----:R-:W-:Y:S01]  /*4f00*/  ENDCOLLECTIVE ;  /* 0x000000000000791b */ /* 0x003fe20003800000 */
.L_x_2289:
[----:B------:R-:W-:Y:S01]  /*4f10*/  FADD.FTZ R34, R27, R34 ;  /* 0x000000221b227221 */ /* 0x000fe20000010000 */
[----:B------:R-:W-:-:S04]  /*4f20*/  HFMA2.MMA R29, -RZ, RZ, 0, 1.1920928955078125e-07 ;  /* 0x00000002ff1d7435 */ /* 0x000fc800000001ff */
[----:B------:R-:W-:Y:S02]  /*4f30*/  MOV R32, R34 ;  /* 0x0000002200207202 */ /* 0x000fe40000000f00 */
[----:B------:R-:W-:-:S07]  /*4f40*/  MOV R31, R30 ;  /* 0x0000001e001f7202 */ /* 0x000fce0000000f00 */
[----:B------:R-:W-:Y:S05]  /*4f50*/  WARPSYNC.COLLECTIVE R23, `(.L_x_2290) ;  /* 0x0000000017087348 */ /* 0x000fea0003c00000 */
[----:B------:R0:W1:Y:S02]  /*4f60*/  SHFL.BFLY P2, R30, R32, R29, R28 ;  /* 0x0c00001d201e7389 */ /* 0x000064000004001c */
[----:B01----:R-:W-:Y:S01]  /*4f70*/  ENDCOLLECTIVE ;  /* 0x000000000000791b */ /* 0x003fe20003800000 */
.L_x_2290:
[----:B------:R-:W-:-:S05]  /*4f80*/  FADD.FTZ R31, R26, R31 ;  /* 0x0000001f1a1f7221 */ /* 0x000fca0000010000 */
[----:B------:R-:W-:Y:S01]  /*4f90*/  MOV R32, R31 ;  /* 0x0000001f00207202 */ /* 0x000fe20000000f00 */
[----:B------:R-:W-:-:S07]  /*4fa0*/  IMAD.MOV.U32 R33, RZ, RZ, R30 ;  /* 0x000000ffff217224 */ /* 0x000fce00078e001e */
[----:B------:R-:W-:Y:S05]  /*4fb0*/  WARPSYNC.COLLECTIVE R23, `(.L_x_2291) ;  /* 0x0000000017087348 */ /* 0x000fea0003c00000 */
[----:B------:R0:W1:Y:S02]  /*4fc0*/  SHFL.BFLY P2, R30, R32, R29, R28 ;  /* 0x0c00001d201e7389 */ /* 0x000064000004001c */
[----:B01----:R-:W-:Y:S01]  /*4fd0*/  ENDCOLLECTIVE ;  /* 0x000000000000791b */ /* 0x003fe20003800000 */
.L_x_2291:
[----:B------:R-:W-:-:S05]  /*4fe0*/  FADD.FTZ R33, R34, R33 ;  /* 0x0000002122217221 */ /* 0x000fca0000010000 */
[----:B------:R-:W-:Y:S01]  /*4ff0*/  MOV R32, R33 ;  /* 0x0000002100207202 */ /* 0x000fe20000000f00 */
[----:B------:R-:W-:Y:S01]  /*5000*/  IMAD.MOV.U32 R29, RZ, RZ, 0x1 ;  /* 0x00000001ff1d7424 */ /* 0x000fe200078e00ff */
[----:B------:R-:W-:-:S07]  /*5010*/  MOV R24, R30 ;  /* 0x0000001e00187202 */ /* 0x000fce0000000f00 */
[----:B------:R-:W-:Y:S05]  /*5020*/  WARPSYNC.COLLECTIVE R23, `(.L_x_2292) ;  /* 0x0000000017087348 */ /* 0x000fea0003c00000 */
[----:B------:R0:W1:Y:S02]  /*5030*/  SHFL.BFLY P2, R30, R32, R29, R28 ;  /* 0x0c00001d201e7389 */ /* 0x000064000004001c */
[----:B01----:R-:W-:Y:S01]  /*5040*/  ENDCOLLECTIVE ;  /* 0x000000000000791b */ /* 0x003fe20003800000 */
.L_x_2292:
[----:B------:R-:W-:-:S05]  /*5050*/  FADD.FTZ R35, R31, R24 ;  /* 0x000000181f237221 */ /* 0x000fca0000010000 */
[----:B------:R-:W-:Y:S02]  /*5060*/  MOV R32, R35 ;  /* 0x0000002300207202 */ /* 0x000fe40000000f00 */
[----:B------:R-:W-:-:S07]  /*5070*/  MOV R36, R30 ;  /* 0x0000001e00247202 */ /* 0x000fce0000000f00 */
[----:B------:R-:W-:Y:S05]  /*5080*/  WARPSYNC.COLLECTIVE R23, `(.L_x_2293) ;  /* 0x0000000017087348 */ /* 0x000fea0003c00000 */
[----:B------:R0:W1:Y:S02]  /*5090*/  SHFL.BFLY P2, R30, R32, R29, R28 ;  /* 0x0c00001d201e7389 */ /* 0x000064000004001c */
[----:B01----:R-:W-:Y:S01]  /*50a0*/  ENDCOLLECTIVE ;  /* 0x000000000000791b */ /* 0x003fe20003800000 */
.L_x_2293:
[----:B------:R-:W-:Y:S01]  /*50b0*/  FADD.FTZ R36, R33, R36 ;  /* 0x0000002421247221 */ /* 0x000fe20000010000 */
[----:B------:R-:W-:Y:S06]  /*50c0*/  BRA `(.L_x_2294) ;  /* 0xffffffec00547947 */ /* 0x000fec000383ffff */
.L_x_2282:
[----:B------:R-:W-:Y:S01]  /*50d0*/  BSSY B1, `(.L_x_2295) ;  /* 0x0000008000017945 */ /* 0x000fe20003800000 */
[----:B0-----:R-:W-:Y:S01]  /*50e0*/  MOV R32, R31 ;  /* 0x0000001f00207202 */ /* 0x001fe20000000f00 */
[----:B--2---:R-:W-:Y:S01]  /*50f0*/  IMAD.MOV.U32 R29, RZ, RZ, 0x8 ;  /* 0x00000008ff1d7424 */ /* 0x004fe200078e00ff */
[----:B------:R-:W-:Y:S02]  /*5100*/  MOV R28, 0x101f ;  /* 0x0000101f001c7802 */ /* 0x000fe40000000f00 */
[----:B------:R-:W-:-:S07]  /*5110*/  MOV R23, 0xffff ;  /* 0x0000ffff00177802 */ /* 0x000fce0000000f00 */
[----:B-1-34-:R-:W-:Y:S05]  /*5120*/  WARPSYNC.COLLECTIVE R23, `(.L_x_2296) ;  /* 0x0000000017087348 */ /* 0x01afea0003c00000 */
[----:B------:R0:W2:Y:S02]  /*5130*/  SHFL.BFLY P2, R30, R32, R29, R28 ;  /* 0x0c00001d201e7389 */ /* 0x0000a4000004001c */
[----:B01234-:R-:W-:Y:S01]  /*5140*/  ENDCOLLECTIVE ;  /* 0x000000000000791b */ /* 0x01ffe20003800000 */
.L_x_2296:
[----:B------:R-:W-:Y:S05]  /*5150*/  BSYNC B1 ;  /* 0x0000000000017941 */ /* 0x000fea0003800000 */
.L_x_2295:
[----:B------:R-:W-:Y:S01]  /*5160*/  HFMA2.MMA R29, -RZ, RZ, 0, 4.76837158203125e-07 ;  /* 0x00000008ff1d7435 */ /* 0x000fe200000001ff */
[----:B------:R-:W-:Y:S01]  /*5170*/  IMAD.MOV.U32 R32, RZ, RZ, R33 ;  /* 0x000000ffff207224 */ /* 0x000fe200078e0021 */
[----:B------:R-:W-:Y:S02]  /*5180*/  MOV R28, 0x101f ;  /* 0x0000101f001c7802 */ /* 0x000fe40000000f00 */
[----:B------:R-:W-:Y:S02]  /*5190*/  MOV R23, 0xffff ;  /* 0x0000ffff00177802 */ /* 0x000fe40000000f00 */
[----:B------:R-:W-:-:S07]  /*51a0*/  MOV R34, R30 ;  /* 0x0000001e00227202 */ /* 0x000fce0000000f00 */
[----:B------:R-:W-:Y:S05]  /*51b0*/  WARPSYNC.COLLECTIVE R23, `(.L_x_2297) ;  /* 0x0000000017087348 */ /* 0x000fea0003c00000 */
[----:B------:R0:W1:Y:S02]  /*51c0*/  SHFL.BFLY P2, R30, R32, R29, R28 ;  /* 0x0c00001d201e7389 */ /* 0x000064000004001c */
[----:B01----:R-:W-:Y:S01]  /*51d0*/  ENDCOLLECTIVE ;  /* 0x000000000000791b */ /* 0x003fe20003800000 */
.L_x_2297:
[----:B------:R-:W-:Y:S01]  /*51e0*/  FADD.FTZ R34, R34, R31 ;  /* 0x0000001f22227221 */ /* 0x000fe20000010000 */
[----:B------:R-:W-:-:S04]  /*51f0*/  HFMA2.MMA R29, -RZ, RZ, 0, 2.384185791015625e-07 ;  /* 0x00000004ff1d7435 */ /* 0x000fc800000001ff */
[----:B------:R-:W-:Y:S01]  /*5200*/  MOV R32, R34 ;  /* 0x0000002200207202 */ /* 0x000fe20000000f00 */
[----:B------:R-:W-:-:S07]  /*5210*/  IMAD.MOV.U32 R36, RZ, RZ, R30 ;  /* 0x000000ffff247224 */ /* 0x000fce00078e001e */
[----:B------:R-:W-:Y:S05]  /*5220*/  WARPSYNC.COLLECTIVE R23, `(.L_x_2298) ;  /* 0x0000000017087348 */ /* 0x000fea0003c00000 */
[----:B------:R0:W1:Y:S02]  /*5230*/  SHFL.BFLY P2, R30, R32, R29, R28 ;  /* 0x0c00001d201e7389 */ /* 0x000064000004001c */
[----:B01----:R-:W-:Y:S01]  /*5240*/  ENDCOLLECTIVE ;  /* 0x000000000000791b */ /* 0x003fe20003800000 */
.L_x_2298:
[----:B------:R-:W-:-:S04]  /*5250*/  FADD.FTZ R36, R36, R33 ;  /* 0x0000002124247221 */ /* 0x000fc80000010000 */
[----:B------:R-:W-:Y:S01]  /*5260*/  IMAD.MOV.U32 R32, RZ, RZ, R36 ;  /* 0x000000ffff207224 */ /* 0x000fe200078e0024 */
[----:B------:R-:W-:-:S07]  /*5270*/  MOV R35, R30 ;  /* 0x0000001e00237202 */ /* 0x000fce0000000f00 */
[----:B------:R-:W-:Y:S05]  /*5280*/  WARPSYNC.COLLECTIVE R23, `(.L_x_2299) ;  /* 0x0000000017087348 */ /* 0x000fea0003c00000 */
[----:B------:R0:W1:Y:S02]  /*5290*/  SHFL.BFLY P2, R30, R32, R29, R28 ;  /* 0x0c00001d201e7389 */ /* 0x000064000004001c */
[----:B01----:R-:W-:Y:S01]  /*52a0*/  ENDCOLLECTIVE ;  /* 0x000000000000791b */ /* 0x003fe20003800000 */
.L_x_2299:
[----:B------:R-:W-:Y:S01]  /*52b0*/  FADD.FTZ R35, R34, R35 ;  /* 0x0000002322237221 */ /* 0x000fe20000010000 */
[----:B------:R-:W-:-:S04]  /*52c0*/  HFMA2.MMA R29, -RZ, RZ, 0, 1.1920928955078125e-07 ;  /* 0x00000002ff1d7435 */ /* 0x000fc800000001ff */
[----:B------:R-:W-:Y:S02]  /*52d0*/  MOV R32, R35 ;  /* 0x0000002300207202 */ /* 0x000fe40000000f00 */
[----:B------:R-:W-:-:S07]  /*52e0*/  MOV R37, R30 ;  /* 0x0000001e00257202 */ /* 0x000fce0000000f00 */
[----:B------:R-:W-:Y:S05]  /*52f0*/  WARPSYNC.COLLECTIVE R23, `(.L_x_2300) ;  /* 0x0000000017087348 */ /* 0x000fea0003c00000 */
[----:B------:R0:W1:Y:S02]  /*5300*/  SHFL.BFLY P2, R30, R32, R29, R28 ;  /* 0x0c00001d201e7389 */ /* 0x000064000004001c */
[----:B01----:R-:W-:Y:S01]  /*5310*/  ENDCOLLECTIVE ;  /* 0x000000000000791b */ /* 0x003fe20003800000 */
.L_x_2300:
[----:B------:R-:W-:-:S05]  /*5320*/  FADD.FTZ R37, R36, R37 ;  /* 0x0000002524257221 */ /* 0x000fca0000010000 */
[----:B------:R-:W-:Y:S01]  /*5330*/  MOV R32, R37 ;  /* 0x0000002500207202 */ /* 0x000fe20000000f00 */
[----:B------:R-:W-:-:S07]  /*5340*/  IMAD.MOV.U32 R38, RZ, RZ, R30 ;  /* 0x000000ffff267224 */ /* 0x000fce00078e001e */
[----:B------:R-:W-:Y:S05]  /*5350*/  WARPSYNC.COLLECTIVE R23, `(.L_x_2301) ;  /* 0x0000000017087348 */ /* 0x000fea0003c00000 */
[----:B------:R0:W1:Y:S02]  /*5360*/  SHFL.BFLY P2, R30, R32, R29, R28 ;  /* 0x0c00001d201e7389 */ /* 0x000064000004001c */
[----:B01----:R-:W-:Y:S01]  /*5370*/  ENDCOLLECTIVE ;  /* 0x000000000000791b */ /* 0x003fe20003800000 */
.L_x_2301:
[----:B------:R-:W-:-:S05]  /*5380*/  FADD.FTZ R38, R35, R38 ;  /* 0x0000002623267221 */ /* 0x000fca0000010000 */
[----:B------:R-:W-:Y:S01]  /*5390*/  MOV R32, R38 ;  /* 0x0000002600207202 */ /* 0x000fe20000000f00 */
[----:B------:R-:W-:Y:S01]  /*53a0*/  IMAD.MOV.U32 R29, RZ, RZ, 0x1 ;  /* 0x00000001ff1d7424 */ /* 0x000fe200078e00ff */
[----:B------:R-:W-:-:S07]  /*53b0*/  MOV R40, R30 ;  /* 0x0000001e00287202 */ /* 0x000fce0000000f00 */
[----:B------:R-:W-:Y:S05]  /*53c0*/  WARPSYNC.COLLECTIVE R23, `(.L_x_2302) ;  /* 0x0000000017087348 */ /* 0x000fea0003c00000 */
[----:B------:R0:W1:Y:S02]  /*53d0*/  SHFL.BFLY P2, R30, R32, R29, R28 ;  /* 0x0c00001d201e7389 */ /* 0x000064000004001c */
[----:B01----:R-:W-:Y:S01]  /*53e0*/  ENDCOLLECTIVE ;  /* 0x000000000000791b */ /* 0x003fe20003800000 */
.L_x_2302:
[----:B------:R-:W-:-:S05]  /*53f0*/  FADD.FTZ R40, R37, R40 ;  /* 0x0000002825287221 */ /* 0x000fca0000010000 */
[----:B------:R-:W-:Y:S02]  /*5400*/  MOV R32, R40 ;  /* 0x0000002800207202 */ /* 0x000fe40000000f00 */
[----:B------:R-:W-:-:S07]  /*5410*/  MOV R31, R30 ;  /* 0x0000001e001f7202 */ /* 0x000fce0000000f00 */
[----:B------:R-:W-:Y:S05]  /*5420*/  WARPSYNC.COLLECTIVE R23, `(.L_x_2303) ;  /* 0x0000000017087348 */ /* 0x000fea0003c00000 */
[----:B------:R0:W1:Y:S02]  /*5430*/  SHFL.BFLY P2, R30, R32, R29, R28 ;  /* 0x0c00001d201e7389 */ /* 0x000064000004001c */
[----:B01----:R-:W-:Y:S01]  /*5440*/  ENDCOLLECTIVE ;  /* 0x000000000000791b */ /* 0x003fe20003800000 */
.L_x_2303:
[----:B------:R-:W-:Y:S01]  /*5450*/  FADD.FTZ R31, R38, R31 ;  /* 0x0000001f261f7221 */ /* 0x000fe20000010000 */
[----:B------:R-:W-:Y:S06]  /*5460*/  BRA `(.L_x_2304) ;  /* 0xffffffec00107947 */ /* 0x000fec000383ffff */
.L_x_2283:
[----:B------:R-:W-:Y:S01]  /*5470*/  BSSY B1, `(.L_x_2305) ;  /* 0x0000008000017945 */ /* 0x000fe20003800000 */
[----:B0-----:R-:W-:Y:S01]  /*5480*/  MOV R32, R31 ;  /* 0x0000001f00207202 */ /* 0x001fe20000000f00 */
[----:B------:R-:W-:Y:S01]  /*5490*/  IMAD.MOV.U32 R29, RZ, RZ, 0x8 ;  /* 0x00000008ff1d7424 */ /* 0x000fe200078e00ff */
[----:B----4-:R-:W-:Y:S02]  /*54a0*/  MOV R28, 0x101f ;  /* 0x0000101f001c7802 */ /* 0x010fe40000000f00 */
[----:B------:R-:W-:-:S07]  /*54b0*/  MOV R23, 0xffff ;  /* 0x0000ffff00177802 */ /* 0x000fce0000000f00 */
[----:B-123--:R-:W-:Y:S05]  /*54c0*/  WARPSYNC.COLLECTIVE R23, `(.L_x_2306) ;  /* 0x0000000017087348 */ /* 0x00efea0003c00000 */
[----:B------:R0:W4:Y:S02]  /*54d0*/  SHFL.BFLY P2, R30, R32, R29, R28 ;  /* 0x0c00001d201e7389 */ /* 0x000124000004001c */
[----:B01234-:R-:W-:Y:S01]  /*54e0*/  ENDCOLLECTIVE ;  /* 0x000000000000791b */ /* 0x01ffe20003800000 */
.L_x_2306:
[----:B------:R-:W-:Y:S05]  /*54f0*/  BSYNC B1 ;  /* 0x0000000000017941 */ /* 0x000fea0003800000 */
.L_x_2305:
        /* <DEDUP_REMOVED lines=8> */
.L_x_2307:
[----:B------:R-:W-:Y:S01]  /*5580*/  FADD.FTZ R34, R34, R31 ;  /* 0x0000001f22227221 */ /* 0x000fe20000010000 */
[----:B------:R-:W-:-:S04]  /*5590*/  HFMA2.MMA R29, -RZ, RZ, 0, 2.384185791015625e-07 ;  /* 0x00000004ff1d7435 */ /* 0x000fc800000001ff */
[----:B------:R-:W-:Y:S01]  /*55a0*/  MOV R32, R34 ;  /* 0x0000002200207202 */ /* 0x000fe20000000f00 */
[----:B------:R-:W-:-:S07]  /*55b0*/  IMAD.MOV.U32 R36, RZ, RZ, R30 ;  /* 0x000000ffff247224 */ /* 0x000fce00078e001e */
[----:B------:R-:W-:Y:S05]  /*55c0*/  WARPSYNC.COLLECTIVE R23, `(.L_x_2308) ;  /* 0x0000000017087348 */ /* 0x000fea0003c00000 */
[----:B------:R0:W1:Y:S02]  /*55d0*/  SHFL.BFLY P2, R30, R32, R29, R28 ;  /* 0x0c00001d201e7389 */ /* 0x000064000004001c */
[----:B01----:R-:W-:Y:S01]  /*55e0*/  ENDCOLLECTIVE ;  /* 0x000000000000791b */ /* 0x003fe20003800000 */
.L_x_2308:
[----:B------:R-:W-:-:S04]  /*55f0*/  FADD.FTZ R36, R36, R33 ;  /* 0x0000002124247221 */ /* 0x000fc80000010000 */
[----:B------:R-:W-:Y:S01]  /*5600*/  IMAD.MOV.U32 R32, RZ, RZ, R36 ;  /* 0x000000ffff207224 */ /* 0x000fe200078e0024 */
[----:B------:R-:W-:-:S07]  /*5610*/  MOV R35, R30 ;  /* 0x0000001e00237202 */ /* 0x000fce0000000f00 */
[----:B------:R-:W-:Y:S05]  /*5620*/  WARPSYNC.COLLECTIVE R23, `(.L_x_2309) ;  /* 0x0000000017087348 */ /* 0x000fea0003c00000 */
[----:B------:R0:W1:Y:S02]  /*5630*/  SHFL.BFLY P2, R30, R32, R29, R28 ;  /* 0x0c00001d201e7389 */ /* 0x000064000004001c */
[----:B01----:R-:W-:Y:S01]  /*5640*/  ENDCOLLECTIVE ;  /* 0x000000000000791b */ /* 0x003fe20003800000 */
.L_x_2309:
[----:B------:R-:W-:Y:S01]  /*5650*/  FADD.FTZ R35, R34, R35 ;  /* 0x0000002322237221 */ /* 0x000fe20000010000 */
[----:B------:R-:W-:-:S04]  /*5660*/  HFMA2.MMA R29, -RZ, RZ, 0, 1.1920928955078125e-07 ;  /* 0x00000002ff1d7435 */ /* 0x000fc800000001ff */
[----:B------:R-:W-:Y:S02]  /*5670*/  MOV R32, R35 ;  /* 0x0000002300207202 */ /* 0x000fe40000000f00 */
[----:B------:R-:W-:-:S07]  /*5680*/  MOV R37, R30 ;  /* 0x0000001e00257202 */ /* 0x000fce0000000f00 */
[----:B------:R-:W-:Y:S05]  /*5690*/  WARPSYNC.COLLECTIVE R23, `(.L_x_2310) ;  /* 0x0000000017087348 */ /* 0x000fea0003c00000 */
[----:B------:R0:W1:Y:S02]  /*56a0*/  SHFL.BFLY P2, R30, R32, R29, R28 ;  /* 0x0c00001d201e7389 */ /* 0x000064000004001c */
[----:B01----:R-:W-:Y:S01]  /*56b0*/  ENDCOLLECTIVE ;  /* 0x000000000000791b */ /* 0x003fe20003800000 */
.L_x_2310:
[----:B------:R-:W-:-:S05]  /*56c0*/  FADD.FTZ R37, R36, R37 ;  /* 0x0000002524257221 */ /* 0x000fca0000010000 */
[----:B------:R-:W-:Y:S01]  /*56d0*/  MOV R32, R37 ;  /* 0x0000002500207202 */ /* 0x000fe20000000f00 */
[----:B------:R-:W-:-:S07]  /*56e0*/  IMAD.MOV.U32 R38, RZ, RZ, R30 ;  /* 0x000000ffff267224 */ /* 0x000fce00078e001e */
[----:B------:R-:W-:Y:S05]  /*56f0*/  WARPSYNC.COLLECTIVE R23, `(.L_x_2311) ;  /* 0x0000000017087348 */ /* 0x000fea0003c00000 */
[----:B------:R0:W1:Y:S02]  /*5700*/  SHFL.BFLY P2, R30, R32, R29, R28 ;  /* 0x0c00001d201e7389 */ /* 0x000064000004001c */
[----:B01----:R-:W-:Y:S01]  /*5710*/  ENDCOLLECTIVE ;  /* 0x000000000000791b */ /* 0x003fe20003800000 */
.L_x_2311:
[----:B------:R-:W-:-:S05]  /*5720*/  FADD.FTZ R38, R35, R38 ;  /* 0x0000002623267221 */ /* 0x000fca0000010000 */
[----:B------:R-:W-:Y:S01]  /*5730*/  MOV R32, R38 ;  /* 0x0000002600207202 */ /* 0x000fe20000000f00 */
[----:B------:R-:W-:Y:S01]  /*5740*/  IMAD.MOV.U32 R29, RZ, RZ, 0x1 ;  /* 0x00000001ff1d7424 */ /* 0x000fe200078e00ff */
[----:B------:R-:W-:-:S07]  /*5750*/  MOV R40, R30 ;  /* 0x0000001e00287202 */ /* 0x000fce0000000f00 */
[----:B------:R-:W-:Y:S05]  /*5760*/  WARPSYNC.COLLECTIVE R23, `(.L_x_2312) ;  /* 0x0000000017087348 */ /* 0x000fea0003c00000 */
[----:B------:R0:W1:Y:S02]  /*5770*/  SHFL.BFLY P2, R30, R32, R29, R28 ;  /* 0x0c00001d201e7389 */ /* 0x000064000004001c */
[----:B01----:R-:W-:Y:S01]  /*5780*/  ENDCOLLECTIVE ;  /* 0x000000000000791b */ /* 0x003fe20003800000 */
.L_x_2312:
[----:B------:R-:W-:-:S05]  /*5790*/  FADD.FTZ R40, R37, R40 ;  /* 0x0000002825287221 */ /* 0x000fca0000010000 */
[----:B------:R-:W-:Y:S02]  /*57a0*/  MOV R32, R40 ;  /* 0x0000002800207202 */ /* 0x000fe40000000f00 */
[----:B------:R-:W-:-:S07]  /*57b0*/  MOV R31, R30 ;  /* 0x0000001e001f7202 */ /* 0x000fce0000000f00 */
[----:B------:R-:W-:Y:S05]  /*57c0*/  WARPSYNC.COLLECTIVE R23, `(.L_x_2313) ;  /* 0x0000000017087348 */ /* 0x000fea0003c00000 */
[----:B------:R0:W1:Y:S02]  /*57d0*/  SHFL.BFLY P2, R30, R32, R29, R28 ;  /* 0x0c00001d201e7389 */ /* 0x000064000004001c */
[----:B01----:R-:W-:Y:S01]  /*57e0*/  ENDCOLLECTIVE ;  /* 0x000000000000791b */ /* 0x003fe20003800000 */
.L_x_2313:
[----:B------:R-:W-:Y:S01]  /*57f0*/  FADD.FTZ R31, R38, R31 ;  /* 0x0000001f261f7221 */ /* 0x000fe20000010000 */
[----:B------:R-:W-:Y:S06]  /*5800*/  BRA `(.L_x_2314) ;  /* 0xffffffe800b47947 */ /* 0x000fec000383ffff */
.L_x_2284:
[----:B------:R-:W-:Y:S01]  /*5810*/  HFMA2.MMA R28, -RZ, RZ, 0, 0.000503063201904296875 ;  /* 0x0000101fff1c7435 */ /* 0x000fe200000001ff */
[----:B------:R-:W-:Y:S01]  /*5820*/  BSSY B0, `(.L_x_2315) ;  /* 0x0000007000007945 */ /* 0x000fe20003800000 */
[----:B--2---:R-:W-:Y:S01]  /*5830*/  MOV R32, R24 ;  /* 0x0000001800207202 */ /* 0x004fe20000000f00 */
[----:B------:R-:W-:Y:S01]  /*5840*/  IMAD.MOV.U32 R29, RZ, RZ, 0x8 ;  /* 0x00000008ff1d7424 */ /* 0x000fe200078e00ff */
[----:B0-----:R-:W-:-:S07]  /*5850*/  MOV R23, 0xffff ;  /* 0x0000ffff00177802 */ /* 0x001fce0000000f00 */
[----:B-1-34-:R-:W-:Y:S05]  /*5860*/  WARPSYNC.COLLECTIVE R23, `(.L_x_2316) ;  /* 0x0000000017087348 */ /* 0x01afea0003c00000 */
[----:B------:R0:W2:Y:S02]  /*5870*/  SHFL.BFLY P2, R30, R32, R29, R28 ;  /* 0x0c00001d201e7389 */ /* 0x0000a4000004001c */
[----:B01234-:R-:W-:Y:S01]  /*5880*/  ENDCOLLECTIVE ;  /* 0x000000000000791b */ /* 0x01ffe20003800000 */
.L_x_2316:
[----:B------:R-:W-:Y:S05]  /*5890*/  BSYNC B0 ;  /* 0x0000000000007941 */ /* 0x000fea0003800000 */
.L_x_2315:
[----:B------:R-:W-:Y:S01]  /*58a0*/  HFMA2.MMA R29, -RZ, RZ, 0, 4.76837158203125e-07 ;  /* 0x00000008ff1d7435 */ /* 0x000fe200000001ff */
[----:B------:R-:W-:Y:S01]  /*58b0*/  IMAD.MOV.U32 R32, RZ, RZ, R25 ;  /* 0x000000ffff207224 */ /* 0x000fe200078e0019 */
[----:B------:R-:W-:Y:S01]  /*58c0*/  MOV R28, 0x101f ;  /* 0x0000101f001c7802 */ /* 0x000fe20000000f00 */
[----:B------:R-:W-:Y:S01]  /*58d0*/  @P0 IMAD.SHL.U32 R36, R49, 0x2, RZ ;  /* 0x0000000231240824 */ /* 0x000fe200078e00ff */
[----:B------:R-:W-:Y:S01]  /*58e0*/  MOV R23, 0xffff ;  /* 0x0000ffff00177802 */ /* 0x000fe20000000f00 */
[----:B------:R-:W-:Y:S01]  /*58f0*/  HFMA2.MMA R35, -RZ, RZ, 0, 0 ;  /* 0x00000000ff237435 */ /* 0x000fe200000001ff */
[----:B------:R-:W-:Y:S01]  /*5900*/  MOV R27, R30 ;  /* 0x0000001e001b7202 */ /* 0x000fe20000000f00 */
[----:B------:R-:W-:Y:S01]  /*5910*/  IMAD.MOV.U32 R37, RZ, RZ, RZ ;  /* 0x000000ffff257224 */ /* 0x000fe200078e00ff */
[----:B------:R-:W-:-:S08]  /*5920*/  @P0 IADD3 R31, R34, 0x1e, RZ ;  /* 0x0000001e221f0810 */ /* 0x000fd00007ffe0ff */
[----:B------:R-:W-:Y:S05]  /*5930*/  WARPSYNC.COLLECTIVE R23, `(.L_x_2317) ;  /* 0x0000000017087348 */ /* 0x000fea0003c00000 */
[----:B------:R0:W1:Y:S02]  /*5940*/  SHFL.BFLY P2, R30, R32, R29, R28 ;  /* 0x0c00001d201e7389 */ /* 0x000064000004001c */
[----:B01----:R-:W-:Y:S01]  /*5950*/  ENDCOLLECTIVE ;  /* 0x000000000000791b */ /* 0x003fe20003800000 */
.L_x_2317:
[----:B------:R-:W-:Y:S01]  /*5960*/  @P0 LEA R38, R49, UR4, 0x7 ;  /* 0x0000000431260c11 */ /* 0x000fe2000f8e38ff */
[----:B------:R-:W-:Y:S01]  /*5970*/  FADD.FTZ R27, R27, R24 ;  /* 0x000000181b1b7221 */ /* 0x000fe20000010000 */
[----:B------:R-:W-:Y:S01]  /*5980*/  @P0 LOP3.LUT R31, R31, R36, RZ, 0x3c, !PT ;  /* 0x000000241f1f0212 */ /* 0x000fe200078e3cff */
[----:B------:R-:W-:Y:S01]  /*5990*/  HFMA2.MMA R41, -RZ, RZ, 0, 0 ;  /* 0x00000000ff297435 */ /* 0x000fe200000001ff */
[----:B------:R-:W-:Y:S01]  /*59a0*/  @P0 LEA R39, R49, UR4, 0x7 ;  /* 0x0000000431270c11 */ /* 0x000fe2000f8e38ff */
[----:B------:R-:W-:Y:S01]  /*59b0*/  HFMA2.MMA R50, -RZ, RZ, 0, 0 ;  /* 0x00000000ff327435 */ /* 0x000fe200000001ff */
[----:B------:R-:W-:Y:S02]  /*59c0*/  @P0 LEA R31, R31, R38, 0x2 ;  /* 0x000000261f1f0211 */ /* 0x000fe400078e10ff */
[----:B------:R-:W-:Y:S02]  /*59d0*/  MOV R43, RZ ;  /* 0x000000ff002b7202 */ /* 0x000fe40000000f00 */
[----:B------:R-:W-:Y:S01]  /*59e0*/  @P0 LEA R51, R49, UR4, 0x7 ;  /* 0x0000000431330c11 */ /* 0x000fe2000f8e38ff */
[----:B------:R0:W1:Y:S01]  /*59f0*/  @P0 LDS R36, [R31] ;  /* 0x000000001f240984 */ /* 0x0000620000000800 */
[----:B------:R-:W-:Y:S01]  /*5a00*/  HFMA2.MMA R29, -RZ, RZ, 0, 2.384185791015625e-07 ;  /* 0x00000004ff1d7435 */ /* 0x000fe200000001ff */
[----:B------:R-:W-:-:S02]  /*5a10*/  MOV R32, R27 ;  /* 0x0000001b00207202 */ /* 0x000fc40000000f00 */
[----:B------:R0:W2:Y:S01]  /*5a20*/  @P0 LDS R38, [R31+0x780] ;  /* 0x000780001f260984 */ /* 0x0000a20000000800 */
[----:B------:R-:W-:-:S07]  /*5a30*/  FADD.FTZ R26, R30, R25 ;  /* 0x000000191e1a7221 */ /* 0x000fce0000010000 */
[----:B012---:R-:W-:Y:S05]  /*5a40*/  WARPSYNC.COLLECTIVE R23, `(.L_x_2318) ;  /* 0x0000000017087348 */ /* 0x007fea0003c00000 */
[----:B------:R3:W4:Y:S02]  /*5a50*/  SHFL.BFLY P2, R30, R32, R29, R28 ;  /* 0x0c00001d201e7389 */ /* 0x000724000004001c */
[----:B01234-:R-:W-:Y:S01]  /*5a60*/  ENDCOLLECTIVE ;  /* 0x000000000000791b */ /* 0x01ffe20003800000 */
.L_x_2318:
[----:B------:R-:W-:Y:S01]  /*5a70*/  IMAD.MOV.U32 R32, RZ, RZ, R26 ;  /* 0x000000ffff207224 */ /* 0x000fe200078e001a */
[----:B------:R-:W-:-:S07]  /*5a80*/  MOV R24, R30 ;  /* 0x0000001e00187202 */ /* 0x000fce0000000f00 */
[----:B------:R-:W-:Y:S05]  /*5a90*/  WARPSYNC.COLLECTIVE R23, `(.L_x_2319) ;  /* 0x0000000017087348 */ /* 0x000fea0003c00000 */
[----:B------:R0:W1:Y:S02]  /*5aa0*/  SHFL.BFLY P2, R30, R32, R29, R28 ;  /* 0x0c00001d201e7389 */ /* 0x000064000004001c */
[----:B01----:R-:W-:Y:S01]  /*5ab0*/  ENDCOLLECTIVE ;  /* 0x000000000000791b */ /* 0x003fe20003800000 */
.L_x_2319:
[----:B------:R-:W-:Y:S01]  /*5ac0*/  @P0 MOV R35, R36 ;  /* 0x0000002400230202 */ /* 0x000fe20000000f00 */
[----:B------:R-:W-:Y:S01]  /*5ad0*/  FADD.FTZ R24, R27, R24 ;  /* 0x000000181b187221 */ /* 0x000fe20000010000 */
[----:B------:R-:W-:-:S04]  /*5ae0*/  @P0 MOV R37, R38 ;  /* 0x0000002600250202 */ /* 0x000fc80000000f00 */
[----:B------:R-:W-:Y:S01]  /*5af0*/  MOV R32, R24 ;  /* 0x0000001800207202 */ /* 0x000fe20000000f00 */
[----:B------:R-:W-:Y:S02]  /*5b00*/  IMAD.MOV.U32 R29, RZ, RZ, 0x2 ;  /* 0x00000002ff1d7424 */ /* 0x000fe400078e00ff */
[----:B------:R-:W-:Y:S01]  /*5b10*/  FADD.FTZ R25, R26, R30 ;  /* 0x0000001e1a197221 */ /* 0x000fe20000010000 */
[----:B------:R-:W-:-:S07]  /*5b20*/  @P0 IADD3 R26, R34, 0x3c, RZ ;  /* 0x0000003c221a0810 */ /* 0x000fce0007ffe0ff */
[----:B------:R-:W-:Y:S05]  /*5b30*/  WARPSYNC.COLLECTIVE R23, `(.L_x_2320) ;  /* 0x0000000017087348 */ /* 0x000fea0003c00000 */
[----:B------:R0:W1:Y:S02]  /*5b40*/  SHFL.BFLY P2, R30, R32, R29, R28 ;  /* 0x0c00001d201e7389 */ /* 0x000064000004001c */
[----:B01----:R-:W-:Y:S01]  /*5b50*/  ENDCOLLECTIVE ;  /* 0x000000000000791b */ /* 0x003fe20003800000 */
.L_x_2320:
[----:B------:R-:W-:Y:S02]  /*5b60*/  MOV R32, R25 ;  /* 0x0000001900207202 */ /* 0x000fe40000000f00 */
[----:B------:R-:W-:-:S07]  /*5b70*/  MOV R27, R30 ;  /* 0x0000001e001b7202 */ /* 0x000fce0000000f00 */
[----:B------:R-:W-:Y:S05]  /*5b80*/  WARPSYNC.COLLECTIVE R23, `(.L_x_2321) ;  /* 0x0000000017087348 */ /* 0x000fea0003c00000 */
[----:B------:R0:W1:Y:S02]  /*5b90*/  SHFL.BFLY P2, R30, R32, R29, R28 ;  /* 0x0c00001d201e7389 */ /* 0x000064000004001c */
[----:B01----:R-:W-:Y:S01]  /*5ba0*/  ENDCOLLECTIVE ;  /* 0x000000000000791b */ /* 0x003fe20003800000 */
.L_x_2321:
[----:B------:R-:W-:Y:S01]  /*5bb0*/  FADD.FTZ R31, R24, R27 ;  /* 0x0000001b181f7221 */ /* 0x000fe20000010000 */
[----:B------:R-:W-:-:S04]  /*5bc0*/  @P0 SHF.L.U32 R27, R49, 0x1, RZ ;  /* 0x00000001311b0819 */ /* 0x000fc800000006ff */
[----:B------:R-:W-:-:S05]  /*5bd0*/  @P0 LOP3.LUT R26, R26, R27, RZ, 0x3c, !PT ;  /* 0x0000001b1a1a0212 */ /* 0x000fca00078e3cff */
[----:B------:R-:W-:Y:S01]  /*5be0*/  @P0 IMAD R27, R26, 0x4, R39 ;  /* 0x000000041a1b0824 */ /* 0x000fe200078e0227 */
[----:B------:R-:W-:Y:S01]  /*5bf0*/  MOV R32, R31 ;  /* 0x0000001f00207202 */ /* 0x000fe20000000f00 */
[----:B------:R-:W-:-:S03]  /*5c00*/  IMAD.MOV.U32 R29, RZ, RZ, 0x1 ;  /* 0x00000001ff1d7424 */ /* 0x000fc600078e00ff */
[----:B------:R0:W1:Y:S04]  /*5c10*/  @P0 LDS R44, [R27] ;  /* 0x000000001b2c0984 */ /* 0x0000680000000800 */
[----:B------:R0:W2:Y:S01]  /*5c20*/  @P0 LDS R45, [R27+0x780] ;  /* 0x000780001b2d0984 */ /* 0x0000a20000000800 */
[----:B------:R-:W-:-:S07]  /*5c30*/  FADD.FTZ R33, R25, R30 ;  /* 0x0000001e19217221 */ /* 0x000fce0000010000 */
[----:B012---:R-:W-:Y:S05]  /*5c40*/  WARPSYNC.COLLECTIVE R23, `(.L_x_2322) ;  /* 0x0000000017087348 */ /* 0x007fea0003c00000 */
[----:B------:R3:W4:Y:S02]  /*5c50*/  SHFL.BFLY P2, R30, R32, R29, R28 ;  /* 0x0c00001d201e7389 */ /* 0x000724000004001c */
[----:B01234-:R-:W-:Y:S01]  /*5c60*/  ENDCOLLECTIVE ;  /* 0x000000000000791b */ /* 0x01ffe20003800000 */
.L_x_2322:
[----:B------:R-:W0:Y:S01]  /*5c70*/  LDC.64 R24, c[0x0][0x218] ;  /* 0x00008600ff187b82 */ /* 0x000e220000000a00 */
[----:B------:R-:W-:Y:S02]  /*5c80*/  MOV R32, R33 ;  /* 0x0000002100207202 */ /* 0x000fe40000000f00 */
[----:B------:R-:W-:-:S07]  /*5c90*/  MOV R36, R30 ;  /* 0x0000001e00247202 */ /* 0x000fce0000000f00 */
[----:B0-----:R-:W-:Y:S05]  /*5ca0*/  WARPSYNC.COLLECTIVE R23, `(.L_x_2323) ;  /* 0x0000000017087348 */ /* 0x001fea0003c00000 */
[----:B------:R1:W2:Y:S02]  /*5cb0*/  SHFL.BFLY P2, R30, R32, R29, R28 ;  /* 0x0c00001d201e7389 */ /* 0x0002a4000004001c */
[----:B012---:R-:W-:Y:S01]  /*5cc0*/  ENDCOLLECTIVE ;  /* 0x000000000000791b */ /* 0x007fe20003800000 */
.L_x_2323:
[----:B------:R-:W-:Y:S01]  /*5cd0*/  FADD.FTZ R31, R31, R36 ;  /* 0x000000241f1f7221 */ /* 0x000fe20000010000 */
[----:B------:R-:W-:Y:S01]  /*5ce0*/  @P0 IMAD.MOV.U32 R41, RZ, RZ, R44 ;  /* 0x000000ffff290224 */ /* 0x000fe200078e002c */
        /* <DEDUP_REMOVED lines=8> */
.L_x_2324:
[----:B------:R-:W-:Y:S01]  /*5d70*/  FADD.FTZ R33, R33, R38 ;  /* 0x0000002621217221 */ /* 0x000fe20000010000 */
[----:B------:R-:W-:Y:S02]  /*5d80*/  MOV R32, R37 ;  /* 0x0000002500207202 */ /* 0x000fe40000000f00 */
[----:B------:R-:W-:-:S07]  /*5d90*/  MOV R40, R30 ;  /* 0x0000001e00287202 */ /* 0x000fce0000000f00 */
[----:B------:R-:W-:Y:S05]  /*5da0*/  WARPSYNC.COLLECTIVE R23, `(.L_x_2325) ;  /* 0x0000000017087348 */ /* 0x000fea0003c00000 */
[----:B------:R0:W1:Y:S02]  /*5db0*/  SHFL.BFLY P2, R30, R32, R29, R28 ;  /* 0x0c00001d201e7389 */ /* 0x000064000004001c */
[----:B01----:R-:W-:Y:S01]  /*5dc0*/  ENDCOLLECTIVE ;  /* 0x000000000000791b */ /* 0x003fe20003800000 */
.L_x_2325:
[----:B------:R-:W-:Y:S01]  /*5dd0*/  FADD.FTZ R40, R40, R35 ;  /* 0x0000002328287221 */ /* 0x000fe20000010000 */
[----:B------:R-:W-:-:S04]  /*5de0*/  HFMA2.MMA R29, -RZ, RZ, 0, 2.384185791015625e-07 ;  /* 0x00000004ff1d7435 */ /* 0x000fc800000001ff */
[----:B------:R-:W-:Y:S01]  /*5df0*/  MOV R32, R40 ;  /* 0x0000002800207202 */ /* 0x000fe20000000f00 */
[----:B------:R-:W-:-:S07]  /*5e00*/  IMAD.MOV.U32 R42, RZ, RZ, R30 ;  /* 0x000000ffff2a7224 */ /* 0x000fce00078e001e */
[----:B------:R-:W-:Y:S05]  /*5e10*/  WARPSYNC.COLLECTIVE R23, `(.L_x_2326) ;  /* 0x0000000017087348 */ /* 0x000fea0003c00000 */
[----:B------:R0:W1:Y:S02]  /*5e20*/  SHFL.BFLY P2, R30, R32, R29, R28 ;  /* 0x0c00001d201e7389 */ /* 0x000064000004001c */
[----:B01----:R-:W-:Y:S01]  /*5e30*/  ENDCOLLECTIVE ;  /* 0x000000000000791b */ /* 0x003fe20003800000 */
.L_x_2326:
[----:B------:R-:W-:-:S05]  /*5e40*/  FADD.FTZ R42, R42, R37 ;  /* 0x000000252a2a7221 */ /* 0x000fca0000010000 */
[----:B------:R-:W-:Y:S01]  /*5e50*/  MOV R32, R42 ;  /* 0x0000002a00207202 */ /* 0x000fe20000000f00 */
[----:B------:R-:W-:-:S07]  /*5e60*/  IMAD.MOV.U32 R35, RZ, RZ, R30 ;  /* 0x000000ffff237224 */ /* 0x000fce00078e001e */
[----:B------:R-:W-:Y:S05]  /*5e70*/  WARPSYNC.COLLECTIVE R23, `(.L_x_2327) ;  /* 0x0000000017087348 */ /* 0x000fea0003c00000 */
[----:B------:R0:W1:Y:S02]  /*5e80*/  SHFL.BFLY P2, R30, R32, R29, R28 ;  /* 0x0c00001d201e7389 */ /* 0x000064000004001c */
[----:B01----:R-:W-:Y:S01]  /*5e90*/  ENDCOLLECTIVE ;  /* 0x000000000000791b */ /* 0x003fe20003800000 */
.L_x_2327:
[----:B------:R-:W-:Y:S01]  /*5ea0*/  FADD.FTZ R35, R40, R35 ;  /* 0x0000002328237221 */ /* 0x000fe20000010000 */
[----:B------:R-:W-:-:S04]  /*5eb0*/  HFMA2.MMA R29, -RZ, RZ, 0, 1.1920928955078125e-07 ;  /* 0x00000002ff1d7435 */ /* 0x000fc800000001ff */
[----:B------:R-:W-:Y:S02]  /*5ec0*/  MOV R32, R35 ;  /* 0x0000002300207202 */ /* 0x000fe40000000f00 */
[----:B------:R-:W-:-:S07]  /*5ed0*/  MOV R37, R30 ;  /* 0x0000001e00257202 */ /* 0x000fce0000000f00 */
[----:B------:R-:W-:Y:S05]  /*5ee0*/  WARPSYNC.COLLECTIVE R23, `(.L_x_2328) ;  /* 0x0000000017087348 */ /* 0x000fea0003c00000 */
[----:B------:R0:W1:Y:S02]  /*5ef0*/  SHFL.BFLY P2, R30, R32, R29, R28 ;  /* 0x0c00001d201e7389 */ /* 0x000064000004001c */
[----:B01----:R-:W-:Y:S01]  /*5f00*/  ENDCOLLECTIVE ;  /* 0x000000000000791b */ /* 0x003fe20003800000 */
.L_x_2328:
[----:B------:R-:W-:-:S04]  /*5f10*/  FADD.FTZ R37, R42, R37 ;  /* 0x000000252a257221 */ /* 0x000fc80000010000 */
[----:B------:R-:W-:Y:S01]  /*5f20*/  IMAD.MOV.U32 R32, RZ, RZ, R37 ;  /* 0x000000ffff207224 */ /* 0x000fe200078e0025 */
[----:B------:R-:W-:-:S07]  /*5f30*/  MOV R26, R30 ;  /* 0x0000001e001a7202 */ /* 0x000fce0000000f00 */
[----:B------:R-:W-:Y:S05]  /*5f40*/  WARPSYNC.COLLECTIVE R23, `(.L_x_2329) ;  /* 0x0000000017087348 */ /* 0x000fea0003c00000 */
[----:B------:R0:W1:Y:S02]  /*5f50*/  SHFL.BFLY P2, R30, R32, R29, R28 ;  /* 0x0c00001d201e7389 */ /* 0x000064000004001c */
[----:B01----:R-:W-:Y:S01]  /*5f60*/  ENDCOLLECTIVE ;  /* 0x000000000000791b */ /* 0x003fe20003800000 */
.L_x_2329:
[----:B------:R-:W-:Y:S01]  /*5f70*/  FADD.FTZ R39, R35, R26 ;  /* 0x0000001a23277221 */ /* 0x000fe20000010000 */
[----:B------:R-:W-:Y:S01]  /*5f80*/  @P0 IADD3 R26, R34, 0x5a, RZ ;  /* 0x0000005a221a0810 */ /* 0x000fe20007ffe0ff */
[----:B------:R-:W-:-:S03]  /*5f90*/  HFMA2.MMA R29, -RZ, RZ, 0, 5.9604644775390625e-08 ;  /* 0x00000001ff1d7435 */ /* 0x000fc600000001ff */
[----:B------:R-:W-:Y:S02]  /*5fa0*/  MOV R32, R39 ;  /* 0x0000002700207202 */ /* 0x000fe40000000f00 */
[----:B------:R-:W-:-:S07]  /*5fb0*/  MOV R40, R30 ;  /* 0x0000001e00287202 */ /* 0x000fce0000000f00 */
[----:B------:R-:W-:Y:S05]  /*5fc0*/  WARPSYNC.COLLECTIVE R23, `(.L_x_2330) ;  /* 0x0000000017087348 */ /* 0x000fea0003c00000 */
[----:B------:R0:W1:Y:S02]  /*5fd0*/  SHFL.BFLY P2, R30, R32, R29, R28 ;  /* 0x0c00001d201e7389 */ /* 0x000064000004001c */
[----:B01----:R-:W-:Y:S01]  /*5fe0*/  ENDCOLLECTIVE ;  /* 0x000000000000791b */ /* 0x003fe20003800000 */
.L_x_2330:
[----:B------:R-:W-:Y:S01]  /*5ff0*/  FADD.FTZ R40, R37, R40 ;  /* 0x0000002825287221 */ /* 0x000fe20000010000 */
[----:B------:R-:W-:-:S04]  /*6000*/  @P0 SHF.L.U32 R37, R49, 0x1, RZ ;  /* 0x0000000131250819 */ /* 0x000fc800000006ff */
[----:B------:R-:W-:-:S04]  /*6010*/  @P0 LOP3.LUT R26, R26, R37, RZ, 0x3c, !PT ;  /* 0x000000251a1a0212 */ /* 0x000fc800078e3cff */
[----:B------:R-:W-:Y:S02]  /*6020*/  @P0 LEA R26, R26, R51, 0x2 ;  /* 0x000000331a1a0211 */ /* 0x000fe400078e10ff */
[----:B------:R-:W-:-:S03]  /*6030*/  MOV R32, R40 ;  /* 0x0000002800207202 */ /* 0x000fc60000000f00 */
[----:B------:R0:W1:Y:S04]  /*6040*/  @P0 LDS R51, [R26] ;  /* 0x000000001a330984 */ /* 0x0000680000000800 */
[----:B------:R0:W2:Y:S01]  /*6050*/  @P0 LDS R52, [R26+0x780] ;  /* 0x000780001a340984 */ /* 0x0000a20000000800 */
[----:B------:R-:W-:-:S07]  /*6060*/  IMAD.MOV.U32 R42, RZ, RZ, R30 ;  /* 0x000000ffff2a7224 */ /* 0x000fce00078e001e */
[----:B012---:R-:W-:Y:S05]  /*6070*/  WARPSYNC.COLLECTIVE R23, `(.L_x_2331) ;  /* 0x0000000017087348 */ /* 0x007fea0003c00000 */
[----:B------:R3:W4:Y:S02]  /*6080*/  SHFL.BFLY P2, R30, R32, R29, R28 ;  /* 0x0c00001d201e7389 */ /* 0x000724000004001c */
[----:B01234-:R-:W-:Y:S01]  /*6090*/  ENDCOLLECTIVE ;  /* 0x000000000000791b */ /* 0x01ffe20003800000 */
.L_x_2331:
        /* <DEDUP_REMOVED lines=8> */
.L_x_2332:
[----:B------:R-:W-:Y:S01]  /*6120*/  FADD.FTZ R35, R40, R35 ;  /* 0x0000002328237221 */ /* 0x000fe20000010000 */
[----:B------:R-:W-:Y:S01]  /*6130*/  @P0 MOV R45, R51 ;  /* 0x00000033002d0202 */ /* 0x000fe20000000f00 */
[----:B------:R-:W-:Y:S01]  /*6140*/  @P0 IMAD.MOV.U32 R50, RZ, RZ, R52 ;  /* 0x000000ffff320224 */ /* 0x000fe200078e0034 */
[----:B------:R-:W-:Y:S02]  /*6150*/  ISETP.NE.AND P0, PT, R49, RZ, PT ;  /* 0x000000ff3100720c */ /* 0x000fe40003f05270 */
[----:B------:R-:W-:Y:S02]  /*6160*/  MOV R32, R43 ;  /* 0x0000002b00207202 */ /* 0x000fe40000000f00 */
[----:B------:R-:W-:-:S09]  /*6170*/  MOV R44, R30 ;  /* 0x0000001e002c7202 */ /* 0x000fd20000000f00 */
[----:B------:R-:W-:Y:S05]  /*6180*/  WARPSYNC.COLLECTIVE R23, `(.L_x_2333) ;  /* 0x0000000017087348 */ /* 0x000fea0003c00000 */
[----:B------:R0:W1:Y:S02]  /*6190*/  SHFL.BFLY P2, R30, R32, R29, R28 ;  /* 0x0c00001d201e7389 */ /* 0x000064000004001c */
[----:B01----:R-:W-:Y:S01]  /*61a0*/  ENDCOLLECTIVE ;  /* 0x000000000000791b */ /* 0x003fe20003800000 */
.L_x_2333:
[----:B------:R-:W-:Y:S01]  /*61b0*/  FADD.FTZ R44, R44, R41 ;  /* 0x000000292c2c7221 */ /* 0x000fe20000010000 */
[----:B------:R-:W-:-:S03]  /*61c0*/  HFMA2.MMA R29, -RZ, RZ, 0, 2.384185791015625e-07 ;  /* 0x00000004ff1d7435 */ /* 0x000fc600000001ff */
[----:B------:R-:W-:Y:S01]  /*61d0*/  IMAD.MOV.U32 R32, RZ, RZ, R44 ;  /* 0x000000ffff207224 */ /* 0x000fe200078e002c */
[----:B------:R-:W-:-:S07]  /*61e0*/  MOV R46, R30 ;  /* 0x0000001e002e7202 */ /* 0x000fce0000000f00 */
[----:B------:R-:W-:Y:S05]  /*61f0*/  WARPSYNC.COLLECTIVE R23, `(.L_x_2334) ;  /* 0x0000000017087348 */ /* 0x000fea0003c00000 */
[----:B------:R0:W1:Y:S02]  /*6200*/  SHFL.BFLY P2, R30, R32, R29, R28 ;  /* 0x0c00001d201e7389 */ /* 0x000064000004001c */
[----:B01----:R-:W-:Y:S01]  /*6210*/  ENDCOLLECTIVE ;  /* 0x000000000000791b */ /* 0x003fe20003800000 */
.L_x_2334:
[----:B------:R-:W-:-:S05]  /*6220*/  FADD.FTZ R46, R46, R43 ;  /* 0x0000002b2e2e7221 */ /* 0x000fca0000010000 */
[----:B------:R-:W-:Y:S02]  /*6230*/  MOV R32, R46 ;  /* 0x0000002e00207202 */ /* 0x000fe40000000f00 */
[----:B------:R-:W-:-:S07]  /*6240*/  MOV R41, R30 ;  /* 0x0000001e00297202 */ /* 0x000fce0000000f00 */
[----:B------:R-:W-:Y:S05]  /*6250*/  WARPSYNC.COLLECTIVE R23, `(.L_x_2335) ;  /* 0x0000000017087348 */ /* 0x000fea0003c00000 */
[----:B------:R0:W1:Y:S02]  /*6260*/  SHFL.BFLY P2, R30, R32, R29, R28 ;  /* 0x0c00001d201e7389 */ /* 0x000064000004001c */
[----:B01----:R-:W-:Y:S01]  /*6270*/  ENDCOLLECTIVE ;  /* 0x000000000000791b */ /* 0x003fe20003800000 */
.L_x_2335:
[----:B------:R-:W-:Y:S01]  /*6280*/  FADD.FTZ R41, R44, R41 ;  /* 0x000000292c297221 */ /* 0x000fe20000010000 */
[----:B------:R-:W-:-:S03]  /*6290*/  HFMA2.MMA R29, -RZ, RZ, 0, 1.1920928955078125e-07 ;  /* 0x00000002ff1d7435 */ /* 0x000fc600000001ff */
[----:B------:R-:W-:Y:S02]  /*62a0*/  IMAD.MOV.U32 R32, RZ, RZ, R41 ;  /* 0x000000ffff207224 */ /* 0x000fe400078e0029 */
[----:B------:R-:W-:-:S07]  /*62b0*/  IMAD.MOV.U32 R43, RZ, RZ, R30 ;  /* 0x000000ffff2b7224 */ /* 0x000fce00078e001e */
[----:B------:R-:W-:Y:S05]  /*62c0*/  WARPSYNC.COLLECTIVE R23, `(.L_x_2336) ;  /* 0x0000000017087348 */ /* 0x000fea0003c00000 */
[----:B------:R0:W1:Y:S02]  /*62d0*/  SHFL.BFLY P2, R30, R32, R29, R28 ;  /* 0x0c00001d201e7389 */ /* 0x000064000004001c */
[----:B01----:R-:W-:Y:S01]  /*62e0*/  ENDCOLLECTIVE ;  /* 0x000000000000791b */ /* 0x003fe20003800000 */
.L_x_2336:
[----:B------:R-:W-:-:S05]  /*62f0*/  FADD.FTZ R43, R46, R43 ;  /* 0x0000002b2e2b7221 */ /* 0x000fca0000010000 */
[----:B------:R-:W-:Y:S02]  /*6300*/  MOV R32, R43 ;  /* 0x0000002b00207202 */ /* 0x000fe40000000f00 */
[----:B------:R-:W-:-:S07]  /*6310*/  MOV R44, R30 ;  /* 0x0000001e002c7202 */ /* 0x000fce0000000f00 */
[----:B------:R-:W-:Y:S05]  /*6320*/  WARPSYNC.COLLECTIVE R23, `(.L_x_2337) ;  /* 0x0000000017087348 */ /* 0x000fea0003c00000 */
[----:B------:R0:W1:Y:S02]  /*6330*/  SHFL.BFLY P2, R30, R32, R29, R28 ;  /* 0x0c00001d201e7389 */ /* 0x000064000004001c */
[----:B01----:R-:W-:Y:S01]  /*6340*/  ENDCOLLECTIVE ;  /* 0x000000000000791b */ /* 0x003fe20003800000 */
.L_x_2337:
[----:B------:R-:W-:-:S05]  /*6350*/  FADD.FTZ R44, R41, R44 ;  /* 0x0000002c292c7221 */ /* 0x000fca0000010000 */
[----:B------:R-:W-:Y:S01]  /*6360*/  MOV R32, R44 ;  /* 0x0000002c00207202 */ /* 0x000fe20000000f00 */
[----:B------:R-:W-:Y:S02]  /*6370*/  IMAD.MOV.U32 R29, RZ, RZ, 0x1 ;  /* 0x00000001ff1d7424 */ /* 0x000fe400078e00ff */
[----:B------:R-:W-:-:S07]  /*6380*/  IMAD.MOV.U32 R46, RZ, RZ, R30 ;  /* 0x000000ffff2e7224 */ /* 0x000fce00078e001e */
[----:B------:R-:W-:Y:S05]  /*6390*/  WARPSYNC.COLLECTIVE R23, `(.L_x_2338) ;  /* 0x0000000017087348 */ /* 0x000fea0003c00000 */
[----:B------:R0:W1:Y:S02]  /*63a0*/  SHFL.BFLY P2, R30, R32, R29, R28 ;  /* 0x0c00001d201e7389 */ /* 0x000064000004001c */
[----:B01----:R-:W-:Y:S01]  /*63b0*/  ENDCOLLECTIVE ;  /* 0x000000000000791b */ /* 0x003fe20003800000 */
.L_x_2338:
[----:B------:R-:W-:-:S05]  /*63c0*/  FADD.FTZ R43, R43, R46 ;  /* 0x0000002e2b2b7221 */ /* 0x000fca0000010000 */
[----:B------:R-:W-:Y:S02]  /*63d0*/  MOV R32, R43 ;  /* 0x0000002b00207202 */ /* 0x000fe40000000f00 */
[----:B------:R-:W-:-:S07]  /*63e0*/  MOV R37, R30 ;  /* 0x0000001e00257202 */ /* 0x000fce0000000f00 */
[----:B------:R-:W-:Y:S05]  /*63f0*/  WARPSYNC.COLLECTIVE R23, `(.L_x_2339) ;  /* 0x0000000017087348 */ /* 0x000fea0003c00000 */
[----:B------:R0:W1:Y:S02]  /*6400*/  SHFL.BFLY P2, R30, R32, R29, R28 ;  /* 0x0c00001d201e7389 */ /* 0x000064000004001c */
[----:B01----:R-:W-:Y:S01]  /*6410*/  ENDCOLLECTIVE ;  /* 0x000000000000791b */ /* 0x003fe20003800000 */
.L_x_2339:
[----:B------:R-:W-:Y:S01]  /*6420*/  HFMA2.MMA R29, -RZ, RZ, 0, 4.76837158203125e-07 ;  /* 0x00000008ff1d7435 */ /* 0x000fe200000001ff */
[----:B------:R-:W-:Y:S01]  /*6430*/  IMAD.MOV.U32 R32, RZ, RZ, R45 ;  /* 0x000000ffff207224 */ /* 0x000fe200078e002d */
[----:B------:R-:W-:-:S09]  /*6440*/  MOV R46, R30 ;  /* 0x0000001e002e7202 */ /* 0x000fd20000000f00 */
[----:B------:R-:W-:Y:S05]  /*6450*/  WARPSYNC.COLLECTIVE R23, `(.L_x_2340) ;  /* 0x0000000017087348 */ /* 0x000fea0003c00000 */
[----:B------:R0:W1:Y:S02]  /*6460*/  SHFL.BFLY P2, R30, R32, R29, R28 ;  /* 0x0c00001d201e7389 */ /* 0x000064000004001c */
[----:B01----:R-:W-:Y:S01]  /*6470*/  ENDCOLLECTIVE ;  /* 0x000000000000791b */ /* 0x003fe20003800000 */
.L_x_2340:
[----:B------:R-:W-:Y:S02]  /*6480*/  MOV R32, R50 ;  /* 0x0000003200207202 */ /* 0x000fe40000000f00 */
[----:B------:R-:W-:-:S07]  /*6490*/  MOV R54, R30 ;  /* 0x0000001e00367202 */ /* 0x000fce0000000f00 */
[----:B------:R-:W-:Y:S05]  /*64a0*/  WARPSYNC.COLLECTIVE R23, `(.L_x_2341) ;  /* 0x0000000017087348 */ /* 0x000fea0003c00000 */
[----:B------:R0:W1:Y:S02]  /*64b0*/  SHFL.BFLY P2, R30, R32, R29, R28 ;  /* 0x0c00001d201e7389 */ /* 0x000064000004001c */
[----:B01----:R-:W-:Y:S01]  /*64c0*/  ENDCOLLECTIVE ;  /* 0x000000000000791b */ /* 0x003fe20003800000 */
.L_x_2341:
[----:B------:R-:W-:-:S05]  /*64d0*/  FADD.FTZ R54, R54, R45 ;  /* 0x0000002d36367221 */ /* 0x000fca0000010000 */
[----:B------:R-:W-:Y:S01]  /*64e0*/  MOV R32, R54 ;  /* 0x0000003600207202 */ /* 0x000fe20000000f00 */
[----:B------:R-:W-:Y:S01]  /*64f0*/  IMAD.MOV.U32 R29, RZ, RZ, 0x4 ;  /* 0x00000004ff1d7424 */ /* 0x000fe200078e00ff */
[----:B------:R-:W-:-:S07]  /*6500*/  MOV R51, R30 ;  /* 0x0000001e00337202 */ /* 0x000fce0000000f00 */
[----:B------:R-:W-:Y:S05]  /*6510*/  WARPSYNC.COLLECTIVE R23, `(.L_x_2342) ;  /* 0x0000000017087348 */ /* 0x000fea0003c00000 */
[----:B------:R0:W1:Y:S02]  /*6520*/  SHFL.BFLY P2, R30, R32, R29, R28 ;  /* 0x0c00001d201e7389 */ /* 0x000064000004001c */
[----:B01----:R-:W-:Y:S01]  /*6530*/  ENDCOLLECTIVE ;  /* 0x000000000000791b */ /* 0x003fe20003800000 */
.L_x_2342:
[----:B------:R-:W-:-:S05]  /*6540*/  FADD.FTZ R51, R51, R50 ;  /* 0x0000003233337221 */ /* 0x000fca0000010000 */
[----:B------:R-:W-:Y:S02]  /*6550*/  MOV R32, R51 ;  /* 0x0000003300207202 */ /* 0x000fe40000000f00 */
[----:B------:R-:W-:-:S07]  /*6560*/  MOV R45, R30 ;  /* 0x0000001e002d7202 */ /* 0x000fce0000000f00 */
[----:B------:R-:W-:Y:S05]  /*6570*/  WARPSYNC.COLLECTIVE R23, `(.L_x_2343) ;  /* 0x0000000017087348 */ /* 0x000fea0003c00000 */
[----:B------:R0:W1:Y:S02]  /*6580*/  SHFL.BFLY P2, R30, R32, R29, R28 ;  /* 0x0c00001d201e7389 */ /* 0x000064000004001c */
[----:B01----:R-:W-:Y:S01]  /*6590*/  ENDCOLLECTIVE ;  /* 0x000000000000791b */ /* 0x003fe20003800000 */
.L_x_2343:
[----:B------:R-:W-:Y:S01]  /*65a0*/  FADD.FTZ R45, R54, R45 ;  /* 0x0000002d362d7221 */ /* 0x000fe20000010000 */
[----:B------:R-:W-:-:S03]  /*65b0*/  HFMA2.MMA R29, -RZ, RZ, 0, 1.1920928955078125e-07 ;  /* 0x00000002ff1d7435 */ /* 0x000fc600000001ff */
[----:B------:R-:W-:Y:S01]  /*65c0*/  IMAD.MOV.U32 R32, RZ, RZ, R45 ;  /* 0x000000ffff207224 */ /* 0x000fe200078e002d */
[----:B------:R-:W-:-:S07]  /*65d0*/  MOV R50, R30 ;  /* 0x0000001e00327202 */ /* 0x000fce0000000f00 */
[----:B------:R-:W-:Y:S05]  /*65e0*/  WARPSYNC.COLLECTIVE R23, `(.L_x_2344) ;  /* 0x0000000017087348 */ /* 0x000fea0003c00000 */
[----:B------:R0:W1:Y:S02]  /*65f0*/  SHFL.BFLY P2, R30, R32, R29, R28 ;  /* 0x0c00001d201e7389 */ /* 0x000064000004001c */
[----:B01----:R-:W-:Y:S01]  /*6600*/  ENDCOLLECTIVE ;  /* 0x000000000000791b */ /* 0x003fe20003800000 */
.L_x_2344:
[----:B------:R-:W-:Y:S01]  /*6610*/  FADD.FTZ R50, R51, R50 ;  /* 0x0000003233327221 */ /* 0x000fe20000010000 */
[----:B------:R-:W-:-:S05]  /*6620*/  IADD3 R51, R34, R21, RZ ;  /* 0x0000001522337210 */ /* 0x000fca0007ffe0ff */
[----:B------:R-:W-:-:S04]  /*6630*/  IMAD.WIDE R24, R51, 0x2, R24 ;  /* 0x0000000233187825 */ /* 0x000fc800078e0218 */
[----:B------:R-:W-:-:S04]  /*6640*/  IMAD.WIDE R26, R51, 0x2, R26 ;  /* 0x00000002331a7825 */ /* 0x000fc800078e021a */
[----:B------:R-:W-:Y:S01]  /*6650*/  IMAD.MOV.U32 R32, RZ, RZ, R50 ;  /* 0x000000ffff207224 */ /* 0x000fe200078e0032 */
[----:B------:R-:W-:-:S07]  /*6660*/  MOV R52, R30 ;  /* 0x0000001e00347202 */ /* 0x000fce0000000f00 */
[----:B------:R-:W-:Y:S05]  /*6670*/  WARPSYNC.COLLECTIVE R23, `(.L_x_2345) ;  /* 0x0000000017087348 */ /* 0x000fea0003c00000 */
[----:B------:R0:W1:Y:S02]  /*6680*/  SHFL.BFLY P2, R30, R32, R29, R28 ;  /* 0x0c00001d201e7389 */ /* 0x000064000004001c */
[----:B01----:R-:W-:Y:S01]  /*6690*/  ENDCOLLECTIVE ;  /* 0x000000000000791b */ /* 0x003fe20003800000 */
.L_x_2345:
[----:B------:R-:W-:Y:S01]  /*66a0*/  FADD.FTZ R45, R45, R52 ;  /* 0x000000342d2d7221 */ /* 0x000fe20000010000 */
[----:B------:R-:W-:Y:S01]  /*66b0*/  FADD.FTZ R29, R44, R37 ;  /* 0x000000252c1d7221 */ /* 0x000fe20000010000 */
[----:B------:R-:W-:Y:S02]  /*66c0*/  @!P0 F2FP.F16.F32.PACK_AB R23, RZ, R39 ;  /* 0x00000027ff17823e */ /* 0x000fe400000000ff */
[----:B------:R-:W-:Y:S02]  /*66d0*/  @!P0 F2FP.F16.F32.PACK_AB R28, RZ, R35 ;  /* 0x00000023ff1c823e */ /* 0x000fe400000000ff */
[----:B------:R-:W-:Y:S02]  /*66e0*/  @!P0 F2FP.F16.F32.PACK_AB R29, RZ, R29 ;  /* 0x0000001dff1d823e */ /* 0x000fe400000000ff */
[----:B------:R-:W-:Y:S02]  /*66f0*/  PRMT R35, R23, 0x7610, R35 ;  /* 0x0000761017237816 */ /* 0x000fe40000000023 */
[----:B------:R-:W-:Y:S01]  /*6700*/  PRMT R37, R29, 0x7610, R37 ;  /* 0x000076101d257816 */ /* 0x000fe20000000025 */
[----:B------:R-:W-:Y:S01]  /*6710*/  HFMA2.MMA R29, -RZ, RZ, 0, 5.9604644775390625e-08 ;  /* 0x00000001ff1d7435 */ /* 0x000fe200000001ff */
[----:B------:R-:W-:-:S02]  /*6720*/  MOV R41, R30 ;  /* 0x0000001e00297202 */ /* 0x000fc40000000f00 */
[----:B------:R-:W-:Y:S02]  /*6730*/  @!P0 F2FP.F16.F32.PACK_AB R30, RZ, R31 ;  /* 0x0000001fff1e823e */ /* 0x000fe400000000ff */
[----:B------:R-:W-:Y:S01]  /*6740*/  PRMT R36, R28, 0x7610, R36 ;  /* 0x000076101c247816 */ /* 0x000fe20000000024 */
[----:B------:R-:W-:Y:S01]  /*6750*/  IMAD.MOV.U32 R28, RZ, RZ, 0x101f ;  /* 0x0000101fff1c7424 */ /* 0x000fe200078e00ff */
[----:B------:R-:W-:Y:S01]  /*6760*/  MOV R32, R45 ;  /* 0x0000002d00207202 */ /* 0x000fe20000000f00 */
[----:B------:R0:W-:Y:S01]  /*6770*/  @!P0 STG.E.U16 desc[UR8][R24.64], R30 ;  /* 0x0000001e18008986 */ /* 0x0001e2000c101508 */
[----:B------:R-:W-:Y:S01]  /*6780*/  MOV R23, 0xffff ;  /* 0x0000ffff00177802 */ /* 0x000fe20000000f00 */
[----:B------:R-:W-:Y:S01]  /*6790*/  FADD.FTZ R41, R50, R41 ;  /* 0x0000002932297221 */ /* 0x000fe20000010000 */
[----:B------:R-:W-:-:S07]  /*67a0*/  @!P0 F2FP.F16.F32.PACK_AB R31, RZ, R33 ;  /* 0x00000021ff1f823e */ /* 0x000fce00000000ff */
[----:B0-----:R-:W-:Y:S05]  /*67b0*/  WARPSYNC.COLLECTIVE R23, `(.L_x_2346) ;  /* 0x0000000017087348 */ /* 0x001fea0003c00000 */
[----:B0-----:R0:W1:Y:S02]  /*67c0*/  SHFL.BFLY P2, R30, R32, R29, R28 ;  /* 0x0c00001d201e7389 */ /* 0x001064000004001c */
[----:B01----:R-:W-:Y:S01]  /*67d0*/  ENDCOLLECTIVE ;  /* 0x000000000000791b */ /* 0x003fe20003800000 */
.L_x_2346:
[----:B------:R-:W-:Y:S01]  /*67e0*/  PRMT R33, R31, 0x7610, R33 ;  /* 0x000076101f217816 */ /* 0x000fe20000000021 */
[----:B------:R-:W-:-:S04]  /*67f0*/  FADD.FTZ R31, R43, R46 ;  /* 0x0000002e2b1f7221 */ /* 0x000fc80000010000 */
[----:B------:R0:W-:Y:S01]  /*6800*/  @!P0 STG.E.U16 desc[UR8][R26.64], R33 ;  /* 0x000000211a008986 */ /* 0x0001e2000c101508 */
[----:B------:R-:W-:-:S03]  /*6810*/  @!P0 F2FP.F16.F32.PACK_AB R31, RZ, R31 ;  /* 0x0000001fff1f823e */ /* 0x000fc600000000ff */
        /* <DEDUP_REMOVED lines=9> */
.L_x_2347:
[----:B------:R-:W-:Y:S01]  /*68b0*/  FADD.FTZ R34, R45, R34 ;  /* 0x000000222d227221 */ /* 0x000fe20000010000 */
[----:B------:R-:W-:Y:S06]  /*68c0*/  BRA `(.L_x_2348) ;  /* 0xffffffe400007947 */ /* 0x000fec000383ffff */
.L_x_2349:
        /* <DEDUP_REMOVED lines=11> */
.L_x_3945:


//--------------------- .text._ZN13group_norm_v218gn_bwd_cuda_kernelI6__halfLi480ELi3ELi32ELi60ELi256ELb0ELb1ELi8ELi960ELi960ELi4ELb1ELi10ELb0ELb0ELNS_15WgradSyncMethodE3ENS_16CompileConditionILi900EEEEEvPT_S6_S6_PKS5_S8_S8_S8_PKfflPfPj --------------------------
	.section	.text._ZN13group_norm_v218gn_bwd_cuda_kernelI6__halfLi480ELi3ELi32ELi60ELi256ELb0ELb1ELi8ELi960ELi960ELi4ELb1ELi10ELb0ELb0ELNS_15WgradSyncMethodE3ENS_16CompileConditionILi900EEEEEvPT_S6_S6_PKS5_S8_S8_S8_PKfflPfPj,"ax",@progbits
	.align	128
        .global         _ZN13group_norm_v218gn_bwd_cuda_kernelI6__halfLi480ELi3ELi32ELi60ELi256ELb0ELb1ELi8ELi960ELi960ELi4ELb1ELi10ELb0ELb0ELNS_15WgradSyncMethodE3ENS_16CompileConditionILi900EEEEEvPT_S6_S6_PKS5_S8_S8_S8_PKfflPfPj
        .type           _ZN13group_norm_v218gn_bwd_cuda_kernelI6__halfLi480ELi3ELi32ELi60ELi256ELb0ELb1ELi8ELi960ELi960ELi4ELb1ELi10ELb0ELb0ELNS_15WgradSyncMethodE3ENS_16CompileConditionILi900EEEEEvPT_S6_S6_PKS5_S8_S8_S8_PKfflPfPj,@function
        .size           _ZN13group_norm_v218gn_bwd_cuda_kernelI6__halfLi480ELi3ELi32ELi60ELi256ELb0ELb1ELi8ELi960ELi960ELi4ELb1ELi10ELb0ELb0ELNS_15WgradSyncMethodE3ENS_16CompileConditionILi900EEEEEvPT_S6_S6_PKS5_S8_S8_S8_PKfflPfPj,(.L_x_3946 - _ZN13group_norm_v218gn_bwd_cuda_kernelI6__halfLi480ELi3ELi32ELi60ELi256ELb0ELb1ELi8ELi960ELi960ELi4ELb1ELi10ELb0ELb0ELNS_15WgradSyncMethodE3ENS_16CompileConditionILi900EEEEEvPT_S6_S6_PKS5_S8_S8_S8_PKfflPfPj)
        .other          _ZN13group_norm_v218gn_bwd_cuda_kernelI6__halfLi480ELi3ELi32ELi60ELi256ELb0ELb1ELi8ELi960ELi960ELi4ELb1ELi10ELb0ELb0ELNS_15WgradSyncMethodE3ENS_16CompileConditionILi900EEEEEvPT_S6_S6_PKS5_S8_S8_S8_PKfflPfPj,@"STO_CUDA_ENTRY STV_DEFAULT"
_ZN13group_norm_v218gn_bwd_cuda_kernelI6__halfLi480ELi3ELi32ELi60ELi256ELb0ELb1ELi8ELi960ELi960ELi4ELb1ELi10ELb0ELb0ELNS_15WgradSyncMethodE3ENS_16CompileConditionILi900EEEEEvPT_S6_S6_PKS5_S8_S8_S8_PKfflPfPj:
.text._ZN13group_norm_v218gn_bwd_cuda_kernelI6__halfLi480ELi3ELi32ELi60ELi256ELb0ELb1ELi8ELi960ELi960ELi4ELb1ELi10ELb0ELb0ELNS_15WgradSyncMethodE3ENS_16CompileConditionILi900EEEEEvPT_S6_S6_PKS5_S8_S8_S8_PKfflPfPj:
        /* <DEDUP_REMOVED lines=32> */
.L_x_2352:
[----:B------:R-:W2:Y:S04]  /*0200*/  LD.E.STRONG.GPU R0, desc[UR12][R2.64] ;  /* 0x0000000c02007980 */ /* 0x000ea8000c10f900 */
[----:B--2---:R-:W-:Y:S01]  /*0210*/  CCTL.IVALL ;  /* 0x00000000ff00798f */ /* 0x004fe20002000000 */
[----:B------:R-:W-:Y:S05]  /*0220*/  YIELD ;  /* 0x0000000000007946 */ /* 0x000fea0003800000 */
[----:B-----5:R-:W-:-:S04]  /*0230*/  LOP3.LUT R0, R0, R5, RZ, 0x3c, !PT ;  /* 0x0000000500007212 */ /* 0x020fc800078e3cff */
[----:B------:R-:W-:-:S13]  /*0240*/  ISETP.GT.AND P0, PT, R0, -0x1, PT ;  /* 0xffffffff0000780c */ /* 0x000fda0003f04270 */
[----:B------:R-:W-:Y:S05]  /*0250*/  @P0 BRA `(.L_x_2352) ;  /* 0xfffffffc00e80947 */ /* 0x000fea000383ffff */
.L_x_2351:
[----:B------:R-:W-:Y:S05]  /*0260*/  WARPSYNC.ALL ;  /* 0x0000000000007948 */ /* 0x000fea0003800000 */
[----:B------:R-:W-:Y:S06]  /*0270*/  BAR.SYNC.DEFER_BLOCKING 0x0 ;  /* 0x0000000000007b1d */ /* 0x000fec0000010000 */
[----:B------:R-:W-:Y:S05]  /*0280*/  BRA `(.L_x_2353) ;  /* 0x0000003000c07947 */ /* 0x000fea0003800000 */
.L_x_2350:
        /* <DEDUP_REMOVED lines=42> */
.L_x_2365:
[----:B-12---:R-:W0:Y:S01]  /*0530*/  S2R R0, SR_TID.X ;  /* 0x0000000000007919 */ /* 0x006e220000002100 */
[----:B------:R-:W-:Y:S01]  /*0540*/  ULOP3.LUT UR9, UR14, 0x1, URZ, 0xc0, !UPT ;  /* 0x000000010e097892 */ /* 0x000fe2000f8ec03f */
[----:B------:R-:W1:Y:S01]  /*0550*/  LDC.64 R6, c[0x0][0x238] ;  /* 0x00008e00ff067b82 */ /* 0x000e620000000a00 */
[----:B------:R-:W-:Y:S01]  /*0560*/  USHF.R.U64 UR10, UR14, 0x1, UR5 ;  /* 0x000000010e0a7899 */ /* 0x000fe20008001205 */
[----:B-----5:R-:W-:Y:S01]  /*0570*/  STL [R1+0x94], R15 ;  /* 0x0000940f01007387 */ /* 0x020fe20000100800 */
[----:B------:R-:W-:Y:S02]  /*0580*/  UIMAD UR15, UR9, 0x3c0, URZ ;  /* 0x000003c0090f78a4 */ /* 0x000fe4000f8e023f */
[----:B------:R-:W-:Y:S01]  /*0590*/  USHF.L.U32 UR9, UR17, 0x3, URZ ;  /* 0x0000000311097899 */ /* 0x000fe2000800063f */
[----:B------:R2:W-:Y:S01]  /*05a0*/  STL [R1+0x90], R14 ;  /* 0x0000900e01007387 */ /* 0x0005e20000100800 */
[----:B------:R-:W-:Y:S01]  /*05b0*/  USHF.R.U32.HI UR11, URZ, 0x1, UR5 ;  /* 0x000000013f0b7899 */ /* 0x000fe20008011605 */
[----:B------:R-:W-:Y:S01]  /*05c0*/  MOV R9, UR10 ;  /* 0x0000000a00097c02 */ /* 0x000fe20008000f00 */
[----:B------:R-:W-:Y:S01]  /*05d0*/  ULOP3.LUT UR9, UR9, 0xf8, URZ, 0xc0, !UPT ;  /* 0x000000f809097892 */ /* 0x000fe2000f8ec03f */
[----:B------:R-:W-:Y:S01]  /*05e0*/  STL [R1+0x8c], R13 ;  /* 0x00008c0d01007387 */ /* 0x000fe20000100800 */
[----:B------:R-:W-:Y:S01]  /*05f0*/  ULDC.64 UR18, c[0x0][0x248] ;  /* 0x0000920000127ab9 */ /* 0x000fe20000000a00 */
[----:B------:R-:W-:-:S02]  /*0600*/  UIMAD UR10, UR11, 0x78000, URZ ;  /* 0x000780000b0a78a4 */ /* 0x000fc4000f8e023f */
[----:B------:R-:W-:Y:S01]  /*0610*/  IMAD.U32 R10, RZ, RZ, UR11 ;  /* 0x0000000bff0a7e24 */ /* 0x000fe2000f8e00ff */
[----:B------:R3:W-:Y:S01]  /*0620*/  STL [R1+0x88], R12 ;  /* 0x0000880c01007387 */ /* 0x0007e20000100800 */
[----:B0-----:R-:W-:-:S05]  /*0630*/  IMAD.WIDE.U32 R2, R0, -0x77777777, RZ ;  /* 0x8888888900027825 */ /* 0x001fca00078e00ff */
[----:B--2---:R-:W-:-:S05]  /*0640*/  SHF.R.U32.HI R14, RZ, 0x7, R3 ;  /* 0x00000007ff0e7819 */ /* 0x004fca0000011603 */
[C---:B------:R-:W-:Y:S01]  /*0650*/  IMAD R15, R14.reuse, -0xf0, R0 ;  /* 0xffffff100e0f7824 */ /* 0x040fe200078e0200 */
[----:B------:R-:W-:Y:S01]  /*0660*/  IADD3 R0, R14, UR9, RZ ;  /* 0x000000090e007c10 */ /* 0x000fe2000fffe0ff */
[----:B------:R-:W-:-:S03]  /*0670*/  ULDC UR9, c[0x0][0x250] ;  /* 0x0000940000097ab9 */ /* 0x000fc60000000800 */
[----:B------:R-:W-:Y:S01]  /*0680*/  LEA R4, R15, UR15, 0x2 ;  /* 0x0000000f0f047c11 */ /* 0x000fe2000f8e10ff */
[----:B------:R-:W-:-:S03]  /*0690*/  IMAD R0, R0, 0x780, RZ ;  /* 0x0000078000007824 */ /* 0x000fc600078e02ff */
[----:B------:R-:W-:Y:S01]  /*06a0*/  SHF.R.S32.HI R5, RZ, 0x1f, R4 ;  /* 0x0000001fff057819 */ /* 0x000fe20000011404 */
[----:B------:R-:W-:-:S05]  /*06b0*/  IMAD.WIDE.U32 R2, R4, -0x77777777, RZ ;  /* 0x8888888904027825 */ /* 0x000fca00078e00ff */
[----:B------:R-:W-:Y:S01]  /*06c0*/  SHF.R.U32.HI R8, RZ, 0x5, R3 ;  /* 0x00000005ff087819 */ /* 0x000fe20000011603 */
[----:B------:R-:W-:-:S04]  /*06d0*/  IMAD.WIDE.U32 R2, R9, 0x78000, R4 ;  /* 0x0007800009027825 */ /* 0x000fc800078e0004 */
[----:B------:R0:W-:Y:S01]  /*06e0*/  STL [R1+0x58], R8 ;  /* 0x0000580801007387 */ /* 0x0001e20000100800 */
[----:B------:R-:W-:Y:S02]  /*06f0*/  IADD3 R5, P1, R0, R2, RZ ;  /* 0x0000000200057210 */ /* 0x000fe40007f3e0ff */
[----:B------:R-:W-:Y:S01]  /*0700*/  IADD3 R3, R3, UR10, RZ ;  /* 0x0000000a03037c10 */ /* 0x000fe2000fffe0ff */
[----:B------:R-:W-:Y:S02]  /*0710*/  ULDC.64 UR10, c[0x0][0x230] ;  /* 0x00008c00000a7ab9 */ /* 0x000fe40000000a00 */
[----:B---3--:R-:W-:Y:S01]  /*0720*/  IMAD.SHL.U32 R12, R5, 0x2, RZ ;  /* 0x00000002050c7824 */ /* 0x008fe200078e00ff */
[----:B0-----:R-:W-:-:S04]  /*0730*/  LEA R8, P0, R9, R8, 0x5 ;  /* 0x0000000809087211 */ /* 0x001fc800078028ff */
[----:B------:R-:W-:Y:S02]  /*0740*/  LEA.HI.X R9, R9, RZ, R10, 0x5, P0 ;  /* 0x000000ff09097211 */ /* 0x000fe400000f2c0a */
[----:B------:R-:W-:-:S04]  /*0750*/  LEA R20, P0, R8, UR18, 0x3 ;  /* 0x0000001208147c11 */ /* 0x000fc8000f8018ff */
[----:B------:R-:W-:Y:S01]  /*0760*/  LEA.HI.X R21, R8, UR19, R9, 0x3, P0 ;  /* 0x0000001308157c11 */ /* 0x000fe200080f1c09 */
[----:B------:R-:W-:Y:S01]  /*0770*/  ULDC.64 UR18, c[0x0][0x228] ;  /* 0x00008a0000127ab9 */ /* 0x000fe20000000a00 */
[----:B------:R-:W-:-:S04]  /*0780*/  IADD3.X R8, RZ, R3, RZ, P1, !PT ;  /* 0x00000003ff087210 */ /* 0x000fc80000ffe4ff */
[----:B------:R-:W2:Y:S01]  /*0790*/  LDG.E.64.CONSTANT R20, desc[UR12][R20.64] ;  /* 0x0000000c14147981 */ /* 0x000ea2000c1e9b00 */
[----:B------:R-:W-:Y:S01]  /*07a0*/  SHF.L.U64.HI R11, R5, 0x1, R8 ;  /* 0x00000001050b7819 */ /* 0x000fe20000010208 */
[----:B-1----:R-:W-:Y:S01]  /*07b0*/  IMAD.WIDE R4, R4, 0x2, R6 ;  /* 0x0000000204047825 */ /* 0x002fe200078e0206 */
[C---:B------:R-:W-:Y:S01]  /*07c0*/  IADD3 R26, P0, R12.reuse, UR10, RZ ;  /* 0x0000000a0c1a7c10 */ /* 0x040fe2000ff1e0ff */
[----:B------:R-:W-:Y:S01]  /*07d0*/  STL [R1+0x44], R12 ;  /* 0x0000440c01007387 */ /* 0x000fe20000100800 */
[----:B------:R-:W-:Y:S02]  /*07e0*/  IADD3 R32, P1, R12, UR18, RZ ;  /* 0x000000120c207c10 */ /* 0x000fe4000ff3e0ff */
[C---:B------:R-:W-:Y:S01]  /*07f0*/  IADD3.X R27, R11.reuse, UR11, RZ, P0, !PT ;  /* 0x0000000b0b1b7c10 */ /* 0x040fe200087fe4ff */
[----:B------:R-:W3:Y:S01]  /*0800*/  LDG.E.64.CONSTANT R4, desc[UR12][R4.64] ;  /* 0x0000000c04047981 */ /* 0x000ee2000c1e9b00 */
[----:B------:R-:W-:Y:S02]  /*0810*/  IADD3.X R33, R11, UR19, RZ, P1, !PT ;  /* 0x000000130b217c10 */ /* 0x000fe40008ffe4ff */
[----:B------:R-:W-:Y:S01]  /*0820*/  IADD3 R7, R0, 0xf00, RZ ;  /* 0x00000f0000077810 */ /* 0x000fe20007ffe0ff */
[----:B------:R-:W-:Y:S04]  /*0830*/  STL [R1+0x54], R11 ;  /* 0x0000540b01007387 */ /* 0x000fe80000100800 */
[----:B------:R-:W4:Y:S01]  /*0840*/  LDG.E.64.CONSTANT R26, desc[UR12][R26.64] ;  /* 0x0000000c1a1a7981 */ /* 0x000f22000c1e9b00 */
[----:B------:R-:W-:-:S03]  /*0850*/  IADD3 R7, P0, R7, R2, RZ ;  /* 0x0000000207077210 */ /* 0x000fc60007f1e0ff */
[----:B------:R-:W4:Y:S01]  /*0860*/  LDG.E.64.CONSTANT R32, desc[UR12][R32.64] ;  /* 0x0000000c20207981 */ /* 0x000f22000c1e9b00 */
[----:B------:R-:W-:Y:S01]  /*0870*/  IADD3.X R6, RZ, R3, RZ, P0, !PT ;  /* 0x00000003ff067210 */ /* 0x000fe200007fe4ff */
[----:B------:R-:W-:-:S03]  /*0880*/  IMAD.SHL.U32 R9, R7, 0x2, RZ ;  /* 0x0000000207097824 */ /* 0x000fc600078e00ff */
[----:B------:R-:W-:Y:S02]  /*0890*/  SHF.L.U64.HI R8, R7, 0x1, R6 ;  /* 0x0000000107087819 */ /* 0x000fe40000010206 */
[C---:B------:R-:W-:Y:S02]  /*08a0*/  IADD3 R6, P0, R9.reuse, UR10, RZ ;  /* 0x0000000a09067c10 */ /* 0x040fe4000ff1e0ff */
[----:B------:R-:W-:Y:S02]  /*08b0*/  IADD3 R30, P1, R9, UR18, RZ ;  /* 0x00000012091e7c10 */ /* 0x000fe4000ff3e0ff */
[C---:B------:R-:W-:Y:S01]  /*08c0*/  IADD3.X R7, R8.reuse, UR11, RZ, P0, !PT ;  /* 0x0000000b08077c10 */ /* 0x040fe200087fe4ff */
[----:B------:R-:W-:Y:S01]  /*08d0*/  STL [R1+0x4c], R9 ;  /* 0x00004c0901007387 */ /* 0x000fe20000100800 */
[----:B------:R-:W-:-:S03]  /*08e0*/  IADD3.X R31, R8, UR19, RZ, P1, !PT ;  /* 0x00000013081f7c10 */ /* 0x000fc60008ffe4ff */
[----:B------:R0:W-:Y:S04]  /*08f0*/  STL [R1+0x50], R8 ;  /* 0x0000500801007387 */ /* 0x0001e80000100800 */
[----:B------:R-:W4:Y:S04]  /*0900*/  LDG.E.64.CONSTANT R6, desc[UR12][R6.64] ;  /* 0x0000000c06067981 */ /* 0x000f28000c1e9b00 */
[----:B------:R-:W4:Y:S01]  /*0910*/  LDG.E.64.CONSTANT R30, desc[UR12][R30.64] ;  /* 0x0000000c1e1e7981 */ /* 0x000f22000c1e9b00 */
[----:B0-----:R-:W-:-:S04]  /*0920*/  IADD3 R8, R0, 0x1e00, RZ ;  /* 0x00001e0000087810 */ /* 0x001fc80007ffe0ff */
        /* <DEDUP_REMOVED lines=12> */
[----:B------:R-:W-:Y:S03]  /*09f0*/  STL [R1+0x40], R11 ;  /* 0x0000400b01007387 */ /* 0x000fe60000100800 */
[----:B------:R-:W-:Y:S01]  /*0a00*/  IADD3.X R3, RZ, R3, RZ, P0, !PT ;  /* 0x00000003ff037210 */ /* 0x000fe200007fe4ff */
[C---:B------:R-:W-:Y:S01]  /*0a10*/  IMAD.SHL.U32 R13, R0.reuse, 0x2, RZ ;  /* 0x00000002000d7824 */ /* 0x040fe200078e00ff */
[----:B------:R0:W-:Y:S02]  /*0a20*/  STL [R1+0x48], R10 ;  /* 0x0000480a01007387 */ /* 0x0001e40000100800 */
[----:B------:R-:W-:Y:S02]  /*0a30*/  SHF.L.U64.HI R12, R0, 0x1, R3 ;  /* 0x00000001000c7819 */ /* 0x000fe40000010203 */
[----:B------:R-:W-:-:S02]  /*0a40*/  IADD3 R22, P1, R13, UR18, RZ ;  /* 0x000000120d167c10 */ /* 0x000fc4000ff3e0ff */
[----:B0-----:R-:W-:-:S04]  /*0a50*/  IADD3 R10, P0, R13, UR10, RZ ;  /* 0x0000000a0d0a7c10 */ /* 0x001fc8000ff1e0ff */
[C---:B------:R-:W-:Y:S02]  /*0a60*/  IADD3.X R11, R12.reuse, UR11, RZ, P0, !PT ;  /* 0x0000000b0c0b7c10 */ /* 0x040fe400087fe4ff */
[----:B------:R-:W-:-:S04]  /*0a70*/  IADD3.X R23, R12, UR19, RZ, P1, !PT ;  /* 0x000000130c177c10 */ /* 0x000fc80008ffe4ff */
[----:B------:R-:W4:Y:S04]  /*0a80*/  LDG.E.64.CONSTANT R10, desc[UR12][R10.64] ;  /* 0x0000000c0a0a7981 */ /* 0x000f28000c1e9b00 */
[----:B------:R-:W4:Y:S04]  /*0a90*/  LDG.E.64.CONSTANT R22, desc[UR12][R22.64] ;  /* 0x0000000c16167981 */ /* 0x000f28000c1e9b00 */
[----:B------:R0:W-:Y:S04]  /*0aa0*/  STL [R1+0x38], R13 ;  /* 0x0000380d01007387 */ /* 0x0001e80000100800 */
[----:B------:R1:W-:Y:S01]  /*0ab0*/  STL [R1+0x3c], R12 ;  /* 0x00003c0c01007387 */ /* 0x0003e20000100800 */
[----:B--2---:R-:W-:-:S06]  /*0ac0*/  FADD.FTZ R0, R21, UR9 ;  /* 0x0000000915007e21 */ /* 0x004fcc0008010000 */
[----:B------:R-:W0:Y:S01]  /*0ad0*/  MUFU.RSQ R0, R0 ;  /* 0x0000000000007308 */ /* 0x000e220000001400 */
[----:B---3--:R-:W-:Y:S02]  /*0ae0*/  HADD2.F32 R2, -RZ, R4.H0_H0 ;  /* 0x20000004ff027230 */ /* 0x008fe40000004100 */
[--C-:B----4-:R-:W-:Y:S02]  /*0af0*/  HADD2.F32 R21, -RZ, R26.reuse.H0_H0 ;  /* 0x2000001aff157230 */ /* 0x110fe40000004100 */
[----:B------:R-:W-:Y:S02]  /*0b00*/  HADD2.F32 R26, -RZ, R26.H1_H1 ;  /* 0x3000001aff1a7230 */ /* 0x000fe40000004100 */
[----:B------:R-:W-:Y:S02]  /*0b10*/  HADD2.F32 R36, -RZ, R32.H0_H0 ;  /* 0x20000020ff247230 */ /* 0x000fe40000004100 */
[----:B------:R-:W-:Y:S01]  /*0b20*/  FADD.FTZ R21, -R20, R21 ;  /* 0x0000001514157221 */ /* 0x000fe20000010100 */
[----:B------:R-:W-:-:S02]  /*0b30*/  HADD2.F32 R3, -RZ, R4.H1_H1 ;  /* 0x30000004ff037230 */ /* 0x000fc40000004100 */
[----:B------:R-:W-:Y:S01]  /*0b40*/  FADD.FTZ R4, -R20, R26 ;  /* 0x0000001a14047221 */ /* 0x000fe20000010100 */
[----:B------:R-:W-:Y:S02]  /*0b50*/  HADD2.F32 R35, -RZ, R32.H1_H1 ;  /* 0x30000020ff237230 */ /* 0x000fe40000004100 */
[----:B------:R-:W-:Y:S01]  /*0b60*/  FMUL.FTZ R26, R36, R2 ;  /* 0x00000002241a7220 */ /* 0x000fe20000410000 */
[C---:B0-----:R-:W-:Y:S01]  /*0b70*/  FMUL.FTZ R13, R0.reuse, R21 ;  /* 0x00000015000d7220 */ /* 0x041fe20000410000 */
[----:B------:R-:W-:Y:S02]  /*0b80*/  HADD2.F32 R28, -RZ, R27.H0_H0 ;  /* 0x2000001bff1c7230 */ /* 0x000fe40000004100 */
[----:B-1----:R-:W-:Y:S01]  /*0b90*/  FMUL.FTZ R12, R0, R4 ;  /* 0x00000004000c7220 */ /* 0x002fe20000410000 */
[----:B------:R-:W-:Y:S01]  /*0ba0*/  FMUL.FTZ R21, R35, R3 ;  /* 0x0000000323157220 */ /* 0x000fe20000410000 */
[----:B------:R-:W-:Y:S01]  /*0bb0*/  FFMA.FTZ R26, R13, R26, RZ ;  /* 0x0000001a0d1a7223 */ /* 0x000fe200000100ff */
[----:B------:R-:W-:-:S02]  /*0bc0*/  HADD2.F32 R4, -RZ, R5.H0_H0 ;  /* 0x20000005ff047230 */ /* 0x000fc40000004100 */
[----:B------:R-:W-:Y:S01]  /*0bd0*/  FADD.FTZ R28, -R20, R28 ;  /* 0x0000001c141c7221 */ /* 0x000fe20000010100 */
[----:B------:R-:W-:Y:S02]  /*0be0*/  HADD2.F32 R34, -RZ, R33.H0_H0 ;  /* 0x20000021ff227230 */ /* 0x000fe40000004100 */
[----:B------:R-:W-:Y:S01]  /*0bf0*/  HADD2.F32 R27, -RZ, R27.H1_H1 ;  /* 0x3000001bff1b7230 */ /* 0x000fe20000004100 */
[----:B------:R-:W-:Y:S01]  /*0c00*/  STL [R1+0x30], R13 ;  /* 0x0000300d01007387 */ /* 0x000fe20000100800 */
[----:B------:R-:W-:Y:S01]  /*0c10*/  FFMA.FTZ R21, R12, R21, R26 ;  /* 0x000000150c157223 */ /* 0x000fe2000001001a */
[----:B------:R-:W-:Y:S02]  /*0c20*/  HADD2.F32 R5, -RZ, R5.H1_H1 ;  /* 0x30000005ff057230 */ /* 0x000fe40000004100 */
[----:B------:R-:W-:Y:S01]  /*0c30*/  FMUL.FTZ R26, R34, R4 ;  /* 0x00000004221a7220 */ /* 0x000fe20000410000 */
[----:B------:R0:W-:Y:S01]  /*0c40*/  STL [R1+0x34], R12 ;  /* 0x0000340c01007387 */ /* 0x0001e20000100800 */
[----:B------:R-:W-:-:S02]  /*0c50*/  HADD2.F32 R33, -RZ, R33.H1_H1 ;  /* 0x30000021ff217230 */ /* 0x000fc40000004100 */
[----:B0-----:R-:W-:Y:S01]  /*0c60*/  FMUL.FTZ R12, R0, R28 ;  /* 0x0000001c000c7220 */ /* 0x001fe20000410000 */
[----:B------:R-:W-:Y:S01]  /*0c70*/  FADD.FTZ R28, -R20, R27 ;  /* 0x0000001b141c7221 */ /* 0x000fe20000010100 */
[----:B------:R-:W-:Y:S02]  /*0c80*/  HADD2.F32 R27, -RZ, R6.H0_H0 ;  /* 0x20000006ff1b7230 */ /* 0x000fe40000004100 */
[----:B------:R-:W-:Y:S01]  /*0c90*/  FFMA.FTZ R21, R12, R26, R21 ;  /* 0x0000001a0c157223 */ /* 0x000fe20000010015 */
[----:B------:R-:W-:Y:S01]  /*0ca0*/  FMUL.FTZ R26, R33, R5 ;  /* 0x00000005211a7220 */ /* 0x000fe20000410000 */
[----:B------:R-:W-:Y:S01]  /*0cb0*/  FMUL.FTZ R29, R0, R28 ;  /* 0x0000001c001d7220 */ /* 0x000fe20000410000 */
[----:B------:R-:W-:Y:S02]  /*0cc0*/  HADD2.F32 R32, -RZ, R30.H0_H0 ;  /* 0x2000001eff207230 */ /* 0x000fe40000004100 */
[----:B------:R-:W-:Y:S01]  /*0cd0*/  FADD.FTZ R27, -R20, R27 ;  /* 0x0000001b141b7221 */ /* 0x000fe20000010100 */
[----:B------:R-:W-:Y:S01]  /*0ce0*/  FFMA.FTZ R21, R29, R26, R21 ;  /* 0x0000001a1d157223 */ /* 0x000fe20000010015 */
[----:B------:R-:W-:-:S02]  /*0cf0*/  HADD2.F32 R26, -RZ, R6.H1_H1 ;  /* 0x30000006ff1a7230 */ /* 0x000fc40000004100 */
[----:B------:R-:W-:Y:S01]  /*0d00*/  FMUL.FTZ R6, R2, R32 ;  /* 0x0000002002067220 */ /* 0x000fe20000410000 */
[----:B------:R-:W-:Y:S01]  /*0d10*/  FMUL.FTZ R27, R0, R27 ;  /* 0x0000001b001b7220 */ /* 0x000fe20000410000 */
[----:B------:R-:W-:Y:S02]  /*0d20*/  HADD2.F32 R30, -RZ, R30.H1_H1 ;  /* 0x3000001eff1e7230 */ /* 0x000fe40000004100 */
[----:B------:R-:W-:Y:S01]  /*0d30*/  FADD.FTZ R26, -R20, R26 ;  /* 0x0000001a141a7221 */ /* 0x000fe20000010100 */
[----:B------:R-:W-:Y:S01]  /*0d40*/  STL [R1+0x2c], R12 ;  /* 0x00002c0c01007387 */ /* 0x000fe20000100800 */
[----:B------:R-:W-:Y:S01]  /*0d50*/  FFMA.FTZ R21, R27, R6, R21 ;  /* 0x000000061b157223 */ /* 0x000fe20000010015 */
[----:B------:R-:W-:Y:S01]  /*0d60*/  FMUL.FTZ R6, R3, R30 ;  /* 0x0000001e03067220 */ /* 0x000fe20000410000 */
[----:B------:R-:W-:Y:S01]  /*0d70*/  FMUL.FTZ R26, R0, R26 ;  /* 0x0000001a001a7220 */ /* 0x000fe20000410000 */
[----:B------:R0:W-:Y:S04]  /*0d80*/  STL [R1+0x28], R29 ;  /* 0x0000281d01007387 */ /* 0x0001e80000100800 */
[----:B------:R1:W-:Y:S01]  /*0d90*/  STL [R1+0x24], R27 ;  /* 0x0000241b01007387 */ /* 0x0003e20000100800 */
[----:B------:R-:W-:-:S03]  /*0da0*/  FFMA.FTZ R21, R26, R6, R21 ;  /* 0x000000061a157223 */ /* 0x000fc60000010015 */
[----:B------:R2:W-:Y:S01]  /*0db0*/  STL [R1+0x20], R26 ;  /* 0x0000201a01007387 */ /* 0x0005e20000100800 */
[----:B0-----:R-:W-:Y:S02]  /*0dc0*/  HADD2.F32 R29, -RZ, R31.H0_H0 ;  /* 0x2000001fff1d7230 */ /* 0x001fe40000004100 */
[--C-:B-1----:R-:W-:Y:S02]  /*0dd0*/  HADD2.F32 R27, -RZ, R7.reuse.H0_H0 ;  /* 0x20000007ff1b7230 */ /* 0x102fe40000004100 */
[----:B--2---:R-:W-:-:S03]  /*0de0*/  HADD2.F32 R26, -RZ, R7.H1_H1 ;  /* 0x30000007ff1a7230 */ /* 0x004fc60000004100 */
[----:B------:R-:W-:Y:S01]  /*0df0*/  FADD.FTZ R27, -R20, R27 ;  /* 0x0000001b141b7221 */ /* 0x000fe20000010100 */
[----:B------:R-:W-:Y:S01]  /*0e00*/  FMUL.FTZ R6, R4, R29 ;  /* 0x0000001d04067220 */ /* 0x000fe20000410000 */
[----:B------:R-:W-:Y:S02]  /*0e10*/  HADD2.F32 R28, -RZ, R31.H1_H1 ;  /* 0x3000001fff1c7230 */ /* 0x000fe40000004100 */
[----:B------:R-:W-:Y:S01]  /*0e20*/  FMUL.FTZ R27, R0, R27 ;  /* 0x0000001b001b7220 */ /* 0x000fe20000410000 */
[----:B------:R-:W-:Y:S01]  /*0e30*/  FADD.FTZ R26, -R20, R26 ;  /* 0x0000001a141a7221 */ /* 0x000fe20000010100 */
[----:B------:R-:W-:Y:S02]  /*0e40*/  HADD2.F32 R7, -RZ, R8.H0_H0 ;  /* 0x20000008ff077230 */ /* 0x000fe40000004100 */
[----:B------:R-:W-:Y:S01]  /*0e50*/  FFMA.FTZ R21, R27, R6, R21 ;  /* 0x000000061b157223 */ /* 0x000fe20000010015 */
[----:B------:R-:W-:Y:S01]  /*0e60*/  FMUL.FTZ R26, R0, R26 ;  /* 0x0000001a001a7220 */ /* 0x000fe20000410000 */
[----:B------:R0:W-:Y:S01]  /*0e70*/  STL [R1+0x1c], R27 ;  /* 0x00001c1b01007387 */ /* 0x0001e20000100800 */
[----:B------:R-:W-:Y:S01]  /*0e80*/  FMUL.FTZ R6, R5, R28 ;  /* 0x0000001c05067220 */ /* 0x000fe20000410000 */
[----:B------:R-:W-:-:S02]  /*0e90*/  FADD.FTZ R7, -R20, R7 ;  /* 0x0000000714077221 */ /* 0x000fc40000010100 */
[----:B------:R1:W-:Y:S01]  /*0ea0*/  STL [R1+0x18], R26 ;  /* 0x0000181a01007387 */ /* 0x0003e20000100800 */
[----:B------:R-:W-:Y:S01]  /*0eb0*/  FFMA.FTZ R21, R26, R6, R21 ;  /* 0x000000061a157223 */ /* 0x000fe20000010015 */
[--C-:B------:R-:W-:Y:S02]  /*0ec0*/  HADD2.F32 R6, -RZ, R24.reuse.H1_H1 ;  /* 0x30000018ff067230 */ /* 0x100fe40000004100 */
[----:B0-----:R-:W-:Y:S02]  /*0ed0*/  HADD2.F32 R27, -RZ, R24.H0_H0 ;  /* 0x20000018ff1b7230 */ /* 0x001fe40000004100 */
[----:B------:R-:W-:Y:S02]  /*0ee0*/  HADD2.F32 R8, -RZ, R8.H1_H1 ;  /* 0x30000008ff087230 */ /* 0x000fe40000004100 */
[----:B-1----:R-:W-:Y:S01]  /*0ef0*/  FMUL.FTZ R26, R0, R7 ;  /* 0x00000007001a7220 */ /* 0x002fe20000410000 */
[----:B------:R-:W-:Y:S02]  /*0f00*/  FMUL.FTZ R24, R2, R27 ;  /* 0x0000001b02187220 */ /* 0x000fe40000410000 */
[----:B------:R-:W-:-:S02]  /*0f10*/  FADD.FTZ R8, -R20, R8 ;  /* 0x0000000814087221 */ /* 0x000fc40000010100 */
[----:B------:R0:W-:Y:S01]  /*0f20*/  STL [R1+0x14], R26 ;  /* 0x0000141a01007387 */ /* 0x0001e20000100800 */
[----:B------:R-:W-:Y:S01]  /*0f30*/  FFMA.FTZ R21, R26, R24, R21 ;  /* 0x000000181a157223 */ /* 0x000fe20000010015 */
[----:B------:R-:W-:Y:S01]  /*0f40*/  FMUL.FTZ R7, R3, R6 ;  /* 0x0000000603077220 */ /* 0x000fe20000410000 */
[----:B------:R-:W-:Y:S01]  /*0f50*/  FMUL.FTZ R8, R0, R8 ;  /* 0x0000000800087220 */ /* 0x000fe20000410000 */
[--C-:B------:R-:W-:Y:S02]  /*0f60*/  HADD2.F32 R31, -RZ, R9.reuse.H0_H0 ;  /* 0x20000009ff1f7230 */ /* 0x100fe40000004100 */
[----:B0-----:R-:W-:Y:S01]  /*0f70*/  FFMA.FTZ R26, R36, R2, RZ ;  /* 0x00000002241a7223 */ /* 0x001fe200000100ff */
[----:B------:R-:W-:-:S03]  /*0f80*/  HADD2.F32 R24, -RZ, R9.H1_H1 ;  /* 0x30000009ff187230 */ /* 0x000fc60000004100 */
[----:B------:R-:W-:Y:S01]  /*0f90*/  FFMA.FTZ R26, R35, R3, R26 ;  /* 0x00000003231a7223 */ /* 0x000fe2000001001a */
[----:B------:R-:W-:Y:S01]  /*0fa0*/  FFMA.FTZ R21, R8, R7, R21 ;  /* 0x0000000708157223 */ /* 0x000fe20000010015 */
[----:B------:R0:W-:Y:S01]  /*0fb0*/  STL [R1+0x10], R8 ;  /* 0x0000100801007387 */ /* 0x0001e20000100800 */
[--C-:B------:R-:W-:Y:S02]  /*0fc0*/  HADD2.F32 R7, -RZ, R25.reuse.H0_H0 ;  /* 0x20000019ff077230 */ /* 0x100fe40000004100 */
[----:B------:R-:W-:Y:S01]  /*0fd0*/  FFMA.FTZ R26, R34, R4, R26 ;  /* 0x00000004221a7223 */ /* 0x000fe2000001001a */
[----:B------:R-:W-:Y:S02]  /*0fe0*/  FADD.FTZ R31, -R20, R31 ;  /* 0x0000001f141f7221 */ /* 0x000fe40000010100 */
[----:B------:R-:W-:Y:S01]  /*0ff0*/  FMUL.FTZ R9, R4, R7 ;  /* 0x0000000704097220 */ /* 0x000fe20000410000 */
[----:B0-----:R-:W-:Y:S02]  /*1000*/  HADD2.F32 R8, -RZ, R25.H1_H1 ;  /* 0x30000019ff087230 */ /* 0x001fe40000004100 */
[----:B------:R-:W-:Y:S01]  /*1010*/  FADD.FTZ R25, -R20, R24 ;  /* 0x0000001814197221 */ /* 0x000fe20000010100 */
[----:B------:R-:W-:Y:S01]  /*1020*/  FFMA.FTZ R24, R33, R5, R26 ;  /* 0x0000000521187223 */ /* 0x000fe2000001001a */
[----:B------:R-:W-:-:S03]  /*1030*/  FMUL.FTZ R37, R0, R31 ;  /* 0x0000001f00257220 */ /* 0x000fc60000410000 */
[----:B------:R-:W-:Y:S01]  /*1040*/  FFMA.FTZ R24, R2, R32, R24 ;  /* 0x0000002002187223 */ /* 0x000fe20000010018 */
[----:B------:R-:W-:Y:S01]  /*1050*/  FFMA.FTZ R21, R37, R9, R21 ;  /* 0x0000000925157223 */ /* 0x000fe20000010015 */
[----:B------:R-:W-:Y:S01]  /*1060*/  FMUL.FTZ R25, R0, R25 ;  /* 0x0000001900197220 */ /* 0x000fe20000410000 */
[----:B------:R-:W-:Y:S01]  /*1070*/  FMUL.FTZ R9, R5, R8 ;  /* 0x0000000805097220 */ /* 0x000fe20000410000 */
[----:B------:R-:W-:Y:S01]  /*1080*/  FFMA.FTZ R24, R3, R30, R24 ;  /* 0x0000001e03187223 */ /* 0x000fe20000010018 */
[----:B------:R-:W-:Y:S01]  /*1090*/  STL [R1+0xc], R37 ;  /* 0x00000c2501007387 */ /* 0x000fe20000100800 */
[----:B------:R-:W-:Y:S02]  /*10a0*/  HADD2.F32 R31, -RZ, R10.H0_H0 ;  /* 0x2000000aff1f7230 */ /* 0x000fe40000004100 */
[----:B------:R-:W-:Y:S01]  /*10b0*/  FFMA.FTZ R21, R25, R9, R21 ;  /* 0x0000000919157223 */ /* 0x000fe20000010015 */
[----:B------:R-:W-:Y:S01]  /*10c0*/  STL [R1+0x84], R32 ;  /* 0x0000842001007387 */ /* 0x000fe20000100800 */
[----:B------:R-:W-:Y:S01]  /*10d0*/  FFMA.FTZ R24, R4, R29, R24 ;  /* 0x0000001d04187223 */ /* 0x000fe20000010018 */
[----:B------:R-:W-:-:S02]  /*10e0*/  HADD2.F32 R9, -RZ, R22.H0_H0 ;  /* 0x20000016ff097230 */ /* 0x000fc40000004100 */
[----:B------:R0:W-:Y:S01]  /*10f0*/  STL [R1+0x8], R25 ;  /* 0x0000081901007387 */ /* 0x0001e20000100800 */
[----:B------:R-:W-:Y:S01]  /*1100*/  FADD.FTZ R31, -R20, R31 ;  /* 0x0000001f141f7221 */ /* 0x000fe20000010100 */
[----:B------:R-:W-:Y:S01]  /*1110*/  FFMA.FTZ R24, R5, R28, R24 ;  /* 0x0000001c05187223 */ /* 0x000fe20000010018 */
[----:B------:R-:W-:Y:S01]  /*1120*/  FMUL.FTZ R26, R2, R9 ;  /* 0x00000009021a7220 */ /* 0x000fe20000410000 */
[----:B0-----:R-:W-:Y:S02]  /*1130*/  HADD2.F32 R25, -RZ, R10.H1_H1 ;  /* 0x3000000aff197230 */ /* 0x001fe40000004100 */
[----:B------:R-:W-:Y:S02]  /*1140*/  HADD2.F32 R10, -RZ, R22.H1_H1 ;  /* 0x30000016ff0a7230 */ /* 0x000fe40000004100 */
[----:B------:R-:W-:Y:S01]  /*1150*/  FMUL.FTZ R32, R0, R31 ;  /* 0x0000001f00207220 */ /* 0x000fe20000410000 */
[----:B------:R-:W-:Y:S01]  /*1160*/  FADD.FTZ R22, -R20, R25 ;  /* 0x0000001914167221 */ /* 0x000fe20000010100 */
[----:B------:R-:W-:-:S02]  /*1170*/  FFMA.FTZ R25, R2, R27, R24 ;  /* 0x0000001b02197223 */ /* 0x000fc40000010018 */
[----:B------:R-:W-:Y:S01]  /*1180*/  FFMA.FTZ R21, R32, R26, R21 ;  /* 0x0000001a20157223 */ /* 0x000fe20000010015 */
[C---:B------:R-:W-:Y:S01]  /*1190*/  FMUL.FTZ R24, R3.reuse, R10 ;  /* 0x0000000a03187220 */ /* 0x040fe20000410000 */
[----:B------:R-:W-:Y:S01]  /*11a0*/  FMUL.FTZ R31, R0, R22 ;  /* 0x00000016001f7220 */ /* 0x000fe20000410000 */
[----:B------:R-:W-:Y:S01]  /*11b0*/  FFMA.FTZ R22, R3, R6, R25 ;  /* 0x0000000603167223 */ /* 0x000fe20000010019 */
[----:B------:R-:W-:Y:S01]  /*11c0*/  STL [R1+0x4], R32 ;  /* 0x0000042001007387 */ /* 0x000fe20000100800 */
[--C-:B------:R-:W-:Y:S02]  /*11d0*/  HADD2.F32 R37, -RZ, R11.reuse.H0_H0 ;  /* 0x2000000bff257230 */ /* 0x100fe40000004100 */
[----:B------:R-:W-:Y:S01]  /*11e0*/  FFMA.FTZ R21, R31, R24, R21 ;  /* 0x000000181f157223 */ /* 0x000fe20000010015 */
[----:B------:R0:W-:Y:S01]  /*11f0*/  STL [R1], R31 ;  /* 0x0000001f01007387 */ /* 0x0001e20000100800 */
[----:B------:R-:W-:Y:S01]  /*1200*/  FFMA.FTZ R22, R4, R7, R22 ;  /* 0x0000000704167223 */ /* 0x000fe20000010016 */
[----:B------:R-:W-:Y:S01]  /*1210*/  FADD.FTZ R37, -R20, R37 ;  /* 0x0000002514257221 */ /* 0x000fe20000010100 */
[----:B------:R-:W-:-:S02]  /*1220*/  HADD2.F32 R24, -RZ, R11.H1_H1 ;  /* 0x3000000bff187230 */ /* 0x000fc40000004100 */
[----:B------:R-:W-:Y:S01]  /*1230*/  FFMA.FTZ R22, R5, R8, R22 ;  /* 0x0000000805167223 */ /* 0x000fe20000010016 */
[----:B0-----:R-:W-:Y:S01]  /*1240*/  HFMA2.MMA R31, -RZ, RZ, 0, 1.430511474609375e-06 ;  /* 0x00000018ff1f7435 */ /* 0x001fe200000001ff */
[--C-:B------:R-:W-:Y:S02]  /*1250*/  HADD2.F32 R11, -RZ, R23.reuse.H0_H0 ;  /* 0x20000017ff0b7230 */ /* 0x100fe40000004100 */
[----:B------:R-:W-:Y:S01]  /*1260*/  FMUL.FTZ R37, R0, R37 ;  /* 0x0000002500257220 */ /* 0x000fe20000410000 */
[----:B------:R-:W-:Y:S02]  /*1270*/  HADD2.F32 R26, -RZ, R23.H1_H1 ;  /* 0x30000017ff1a7230 */ /* 0x000fe40000004100 */
[----:B------:R-:W-:Y:S01]  /*1280*/  FFMA.FTZ R23, R2, R9, R22 ;  /* 0x0000000902177223 */ /* 0x000fe20000010016 */
[----:B------:R-:W-:Y:S01]  /*1290*/  STL [R1+0x74], R9 ;  /* 0x0000740901007387 */ /* 0x000fe20000100800 */
[----:B------:R-:W-:-:S03]  /*12a0*/  FADD.FTZ R24, -R20, R24 ;  /* 0x0000001814187221 */ /* 0x000fc60000010100 */
[----:B------:R-:W-:Y:S01]  /*12b0*/  STL [R1+0x70], R2 ;  /* 0x0000700201007387 */ /* 0x000fe20000100800 */
[----:B------:R-:W-:-:S03]  /*12c0*/  IMAD R22, R15, R31, UR8 ;  /* 0x000000080f167e24 */ /* 0x000fc6000f8e021f */
[----:B------:R-:W2:Y:S01]  /*12d0*/  LDL.LU R15, [R1+0x94] ;  /* 0x00009400010f7983 */ /* 0x000ea20000300800 */
[----:B------:R-:W-:-:S03]  /*12e0*/  FMUL.FTZ R31, R0, R24 ;  /* 0x00000018001f7220 */ /* 0x000fc60000410000 */
[----:B------:R-:W3:Y:S01]  /*12f0*/  LDL R32, [R1+0x28] ;  /* 0x0000280001207983 */ /* 0x000ee20000100800 */
[----:B------:R-:W-:-:S03]  /*1300*/  LEA R22, R14, R22, 0x3 ;  /* 0x000000160e167211 */ /* 0x000fc600078e18ff */
[----:B------:R-:W-:Y:S04]  /*1310*/  STL [R1+0x78], R37 ;  /* 0x0000782501007387 */ /* 0x000fe80000100800 */
[----:B------:R0:W-:Y:S04]  /*1320*/  STL [R1+0x80], R3 ;  /* 0x0000800301007387 */ /* 0x0001e80000100800 */
[----:B------:R1:W-:Y:S04]  /*1330*/  STL [R1+0x7c], R10 ;  /* 0x00007c0a01007387 */ /* 0x0003e80000100800 */
[----:B------:R-:W4:Y:S04]  /*1340*/  LDL R24, [R1+0x34] ;  /* 0x0000340001187983 */ /* 0x000f280000100800 */
[----:B------:R-:W2:Y:S01]  /*1350*/  LDL.LU R14, [R1+0x90] ;  /* 0x00009000010e7983 */ /* 0x000ea20000300800 */
[C---:B------:R-:W-:Y:S01]  /*1360*/  FMUL.FTZ R25, R4.reuse, R11 ;  /* 0x0000000b04197220 */ /* 0x040fe20000410000 */
[----:B------:R-:W-:Y:S01]  /*1370*/  FFMA.FTZ R23, R3, R10, R23 ;  /* 0x0000000a03177223 */ /* 0x000fe20000010017 */
[----:B------:R-:W-:Y:S01]  /*1380*/  FMUL.FTZ R20, R5, R26 ;  /* 0x0000001a05147220 */ /* 0x000fe20000410000 */
[----:B0-----:R-:W3:Y:S01]  /*1390*/  LDL R3, [R1+0x24] ;  /* 0x0000240001037983 */ /* 0x001ee20000100800 */
[----:B------:R-:W-:Y:S01]  /*13a0*/  FFMA.FTZ R21, R37, R25, R21 ;  /* 0x0000001925157223 */ /* 0x000fe20000010015 */
[----:B------:R-:W-:Y:S01]  /*13b0*/  FFMA.FTZ R23, R4, R11, R23 ;  /* 0x0000000b04177223 */ /* 0x000fe20000010017 */
[----:B------:R-:W-:Y:S01]  /*13c0*/  FFMA.FTZ R18, R13, R36, R18 ;  /* 0x000000240d127223 */ /* 0x000fe20000010012 */
[----:B-1----:R-:W3:Y:S01]  /*13d0*/  LDL R10, [R1+0x20] ;  /* 0x00002000010a7983 */ /* 0x002ee20000100800 */
[----:B------:R-:W-:Y:S01]  /*13e0*/  FFMA.FTZ R21, R31, R20, R21 ;  /* 0x000000141f157223 */ /* 0x000fe20000010015 */
[----:B------:R-:W-:-:S02]  /*13f0*/  FFMA.FTZ R20, R5, R26, R23 ;  /* 0x0000001a05147223 */ /* 0x000fc40000010017 */
[----:B------:R-:W3:Y:S04]  /*1400*/  LDL R37, [R1+0x1c] ;  /* 0x00001c0001257983 */ /* 0x000ee80000100800 */
[----:B------:R-:W3:Y:S04]  /*1410*/  LDL R9, [R1+0x18] ;  /* 0x0000180001097983 */ /* 0x000ee80000100800 */
[----:B------:R0:W-:Y:S04]  /*1420*/  STS.64 [R22], R20 ;  /* 0x0000001416007388 */ /* 0x0001e80000000a00 */
[----:B------:R-:W3:Y:S04]  /*1430*/  LDL.LU R13, [R1+0x8c] ;  /* 0x00008c00010d7983 */ /* 0x000ee80000300800 */
[----:B------:R-:W3:Y:S04]  /*1440*/  LDL R2, [R1+0x14] ;  /* 0x0000140001027983 */ /* 0x000ee80000100800 */
[----:B0-----:R-:W3:Y:S04]  /*1450*/  LDL R20, [R1+0x10] ;  /* 0x0000100001147983 */ /* 0x001ee80000100800 */
[----:B------:R-:W3:Y:S04]  /*1460*/  LDL R21, [R1+0xc] ;  /* 0x00000c0001157983 */ /* 0x000ee80000100800 */
[----:B------:R-:W3:Y:S04]  /*1470*/  LDL R22, [R1+0x8] ;  /* 0x0000080001167983 */ /* 0x000ee80000100800 */
[----:B------:R-:W3:Y:S04]  /*1480*/  LDL R23, [R1+0x4] ;  /* 0x0000040001177983 */ /* 0x000ee80000100800 */
[----:B------:R-:W3:Y:S01]  /*1490*/  LDL R25, [R1] ;  /* 0x0000000001197983 */ /* 0x000ee20000100800 */
[----:B------:R-:W-:Y:S01]  /*14a0*/  UIADD3 UR10, UP0, UR14, 0xa, URZ ;  /* 0x0000000a0e0a7890 */ /* 0x000fe2000ff1e03f */
[----:B--2---:R-:W-:-:S02]  /*14b0*/  FFMA.FTZ R14, R12, R34, R14 ;  /* 0x000000220c0e7223 */ /* 0x004fc4000001000e */
[----:B------:R-:W3:Y:S01]  /*14c0*/  LDL.LU R12, [R1+0x88] ;  /* 0x00008800010c7983 */ /* 0x000ee20000300800 */
[----:B----4-:R-:W-:Y:S01]  /*14d0*/  FFMA.FTZ R16, R24, R35, R16 ;  /* 0x0000002318107223 */ /* 0x010fe20000010010 */
[----:B------:R-:W-:Y:S01]  /*14e0*/  FADD.FTZ R19, R36, R19 ;  /* 0x0000001324137221 */ /* 0x000fe20000010000 */
[----:B------:R-:W-:Y:S01]  /*14f0*/  FADD.FTZ R17, R35, R17 ;  /* 0x0000001123117221 */ /* 0x000fe20000010000 */
[----:B------:R-:W-:Y:S01]  /*1500*/  FADD.FTZ R15, R34, R15 ;  /* 0x0000000f220f7221 */ /* 0x000fe20000010000 */
[----:B------:R-:W-:Y:S01]  /*1510*/  BAR.SYNC.DEFER_BLOCKING 0x0 ;  /* 0x0000000000007b1d */ /* 0x000fe20000010000 */
[----:B---3--:R-:W-:-:S05]  /*1520*/  FFMA.FTZ R12, R32, R33, R12 ;  /* 0x00000021200c7223 */ /* 0x008fca000001000c */
[----:B------:R-:W2:Y:S01]  /*1530*/  LDL.LU R32, [R1+0x84] ;  /* 0x0000840001207983 */ /* 0x000ea20000300800 */
[----:B------:R-:W-:Y:S01]  /*1540*/  FFMA.FTZ R16, R10, R30, R16 ;  /* 0x0000001e0a107223 */ /* 0x000fe20000010010 */
[----:B------:R-:W-:Y:S01]  /*1550*/  FFMA.FTZ R14, R37, R29, R14 ;  /* 0x0000001d250e7223 */ /* 0x000fe2000001000e */
[----:B------:R-:W-:Y:S01]  /*1560*/  FFMA.FTZ R12, R9, R28, R12 ;  /* 0x0000001c090c7223 */ /* 0x000fe2000001000c */
[----:B------:R-:W0:Y:S01]  /*1570*/  S2R R24, SR_TID.X ;  /* 0x0000000000187919 */ /* 0x000e220000002100 */
[----:B------:R-:W-:Y:S02]  /*1580*/  UIADD3.X UR11, URZ, UR5, URZ, UP0, !UPT ;  /* 0x000000053f0b7290 */ /* 0x000fe400087fe43f */
[----:B------:R-:W-:-:S04]  /*1590*/  UISETP.GE.U32.AND UP0, UPT, UR10, UR16, UPT ;  /* 0x000000100a00728c */ /* 0x000fc8000bf06070 */
[----:B------:R-:W-:Y:S01]  /*15a0*/  UISETP.GE.AND.EX UP0, UPT, UR11, UR7, UPT, UP0 ;  /* 0x000000070b00728c */ /* 0x000fe2000bf06300 */
[----:B--2---:R-:W-:Y:S02]  /*15b0*/  FFMA.FTZ R18, R3, R32, R18 ;  /* 0x0000002003127223 */ /* 0x004fe40000010012 */
[----:B------:R1:W5:Y:S04]  /*15c0*/  LDL.LU R3, [R1+0x80] ;  /* 0x0000800001037983 */ /* 0x0003680000300800 */
[----:B------:R-:W2:Y:S04]  /*15d0*/  LDL.LU R10, [R1+0x7c] ;  /* 0x00007c00010a7983 */ /* 0x000ea80000300800 */
[----:B------:R-:W3:Y:S01]  /*15e0*/  LDL.LU R37, [R1+0x78] ;  /* 0x0000780001257983 */ /* 0x000ee20000300800 */
[----:B------:R-:W-:-:S03]  /*15f0*/  FFMA.FTZ R18, R2, R27, R18 ;  /* 0x0000001b02127223 */ /* 0x000fc60000010012 */
[----:B------:R-:W4:Y:S04]  /*1600*/  LDL.LU R9, [R1+0x74] ;  /* 0x0000740001097983 */ /* 0x000f280000300800 */
[----:B------:R1:W5:Y:S01]  /*1610*/  LDL.LU R2, [R1+0x70] ;  /* 0x0000700001027983 */ /* 0x0003620000300800 */
[----:B------:R-:W-:Y:S01]  /*1620*/  PLOP3.LUT P0, PT, PT, PT, UP0, 0x80, 0x0 ;  /* 0x000000000000781c */ /* 0x000fe20003f0f008 */
[----:B------:R-:W-:Y:S01]  /*1630*/  FADD.FTZ R13, R33, R13 ;  /* 0x0000000d210d7221 */ /* 0x000fe20000010000 */
        /* <DEDUP_REMOVED lines=8> */
[----:B------:R-:W-:Y:S01]  /*16c0*/  FFMA.FTZ R16, R20, R6, R16 ;  /* 0x0000000614107223 */ /* 0x000fe20000010010 */
[----:B------:R-:W-:Y:S01]  /*16d0*/  FFMA.FTZ R14, R21, R7, R14 ;  /* 0x00000007150e7223 */ /* 0x000fe2000001000e */
[----:B------:R-:W-:Y:S01]  /*16e0*/  FFMA.FTZ R12, R22, R8, R12 ;  /* 0x00000008160c7223 */ /* 0x000fe2000001000c */
[----:B0-----:R-:W-:Y:S01]  /*16f0*/  ISETP.GT.U32.AND P1, PT, R24, 0x1f, PT ;  /* 0x0000001f1800780c */ /* 0x001fe20003f24070 */
[----:B------:R-:W-:Y:S01]  /*1700*/  FADD.FTZ R15, R15, R11 ;  /* 0x0000000b0f0f7221 */ /* 0x000fe20000010000 */
[----:B------:R-:W-:Y:S01]  /*1710*/  FADD.FTZ R13, R13, R26 ;  /* 0x0000001a0d0d7221 */ /* 0x000fe20000010000 */
[----:B------:R-:W-:Y:S01]  /*1720*/  FFMA.FTZ R12, R31, R26, R12 ;  /* 0x0000001a1f0c7223 */ /* 0x000fe2000001000c */
[----:B--2---:R-:W-:Y:S01]  /*1730*/  FADD.FTZ R17, R17, R10 ;  /* 0x0000000a11117221 */ /* 0x004fe20000010000 */
[----:B------:R-:W-:Y:S01]  /*1740*/  FFMA.FTZ R16, R25, R10, R16 ;  /* 0x0000000a19107223 */ /* 0x000fe20000010010 */
[----:B---3--:R-:W-:Y:S01]  /*1750*/  FFMA.FTZ R14, R37, R11, R14 ;  /* 0x0000000b250e7223 */ /* 0x008fe2000001000e */
[----:B----4-:R-:W-:Y:S01]  /*1760*/  FADD.FTZ R19, R19, R9 ;  /* 0x0000000913137221 */ /* 0x010fe20000010000 */
[----:B------:R-:W-:Y:S01]  /*1770*/  FFMA.FTZ R18, R23, R9, R18 ;  /* 0x0000000917127223 */ /* 0x000fe20000010012 */
[----:B-1----:R-:W-:Y:S06]  /*1780*/  @!P0 BRA `(.L_x_2354) ;  /* 0x0000000000ec8947 */ /* 0x002fec0003800000 */
[----:B------:R-:W2:Y:S04]  /*1790*/  LDL R25, [R1+0x68] ;  /* 0x0000680001197983 */ /* 0x000ea80000100800 */
[----:B-----5:R0:W-:Y:S04]  /*17a0*/  STL.64 [R1+0x70], R2 ;  /* 0x0000700201007387 */ /* 0x0201e80000100a00 */
[----:B0-----:R-:W3:Y:S01]  /*17b0*/  LDL R3, [R1+0x6c] ;  /* 0x00006c0001037983 */ /* 0x001ee20000100800 */
[----:B------:R-:W0:Y:S01]  /*17c0*/  S2UR UR9, SR_CgaCtaId ;  /* 0x00000000000979c3 */ /* 0x000e220000008800 */
[----:B------:R-:W-:Y:S01]  /*17d0*/  UMOV UR5, 0x400 ;  /* 0x0000040000057882 */ /* 0x000fe20000000000 */
[----:B------:R-:W-:-:S05]  /*17e0*/  IMAD.SHL.U32 R20, R24, 0x2, RZ ;  /* 0x0000000218147824 */ /* 0x000fca00078e00ff */
[----:B------:R-:W-:-:S04]  /*17f0*/  LOP3.LUT R20, R20, 0x18, RZ, 0xc0, !PT ;  /* 0x0000001814147812 */ /* 0x000fc800078ec0ff */
[----:B------:R-:W-:Y:S01]  /*1800*/  LOP3.LUT R23, R20, 0x8, RZ, 0x3c, !PT ;  /* 0x0000000814177812 */ /* 0x000fe200078e3cff */
[----:B0-----:R-:W-:-:S06]  /*1810*/  ULEA UR5, UR9, UR5, 0x18 ;  /* 0x0000000509057291 */ /* 0x001fcc000f8ec03f */
[----:B------:R-:W-:-:S04]  /*1820*/  LEA R21, R24, UR5, 0x5 ;  /* 0x0000000518157c11 */ /* 0x000fc8000f8e28ff */
[C---:B------:R-:W-:Y:S02]  /*1830*/  IADD3 R22, R21.reuse, R20, RZ ;  /* 0x0000001415167210 */ /* 0x040fe40007ffe0ff */
[----:B------:R-:W-:-:S03]  /*1840*/  IADD3 R23, R21, R23, RZ ;  /* 0x0000001715177210 */ /* 0x000fc60007ffe0ff */
        /* <DEDUP_REMOVED lines=17> */
[----:B------:R-:W-:-:S04]  /*1960*/  IADD3 R24, R24, UR9, RZ ;  /* 0x0000000918187c10 */ /* 0x000fc8000fffe0ff */
[----:B------:R-:W-:Y:S02]  /*1970*/  SHF.L.U32 R24, R24, 0x1, RZ ;  /* 0x0000000118187819 */ /* 0x000fe400000006ff */
[----:B---3--:R-:W-:Y:S01]  /*1980*/  LEA R20, R3, R22, 0x3 ;  /* 0x0000001603147211 */ /* 0x008fe200078e18ff */
[----:B------:R-:W-:Y:S01]  /*1990*/  BAR.SYNC.DEFER_BLOCKING 0x0 ;  /* 0x0000000000007b1d */ /* 0x000fe20000010000 */
[----:B--2---:R-:W-:-:S07]  /*19a0*/  IMAD R22, R25, 0x8, R22 ;  /* 0x0000000819167824 */ /* 0x004fce00078e0216 */
        /* <DEDUP_REMOVED lines=13> */
[----:B------:R-:W-:Y:S02]  /*1a80*/  IMAD.WIDE.U32 R20, R20, 0x4, R2 ;  /* 0x0000000414147825 */ /* 0x000fe400078e0002 */
[----:B------:R0:W5:Y:S01]  /*1a90*/  LDL.LU.64 R2, [R1+0x70] ;  /* 0x0000700001027983 */ /* 0x0001620000300a00 */
[----:B---3--:R-:W-:-:S04]  /*1aa0*/  LEA R24, R22, UR5, 0x5 ;  /* 0x0000000516187c11 */ /* 0x008fc8000f8e28ff */
[-C--:B----4-:R-:W-:Y:S02]  /*1ab0*/  LEA R22, R23, R24.reuse, 0x3 ;  /* 0x0000001817167211 */ /* 0x090fe400078e18ff */
[----:B--2---:R-:W-:-:S04]  /*1ac0*/  LEA R24, R25, R24, 0x3 ;  /* 0x0000001819187211 */ /* 0x004fc800078e18ff */
[----:B------:R-:W1:Y:S04]  /*1ad0*/  LDS.64 R22, [R22] ;  /* 0x0000000016167984 */ /* 0x000e680000000a00 */
[----:B------:R-:W2:Y:S01]  /*1ae0*/  LDS.64 R24, [R24+0x1e00] ;  /* 0x001e000018187984 */ /* 0x000ea20000000a00 */
[----:B-1----:R-:W-:Y:S01]  /*1af0*/  FADD.FTZ R23, RZ, R23 ;  /* 0x00000017ff177221 */ /* 0x002fe20000010000 */
[----:B------:R-:W-:-:S03]  /*1b00*/  FADD.FTZ R22, RZ, R22 ;  /* 0x00000016ff167221 */ /* 0x000fc60000010000 */
[----:B--2---:R-:W-:Y:S01]  /*1b10*/  FADD.FTZ R25, R23, R25 ;  /* 0x0000001917197221 */ /* 0x004fe20000010000 */
[----:B------:R-:W-:-:S05]  /*1b20*/  FADD.FTZ R24, R22, R24 ;  /* 0x0000001816187221 */ /* 0x000fca0000010000 */
[----:B------:R0:W-:Y:S02]  /*1b30*/  STG.E.64 desc[UR12][R20.64+0x14000], R24 ;  /* 0x0140001814007986 */ /* 0x0001e4000c101b0c */
.L_x_2354:
[----:B------:R-:W-:Y:S01]  /*1b40*/  BSSY B0, `(.L_x_2355) ;  /* 0x00000a0000007945 */ /* 0x000fe20003800000 */
[----:B0-----:R-:W-:-:S03]  /*1b50*/  CS2R R20, SRZ ;  /* 0x0000000000147805 */ /* 0x001fc6000001ff00 */
[----:B------:R-:W-:Y:S05]  /*1b60*/  @P1 BRA `(.L_x_2356) ;  /* 0x0000000800741947 */ /* 0x000fea0003800000 */
[----:B------:R-:W0:Y:S01]  /*1b70*/  S2R R23, SR_TID.X ;  /* 0x0000000000177919 */ /* 0x000e220000002100 */
[----:B------:R-:W-:Y:S01]  /*1b80*/  USHF.L.U32 UR5, UR14, 0x4, URZ ;  /* 0x000000040e057899 */ /* 0x000fe2000800063f */
[----:B------:R-:W-:Y:S01]  /*1b90*/  IMAD.MOV.U32 R20, RZ, RZ, 0x3c ;  /* 0x0000003cff147424 */ /* 0x000fe200078e00ff */
[----:B------:R-:W-:Y:S02]  /*1ba0*/  MOV R21, 0x18 ;  /* 0x0000001800157802 */ /* 0x000fe40000000f00 */
[----:B------:R-:W-:-:S06]  /*1bb0*/  ULOP3.LUT UR5, UR5, 0x10, URZ, 0xc0, !UPT ;  /* 0x0000001005057892 */ /* 0x000fcc000f8ec03f */
[C---:B0-----:R-:W-:Y:S02]  /*1bc0*/  LEA.HI R24, R23.reuse, UR5, RZ, 0x1f ;  /* 0x0000000517187c11 */ /* 0x041fe4000f8ff8ff */
        /* <DEDUP_REMOVED lines=151> */
.L_x_2356:
[----:B------:R-:W-:Y:S05]  /*2540*/  BSYNC B0 ;  /* 0x0000000000007941 */ /* 0x000fea0003800000 */
.L_x_2355:
        /* <DEDUP_REMOVED lines=8> */
[----:B------:R-:W-:Y:S01]  /*25d0*/  SHF.R.U32.HI R23, RZ, 0x1, R24 ;  /* 0x00000001ff177819 */ /* 0x000fe20000011618 */
[----:B------:R-:W-:Y:S01]  /*25e0*/  ULDC UR5, c[0x0][0x10] ;  /* 0x0000040000057ab9 */ /* 0x000fe20000000800 */
[----:B------:R-:W0:Y:S01]  /*25f0*/  LDC.64 R24, c[0x0][0x260] ;  /* 0x00009800ff187b82 */ /* 0x000e220000000a00 */
[----:B------:R-:W-:Y:S01]  /*2600*/  UIMAD UR5, UR5, UR4, UR6 ;  /* 0x00000004050572a4 */ /* 0x000fe2000f8e0206 */
[----:B------:R-:W-:Y:S02]  /*2610*/  SHF.L.U32 R23, R23, 0x5, RZ ;  /* 0x0000000517177819 */ /* 0x000fe400000006ff */
[----:B------:R-:W-:-:S04]  /*2620*/  MOV R22, UR17 ;  /* 0x0000001100167c02 */ /* 0x000fc80008000f00 */
[----:B------:R-:W-:Y:S01]  /*2630*/  LOP3.LUT R22, R23, 0xffffffe0, R22, 0xe2, !PT ;  /* 0xffffffe017167812 */ /* 0x000fe200078ee216 */
[----:B------:R-:W-:-:S05]  /*2640*/  IMAD.U32 R23, RZ, RZ, UR5 ;  /* 0x00000005ff177e24 */ /* 0x000fca000f8e00ff */
[----:B------:R-:W-:-:S04]  /*2650*/  LEA R22, R23, R22, 0x9 ;  /* 0x0000001617167211 */ /* 0x000fc800078e48ff */
[----:B------:R-:W-:-:S05]  /*2660*/  SHF.L.U32 R22, R22, 0x1, RZ ;  /* 0x0000000116167819 */ /* 0x000fca00000006ff */
[----:B0-----:R-:W-:-:S05]  /*2670*/  IMAD.WIDE.U32 R22, R22, 0x4, R24 ;  /* 0x0000000416167825 */ /* 0x001fca00078e0018 */
[----:B------:R0:W-:Y:S02]  /*2680*/  STG.E.64 desc[UR12][R22.64], R20 ;  /* 0x0000001416007986 */ /* 0x0001e4000c101b0c */
.L_x_2358:
[----:B------:R-:W-:Y:S05]  /*2690*/  BSYNC B0 ;  /* 0x0000000000007941 */ /* 0x000fea0003800000 */
.L_x_2357:
[----:B------:R-:W-:-:S04]  /*26a0*/  UISETP.GE.U32.AND UP0, UPT, UR10, UR16, UPT ;  /* 0x000000100a00728c */ /* 0x000fc8000bf06070 */
[----:B------:R-:W-:-:S06]  /*26b0*/  UISETP.GE.AND.EX UP0, UPT, UR11, UR7, UPT, UP0 ;  /* 0x000000070b00728c */ /* 0x000fcc000bf06300 */
[----:B------:R-:W-:-:S13]  /*26c0*/  PLOP3.LUT P1, PT, PT, PT, UP0, 0x80, 0x0 ;  /* 0x000000000000781c */ /* 0x000fda0003f2f008 */
[----:B------:R-:W-:Y:S05]  /*26d0*/  @P1 BRA `(.L_x_2359) ;  /* 0x00000000005c1947 */ /* 0x000fea0003800000 */
[----:B0-----:R-:W0:Y:S01]  /*26e0*/  S2R R20, SR_TID.X ;  /* 0x0000000000147919 */ /* 0x001e220000002100 */
[----:B------:R-:W-:Y:S01]  /*26f0*/  BAR.SYNC.DEFER_BLOCKING 0x0 ;  /* 0x0000000000007b1d */ /* 0x000fe20000010000 */
[----:B0-----:R-:W-:-:S13]  /*2700*/  ISETP.NE.AND P1, PT, R20, RZ, PT ;  /* 0x000000ff1400720c */ /* 0x001fda0003f25270 */
        /* <DEDUP_REMOVED lines=11> */
.L_x_2361:
[----:B------:R-:W2:Y:S04]  /*27c0*/  LD.E.STRONG.GPU R23, desc[UR12][R20.64] ;  /* 0x0000000c14177980 */ /* 0x000ea8000c10f900 */
[----:B--2---:R-:W-:Y:S01]  /*27d0*/  CCTL.IVALL ;  /* 0x00000000ff00798f */ /* 0x004fe20002000000 */
[----:B------:R-:W-:Y:S05]  /*27e0*/  YIELD ;  /* 0x0000000000007946 */ /* 0x000fea0003800000 */
[----:B-----5:R-:W-:-:S04]  /*27f0*/  LOP3.LUT R23, R23, R22, RZ, 0x3c, !PT ;  /* 0x0000001617177212 */ /* 0x020fc800078e3cff */
[----:B------:R-:W-:-:S13]  /*2800*/  ISETP.GT.AND P1, PT, R23, -0x1, PT ;  /* 0xffffffff1700780c */ /* 0x000fda0003f24270 */
[----:B------:R-:W-:Y:S05]  /*2810*/  @P1 BRA `(.L_x_2361) ;  /* 0xfffffffc00e81947 */ /* 0x000fea000383ffff */
.L_x_2360:
[----:B------:R-:W-:Y:S05]  /*2820*/  WARPSYNC.ALL ;  /* 0x0000000000007948 */ /* 0x000fea0003800000 */
[----:B------:R-:W-:Y:S06]  /*2830*/  BAR.SYNC.DEFER_BLOCKING 0x0 ;  /* 0x0000000000007b1d */ /* 0x000fec0000010000 */
[----:B------:R-:W-:Y:S05]  /*2840*/  BRA `(.L_x_2362) ;  /* 0x0000000000687947 */ /* 0x000fea0003800000 */
.L_x_2359:
[----:B0-----:R-:W0:Y:S01]  /*2850*/  S2R R20, SR_TID.X ;  /* 0x0000000000147919 */ /* 0x001e220000002100 */
        /* <DEDUP_REMOVED lines=17> */
.L_x_2364:
[----:B------:R-:W2:Y:S04]  /*2970*/  LD.E.STRONG.GPU R23, desc[UR12][R20.64] ;  /* 0x0000000c14177980 */ /* 0x000ea8000c10f900 */
[----:B--2---:R-:W-:Y:S01]  /*2980*/  CCTL.IVALL ;  /* 0x00000000ff00798f */ /* 0x004fe20002000000 */
[----:B------:R-:W-:Y:S05]  /*2990*/  YIELD ;  /* 0x0000000000007946 */ /* 0x000fea0003800000 */
[----:B-----5:R-:W-:-:S04]  /*29a0*/  LOP3.LUT R23, R23, R22, RZ, 0x3c, !PT ;  /* 0x0000001617177212 */ /* 0x020fc800078e3cff */
[----:B------:R-:W-:-:S13]  /*29b0*/  ISETP.GT.AND P1, PT, R23, -0x1, PT ;  /* 0xffffffff1700780c */ /* 0x000fda0003f24270 */
[----:B------:R-:W-:Y:S05]  /*29c0*/  @P1 BRA `(.L_x_2364) ;  /* 0xfffffffc00e81947 */ /* 0x000fea000383ffff */
.L_x_2363:
[----:B------:R-:W-:Y:S05]  /*29d0*/  WARPSYNC.ALL ;  /* 0x0000000000007948 */ /* 0x000fea0003800000 */
[----:B------:R-:W-:Y:S06]  /*29e0*/  BAR.SYNC.DEFER_BLOCKING 0x0 ;  /* 0x0000000000007b1d */ /* 0x000fec0000010000 */
.L_x_2362:
[----:B------:R1:W-:Y:S04]  /*29f0*/  STL [R1+0x88], R18 ;  /* 0x0000881201007387 */ /* 0x0003e80000100800 */
[----:B-1----:R-:W2:Y:S01]  /*2a00*/  LDL.LU R18, [R1+0x58] ;  /* 0x0000580001127983 */ /* 0x002ea20000300800 */
[----:B0-----:R-:W-:-:S03]  /*2a10*/  MOV R21, UR4 ;  /* 0x0000000400157c02 */ /* 0x001fc60008000f00 */
[----:B------:R0:W-:Y:S01]  /*2a20*/  STL [R1+0x84], R17 ;  /* 0x0000841101007387 */ /* 0x0001e20000100800 */
[----:B------:R-:W1:Y:S01]  /*2a30*/  S2UR UR9, SR_CgaCtaId ;  /* 0x00000000000979c3 */ /* 0x000e620000008800 */
[----:B------:R-:W-:Y:S01]  /*2a40*/  UMOV UR5, 0x400 ;  /* 0x0000040000057882 */ /* 0x000fe20000000000 */
[----:B0-----:R-:W0:Y:S01]  /*2a50*/  S2R R17, SR_TID.X ;  /* 0x0000000000117919 */ /* 0x001e220000002100 */
[----:B------:R-:W-:Y:S01]  /*2a60*/  STL [R1+0x80], R16 ;  /* 0x0000801001007387 */ /* 0x000fe20000100800 */
[----:B------:R-:W-:-:S03]  /*2a70*/  UIADD3 UR5, UR5, 0x5280, URZ ;  /* 0x0000528005057890 */ /* 0x000fc6000fffe03f */
[----:B------:R-:W-:Y:S04]  /*2a80*/  STL [R1+0x7c], R15 ;  /* 0x00007c0f01007387 */ /* 0x000fe80000100800 */
[----:B------:R-:W-:Y:S01]  /*2a90*/  STL [R1+0x78], R14 ;  /* 0x0000780e01007387 */ /* 0x000fe20000100800 */
[----:B0-----:R-:W-:Y:S01]  /*2aa0*/  ISETP.GT.U32.AND P1, PT, R17, 0xff, PT ;  /* 0x000000ff1100780c */ /* 0x001fe20003f24070 */
[----:B-1----:R-:W-:Y:S02]  /*2ab0*/  ULEA UR5, UR9, UR5, 0x18 ;  /* 0x0000000509057291 */ /* 0x002fe4000f8ec03f */
[----:B------:R-:W-:Y:S10]  /*2ac0*/  STL [R1+0x74], R13 ;  /* 0x0000740d01007387 */ /* 0x000ff40000100800 */
[----:B------:R-:W0:Y:S08]  /*2ad0*/  @!P1 LDC R20, c[0x0][0x10] ;  /* 0x00000400ff149b82 */ /* 0x000e300000000800 */
[----:B------:R-:W1:Y:S01]  /*2ae0*/  @!P1 LDC.64 R24, c[0x0][0x260] ;  /* 0x00009800ff189b82 */ /* 0x000e620000000a00 */
[----:B------:R-:W-:Y:S01]  /*2af0*/  USHF.L.U32 UR9, UR14, 0x4, URZ ;  /* 0x000000040e097899 */ /* 0x000fe2000800063f */
[----:B------:R-:W-:Y:S02]  /*2b00*/  STL [R1+0x70], R12 ;  /* 0x0000700c01007387 */ /* 0x000fe40000100800 */
[----:B------:R-:W-:Y:S01]  /*2b10*/  ULDC.64 UR14, c[0x0][0x210] ;  /* 0x00008400000e7ab9 */ /* 0x000fe20000000a00 */
[----:B0-----:R-:W-:-:S02]  /*2b20*/  @!P1 IMAD R20, R20, R21, UR6 ;  /* 0x0000000614149e24 */ /* 0x001fc4000f8e0215 */
        /* <DEDUP_REMOVED lines=12> */
[----:B------:R-:W-:Y:S01]  /*2bf0*/  ULOP3.LUT UR9, UR9, 0x10, URZ, 0xc0, !UPT ;  /* 0x0000001009097892 */ /* 0x000fe2000f8ec03f */
[----:B---3--:R-:W-:Y:S01]  /*2c00*/  @!P1 FADD.FTZ R22, RZ, R22 ;  /* 0x00000016ff169221 */ /* 0x008fe20000010000 */
[----:B------:R-:W-:-:S03]  /*2c10*/  @!P1 FADD.FTZ R23, RZ, R23 ;  /* 0x00000017ff179221 */ /* 0x000fc60000010000 */
[----:B----4-:R-:W-:Y:S01]  /*2c20*/  @!P1 FADD.FTZ R24, R20, R22 ;  /* 0x0000001614189221 */ /* 0x010fe20000010000 */
        /* <DEDUP_REMOVED lines=20> */
[----:B------:R-:W-:Y:S01]  /*2d70*/  @!P1 LOP3.LUT R22, R22, 0x7ffffff8, RZ, 0xc0, !PT ;  /* 0x7ffffff816169812 */ /* 0x000fe200078ec0ff */
[----:B------:R-:W-:Y:S01]  /*2d80*/  @!P1 FMUL.FTZ R20, R24, 6.5104170062113553286e-05 ;  /* 0x3888888918149820 */ /* 0x000fe20000410000 */
[----:B------:R-:W-:-:S05]  /*2d90*/  @!P1 FMUL.FTZ R21, R21, 6.5104170062113553286e-05 ;  /* 0x3888888915159820 */ /* 0x000fca0000410000 */
[----:B------:R2:W-:Y:S02]  /*2da0*/  @!P1 STS.64 [R22+UR5], R20 ;  /* 0x0000001416009988 */ /* 0x0005e40008000a05 */
[----:B--2---:R-:W-:Y:S02]  /*2db0*/  IADD3 R20, R18, -UR9, RZ ;  /* 0x8000000912147c10 */ /* 0x004fe4000fffe0ff */
[----:B------:R-:W2:Y:S04]  /*2dc0*/  LDL.LU R18, [R1+0x30] ;  /* 0x0000300001127983 */ /* 0x000ea80000300800 */
[----:B------:R-:W3:Y:S04]  /*2dd0*/  LDL.LU R17, [R1+0x34] ;  /* 0x0000340001117983 */ /* 0x000ee80000300800 */
[----:B------:R-:W4:Y:S04]  /*2de0*/  LDL.LU R16, [R1+0x2c] ;  /* 0x00002c0001107983 */ /* 0x000f280000300800 */
[----:B------:R-:W4:Y:S04]  /*2df0*/  LDL.LU R15, [R1+0x28] ;  /* 0x00002800010f7983 */ /* 0x000f280000300800 */
[----:B------:R-:W4:Y:S01]  /*2e00*/  LDL.LU R23, [R1+0x24] ;  /* 0x0000240001177983 */ /* 0x000f220000300800 */
[----:B------:R-:W-:Y:S01]  /*2e10*/  LEA R20, R20, UR5, 0x3 ;  /* 0x0000000514147c11 */ /* 0x000fe2000f8e18ff */
[----:B------:R-:W-:Y:S06]  /*2e20*/  BAR.SYNC.DEFER_BLOCKING 0x0 ;  /* 0x0000000000007b1d */ /* 0x000fec0000010000 */
[----:B------:R-:W4:Y:S04]  /*2e30*/  LDL.LU R14, [R1+0x20] ;  /* 0x00002000010e7983 */ /* 0x000f280000300800 */
[----:B------:R-:W4:Y:S04]  /*2e40*/  LDL.LU R13, [R1+0x1c] ;  /* 0x00001c00010d7983 */ /* 0x000f280000300800 */
[----:B------:R-:W4:Y:S04]  /*2e50*/  LDL.LU R12, [R1+0x18] ;  /* 0x00001800010c7983 */ /* 0x000f280000300800 */
[----:B------:R-:W4:Y:S04]  /*2e60*/  LDL.LU R25, [R1+0x4] ;  /* 0x0000040001197983 */ /* 0x000f280000300800 */
[----:B------:R-:W0:Y:S04]  /*2e70*/  LDS.64 R20, [R20] ;  /* 0x0000000014147984 */ /* 0x000e280000000a00 */
[----:B------:R-:W4:Y:S01]  /*2e80*/  LDL.LU R24, [R1] ;  /* 0x0000000001187983 */ /* 0x000f220000300800 */
[--C-:B0----5:R-:W-:Y:S01]  /*2e90*/  FFMA.FTZ R36, R36, R2, -R20.reuse ;  /* 0x0000000224247223 */ /* 0x121fe20000010814 */
[C-C-:B------:R-:W-:Y:S01]  /*2ea0*/  FFMA.FTZ R32, R2.reuse, R32, -R20.reuse ;  /* 0x0000002002207223 */ /* 0x140fe20000010814 */
[C-C-:B------:R-:W-:Y:S01]  /*2eb0*/  FFMA.FTZ R27, R2.reuse, R27, -R20.reuse ;  /* 0x0000001b021b7223 */ /* 0x140fe20000010814 */
[--C-:B------:R-:W-:Y:S01]  /*2ec0*/  FFMA.FTZ R2, R2, R9, -R20.reuse ;  /* 0x0000000902027223 */ /* 0x100fe20000010814 */
[--C-:B------:R-:W-:Y:S01]  /*2ed0*/  FFMA.FTZ R35, R35, R3, -R20.reuse ;  /* 0x0000000323237223 */ /* 0x100fe20000010814 */
[C-C-:B------:R-:W-:Y:S01]  /*2ee0*/  FFMA.FTZ R30, R3.reuse, R30, -R20.reuse ;  /* 0x0000001e031e7223 */ /* 0x140fe20000010814 */
[C-C-:B------:R-:W-:Y:S01]  /*2ef0*/  FFMA.FTZ R6, R3.reuse, R6, -R20.reuse ;  /* 0x0000000603067223 */ /* 0x140fe20000010814 */
[----:B------:R-:W4:Y:S01]  /*2f00*/  LDL.LU R9, [R1+0x8] ;  /* 0x0000080001097983 */ /* 0x000f220000300800 */
[--C-:B------:R-:W-:Y:S01]  /*2f10*/  FFMA.FTZ R3, R3, R10, -R20.reuse ;  /* 0x0000000a03037223 */ /* 0x100fe20000010814 */
[--C-:B------:R-:W-:Y:S01]  /*2f20*/  FFMA.FTZ R34, R34, R4, -R20.reuse ;  /* 0x0000000422227223 */ /* 0x100fe20000010814 */
[C-C-:B------:R-:W-:Y:S01]  /*2f30*/  FFMA.FTZ R29, R4.reuse, R29, -R20.reuse ;  /* 0x0000001d041d7223 */ /* 0x140fe20000010814 */
[C-C-:B------:R-:W-:Y:S01]  /*2f40*/  FFMA.FTZ R7, R4.reuse, R7, -R20.reuse ;  /* 0x0000000704077223 */ /* 0x140fe20000010814 */
[----:B------:R-:W4:Y:S01]  /*2f50*/  LDL.LU R10, [R1+0xc] ;  /* 0x00000c00010a7983 */ /* 0x000f220000300800 */
[----:B------:R-:W-:-:S03]  /*2f60*/  FFMA.FTZ R4, R4, R11, -R20 ;  /* 0x0000000b04047223 */ /* 0x000fc60000010814 */
[----:B------:R-:W4:Y:S01]  /*2f70*/  LDL.LU R11, [R1+0x10] ;  /* 0x00001000010b7983 */ /* 0x000f220000300800 */
[--C-:B------:R-:W-:Y:S01]  /*2f80*/  FFMA.FTZ R33, R33, R5, -R20.reuse ;  /* 0x0000000521217223 */ /* 0x100fe20000010814 */
[C-C-:B------:R-:W-:Y:S01]  /*2f90*/  FFMA.FTZ R28, R5.reuse, R28, -R20.reuse ;  /* 0x0000001c051c7223 */ /* 0x140fe20000010814 */
[C-C-:B------:R-:W-:Y:S01]  /*2fa0*/  FFMA.FTZ R8, R5.reuse, R8, -R20.reuse ;  /* 0x0000000805087223 */ /* 0x140fe20000010814 */
[----:B------:R-:W-:Y:S02]  /*2fb0*/  FFMA.FTZ R5, R5, R26, -R20 ;  /* 0x0000001a05057223 */ /* 0x000fe40000010814 */
[----:B------:R-:W4:Y:S01]  /*2fc0*/  LDL.LU R26, [R1+0x14] ;  /* 0x00001400011a7983 */ /* 0x000f220000300800 */
[----:B--2---:R-:W-:-:S03]  /*2fd0*/  FFMA.FTZ R36, R18, -R21, R36 ;  /* 0x8000001512247223 */ /* 0x004fc60000010024 */
[----:B------:R2:W5:Y:S01]  /*2fe0*/  LDL.LU R18, [R1+0x88] ;  /* 0x0000880001127983 */ /* 0x0005620000300800 */
[----:B---3--:R-:W-:-:S03]  /*2ff0*/  FFMA.FTZ R35, R17, -R21, R35 ;  /* 0x8000001511237223 */ /* 0x008fc60000010023 */
[----:B------:R2:W5:Y:S01]  /*3000*/  LDL.LU R17, [R1+0x84] ;  /* 0x0000840001117983 */ /* 0x0005620000300800 */
[----:B----4-:R-:W-:-:S03]  /*3010*/  FFMA.FTZ R34, R16, -R21, R34 ;  /* 0x8000001510227223 */ /* 0x010fc60000010022 */
[----:B------:R2:W5:Y:S01]  /*3020*/  LDL.LU R16, [R1+0x80] ;  /* 0x0000800001107983 */ /* 0x0005620000300800 */
[----:B------:R-:W-:-:S03]  /*3030*/  FFMA.FTZ R33, R15, -R21, R33 ;  /* 0x800000150f217223 */ /* 0x000fc60000010021 */
[----:B------:R2:W5:Y:S01]  /*3040*/  LDL.LU R15, [R1+0x7c] ;  /* 0x00007c00010f7983 */ /* 0x0005620000300800 */
[----:B------:R-:W-:-:S03]  /*3050*/  FFMA.FTZ R32, R23, -R21, R32 ;  /* 0x8000001517207223 */ /* 0x000fc60000010020 */
[----:B------:R-:W3:Y:S01]  /*3060*/  LDL.LU R23, [R1+0x44] ;  /* 0x0000440001177983 */ /* 0x000ee20000300800 */
[----:B------:R-:W-:-:S03]  /*3070*/  FFMA.FTZ R30, R14, -R21, R30 ;  /* 0x800000150e1e7223 */ /* 0x000fc6000001001e */
[----:B------:R2:W5:Y:S01]  /*3080*/  LDL.LU R14, [R1+0x78] ;  /* 0x00007800010e7983 */ /* 0x0005620000300800 */
[----:B------:R-:W-:-:S03]  /*3090*/  FFMA.FTZ R29, R13, -R21, R29 ;  /* 0x800000150d1d7223 */ /* 0x000fc6000001001d */
[----:B------:R2:W5:Y:S01]  /*30a0*/  LDL.LU R13, [R1+0x74] ;  /* 0x00007400010d7983 */ /* 0x0005620000300800 */
[----:B------:R-:W-:-:S03]  /*30b0*/  FFMA.FTZ R28, R12, -R21, R28 ;  /* 0x800000150c1c7223 */ /* 0x000fc6000001001c */
[----:B------:R2:W5:Y:S01]  /*30c0*/  LDL.LU R12, [R1+0x70] ;  /* 0x00007000010c7983 */ /* 0x0005620000300800 */
[-C--:B------:R-:W-:Y:S01]  /*30d0*/  FFMA.FTZ R4, R37, -R21.reuse, R4 ;  /* 0x8000001525047223 */ /* 0x080fe20000010004 */
[-C--:B------:R-:W-:Y:S01]  /*30e0*/  FFMA.FTZ R5, R31, -R21.reuse, R5 ;  /* 0x800000151f057223 */ /* 0x080fe20000010005 */
[-C--:B------:R-:W-:Y:S02]  /*30f0*/  FFMA.FTZ R6, R11, -R21.reuse, R6 ;  /* 0x800000150b067223 */ /* 0x080fe40000010006 */
[----:B------:R-:W4:Y:S04]  /*3100*/  LDL.LU R11, [R1+0x54] ;  /* 0x00005400010b7983 */ /* 0x000f280000300800 */
[----:B------:R-:W2:Y:S01]  /*3110*/  LDL.LU R37, [R1+0x50] ;  /* 0x0000500001257983 */ /* 0x000ea20000300800 */
[----:B------:R-:W-:-:S03]  /*3120*/  FFMA.FTZ R27, R26, -R21, R27 ;  /* 0x800000151a1b7223 */ /* 0x000fc6000001001b */
[----:B------:R-:W2:Y:S01]  /*3130*/  LDL.LU R31, [R1+0x4c] ;  /* 0x00004c00011f7983 */ /* 0x000ea20000300800 */
[----:B------:R-:W-:-:S03]  /*3140*/  FFMA.FTZ R8, R9, -R21, R8 ;  /* 0x8000001509087223 */ /* 0x000fc60000010008 */
[----:B------:R-:W2:Y:S01]  /*3150*/  LDL.LU R26, [R1+0x40] ;  /* 0x00004000011a7983 */ /* 0x000ea20000300800 */
[-C--:B------:R-:W-:Y:S01]  /*3160*/  FFMA.FTZ R9, R25, -R21.reuse, R2 ;  /* 0x8000001519097223 */ /* 0x080fe20000010002 */
[-C--:B------:R-:W-:Y:S01]  /*3170*/  FFMA.FTZ R7, R10, -R21.reuse, R7 ;  /* 0x800000150a077223 */ /* 0x080fe20000010007 */
[----:B------:R-:W-:Y:S01]  /*3180*/  FFMA.FTZ R10, R24, -R21, R3 ;  /* 0x80000015180a7223 */ /* 0x000fe20000010003 */
[----:B------:R-:W2:Y:S04]  /*3190*/  LDL.LU R25, [R1+0x48] ;  /* 0x0000480001197983 */ /* 0x000ea80000300800 */
[----:B------:R-:W2:Y:S01]  /*31a0*/  LDL.LU R24, [R1+0x38] ;  /* 0x0000380001187983 */ /* 0x000ea20000300800 */
[----:B---3--:R-:W-:-:S03]  /*31b0*/  IADD3 R2, P1, R23, UR14, RZ ;  /* 0x0000000e17027c10 */ /* 0x008fc6000ff3e0ff */
[----:B------:R-:W3:Y:S01]  /*31c0*/  LDL.LU R23, [R1+0x3c] ;  /* 0x00003c0001177983 */ /* 0x000ee20000300800 */
[C---:B------:R-:W-:Y:S01]  /*31d0*/  FMUL.FTZ R36, R0.reuse, R36 ;  /* 0x0000002400247220 */ /* 0x040fe20000410000 */
[C---:B------:R-:W-:Y:S01]  /*31e0*/  FMUL.FTZ R35, R0.reuse, R35 ;  /* 0x0000002300237220 */ /* 0x040fe20000410000 */
[C---:B------:R-:W-:Y:S01]  /*31f0*/  FMUL.FTZ R34, R0.reuse, R34 ;  /* 0x0000002200227220 */ /* 0x040fe20000410000 */
[----:B------:R-:W-:-:S03]  /*3200*/  FMUL.FTZ R33, R0, R33 ;  /* 0x0000002100217220 */ /* 0x000fc60000410000 */
[----:B------:R-:W-:Y:S01]  /*3210*/  F2FP.F16.F32.PACK_AB R35, R35, R36 ;  /* 0x000000242323723e */ /* 0x000fe200000000ff */
[C---:B------:R-:W-:Y:S01]  /*3220*/  FMUL.FTZ R32, R0.reuse, R32 ;  /* 0x0000002000207220 */ /* 0x040fe20000410000 */
[C---:B------:R-:W-:Y:S01]  /*3230*/  FMUL.FTZ R30, R0.reuse, R30 ;  /* 0x0000001e001e7220 */ /* 0x040fe20000410000 */
[C---:B------:R-:W-:Y:S01]  /*3240*/  FMUL.FTZ R29, R0.reuse, R29 ;  /* 0x0000001d001d7220 */ /* 0x040fe20000410000 */
[C---:B------:R-:W-:Y:S01]  /*3250*/  FMUL.FTZ R28, R0.reuse, R28 ;  /* 0x0000001c001c7220 */ /* 0x040fe20000410000 */
[----:B------:R-:W-:Y:S01]  /*3260*/  F2FP.F16.F32.PACK_AB R33, R33, R34 ;  /* 0x000000222121723e */ /* 0x000fe200000000ff */
[----:B------:R-:W-:Y:S01]  /*3270*/  FMUL.FTZ R27, R0, R27 ;  /* 0x0000001b001b7220 */ /* 0x000fe20000410000 */
[----:B------:R-:W-:Y:S01]  /*3280*/  F2FP.F16.F32.PACK_AB R30, R30, R32 ;  /* 0x000000201e1e723e */ /* 0x000fe200000000ff */
[C---:B------:R-:W-:Y:S01]  /*3290*/  FMUL.FTZ R6, R0.reuse, R6 ;  /* 0x0000000600067220 */ /* 0x040fe20000410000 */
[----:B------:R-:W-:Y:S01]  /*32a0*/  PRMT R20, R33, 0x7632, R20 ;  /* 0x0000763221147816 */ /* 0x000fe20000000014 */
[----:B------:R-:W-:Y:S01]  /*32b0*/  FMUL.FTZ R7, R0, R7 ;  /* 0x0000000700077220 */ /* 0x000fe20000410000 */
[----:B------:R-:W-:Y:S01]  /*32c0*/  F2FP.F16.F32.PACK_AB R28, R28, R29 ;  /* 0x0000001d1c1c723e */ /* 0x000fe200000000ff */
[C---:B------:R-:W-:Y:S01]  /*32d0*/  FMUL.FTZ R8, R0.reuse, R8 ;  /* 0x0000000800087220 */ /* 0x040fe20000410000 */
[C---:B------:R-:W-:Y:S01]  /*32e0*/  FMUL.FTZ R9, R0.reuse, R9 ;  /* 0x0000000900097220 */ /* 0x040fe20000410000 */
[----:B------:R-:W-:Y:S01]  /*32f0*/  FMUL.FTZ R10, R0, R10 ;  /* 0x0000000a000a7220 */ /* 0x000fe20000410000 */
[----:B------:R-:W-:-:S02]  /*3300*/  PRMT R21, R30, 0x7632, R21 ;  /* 0x000076321e157816 */ /* 0x000fc40000000015 */
[----:B------:R-:W-:Y:S02]  /*3310*/  PRMT R22, R28, 0x7632, R22 ;  /* 0x000076321c167816 */ /* 0x000fe40000000016 */
[----:B------:R-:W-:Y:S02]  /*3320*/  F2FP.F16.F32.PACK_AB R6, R6, R27 ;  /* 0x0000001b0606723e */ /* 0x000fe400000000ff */
[----:B------:R-:W-:Y:S02]  /*3330*/  F2FP.F16.F32.PACK_AB R7, R8, R7 ;  /* 0x000000070807723e */ /* 0x000fe400000000ff */
[----:B------:R-:W-:Y:S02]  /*3340*/  PRMT R8, R6, 0x7610, R8 ;  /* 0x0000761006087816 */ /* 0x000fe40000000008 */
[----:B------:R-:W-:Y:S01]  /*3350*/  F2FP.F16.F32.PACK_AB R9, R10, R9 ;  /* 0x000000090a09723e */ /* 0x000fe200000000ff */
[----:B------:R-:W-:Y:S01]  /*3360*/  ULOP3.LUT UR4, UR4, 0x1, URZ, 0x3c, !UPT ;  /* 0x0000000104047892 */ /* 0x000fe2000f8e3c3f */
[----:B------:R-:W-:Y:S01]  /*3370*/  UMOV UR5, UR11 ;  /* 0x0000000b00057c82 */ /* 0x000fe20008000000 */
[----:B----4-:R-:W-:Y:S01]  /*3380*/  IADD3.X R3, R11, UR15, RZ, P1, !PT ;  /* 0x0000000f0b037c10 */ /* 0x010fe20008ffe4ff */
[C---:B------:R-:W-:Y:S01]  /*3390*/  FMUL.FTZ R11, R0.reuse, R4 ;  /* 0x00000004000b7220 */ /* 0x040fe20000410000 */
[----:B------:R-:W-:Y:S01]  /*33a0*/  PRMT R4, R35, 0x7632, R4 ;  /* 0x0000763223047816 */ /* 0x000fe20000000004 */
[----:B------:R-:W-:-:S04]  /*33b0*/  FMUL.FTZ R0, R0, R5 ;  /* 0x0000000500007220 */ /* 0x000fc80000410000 */
[----:B------:R2:W-:Y:S04]  /*33c0*/  STG.E.U16 desc[UR12][R2.64+0x2], R4 ;  /* 0x0000020402007986 */ /* 0x0005e8000c10150c */
[----:B------:R-:W-:Y:S01]  /*33d0*/  STG.E.U16 desc[UR12][R2.64], R35 ;  /* 0x0000002302007986 */ /* 0x000fe2000c10150c */
[----:B--2---:R-:W-:-:S03]  /*33e0*/  IADD3 R4, P1, R31, UR14, RZ ;  /* 0x0000000e1f047c10 */ /* 0x004fc6000ff3e0ff */
[----:B------:R-:W-:Y:S01]  /*33f0*/  STG.E.U16 desc[UR12][R2.64+0x4], R33 ;  /* 0x0000042102007986 */ /* 0x000fe2000c10150c */
[----:B------:R-:W-:-:S03]  /*3400*/  IADD3.X R5, R37, UR15, RZ, P1, !PT ;  /* 0x0000000f25057c10 */ /* 0x000fc60008ffe4ff */
[----:B------:R0:W-:Y:S01]  /*3410*/  STG.E.U16 desc[UR12][R2.64+0x6], R20 ;  /* 0x0000061402007986 */ /* 0x0001e2000c10150c */
[----:B------:R-:W-:-:S03]  /*3420*/  F2FP.F16.F32.PACK_AB R0, R0, R11 ;  /* 0x0000000b0000723e */ /* 0x000fc600000000ff */
[----:B------:R-:W-:Y:S04]  /*3430*/  STG.E.U16 desc[UR12][R4.64], R30 ;  /* 0x0000001e04007986 */ /* 0x000fe8000c10150c */
[----:B------:R-:W-:Y:S01]  /*3440*/  STG.E.U16 desc[UR12][R4.64+0x2], R21 ;  /* 0x0000021504007986 */ /* 0x000fe2000c10150c */
[----:B0-----:R-:W-:-:S03]  /*3450*/  IADD3 R2, P1, R26, UR14, RZ ;  /* 0x0000000e1a027c10 */ /* 0x001fc6000ff3e0ff */
[----:B------:R-:W-:Y:S01]  /*3460*/  STG.E.U16 desc[UR12][R4.64+0x4], R28 ;  /* 0x0000041c04007986 */ /* 0x000fe2000c10150c */
[----:B------:R-:W-:Y:S02]  /*3470*/  PRMT R20, R7, 0x7632, R20 ;  /* 0x0000763207147816 */ /* 0x000fe40000000014 */
[----:B------:R-:W-:Y:S01]  /*3480*/  IADD3.X R3, R25, UR15, RZ, P1, !PT ;  /* 0x0000000f19037c10 */ /* 0x000fe20008ffe4ff */
[----:B------:R0:W-:Y:S04]  /*3490*/  STG.E.U16 desc[UR12][R4.64+0x6], R22 ;  /* 0x0000061604007986 */ /* 0x0001e8000c10150c */
[----:B------:R-:W-:Y:S01]  /*34a0*/  STG.E.U16 desc[UR12][R2.64], R8 ;  /* 0x0000000802007986 */ /* 0x000fe2000c10150c */
[----:B0-----:R-:W-:Y:S02]  /*34b0*/  PRMT R5, R6, 0x7632, R5 ;  /* 0x0000763206057816 */ /* 0x001fe40000000005 */
[----:B------:R-:W-:Y:S01]  /*34c0*/  IADD3 R6, P1, R24, UR14, RZ ;  /* 0x0000000e18067c10 */ /* 0x000fe2000ff3e0ff */
[----:B------:R-:W-:Y:S01]  /*34d0*/  STG.E.U16 desc[UR12][R2.64+0x4], R7 ;  /* 0x0000040702007986 */ /* 0x000fe2000c10150c */
[----:B------:R-:W-:-:S03]  /*34e0*/  PRMT R4, R0, 0x7632, R4 ;  /* 0x0000763200047816 */ /* 0x000fc60000000004 */
[----:B------:R-:W-:Y:S04]  /*34f0*/  STG.E.U16 desc[UR12][R2.64+0x2], R5 ;  /* 0x0000020502007986 */ /* 0x000fe8000c10150c */
[----:B------:R0:W-:Y:S02]  /*3500*/  STG.E.U16 desc[UR12][R2.64+0x6], R20 ;  /* 0x0000061402007986 */ /* 0x0001e4000c10150c */
[----:B0-----:R-:W-:Y:S01]  /*3510*/  PRMT R3, R9, 0x7632, R3 ;  /* 0x0000763209037816 */ /* 0x001fe20000000003 */
[----:B------:R-:W-:Y:S01]  /*3520*/  UMOV UR14, UR10 ;  /* 0x0000000a000e7c82 */ /* 0x000fe20008000000 */
[----:B---3--:R-:W-:-:S05]  /*3530*/  IADD3.X R7, R23, UR15, RZ, P1, !PT ;  /* 0x0000000f17077c10 */ /* 0x008fca0008ffe4ff */
[----:B------:R2:W-:Y:S04]  /*3540*/  STG.E.U16 desc[UR12][R6.64], R9 ;  /* 0x0000000906007986 */ /* 0x0005e8000c10150c */
[----:B------:R2:W-:Y:S04]  /*3550*/  STG.E.U16 desc[UR12][R6.64+0x2], R3 ;  /* 0x0000020306007986 */ /* 0x0005e8000c10150c */
[----:B------:R2:W-:Y:S04]  /*3560*/  STG.E.U16 desc[UR12][R6.64+0x4], R0 ;  /* 0x0000040006007986 */ /* 0x0005e8000c10150c */
[----:B------:R2:W-:Y:S01]  /*3570*/  STG.E.U16 desc[UR12][R6.64+0x6], R4 ;  /* 0x0000060406007986 */ /* 0x0005e2000c10150c */
[----:B------:R-:W-:Y:S05]  /*3580*/  @!P0 BRA `(.L_x_2365) ;  /* 0xffffffcc00e88947 */ /* 0x000fea000383ffff */
.L_x_2353:
        /* <DEDUP_REMOVED lines=13> */
[----:B-1---5:R-:W-:Y:S02]  /*3660*/  LOP3.LUT R13, RZ, R4, RZ, 0x33, !PT ;  /* 0x00000004ff0d7212 */ /* 0x022fe400078e33ff */
        /* <DEDUP_REMOVED lines=42> */
.L_x_2382:
        /* <DEDUP_REMOVED lines=44> */
.L_x_2369:
[----:B------:R-:W-:Y:S05]  /*3bd0*/  BSYNC B1 ;  /* 0x0000000000017941 */ /* 0x000fea0003800000 */
.L_x_2368:
        /* <DEDUP_REMOVED lines=21> */
.L_x_2372:
        /* <DEDUP_REMOVED lines=55> */
.L_x_2371:
[----:B------:R-:W-:Y:S05]  /*40a0*/  BSYNC B1 ;  /* 0x0000000000017941 */ /* 0x000fea0003800000 */
.L_x_2370:
        /* <DEDUP_REMOVED lines=35> */
.L_x_2374:
[----:B------:R-:W-:Y:S05]  /*42e0*/  BSYNC B1 ;  /* 0x0000000000017941 */ /* 0x000fea0003800000 */
.L_x_2373:
        /* <DEDUP_REMOVED lines=15> */
.L_x_2367:
[----:B------:R-:W-:Y:S05]  /*43e0*/  BSYNC B0 ;  /* 0x0000000000007941 */ /* 0x000fea0003800000 */
.L_x_2366:
        /* <DEDUP_REMOVED lines=50> */
.L_x_2391:
        /* <DEDUP_REMOVED lines=47> */
.L_x_2401:
        /* <DEDUP_REMOVED lines=41> */
.L_x_2411:
[----:B--2---:R-:W-:Y:S01]  /*4c90*/  FADD.FTZ R12, R12, R23 ;  /* 0x000000170c0c7221 */ /* 0x004fe20000010000 */
[----:B------:R-:W-:-:S04]  /*4ca0*/  @!P1 F2FP.F16.F32.PACK_AB R0, RZ, R24 ;  /* 0x00000018ff00923e */ /* 0x000fc800000000ff */
[----:B------:R-:W-:Y:S01]  /*4cb0*/  @!P1 F2FP.F16.F32.PACK_AB R12, RZ, R12 ;  /* 0x0000000cff0c923e */ /* 0x000fe200000000ff */
[----:B------:R3:W-:Y:S03]  /*4cc0*/  @!P1 STG.E.U16 desc[UR12][R10.64+0x78], R0 ;  /* 0x000078000a009986 */ /* 0x0007e6000c10150c */
[----:B------:R-:W-:Y:S02]  /*4cd0*/  PRMT R16, R12, 0x7610, R16 ;  /* 0x000076100c107816 */ /* 0x000fe40000000010 */
[----:B------:R-:W-:-:S03]  /*4ce0*/  LEA.HI R12, R37, 0x5a, RZ, 0x1c ;  /* 0x0000005a250c7811 */ /* 0x000fc600078fe0ff */
[----:B------:R3:W-:Y:S04]  /*4cf0*/  @!P1 STG.E.U16 desc[UR12][R14.64+0x78], R16 ;  /* 0x000078100e009986 */ /* 0x0007e8000c10150c */
.L_x_2377:
[----:B------:R-:W-:Y:S05]  /*4d00*/  BSYNC B0 ;  /* 0x0000000000007941 */ /* 0x000fea0003800000 */
.L_x_2376:
        /* <DEDUP_REMOVED lines=19> */
[----:B------:R-:W-:Y:S02]  /*4e40*/  MOV R25, 0xffff ;  /* 0x0000ffff00197802 */ /* 0x000fe40000000f00 */
        /* <DEDUP_REMOVED lines=8> */
[----:B------:R-:W-:Y:S02]  /*4ed0*/  ISETP.NE.AND P1, PT, R5, RZ, PT ;  /* 0x000000ff0500720c */ /* 0x000fe40003f25270 */
        /* <DEDUP_REMOVED lines=16> */
[----:B------:R-:W-:-:S03]  /*4fe0*/  @P0 MOV R24, R14 ;  /* 0x0000000e00180202 */ /* 0x000fc60000000f00 */
        /* <DEDUP_REMOVED lines=11> */
[----:B------:R-:W-:Y:S01]  /*50a0*/  @P0 IMAD.MOV.U32 R20, RZ, RZ, R25 ;  /* 0x000000ffff140224 */ /* 0x000fe200078e0019 */
[----:B------:R-:W-:Y:S01]  /*50b0*/  @P0 LEA R16, R10, R11, 0x2 ;  /* 0x0000000b0a100211 */ /* 0x000fe200078e10ff */
[----:B------:R-:W-:Y:S02]  /*50c0*/  IMAD.MOV.U32 R25, RZ, RZ, 0xffff ;  /* 0x0000ffffff197424 */ /* 0x000fe400078e00ff */
[----:B--2---:R-:W-:Y:S01]  /*50d0*/  FADD.FTZ R21, R0, R14 ;  /* 0x0000000e00157221 */ /* 0x004fe20000010000 */
[----:B------:R-:W-:Y:S01]  /*50e0*/  CS2R R14, SRZ ;  /* 0x00000000000e7805 */ /* 0x000fe2000001ff00 */
[----:B------:R-:W0:Y:S01]  /*50f0*/  @!P1 LDC.64 R10, c[0x0][0x218] ;  /* 0x00008600ff0a9b82 */ /* 0x000e220000000a00 */
[----:B------:R-:W-:Y:S01]  /*5100*/  @P0 MOV R14, R22 ;  /* 0x00000016000e0202 */ /* 0x000fe20000000f00 */
[----:B------:R-:W-:Y:S01]  /*5110*/  @P0 LDS R18, [R16+0x780] ;  /* 0x0007800010120984 */ /* 0x000fe20000000800 */
[----:B------:R-:W-:Y:S01]  /*5120*/  @P0 MOV R15, R17 ;  /* 0x00000011000f0202 */ /* 0x000fe20000000f00 */
[----:B------:R-:W-:Y:S01]  /*5130*/  IMAD.IADD R0, R12, 0x1, R4 ;  /* 0x000000010c007824 */ /* 0x000fe200078e0204 */
[----:B------:R-:W-:Y:S01]  /*5140*/  MOV R17, 0xffff ;  /* 0x0000ffff00117802 */ /* 0x000fe20000000f00 */
[----:B------:R-:W2:Y:S01]  /*5150*/  SHFL.BFLY PT, R25, R24, 0x4, 0x101f ;  /* 0x0c901f0018197f89 */ /* 0x000ea200000e0000 */
[----:B------:R-:W-:-:S03]  /*5160*/  MOV R12, 0xffff ;  /* 0x0000ffff000c7802 */ /* 0x000fc60000000f00 */
[----:B------:R-:W-:Y:S01]  /*5170*/  @P0 LDS R19, [R16] ;  /* 0x0000000010130984 */ /* 0x000fe20000000800 */
[----:B-1----:R-:W-:Y:S01]  /*5180*/  FADD.FTZ R23, R32, R23 ;  /* 0x0000001720177221 */ /* 0x002fe20000010000 */
[----:B------:R-:W-:Y:S02]  /*5190*/  MOV R32, 0xffff ;  /* 0x0000ffff00207802 */ /* 0x000fe40000000f00 */
[----:B------:R-:W1:Y:S02]  /*51a0*/  SHFL.BFLY PT, R22, R20, 0x8, 0x101f ;  /* 0x0d101f0014167f89 */ /* 0x000e6400000e0000 */
[----:B------:R-:W-:Y:S02]  /*51b0*/  @!P1 F2FP.F16.F32.PACK_AB R23, RZ, R23 ;  /* 0x00000017ff17923e */ /* 0x000fe400000000ff */
[----:B------:R-:W3:Y:S04]  /*51c0*/  SHFL.BFLY PT, R16, R14, 0x8, 0x101f ;  /* 0x0d101f000e107f89 */ /* 0x000ee800000e0000 */
[----:B------:R-:W4:Y:S01]  /*51d0*/  SHFL.BFLY PT, R17, R15, 0x8, 0x101f ;  /* 0x0d101f000f117f89 */ /* 0x000f2200000e0000 */
[----:B0-----:R-:W-:-:S03]  /*51e0*/  @!P1 IMAD.WIDE R10, R0, 0x2, R10 ;  /* 0x00000002000a9825 */ /* 0x001fc600078e020a */
[----:B------:R-:W0:Y:S01]  /*51f0*/  SHFL.BFLY PT, R32, R21, 0x1, 0x101f ;  /* 0x0c301f0015207f89 */ /* 0x000e2200000e0000 */
[----:B--2---:R-:W-:Y:S01]  /*5200*/  FADD.FTZ R24, R24, R25 ;  /* 0x0000001918187221 */ /* 0x004fe20000010000 */
[----:B------:R-:W-:Y:S02]  /*5210*/  MOV R25, 0xffff ;  /* 0x0000ffff00197802 */ /* 0x000fe40000000f00 */
        /* <DEDUP_REMOVED lines=10> */
[----:B------:R-:W-:Y:S01]  /*52c0*/  IMAD.MOV.U32 R18, RZ, RZ, 0xffff ;  /* 0x0000ffffff127424 */ /* 0x000fe200078e00ff */
[----:B------:R-:W-:Y:S01]  /*52d0*/  MOV R19, 0xffff ;  /* 0x0000ffff00137802 */ /* 0x000fe20000000f00 */
[----:B0-----:R-:W-:Y:S01]  /*52e0*/  FADD.FTZ R21, R21, R32 ;  /* 0x0000002015157221 */ /* 0x001fe20000010000 */
[----:B------:R-:W-:Y:S01]  /*52f0*/  MOV R32, 0xffff ;  /* 0x0000ffff00207802 */ /* 0x000fe20000000f00 */
[----:B------:R-:W0:Y:S03]  /*5300*/  SHFL.BFLY PT, R16, R22, 0x4, 0x101f ;  /* 0x0c901f0016107f89 */ /* 0x000e2600000e0000 */
[----:B------:R-:W-:Y:S01]  /*5310*/  @!P1 F2FP.F16.F32.PACK_AB R21, RZ, R21 ;  /* 0x00000015ff15923e */ /* 0x000fe200000000ff */
        /* <DEDUP_REMOVED lines=12> */
[----:B------:R-:W-:Y:S01]  /*53e0*/  MOV R33, 0xffff ;  /* 0x0000ffff00217802 */ /* 0x000fe20000000f00 */
[----:B----4-:R-:W-:Y:S01]  /*53f0*/  FADD.FTZ R17, R18, R15 ;  /* 0x0000000f12117221 */ /* 0x010fe20000010000 */
[----:B------:R-:W-:Y:S02]  /*5400*/  IMAD.MOV.U32 R15, RZ, RZ, 0xffff ;  /* 0x0000ffffff0f7424 */ /* 0x000fe400078e00ff */
[----:B-----5:R-:W-:Y:S01]  /*5410*/  FADD.FTZ R24, R24, R19 ;  /* 0x0000001318187221 */ /* 0x020fe20000010000 */
[----:B0-----:R-:W-:Y:S01]  /*5420*/  MOV R21, 0xffff ;  /* 0x0000ffff00157802 */ /* 0x001fe20000000f00 */
[----:B------:R-:W-:Y:S01]  /*5430*/  SHFL.BFLY PT, R16, R17, 0x4, 0x101f ;  /* 0x0c901f0011107f89 */ /* 0x000fe200000e0000 */
[----:B------:R-:W-:Y:S01]  /*5440*/  MOV R19, 0xffff ;  /* 0x0000ffff00137802 */ /* 0x000fe20000000f00 */
[----:B-1----:R-:W-:Y:S01]  /*5450*/  FADD.FTZ R32, R32, R14 ;  /* 0x0000000e20207221 */ /* 0x002fe20000010000 */
[----:B------:R-:W0:Y:S01]  /*5460*/  @!P1 LDC.64 R10, c[0x0][0x218] ;  /* 0x00008600ff0a9b82 */ /* 0x000e220000000a00 */
[----:B------:R-:W1:Y:S01]  /*5470*/  SHFL.BFLY PT, R15, R22, 0x2, 0x101f ;  /* 0x0c501f00160f7f89 */ /* 0x000e6200000e0000 */
[----:B--2---:R-:W-:-:S03]  /*5480*/  FADD.FTZ R14, R25, R20 ;  /* 0x00000014190e7221 */ /* 0x004fc60000010000 */
[----:B------:R-:W2:Y:S04]  /*5490*/  SHFL.BFLY PT, R21, R24, 0x1, 0x101f ;  /* 0x0c301f0018157f89 */ /* 0x000ea800000e0000 */
[----:B------:R-:W3:Y:S04]  /*54a0*/  SHFL.BFLY PT, R19, R34, 0x2, 0x101f ;  /* 0x0c501f0022137f89 */ /* 0x000ee800000e0000 */
[----:B------:R-:W4:Y:S04]  /*54b0*/  SHFL.BFLY PT, R33, R32, 0x4, 0x101f ;  /* 0x0c901f0020217f89 */ /* 0x000f2800000e0000 */
[----:B------:R-:W5:Y:S01]  /*54c0*/  SHFL.BFLY PT, R23, R14, 0x1, 0x101f ;  /* 0x0c301f000e177f89 */ /* 0x000f6200000e0000 */
[----:B0-----:R-:W-:-:S04]  /*54d0*/  @!P1 IMAD.WIDE R10, R0, 0x2, R10 ;  /* 0x00000002000a9825 */ /* 0x001fc800078e020a */
[----:B-1----:R-:W-:Y:S01]  /*54e0*/  FADD.FTZ R12, R22, R15 ;  /* 0x0000000f160c7221 */ /* 0x002fe20000010000 */
[----:B------:R-:W-:Y:S01]  /*54f0*/  MOV R22, 0xffff ;  /* 0x0000ffff00167802 */ /* 0x000fe20000000f00 */
[----:B--2---:R-:W-:Y:S01]  /*5500*/  FADD.FTZ R18, R24, R21 ;  /* 0x0000001518127221 */ /* 0x004fe20000010000 */
[----:B------:R-:W-:Y:S02]  /*5510*/  IMAD.MOV.U32 R21, RZ, RZ, 0xffff ;  /* 0x0000ffffff157424 */ /* 0x000fe400078e00ff */
[----:B------:R-:W-:Y:S02]  /*5520*/  FADD.FTZ R24, R17, R16 ;  /* 0x0000001011187221 */ /* 0x000fe40000010000 */
[----:B------:R-:W-:Y:S01]  /*5530*/  SHFL.BFLY PT, R22, R12, 0x1, 0x101f ;  /* 0x0c301f000c167f89 */ /* 0x000fe200000e0000 */
[----:B---3--:R-:W-:Y:S01]  /*5540*/  FADD.FTZ R20, R34, R19 ;  /* 0x0000001322147221 */ /* 0x008fe20000010000 */
[----:B------:R-:W-:Y:S01]  /*5550*/  MOV R19, 0xffff ;  /* 0x0000ffff00137802 */ /* 0x000fe20000000f00 */
[----:B------:R-:W0:Y:S01]  /*5560*/  @!P1 LDC.64 R16, c[0x0][0x218] ;  /* 0x00008600ff109b82 */ /* 0x000e220000000a00 */
[----:B----4-:R-:W-:Y:S01]  /*5570*/  FADD.FTZ R25, R32, R33 ;  /* 0x0000002120197221 */ /* 0x010fe20000010000 */
[----:B------:R-:W-:-:S02]  /*5580*/  MOV R32, 0xffff ;  /* 0x0000ffff00207802 */ /* 0x000fc40000000f00 */
[----:B------:R-:W-:Y:S01]  /*5590*/  @!P1 F2FP.F16.F32.PACK_AB R33, RZ, R18 ;  /* 0x00000012ff21923e */ /* 0x000fe200000000ff */
[----:B------:R-:W-:Y:S01]  /*55a0*/  SHFL.BFLY PT, R19, R24, 0x2, 0x101f ;  /* 0x0c501f0018137f89 */ /* 0x000fe200000e0000 */
[----:B-----5:R-:W-:Y:S02]  /*55b0*/  FADD.FTZ R23, R14, R23 ;  /* 0x000000170e177221 */ /* 0x020fe40000010000 */
[----:B------:R-:W1:Y:S01]  /*55c0*/  @!P1 LDC.64 R14, c[0x0][0x220] ;  /* 0x00008800ff0e9b82 */ /* 0x000e620000000a00 */
[----:B------:R-:W2:Y:S02]  /*55d0*/  SHFL.BFLY PT, R18, R20, 0x1, 0x101f ;  /* 0x0c301f0014127f89 */ /* 0x000ea400000e0000 */
[----:B------:R-:W-:Y:S02]  /*55e0*/  @!P1 F2FP.F16.F32.PACK_AB R23, RZ, R23 ;  /* 0x00000017ff17923e */ /* 0x000fe400000000ff */
        /* <DEDUP_REMOVED lines=11> */
[----:B------:R-:W-:Y:S01]  /*56a0*/  @!P1 F2FP.F16.F32.PACK_AB R20, RZ, R20 ;  /* 0x00000014ff14923e */ /* 0x000fe200000000ff */
[----:B------:R-:W-:Y:S01]  /*56b0*/  IMAD.MOV.U32 R19, RZ, RZ, 0xffff ;  /* 0x0000ffffff137424 */ /* 0x000fe200078e00ff */
[----:B------:R-:W-:Y:S02]  /*56c0*/  @!P1 F2FP.F16.F32.PACK_AB R18, RZ, R18 ;  /* 0x00000012ff12923e */ /* 0x000fe400000000ff */
[----:B------:R-:W1:Y:S04]  /*56d0*/  SHFL.BFLY PT, R22, R25, 0x1, 0x101f ;  /* 0x0c301f0019167f89 */ /* 0x000e6800000e0000 */
[----:B------:R2:W3:Y:S01]  /*56e0*/  SHFL.BFLY PT, R23, R12, 0x1, 0x101f ;  /* 0x0c301f000c177f89 */ /* 0x0004e200000e0000 */
[----:B0-----:R-:W-:-:S05]  /*56f0*/  @!P1 IMAD.WIDE R10, R0, 0x2, R10 ;  /* 0x00000002000a9825 */ /* 0x001fca00078e020a */
[----:B------:R2:W-:Y:S04]  /*5700*/  @!P1 STG.E.U16 desc[UR12][R10.64+0x3c], R21 ;  /* 0x00003c150a009986 */ /* 0x0005e8000c10150c */
[----:B------:R2:W-:Y:S04]  /*5710*/  @!P1 STG.E.U16 desc[UR12][R16.64+0x78], R20 ;  /* 0x0000781410009986 */ /* 0x0005e8000c10150c */
[----:B------:R2:W-:Y:S01]  /*5720*/  @!P1 STG.E.U16 desc[UR12][R14.64+0x78], R18 ;  /* 0x000078120e009986 */ /* 0x0005e2000c10150c */
[----:B-1-3--:R-:W-:-:S07]  /*5730*/  FADD.FTZ R22, R25, R22 ;  /* 0x0000001619167221 */ /* 0x00afce0000010000 */
.L_x_2445:
[----:B--2---:R-:W0:Y:S01]  /*5740*/  @!P1 LDC.64 R10, c[0x0][0x218] ;  /* 0x00008600ff0a9b82 */ /* 0x004e220000000a00 */
        /* <DEDUP_REMOVED lines=8> */
.L_x_2375:
        /* <DEDUP_REMOVED lines=8> */
.L_x_2378:
[----:B-1----:R-:W-:Y:S01]  /*5850*/  MOV R21, R0 ;  /* 0x0000000000157202 */ /* 0x002fe20000000f00 */
[----:B------:R-:W-:Y:S01]  /*5860*/  IMAD.MOV.U32 R19, RZ, RZ, 0x101f ;  /* 0x0000101fff137424 */ /* 0x000fe200078e00ff */
[----:B------:R-:W-:Y:S02]  /*5870*/  MOV R18, 0x8 ;  /* 0x0000000800127802 */ /* 0x000fe40000000f00 */
[----:B------:R-:W-:-:S07]  /*5880*/  MOV R16, 0xffff ;  /* 0x0000ffff00107802 */ /* 0x000fce0000000f00 */
[----:B0-2---:R-:W-:Y:S05]  /*5890*/  WARPSYNC.COLLECTIVE R16, `(.L_x_2383) ;  /* 0x0000000010087348 */ /* 0x005fea0003c00000 */
[----:B------:R1:W3:Y:S02]  /*58a0*/  SHFL.BFLY P2, R23, R21, R18, R19 ;  /* 0x0c00001215177389 */ /* 0x0002e40000040013 */
[----:B0123--:R-:W-:Y:S01]  /*58b0*/  ENDCOLLECTIVE ;  /* 0x000000000000791b */ /* 0x00ffe20003800000 */
.L_x_2383:
[----:B------:R-:W-:Y:S02]  /*58c0*/  MOV R21, R10 ;  /* 0x0000000a00157202 */ /* 0x000fe40000000f00 */
[----:B------:R-:W-:-:S07]  /*58d0*/  MOV R11, R23 ;  /* 0x00000017000b7202 */ /* 0x000fce0000000f00 */
[----:B------:R-:W-:Y:S05]  /*58e0*/  WARPSYNC.COLLECTIVE R16, `(.L_x_2384) ;  /* 0x0000000010087348 */ /* 0x000fea0003c00000 */
[----:B------:R0:W1:Y:S02]  /*58f0*/  SHFL.BFLY P2, R23, R21, R18, R19 ;  /* 0x0c00001215177389 */ /* 0x0000640000040013 */
[----:B01----:R-:W-:Y:S01]  /*5900*/  ENDCOLLECTIVE ;  /* 0x000000000000791b */ /* 0x003fe20003800000 */
.L_x_2384:
[----:B------:R-:W-:-:S05]  /*5910*/  FADD.FTZ R11, R11, R0 ;  /* 0x000000000b0b7221 */ /* 0x000fca0000010000 */
[----:B------:R-:W-:Y:S02]  /*5920*/  MOV R21, R11 ;  /* 0x0000000b00157202 */ /* 0x000fe40000000f00 */
[----:B------:R-:W-:Y:S01]  /*5930*/  MOV R18, 0x4 ;  /* 0x0000000400127802 */ /* 0x000fe20000000f00 */
[----:B------:R-:W-:-:S07]  /*5940*/  IMAD.MOV.U32 R15, RZ, RZ, R23 ;  /* 0x000000ffff0f7224 */ /* 0x000fce00078e0017 */
[----:B------:R-:W-:Y:S05]  /*5950*/  WARPSYNC.COLLECTIVE R16, `(.L_x_2385) ;  /* 0x0000000010087348 */ /* 0x000fea0003c00000 */
[----:B------:R0:W1:Y:S02]  /*5960*/  SHFL.BFLY P2, R23, R21, R18, R19 ;  /* 0x0c00001215177389 */ /* 0x0000640000040013 */
[----:B01----:R-:W-:Y:S01]  /*5970*/  ENDCOLLECTIVE ;  /* 0x000000000000791b */ /* 0x003fe20003800000 */
.L_x_2385:
[----:B------:R-:W-:-:S04]  /*5980*/  FADD.FTZ R15, R15, R10 ;  /* 0x0000000a0f0f7221 */ /* 0x000fc80000010000 */
[----:B------:R-:W-:Y:S01]  /*5990*/  IMAD.MOV.U32 R21, RZ, RZ, R15 ;  /* 0x000000ffff157224 */ /* 0x000fe200078e000f */
[----:B------:R-:W-:-:S07]  /*59a0*/  MOV R12, R23 ;  /* 0x00000017000c7202 */ /* 0x000fce0000000f00 */
[----:B------:R-:W-:Y:S05]  /*59b0*/  WARPSYNC.COLLECTIVE R16, `(.L_x_2386) ;  /* 0x0000000010087348 */ /* 0x000fea0003c00000 */
[----:B------:R0:W1:Y:S02]  /*59c0*/  SHFL.BFLY P2, R23, R21, R18, R19 ;  /* 0x0c00001215177389 */ /* 0x0000640000040013 */
[----:B01----:R-:W-:Y:S01]  /*59d0*/  ENDCOLLECTIVE ;  /* 0x000000000000791b */ /* 0x003fe20003800000 */
.L_x_2386:
[----:B------:R-:W-:-:S05]  /*59e0*/  FADD.FTZ R12, R11, R12 ;  /* 0x0000000c0b0c7221 */ /* 0x000fca0000010000 */
[----:B------:R-:W-:Y:S02]  /*59f0*/  MOV R21, R12 ;  /* 0x0000000c00157202 */ /* 0x000fe40000000f00 */
[----:B------:R-:W-:Y:S02]  /*5a00*/  MOV R18, 0x2 ;  /* 0x0000000200127802 */ /* 0x000fe40000000f00 */
[----:B------:R-:W-:-:S07]  /*5a10*/  MOV R14, R23 ;  /* 0x00000017000e7202 */ /* 0x000fce0000000f00 */
[----:B------:R-:W-:Y:S05]  /*5a20*/  WARPSYNC.COLLECTIVE R16, `(.L_x_2387) ;  /* 0x0000000010087348 */ /* 0x000fea0003c00000 */
[----:B------:R0:W1:Y:S02]  /*5a30*/  SHFL.BFLY P2, R23, R21, R18, R19 ;  /* 0x0c00001215177389 */ /* 0x0000640000040013 */
[----:B01----:R-:W-:Y:S01]  /*5a40*/  ENDCOLLECTIVE ;  /* 0x000000000000791b */ /* 0x003fe20003800000 */
.L_x_2387:
[----:B------:R-:W-:-:S05]  /*5a50*/  FADD.FTZ R14, R15, R14 ;  /* 0x0000000e0f0e7221 */ /* 0x000fca0000010000 */
[----:B------:R-:W-:Y:S01]  /*5a60*/  MOV R21, R14 ;  /* 0x0000000e00157202 */ /* 0x000fe20000000f00 */
[----:B------:R-:W-:-:S07]  /*5a70*/  IMAD.MOV.U32 R17, RZ, RZ, R23 ;  /* 0x000000ffff117224 */ /* 0x000fce00078e0017 */
[----:B------:R-:W-:Y:S05]  /*5a80*/  WARPSYNC.COLLECTIVE R16, `(.L_x_2388) ;  /* 0x0000000010087348 */ /* 0x000fea0003c00000 */
[----:B------:R0:W1:Y:S02]  /*5a90*/  SHFL.BFLY P2, R23, R21, R18, R19 ;  /* 0x0c00001215177389 */ /* 0x0000640000040013 */
[----:B01----:R-:W-:Y:S01]  /*5aa0*/  ENDCOLLECTIVE ;  /* 0x000000000000791b */ /* 0x003fe20003800000 */
.L_x_2388:
[----:B------:R-:W-:-:S05]  /*5ab0*/  FADD.FTZ R17, R12, R17 ;  /* 0x000000110c117221 */ /* 0x000fca0000010000 */
[----:B------:R-:W-:Y:S01]  /*5ac0*/  MOV R21, R17 ;  /* 0x0000001100157202 */ /* 0x000fe20000000f00 */
[----:B------:R-:W-:Y:S01]  /*5ad0*/  IMAD.MOV.U32 R18, RZ, RZ, 0x1 ;  /* 0x00000001ff127424 */ /* 0x000fe200078e00ff */
[----:B------:R-:W-:-:S07]  /*5ae0*/  MOV R25, R23 ;  /* 0x0000001700197202 */ /* 0x000fce0000000f00 */
[----:B------:R-:W-:Y:S05]  /*5af0*/  WARPSYNC.COLLECTIVE R16, `(.L_x_2389) ;  /* 0x0000000010087348 */ /* 0x000fea0003c00000 */
[----:B------:R0:W1:Y:S02]  /*5b00*/  SHFL.BFLY P2, R23, R21, R18, R19 ;  /* 0x0c00001215177389 */ /* 0x0000640000040013 */
[----:B01----:R-:W-:Y:S01]  /*5b10*/  ENDCOLLECTIVE ;  /* 0x000000000000791b */ /* 0x003fe20003800000 */
.L_x_2389:
[----:B------:R-:W-:-:S05]  /*5b20*/  FADD.FTZ R25, R14, R25 ;  /* 0x000000190e197221 */ /* 0x000fca0000010000 */
[----:B------:R-:W-:Y:S02]  /*5b30*/  MOV R21, R25 ;  /* 0x0000001900157202 */ /* 0x000fe40000000f00 */
[----:B------:R-:W-:-:S07]  /*5b40*/  MOV R0, R23 ;  /* 0x0000001700007202 */ /* 0x000fce0000000f00 */
[----:B------:R-:W-:Y:S05]  /*5b50*/  WARPSYNC.COLLECTIVE R16, `(.L_x_2390) ;  /* 0x0000000010087348 */ /* 0x000fea0003c00000 */
[----:B------:R0:W1:Y:S02]  /*5b60*/  SHFL.BFLY P2, R23, R21, R18, R19 ;  /* 0x0c00001215177389 */ /* 0x0000640000040013 */
[----:B01----:R-:W-:Y:S01]  /*5b70*/  ENDCOLLECTIVE ;  /* 0x000000000000791b */ /* 0x003fe20003800000 */
.L_x_2390:
[----:B------:R-:W-:Y:S01]  /*5b80*/  FADD.FTZ R0, R17, R0 ;  /* 0x0000000011007221 */ /* 0x000fe20000010000 */
[----:B------:R-:W-:Y:S06]  /*5b90*/  BRA `(.L_x_2391) ;  /* 0xffffffe800dc7947 */ /* 0x000fec000383ffff */
.L_x_2379:
        /* <DEDUP_REMOVED lines=8> */
.L_x_2393:
[----:B------:R-:W-:Y:S05]  /*5c20*/  BSYNC B1 ;  /* 0x0000000000017941 */ /* 0x000fea0003800000 */
.L_x_2392:
        /* <DEDUP_REMOVED lines=8> */
.L_x_2394:
[----:B------:R-:W-:Y:S01]  /*5cb0*/  FADD.FTZ R17, R17, R12 ;  /* 0x0000000c11117221 */ /* 0x000fe20000010000 */
[----:B------:R-:W-:-:S03]  /*5cc0*/  HFMA2.MMA R18, -RZ, RZ, 0, 2.384185791015625e-07 ;  /* 0x00000004ff127435 */ /* 0x000fc600000001ff */
[----:B------:R-:W-:Y:S02]  /*5cd0*/  IMAD.MOV.U32 R21, RZ, RZ, R17 ;  /* 0x000000ffff157224 */ /* 0x000fe400078e0011 */
[----:B------:R-:W-:-:S07]  /*5ce0*/  FADD.FTZ R20, R23, R0 ;  /* 0x0000000017147221 */ /* 0x000fce0000010000 */
[----:B------:R-:W-:Y:S05]  /*5cf0*/  WARPSYNC.COLLECTIVE R16, `(.L_x_2395) ;  /* 0x0000000010087348 */ /* 0x000fea0003c00000 */
[----:B------:R0:W1:Y:S02]  /*5d00*/  SHFL.BFLY P2, R23, R21, R18, R19 ;  /* 0x0c00001215177389 */ /* 0x0000640000040013 */
[----:B01----:R-:W-:Y:S01]  /*5d10*/  ENDCOLLECTIVE ;  /* 0x000000000000791b */ /* 0x003fe20003800000 */
.L_x_2395:
[----:B------:R-:W-:Y:S02]  /*5d20*/  MOV R21, R20 ;  /* 0x0000001400157202 */ /* 0x000fe40000000f00 */
[----:B------:R-:W-:-:S07]  /*5d30*/  MOV R22, R23 ;  /* 0x0000001700167202 */ /* 0x000fce0000000f00 */
[----:B------:R-:W-:Y:S05]  /*5d40*/  WARPSYNC.COLLECTIVE R16, `(.L_x_2396) ;  /* 0x0000000010087348 */ /* 0x000fea0003c00000 */
[----:B------:R0:W1:Y:S02]  /*5d50*/  SHFL.BFLY P2, R23, R21, R18, R19 ;  /* 0x0c00001215177389 */ /* 0x0000640000040013 */
[----:B01----:R-:W-:Y:S01]  /*5d60*/  ENDCOLLECTIVE ;  /* 0x000000000000791b */ /* 0x003fe20003800000 */
.L_x_2396:
[----:B------:R-:W-:Y:S01]  /*5d70*/  FADD.FTZ R22, R17, R22 ;  /* 0x0000001611167221 */ /* 0x000fe20000010000 */
[----:B------:R-:W-:-:S03]  /*5d80*/  HFMA2.MMA R18, -RZ, RZ, 0, 1.1920928955078125e-07 ;  /* 0x00000002ff127435 */ /* 0x000fc600000001ff */
[----:B------:R-:W-:Y:S02]  /*5d90*/  IMAD.MOV.U32 R21, RZ, RZ, R22 ;  /* 0x000000ffff157224 */ /* 0x000fe400078e0016 */
[----:B------:R-:W-:-:S07]  /*5da0*/  FADD.FTZ R0, R20, R23 ;  /* 0x0000001714007221 */ /* 0x000fce0000010000 */
[----:B------:R-:W-:Y:S05]  /*5db0*/  WARPSYNC.COLLECTIVE R16, `(.L_x_2397) ;  /* 0x0000000010087348 */ /* 0x000fea0003c00000 */
[----:B------:R0:W1:Y:S02]  /*5dc0*/  SHFL.BFLY P2, R23, R21, R18, R19 ;  /* 0x0c00001215177389 */ /* 0x0000640000040013 */
[----:B01----:R-:W-:Y:S01]  /*5dd0*/  ENDCOLLECTIVE ;  /* 0x000000000000791b */ /* 0x003fe20003800000 */
.L_x_2397:
[----:B------:R-:W-:Y:S02]  /*5de0*/  MOV R21, R0 ;  /* 0x0000000000157202 */ /* 0x000fe40000000f00 */
[----:B------:R-:W-:-:S07]  /*5df0*/  MOV R25, R23 ;  /* 0x0000001700197202 */ /* 0x000fce0000000f00 */
[----:B------:R-:W-:Y:S05]  /*5e00*/  WARPSYNC.COLLECTIVE R16, `(.L_x_2398) ;  /* 0x0000000010087348 */ /* 0x000fea0003c00000 */
[----:B------:R0:W1:Y:S02]  /*5e10*/  SHFL.BFLY P2, R23, R21, R18, R19 ;  /* 0x0c00001215177389 */ /* 0x0000640000040013 */
[----:B01----:R-:W-:Y:S01]  /*5e20*/  ENDCOLLECTIVE ;  /* 0x000000000000791b */ /* 0x003fe20003800000 */
.L_x_2398:
[----:B------:R-:W-:Y:S01]  /*5e30*/  FADD.FTZ R25, R22, R25 ;  /* 0x0000001916197221 */ /* 0x000fe20000010000 */
[----:B------:R-:W-:-:S03]  /*5e40*/  HFMA2.MMA R18, -RZ, RZ, 0, 5.9604644775390625e-08 ;  /* 0x00000001ff127435 */ /* 0x000fc600000001ff */
[----:B------:R-:W-:Y:S02]  /*5e50*/  IMAD.MOV.U32 R21, RZ, RZ, R25 ;  /* 0x000000ffff157224 */ /* 0x000fe400078e0019 */
[----:B------:R-:W-:-:S07]  /*5e60*/  FADD.FTZ R12, R0, R23 ;  /* 0x00000017000c7221 */ /* 0x000fce0000010000 */
[----:B------:R-:W-:Y:S05]  /*5e70*/  WARPSYNC.COLLECTIVE R16, `(.L_x_2399) ;  /* 0x0000000010087348 */ /* 0x000fea0003c00000 */
[----:B------:R0:W1:Y:S02]  /*5e80*/  SHFL.BFLY P2, R23, R21, R18, R19 ;  /* 0x0c00001215177389 */ /* 0x0000640000040013 */
[----:B01----:R-:W-:Y:S01]  /*5e90*/  ENDCOLLECTIVE ;  /* 0x000000000000791b */ /* 0x003fe20003800000 */
.L_x_2399:
[----:B------:R-:W-:Y:S02]  /*5ea0*/  MOV R21, R12 ;  /* 0x0000000c00157202 */ /* 0x000fe40000000f00 */
[----:B------:R-:W-:-:S07]  /*5eb0*/  MOV R24, R23 ;  /* 0x0000001700187202 */ /* 0x000fce0000000f00 */
[----:B------:R-:W-:Y:S05]  /*5ec0*/  WARPSYNC.COLLECTIVE R16, `(.L_x_2400) ;  /* 0x0000000010087348 */ /* 0x000fea0003c00000 */
[----:B------:R0:W1:Y:S02]  /*5ed0*/  SHFL.BFLY P2, R23, R21, R18, R19 ;  /* 0x0c00001215177389 */ /* 0x0000640000040013 */
[----:B01----:R-:W-:Y:S01]  /*5ee0*/  ENDCOLLECTIVE ;  /* 0x000000000000791b */ /* 0x003fe20003800000 */
.L_x_2400:
[----:B------:R-:W-:Y:S01]  /*5ef0*/  FADD.FTZ R24, R25, R24 ;  /* 0x0000001819187221 */ /* 0x000fe20000010000 */
[----:B------:R-:W-:Y:S06]  /*5f00*/  BRA `(.L_x_2401) ;  /* 0xffffffe800bc7947 */ /* 0x000fec000383ffff */
.L_x_2380:
[----:B------:R-:W-:Y:S01]  /*5f10*/  BSSY B1, `(.L_x_2402) ;  /* 0x0000008000017945 */ /* 0x000fe20003800000 */
[----:B-1----:R-:W-:Y:S01]  /*5f20*/  IMAD.MOV.U32 R21, RZ, RZ, R12 ;  /* 0x000000ffff157224 */ /* 0x002fe200078e000c */
[----:B------:R-:W-:Y:S02]  /*5f30*/  MOV R18, 0x8 ;  /* 0x0000000800127802 */ /* 0x000fe40000000f00 */
[----:B------:R-:W-:Y:S02]  /*5f40*/  MOV R19, 0x101f ;  /* 0x0000101f00137802 */ /* 0x000fe40000000f00 */
[----:B0-----:R-:W-:-:S07]  /*5f50*/  MOV R16, 0xffff ;  /* 0x0000ffff00107802 */ /* 0x001fce0000000f00 */
[----:B--2---:R-:W-:Y:S05]  /*5f60*/  WARPSYNC.COLLECTIVE R16, `(.L_x_2403) ;  /* 0x0000000010087348 */ /* 0x004fea0003c00000 */
[----:B------:R0:W1:Y:S02]  /*5f70*/  SHFL.BFLY P2, R23, R21, R18, R19 ;  /* 0x0c00001215177389 */ /* 0x0000640000040013 */
[----:B012---:R-:W-:Y:S01]  /*5f80*/  ENDCOLLECTIVE ;  /* 0x000000000000791b */ /* 0x007fe20003800000 */
.L_x_2403:
[----:B------:R-:W-:Y:S05]  /*5f90*/  BSYNC B1 ;  /* 0x0000000000017941 */ /* 0x000fea0003800000 */
.L_x_2402:
        /* <DEDUP_REMOVED lines=8> */
.L_x_2404:
[----:B------:R-:W-:Y:S01]  /*6020*/  FADD.FTZ R17, R17, R12 ;  /* 0x0000000c11117221 */ /* 0x000fe20000010000 */
[----:B------:R-:W-:-:S04]  /*6030*/  HFMA2.MMA R18, -RZ, RZ, 0, 2.384185791015625e-07 ;  /* 0x00000004ff127435 */ /* 0x000fc800000001ff */
[----:B------:R-:W-:Y:S01]  /*6040*/  MOV R21, R17 ;  /* 0x0000001100157202 */ /* 0x000fe20000000f00 */
[----:B------:R-:W-:-:S07]  /*6050*/  FADD.FTZ R20, R23, R0 ;  /* 0x0000000017147221 */ /* 0x000fce0000010000 */
[----:B------:R-:W-:Y:S05]  /*6060*/  WARPSYNC.COLLECTIVE R16, `(.L_x_2405) ;  /* 0x0000000010087348 */ /* 0x000fea0003c00000 */
[----:B------:R0:W1:Y:S02]  /*6070*/  SHFL.BFLY P2, R23, R21, R18, R19 ;  /* 0x0c00001215177389 */ /* 0x0000640000040013 */
[----:B01----:R-:W-:Y:S01]  /*6080*/  ENDCOLLECTIVE ;  /* 0x000000000000791b */ /* 0x003fe20003800000 */
.L_x_2405:
[----:B------:R-:W-:Y:S01]  /*6090*/  IMAD.MOV.U32 R21, RZ, RZ, R20 ;  /* 0x000000ffff157224 */ /* 0x000fe200078e0014 */
[----:B------:R-:W-:-:S07]  /*60a0*/  MOV R22, R23 ;  /* 0x0000001700167202 */ /* 0x000fce0000000f00 */
[----:B------:R-:W-:Y:S05]  /*60b0*/  WARPSYNC.COLLECTIVE R16, `(.L_x_2406) ;  /* 0x0000000010087348 */ /* 0x000fea0003c00000 */
[----:B------:R0:W1:Y:S02]  /*60c0*/  SHFL.BFLY P2, R23, R21, R18, R19 ;  /* 0x0c00001215177389 */ /* 0x0000640000040013 */
[----:B01----:R-:W-:Y:S01]  /*60d0*/  ENDCOLLECTIVE ;  /* 0x000000000000791b */ /* 0x003fe20003800000 */
.L_x_2406:
[----:B------:R-:W-:Y:S01]  /*60e0*/  FADD.FTZ R22, R17, R22 ;  /* 0x0000001611167221 */ /* 0x000fe20000010000 */
[----:B------:R-:W-:-:S04]  /*60f0*/  HFMA2.MMA R18, -RZ, RZ, 0, 1.1920928955078125e-07 ;  /* 0x00000002ff127435 */ /* 0x000fc800000001ff */
[----:B------:R-:W-:Y:S01]  /*6100*/  MOV R21, R22 ;  /* 0x0000001600157202 */ /* 0x000fe20000000f00 */
[----:B------:R-:W-:-:S07]  /*6110*/  FADD.FTZ R0, R20, R23 ;  /* 0x0000001714007221 */ /* 0x000fce0000010000 */
[----:B------:R-:W-:Y:S05]  /*6120*/  WARPSYNC.COLLECTIVE R16, `(.L_x_2407) ;  /* 0x0000000010087348 */ /* 0x000fea0003c00000 */
[----:B------:R0:W1:Y:S02]  /*6130*/  SHFL.BFLY P2, R23, R21, R18, R19 ;  /* 0x0c00001215177389 */ /* 0x0000640000040013 */
[----:B01----:R-:W-:Y:S01]  /*6140*/  ENDCOLLECTIVE ;  /* 0x000000000000791b */ /* 0x003fe20003800000 */
.L_x_2407:
[----:B------:R-:W-:Y:S01]  /*6150*/  IMAD.MOV.U32 R21, RZ, RZ, R0 ;  /* 0x000000ffff157224 */ /* 0x000fe200078e0000 */
[----:B------:R-:W-:-:S07]  /*6160*/  MOV R25, R23 ;  /* 0x0000001700197202 */ /* 0x000fce0000000f00 */
[----:B------:R-:W-:Y:S05]  /*6170*/  WARPSYNC.COLLECTIVE R16, `(.L_x_2408) ;  /* 0x0000000010087348 */ /* 0x000fea0003c00000 */
[----:B------:R0:W1:Y:S02]  /*6180*/  SHFL.BFLY P2, R23, R21, R18, R19 ;  /* 0x0c00001215177389 */ /* 0x0000640000040013 */
[----:B01----:R-:W-:Y:S01]  /*6190*/  ENDCOLLECTIVE ;  /* 0x000000000000791b */ /* 0x003fe20003800000 */
.L_x_2408:
[----:B------:R-:W-:Y:S01]  /*61a0*/  FADD.FTZ R25, R22, R25 ;  /* 0x0000001916197221 */ /* 0x000fe20000010000 */
[----:B------:R-:W-:-:S04]  /*61b0*/  HFMA2.MMA R18, -RZ, RZ, 0, 5.9604644775390625e-08 ;  /* 0x00000001ff127435 */ /* 0x000fc800000001ff */
[----:B------:R-:W-:Y:S01]  /*61c0*/  MOV R21, R25 ;  /* 0x0000001900157202 */ /* 0x000fe20000000f00 */
[----:B------:R-:W-:-:S07]  /*61d0*/  FADD.FTZ R12, R0, R23 ;  /* 0x00000017000c7221 */ /* 0x000fce0000010000 */
[----:B------:R-:W-:Y:S05]  /*61e0*/  WARPSYNC.COLLECTIVE R16, `(.L_x_2409) ;  /* 0x0000000010087348 */ /* 0x000fea0003c00000 */
[----:B------:R0:W1:Y:S02]  /*61f0*/  SHFL.BFLY P2, R23, R21, R18, R19 ;  /* 0x0c00001215177389 */ /* 0x0000640000040013 */
[----:B01----:R-:W-:Y:S01]  /*6200*/  ENDCOLLECTIVE ;  /* 0x000000000000791b */ /* 0x003fe20003800000 */
.L_x_2409:
[----:B------:R-:W-:Y:S01]  /*6210*/  IMAD.MOV.U32 R21, RZ, RZ, R12 ;  /* 0x000000ffff157224 */ /* 0x000fe200078e000c */
[----:B------:R-:W-:-:S07]  /*6220*/  MOV R24, R23 ;  /* 0x0000001700187202 */ /* 0x000fce0000000f00 */
[----:B------:R-:W-:Y:S05]  /*6230*/  WARPSYNC.COLLECTIVE R16, `(.L_x_2410) ;  /* 0x0000000010087348 */ /* 0x000fea0003c00000 */
[----:B------:R0:W1:Y:S02]  /*6240*/  SHFL.BFLY P2, R23, R21, R18, R19 ;  /* 0x0c00001215177389 */ /* 0x0000640000040013 */
[----:B01----:R-:W-:Y:S01]  /*6250*/  ENDCOLLECTIVE ;  /* 0x000000000000791b */ /* 0x003fe20003800000 */
.L_x_2410:
[----:B------:R-:W-:Y:S01]  /*6260*/  FADD.FTZ R24, R25, R24 ;  /* 0x0000001819187221 */ /* 0x000fe20000010000 */
[----:B------:R-:W-:Y:S06]  /*6270*/  BRA `(.L_x_2411) ;  /* 0xffffffe800847947 */ /* 0x000fec000383ffff */
.L_x_2381:
        /* <DEDUP_REMOVED lines=8> */
.L_x_2413:
[----:B------:R-:W-:Y:S05]  /*6300*/  BSYNC B0 ;  /* 0x0000000000007941 */ /* 0x000fea0003800000 */
.L_x_2412:
[----:B------:R-:W-:Y:S01]  /*6310*/  HFMA2.MMA R18, -RZ, RZ, 0, 4.76837158203125e-07 ;  /* 0x00000008ff127435 */ /* 0x000fe200000001ff */
        /* <DEDUP_REMOVED lines=8> */
.L_x_2414:
[----:B------:R-:W-:-:S05]  /*63a0*/  FADD.FTZ R10, R10, R11 ;  /* 0x0000000b0a0a7221 */ /* 0x000fca0000010000 */
[----:B------:R-:W-:Y:S01]  /*63b0*/  MOV R21, R10 ;  /* 0x0000000a00157202 */ /* 0x000fe20000000f00 */
[----:B------:R-:W-:Y:S01]  /*63c0*/  IMAD.MOV.U32 R18, RZ, RZ, 0x4 ;  /* 0x00000004ff127424 */ /* 0x000fe200078e00ff */
[----:B------:R-:W-:-:S07]  /*63d0*/  MOV R15, R23 ;  /* 0x00000017000f7202 */ /* 0x000fce0000000f00 */
[----:B------:R-:W-:Y:S05]  /*63e0*/  WARPSYNC.COLLECTIVE R16, `(.L_x_2415) ;  /* 0x0000000010087348 */ /* 0x000fea0003c00000 */
[----:B------:R0:W1:Y:S02]  /*63f0*/  SHFL.BFLY P2, R23, R21, R18, R19 ;  /* 0x0c00001215177389 */ /* 0x0000640000040013 */
[----:B01----:R-:W-:Y:S01]  /*6400*/  ENDCOLLECTIVE ;  /* 0x000000000000791b */ /* 0x003fe20003800000 */
.L_x_2415:
[----:B------:R-:W-:-:S05]  /*6410*/  FADD.FTZ R24, R15, R0 ;  /* 0x000000000f187221 */ /* 0x000fca0000010000 */
[----:B------:R-:W-:Y:S02]  /*6420*/  MOV R21, R24 ;  /* 0x0000001800157202 */ /* 0x000fe40000000f00 */
[----:B------:R-:W-:-:S07]  /*6430*/  MOV R25, R23 ;  /* 0x0000001700197202 */ /* 0x000fce0000000f00 */
[----:B------:R-:W-:Y:S05]  /*6440*/  WARPSYNC.COLLECTIVE R16, `(.L_x_2416) ;  /* 0x0000000010087348 */ /* 0x000fea0003c00000 */
[----:B------:R0:W1:Y:S02]  /*6450*/  SHFL.BFLY P2, R23, R21, R18, R19 ;  /* 0x0c00001215177389 */ /* 0x0000640000040013 */
[----:B01----:R-:W-:Y:S01]  /*6460*/  ENDCOLLECTIVE ;  /* 0x000000000000791b */ /* 0x003fe20003800000 */
.L_x_2416:
[----:B------:R-:W-:Y:S01]  /*6470*/  FADD.FTZ R11, R10, R25 ;  /* 0x000000190a0b7221 */ /* 0x000fe20000010000 */
[----:B------:R-:W-:-:S03]  /*6480*/  HFMA2.MMA R18, -RZ, RZ, 0, 1.1920928955078125e-07 ;  /* 0x00000002ff127435 */ /* 0x000fc600000001ff */
[----:B------:R-:W-:Y:S01]  /*6490*/  IMAD.MOV.U32 R21, RZ, RZ, R11 ;  /* 0x000000ffff157224 */ /* 0x000fe200078e000b */
[----:B------:R-:W-:-:S07]  /*64a0*/  MOV R17, R23 ;  /* 0x0000001700117202 */ /* 0x000fce0000000f00 */
[----:B------:R-:W-:Y:S05]  /*64b0*/  WARPSYNC.COLLECTIVE R16, `(.L_x_2417) ;  /* 0x0000000010087348 */ /* 0x000fea0003c00000 */
[----:B------:R0:W1:Y:S02]  /*64c0*/  SHFL.BFLY P2, R23, R21, R18, R19 ;  /* 0x0c00001215177389 */ /* 0x0000640000040013 */
[----:B01----:R-:W-:Y:S01]  /*64d0*/  ENDCOLLECTIVE ;  /* 0x000000000000791b */ /* 0x003fe20003800000 */
.L_x_2417:
[----:B------:R-:W-:Y:S01]  /*64e0*/  FADD.FTZ R0, R24, R17 ;  /* 0x0000001118007221 */ /* 0x000fe20000010000 */
[----:B------:R-:W-:Y:S01]  /*64f0*/  @P0 SHF.L.U32 R17, R5, 0x1, RZ ;  /* 0x0000000105110819 */ /* 0x000fe200000006ff */
[----:B------:R-:W-:-:S03]  /*6500*/  IMAD.MOV.U32 R24, RZ, RZ, RZ ;  /* 0x000000ffff187224 */ /* 0x000fc600078e00ff */
[----:B------:R-:W-:Y:S02]  /*6510*/  MOV R21, R0 ;  /* 0x0000000000157202 */ /* 0x000fe40000000f00 */
[----:B------:R-:W-:-:S07]  /*6520*/  MOV R32, R23 ;  /* 0x0000001700207202 */ /* 0x000fce0000000f00 */
[----:B------:R-:W-:Y:S05]  /*6530*/  WARPSYNC.COLLECTIVE R16, `(.L_x_2418) ;  /* 0x0000000010087348 */ /* 0x000fea0003c00000 */
[----:B------:R0:W1:Y:S02]  /*6540*/  SHFL.BFLY P2, R23, R21, R18, R19 ;  /* 0x0c00001215177389 */ /* 0x0000640000040013 */
[----:B01----:R-:W-:Y:S01]  /*6550*/  ENDCOLLECTIVE ;  /* 0x000000000000791b */ /* 0x003fe20003800000 */
.L_x_2418:
[----:B------:R-:W-:Y:S02]  /*6560*/  FADD.FTZ R32, R11, R32 ;  /* 0x000000200b207221 */ /* 0x000fe40000010000 */
[----:B------:R-:W0:Y:S01]  /*6570*/  @!P1 LDC.64 R10, c[0x0][0x218] ;  /* 0x00008600ff0a9b82 */ /* 0x000e220000000a00 */
[----:B------:R-:W-:Y:S02]  /*6580*/  HFMA2.MMA R18, -RZ, RZ, 0, 5.9604644775390625e-08 ;  /* 0x00000001ff127435 */ /* 0x000fe400000001ff */
[----:B------:R-:W-:Y:S01]  /*6590*/  MOV R21, R32 ;  /* 0x0000002000157202 */ /* 0x000fe20000000f00 */
[----:B------:R-:W-:-:S08]  /*65a0*/  IMAD.MOV.U32 R14, RZ, RZ, R23 ;  /* 0x000000ffff0e7224 */ /* 0x000fd000078e0017 */
[----:B0-----:R-:W-:Y:S05]  /*65b0*/  WARPSYNC.COLLECTIVE R16, `(.L_x_2419) ;  /* 0x0000000010087348 */ /* 0x001fea0003c00000 */
[----:B------:R1:W2:Y:S02]  /*65c0*/  SHFL.BFLY P2, R23, R21, R18, R19 ;  /* 0x0c00001215177389 */ /* 0x0002a40000040013 */
[----:B012---:R-:W-:Y:S01]  /*65d0*/  ENDCOLLECTIVE ;  /* 0x000000000000791b */ /* 0x007fe20003800000 */
.L_x_2419:
[----:B------:R-:W-:Y:S01]  /*65e0*/  FADD.FTZ R21, R0, R14 ;  /* 0x0000000e00157221 */ /* 0x000fe20000010000 */
[C---:B------:R-:W-:Y:S01]  /*65f0*/  @P0 VIADD R14, R12.reuse, 0x1e ;  /* 0x0000001e0c0e0836 */ /* 0x040fe20000000000 */
[----:B------:R-:W-:-:S04]  /*6600*/  IADD3 R0, R12, R4, RZ ;  /* 0x000000040c007210 */ /* 0x000fc80007ffe0ff */
[----:B------:R-:W-:Y:S01]  /*6610*/  @P0 LOP3.LUT R14, R14, R17, RZ, 0x3c, !PT ;  /* 0x000000110e0e0212 */ /* 0x000fe200078e3cff */
[----:B------:R-:W-:Y:S01]  /*6620*/  @!P1 IMAD.WIDE R10, R0, 0x2, R10 ;  /* 0x00000002000a9825 */ /* 0x000fe200078e020a */
[----:B------:R-:W-:-:S03]  /*6630*/  @P0 LEA R17, R5, UR4, 0x7 ;  /* 0x0000000405110c11 */ /* 0x000fc6000f8e38ff */
[----:B------:R-:W-:Y:S01]  /*6640*/  FADD.FTZ R23, R32, R23 ;  /* 0x0000001720177221 */ /* 0x000fe20000010000 */
[----:B------:R-:W-:-:S04]  /*6650*/  @P0 LEA R20, R14, R17, 0x2 ;  /* 0x000000110e140211 */ /* 0x000fc800078e10ff */
[----:B------:R-:W-:Y:S01]  /*6660*/  @!P1 F2FP.F16.F32.PACK_AB R23, RZ, R23 ;  /* 0x00000017ff17923e */ /* 0x000fe200000000ff */
[----:B------:R0:W1:Y:S03]  /*6670*/  @P0 LDS R14, [R20] ;  /* 0x00000000140e0984 */ /* 0x0000660000000800 */
[----:B------:R-:W-:-:S07]  /*6680*/  PRMT R15, R23, 0x7610, R15 ;  /* 0x00007610170f7816 */ /* 0x000fce000000000f */
[----:B01----:R-:W-:Y:S05]  /*6690*/  WARPSYNC.COLLECTIVE R16, `(.L_x_2420) ;  /* 0x0000000010087348 */ /* 0x003fea0003c00000 */
[----:B------:R2:W3:Y:S02]  /*66a0*/  SHFL.BFLY P2, R23, R21, R18, R19 ;  /* 0x0c00001215177389 */ /* 0x0004e40000040013 */
[----:B0123--:R-:W-:Y:S01]  /*66b0*/  ENDCOLLECTIVE ;  /* 0x000000000000791b */ /* 0x00ffe20003800000 */
.L_x_2420:
[----:B------:R0:W1:Y:S04]  /*66c0*/  @P0 LDS R25, [R20+0x780] ;  /* 0x0007800014190984 */ /* 0x0000680000000800 */
[----:B------:R2:W-:Y:S01]  /*66d0*/  @!P1 STG.E.U16 desc[UR12][R10.64], R15 ;  /* 0x0000000f0a009986 */ /* 0x0005e2000c10150c */
[----:B0-----:R-:W-:Y:S01]  /*66e0*/  MOV R20, RZ ;  /* 0x000000ff00147202 */ /* 0x001fe20000000f00 */
[----:B------:R-:W-:Y:S01]  /*66f0*/  HFMA2.MMA R18, -RZ, RZ, 0, 4.76837158203125e-07 ;  /* 0x00000008ff127435 */ /* 0x000fe200000001ff */
[----:B--2---:R-:W0:Y:S01]  /*6700*/  @!P1 LDC.64 R10, c[0x0][0x220] ;  /* 0x00008800ff0a9b82 */ /* 0x004e220000000a00 */
[----:B------:R-:W-:Y:S01]  /*6710*/  @P0 VIADD R15, R12, 0x3c ;  /* 0x0000003c0c0f0836 */ /* 0x000fe20000000000 */
[----:B------:R-:W-:-:S05]  /*6720*/  MOV R32, R23 ;  /* 0x0000001700207202 */ /* 0x000fca0000000f00 */
[----:B------:R-:W-:Y:S01]  /*6730*/  FADD.FTZ R32, R21, R32 ;  /* 0x0000002015207221 */ /* 0x000fe20000010000 */
[----:B------:R-:W-:-:S04]  /*6740*/  @P0 MOV R24, R14 ;  /* 0x0000000e00180202 */ /* 0x000fc80000000f00 */
[----:B------:R-:W-:Y:S02]  /*6750*/  MOV R21, R24 ;  /* 0x0000001800157202 */ /* 0x000fe40000000f00 */
[----:B-1----:R-:W-:-:S07]  /*6760*/  @P0 MOV R20, R25 ;  /* 0x0000001900140202 */ /* 0x002fce0000000f00 */
[----:B0-----:R-:W-:Y:S05]  /*6770*/  WARPSYNC.COLLECTIVE R16, `(.L_x_2421) ;  /* 0x0000000010087348 */ /* 0x001fea0003c00000 */
[----:B------:R1:W2:Y:S02]  /*6780*/  SHFL.BFLY P2, R23, R21, R18, R19 ;  /* 0x0c00001215177389 */ /* 0x0002a40000040013 */
[----:B012---:R-:W-:Y:S01]  /*6790*/  ENDCOLLECTIVE ;  /* 0x000000000000791b */ /* 0x007fe20003800000 */
.L_x_2421:
[----:B------:R-:W-:Y:S01]  /*67a0*/  @!P1 IMAD.WIDE R10, R0, 0x2, R10 ;  /* 0x00000002000a9825 */ /* 0x000fe200078e020a */
[----:B------:R-:W-:-:S04]  /*67b0*/  @!P1 F2FP.F16.F32.PACK_AB R21, RZ, R32 ;  /* 0x00000020ff15923e */ /* 0x000fc800000000ff */
[----:B------:R-:W-:Y:S02]  /*67c0*/  PRMT R14, R21, 0x7610, R14 ;  /* 0x00007610150e7816 */ /* 0x000fe4000000000e */
[----:B------:R-:W-:-:S03]  /*67d0*/  MOV R21, R20 ;  /* 0x0000001400157202 */ /* 0x000fc60000000f00 */
[----:B------:R0:W-:Y:S01]  /*67e0*/  @!P1 STG.E.U16 desc[UR12][R10.64], R14 ;  /* 0x0000000e0a009986 */ /* 0x0001e2000c10150c */
[----:B------:R-:W-:-:S07]  /*67f0*/  IMAD.MOV.U32 R33, RZ, RZ, R23 ;  /* 0x000000ffff217224 */ /* 0x000fce00078e0017 */
[----:B0-----:R-:W-:Y:S05]  /*6800*/  WARPSYNC.COLLECTIVE R16, `(.L_x_2422) ;  /* 0x0000000010087348 */ /* 0x001fea0003c00000 */
[----:B------:R1:W2:Y:S02]  /*6810*/  SHFL.BFLY P2, R23, R21, R18, R19 ;  /* 0x0c00001215177389 */ /* 0x0002a40000040013 */
[----:B012---:R-:W-:Y:S01]  /*6820*/  ENDCOLLECTIVE ;  /* 0x000000000000791b */ /* 0x007fe20003800000 */
.L_x_2422:
[----:B------:R-:W-:Y:S01]  /*6830*/  FADD.FTZ R24, R33, R24 ;  /* 0x0000001821187221 */ /* 0x000fe20000010000 */
[----:B------:R-:W0:Y:S01]  /*6840*/  @!P1 LDC.64 R10, c[0x0][0x218] ;  /* 0x00008600ff0a9b82 */ /* 0x000e220000000a00 */
[----:B------:R-:W-:-:S03]  /*6850*/  HFMA2.MMA R18, -RZ, RZ, 0, 2.384185791015625e-07 ;  /* 0x00000004ff127435 */ /* 0x000fc600000001ff */
[----:B------:R-:W-:Y:S01]  /*6860*/  MOV R21, R24 ;  /* 0x0000001800157202 */ /* 0x000fe20000000f00 */
[----:B------:R-:W-:-:S07]  /*6870*/  IMAD.MOV.U32 R22, RZ, RZ, R23 ;  /* 0x000000ffff167224 */ /* 0x000fce00078e0017 */
[----:B0-----:R-:W-:Y:S05]  /*6880*/  WARPSYNC.COLLECTIVE R16, `(.L_x_2423) ;  /* 0x0000000010087348 */ /* 0x001fea0003c00000 */
[----:B------:R1:W2:Y:S02]  /*6890*/  SHFL.BFLY P2, R23, R21, R18, R19 ;  /* 0x0c00001215177389 */ /* 0x0002a40000040013 */
[----:B012---:R-:W-:Y:S01]  /*68a0*/  ENDCOLLECTIVE ;  /* 0x000000000000791b */ /* 0x007fe20003800000 */
.L_x_2423:
[----:B------:R-:W-:Y:S01]  /*68b0*/  FADD.FTZ R20, R22, R20 ;  /* 0x0000001416147221 */ /* 0x000fe20000010000 */
[----:B------:R-:W-:Y:S01]  /*68c0*/  @P0 SHF.L.U32 R22, R5, 0x1, RZ ;  /* 0x0000000105160819 */ /* 0x000fe200000006ff */
[----:B------:R-:W-:-:S03]  /*68d0*/  @!P1 IMAD.WIDE R10, R0, 0x2, R10 ;  /* 0x00000002000a9825 */ /* 0x000fc600078e020a */
[----:B------:R-:W-:Y:S02]  /*68e0*/  @P0 LOP3.LUT R15, R15, R22, RZ, 0x3c, !PT ;  /* 0x000000160f0f0212 */ /* 0x000fe400078e3cff */
[----:B------:R-:W-:-:S04]  /*68f0*/  @P0 LEA R22, R5, UR4, 0x7 ;  /* 0x0000000405160c11 */ /* 0x000fc8000f8e38ff */
        /* <DEDUP_REMOVED lines=8> */
.L_x_2424:
[----:B------:R-:W-:Y:S01]  /*6980*/  FADD.FTZ R24, R24, R25 ;  /* 0x0000001918187221 */ /* 0x000fe20000010000 */
[----:B------:R-:W-:-:S04]  /*6990*/  HFMA2.MMA R18, -RZ, RZ, 0, 1.1920928955078125e-07 ;  /* 0x00000002ff127435 */ /* 0x000fc800000001ff */
[----:B------:R-:W-:Y:S02]  /*69a0*/  MOV R21, R24 ;  /* 0x0000001800157202 */ /* 0x000fe40000000f00 */
[----:B------:R-:W-:-:S07]  /*69b0*/  MOV R25, R23 ;  /* 0x0000001700197202 */ /* 0x000fce0000000f00 */
[----:B------:R-:W-:Y:S05]  /*69c0*/  WARPSYNC.COLLECTIVE R16, `(.L_x_2425) ;  /* 0x0000000010087348 */ /* 0x000fea0003c00000 */
[----:B------:R0:W1:Y:S02]  /*69d0*/  SHFL.BFLY P2, R23, R21, R18, R19 ;  /* 0x0c00001215177389 */ /* 0x0000640000040013 */
[----:B01----:R-:W-:Y:S01]  /*69e0*/  ENDCOLLECTIVE ;  /* 0x000000000000791b */ /* 0x003fe20003800000 */
.L_x_2425:
        /* <DEDUP_REMOVED lines=8> */
.L_x_2426:
[----:B------:R-:W-:Y:S01]  /*6a70*/  HFMA2.MMA R18, -RZ, RZ, 0, 5.9604644775390625e-08 ;  /* 0x00000001ff127435 */ /* 0x000fe200000001ff */
[----:B------:R-:W-:Y:S01]  /*6a80*/  IMAD.MOV.U32 R21, RZ, RZ, R24 ;  /* 0x000000ffff157224 */ /* 0x000fe200078e0018 */
[----:B------:R-:W-:-:S09]  /*6a90*/  MOV R20, R23 ;  /* 0x0000001700147202 */ /* 0x000fd20000000f00 */
[----:B------:R-:W-:Y:S05]  /*6aa0*/  WARPSYNC.COLLECTIVE R16, `(.L_x_2427) ;  /* 0x0000000010087348 */ /* 0x000fea0003c00000 */
[----:B------:R0:W1:Y:S02]  /*6ab0*/  SHFL.BFLY P2, R23, R21, R18, R19 ;  /* 0x0c00001215177389 */ /* 0x0000640000040013 */
[----:B01----:R-:W-:Y:S01]  /*6ac0*/  ENDCOLLECTIVE ;  /* 0x000000000000791b */ /* 0x003fe20003800000 */
.L_x_2427:
[----:B------:R-:W-:Y:S01]  /*6ad0*/  FADD.FTZ R14, R25, R20 ;  /* 0x00000014190e7221 */ /* 0x000fe20000010000 */
[----:B------:R-:W-:-:S05]  /*6ae0*/  MOV R21, R23 ;  /* 0x0000001700157202 */ /* 0x000fca0000000f00 */
[----:B------:R-:W-:Y:S01]  /*6af0*/  FADD.FTZ R18, R24, R21 ;  /* 0x0000001518127221 */ /* 0x000fe20000010000 */
[----:B------:R-:W-:-:S04]  /*6b00*/  MOV R21, R14 ;  /* 0x0000000e00157202 */ /* 0x000fc80000000f00 */
[----:B------:R-:W-:Y:S01]  /*6b10*/  @!P1 F2FP.F16.F32.PACK_AB R33, RZ, R18 ;  /* 0x00000012ff21923e */ /* 0x000fe200000000ff */
[----:B------:R-:W-:-:S04]  /*6b20*/  HFMA2.MMA R18, -RZ, RZ, 0, 5.9604644775390625e-08 ;  /* 0x00000001ff127435 */ /* 0x000fc800000001ff */
[----:B------:R0:W-:Y:S07]  /*6b30*/  @!P1 STG.E.U16 desc[UR12][R10.64+0x3c], R33 ;  /* 0x00003c210a009986 */ /* 0x0001ee000c10150c */
[----:B0-----:R-:W-:Y:S05]  /*6b40*/  WARPSYNC.COLLECTIVE R16, `(.L_x_2428) ;  /* 0x0000000010087348 */ /* 0x001fea0003c00000 */
[----:B------:R1:W2:Y:S02]  /*6b50*/  SHFL.BFLY P2, R23, R21, R18, R19 ;  /* 0x0c00001215177389 */ /* 0x0002a40000040013 */
[----:B012---:R-:W-:Y:S01]  /*6b60*/  ENDCOLLECTIVE ;  /* 0x000000000000791b */ /* 0x007fe20003800000 */
.L_x_2428:
[----:B------:R-:W0:Y:S01]  /*6b70*/  @!P1 LDC.64 R10, c[0x0][0x220] ;  /* 0x00008800ff0a9b82 */ /* 0x000e220000000a00 */
[----:B------:R-:W-:Y:S01]  /*6b80*/  HFMA2.MMA R18, -RZ, RZ, 0, 4.76837158203125e-07 ;  /* 0x00000008ff127435 */ /* 0x000fe200000001ff */
[----:B------:R-:W-:Y:S01]  /*6b90*/  FADD.FTZ R20, R14, R23 ;  /* 0x000000170e147221 */ /* 0x000fe20000010000 */
[----:B------:R-:W-:Y:S02]  /*6ba0*/  CS2R R14, SRZ ;  /* 0x00000000000e7805 */ /* 0x000fe4000001ff00 */
[----:B------:R-:W-:Y:S02]  /*6bb0*/  @P0 IMAD.MOV.U32 R14, RZ, RZ, R22 ;  /* 0x000000ffff0e0224 */ /* 0x000fe400078e0016 */
[----:B------:R-:W-:-:S03]  /*6bc0*/  @P0 IMAD.MOV.U32 R15, RZ, RZ, R17 ;  /* 0x000000ffff0f0224 */ /* 0x000fc600078e0011 */
[----:B------:R-:W-:Y:S01]  /*6bd0*/  MOV R21, R14 ;  /* 0x0000000e00157202 */ /* 0x000fe20000000f00 */
[----:B0-----:R-:W-:-:S07]  /*6be0*/  @!P1 IMAD.WIDE R10, R0, 0x2, R10 ;  /* 0x00000002000a9825 */ /* 0x001fce00078e020a */
[----:B------:R-:W-:Y:S05]  /*6bf0*/  WARPSYNC.COLLECTIVE R16, `(.L_x_2429) ;  /* 0x0000000010087348 */ /* 0x000fea0003c00000 */
[----:B------:R0:W1:Y:S02]  /*6c00*/  SHFL.BFLY P2, R23, R21, R18, R19 ;  /* 0x0c00001215177389 */ /* 0x0000640000040013 */
[----:B01----:R-:W-:Y:S01]  /*6c10*/  ENDCOLLECTIVE ;  /* 0x000000000000791b */ /* 0x003fe20003800000 */
.L_x_2429:
[----:B------:R-:W-:Y:S02]  /*6c20*/  MOV R21, R15 ;  /* 0x0000000f00157202 */ /* 0x000fe40000000f00 */
[----:B------:R-:W-:Y:S02]  /*6c30*/  MOV R16, R23 ;  /* 0x0000001700107202 */ /* 0x000fe40000000f00 */
[----:B------:R-:W-:-:S03]  /*6c40*/  @!P1 F2FP.F16.F32.PACK_AB R23, RZ, R20 ;  /* 0x00000014ff17923e */ /* 0x000fc600000000ff */
[----:B------:R-:W-:Y:S01]  /*6c50*/  FADD.FTZ R22, R16, R14 ;  /* 0x0000000e10167221 */ /* 0x000fe20000010000 */
[----:B------:R-:W-:Y:S01]  /*6c60*/  MOV R16, 0xffff ;  /* 0x0000ffff00107802 */ /* 0x000fe20000000f00 */
[----:B------:R-:W-:Y:S01]  /*6c70*/  HFMA2.MMA R14, -RZ, RZ, 0, 0 ;  /* 0x00000000ff0e7435 */ /* 0x000fe200000001ff */
[----:B------:R-:W-:-:S10]  /*6c80*/  PRMT R20, R23, 0x7610, R20 ;  /* 0x0000761017147816 */ /* 0x000fd40000000014 */
[----:B------:R-:W-:Y:S05]  /*6c90*/  WARPSYNC.COLLECTIVE R16, `(.L_x_2430) ;  /* 0x0000000010087348 */ /* 0x000fea0003c00000 */
[----:B------:R0:W1:Y:S02]  /*6ca0*/  SHFL.BFLY P2, R23, R21, R18, R19 ;  /* 0x0c00001215177389 */ /* 0x0000640000040013 */
[----:B01----:R-:W-:Y:S01]  /*6cb0*/  ENDCOLLECTIVE ;  /* 0x000000000000791b */ /* 0x003fe20003800000 */
.L_x_2430:
[----:B------:R0:W-:Y:S01]  /*6cc0*/  @!P1 STG.E.U16 desc[UR12][R10.64+0x3c], R20 ;  /* 0x00003c140a009986 */ /* 0x0001e2000c10150c */
[----:B------:R-:W-:Y:S01]  /*6cd0*/  HFMA2.MMA R18, -RZ, RZ, 0, 2.384185791015625e-07 ;  /* 0x00000004ff127435 */ /* 0x000fe200000001ff */
[----:B------:R-:W-:Y:S01]  /*6ce0*/  IMAD.MOV.U32 R21, RZ, RZ, R22 ;  /* 0x000000ffff157224 */ /* 0x000fe200078e0016 */
[----:B0-----:R-:W-:Y:S01]  /*6cf0*/  @P0 IADD3 R10, R12, 0x5a, RZ ;  /* 0x0000005a0c0a0810 */ /* 0x001fe20007ffe0ff */
[----:B------:R-:W-:-:S05]  /*6d00*/  @P0 IMAD.SHL.U32 R11, R5, 0x2, RZ ;  /* 0x00000002050b0824 */ /* 0x000fca00078e00ff */
[----:B------:R-:W-:Y:S02]  /*6d10*/  @P0 LOP3.LUT R10, R10, R11, RZ, 0x3c, !PT ;  /* 0x0000000b0a0a0212 */ /* 0x000fe400078e3cff */
[----:B------:R-:W-:-:S07]  /*6d20*/  MOV R17, R23 ;  /* 0x0000001700117202 */ /* 0x000fce0000000f00 */
[----:B------:R-:W-:Y:S05]  /*6d30*/  WARPSYNC.COLLECTIVE R16, `(.L_x_2431) ;  /* 0x0000000010087348 */ /* 0x000fea0003c00000 */
[----:B------:R0:W1:Y:S02]  /*6d40*/  SHFL.BFLY P2, R23, R21, R18, R19 ;  /* 0x0c00001215177389 */ /* 0x0000640000040013 */
[----:B01----:R-:W-:Y:S01]  /*6d50*/  ENDCOLLECTIVE ;  /* 0x000000000000791b */ /* 0x003fe20003800000 */
.L_x_2431:
[----:B------:R-:W-:Y:S01]  /*6d60*/  @P0 LEA R11, R5, UR4, 0x7 ;  /* 0x00000004050b0c11 */ /* 0x000fe2000f8e38ff */
        /* <DEDUP_REMOVED lines=8> */
.L_x_2432:
[----:B------:R-:W-:Y:S01]  /*6df0*/  HFMA2.MMA R18, -RZ, RZ, 0, 1.1920928955078125e-07 ;  /* 0x00000002ff127435 */ /* 0x000fe200000001ff */
[----:B------:R-:W-:Y:S02]  /*6e00*/  MOV R21, R34 ;  /* 0x0000002200157202 */ /* 0x000fe40000000f00 */
[----:B------:R-:W-:-:S08]  /*6e10*/  MOV R33, R23 ;  /* 0x0000001700217202 */ /* 0x000fd00000000f00 */
[----:B------:R-:W-:Y:S05]  /*6e20*/  WARPSYNC.COLLECTIVE R16, `(.L_x_2433) ;  /* 0x0000000010087348 */ /* 0x000fea0003c00000 */
[----:B------:R0:W1:Y:S02]  /*6e30*/  SHFL.BFLY P2, R23, R21, R18, R19 ;  /* 0x0c00001215177389 */ /* 0x0000640000040013 */
[----:B01----:R-:W-:Y:S01]  /*6e40*/  ENDCOLLECTIVE ;  /* 0x000000000000791b */ /* 0x003fe20003800000 */
.L_x_2433:
        /* <DEDUP_REMOVED lines=8> */
.L_x_2434:
[----:B------:R-:W-:Y:S01]  /*6ed0*/  HFMA2.MMA R18, -RZ, RZ, 0, 5.9604644775390625e-08 ;  /* 0x00000001ff127435 */ /* 0x000fe200000001ff */
[----:B------:R-:W-:Y:S01]  /*6ee0*/  IMAD.MOV.U32 R21, RZ, RZ, R20 ;  /* 0x000000ffff157224 */ /* 0x000fe200078e0014 */
[----:B------:R-:W-:-:S09]  /*6ef0*/  MOV R15, R23 ;  /* 0x00000017000f7202 */ /* 0x000fd20000000f00 */
[----:B------:R-:W-:Y:S05]  /*6f00*/  WARPSYNC.COLLECTIVE R16, `(.L_x_2435) ;  /* 0x0000000010087348 */ /* 0x000fea0003c00000 */
[----:B------:R0:W1:Y:S02]  /*6f10*/  SHFL.BFLY P2, R23, R21, R18, R19 ;  /* 0x0c00001215177389 */ /* 0x0000640000040013 */
[----:B01----:R-:W-:Y:S01]  /*6f20*/  ENDCOLLECTIVE ;  /* 0x000000000000791b */ /* 0x003fe20003800000 */
.L_x_2435:
[----:B------:R-:W-:Y:S01]  /*6f30*/  FADD.FTZ R12, R22, R15 ;  /* 0x0000000f160c7221 */ /* 0x000fe20000010000 */
[----:B------:R-:W-:Y:S01]  /*6f40*/  IMAD.MOV.U32 R15, RZ, RZ, RZ ;  /* 0x000000ffff0f7224 */ /* 0x000fe200078e00ff */
        /* <DEDUP_REMOVED lines=12> */
[----:B--2---:R-:W-:Y:S01]  /*7010*/  @P0 MOV R15, R18 ;  /* 0x00000012000f0202 */ /* 0x004fe20000000f00 */
[----:B------:R-:W-:Y:S01]  /*7020*/  HFMA2.MMA R18, -RZ, RZ, 0, 5.9604644775390625e-08 ;  /* 0x00000001ff127435 */ /* 0x000fe200000001ff */
[----:B0-----:R-:W-:-:S10]  /*7030*/  MOV R16, 0xffff ;  /* 0x0000ffff00107802 */ /* 0x001fd40000000f00 */
[----:B------:R-:W-:Y:S05]  /*7040*/  WARPSYNC.COLLECTIVE R16, `(.L_x_2436) ;  /* 0x0000000010087348 */ /* 0x000fea0003c00000 */
[----:B------:R0:W1:Y:S02]  /*7050*/  SHFL.BFLY P2, R23, R21, R18, R19 ;  /* 0x0c00001215177389 */ /* 0x0000640000040013 */
[----:B01----:R-:W-:Y:S01]  /*7060*/  ENDCOLLECTIVE ;  /* 0x000000000000791b */ /* 0x003fe20003800000 */
.L_x_2436:
[----:B------:R-:W-:Y:S01]  /*7070*/  MOV R21, R14 ;  /* 0x0000000e00157202 */ /* 0x000fe20000000f00 */
[----:B------:R-:W-:Y:S01]  /*7080*/  IMAD.MOV.U32 R18, RZ, RZ, 0x8 ;  /* 0x00000008ff127424 */ /* 0x000fe200078e00ff */
[----:B------:R-:W-:-:S07]  /*7090*/  MOV R22, R23 ;  /* 0x0000001700167202 */ /* 0x000fce0000000f00 */
[----:B------:R-:W-:Y:S05]  /*70a0*/  WARPSYNC.COLLECTIVE R16, `(.L_x_2437) ;  /* 0x0000000010087348 */ /* 0x000fea0003c00000 */
[----:B------:R0:W1:Y:S02]  /*70b0*/  SHFL.BFLY P2, R23, R21, R18, R19 ;  /* 0x0c00001215177389 */ /* 0x0000640000040013 */
[----:B01----:R-:W-:Y:S01]  /*70c0*/  ENDCOLLECTIVE ;  /* 0x000000000000791b */ /* 0x003fe20003800000 */
.L_x_2437:
[----:B------:R-:W-:Y:S01]  /*70d0*/  FADD.FTZ R12, R12, R22 ;  /* 0x000000160c0c7221 */ /* 0x000fe20000010000 */
[----:B------:R-:W-:Y:S02]  /*70e0*/  MOV R21, R15 ;  /* 0x0000000f00157202 */ /* 0x000fe40000000f00 */
[----:B------:R-:W-:-:S07]  /*70f0*/  MOV R32, R23 ;  /* 0x0000001700207202 */ /* 0x000fce0000000f00 */
[----:B------:R-:W-:Y:S05]  /*7100*/  WARPSYNC.COLLECTIVE R16, `(.L_x_2438) ;  /* 0x0000000010087348 */ /* 0x000fea0003c00000 */
[----:B------:R0:W1:Y:S02]  /*7110*/  SHFL.BFLY P2, R23, R21, R18, R19 ;  /* 0x0c00001215177389 */ /* 0x0000640000040013 */
[----:B01----:R-:W-:Y:S01]  /*7120*/  ENDCOLLECTIVE ;  /* 0x000000000000791b */ /* 0x003fe20003800000 */
.L_x_2438:
[----:B------:R-:W-:-:S04]  /*7130*/  FADD.FTZ R32, R32, R14 ;  /* 0x0000000e20207221 */ /* 0x000fc80000010000 */
[----:B------:R-:W-:Y:S01]  /*7140*/  IMAD.MOV.U32 R21, RZ, RZ, R32 ;  /* 0x000000ffff157224 */ /* 0x000fe200078e0020 */
[----:B------:R-:W-:-:S05]  /*7150*/  MOV R18, R23 ;  /* 0x0000001700127202 */ /* 0x000fca0000000f00 */
[----:B------:R-:W-:Y:S01]  /*7160*/  FADD.FTZ R17, R18, R15 ;  /* 0x0000000f12117221 */ /* 0x000fe20000010000 */
[----:B------:R-:W-:Y:S01]  /*7170*/  HFMA2.MMA R18, -RZ, RZ, 0, 2.384185791015625e-07 ;  /* 0x00000004ff127435 */ /* 0x000fe200000001ff */
[----:B------:R-:W0:Y:S10]  /*7180*/  @!P1 LDC.64 R14, c[0x0][0x220] ;  /* 0x00008800ff0e9b82 */ /* 0x000e340000000a00 */
[----:B0-----:R-:W-:Y:S05]  /*7190*/  WARPSYNC.COLLECTIVE R16, `(.L_x_2439) ;  /* 0x0000000010087348 */ /* 0x001fea0003c00000 */
[----:B------:R1:W2:Y:S02]  /*71a0*/  SHFL.BFLY P2, R23, R21, R18, R19 ;  /* 0x0c00001215177389 */ /* 0x0002a40000040013 */
[----:B012---:R-:W-:Y:S01]  /*71b0*/  ENDCOLLECTIVE ;  /* 0x000000000000791b */ /* 0x007fe20003800000 */
.L_x_2439:
[----:B------:R-:W-:Y:S01]  /*71c0*/  MOV R21, R17 ;  /* 0x0000001100157202 */ /* 0x000fe20000000f00 */
[----:B------:R-:W-:Y:S01]  /*71d0*/  @!P1 IMAD.WIDE R14, R0, 0x2, R14 ;  /* 0x00000002000e9825 */ /* 0x000fe200078e020e */
[----:B------:R-:W-:-:S07]  /*71e0*/  MOV R33, R23 ;  /* 0x0000001700217202 */ /* 0x000fce0000000f00 */
[----:B------:R-:W-:Y:S05]  /*71f0*/  WARPSYNC.COLLECTIVE R16, `(.L_x_2440) ;  /* 0x0000000010087348 */ /* 0x000fea0003c00000 */
[----:B------:R0:W1:Y:S02]  /*7200*/  SHFL.BFLY P2, R23, R21, R18, R19 ;  /* 0x0c00001215177389 */ /* 0x0000640000040013 */
[----:B01----:R-:W-:Y:S01]  /*7210*/  ENDCOLLECTIVE ;  /* 0x000000000000791b */ /* 0x003fe20003800000 */
.L_x_2440:
[----:B------:R-:W-:Y:S01]  /*7220*/  FADD.FTZ R25, R32, R33 ;  /* 0x0000002120197221 */ /* 0x000fe20000010000 */
[----:B------:R-:W-:-:S04]  /*7230*/  HFMA2.MMA R18, -RZ, RZ, 0, 1.1920928955078125e-07 ;  /* 0x00000002ff127435 */ /* 0x000fc800000001ff */
[----:B------:R-:W-:Y:S01]  /*7240*/  MOV R21, R25 ;  /* 0x0000001900157202 */ /* 0x000fe20000000f00 */
[----:B------:R-:W-:-:S04]  /*7250*/  IMAD.MOV.U32 R16, RZ, RZ, R23 ;  /* 0x000000ffff107224 */ /* 0x000fc800078e0017 */
[----:B------:R-:W-:Y:S01]  /*7260*/  FADD.FTZ R24, R17, R16 ;  /* 0x0000001011187221 */ /* 0x000fe20000010000 */
[----:B------:R-:W-:-:S07]  /*7270*/  MOV R16, 0xffff ;  /* 0x0000ffff00107802 */ /* 0x000fce0000000f00 */
[----:B------:R-:W-:Y:S05]  /*7280*/  WARPSYNC.COLLECTIVE R16, `(.L_x_2441) ;  /* 0x0000000010087348 */ /* 0x000fea0003c00000 */
[----:B------:R0:W1:Y:S02]  /*7290*/  SHFL.BFLY P2, R23, R21, R18, R19 ;  /* 0x0c00001215177389 */ /* 0x0000640000040013 */
[----:B01----:R-:W-:Y:S01]  /*72a0*/  ENDCOLLECTIVE ;  /* 0x000000000000791b */ /* 0x003fe20003800000 */
.L_x_2441:
[----:B------:R-:W-:Y:S01]  /*72b0*/  MOV R21, R24 ;  /* 0x0000001800157202 */ /* 0x000fe20000000f00 */
[----:B------:R-:W-:-:S07]  /*72c0*/  IMAD.MOV.U32 R32, RZ, RZ, R23 ;  /* 0x000000ffff207224 */ /* 0x000fce00078e0017 */
[----:B------:R-:W-:Y:S05]  /*72d0*/  WARPSYNC.COLLECTIVE R16, `(.L_x_2442) ;  /* 0x0000000010087348 */ /* 0x000fea0003c00000 */
[----:B------:R0:W1:Y:S02]  /*72e0*/  SHFL.BFLY P2, R23, R21, R18, R19 ;  /* 0x0c00001215177389 */ /* 0x0000640000040013 */
[----:B01----:R-:W-:Y:S01]  /*72f0*/  ENDCOLLECTIVE ;  /* 0x000000000000791b */ /* 0x003fe20003800000 */
.L_x_2442:
[----:B------:R-:W-:Y:S01]  /*7300*/  FADD.FTZ R25, R25, R32 ;  /* 0x0000002019197221 */ /* 0x000fe20000010000 */
[----:B------:R-:W-:-:S04]  /*7310*/  @!P1 F2FP.F16.F32.PACK_AB R18, RZ, R12 ;  /* 0x0000000cff12923e */ /* 0x000fc800000000ff */
[----:B------:R-:W-:Y:S02]  /*7320*/  MOV R21, R25 ;  /* 0x0000001900157202 */ /* 0x000fe40000000f00 */
[----:B------:R-:W-:Y:S01]  /*7330*/  PRMT R10, R18, 0x7610, R10 ;  /* 0x00007610120a7816 */ /* 0x000fe2000000000a */
[----:B------:R-:W-:-:S04]  /*7340*/  IMAD.MOV.U32 R18, RZ, RZ, 0x1 ;  /* 0x00000001ff127424 */ /* 0x000fc800078e00ff */
[----:B------:R0:W-:Y:S01]  /*7350*/  @!P1 STG.E.U16 desc[UR12][R14.64+0x78], R10 ;  /* 0x0000780a0e009986 */ /* 0x0001e2000c10150c */
[----:B------:R-:W-:-:S05]  /*7360*/  MOV R19, R23 ;  /* 0x0000001700137202 */ /* 0x000fca0000000f00 */
[----:B------:R-:W-:Y:S01]  /*7370*/  FADD.FTZ R12, R24, R19 ;  /* 0x00000013180c7221 */ /* 0x000fe20000010000 */
[----:B------:R-:W-:-:S11]  /*7380*/  HFMA2.MMA R19, -RZ, RZ, 0, 0.000503063201904296875 ;  /* 0x0000101fff137435 */ /* 0x000fd600000001ff */
[----:B0-----:R-:W-:Y:S05]  /*7390*/  WARPSYNC.COLLECTIVE R16, `(.L_x_2443) ;  /* 0x0000000010087348 */ /* 0x001fea0003c00000 */
[----:B------:R1:W2:Y:S02]  /*73a0*/  SHFL.BFLY P2, R23, R21, R18, R19 ;  /* 0x0c00001215177389 */ /* 0x0002a40000040013 */
[----:B012---:R-:W-:Y:S01]  /*73b0*/  ENDCOLLECTIVE ;  /* 0x000000000000791b */ /* 0x007fe20003800000 */
.L_x_2443:
[----:B------:R-:W-:Y:S02]  /*73c0*/  MOV R21, R12 ;  /* 0x0000000c00157202 */ /* 0x000fe40000000f00 */
[----:B------:R-:W-:-:S07]  /*73d0*/  MOV R22, R23 ;  /* 0x0000001700167202 */ /* 0x000fce0000000f00 */
[----:B------:R-:W-:Y:S05]  /*73e0*/  WARPSYNC.COLLECTIVE R16, `(.L_x_2444) ;  /* 0x0000000010087348 */ /* 0x000fea0003c00000 */
[----:B------:R0:W1:Y:S02]  /*73f0*/  SHFL.BFLY P2, R23, R21, R18, R19 ;  /* 0x0c00001215177389 */ /* 0x0000640000040013 */
[----:B01----:R-:W-:Y:S01]  /*7400*/  ENDCOLLECTIVE ;  /* 0x000000000000791b */ /* 0x003fe20003800000 */
.L_x_2444:
[----:B------:R-:W-:Y:S01]  /*7410*/  FADD.FTZ R22, R25, R22 ;  /* 0x0000001619167221 */ /* 0x000fe20000010000 */
[----:B------:R-:W-:Y:S06]  /*7420*/  BRA `(.L_x_2445) ;  /* 0xffffffe000c47947 */ /* 0x000fec000383ffff */
.L_x_2446:
        /* <DEDUP_REMOVED lines=13> */
.L_x_3946:


//--------------------- .text._ZN13group_norm_v218gn_bwd_cuda_kernelI6__halfLi480ELi1ELi32ELi60ELi256ELb0ELb1ELi16ELi960ELi960ELi4ELb1ELi8ELb0ELb0ELNS_15WgradSyncMethodE3ENS_16CompileConditionILi900EEEEEvPT_S6_S6_PKS5_S8_S8_S8_PKfflPfPj --------------------------
	.section	.text._ZN13group_norm_v218gn_bwd_cuda_kernelI6__halfLi480ELi1ELi32ELi60ELi256ELb0ELb1ELi16ELi960ELi960ELi4ELb1ELi8ELb0ELb0ELNS_15WgradSyncMethodE3ENS_16CompileConditionILi900EEEEEvPT_S6_S6_PKS5_S8_S8_S8_PKfflPfPj,"ax",@progbits
	.align	128
        .global         _ZN13group_norm_v218gn_bwd_cuda_kernelI6__halfLi480ELi1ELi32ELi60ELi256ELb0ELb1ELi16ELi960ELi960ELi4ELb1ELi8ELb0ELb0ELNS_15WgradSyncMethodE3ENS_16CompileConditionILi900EEEEEvPT_S6_S6_PKS5_S8_S8_S8_PKfflPfPj
        .type           _ZN13group_norm_v218gn_bwd_cuda_kernelI6__halfLi480ELi1ELi32ELi60ELi256ELb0ELb1ELi16ELi960ELi960ELi4ELb1ELi8ELb0ELb0ELNS_15WgradSyncMethodE3ENS_16CompileConditionILi900EEEEEvPT_S6_S6_PKS5_S8_S8_S8_PKfflPfPj,@function
        .size           _ZN13group_norm_v218gn_bwd_cuda_kernelI6__halfLi480ELi1ELi32ELi60ELi256ELb0ELb1ELi16ELi960ELi960ELi4ELb1ELi8ELb0ELb0ELNS_15WgradSyncMethodE3ENS_16CompileConditionILi900EEEEEvPT_S6_S6_PKS5_S8_S8_S8_PKfflPfPj,(.L_x_3947 - _ZN13group_norm_v218gn_bwd_cuda_kernelI6__halfLi480ELi1ELi32ELi60ELi256ELb0ELb1ELi16ELi960ELi960ELi4ELb1ELi8ELb0ELb0ELNS_15WgradSyncMethodE3ENS_16CompileConditionILi900EEEEEvPT_S6_S6_PKS5_S8_S8_S8_PKfflPfPj)
        .other          _ZN13group_norm_v218gn_bwd_cuda_kernelI6__halfLi480ELi1ELi32ELi60ELi256ELb0ELb1ELi16ELi960ELi960ELi4ELb1ELi8ELb0ELb0ELNS_15WgradSyncMethodE3ENS_16CompileConditionILi900EEEEEvPT_S6_S6_PKS5_S8_S8_S8_PKfflPfPj,@"STO_CUDA_ENTRY STV_DEFAULT"
_ZN13group_norm_v218gn_bwd_cuda_kernelI6__halfLi480ELi1ELi32ELi60ELi256ELb0ELb1ELi16ELi960ELi960ELi4ELb1ELi8ELb0ELb0ELNS_15WgradSyncMethodE3ENS_16CompileConditionILi900EEEEEvPT_S6_S6_PKS5_S8_S8_S8_PKfflPfPj:
.text._ZN13group_norm_v218gn_bwd_cuda_kernelI6__halfLi480ELi1ELi32ELi60ELi256ELb0ELb1ELi16ELi960ELi960ELi4ELb1ELi8ELb0ELb0ELNS_15WgradSyncMethodE3ENS_16CompileConditionILi900EEEEEvPT_S6_S6_PKS5_S8_S8_S8_PKfflPfPj:
        /* <DEDUP_REMOVED lines=31> */
.L_x_2449:
[----:B------:R-:W2:Y:S04]  /*01f0*/  LD.E.STRONG.GPU R0, desc[UR16][R2.64] ;  /* 0x0000001002007980 */ /* 0x000ea8000c10f900 */
[----:B--2---:R-:W-:Y:S01]  /*0200*/  CCTL.IVALL ;  /* 0x00000000ff00798f */ /* 0x004fe20002000000 */
[----:B------:R-:W-:Y:S05]  /*0210*/  YIELD ;  /* 0x0000000000007946 */ /* 0x000fea0003800000 */
[----:B-----5:R-:W-:-:S04]  /*0220*/  LOP3.LUT R0, R0, R5, RZ, 0x3c, !PT ;  /* 0x0000000500007212 */ /* 0x020fc800078e3cff */
[----:B------:R-:W-:-:S13]  /*0230*/  ISETP.GT.AND P0, PT, R0, -0x1, PT ;  /* 0xffffffff0000780c */ /* 0x000fda0003f04270 */
[----:B------:R-:W-:Y:S05]  /*0240*/  @P0 BRA `(.L_x_2449) ;  /* 0xfffffffc00e80947 */ /* 0x000fea000383ffff */
.L_x_2448:
[----:B------:R-:W-:Y:S05]  /*0250*/  WARPSYNC.ALL ;  /* 0x0000000000007948 */ /* 0x000fea0003800000 */
[----:B------:R-:W-:Y:S06]  /*0260*/  BAR.SYNC.DEFER_BLOCKING 0x0 ;  /* 0x0000000000007b1d */ /* 0x000fec0000010000 */
[----:B------:R-:W-:Y:S05]  /*0270*/  BRA `(.L_x_2450) ;  /* 0x0000003800e47947 */ /* 0x000fea0003800000 */
.L_x_2447:
[----:B------:R-:W0:Y:S01]  /*0280*/  S2R R0, SR_TID.X ;  /* 0x0000000000007919 */ /* 0x000e220000002100 */
[----:B------:R-:W-:Y:S01]  /*0290*/  ULOP3.LUT UR4, UR20, 0xf, URZ, 0xc0, !UPT ;  /* 0x0000000f14047892 */ /* 0x000fe2000f8ec03f */
[----:B------:R-:W-:Y:S01]  /*02a0*/  MOV R7, 0x400 ;  /* 0x0000040000077802 */ /* 0x000fe20000000f00 */
[----:B------:R-:W-:Y:S01]  /*02b0*/  ULDC.64 UR10, c[0x0][0x268] ;  /* 0x00009a00000a7ab9 */ /* 0x000fe20000000a00 */
[----:B------:R-:W1:Y:S01]  /*02c0*/  S2R R8, SR_CgaCtaId ;  /* 0x0000000000087919 */ /* 0x000e620000008800 */
[----:B------:R-:W-:Y:S01]  /*02d0*/  ULEA UR10, UP0, UR12, UR10, 0x2 ;  /* 0x0000000a0c0a7291 */ /* 0x000fe2000f80103f */
[----:B------:R-:W-:Y:S01]  /*02e0*/  IADD3 R6, R7, 0x3c00, RZ ;  /* 0x00003c0007067810 */ /* 0x000fe20007ffe0ff */
[----:B------:R-:W-:Y:S01]  /*02f0*/  ULOP3.LUT UR14, UR21, 0x8, URZ, 0xfc, !UPT ;  /* 0x00000008150e7892 */ /* 0x000fe2000f8efc3f */
[----:B------:R-:W-:Y:S01]  /*0300*/  MOV R10, UR4 ;  /* 0x00000004000a7c02 */ /* 0x000fe20008000f00 */
        /* <DEDUP_REMOVED lines=8> */
[----:B------:R-:W-:Y:S01]  /*0390*/  CS2R R44, SRZ ;  /* 0x00000000002c7805 */ /* 0x000fe2000001ff00 */
[----:B------:R-:W-:Y:S01]  /*03a0*/  USHF.L.U32 UR18, UR13, 0x4, URZ ;  /* 0x000000040d127899 */ /* 0x000fe2000800063f */
[----:B------:R-:W-:Y:S01]  /*03b0*/  MOV R122, UR10 ;  /* 0x0000000a007a7c02 */ /* 0x000fe20008000f00 */
[----:B------:R-:W-:Y:S01]  /*03c0*/  UISETP.NE.AND UP0, UPT, UR20, UR14, UPT ;  /* 0x0000000e1400728c */ /* 0x000fe2000bf05270 */
[----:B------:R-:W-:Y:S01]  /*03d0*/  MOV R123, UR11 ;  /* 0x0000000b007b7c02 */ /* 0x000fe20008000f00 */
        /* <DEDUP_REMOVED lines=16> */
[----:B------:R-:W-:Y:S02]  /*04e0*/  LOP3.LUT R16, R12, 0xfffffffc, RZ, 0xc0, !PT ;  /* 0xfffffffc0c107812 */ /* 0x000fe400078ec0ff */
[----:B------:R-:W-:Y:S02]  /*04f0*/  LEA.HI R13, R14, R11, RZ, 0x4 ;  /* 0x0000000b0e0d7211 */ /* 0x000fe400078f20ff */
[----:B------:R-:W-:Y:S02]  /*0500*/  IADD3 R14, R10, 0xf0, RZ ;  /* 0x000000f00a0e7810 */ /* 0x000fe40007ffe0ff */
[----:B------:R-:W-:Y:S02]  /*0510*/  IADD3 R9, R4, 0xf0, RZ ;  /* 0x000000f004097810 */ /* 0x000fe40007ffe0ff */
[----:B------:R-:W-:-:S02]  /*0520*/  IADD3 R16, R11, -R16, RZ ;  /* 0x800000100b107210 */ /* 0x000fc40007ffe0ff */
[----:B------:R-:W-:Y:S02]  /*0530*/  SHF.R.S32.HI R11, RZ, 0x1f, R14 ;  /* 0x0000001fff0b7819 */ /* 0x000fe4000001140e */
[----:B------:R-:W-:Y:S02]  /*0540*/  LOP3.LUT R5, R5, 0xfffffffc, RZ, 0xc0, !PT ;  /* 0xfffffffc05057812 */ /* 0x000fe400078ec0ff */
[----:B------:R-:W-:Y:S02]  /*0550*/  SHF.R.S32.HI R12, RZ, 0x1f, R9 ;  /* 0x0000001fff0c7819 */ /* 0x000fe40000011409 */
[----:B------:R-:W-:Y:S01]  /*0560*/  LEA.HI R3, R3, R0, RZ, 0x4 ;  /* 0x0000000003037211 */ /* 0x000fe200078f20ff */
[----:B------:R-:W-:Y:S01]  /*0570*/  IMAD.IADD R5, R0, 0x1, -R5 ;  /* 0x0000000100057824 */ /* 0x000fe200078e0a05 */
[----:B------:R-:W-:Y:S02]  /*0580*/  LEA.HI R11, R11, R14, RZ, 0x2 ;  /* 0x0000000e0b0b7211 */ /* 0x000fe400078f10ff */
[----:B------:R-:W-:-:S02]  /*0590*/  LEA.HI R9, R12, R9, RZ, 0x2 ;  /* 0x000000090c097211 */ /* 0x000fc400078f10ff */
[----:B------:R-:W-:Y:S02]  /*05a0*/  SHF.R.U32.HI R12, RZ, 0x4, R3 ;  /* 0x00000004ff0c7819 */ /* 0x000fe40000011603 */
[----:B------:R-:W-:Y:S02]  /*05b0*/  SHF.R.U32.HI R13, RZ, 0x4, R13 ;  /* 0x00000004ff0d7819 */ /* 0x000fe4000001160d */
[----:B------:R-:W-:Y:S02]  /*05c0*/  SHF.R.U32.HI R3, RZ, 0x2, R11 ;  /* 0x00000002ff037819 */ /* 0x000fe4000001160b */
[----:B------:R-:W-:Y:S02]  /*05d0*/  SHF.R.U32.HI R14, RZ, 0x2, R9 ;  /* 0x00000002ff0e7819 */ /* 0x000fe40000011609 */
[----:B------:R-:W-:Y:S02]  /*05e0*/  LOP3.LUT R9, R5, 0x3, R12, 0x78, !PT ;  /* 0x0000000305097812 */ /* 0x000fe400078e780c */
[----:B------:R-:W-:-:S02]  /*05f0*/  LOP3.LUT R12, R16, 0x3, R13, 0x78, !PT ;  /* 0x00000003100c7812 */ /* 0x000fc400078e780d */
[----:B------:R-:W-:Y:S02]  /*0600*/  LOP3.LUT R13, R16, 0x3, R3, 0x78, !PT ;  /* 0x00000003100d7812 */ /* 0x000fe400078e7803 */
[C---:B------:R-:W-:Y:S02]  /*0610*/  SHF.L.U32 R3, R0.reuse, 0x1, RZ ;  /* 0x0000000100037819 */ /* 0x040fe400000006ff */
[----:B------:R-:W-:Y:S02]  /*0620*/  LOP3.LUT R11, R5, 0x3, R14, 0x78, !PT ;  /* 0x00000003050b7812 */ /* 0x000fe400078e780e */
[----:B------:R-:W-:Y:S02]  /*0630*/  LOP3.LUT R14, R3, 0x18, RZ, 0xc0, !PT ;  /* 0x00000018030e7812 */ /* 0x000fe400078ec0ff */
[----:B------:R-:W-:Y:S02]  /*0640*/  LEA R15, R0, R7, 0x5 ;  /* 0x00000007000f7211 */ /* 0x000fe400078e28ff */
[----:B------:R-:W-:-:S02]  /*0650*/  LOP3.LUT R18, R14, 0x8, RZ, 0x3c, !PT ;  /* 0x000000080e127812 */ /* 0x000fc400078e3cff */
[----:B------:R-:W-:Y:S02]  /*0660*/  LOP3.LUT R16, R3, 0x18, RZ, 0xc, !PT ;  /* 0x0000001803107812 */ /* 0x000fe400078e0cff */
[----:B------:R-:W-:Y:S02]  /*0670*/  LOP3.LUT R20, R14, 0x10, RZ, 0x3c, !PT ;  /* 0x000000100e147812 */ /* 0x000fe400078e3cff */
[C---:B------:R-:W-:Y:S02]  /*0680*/  IADD3 R17, R15.reuse, R18, RZ ;  /* 0x000000120f117210 */ /* 0x040fe40007ffe0ff */
[C---:B------:R-:W-:Y:S02]  /*0690*/  IADD3 R16, R15.reuse, R16, RZ ;  /* 0x000000100f107210 */ /* 0x040fe40007ffe0ff */
[----:B------:R-:W-:-:S07]  /*06a0*/  IADD3 R18, R15, R20, RZ ;  /* 0x000000140f127210 */ /* 0x000fce0007ffe0ff */
.L_x_2460:
[----:B-1----:R-:W-:Y:S01]  /*06b0*/  IMAD.WIDE.U32 R20, R0, -0x77777777, RZ ;  /* 0x8888888900147825 */ /* 0x002fe200078e00ff */
        /* <DEDUP_REMOVED lines=11> */
[----:B------:R-:W-:Y:S01]  /*0770*/  ULDC.64 UR22, c[0x0][0x248] ;  /* 0x0000920000167ab9 */ /* 0x000fe20000000a00 */
[----:B------:R-:W-:Y:S01]  /*0780*/  MOV R24, UR18 ;  /* 0x0000001200187c02 */ /* 0x000fe20008000f00 */
[----:B------:R-:W-:Y:S01]  /*0790*/  UIMAD UR11, UR18, 0x78000, URZ ;  /* 0x00078000120b78a4 */ /* 0x000fe2000f8e023f */
[----:B------:R-:W-:Y:S01]  /*07a0*/  SHF.R.S32.HI R55, RZ, 0x1f, R54 ;  /* 0x0000001fff377819 */ /* 0x000fe20000011436 */
[----:B------:R-:W-:Y:S01]  /*07b0*/  IMAD.WIDE.U32 R20, R54, -0x77777777, RZ ;  /* 0x8888888936147825 */ /* 0x000fe200078e00ff */
[----:B------:R-:W-:-:S03]  /*07c0*/  IADD3 R5, R117, UR10, RZ ;  /* 0x0000000a75057c10 */ /* 0x000fc6000fffe0ff */
[----:B------:R-:W-:Y:S01]  /*07d0*/  IMAD.WIDE.U32 R34, R25, 0x78000, R54 ;  /* 0x0007800019227825 */ /* 0x000fe200078e0036 */
[----:B------:R-:W-:-:S03]  /*07e0*/  SHF.R.U32.HI R19, RZ, 0x5, R21 ;  /* 0x00000005ff137819 */ /* 0x000fc60000011615 */
[----:B------:R-:W-:Y:S01]  /*07f0*/  IMAD R5, R5, 0x780, RZ ;  /* 0x0000078005057824 */ /* 0x000fe200078e02ff */
[----:B------:R-:W-:Y:S01]  /*0800*/  LEA R20, P0, R25, R19, 0x5 ;  /* 0x0000001319147211 */ /* 0x000fe200078028ff */
[----:B------:R-:W-:Y:S01]  /*0810*/  VIADD R3, R35, UR11 ;  /* 0x0000000b23037c36 */ /* 0x000fe20008000000 */
[----:B------:R-:W-:Y:S02]  /*0820*/  ULDC.64 UR10, c[0x0][0x230] ;  /* 0x00008c00000a7ab9 */ /* 0x000fe40000000a00 */
[----:B------:R-:W-:Y:S02]  /*0830*/  LEA.HI.X R25, R25, RZ, R24, 0x5, P0 ;  /* 0x000000ff19197211 */ /* 0x000fe400000f2c18 */
[C---:B------:R-:W-:Y:S02]  /*0840*/  LEA R38, P0, R20.reuse, UR22, 0x3 ;  /* 0x0000001614267c11 */ /* 0x040fe4000f8018ff */
[----:B------:R-:W-:Y:S02]  /*0850*/  IADD3 R21, P1, R5, R34, RZ ;  /* 0x0000002205157210 */ /* 0x000fe40007f3e0ff */
[----:B------:R-:W-:Y:S01]  /*0860*/  LEA.HI.X R39, R20, UR23, R25, 0x3, P0 ;  /* 0x0000001714277c11 */ /* 0x000fe200080f1c19 */
[----:B------:R-:W-:Y:S01]  /*0870*/  ULDC.64 UR22, c[0x0][0x228] ;  /* 0x00008a0000167ab9 */ /* 0x000fe20000000a00 */
[----:B------:R-:W-:-:S02]  /*0880*/  IADD3.X R24, RZ, R3, RZ, P1, !PT ;  /* 0x00000003ff187210 */ /* 0x000fc40000ffe4ff */
[C---:B------:R-:W-:Y:S02]  /*0890*/  SHF.L.U32 R20, R21.reuse, 0x1, RZ ;  /* 0x0000000115147819 */ /* 0x040fe400000006ff */
[----:B------:R-:W2:Y:S01]  /*08a0*/  LDG.E.64.CONSTANT R38, desc[UR16][R38.64] ;  /* 0x0000001026267981 */ /* 0x000ea2000c1e9b00 */
[----:B------:R-:W-:Y:S01]  /*08b0*/  SHF.L.U64.HI R21, R21, 0x1, R24 ;  /* 0x0000000115157819 */ /* 0x000fe20000010218 */
[----:B0-----:R-:W-:Y:S01]  /*08c0*/  IMAD.WIDE R54, R54, 0x2, R22 ;  /* 0x0000000236367825 */ /* 0x001fe200078e0216 */
[C---:B------:R-:W-:Y:S02]  /*08d0*/  IADD3 R52, P0, R20.reuse, UR10, RZ ;  /* 0x0000000a14347c10 */ /* 0x040fe4000ff1e0ff */
[----:B------:R-:W-:Y:S02]  /*08e0*/  IADD3 R56, P1, R20, UR22, RZ ;  /* 0x0000001614387c10 */ /* 0x000fe4000ff3e0ff */
[----:B------:R-:W-:Y:S01]  /*08f0*/  IADD3.X R53, R21, UR11, RZ, P0, !PT ;  /* 0x0000000b15357c10 */ /* 0x000fe200087fe4ff */
[----:B------:R-:W3:Y:S01]  /*0900*/  LDG.E.64.CONSTANT R54, desc[UR16][R54.64] ;  /* 0x0000001036367981 */ /* 0x000ee2000c1e9b00 */
[----:B------:R-:W-:-:S02]  /*0910*/  IADD3 R23, R5, 0xf00, RZ ;  /* 0x00000f0005177810 */ /* 0x000fc40007ffe0ff */
[----:B------:R-:W-:Y:S02]  /*0920*/  IADD3.X R57, R21, UR23, RZ, P1, !PT ;  /* 0x0000001715397c10 */ /* 0x000fe40008ffe4ff */
[----:B------:R-:W4:Y:S01]  /*0930*/  LDG.E.64.CONSTANT R52, desc[UR16][R52.64] ;  /* 0x0000001034347981 */ /* 0x000f22000c1e9b00 */
[----:B------:R-:W-:-:S03]  /*0940*/  IADD3 R23, P0, R23, R34, RZ ;  /* 0x0000002217177210 */ /* 0x000fc60007f1e0ff */
[----:B------:R-:W5:Y:S01]  /*0950*/  LDG.E.64.CONSTANT R56, desc[UR16][R56.64] ;  /* 0x0000001038387981 */ /* 0x000f62000c1e9b00 */
[----:B------:R-:W-:Y:S02]  /*0960*/  IADD3.X R24, RZ, R3, RZ, P0, !PT ;  /* 0x00000003ff187210 */ /* 0x000fe400007fe4ff */
[C---:B------:R-:W-:Y:S02]  /*0970*/  SHF.L.U32 R22, R23.reuse, 0x1, RZ ;  /* 0x0000000117167819 */ /* 0x040fe400000006ff */
[----:B------:R-:W-:Y:S02]  /*0980*/  SHF.L.U64.HI R23, R23, 0x1, R24 ;  /* 0x0000000117177819 */ /* 0x000fe40000010218 */
[C---:B------:R-:W-:Y:S02]  /*0990*/  IADD3 R58, P0, R22.reuse, UR10, RZ ;  /* 0x0000000a163a7c10 */ /* 0x040fe4000ff1e0ff */
[----:B------:R-:W-:Y:S02]  /*09a0*/  IADD3 R60, P1, R22, UR22, RZ ;  /* 0x00000016163c7c10 */ /* 0x000fe4000ff3e0ff */
[----:B------:R-:W-:-:S02]  /*09b0*/  IADD3.X R59, R23, UR11, RZ, P0, !PT ;  /* 0x0000000b173b7c10 */ /* 0x000fc400087fe4ff */
[----:B------:R-:W-:Y:S02]  /*09c0*/  IADD3.X R61, R23, UR23, RZ, P1, !PT ;  /* 0x00000017173d7c10 */ /* 0x000fe40008ffe4ff */
[----:B------:R-:W-:Y:S02]  /*09d0*/  IADD3 R25, R5, 0x1e00, RZ ;  /* 0x00001e0005197810 */ /* 0x000fe40007ffe0ff */
[----:B------:R-:W5:Y:S02]  /*09e0*/  LDG.E.64.CONSTANT R58, desc[UR16][R58.64] ;  /* 0x000000103a3a7981 */ /* 0x000f64000c1e9b00 */
[----:B------:R-:W-:Y:S02]  /*09f0*/  IADD3 R25, P0, R25, R34, RZ ;  /* 0x0000002219197210 */ /* 0x000fe40007f1e0ff */
[----:B------:R-:W5:Y:S02]  /*0a00*/  LDG.E.64.CONSTANT R60, desc[UR16][R60.64] ;  /* 0x000000103c3c7981 */ /* 0x000f64000c1e9b00 */
[----:B------:R-:W-:-:S02]  /*0a10*/  IADD3.X R26, RZ, R3, RZ, P0, !PT ;  /* 0x00000003ff1a7210 */ /* 0x000fc400007fe4ff */
[C---:B------:R-:W-:Y:S02]  /*0a20*/  SHF.L.U32 R24, R25.reuse, 0x1, RZ ;  /* 0x0000000119187819 */ /* 0x040fe400000006ff */
[----:B------:R-:W-:Y:S02]  /*0a30*/  SHF.L.U64.HI R25, R25, 0x1, R26 ;  /* 0x0000000119197819 */ /* 0x000fe4000001021a */
[C---:B------:R-:W-:Y:S02]  /*0a40*/  IADD3 R62, P0, R24.reuse, UR10, RZ ;  /* 0x0000000a183e7c10 */ /* 0x040fe4000ff1e0ff */
[----:B------:R-:W-:Y:S02]  /*0a50*/  IADD3 R64, P1, R24, UR22, RZ ;  /* 0x0000001618407c10 */ /* 0x000fe4000ff3e0ff */
[----:B------:R-:W-:Y:S02]  /*0a60*/  IADD3.X R63, R25, UR11, RZ, P0, !PT ;  /* 0x0000000b193f7c10 */ /* 0x000fe400087fe4ff */
[----:B------:R-:W-:-:S02]  /*0a70*/  IADD3 R27, R5, 0x2d00, RZ ;  /* 0x00002d00051b7810 */ /* 0x000fc40007ffe0ff */
        /* <DEDUP_REMOVED lines=10> */
[----:B------:R-:W-:Y:S02]  /*0b20*/  IADD3.X R69, R27, UR23, RZ, P1, !PT ;  /* 0x000000171b457c10 */ /* 0x000fe40008ffe4ff */
[----:B------:R-:W-:-:S02]  /*0b30*/  IADD3 R29, R5, 0x3c00, RZ ;  /* 0x00003c00051d7810 */ /* 0x000fc40007ffe0ff */
[----:B------:R-:W5:Y:S02]  /*0b40*/  LDG.E.64.CONSTANT R66, desc[UR16][R66.64] ;  /* 0x0000001042427981 */ /* 0x000f64000c1e9b00 */
[----:B------:R-:W-:Y:S02]  /*0b50*/  IADD3 R29, P0, R29, R34, RZ ;  /* 0x000000221d1d7210 */ /* 0x000fe40007f1e0ff */
[----:B------:R-:W5:Y:S02]  /*0b60*/  LDG.E.64.CONSTANT R68, desc[UR16][R68.64] ;  /* 0x0000001044447981 */ /* 0x000f64000c1e9b00 */
[----:B------:R-:W-:Y:S02]  /*0b70*/  IADD3.X R30, RZ, R3, RZ, P0, !PT ;  /* 0x00000003ff1e7210 */ /* 0x000fe400007fe4ff */
[C---:B------:R-:W-:Y:S02]  /*0b80*/  SHF.L.U32 R28, R29.reuse, 0x1, RZ ;  /* 0x000000011d1c7819 */ /* 0x040fe400000006ff */
[----:B------:R-:W-:-:S02]  /*0b90*/  SHF.L.U64.HI R29, R29, 0x1, R30 ;  /* 0x000000011d1d7819 */ /* 0x000fc4000001021e */
        /* <DEDUP_REMOVED lines=24> */
[C---:B------:R-:W-:Y:S02]  /*0d20*/  IADD3.X R79, R33.reuse, UR11, RZ, P0, !PT ;  /* 0x0000000b214f7c10 */ /* 0x040fe400087fe4ff */
[----:B------:R-:W-:-:S02]  /*0d30*/  IADD3.X R81, R33, UR23, RZ, P1, !PT ;  /* 0x0000001721517c10 */ /* 0x000fc40008ffe4ff */
[----:B------:R-:W-:Y:S02]  /*0d40*/  IADD3 R5, R5, 0x6900, RZ ;  /* 0x0000690005057810 */ /* 0x000fe40007ffe0ff */
[----:B------:R-:W5:Y:S02]  /*0d50*/  LDG.E.64.CONSTANT R78, desc[UR16][R78.64] ;  /* 0x000000104e4e7981 */ /* 0x000f64000c1e9b00 */
[----:B------:R-:W-:Y:S02]  /*0d60*/  IADD3 R5, P0, R5, R34, RZ ;  /* 0x0000002205057210 */ /* 0x000fe40007f1e0ff */
[----:B------:R-:W5:Y:S02]  /*0d70*/  LDG.E.64.CONSTANT R80, desc[UR16][R80.64] ;  /* 0x0000001050507981 */ /* 0x000f64000c1e9b00 */
[----:B------:R-:W-:Y:S01]  /*0d80*/  SHF.L.U32 R34, R5, 0x1, RZ ;  /* 0x0000000105227819 */ /* 0x000fe200000006ff */
[----:B------:R-:W-:-:S03]  /*0d90*/  IMAD.X R36, RZ, RZ, R3, P0 ;  /* 0x000000ffff247224 */ /* 0x000fc600000e0603 */
[----:B------:R-:W-:Y:S01]  /*0da0*/  IADD3 R82, P0, R34, UR10, RZ ;  /* 0x0000000a22527c10 */ /* 0x000fe2000ff1e0ff */
[----:B------:R-:W-:Y:S01]  /*0db0*/  ULDC UR10, c[0x0][0x250] ;  /* 0x00009400000a7ab9 */ /* 0x000fe20000000800 */
[----:B------:R-:W-:-:S04]  /*0dc0*/  SHF.L.U64.HI R35, R5, 0x1, R36 ;  /* 0x0000000105237819 */ /* 0x000fc80000010224 */
[----:B------:R-:W-:Y:S02]  /*0dd0*/  IADD3.X R83, R35, UR11, RZ, P0, !PT ;  /* 0x0000000b23537c10 */ /* 0x000fe400087fe4ff */
[----:B------:R-:W-:-:S04]  /*0de0*/  IADD3 R84, P0, R34, UR22, RZ ;  /* 0x0000001622547c10 */ /* 0x000fc8000ff1e0ff */
[----:B------:R-:W5:Y:S01]  /*0df0*/  LDG.E.64.CONSTANT R82, desc[UR16][R82.64] ;  /* 0x0000001052527981 */ /* 0x000f62000c1e9b00 */
[----:B------:R-:W-:-:S06]  /*0e00*/  IADD3.X R85, R35, UR23, RZ, P0, !PT ;  /* 0x0000001723557c10 */ /* 0x000fcc00087fe4ff */
[----:B------:R-:W5:Y:S01]  /*0e10*/  LDG.E.64.CONSTANT R84, desc[UR16][R84.64] ;  /* 0x0000001054547981 */ /* 0x000f62000c1e9b00 */
        /* <DEDUP_REMOVED lines=11> */
[----:B------:R-:W-:Y:S02]  /*0ed0*/  HADD2.F32 R89, -RZ, R53.H0_H0 ;  /* 0x20000035ff597230 */ /* 0x000fe40000004100 */
[C---:B0-----:R-:W-:Y:S01]  /*0ee0*/  FMUL.FTZ R5, R36.reuse, R5 ;  /* 0x0000000524057220 */ /* 0x041fe20000410000 */
[----:B------:R-:W-:Y:S01]  /*0ef0*/  FMUL.FTZ R87, R36, R41 ;  /* 0x0000002924577220 */ /* 0x000fe20000410000 */
[----:B------:R-:W-:Y:S01]  /*0f00*/  FMUL.FTZ R42, R56, R39 ;  /* 0x00000027382a7220 */ /* 0x000fe20000410000 */
[----:B------:R-:W-:Y:S02]  /*0f10*/  HADD2.F32 R43, -RZ, R55.H0_H0 ;  /* 0x20000037ff2b7230 */ /* 0x000fe40000004100 */
[----:B------:R-:W-:Y:S01]  /*0f20*/  FFMA.FTZ R40, R5, R40, RZ ;  /* 0x0000002805287223 */ /* 0x000fe200000100ff */
[----:B------:R-:W-:-:S02]  /*0f30*/  HADD2.F32 R41, -RZ, R57.H0_H0 ;  /* 0x20000039ff297230 */ /* 0x000fc40000004100 */
[----:B------:R-:W-:Y:S01]  /*0f40*/  FADD.FTZ R89, -R38, R89 ;  /* 0x0000005926597221 */ /* 0x000fe20000010100 */
[----:B------:R-:W-:Y:S02]  /*0f50*/  HADD2.F32 R91, -RZ, R53.H1_H1 ;  /* 0x30000035ff5b7230 */ /* 0x000fe40000004100 */
[----:B------:R-:W-:Y:S01]  /*0f60*/  FFMA.FTZ R40, R87, R42, R40 ;  /* 0x0000002a57287223 */ /* 0x000fe20000010028 */
[----:B------:R-:W-:Y:S02]  /*0f70*/  HADD2.F32 R55, -RZ, R55.H1_H1 ;  /* 0x30000037ff377230 */ /* 0x000fe40000004100 */
        /* <DEDUP_REMOVED lines=11> */
[----:B------:R-:W-:Y:S01]  /*1030*/  FFMA.FTZ R91, R89, R52, R42 ;  /* 0x00000034595b7223 */ /* 0x000fe2000001002a */
[----:B------:R-:W-:Y:S01]  /*1040*/  FMUL.FTZ R52, R37, R40 ;  /* 0x0000002825347220 */ /* 0x000fe20000410000 */
[----:B------:R-:W-:Y:S01]  /*1050*/  FMUL.FTZ R42, R36, R93 ;  /* 0x0000005d242a7220 */ /* 0x000fe20000410000 */
[----:B------:R-:W-:-:S02]  /*1060*/  HADD2.F32 R60, -RZ, R60.H1_H1 ;  /* 0x3000003cff3c7230 */ /* 0x000fc40000004100 */
[----:B------:R-:W-:Y:S01]  /*1070*/  FADD.FTZ R95, -R38, R95 ;  /* 0x0000005f265f7221 */ /* 0x000fe20000010100 */
[----:B------:R-:W-:Y:S02]  /*1080*/  HADD2.F32 R93, -RZ, R59.H0_H0 ;  /* 0x2000003bff5d7230 */ /* 0x000fe40000004100 */
        /* <DEDUP_REMOVED lines=9> */
[----:B------:R-:W-:-:S02]  /*1120*/  HADD2.F32 R86, -RZ, R61.H1_H1 ;  /* 0x3000003dff567230 */ /* 0x000fc40000004100 */
[----:B------:R-:W-:Y:S01]  /*1130*/  FADD.FTZ R95, -R38, R95 ;  /* 0x0000005f265f7221 */ /* 0x000fe20000010100 */
[----:B------:R-:W-:Y:S01]  /*1140*/  FFMA.FTZ R88, R58, R59, R91 ;  /* 0x0000003b3a587223 */ /* 0x000fe2000001005b */
[----:B------:R-:W-:Y:S02]  /*1150*/  HADD2.F32 R91, -RZ, R62.H0_H0 ;  /* 0x2000003eff5b7230 */ /* 0x000fe40000004100 */
[----:B------:R-:W-:Y:S01]  /*1160*/  FMUL.FTZ R90, R55, R86 ;  /* 0x00000056375a7220 */ /* 0x000fe20000410000 */
[----:B------:R-:W-:Y:S01]  /*1170*/  FMUL.FTZ R59, R36, R95 ;  /* 0x0000005f243b7220 */ /* 0x000fe20000410000 */
[----:B------:R-:W-:Y:S02]  /*1180*/  HADD2.F32 R61, -RZ, R64.H0_H0 ;  /* 0x20000040ff3d7230 */ /* 0x000fe40000004100 */
        /* <DEDUP_REMOVED lines=60> */
[----:B------:R-:W-:-:S03]  /*1550*/  FADD.FTZ R65, -R38, R65 ;  /* 0x0000004126417221 */ /* 0x000fc60000010100 */
[----:B------:R-:W-:Y:S01]  /*1560*/  FFMA.FTZ R62, R107, R63, R62 ;  /* 0x0000003f6b3e7223 */ /* 0x000fe2000001003e */
[----:B------:R-:W-:Y:S01]  /*1570*/  FMUL.FTZ R63, R43, R72 ;  /* 0x000000482b3f7220 */ /* 0x000fe20000410000 */
[----:B------:R-:W-:-:S04]  /*1580*/  FMUL.FTZ R105, R36, R65 ;  /* 0x0000004124697220 */ /* 0x000fc80000410000 */
[----:B------:R-:W-:Y:S01]  /*1590*/  FFMA.FTZ R65, R105, R63, R62 ;  /* 0x0000003f69417223 */ /* 0x000fe2000001003e */
[----:B------:R-:W-:-:S04]  /*15a0*/  FFMA.FTZ R63, R3, R37, RZ ;  /* 0x00000025033f7223 */ /* 0x000fc800000100ff */
        /* <DEDUP_REMOVED lines=9> */
[----:B------:R-:W-:-:S03]  /*1640*/  HADD2.F32 R71, -RZ, R71.H1_H1 ;  /* 0x30000047ff477230 */ /* 0x000fc60000004100 */
[----:B------:R-:W-:Y:S01]  /*1650*/  FFMA.FTZ R62, R43, R90, R62 ;  /* 0x0000005a2b3e7223 */ /* 0x000fe2000001003e */
[----:B------:R-:W-:Y:S02]  /*1660*/  HADD2.F32 R73, -RZ, R73.H1_H1 ;  /* 0x30000049ff497230 */ /* 0x000fe40000004100 */
[----:B------:R-:W-:Y:S01]  /*1670*/  FADD.FTZ R71, -R38, R71 ;  /* 0x0000004726477221 */ /* 0x000fe20000010100 */
[----:B------:R-:W-:Y:S01]  /*1680*/  FFMA.FTZ R62, R55, R95, R62 ;  /* 0x0000005f373e7223 */ /* 0x000fe2000001003e */
[----:B------:R-:W-:Y:S02]  /*1690*/  HADD2.F32 R67, -RZ, R74.H0_H0 ;  /* 0x2000004aff437230 */ /* 0x000fe40000004100 */
[----:B------:R-:W-:Y:S01]  /*16a0*/  FMUL.FTZ R108, R36, R71 ;  /* 0x00000047246c7220 */ /* 0x000fe20000410000 */
[----:B------:R-:W-:Y:S01]  /*16b0*/  FFMA.FTZ R62, R37, R94, R62 ;  /* 0x0000005e253e7223 */ /* 0x000fe2000001003e */
[----:B------:R-:W-:Y:S02]  /*16c0*/  HADD2.F32 R71, -RZ, R76.H0_H0 ;  /* 0x2000004cff477230 */ /* 0x000fe40000004100 */
[----:B------:R-:W-:Y:S01]  /*16d0*/  FMUL.FTZ R64, R55, R73 ;  /* 0x0000004937407220 */ /* 0x000fe20000410000 */
[----:B------:R-:W-:Y:S01]  /*16e0*/  FADD.FTZ R67, -R38, R67 ;  /* 0x0000004326437221 */ /* 0x000fe20000010100 */
[----:B------:R-:W-:Y:S01]  /*16f0*/  FFMA.FTZ R62, R39, R99, R62 ;  /* 0x00000063273e7223 */ /* 0x000fe2000001003e */
[----:B------:R-:W-:-:S02]  /*1700*/  HADD2.F32 R69, -RZ, R74.H1_H1 ;  /* 0x3000004aff457230 */ /* 0x000fc40000004100 */
[----:B------:R-:W-:Y:S01]  /*1710*/  FFMA.FTZ R65, R108, R64, R65 ;  /* 0x000000406c417223 */ /* 0x000fe20000010041 */
[----:B------:R-:W-:Y:S01]  /*1720*/  FMUL.FTZ R63, R37, R71 ;  /* 0x00000047253f7220 */ /* 0x000fe20000410000 */
[----:B------:R-:W-:Y:S01]  /*1730*/  FMUL.FTZ R74, R36, R67 ;  /* 0x00000043244a7220 */ /* 0x000fe20000410000 */
[----:B------:R-:W-:Y:S01]  /*1740*/  FFMA.FTZ R62, R43, R98, R62 ;  /* 0x000000622b3e7223 */ /* 0x000fe2000001003e */
[----:B------:R-:W-:Y:S02]  /*1750*/  HADD2.F32 R109, -RZ, R76.H1_H1 ;  /* 0x3000004cff6d7230 */ /* 0x000fe40000004100 */
[----:B------:R-:W-:Y:S01]  /*1760*/  FADD.FTZ R69, -R38, R69 ;  /* 0x0000004526457221 */ /* 0x000fe20000010100 */
[----:B------:R-:W-:Y:S01]  /*1770*/  FFMA.FTZ R63, R74, R63, R65 ;  /* 0x0000003f4a3f7223 */ /* 0x000fe20000010041 */
[----:B------:R-:W-:Y:S02]  /*1780*/  HADD2.F32 R65, -RZ, R75.H0_H0 ;  /* 0x2000004bff417230 */ /* 0x000fe40000004100 */
[----:B------:R-:W-:Y:S01]  /*1790*/  FFMA.FTZ R62, R55, R103, R62 ;  /* 0x00000067373e7223 */ /* 0x000fe2000001003e */
[----:B------:R-:W-:Y:S01]  /*17a0*/  FMUL.FTZ R64, R39, R109 ;  /* 0x0000006d27407220 */ /* 0x000fe20000410000 */
[----:B------:R-:W-:Y:S01]  /*17b0*/  FMUL.FTZ R110, R36, R69 ;  /* 0x00000045246e7220 */ /* 0x000fe20000410000 */
[----:B------:R-:W-:-:S02]  /*17c0*/  HADD2.F32 R76, -RZ, R77.H0_H0 ;  /* 0x2000004dff4c7230 */ /* 0x000fc40000004100 */
[----:B------:R-:W-:Y:S01]  /*17d0*/  FFMA.FTZ R62, R37, R102, R62 ;  /* 0x00000066253e7223 */ /* 0x000fe2000001003e */
[----:B------:R-:W-:Y:S01]  /*17e0*/  FADD.FTZ R65, -R38, R65 ;  /* 0x0000004126417221 */ /* 0x000fe20000010100 */
[----:B------:R-:W-:Y:S02]  /*17f0*/  HADD2.F32 R67, -RZ, R75.H1_H1 ;  /* 0x3000004bff437230 */ /* 0x000fe40000004100 */
[----:B------:R-:W-:Y:S01]  /*1800*/  FFMA.FTZ R64, R110, R64, R63 ;  /* 0x000000406e407223 */ /* 0x000fe2000001003f */
[----:B------:R-:W-:Y:S01]  /*1810*/  FFMA.FTZ R62, R39, R106, R62 ;  /* 0x0000006a273e7223 */ /* 0x000fe2000001003e */
[----:B------:R-:W-:Y:S01]  /*1820*/  FMUL.FTZ R63, R43, R76 ;  /* 0x0000004c2b3f7220 */ /* 0x000fe20000410000 */
[----:B------:R-:W-:Y:S01]  /*1830*/  FMUL.FTZ R75, R36, R65 ;  /* 0x00000041244b7220 */ /* 0x000fe20000410000 */
[----:B------:R-:W-:Y:S02]  /*1840*/  HADD2.F32 R111, -RZ, R77.H1_H1 ;  /* 0x3000004dff6f7230 */ /* 0x000fe40000004100 */
[----:B------:R-:W-:Y:S01]  /*1850*/  FADD.FTZ R67, -R38, R67 ;  /* 0x0000004326437221 */ /* 0x000fe20000010100 */
[----:B------:R-:W-:-:S02]  /*1860*/  HADD2.F32 R65, -RZ, R78.H0_H0 ;  /* 0x2000004eff417230 */ /* 0x000fc40000004100 */
[----:B------:R-:W-:Y:S01]  /*1870*/  FFMA.FTZ R62, R43, R72, R62 ;  /* 0x000000482b3e7223 */ /* 0x000fe2000001003e */
[----:B------:R-:W-:Y:S01]  /*1880*/  FFMA.FTZ R63, R75, R63, R64 ;  /* 0x0000003f4b3f7223 */ /* 0x000fe20000010040 */
[C---:B------:R-:W-:Y:S01]  /*1890*/  FMUL.FTZ R64, R55.reuse, R111 ;  /* 0x0000006f37407220 */ /* 0x040fe20000410000 */
[----:B------:R-:W-:Y:S01]  /*18a0*/  FMUL.FTZ R112, R36, R67 ;  /* 0x0000004324707220 */ /* 0x000fe20000410000 */
[----:B------:R-:W-:Y:S02]  /*18b0*/  HADD2.F32 R77, -RZ, R80.H0_H0 ;  /* 0x20000050ff4d7230 */ /* 0x000fe40000004100 */
[----:B------:R-:W-:Y:S01]  /*18c0*/  FADD.FTZ R65, -R38, R65 ;  /* 0x0000004126417221 */ /* 0x000fe20000010100 */
[----:B------:R-:W-:Y:S02]  /*18d0*/  HADD2.F32 R67, -RZ, R78.H1_H1 ;  /* 0x3000004eff437230 */ /* 0x000fe40000004100 */
[----:B------:R-:W-:Y:S01]  /*18e0*/  FFMA.FTZ R62, R55, R73, R62 ;  /* 0x00000049373e7223 */ /* 0x000fe2000001003e */
[----:B------:R-:W-:Y:S01]  /*18f0*/  FFMA.FTZ R63, R112, R64, R63 ;  /* 0x00000040703f7223 */ /* 0x000fe2000001003f */
[----:B------:R-:W-:Y:S01]  /*1900*/  FMUL.FTZ R64, R37, R77 ;  /* 0x0000004d25407220 */ /* 0x000fe20000410000 */
[----:B------:R-:W-:Y:S01]  /*1910*/  FMUL.FTZ R78, R36, R65 ;  /* 0x00000041244e7220 */ /* 0x000fe20000410000 */
[----:B------:R-:W-:-:S02]  /*1920*/  HADD2.F32 R114, -RZ, R80.H1_H1 ;  /* 0x30000050ff727230 */ /* 0x000fc40000004100 */
[----:B------:R-:W-:Y:S01]  /*1930*/  FADD.FTZ R67, -R38, R67 ;  /* 0x0000004326437221 */ /* 0x000fe20000010100 */
[----:B------:R-:W-:Y:S02]  /*1940*/  HADD2.F32 R65, -RZ, R79.H0_H0 ;  /* 0x2000004fff417230 */ /* 0x000fe40000004100 */
[----:B------:R-:W-:Y:S01]  /*1950*/  FFMA.FTZ R62, R37, R71, R62 ;  /* 0x00000047253e7223 */ /* 0x000fe2000001003e */
[----:B------:R-:W-:Y:S01]  /*1960*/  FFMA.FTZ R64, R78, R64, R63 ;  /* 0x000000404e407223 */ /* 0x000fe2000001003f */
[C---:B------:R-:W-:Y:S01]  /*1970*/  FMUL.FTZ R63, R39.reuse, R114 ;  /* 0x00000072273f7220 */ /* 0x040fe20000410000 */
[----:B------:R-:W-:Y:S01]  /*1980*/  FMUL.FTZ R115, R36, R67 ;  /* 0x0000004324737220 */ /* 0x000fe20000410000 */
[----:B------:R-:W-:Y:S02]  /*1990*/  HADD2.F32 R80, -RZ, R81.H0_H0 ;  /* 0x20000051ff507230 */ /* 0x000fe40000004100 */
[----:B------:R-:W-:Y:S01]  /*19a0*/  FFMA.FTZ R62, R39, R109, R62 ;  /* 0x0000006d273e7223 */ /* 0x000fe2000001003e */
[----:B------:R-:W-:Y:S01]  /*19b0*/  FADD.FTZ R65, -R38, R65 ;  /* 0x0000004126417221 */ /* 0x000fe20000010100 */
[----:B------:R-:W-:Y:S01]  /*19c0*/  FFMA.FTZ R64, R115, R63, R64 ;  /* 0x0000003f73407223 */ /* 0x000fe20000010040 */
[----:B------:R-:W-:-:S02]  /*19d0*/  IMAD R66, R113, 0x18, R6 ;  /* 0x0000001871427824 */ /* 0x000fc400078e0206 */
[C---:B------:R-:W-:Y:S01]  /*19e0*/  FFMA.FTZ R62, R43.reuse, R76, R62 ;  /* 0x0000004c2b3e7223 */ /* 0x040fe2000001003e */
[----:B------:R-:W-:Y:S01]  /*19f0*/  FMUL.FTZ R63, R43, R80 ;  /* 0x000000502b3f7220 */ /* 0x000fe20000410000 */
[----:B------:R-:W-:Y:S01]  /*1a00*/  FMUL.FTZ R113, R36, R65 ;  /* 0x0000004124717220 */ /* 0x000fe20000410000 */
[----:B------:R-:W-:Y:S02]  /*1a10*/  HADD2.F32 R79, -RZ, R79.H1_H1 ;  /* 0x3000004fff4f7230 */ /* 0x000fe40000004100 */
[----:B------:R-:W-:Y:S01]  /*1a20*/  FFMA.FTZ R62, R55, R111, R62 ;  /* 0x0000006f373e7223 */ /* 0x000fe2000001003e */
[----:B------:R-:W-:Y:S01]  /*1a30*/  FFMA.FTZ R65, R113, R63, R64 ;  /* 0x0000003f71417223 */ /* 0x000fe20000010040 */
[----:B------:R-:W-:Y:S02]  /*1a40*/  HADD2.F32 R63, -RZ, R82.H0_H0 ;  /* 0x20000052ff3f7230 */ /* 0x000fe40000004100 */
[----:B------:R-:W-:Y:S01]  /*1a50*/  FFMA.FTZ R62, R37, R77, R62 ;  /* 0x0000004d253e7223 */ /* 0x000fe2000001003e */
[----:B------:R-:W-:-:S02]  /*1a60*/  HADD2.F32 R67, -RZ, R83.H0_H0 ;  /* 0x20000053ff437230 */ /* 0x000fc40000004100 */
[----:B------:R-:W-:Y:S02]  /*1a70*/  HADD2.F32 R69, -RZ, R82.H1_H1 ;  /* 0x30000052ff457230 */ /* 0x000fe40000004100 */
[----:B------:R-:W-:Y:S02]  /*1a80*/  HADD2.F32 R119, -RZ, R83.H1_H1 ;  /* 0x30000053ff777230 */ /* 0x000fe40000004100 */
[C---:B------:R-:W-:Y:S01]  /*1a90*/  FADD.FTZ R79, -R38.reuse, R79 ;  /* 0x0000004f264f7221 */ /* 0x040fe20000010100 */
[----:B------:R-:W-:Y:S02]  /*1aa0*/  HADD2.F32 R81, -RZ, R81.H1_H1 ;  /* 0x30000051ff517230 */ /* 0x000fe40000004100 */
[C---:B------:R-:W-:Y:S01]  /*1ab0*/  FADD.FTZ R83, -R38.reuse, R63 ;  /* 0x0000003f26537221 */ /* 0x040fe20000010100 */
[C---:B------:R-:W-:Y:S01]  /*1ac0*/  FADD.FTZ R63, -R38.reuse, R67 ;  /* 0x00000043263f7221 */ /* 0x040fe20000010100 */
[----:B------:R-:W-:Y:S01]  /*1ad0*/  FFMA.FTZ R62, R39, R114, R62 ;  /* 0x00000072273e7223 */ /* 0x000fe2000001003e */
[C---:B------:R-:W-:Y:S01]  /*1ae0*/  FADD.FTZ R69, -R38.reuse, R69 ;  /* 0x0000004526457221 */ /* 0x040fe20000010100 */
[----:B------:R-:W-:Y:S01]  /*1af0*/  FADD.FTZ R67, -R38, R119 ;  /* 0x0000007726437221 */ /* 0x000fe20000010100 */
[----:B------:R-:W-:Y:S01]  /*1b00*/  FMUL.FTZ R64, R55, R81 ;  /* 0x0000005137407220 */ /* 0x000fe20000410000 */
[----:B------:R-:W-:Y:S01]  /*1b10*/  FMUL.FTZ R82, R36, R79 ;  /* 0x0000004f24527220 */ /* 0x000fe20000410000 */
[----:B------:R-:W-:-:S02]  /*1b20*/  HADD2.F32 R38, -RZ, R84.H0_H0 ;  /* 0x20000054ff267230 */ /* 0x000fc40000004100 */
[----:B------:R-:W-:Y:S01]  /*1b30*/  FFMA.FTZ R62, R43, R80, R62 ;  /* 0x000000502b3e7223 */ /* 0x000fe2000001003e */
[----:B------:R-:W-:Y:S01]  /*1b40*/  FMUL.FTZ R79, R36, R83 ;  /* 0x00000053244f7220 */ /* 0x000fe20000410000 */
[----:B------:R-:W-:Y:S01]  /*1b50*/  FFMA.FTZ R64, R82, R64, R65 ;  /* 0x0000004052407223 */ /* 0x000fe20000010041 */
[----:B------:R-:W-:Y:S02]  /*1b60*/  HADD2.F32 R84, -RZ, R84.H1_H1 ;  /* 0x30000054ff547230 */ /* 0x000fe40000004100 */
[----:B------:R-:W-:Y:S01]  /*1b70*/  FMUL.FTZ R65, R37, R38 ;  /* 0x0000002625417220 */ /* 0x000fe20000410000 */
[----:B------:R-:W-:Y:S01]  /*1b80*/  FFMA.FTZ R62, R55, R81, R62 ;  /* 0x00000051373e7223 */ /* 0x000fe2000001003e */
[--C-:B------:R-:W-:Y:S02]  /*1b90*/  HADD2.F32 R83, -RZ, R85.reuse.H0_H0 ;  /* 0x20000055ff537230 */ /* 0x100fe40000004100 */
[----:B------:R-:W-:Y:S01]  /*1ba0*/  FMUL.FTZ R116, R36, R69 ;  /* 0x0000004524747220 */ /* 0x000fe20000410000 */
[----:B------:R-:W-:Y:S01]  /*1bb0*/  FFMA.FTZ R65, R79, R65, R64 ;  /* 0x000000414f417223 */ /* 0x000fe20000010040 */
[----:B------:R-:W-:Y:S01]  /*1bc0*/  FMUL.FTZ R64, R39, R84 ;  /* 0x0000005427407220 */ /* 0x000fe20000410000 */
[----:B------:R-:W-:Y:S01]  /*1bd0*/  FFMA.FTZ R62, R37, R38, R62 ;  /* 0x00000026253e7223 */ /* 0x000fe2000001003e */
[----:B------:R-:W-:-:S02]  /*1be0*/  HADD2.F32 R85, -RZ, R85.H1_H1 ;  /* 0x30000055ff557230 */ /* 0x000fc40000004100 */
[----:B------:R-:W-:Y:S01]  /*1bf0*/  FMUL.FTZ R120, R36, R63 ;  /* 0x0000003f24787220 */ /* 0x000fe20000410000 */
[----:B------:R-:W-:Y:S01]  /*1c00*/  FFMA.FTZ R65, R116, R64, R65 ;  /* 0x0000004074417223 */ /* 0x000fe20000010041 */
[----:B------:R-:W-:Y:S01]  /*1c10*/  FMUL.FTZ R63, R43, R83 ;  /* 0x000000532b3f7220 */ /* 0x000fe20000410000 */
[----:B------:R-:W-:Y:S01]  /*1c20*/  FFMA.FTZ R62, R39, R84, R62 ;  /* 0x00000054273e7223 */ /* 0x000fe2000001003e */
[----:B------:R-:W-:Y:S01]  /*1c30*/  FMUL.FTZ R118, R36, R67 ;  /* 0x0000004324767220 */ /* 0x000fe20000410000 */
[----:B------:R-:W-:Y:S01]  /*1c40*/  FMUL.FTZ R64, R55, R85 ;  /* 0x0000005537407220 */ /* 0x000fe20000410000 */
[----:B------:R-:W-:Y:S01]  /*1c50*/  FFMA.FTZ R63, R120, R63, R65 ;  /* 0x0000003f783f7223 */ /* 0x000fe20000010041 */
[----:B------:R-:W-:Y:S01]  /*1c60*/  FFMA.FTZ R62, R43, R83, R62 ;  /* 0x000000532b3e7223 */ /* 0x000fe2000001003e */
[----:B------:R-:W-:Y:S01]  /*1c70*/  FADD.FTZ R67, R56, R49 ;  /* 0x0000003138437221 */ /* 0x000fe20000010000 */
[----:B------:R-:W-:Y:S01]  /*1c80*/  FADD.FTZ R45, R57, R45 ;  /* 0x0000002d392d7221 */ /* 0x000fe20000010000 */
[----:B------:R-:W-:Y:S01]  /*1c90*/  FADD.FTZ R65, R3, R51 ;  /* 0x0000003303417221 */ /* 0x000fe20000010000 */
[----:B------:R-:W-:Y:S01]  /*1ca0*/  LEA R117, R117, R66, 0x3 ;  /* 0x0000004275757211 */ /* 0x000fe200078e18ff */
[----:B------:R-:W-:Y:S01]  /*1cb0*/  FFMA.FTZ R63, R118, R64, R63 ;  /* 0x00000040763f7223 */ /* 0x000fe2000001003f */
[----:B------:R-:W-:Y:S01]  /*1cc0*/  FFMA.FTZ R62, R55, R85, R62 ;  /* 0x00000055373e7223 */ /* 0x000fe2000001003e */
[----:B------:R-:W-:Y:S01]  /*1cd0*/  FFMA.FTZ R51, R5, R3, R50 ;  /* 0x0000000305337223 */ /* 0x000fe20000010032 */
[----:B------:R-:W-:Y:S01]  /*1ce0*/  FFMA.FTZ R49, R87, R56, R48 ;  /* 0x0000003857317223 */ /* 0x000fe20000010030 */
[----:B------:R-:W-:Y:S01]  /*1cf0*/  FADD.FTZ R69, R41, R47 ;  /* 0x0000002f29457221 */ /* 0x000fe20000010000 */
[----:B------:R-:W-:Y:S01]  /*1d00*/  UIADD3 UR10, UP0, UR12, 0x8, URZ ;  /* 0x000000080c0a7890 */ /* 0x000fe2000ff1e03f */
[----:B------:R-:W-:Y:S01]  /*1d10*/  FFMA.FTZ R47, R53, R41, R46 ;  /* 0x00000029352f7223 */ /* 0x000fe2000001002e */
[----:B------:R-:W-:Y:S01]  /*1d20*/  FADD.FTZ R48, R67, R60 ;  /* 0x0000003c43307221 */ /* 0x000fe20000010000 */
[----:B------:R-:W-:Y:S01]  /*1d30*/  FADD.FTZ R50, R45, R86 ;  /* 0x000000562d327221 */ /* 0x000fe20000010000 */
[----:B------:R-:W-:Y:S01]  /*1d40*/  FADD.FTZ R46, R65, R40 ;  /* 0x00000028412e7221 */ /* 0x000fe20000010000 */
[----:B------:R-:W-:Y:S01]  /*1d50*/  FFMA.FTZ R44, R89, R57, R44 ;  /* 0x00000039592c7223 */ /* 0x000fe2000001002c */
[----:B------:R0:W-:Y:S01]  /*1d60*/  STS.64 [R117], R62 ;  /* 0x0000003e75007388 */ /* 0x0001e20000000a00 */
[----:B------:R-:W-:Y:S01]  /*1d70*/  UIADD3.X UR11, URZ, UR5, URZ, UP0, !UPT ;  /* 0x000000053f0b7290 */ /* 0x000fe200087fe43f */
[----:B------:R-:W-:Y:S01]  /*1d80*/  FADD.FTZ R48, R48, R91 ;  /* 0x0000005b30307221 */ /* 0x000fe20000010000 */
[----:B------:R-:W-:Y:S01]  /*1d90*/  FADD.FTZ R50, R50, R95 ;  /* 0x0000005f32327221 */ /* 0x000fe20000010000 */
[----:B------:R-:W-:Y:S01]  /*1da0*/  UISETP.GE.U32.AND UP0, UPT, UR10, UR19, UPT ;  /* 0x000000130a00728c */ /* 0x000fe2000bf06070 */
[----:B------:R-:W-:Y:S01]  /*1db0*/  FADD.FTZ R69, R69, R54 ;  /* 0x0000003645457221 */ /* 0x000fe20000010000 */
[----:B------:R-:W-:Y:S01]  /*1dc0*/  FFMA.FTZ R51, R42, R40, R51 ;  /* 0x000000282a337223 */ /* 0x000fe20000010033 */
[----:B------:R-:W-:Y:S01]  /*1dd0*/  FFMA.FTZ R49, R52, R60, R49 ;  /* 0x0000003c34317223 */ /* 0x000fe20000010031 */
[----:B------:R-:W-:Y:S01]  /*1de0*/  FFMA.FTZ R45, R59, R86, R44 ;  /* 0x000000563b2d7223 */ /* 0x000fe2000001002c */
[----:B------:R-:W-:Y:S01]  /*1df0*/  FADD.FTZ R50, R50, R103 ;  /* 0x0000006732327221 */ /* 0x000fe20000010000 */
[----:B0-----:R-:W-:Y:S01]  /*1e00*/  FADD.FTZ R63, R46, R61 ;  /* 0x0000003d2e3f7221 */ /* 0x001fe20000010000 */
[----:B------:R-:W-:Y:S01]  /*1e10*/  FFMA.FTZ R46, R58, R54, R47 ;  /* 0x000000363a2e7223 */ /* 0x000fe2000001002f */
[----:B------:R-:W-:Y:S01]  /*1e20*/  FADD.FTZ R47, R48, R99 ;  /* 0x00000063302f7221 */ /* 0x000fe20000010000 */
[----:B------:R-:W-:Y:S01]  /*1e30*/  UISETP.GE.AND.EX UP0, UPT, UR11, UR9, UPT, UP0 ;  /* 0x000000090b00728c */ /* 0x000fe2000bf06300 */
        /* <DEDUP_REMOVED lines=14> */
[----:B------:R-:W-:Y:S01]  /*1f20*/  PLOP3.LUT P0, PT, PT, PT, UP0, 0x80, 0x0 ;  /* 0x000000000000781c */ /* 0x000fe20003f0f008 */
[----:B------:R-:W-:Y:S01]  /*1f30*/  FADD.FTZ R50, R50, R111 ;  /* 0x0000006f32327221 */ /* 0x000fe20000010000 */
        /* <DEDUP_REMOVED lines=23> */
[----:B------:R-:W-:Y:S01]  /*20b0*/  BAR.SYNC.DEFER_BLOCKING 0x0 ;  /* 0x0000000000007b1d */ /* 0x000fe20000010000 */
[C---:B------:R-:W-:Y:S01]  /*20c0*/  ISETP.GT.U32.AND P2, PT, R0.reuse, 0x1f, PT ;  /* 0x0000001f0000780c */ /* 0x040fe20003f44070 */
[----:B------:R-:W-:Y:S01]  /*20d0*/  FADD.FTZ R49, R117, R84 ;  /* 0x0000005475317221 */ /* 0x000fe20000010000 */
[----:B------:R-:W-:Y:S01]  /*20e0*/  LOP3.LUT P1, RZ, R0, 0xffffffe1, RZ, 0xc0, !PT ;  /* 0xffffffe100ff7812 */ /* 0x000fe2000782c0ff */
[----:B------:R-:W-:Y:S01]  /*20f0*/  FFMA.FTZ R50, R79, R38, R50 ;  /* 0x000000264f327223 */ /* 0x000fe20000010032 */
[----:B------:R-:W-:Y:S01]  /*2100*/  FFMA.FTZ R48, R116, R84, R63 ;  /* 0x0000005474307223 */ /* 0x000fe2000001003f */
[----:B------:R-:W-:Y:S01]  /*2110*/  FFMA.FTZ R46, R120, R83, R67 ;  /* 0x00000053782e7223 */ /* 0x000fe20000010043 */
[----:B------:R-:W-:Y:S01]  /*2120*/  FFMA.FTZ R44, R118, R85, R65 ;  /* 0x00000055762c7223 */ /* 0x000fe20000010041 */
[----:B------:R-:W-:Y:S08]  /*2130*/  @!P0 BRA `(.L_x_2451) ;  /* 0x0000000000848947 */ /* 0x000ff00003800000 */
[----:B------:R-:W-:Y:S01]  /*2140*/  IADD3 R66, R15, R14, RZ ;  /* 0x0000000e0f427210 */ /* 0x000fe20007ffe0ff */
[----:B------:R-:W0:Y:S01]  /*2150*/  LDC.64 R68, c[0x0][0x260] ;  /* 0x00009800ff447b82 */ /* 0x000e220000000a00 */
[----:B------:R-:W-:Y:S01]  /*2160*/  LEA R62, R4, R7, 0x5 ;  /* 0x00000007043e7211 */ /* 0x000fe200078e28ff */
[----:B------:R-:W-:Y:S02]  /*2170*/  UIMAD UR5, UR13, 0x780, UR14 ;  /* 0x000007800d0578a4 */ /* 0x000fe4000f8e020e */
[----:B------:R-:W-:Y:S01]  /*2180*/  STS.64 [R66], R50 ;  /* 0x0000003242007388 */ /* 0x000fe20000000a00 */
[-C--:B------:R-:W-:Y:S02]  /*2190*/  LEA R63, R9, R62.reuse, 0x3 ;  /* 0x0000003e093f7211 */ /* 0x080fe400078e18ff */
[----:B------:R-:W-:Y:S01]  /*21a0*/  LEA R64, R11, R62, 0x3 ;  /* 0x0000003e0b407211 */ /* 0x000fe200078e18ff */
[----:B------:R-:W-:Y:S01]  /*21b0*/  STS.64 [R17], R48 ;  /* 0x0000003011007388 */ /* 0x000fe20000000a00 */
[----:B------:R-:W-:-:S03]  /*21c0*/  IADD3 R117, R0, UR5, RZ ;  /* 0x0000000500757c10 */ /* 0x000fc6000fffe0ff */
[----:B------:R-:W-:Y:S01]  /*21d0*/  STS.64 [R18], R46 ;  /* 0x0000002e12007388 */ /* 0x000fe20000000a00 */
[----:B------:R-:W-:-:S03]  /*21e0*/  SHF.L.U32 R117, R117, 0x1, RZ ;  /* 0x0000000175757819 */ /* 0x000fc600000006ff */
[----:B------:R-:W-:Y:S01]  /*21f0*/  STS.64 [R16], R44 ;  /* 0x0000002c10007388 */ /* 0x000fe20000000a00 */
[----:B------:R-:W-:Y:S01]  /*2200*/  BAR.SYNC.DEFER_BLOCKING 0x0 ;  /* 0x0000000000007b1d */ /* 0x000fe20000010000 */
[C---:B0-----:R-:W-:Y:S01]  /*2210*/  IMAD.WIDE.U32 R124, R117.reuse, 0x4, R68 ;  /* 0x00000004757c7825 */ /* 0x041fe200078e0044 */
[----:B------:R-:W-:-:S05]  /*2220*/  IADD3 R117, R117, 0x3c0, RZ ;  /* 0x000003c075757810 */ /* 0x000fca0007ffe0ff */
[----:B------:R-:W-:Y:S01]  /*2230*/  IMAD.WIDE.U32 R68, R117, 0x4, R68 ;  /* 0x0000000475447825 */ /* 0x000fe200078e0044 */
[----:B------:R-:W0:Y:S04]  /*2240*/  LDS.64 R62, [R63] ;  /* 0x000000003f3e7984 */ /* 0x000e280000000a00 */
[----:B------:R-:W1:Y:S01]  /*2250*/  LDS.64 R64, [R64+0x1e00] ;  /* 0x001e000040407984 */ /* 0x000e620000000a00 */
[----:B0-----:R-:W-:Y:S01]  /*2260*/  FADD.FTZ R119, RZ, R62 ;  /* 0x0000003eff777221 */ /* 0x001fe20000010000 */
[----:B------:R-:W-:-:S03]  /*2270*/  FADD.FTZ R62, RZ, R63 ;  /* 0x0000003fff3e7221 */ /* 0x000fc60000010000 */
[----:B-1----:R-:W-:Y:S01]  /*2280*/  FADD.FTZ R66, R119, R64 ;  /* 0x0000004077427221 */ /* 0x002fe20000010000 */
[----:B------:R-:W-:Y:S01]  /*2290*/  FADD.FTZ R67, R62, R65 ;  /* 0x000000413e437221 */ /* 0x000fe20000010000 */
[----:B------:R-:W-:-:S04]  /*22a0*/  LEA R62, R10, R7, 0x5 ;  /* 0x000000070a3e7211 */ /* 0x000fc800078e28ff */
[----:B------:R-:W-:Y:S01]  /*22b0*/  LEA R63, R12, R62, 0x3 ;  /* 0x0000003e0c3f7211 */ /* 0x000fe200078e18ff */
[----:B------:R-:W-:Y:S01]  /*22c0*/  IMAD R121, R13, 0x8, R62 ;  /* 0x000000080d797824 */ /* 0x000fe200078e023e */
[----:B------:R-:W-:Y:S04]  /*22d0*/  STG.E.64 desc[UR16][R124.64+0x8000], R66 ;  /* 0x008000427c007986 */ /* 0x000fe8000c101b10 */
[----:B------:R-:W0:Y:S04]  /*22e0*/  LDS.64 R62, [R63] ;  /* 0x000000003f3e7984 */ /* 0x000e280000000a00 */
[----:B------:R-:W1:Y:S01]  /*22f0*/  LDS.64 R64, [R121+0x1e00] ;  /* 0x001e000079407984 */ /* 0x000e620000000a00 */
[----:B0-----:R-:W-:Y:S01]  /*2300*/  FADD.FTZ R119, RZ, R63 ;  /* 0x0000003fff777221 */ /* 0x001fe20000010000 */
[----:B------:R-:W-:-:S03]  /*2310*/  FADD.FTZ R117, RZ, R62 ;  /* 0x0000003eff757221 */ /* 0x000fc60000010000 */
[----:B-1----:R-:W-:Y:S01]  /*2320*/  FADD.FTZ R65, R119, R65 ;  /* 0x0000004177417221 */ /* 0x002fe20000010000 */
[----:B------:R-:W-:-:S05]  /*2330*/  FADD.FTZ R64, R117, R64 ;  /* 0x0000004075407221 */ /* 0x000fca0000010000 */
[----:B------:R0:W-:Y:S02]  /*2340*/  STG.E.64 desc[UR16][R68.64+0x8000], R64 ;  /* 0x0080004044007986 */ /* 0x0001e4000c101b10 */
.L_x_2451:
[----:B------:R-:W-:Y:S01]  /*2350*/  BSSY B0, `(.L_x_2452) ;  /* 0x0000091000007945 */ /* 0x000fe20003800000 */
[----:B------:R-:W-:Y:S01]  /*2360*/  HFMA2.MMA R67, -RZ, RZ, 0, 0 ;  /* 0x00000000ff437435 */ /* 0x000fe200000001ff */
[----:B0-----:R-:W-:Y:S02]  /*2370*/  MOV R69, RZ ;  /* 0x000000ff00457202 */ /* 0x001fe40000000f00 */
[----:B------:R-:W-:Y:S08]  /*2380*/  @P2 BRA `(.L_x_2453) ;  /* 0x0000000800342947 */ /* 0x000ff00003800000 */
[----:B------:R-:W-:Y:S01]  /*2390*/  USHF.L.U32 UR5, UR12, 0x4, URZ ;  /* 0x000000040c057899 */ /* 0x000fe2000800063f */
[----:B------:R-:W-:Y:S02]  /*23a0*/  MOV R62, 0x3c ;  /* 0x0000003c003e7802 */ /* 0x000fe40000000f00 */
[----:B------:R-:W-:Y:S01]  /*23b0*/  SHF.L.U32 R68, R0, 0x3, RZ ;  /* 0x0000000300447819 */ /* 0x000fe200000006ff */
[----:B------:R-:W-:-:S03]  /*23c0*/  ULOP3.LUT UR5, UR5, 0x10, URZ, 0xc0, !UPT ;  /* 0x0000001005057892 */ /* 0x000fc6000f8ec03f */
[----:B------:R-:W-:-:S03]  /*23d0*/  LOP3.LUT R68, R68, 0x8, RZ, 0xc0, !PT ;  /* 0x0000000844447812 */ /* 0x000fc600078ec0ff */
[----:B------:R-:W-:-:S05]  /*23e0*/  IADD3 R69, R2, UR5, RZ ;  /* 0x0000000502457c10 */ /* 0x000fca000fffe0ff */
[----:B------:R-:W-:-:S05]  /*23f0*/  IMAD R69, R69, R62, -UR14 ;  /* 0x8000000e45457e24 */ /* 0x000fca000f8e023e */
[----:B------:R-:W-:Y:S02]  /*2400*/  IADD3 R63, R69, 0x4, RZ ;  /* 0x00000004453f7810 */ /* 0x000fe40007ffe0ff */
[----:B------:R-:W-:Y:S02]  /*2410*/  SHF.R.S32.HI R62, RZ, 0x1f, R69 ;  /* 0x0000001fff3e7819 */ /* 0x000fe40000011445 */
[----:B------:R-:W-:Y:S02]  /*2420*/  SHF.R.S32.HI R64, RZ, 0x1f, R63 ;  /* 0x0000001fff407819 */ /* 0x000fe4000001143f */
[----:B------:R-:W-:Y:S02]  /*2430*/  LEA.HI R62, R62, R69, RZ, 0x2 ;  /* 0x000000453e3e7211 */ /* 0x000fe400078f10ff */
[----:B------:R-:W-:Y:S02]  /*2440*/  LEA.HI R64, R64, R63, RZ, 0x2 ;  /* 0x0000003f40407211 */ /* 0x000fe400078f10ff */
[----:B------:R-:W-:-:S02]  /*2450*/  SHF.R.S32.HI R63, RZ, 0x2, R62 ;  /* 0x00000002ff3f7819 */ /* 0x000fc4000001143e */
[----:B------:R-:W-:Y:S02]  /*2460*/  SHF.R.S32.HI R65, RZ, 0x2, R64 ;  /* 0x00000002ff417819 */ /* 0x000fe40000011440 */
[----:B------:R-:W-:Y:S01]  /*2470*/  IADD3 R62, R69, 0x8, RZ ;  /* 0x00000008453e7810 */ /* 0x000fe20007ffe0ff */
[--C-:B------:R-:W-:Y:S01]  /*2480*/  IMAD R63, R63, 0x18, R6.reuse ;  /* 0x000000183f3f7824 */ /* 0x100fe200078e0206 */
[----:B------:R-:W-:Y:S01]  /*2490*/  IADD3 R117, R69, 0xc, RZ ;  /* 0x0000000c45757810 */ /* 0x000fe20007ffe0ff */
[----:B------:R-:W-:-:S03]  /*24a0*/  IMAD R65, R65, 0x18, R6 ;  /* 0x0000001841417824 */ /* 0x000fc600078e0206 */
[----:B------:R-:W-:Y:S02]  /*24b0*/  IADD3 R64, R63, R68, RZ ;  /* 0x000000443f407210 */ /* 0x000fe40007ffe0ff */
[----:B------:R-:W-:Y:S02]  /*24c0*/  IADD3 R66, R68, R65, RZ ;  /* 0x0000004144427210 */ /* 0x000fe40007ffe0ff */
[----:B------:R-:W-:Y:S02]  /*24d0*/  SHF.R.S32.HI R63, RZ, 0x1f, R62 ;  /* 0x0000001fff3f7819 */ /* 0x000fe4000001143e */
[----:B------:R-:W0:Y:S01]  /*24e0*/  LDS.64 R64, [R64] ;  /* 0x0000000040407984 */ /* 0x000e220000000a00 */
[----:B------:R-:W-:Y:S02]  /*24f0*/  SHF.R.S32.HI R124, RZ, 0x1f, R117 ;  /* 0x0000001fff7c7819 */ /* 0x000fe40000011475 */
[----:B------:R-:W-:Y:S01]  /*2500*/  LEA.HI R63, R63, R62, RZ, 0x2 ;  /* 0x0000003e3f3f7211 */ /* 0x000fe200078f10ff */
[----:B------:R-:W1:Y:S01]  /*2510*/  LDS.64 R66, [R66] ;  /* 0x0000000042427984 */ /* 0x000e620000000a00 */
[----:B------:R-:W-:-:S02]  /*2520*/  LEA.HI R124, R124, R117, RZ, 0x2 ;  /* 0x000000757c7c7211 */ /* 0x000fc400078f10ff */
[----:B------:R-:W-:Y:S02]  /*2530*/  SHF.R.S32.HI R63, RZ, 0x2, R63 ;  /* 0x00000002ff3f7819 */ /* 0x000fe4000001143f */
[----:B------:R-:W-:-:S03]  /*2540*/  SHF.R.S32.HI R119, RZ, 0x2, R124 ;  /* 0x00000002ff777819 */ /* 0x000fc6000001147c */
[--C-:B------:R-:W-:Y:S02]  /*2550*/  IMAD R63, R63, 0x18, R6.reuse ;  /* 0x000000183f3f7824 */ /* 0x100fe400078e0206 */
[----:B------:R-:W-:Y:S02]  /*2560*/  IMAD R119, R119, 0x18, R6 ;  /* 0x0000001877777824 */ /* 0x000fe400078e0206 */
[----:B------:R-:W-:-:S06]  /*2570*/  IMAD.IADD R63, R68, 0x1, R63 ;  /* 0x00000001443f7824 */ /* 0x000fcc00078e023f */
[----:B------:R-:W2:Y:S01]  /*2580*/  LDS.64 R62, [R63] ;  /* 0x000000003f3e7984 */ /* 0x000ea20000000a00 */
[----:B0-----:R-:W-:Y:S01]  /*2590*/  FADD.FTZ R117, RZ, R64 ;  /* 0x00000040ff757221 */ /* 0x001fe20000010000 */
[----:B------:R-:W-:-:S03]  /*25a0*/  IADD3 R64, R69, 0x10, RZ ;  /* 0x0000001045407810 */ /* 0x000fc60007ffe0ff */
[----:B-1----:R-:W-:Y:S01]  /*25b0*/  FADD.FTZ R117, R117, R66 ;  /* 0x0000004275757221 */ /* 0x002fe20000010000 */
[----:B------:R-:W-:Y:S01]  /*25c0*/  SHF.R.S32.HI R121, RZ, 0x1f, R64 ;  /* 0x0000001fff797819 */ /* 0x000fe20000011440 */
[----:B------:R-:W-:-:S03]  /*25d0*/  FADD.FTZ R66, RZ, R65 ;  /* 0x00000041ff427221 */ /* 0x000fc60000010000 */
[----:B------:R-:W-:Y:S01]  /*25e0*/  LEA.HI R121, R121, R64, RZ, 0x2 ;  /* 0x0000004079797211 */ /* 0x000fe200078f10ff */
[----:B------:R-:W-:Y:S01]  /*25f0*/  FADD.FTZ R66, R66, R67 ;  /* 0x0000004342427221 */ /* 0x000fe20000010000 */
[----:B------:R-:W-:Y:S02]  /*2600*/  IADD3 R64, R68, R119, RZ ;  /* 0x0000007744407210 */ /* 0x000fe40007ffe0ff */
[----:B------:R-:W-:Y:S02]  /*2610*/  SHF.R.S32.HI R121, RZ, 0x2, R121 ;  /* 0x00000002ff797819 */ /* 0x000fe40000011479 */
[----:B------:R-:W-:Y:S02]  /*2620*/  IADD3 R67, R69, 0x14, RZ ;  /* 0x0000001445437810 */ /* 0x000fe40007ffe0ff */
[----:B------:R-:W0:Y:S01]  /*2630*/  LDS.64 R64, [R64] ;  /* 0x0000000040407984 */ /* 0x000e220000000a00 */
[----:B------:R-:W-:Y:S01]  /*2640*/  IMAD R121, R121, 0x18, R6 ;  /* 0x0000001879797824 */ /* 0x000fe200078e0206 */
[----:B------:R-:W-:-:S02]  /*2650*/  SHF.R.S32.HI R124, RZ, 0x1f, R67 ;  /* 0x0000001fff7c7819 */ /* 0x000fc40000011443 */
[----:B------:R-:W-:Y:S01]  /*2660*/  IADD3 R119, R69, 0x18, RZ ;  /* 0x0000001845777810 */ /* 0x000fe20007ffe0ff */
[----:B--2---:R-:W-:Y:S01]  /*2670*/  FADD.FTZ R117, R117, R62 ;  /* 0x0000003e75757221 */ /* 0x004fe20000010000 */
[----:B------:R-:W-:Y:S01]  /*2680*/  IADD3 R121, R68, R121, RZ ;  /* 0x0000007944797210 */ /* 0x000fe20007ffe0ff */
[----:B------:R-:W-:Y:S01]  /*2690*/  FADD.FTZ R66, R66, R63 ;  /* 0x0000003f42427221 */ /* 0x000fe20000010000 */
[----:B------:R-:W-:-:S03]  /*26a0*/  LEA.HI R124, R124, R67, RZ, 0x2 ;  /* 0x000000437c7c7211 */ /* 0x000fc600078f10ff */
[----:B------:R-:W1:Y:S01]  /*26b0*/  LDS.64 R62, [R121] ;  /* 0x00000000793e7984 */ /* 0x000e620000000a00 */
[----:B------:R-:W-:Y:S02]  /*26c0*/  SHF.R.S32.HI R67, RZ, 0x2, R124 ;  /* 0x00000002ff437819 */ /* 0x000fe4000001147c */
[----:B------:R-:W-:-:S03]  /*26d0*/  SHF.R.S32.HI R124, RZ, 0x1f, R119 ;  /* 0x0000001fff7c7819 */ /* 0x000fc60000011477 */
[----:B------:R-:W-:Y:S01]  /*26e0*/  IMAD R67, R67, 0x18, R6 ;  /* 0x0000001843437824 */ /* 0x000fe200078e0206 */
[----:B------:R-:W-:-:S04]  /*26f0*/  LEA.HI R124, R124, R119, RZ, 0x2 ;  /* 0x000000777c7c7211 */ /* 0x000fc800078f10ff */
[----:B------:R-:W-:Y:S02]  /*2700*/  IADD3 R67, R68, R67, RZ ;  /* 0x0000004344437210 */ /* 0x000fe40007ffe0ff */
[----:B------:R-:W-:-:S05]  /*2710*/  SHF.R.S32.HI R119, RZ, 0x2, R124 ;  /* 0x00000002ff777819 */ /* 0x000fca000001147c */
[----:B------:R-:W-:Y:S02]  /*2720*/  IMAD R119, R119, 0x18, R6 ;  /* 0x0000001877777824 */ /* 0x000fe400078e0206 */
[----:B0-----:R-:W-:Y:S01]  /*2730*/  FADD.FTZ R117, R117, R64 ;  /* 0x0000004075757221 */ /* 0x001fe20000010000 */
[----:B------:R-:W-:Y:S02]  /*2740*/  FADD.FTZ R66, R66, R65 ;  /* 0x0000004142427221 */ /* 0x000fe40000010000 */
[----:B------:R0:W2:Y:S01]  /*2750*/  LDS.64 R64, [R67] ;  /* 0x0000000043407984 */ /* 0x0000a20000000a00 */
[----:B-1----:R-:W-:Y:S01]  /*2760*/  FADD.FTZ R117, R117, R62 ;  /* 0x0000003e75757221 */ /* 0x002fe20000010000 */
[C---:B------:R-:W-:Y:S01]  /*2770*/  IADD3 R62, R69.reuse, 0x1c, RZ ;  /* 0x0000001c453e7810 */ /* 0x040fe20007ffe0ff */
[----:B------:R-:W-:Y:S01]  /*2780*/  FADD.FTZ R66, R66, R63 ;  /* 0x0000003f42427221 */ /* 0x000fe20000010000 */
[----:B0-----:R-:W-:Y:S02]  /*2790*/  VIADD R67, R69, 0x20 ;  /* 0x0000002045437836 */ /* 0x001fe40000000000 */
[----:B------:R-:W-:-:S03]  /*27a0*/  SHF.R.S32.HI R121, RZ, 0x1f, R62 ;  /* 0x0000001fff797819 */ /* 0x000fc6000001143e */
[----:B------:R-:W-:Y:S02]  /*27b0*/  SHF.R.S32.HI R124, RZ, 0x1f, R67 ;  /* 0x0000001fff7c7819 */ /* 0x000fe40000011443 */
[----:B------:R-:W-:Y:S02]  /*27c0*/  LEA.HI R121, R121, R62, RZ, 0x2 ;  /* 0x0000003e79797211 */ /* 0x000fe400078f10ff */
[----:B------:R-:W-:Y:S02]  /*27d0*/  IADD3 R62, R68, R119, RZ ;  /* 0x00000077443e7210 */ /* 0x000fe40007ffe0ff */
[----:B------:R-:W-:Y:S02]  /*27e0*/  SHF.R.S32.HI R121, RZ, 0x2, R121 ;  /* 0x00000002ff797819 */ /* 0x000fe40000011479 */
[----:B------:R-:W-:Y:S02]  /*27f0*/  LEA.HI R124, R124, R67, RZ, 0x2 ;  /* 0x000000437c7c7211 */ /* 0x000fe400078f10ff */
[----:B------:R-:W0:Y:S01]  /*2800*/  LDS.64 R62, [R62] ;  /* 0x000000003e3e7984 */ /* 0x000e220000000a00 */
[----:B------:R-:W-:Y:S01]  /*2810*/  IMAD R121, R121, 0x18, R6 ;  /* 0x0000001879797824 */ /* 0x000fe200078e0206 */
[----:B------:R-:W-:-:S02]  /*2820*/  SHF.R.S32.HI R67, RZ, 0x2, R124 ;  /* 0x00000002ff437819 */ /* 0x000fc4000001147c */
[----:B------:R-:W-:Y:S02]  /*2830*/  IADD3 R119, R69, 0x24, RZ ;  /* 0x0000002445777810 */ /* 0x000fe40007ffe0ff */
[----:B------:R-:W-:Y:S01]  /*2840*/  IADD3 R121, R68, R121, RZ ;  /* 0x0000007944797210 */ /* 0x000fe20007ffe0ff */
[----:B------:R-:W-:Y:S01]  /*2850*/  IMAD R67, R67, 0x18, R6 ;  /* 0x0000001843437824 */ /* 0x000fe200078e0206 */
[----:B------:R-:W-:-:S04]  /*2860*/  SHF.R.S32.HI R124, RZ, 0x1f, R119 ;  /* 0x0000001fff7c7819 */ /* 0x000fc80000011477 */
[----:B------:R-:W-:Y:S01]  /*2870*/  IADD3 R67, R68, R67, RZ ;  /* 0x0000004344437210 */ /* 0x000fe20007ffe0ff */
[----:B--2---:R-:W-:Y:S01]  /*2880*/  FADD.FTZ R117, R117, R64 ;  /* 0x0000004075757221 */ /* 0x004fe20000010000 */
[----:B------:R-:W-:Y:S01]  /*2890*/  FADD.FTZ R66, R66, R65 ;  /* 0x0000004142427221 */ /* 0x000fe20000010000 */
[----:B------:R-:W-:Y:S01]  /*28a0*/  LEA.HI R124, R124, R119, RZ, 0x2 ;  /* 0x000000777c7c7211 */ /* 0x000fe200078f10ff */
[----:B------:R-:W1:Y:S03]  /*28b0*/  LDS.64 R64, [R121] ;  /* 0x0000000079407984 */ /* 0x000e660000000a00 */
[----:B------:R-:W-:-:S05]  /*28c0*/  SHF.R.S32.HI R119, RZ, 0x2, R124 ;  /* 0x00000002ff777819 */ /* 0x000fca000001147c */
[----:B------:R-:W-:Y:S02]  /*28d0*/  IMAD R119, R119, 0x18, R6 ;  /* 0x0000001877777824 */ /* 0x000fe400078e0206 */
[----:B0-----:R-:W-:Y:S01]  /*28e0*/  FADD.FTZ R117, R117, R62 ;  /* 0x0000003e75757221 */ /* 0x001fe20000010000 */
[----:B------:R-:W-:Y:S02]  /*28f0*/  FADD.FTZ R66, R66, R63 ;  /* 0x0000003f42427221 */ /* 0x000fe40000010000 */
[----:B------:R0:W2:Y:S01]  /*2900*/  LDS.64 R62, [R67] ;  /* 0x00000000433e7984 */ /* 0x0000a20000000a00 */
[----:B-1----:R-:W-:Y:S01]  /*2910*/  FADD.FTZ R117, R117, R64 ;  /* 0x0000004075757221 */ /* 0x002fe20000010000 */
[----:B------:R-:W-:Y:S01]  /*2920*/  IADD3 R64, R69, 0x28, RZ ;  /* 0x0000002845407810 */ /* 0x000fe20007ffe0ff */
[----:B------:R-:W-:-:S03]  /*2930*/  FADD.FTZ R66, R66, R65 ;  /* 0x0000004142427221 */ /* 0x000fc60000010000 */
[----:B------:R-:W-:-:S04]  /*2940*/  SHF.R.S32.HI R121, RZ, 0x1f, R64 ;  /* 0x0000001fff797819 */ /* 0x000fc80000011440 */
[----:B------:R-:W-:Y:S02]  /*2950*/  LEA.HI R121, R121, R64, RZ, 0x2 ;  /* 0x0000004079797211 */ /* 0x000fe400078f10ff */
[----:B------:R-:W-:Y:S02]  /*2960*/  IADD3 R64, R68, R119, RZ ;  /* 0x0000007744407210 */ /* 0x000fe40007ffe0ff */
[----:B------:R-:W-:Y:S02]  /*2970*/  SHF.R.S32.HI R121, RZ, 0x2, R121 ;  /* 0x00000002ff797819 */ /* 0x000fe40000011479 */
[----:B------:R-:W-:Y:S02]  /*2980*/  IADD3 R119, R69, 0x38, RZ ;  /* 0x0000003845777810 */ /* 0x000fe40007ffe0ff */
[----:B------:R-:W1:Y:S01]  /*2990*/  LDS.64 R64, [R64] ;  /* 0x0000000040407984 */ /* 0x000e620000000a00 */
[----:B------:R-:W-:-:S05]  /*29a0*/  IMAD R121, R121, 0x18, R6 ;  /* 0x0000001879797824 */ /* 0x000fca00078e0206 */
[----:B0-----:R-:W-:Y:S01]  /*29b0*/  IADD3 R67, R68, R121, RZ ;  /* 0x0000007944437210 */ /* 0x001fe20007ffe0ff */
[----:B--2---:R-:W-:Y:S01]  /*29c0*/  FADD.FTZ R117, R117, R62 ;  /* 0x0000003e75757221 */ /* 0x004fe20000010000 */
[----:B------:R-:W-:Y:S01]  /*29d0*/  FADD.FTZ R62, R66, R63 ;  /* 0x0000003f423e7221 */ /* 0x000fe20000010000 */
[----:B------:R-:W-:-:S03]  /*29e0*/  IADD3 R63, R69, 0x2c, RZ ;  /* 0x0000002c453f7810 */ /* 0x000fc60007ffe0ff */
[----:B------:R-:W0:Y:S01]  /*29f0*/  LDS.64 R66, [R67] ;  /* 0x0000000043427984 */ /* 0x000e220000000a00 */
[----:B------:R-:W-:-:S04]  /*2a00*/  SHF.R.S32.HI R124, RZ, 0x1f, R63 ;  /* 0x0000001fff7c7819 */ /* 0x000fc8000001143f */
[----:B------:R-:W-:-:S04]  /*2a10*/  LEA.HI R124, R124, R63, RZ, 0x2 ;  /* 0x0000003f7c7c7211 */ /* 0x000fc800078f10ff */
[----:B------:R-:W-:-:S05]  /*2a20*/  SHF.R.S32.HI R63, RZ, 0x2, R124 ;  /* 0x00000002ff3f7819 */ /* 0x000fca000001147c */
[----:B------:R-:W-:-:S05]  /*2a30*/  IMAD R63, R63, 0x18, R6 ;  /* 0x000000183f3f7824 */ /* 0x000fca00078e0206 */
[----:B------:R-:W-:Y:S01]  /*2a40*/  IADD3 R63, R68, R63, RZ ;  /* 0x0000003f443f7210 */ /* 0x000fe20007ffe0ff */
[----:B-1----:R-:W-:Y:S01]  /*2a50*/  FADD.FTZ R117, R117, R64 ;  /* 0x0000004075757221 */ /* 0x002fe20000010000 */
[----:B------:R-:W-:Y:S01]  /*2a60*/  FADD.FTZ R64, R62, R65 ;  /* 0x000000413e407221 */ /* 0x000fe20000010000 */
[----:B------:R-:W-:-:S03]  /*2a70*/  IADD3 R65, R69, 0x30, RZ ;  /* 0x0000003045417810 */ /* 0x000fc60007ffe0ff */
[----:B------:R-:W1:Y:S01]  /*2a80*/  LDS.64 R62, [R63] ;  /* 0x000000003f3e7984 */ /* 0x000e620000000a00 */
[----:B------:R-:W-:-:S04]  /*2a90*/  SHF.R.S32.HI R124, RZ, 0x1f, R65 ;  /* 0x0000001fff7c7819 */ /* 0x000fc80000011441 */
[----:B------:R-:W-:Y:S01]  /*2aa0*/  LEA.HI R65, R124, R65, RZ, 0x2 ;  /* 0x000000417c417211 */ /* 0x000fe200078f10ff */
[----:B0-----:R-:W-:Y:S01]  /*2ab0*/  FADD.FTZ R117, R117, R66 ;  /* 0x0000004275757221 */ /* 0x001fe20000010000 */
[----:B------:R-:W-:Y:S01]  /*2ac0*/  IADD3 R66, R69, 0x34, RZ ;  /* 0x0000003445427810 */ /* 0x000fe20007ffe0ff */
[----:B------:R-:W-:Y:S01]  /*2ad0*/  FADD.FTZ R124, R64, R67 ;  /* 0x00000043407c7221 */ /* 0x000fe20000010000 */
[----:B------:R-:W-:Y:S02]  /*2ae0*/  SHF.R.S32.HI R65, RZ, 0x2, R65 ;  /* 0x00000002ff417819 */ /* 0x000fe40000011441 */
[----:B------:R-:W-:-:S03]  /*2af0*/  SHF.R.S32.HI R69, RZ, 0x1f, R66 ;  /* 0x0000001fff457819 */ /* 0x000fc60000011442 */
[----:B------:R-:W-:Y:S01]  /*2b00*/  IMAD R65, R65, 0x18, R6 ;  /* 0x0000001841417824 */ /* 0x000fe200078e0206 */
[----:B------:R-:W-:Y:S02]  /*2b10*/  LEA.HI R69, R69, R66, RZ, 0x2 ;  /* 0x0000004245457211 */ /* 0x000fe400078f10ff */
[----:B------:R-:W-:Y:S01]  /*2b20*/  SHF.R.S32.HI R66, RZ, 0x1f, R119 ;  /* 0x0000001fff427819 */ /* 0x000fe20000011477 */
[----:B------:R-:W-:Y:S01]  /*2b30*/  IMAD.IADD R65, R68, 0x1, R65 ;  /* 0x0000000144417824 */ /* 0x000fe200078e0241 */
[----:B------:R-:W-:Y:S02]  /*2b40*/  SHF.R.S32.HI R69, RZ, 0x2, R69 ;  /* 0x00000002ff457819 */ /* 0x000fe40000011445 */
[----:B------:R-:W-:-:S03]  /*2b50*/  LEA.HI R66, R66, R119, RZ, 0x2 ;  /* 0x0000007742427211 */ /* 0x000fc600078f10ff */
[----:B------:R-:W-:Y:S01]  /*2b60*/  IMAD R69, R69, 0x18, R6 ;  /* 0x0000001845457824 */ /* 0x000fe200078e0206 */
[----:B------:R-:W-:Y:S01]  /*2b70*/  SHF.R.S32.HI R119, RZ, 0x2, R66 ;  /* 0x00000002ff777819 */ /* 0x000fe20000011442 */
[----:B------:R-:W0:Y:S03]  /*2b80*/  LDS.64 R64, [R65] ;  /* 0x0000000041407984 */ /* 0x000e260000000a00 */
[----:B------:R-:W-:Y:S01]  /*2b90*/  IADD3 R66, R68, R69, RZ ;  /* 0x0000004544427210 */ /* 0x000fe20007ffe0ff */
[----:B------:R-:W-:-:S05]  /*2ba0*/  IMAD R119, R119, 0x18, R6 ;  /* 0x0000001877777824 */ /* 0x000fca00078e0206 */
[----:B------:R-:W-:Y:S01]  /*2bb0*/  IADD3 R68, R68, R119, RZ ;  /* 0x0000007744447210 */ /* 0x000fe20007ffe0ff */
[----:B------:R-:W2:Y:S01]  /*2bc0*/  LDS.64 R66, [R66] ;  /* 0x0000000042427984 */ /* 0x000ea20000000a00 */
[----:B-1----:R-:W-:Y:S01]  /*2bd0*/  FADD.FTZ R117, R117, R62 ;  /* 0x0000003e75757221 */ /* 0x002fe20000010000 */
[----:B------:R-:W-:-:S03]  /*2be0*/  FADD.FTZ R124, R124, R63 ;  /* 0x0000003f7c7c7221 */ /* 0x000fc60000010000 */
[----:B------:R-:W1:Y:S01]  /*2bf0*/  LDS.64 R68, [R68] ;  /* 0x0000000044447984 */ /* 0x000e620000000a00 */
[----:B0-----:R-:W-:Y:S01]  /*2c00*/  FADD.FTZ R117, R117, R64 ;  /* 0x0000004075757221 */ /* 0x001fe20000010000 */
[----:B------:R-:W-:-:S03]  /*2c10*/  FADD.FTZ R124, R124, R65 ;  /* 0x000000417c7c7221 */ /* 0x000fc60000010000 */
[----:B--2---:R-:W-:Y:S01]  /*2c20*/  FADD.FTZ R117, R117, R66 ;  /* 0x0000004275757221 */ /* 0x004fe20000010000 */
[----:B------:R-:W-:-:S03]  /*2c30*/  FADD.FTZ R124, R124, R67 ;  /* 0x000000437c7c7221 */ /* 0x000fc60000010000 */
[----:B-1----:R-:W-:Y:S01]  /*2c40*/  FADD.FTZ R67, R117, R68 ;  /* 0x0000004475437221 */ /* 0x002fe20000010000 */
[----:B------:R-:W-:-:S07]  /*2c50*/  FADD.FTZ R69, R124, R69 ;  /* 0x000000457c457221 */ /* 0x000fce0000010000 */
.L_x_2453:
[----:B------:R-:W-:Y:S05]  /*2c60*/  BSYNC B0 ;  /* 0x0000000000007941 */ /* 0x000fea0003800000 */
.L_x_2452:
[----:B------:R-:W0:Y:S01]  /*2c70*/  @!P1 LDC R63, c[0x0][0x10] ;  /* 0x00000400ff3f9b82 */ /* 0x000e220000000800 */
[----:B------:R-:W1:Y:S01]  /*2c80*/  SHFL.BFLY PT, R62, R67, 0x1, 0x1f ;  /* 0x0c201f00433e7f89 */ /* 0x000e6200000e0000 */
[----:B------:R-:W-:Y:S01]  /*2c90*/  MOV R68, UR4 ;  /* 0x0000000400447c02 */ /* 0x000fe20008000f00 */
[----:B------:R-:W-:Y:S02]  /*2ca0*/  UISETP.GE.U32.AND UP0, UPT, UR10, UR19, UPT ;  /* 0x000000130a00728c */ /* 0x000fe4000bf06070 */
[----:B------:R-:W2:Y:S02]  /*2cb0*/  SHFL.BFLY PT, R66, R69, 0x1, 0x1f ;  /* 0x0c201f0045427f89 */ /* 0x000ea400000e0000 */
[----:B------:R-:W-:Y:S01]  /*2cc0*/  UISETP.GE.AND.EX UP0, UPT, UR11, UR9, UPT, UP0 ;  /* 0x000000090b00728c */ /* 0x000fe2000bf06300 */
[----:B------:R-:W3:Y:S01]  /*2cd0*/  @!P1 LDC.64 R64, c[0x0][0x260] ;  /* 0x00009800ff409b82 */ /* 0x000ee20000000a00 */
[----:B0-----:R-:W-:Y:S02]  /*2ce0*/  @!P1 IMAD R63, R63, R68, UR8 ;  /* 0x000000083f3f9e24 */ /* 0x001fe4000f8e0244 */
[----:B-1----:R-:W-:-:S03]  /*2cf0*/  FADD.FTZ R62, R62, R67 ;  /* 0x000000433e3e7221 */ /* 0x002fc60000010000 */
[----:B------:R-:W-:-:S04]  /*2d00*/  @!P1 LEA R63, R63, R8, 0x8 ;  /* 0x000000083f3f9211 */ /* 0x000fc800078e40ff */
[----:B------:R-:W-:-:S05]  /*2d10*/  @!P1 SHF.L.U32 R63, R63, 0x1, RZ ;  /* 0x000000013f3f9819 */ /* 0x000fca00000006ff */
[----:B---3--:R-:W-:-:S04]  /*2d20*/  @!P1 IMAD.WIDE.U32 R64, R63, 0x4, R64 ;  /* 0x000000043f409825 */ /* 0x008fc800078e0040 */
[----:B--2---:R-:W-:-:S05]  /*2d30*/  FADD.FTZ R63, R66, R69 ;  /* 0x00000045423f7221 */ /* 0x004fca0000010000 */
[----:B------:R0:W-:Y:S01]  /*2d40*/  @!P1 STG.E.64 desc[UR16][R64.64], R62 ;  /* 0x0000003e40009986 */ /* 0x0001e2000c101b10 */
[----:B------:R-:W-:-:S13]  /*2d50*/  PLOP3.LUT P1, PT, PT, PT, UP0, 0x80, 0x0 ;  /* 0x000000000000781c */ /* 0x000fda0003f2f008 */
[----:B0-----:R-:W-:Y:S05]  /*2d60*/  @P1 BRA `(.L_x_2454) ;  /* 0x00000000004c1947 */ /* 0x001fea0003800000 */
[----:B------:R-:W-:Y:S01]  /*2d70*/  BAR.SYNC.DEFER_BLOCKING 0x0 ;  /* 0x0000000000007b1d */ /* 0x000fe20000010000 */
[----:B------:R-:W-:-:S13]  /*2d80*/  ISETP.NE.AND P1, PT, R0, RZ, PT ;  /* 0x000000ff0000720c */ /* 0x000fda0003f25270 */
[----:B------:R-:W-:Y:S05]  /*2d90*/  @P1 BRA `(.L_x_2455) ;  /* 0x0000000000341947 */ /* 0x000fea0003800000 */
[----:B------:R-:W-:Y:S02]  /*2da0*/  ISETP.NE.AND P1, PT, RZ, UR20, PT ;  /* 0x00000014ff007c0c */ /* 0x000fe4000bf25270 */
[----:B------:R-:W-:-:S04]  /*2db0*/  MOV R63, 0x7ffffff1 ;  /* 0x7ffffff1003f7802 */ /* 0x000fc80000000f00 */
[----:B------:R-:W-:Y:S01]  /*2dc0*/  SEL R63, R63, 0x1, !P1 ;  /* 0x000000013f3f7807 */ /* 0x000fe20004800000 */
[----:B------:R-:W-:Y:S06]  /*2dd0*/  MEMBAR.ALL.GPU ;  /* 0x0000000000007992 */ /* 0x000fec000000a000 */
[----:B------:R-:W-:-:S00]  /*2de0*/  ERRBAR ;  /* 0x00000000000079ab */ /* 0x000fc00000000000 */
[----:B------:R-:W-:Y:S06]  /*2df0*/  CGAERRBAR ;  /* 0x00000000000075ab */ /* 0x000fec0000000000 */
[----:B------:R0:W5:Y:S02]  /*2e00*/  ATOM.E.ADD.STRONG.GPU PT, R63, desc[UR16][R122.64], R63 ;  /* 0x0000003f7a3f798a */ /* 0x00016400081ee1d0 */
.L_x_2456:
[----:B------:R-:W2:Y:S04]  /*2e10*/  LD.E.STRONG.GPU R62, desc[UR16][R122.64] ;  /* 0x000000107a3e7980 */ /* 0x000ea8000c10f900 */
[----:B--2---:R-:W-:Y:S01]  /*2e20*/  CCTL.IVALL ;  /* 0x00000000ff00798f */ /* 0x004fe20002000000 */
[----:B------:R-:W-:Y:S05]  /*2e30*/  YIELD ;  /* 0x0000000000007946 */ /* 0x000fea0003800000 */
[----:B-----5:R-:W-:-:S04]  /*2e40*/  LOP3.LUT R62, R62, R63, RZ, 0x3c, !PT ;  /* 0x0000003f3e3e7212 */ /* 0x020fc800078e3cff */
[----:B------:R-:W-:-:S13]  /*2e50*/  ISETP.GT.AND P1, PT, R62, -0x1, PT ;  /* 0xffffffff3e00780c */ /* 0x000fda0003f24270 */
[----:B------:R-:W-:Y:S05]  /*2e60*/  @P1 BRA `(.L_x_2456) ;  /* 0xfffffffc00e81947 */ /* 0x000fea000383ffff */
.L_x_2455:
[----:B------:R-:W-:Y:S05]  /*2e70*/  WARPSYNC.ALL ;  /* 0x0000000000007948 */ /* 0x000fea0003800000 */
[----:B------:R-:W-:Y:S06]  /*2e80*/  BAR.SYNC.DEFER_BLOCKING 0x0 ;  /* 0x0000000000007b1d */ /* 0x000fec0000010000 */
[----:B------:R-:W-:Y:S05]  /*2e90*/  BRA `(.L_x_2457) ;  /* 0x0000000000507947 */ /* 0x000fea0003800000 */
.L_x_2454:
        /* <DEDUP_REMOVED lines=10> */
.L_x_2459:
        /* <DEDUP_REMOVED lines=8> */
.L_x_2458:
[----:B------:R-:W-:Y:S05]  /*2fc0*/  WARPSYNC.ALL ;  /* 0x0000000000007948 */ /* 0x000fea0003800000 */
[----:B------:R-:W-:Y:S06]  /*2fd0*/  BAR.SYNC.DEFER_BLOCKING 0x0 ;  /* 0x0000000000007b1d */ /* 0x000fec0000010000 */
.L_x_2457:
[----:B------:R-:W-:Y:S02]  /*2fe0*/  ISETP.GT.U32.AND P1, PT, R0, 0xff, PT ;  /* 0x000000ff0000780c */ /* 0x000fe40003f24070 */
[----:B------:R-:W-:Y:S01]  /*2ff0*/  MOV R65, UR4 ;  /* 0x0000000400417c02 */ /* 0x000fe20008000f00 */
[----:B------:R-:W1:Y:S01]  /*3000*/  S2UR UR14, SR_CgaCtaId ;  /* 0x00000000000e79c3 */ /* 0x000e620000008800 */
[----:B------:R-:W-:Y:S01]  /*3010*/  UMOV UR5, 0x400 ;  /* 0x0000040000057882 */ /* 0x000fe20000000000 */
[----:B------:R-:W-:Y:S01]  /*3020*/  USHF.L.U32 UR12, UR12, 0x4, URZ ;  /* 0x000000040c0c7899 */ /* 0x000fe2000800063f */
[----:B------:R-:W-:-:S07]  /*3030*/  ULDC.64 UR22, c[0x0][0x210] ;  /* 0x0000840000167ab9 */ /* 0x000fce0000000a00 */
[----:B------:R-:W2:Y:S08]  /*3040*/  @!P1 LDC R64, c[0x0][0x10] ;  /* 0x00000400ff409b82 */ /* 0x000eb00000000800 */
[----:B------:R-:W3:Y:S01]  /*3050*/  @!P1 LDC.64 R62, c[0x0][0x260] ;  /* 0x00009800ff3e9b82 */ /* 0x000ee20000000a00 */
[----:B--2---:R-:W-:Y:S01]  /*3060*/  @!P1 IMAD R64, R64, R65, UR8 ;  /* 0x0000000840409e24 */ /* 0x004fe2000f8e0241 */
[----:B------:R-:W-:-:S04]  /*3070*/  @!P1 LOP3.LUT R65, R0, 0x7ffffff0, RZ, 0xc0, !PT ;  /* 0x7ffffff000419812 */ /* 0x000fc800078ec0ff */
[----:B------:R-:W-:Y:S02]  /*3080*/  @!P1 LEA R64, R64, R65, 0x8 ;  /* 0x0000004140409211 */ /* 0x000fe400078e40ff */
[----:B------:R-:W-:-:S04]  /*3090*/  @!P1 LOP3.LUT R65, R0, 0xf, RZ, 0xc0, !PT ;  /* 0x0000000f00419812 */ /* 0x000fc800078ec0ff */
[----:B------:R-:W-:-:S04]  /*30a0*/  @!P1 IADD3 R64, R64, R65, RZ ;  /* 0x0000004140409210 */ /* 0x000fc80007ffe0ff */
[----:B------:R-:W-:-:S05]  /*30b0*/  @!P1 SHF.L.U32 R65, R64, 0x1, RZ ;  /* 0x0000000140419819 */ /* 0x000fca00000006ff */
[----:B---3--:R-:W-:-:S06]  /*30c0*/  @!P1 IMAD.WIDE.U32 R62, R65, 0x4, R62 ;  /* 0x00000004413e9825 */ /* 0x008fcc00078e003e */
[----:B------:R-:W2:Y:S01]  /*30d0*/  @!P1 LDG.E.64 R62, desc[UR16][R62.64] ;  /* 0x000000103e3e9981 */ /* 0x000ea2000c1e1b00 */
[----:B------:R-:W-:Y:S01]  /*30e0*/  CS2R R64, SRZ ;  /* 0x0000000000407805 */ /* 0x000fe2000001ff00 */
[----:B------:R-:W-:Y:S02]  /*30f0*/  UIADD3 UR5, UR5, 0x5280, URZ ;  /* 0x0000528005057890 */ /* 0x000fe4000fffe03f */
[----:B------:R-:W-:Y:S02]  /*3100*/  ULOP3.LUT UR12, UR12, 0x10, URZ, 0xc0, !UPT ;  /* 0x000000100c0c7892 */ /* 0x000fe4000f8ec03f */
[----:B-1----:R-:W-:Y:S02]  /*3110*/  ULEA UR5, UR14, UR5, 0x18 ;  /* 0x000000050e057291 */ /* 0x002fe4000f8ec03f */
[----:B------:R-:W-:Y:S02]  /*3120*/  ULOP3.LUT UR4, UR4, 0x1, URZ, 0x3c, !UPT ;  /* 0x0000000104047892 */ /* 0x000fe4000f8e3c3f */
[----:B------:R-:W-:Y:S01]  /*3130*/  IADD3 R19, R19, -UR12, RZ ;  /* 0x8000000c13137c10 */ /* 0x000fe2000fffe0ff */
        /* <DEDUP_REMOVED lines=11> */
[----:B------:R-:W-:Y:S01]  /*31f0*/  @!P1 LOP3.LUT R67, R2, 0x7ffffff8, RZ, 0xc0, !PT ;  /* 0x7ffffff802439812 */ /* 0x000fe200078ec0ff */
[----:B--2---:R-:W-:-:S03]  /*3200*/  FADD.FTZ R69, R66, R69 ;  /* 0x0000004542457221 */ /* 0x004fc60000010000 */
[----:B------:R-:W1:Y:S04]  /*3210*/  SHFL.BFLY PT, R63, R68, 0x2, 0x1f ;  /* 0x0c401f00443f7f89 */ /* 0x000e6800000e0000 */
[----:B------:R-:W2:Y:S01]  /*3220*/  SHFL.BFLY PT, R62, R69, 0x2, 0x1f ;  /* 0x0c401f00453e7f89 */ /* 0x000ea200000e0000 */
[----:B-1----:R-:W-:Y:S01]  /*3230*/  FADD.FTZ R63, R68, R63 ;  /* 0x0000003f443f7221 */ /* 0x002fe20000010000 */
[----:B--2---:R-:W-:-:S04]  /*3240*/  FADD.FTZ R62, R69, R62 ;  /* 0x0000003e453e7221 */ /* 0x004fc80000010000 */
[----:B------:R-:W1:Y:S04]  /*3250*/  SHFL.BFLY PT, R64, R63, 0x1, 0x1f ;  /* 0x0c201f003f407f89 */ /* 0x000e6800000e0000 */
[----:B------:R-:W2:Y:S01]  /*3260*/  SHFL.BFLY PT, R65, R62, 0x1, 0x1f ;  /* 0x0c201f003e417f89 */ /* 0x000ea200000e0000 */
[----:B-1----:R-:W-:Y:S01]  /*3270*/  FADD.FTZ R64, R63, R64 ;  /* 0x000000403f407221 */ /* 0x002fe20000010000 */
[----:B--2---:R-:W-:-:S03]  /*3280*/  FADD.FTZ R65, R62, R65 ;  /* 0x000000413e417221 */ /* 0x004fc60000010000 */
[----:B------:R-:W-:Y:S01]  /*3290*/  @!P1 FMUL.FTZ R63, R64, 6.5104170062113553286e-05 ;  /* 0x38888889403f9820 */ /* 0x000fe20000410000 */
[----:B------:R-:W-:Y:S01]  /*32a0*/  LEA R64, R19, UR5, 0x3 ;  /* 0x0000000513407c11 */ /* 0x000fe2000f8e18ff */
[----:B------:R-:W-:-:S05]  /*32b0*/  @!P1 FMUL.FTZ R62, R65, 6.5104170062113553286e-05 ;  /* 0x38888889413e9820 */ /* 0x000fca0000410000 */
[----:B------:R-:W-:Y:S01]  /*32c0*/  @!P1 STS.64 [R67+UR5], R62 ;  /* 0x0000003e43009988 */ /* 0x000fe20008000a05 */
[----:B------:R-:W-:Y:S01]  /*32d0*/  BAR.SYNC.DEFER_BLOCKING 0x0 ;  /* 0x0000000000007b1d */ /* 0x000fe20000010000 */
[----:B------:R-:W-:-:S04]  /*32e0*/  IADD3 R20, P1, R20, UR22, RZ ;  /* 0x0000001614147c10 */ /* 0x000fc8000ff3e0ff */
[----:B------:R-:W-:Y:S01]  /*32f0*/  IADD3.X R21, R21, UR23, RZ, P1, !PT ;  /* 0x0000001715157c10 */ /* 0x000fe20008ffe4ff */
[----:B------:R-:W-:Y:S01]  /*3300*/  UMOV UR5, UR11 ;  /* 0x0000000b00057c82 */ /* 0x000fe20008000000 */
[----:B------:R-:W-:-:S04]  /*3310*/  IADD3 R22, P1, R22, UR22, RZ ;  /* 0x0000001616167c10 */ /* 0x000fc8000ff3e0ff */
[----:B------:R-:W-:Y:S02]  /*3320*/  IADD3.X R23, R23, UR23, RZ, P1, !PT ;  /* 0x0000001717177c10 */ /* 0x000fe40008ffe4ff */
[----:B------:R-:W-:-:S04]  /*3330*/  IADD3 R24, P1, R24, UR22, RZ ;  /* 0x0000001618187c10 */ /* 0x000fc8000ff3e0ff */
[----:B------:R-:W-:Y:S02]  /*3340*/  IADD3.X R25, R25, UR23, RZ, P1, !PT ;  /* 0x0000001719197c10 */ /* 0x000fe40008ffe4ff */
[----:B------:R-:W-:-:S04]  /*3350*/  IADD3 R26, P1, R26, UR22, RZ ;  /* 0x000000161a1a7c10 */ /* 0x000fc8000ff3e0ff */
[----:B------:R-:W-:Y:S01]  /*3360*/  IADD3.X R27, R27, UR23, RZ, P1, !PT ;  /* 0x000000171b1b7c10 */ /* 0x000fe20008ffe4ff */
[----:B------:R-:W1:Y:S01]  /*3370*/  LDS.64 R64, [R64] ;  /* 0x0000000040407984 */ /* 0x000e620000000a00 */
[----:B------:R-:W-:-:S04]  /*3380*/  IADD3 R28, P1, R28, UR22, RZ ;  /* 0x000000161c1c7c10 */ /* 0x000fc8000ff3e0ff */
[----:B------:R-:W-:Y:S02]  /*3390*/  IADD3.X R29, R29, UR23, RZ, P1, !PT ;  /* 0x000000171d1d7c10 */ /* 0x000fe40008ffe4ff */
[----:B------:R-:W-:-:S04]  /*33a0*/  IADD3 R30, P1, R30, UR22, RZ ;  /* 0x000000161e1e7c10 */ /* 0x000fc8000ff3e0ff */
[----:B------:R-:W-:Y:S02]  /*33b0*/  IADD3.X R31, R31, UR23, RZ, P1, !PT ;  /* 0x000000171f1f7c10 */ /* 0x000fe40008ffe4ff */
[----:B------:R-:W-:-:S04]  /*33c0*/  IADD3 R32, P1, R32, UR22, RZ ;  /* 0x0000001620207c10 */ /* 0x000fc8000ff3e0ff */
[----:B------:R-:W-:Y:S02]  /*33d0*/  IADD3.X R33, R33, UR23, RZ, P1, !PT ;  /* 0x0000001721217c10 */ /* 0x000fe40008ffe4ff */
[----:B------:R-:W-:-:S04]  /*33e0*/  IADD3 R34, P1, R34, UR22, RZ ;  /* 0x0000001622227c10 */ /* 0x000fc8000ff3e0ff */
[----:B------:R-:W-:Y:S01]  /*33f0*/  IADD3.X R35, R35, UR23, RZ, P1, !PT ;  /* 0x0000001723237c10 */ /* 0x000fe20008ffe4ff */
[--C-:B-1----:R-:W-:Y:S01]  /*3400*/  FFMA.FTZ R66, R3, R37, -R64.reuse ;  /* 0x0000002503427223 */ /* 0x102fe20000010840 */
[--C-:B------:R-:W-:Y:S01]  /*3410*/  FFMA.FTZ R3, R37, R40, -R64.reuse ;  /* 0x0000002825037223 */ /* 0x100fe20000010840 */
[--C-:B------:R-:W-:Y:S01]  /*3420*/  FFMA.FTZ R40, R41, R43, -R64.reuse ;  /* 0x0000002b29287223 */ /* 0x100fe20000010840 */
[--C-:B------:R-:W-:Y:S01]  /*3430*/  FFMA.FTZ R41, R43, R54, -R64.reuse ;  /* 0x000000362b297223 */ /* 0x100fe20000010840 */
[--C-:B------:R-:W-:Y:S01]  /*3440*/  FFMA.FTZ R54, R57, R55, -R64.reuse ;  /* 0x0000003739367223 */ /* 0x100fe20000010840 */
[----:B------:R-:W-:Y:S01]  /*3450*/  FFMA.FTZ R56, R56, R39, -R64 ;  /* 0x0000002738387223 */ /* 0x000fe20000010840 */
[----:B------:R-:W-:Y:S01]  /*3460*/  FFMA.FTZ R53, R53, -R65, R40 ;  /* 0x8000004135357223 */ /* 0x000fe20000010028 */
[----:B------:R-:W-:Y:S01]  /*3470*/  FFMA.FTZ R61, R37, R61, -R64 ;  /* 0x0000003d253d7223 */ /* 0x000fe20000010840 */
[----:B------:R-:W-:Y:S01]  /*3480*/  FFMA.FTZ R89, R89, -R65, R54 ;  /* 0x8000004159597223 */ /* 0x000fe20000010036 */
[C-C-:B------:R-:W-:Y:S01]  /*3490*/  FFMA.FTZ R94, R37.reuse, R94, -R64.reuse ;  /* 0x0000005e255e7223 */ /* 0x140fe20000010840 */
[C-C-:B------:R-:W-:Y:S01]  /*34a0*/  FFMA.FTZ R19, R37.reuse, R102, -R64.reuse ;  /* 0x0000006625137223 */ /* 0x140fe20000010840 */
[C-C-:B------:R-:W-:Y:S01]  /*34b0*/  FFMA.FTZ R71, R37.reuse, R71, -R64.reuse ;  /* 0x0000004725477223 */ /* 0x140fe20000010840 */
[C-C-:B------:R-:W-:Y:S01]  /*34c0*/  FFMA.FTZ R77, R37.reuse, R77, -R64.reuse ;  /* 0x0000004d254d7223 */ /* 0x140fe20000010840 */
[--C-:B------:R-:W-:Y:S01]  /*34d0*/  FFMA.FTZ R38, R37, R38, -R64.reuse ;  /* 0x0000002625267223 */ /* 0x100fe20000010840 */
[----:B------:R-:W-:Y:S01]  /*34e0*/  FFMA.FTZ R37, R39, R60, -R64 ;  /* 0x0000003c27257223 */ /* 0x000fe20000010840 */
[-C--:B------:R-:W-:Y:S01]  /*34f0*/  FFMA.FTZ R5, R5, -R65.reuse, R66 ;  /* 0x8000004105057223 */ /* 0x080fe20000010042 */
[----:B------:R-:W-:Y:S01]  /*3500*/  FFMA.FTZ R87, R87, -R65, R56 ;  /* 0x8000004157577223 */ /* 0x000fe20000010038 */
[C---:B------:R-:W-:Y:S01]  /*3510*/  FMUL.FTZ R53, R36.reuse, R53 ;  /* 0x0000003524357220 */ /* 0x040fe20000410000 */
[----:B------:R-:W-:Y:S01]  /*3520*/  FMUL.FTZ R40, R36, R89 ;  /* 0x0000005924287220 */ /* 0x000fe20000410000 */
[--C-:B------:R-:W-:Y:S01]  /*3530*/  FFMA.FTZ R86, R55, R86, -R64.reuse ;  /* 0x0000005637567223 */ /* 0x100fe20000010840 */
        /* <DEDUP_REMOVED lines=9> */
[----:B------:R-:W-:Y:S01]  /*35d0*/  FFMA.FTZ R80, R43, R80, -R64 ;  /* 0x000000502b507223 */ /* 0x000fe20000010840 */
[-C--:B------:R-:W-:Y:S01]  /*35e0*/  FFMA.FTZ R3, R42, -R65.reuse, R3 ;  /* 0x800000412a037223 */ /* 0x080fe20000010003 */
[-C--:B------:R-:W-:Y:S01]  /*35f0*/  FFMA.FTZ R37, R52, -R65.reuse, R37 ;  /* 0x8000004134257223 */ /* 0x080fe20000010025 */
[----:B------:R-:W-:Y:S01]  /*3600*/  FFMA.FTZ R79, R79, -R65, R38 ;  /* 0x800000414f4f7223 */ /* 0x000fe20000010026 */
[--C-:B------:R-:W-:Y:S01]  /*3610*/  FFMA.FTZ R39, R39, R84, -R64.reuse ;  /* 0x0000005427277223 */ /* 0x100fe20000010840 */
[----:B------:R-:W-:Y:S01]  /*3620*/  FFMA.FTZ R43, R43, R83, -R64 ;  /* 0x000000532b2b7223 */ /* 0x000fe20000010840 */
[C---:B------:R-:W-:Y:S01]  /*3630*/  FMUL.FTZ R5, R36.reuse, R5 ;  /* 0x0000000524057220 */ /* 0x040fe20000410000 */
[----:B------:R-:W-:Y:S01]  /*3640*/  FMUL.FTZ R38, R36, R87 ;  /* 0x0000005724267220 */ /* 0x000fe20000410000 */
[-C--:B------:R-:W-:Y:S01]  /*3650*/  FFMA.FTZ R41, R58, -R65.reuse, R41 ;  /* 0x800000413a297223 */ /* 0x080fe20000010029 */
[----:B------:R-:W-:Y:S01]  /*3660*/  FFMA.FTZ R59, R59, -R65, R86 ;  /* 0x800000413b3b7223 */ /* 0x000fe20000010056 */
[----:B------:R-:W-:Y:S01]  /*3670*/  F2FP.F16.F32.PACK_AB R53, R40, R53 ;  /* 0x000000352835723e */ /* 0x000fe200000000ff */
[C-C-:B------:R-:W-:Y:S01]  /*3680*/  FFMA.FTZ R95, R55.reuse, R95, -R64.reuse ;  /* 0x0000005f375f7223 */ /* 0x140fe20000010840 */
[C---:B------:R-:W-:Y:S01]  /*3690*/  FMUL.FTZ R40, R36.reuse, R3 ;  /* 0x0000000324287220 */ /* 0x040fe20000410000 */
[----:B------:R-:W-:Y:S01]  /*36a0*/  FMUL.FTZ R37, R36, R37 ;  /* 0x0000002524257220 */ /* 0x000fe20000410000 */
[----:B------:R-:W-:Y:S01]  /*36b0*/  FFMA.FTZ R103, R55, R103, -R64 ;  /* 0x0000006737677223 */ /* 0x000fe20000010840 */
[-C--:B------:R-:W-:Y:S01]  /*36c0*/  FFMA.FTZ R57, R116, -R65.reuse, R39 ;  /* 0x8000004174397223 */ /* 0x080fe20000010027 */
[----:B------:R-:W-:Y:S01]  /*36d0*/  FFMA.FTZ R43, R120, -R65, R43 ;  /* 0x80000041782b7223 */ /* 0x000fe2000001002b */
[----:B------:R-:W-:Y:S01]  /*36e0*/  F2FP.F16.F32.PACK_AB R39, R38, R5 ;  /* 0x000000052627723e */ /* 0x000fe200000000ff */
[C---:B------:R-:W-:Y:S01]  /*36f0*/  FMUL.FTZ R41, R36.reuse, R41 ;  /* 0x0000002924297220 */ /* 0x040fe20000410000 */
[----:B------:R-:W-:Y:S01]  /*3700*/  FMUL.FTZ R42, R36, R59 ;  /* 0x0000003b242a7220 */ /* 0x000fe20000410000 */
        /* <DEDUP_REMOVED lines=8> */
[C---:B------:R-:W-:Y:S01]  /*3790*/  FMUL.FTZ R5, R36.reuse, R43 ;  /* 0x0000002b24057220 */ /* 0x040fe20000410000 */
[----:B------:R-:W-:Y:S01]  /*37a0*/  F2FP.F16.F32.PACK_AB R40, R37, R40 ;  /* 0x000000282528723e */ /* 0x000fe200000000ff */
[--C-:B------:R-:W-:Y:S01]  /*37b0*/  FFMA.FTZ R73, R55, R73, -R64.reuse ;  /* 0x0000004937497223 */ /* 0x100fe20000010840 */
[----:B------:R-:W-:Y:S01]  /*37c0*/  PRMT R43, R39, 0x7632, R43 ;  /* 0x00007632272b7816 */ /* 0x000fe2000000002b */
[----:B------:R-:W-:Y:S01]  /*37d0*/  FFMA.FTZ R111, R55, R111, -R64 ;  /* 0x0000006f376f7223 */ /* 0x000fe20000010840 */
[----:B------:R-:W-:Y:S01]  /*37e0*/  PRMT R37, R53, 0x7632, R37 ;  /* 0x0000763235257816 */ /* 0x000fe20000000025 */
[C---:B------:R-:W-:Y:S01]  /*37f0*/  FMUL.FTZ R61, R36.reuse, R61 ;  /* 0x0000003d243d7220 */ /* 0x040fe20000410000 */
[C---:B------:R-:W-:Y:S01]  /*3800*/  FMUL.FTZ R52, R36.reuse, R91 ;  /* 0x0000005b24347220 */ /* 0x040fe20000410000 */
[C---:B------:R-:W-:Y:S01]  /*3810*/  FMUL.FTZ R93, R36.reuse, R93 ;  /* 0x0000005d245d7220 */ /* 0x040fe20000410000 */
[----:B------:R-:W-:Y:S01]  /*3820*/  FMUL.FTZ R54, R36, R95 ;  /* 0x0000005f24367220 */ /* 0x000fe20000410000 */
[----:B------:R-:W-:Y:S01]  /*3830*/  F2FP.F16.F32.PACK_AB R41, R42, R41 ;  /* 0x000000292a29723e */ /* 0x000fe200000000ff */
[C---:B------:R-:W-:Y:S01]  /*3840*/  FMUL.FTZ R97, R36.reuse, R97 ;  /* 0x0000006124617220 */ /* 0x040fe20000410000 */
[C---:B------:R-:W-:Y:S01]  /*3850*/  FMUL.FTZ R56, R36.reuse, R99 ;  /* 0x0000006324387220 */ /* 0x040fe20000410000 */
        /* <DEDUP_REMOVED lines=8> */
[----:B------:R-:W-:Y:S01]  /*38e0*/  STG.E.U16 desc[UR16][R20.64], R39 ;  /* 0x0000002714007986 */ /* 0x000fe2000c101510 */
[-C--:B------:R-:W-:Y:S01]  /*38f0*/  FFMA.FTZ R75, R75, -R65.reuse, R76 ;  /* 0x800000414b4b7223 */ /* 0x080fe2000001004c */
[----:B------:R-:W-:Y:S01]  /*3900*/  FFMA.FTZ R111, R112, -R65, R111 ;  /* 0x80000041706f7223 */ /* 0x000fe2000001006f */
[----:B------:R-:W-:Y:S01]  /*3910*/  PRMT R42, R40, 0x7632, R42 ;  /* 0x00007632282a7816 */ /* 0x000fe2000000002a */
[----:B------:R-:W-:Y:S01]  /*3920*/  STG.E.U16 desc[UR16][R20.64+0x2], R43 ;  /* 0x0000022b14007986 */ /* 0x000fe2000c101510 */
[C-C-:B------:R-:W-:Y:S01]  /*3930*/  FFMA.FTZ R81, R55.reuse, R81, -R64.reuse ;  /* 0x0000005137517223 */ /* 0x140fe20000010840 */
[----:B------:R-:W-:Y:S01]  /*3940*/  F2FP.F16.F32.PACK_AB R61, R52, R61 ;  /* 0x0000003d343d723e */ /* 0x000fe200000000ff */
[----:B------:R-:W-:Y:S01]  /*3950*/  FFMA.FTZ R55, R55, R85, -R64 ;  /* 0x0000005537377223 */ /* 0x000fe20000010840 */
[----:B------:R-:W-:Y:S01]  /*3960*/  STG.E.U16 desc[UR16][R20.64+0x4], R53 ;  /* 0x0000043514007986 */ /* 0x000fe2000c101510 */
[----:B------:R-:W-:Y:S01]  /*3970*/  F2FP.F16.F32.PACK_AB R93, R54, R93 ;  /* 0x0000005d365d723e */ /* 0x000fe200000000ff */
[C---:B------:R-:W-:Y:S01]  /*3980*/  FMUL.FTZ R19, R36.reuse, R19 ;  /* 0x0000001324137220 */ /* 0x040fe20000410000 */
[C---:B------:R-:W-:Y:S01]  /*3990*/  FMUL.FTZ R60, R36.reuse, R107 ;  /* 0x0000006b243c7220 */ /* 0x040fe20000410000 */
[----:B------:R1:W-:Y:S01]  /*39a0*/  STG.E.U16 desc[UR16][R20.64+0x6], R37 ;  /* 0x0000062514007986 */ /* 0x0003e2000c101510 */
[C---:B------:R-:W-:Y:S01]  /*39b0*/  FMUL.FTZ R105, R36.reuse, R105 ;  /* 0x0000006924697220 */ /* 0x040fe20000410000 */
[----:B------:R-:W-:Y:S01]  /*39c0*/  FMUL.FTZ R62, R36, R73 ;  /* 0x00000049243e7220 */ /* 0x000fe20000410000 */
[----:B------:R-:W-:Y:S01]  /*39d0*/  F2FP.F16.F32.PACK_AB R97, R56, R97 ;  /* 0x000000613861723e */ /* 0x000fe200000000ff */
[----:B------:R-:W-:Y:S01]  /*39e0*/  FMUL.FTZ R71, R36, R71 ;  /* 0x0000004724477220 */ /* 0x000fe20000410000 */
[----:B------:R-:W-:Y:S01]  /*39f0*/  F2FP.F16.F32.PACK_AB R101, R58, R101 ;  /* 0x000000653a65723e */ /* 0x000fe200000000ff */
[C---:B------:R-:W-:Y:S01]  /*3a00*/  FMUL.FTZ R64, R36.reuse, R109 ;  /* 0x0000006d24407220 */ /* 0x040fe20000410000 */
[C---:B------:R-:W-:Y:S01]  /*3a10*/  FMUL.FTZ R75, R36.reuse, R75 ;  /* 0x0000004b244b7220 */ /* 0x040fe20000410000 */
[----:B------:R-:W-:Y:S01]  /*3a20*/  FMUL.FTZ R66, R36, R111 ;  /* 0x0000006f24427220 */ /* 0x000fe20000410000 */
[-C--:B------:R-:W-:Y:S01]  /*3a30*/  FFMA.FTZ R77, R78, -R65.reuse, R77 ;  /* 0x800000414e4d7223 */ /* 0x080fe2000001004d */
[-C--:B------:R-:W-:Y:S01]  /*3a40*/  FFMA.FTZ R115, R115, -R65.reuse, R114 ;  /* 0x8000004173737223 */ /* 0x080fe20000010072 */
[-C--:B------:R-:W-:Y:S01]  /*3a50*/  FFMA.FTZ R113, R113, -R65.reuse, R80 ;  /* 0x8000004171717223 */ /* 0x080fe20000010050 */
[----:B-1----:R-:W-:Y:S01]  /*3a60*/  PRMT R21, R41, 0x7632, R21 ;  /* 0x0000763229157816 */ /* 0x002fe20000000015 */
[-C--:B------:R-:W-:Y:S01]  /*3a70*/  FFMA.FTZ R81, R82, -R65.reuse, R81 ;  /* 0x8000004152517223 */ /* 0x080fe20000010051 */
[----:B------:R-:W-:Y:S01]  /*3a80*/  STG.E.U16 desc[UR16][R22.64], R40 ;  /* 0x0000002816007986 */ /* 0x000fe2000c101510 */
[----:B------:R-:W-:Y:S01]  /*3a90*/  PRMT R39, R61, 0x7632, R39 ;  /* 0x000076323d277816 */ /* 0x000fe20000000027 */
[----:B------:R-:W-:Y:S01]  /*3aa0*/  FFMA.FTZ R55, R118, -R65, R55 ;  /* 0x8000004176377223 */ /* 0x000fe20000010037 */
[----:B------:R-:W-:Y:S01]  /*3ab0*/  PRMT R20, R93, 0x7632, R20 ;  /* 0x000076325d147816 */ /* 0x000fe20000000014 */
[----:B------:R-:W-:Y:S01]  /*3ac0*/  STG.E.U16 desc[UR16][R22.64+0x2], R42 ;  /* 0x0000022a16007986 */ /* 0x000fe2000c101510 */
[----:B------:R-:W-:Y:S01]  /*3ad0*/  F2FP.F16.F32.PACK_AB R19, R60, R19 ;  /* 0x000000133c13723e */ /* 0x000fe200000000ff */
[----:B------:R-:W-:Y:S01]  /*3ae0*/  FMUL.FTZ R77, R36, R77 ;  /* 0x0000004d244d7220 */ /* 0x000fe20000410000 */
[----:B------:R-:W-:Y:S01]  /*3af0*/  F2FP.F16.F32.PACK_AB R105, R62, R105 ;  /* 0x000000693e69723e */ /* 0x000fe200000000ff */
[----:B------:R-:W-:Y:S01]  /*3b00*/  STG.E.U16 desc[UR16][R22.64+0x4], R41 ;  /* 0x0000042916007986 */ /* 0x000fe2000c101510 */
[----:B------:R-:W-:Y:S01]  /*3b10*/  F2FP.F16.F32.PACK_AB R71, R64, R71 ;  /* 0x000000474047723e */ /* 0x000fe200000000ff */
[C---:B------:R-:W-:Y:S01]  /*3b20*/  FMUL.FTZ R68, R36.reuse, R115 ;  /* 0x0000007324447220 */ /* 0x040fe20000410000 */
[C---:B------:R-:W-:Y:S01]  /*3b30*/  FMUL.FTZ R113, R36.reuse, R113 ;  /* 0x0000007124717220 */ /* 0x040fe20000410000 */
[----:B------:R1:W-:Y:S01]  /*3b40*/  STG.E.U16 desc[UR16][R22.64+0x6], R21 ;  /* 0x0000061516007986 */ /* 0x0003e2000c101510 */
[C---:B------:R-:W-:Y:S01]  /*3b50*/  FMUL.FTZ R70, R36.reuse, R81 ;  /* 0x0000005124467220 */ /* 0x040fe20000410000 */
[C---:B------:R-:W-:Y:S01]  /*3b60*/  FMUL.FTZ R3, R36.reuse, R79 ;  /* 0x0000004f24037220 */ /* 0x040fe20000410000 */
[----:B------:R-:W-:Y:S01]  /*3b70*/  FMUL.FTZ R38, R36, R57 ;  /* 0x0000003924267220 */ /* 0x000fe20000410000 */
[----:B------:R-:W-:Y:S01]  /*3b80*/  F2FP.F16.F32.PACK_AB R75, R66, R75 ;  /* 0x0000004b424b723e */ /* 0x000fe200000000ff */
[----:B------:R-:W-:Y:S01]  /*3b90*/  FMUL.FTZ R36, R36, R55 ;  /* 0x0000003724247220 */ /* 0x000fe20000410000 */
[----:B------:R-:W-:Y:S01]  /*3ba0*/  STG.E.U16 desc[UR16][R24.64], R61 ;  /* 0x0000003d18007986 */ /* 0x000fe2000c101510 */
[----:B------:R-:W-:-:S02]  /*3bb0*/  F2FP.F16.F32.PACK_AB R77, R68, R77 ;  /* 0x0000004d444d723e */ /* 0x000fc400000000ff */
[----:B------:R-:W-:Y:S01]  /*3bc0*/  F2FP.F16.F32.PACK_AB R113, R70, R113 ;  /* 0x000000714671723e */ /* 0x000fe200000000ff */
[----:B------:R-:W-:Y:S01]  /*3bd0*/  STG.E.U16 desc[UR16][R24.64+0x2], R39 ;  /* 0x0000022718007986 */ /* 0x000fe2000c101510 */
[----:B------:R-:W-:Y:S02]  /*3be0*/  F2FP.F16.F32.PACK_AB R3, R38, R3 ;  /* 0x000000032603723e */ /* 0x000fe400000000ff */
[----:B-1----:R-:W-:Y:S01]  /*3bf0*/  PRMT R23, R97, 0x7632, R23 ;  /* 0x0000763261177816 */ /* 0x002fe20000000017 */
[----:B------:R-:W-:Y:S01]  /*3c00*/  STG.E.U16 desc[UR16][R24.64+0x4], R93 ;  /* 0x0000045d18007986 */ /* 0x000fe2000c101510 */
[----:B------:R-:W-:Y:S02]  /*3c10*/  PRMT R21, R101, 0x7632, R21 ;  /* 0x0000763265157816 */ /* 0x000fe40000000015 */
[----:B------:R-:W-:Y:S01]  /*3c20*/  PRMT R22, R105, 0x7632, R22 ;  /* 0x0000763269167816 */ /* 0x000fe20000000016 */
[----:B------:R1:W-:Y:S01]  /*3c30*/  STG.E.U16 desc[UR16][R24.64+0x6], R20 ;  /* 0x0000061418007986 */ /* 0x0003e2000c101510 */
[----:B------:R-:W-:-:S03]  /*3c40*/  F2FP.F16.F32.PACK_AB R5, R36, R5 ;  /* 0x000000052405723e */ /* 0x000fc600000000ff */
[----:B------:R-:W-:Y:S04]  /*3c50*/  STG.E.U16 desc[UR16][R26.64], R97 ;  /* 0x000000611a007986 */ /* 0x000fe8000c101510 */
[----:B------:R-:W-:Y:S04]  /*3c60*/  STG.E.U16 desc[UR16][R26.64+0x2], R23 ;  /* 0x000002171a007986 */ /* 0x000fe8000c101510 */
[----:B------:R-:W-:Y:S01]  /*3c70*/  STG.E.U16 desc[UR16][R26.64+0x4], R101 ;  /* 0x000004651a007986 */ /* 0x000fe2000c101510 */
[----:B-1----:R-:W-:-:S03]  /*3c80*/  PRMT R20, R19, 0x7632, R20 ;  /* 0x0000763213147816 */ /* 0x002fc60000000014 */
[----:B------:R1:W-:Y:S04]  /*3c90*/  STG.E.U16 desc[UR16][R26.64+0x6], R21 ;  /* 0x000006151a007986 */ /* 0x0003e8000c101510 */
[----:B------:R2:W-:Y:S04]  /*3ca0*/  STG.E.U16 desc[UR16][R28.64], R19 ;  /* 0x000000131c007986 */ /* 0x0005e8000c101510 */
[----:B------:R3:W-:Y:S01]  /*3cb0*/  STG.E.U16 desc[UR16][R28.64+0x2], R20 ;  /* 0x000002141c007986 */ /* 0x0007e2000c101510 */
[----:B-1----:R-:W-:-:S03]  /*3cc0*/  PRMT R21, R71, 0x7632, R21 ;  /* 0x0000763247157816 */ /* 0x002fc60000000015 */
[----:B------:R-:W-:Y:S01]  /*3cd0*/  STG.E.U16 desc[UR16][R28.64+0x4], R105 ;  /* 0x000004691c007986 */ /* 0x000fe2000c101510 */
[----:B--2---:R-:W-:-:S03]  /*3ce0*/  PRMT R19, R75, 0x7632, R19 ;  /* 0x000076324b137816 */ /* 0x004fc60000000013 */
[----:B------:R1:W-:Y:S01]  /*3cf0*/  STG.E.U16 desc[UR16][R28.64+0x6], R22 ;  /* 0x000006161c007986 */ /* 0x0003e2000c101510 */
[----:B---3--:R-:W-:-:S03]  /*3d00*/  PRMT R20, R77, 0x7632, R20 ;  /* 0x000076324d147816 */ /* 0x008fc60000000014 */
[----:B------:R2:W-:Y:S04]  /*3d10*/  STG.E.U16 desc[UR16][R30.64+0x2], R21 ;  /* 0x000002151e007986 */ /* 0x0005e8000c101510 */
[----:B------:R3:W-:Y:S01]  /*3d20*/  STG.E.U16 desc[UR16][R30.64+0x6], R19 ;  /* 0x000006131e007986 */ /* 0x0007e2000c101510 */
[----:B-1----:R-:W-:-:S03]  /*3d30*/  PRMT R22, R5, 0x7632, R22 ;  /* 0x0000763205167816 */ /* 0x002fc60000000016 */
[----:B------:R1:W-:Y:S01]  /*3d40*/  STG.E.U16 desc[UR16][R30.64], R71 ;  /* 0x000000471e007986 */ /* 0x0003e2000c101510 */
[----:B--2---:R-:W-:-:S03]  /*3d50*/  PRMT R21, R113, 0x7632, R21 ;  /* 0x0000763271157816 */ /* 0x004fc60000000015 */
[----:B------:R1:W-:Y:S01]  /*3d60*/  STG.E.U16 desc[UR16][R30.64+0x4], R75 ;  /* 0x0000044b1e007986 */ /* 0x0003e2000c101510 */
[----:B---3--:R-:W-:-:S03]  /*3d70*/  PRMT R19, R3, 0x7632, R19 ;  /* 0x0000763203137816 */ /* 0x008fc60000000013 */
        /* <DEDUP_REMOVED lines=9> */
.L_x_2450:
        /* <DEDUP_REMOVED lines=42> */
[----:B------:R-:W-:Y:S02]  /*40b0*/  MOV R16, R11 ;  /* 0x0000000b00107202 */ /* 0x000fe40000000f00 */
[----:B------:R-:W-:Y:S01]  /*40c0*/  IADD3 R8, R13, R14, RZ ;  /* 0x0000000e0d087210 */ /* 0x000fe20007ffe0ff */
[----:B------:R-:W-:Y:S01]  /*40d0*/  IMAD.X R17, RZ, RZ, RZ, P0 ;  /* 0x000000ffff117224 */ /* 0x000fe200000e06ff */
[----:B------:R-:W-:-:S02]  /*40e0*/  IADD3 RZ, P1, R9, R10, RZ ;  /* 0x0000000a09ff7210 */ /* 0x000fc40007f3e0ff */
[----:B------:R-:W-:Y:S01]  /*40f0*/  SHF.L.U32 R12, R0, 0x7, RZ ;  /* 0x00000007000c7819 */ /* 0x000fe200000006ff */
[----:B------:R-:W-:Y:S01]  /*4100*/  IMAD.WIDE.U32 R14, R8, -0x77777777, RZ ;  /* 0x88888889080e7825 */ /* 0x000fe200078e00ff */
[----:B------:R-:W-:Y:S02]  /*4110*/  SHF.L.U32 R13, R0, 0x1, RZ ;  /* 0x00000001000d7819 */ /* 0x000fe400000006ff */
[----:B------:R-:W-:Y:S01]  /*4120*/  ISETP.LT.U32.AND P0, PT, R20, 0x4, PT ;  /* 0x000000041400780c */ /* 0x000fe20003f01070 */
[----:B------:R-:W-:Y:S01]  /*4130*/  IMAD.WIDE.U32.X R16, R4, -0x77777778, R16, P1 ;  /* 0x8888888804107825 */ /* 0x000fe200008e0410 */
[----:B------:R-:W-:Y:S02]  /*4140*/  LOP3.LUT R12, R12, 0x780, RZ, 0xc0, !PT ;  /* 0x000007800c0c7812 */ /* 0x000fe400078ec0ff */
[----:B------:R-:W-:Y:S02]  /*4150*/  LOP3.LUT R10, R13, 0x1e, RZ, 0xc0, !PT ;  /* 0x0000001e0d0a7812 */ /* 0x000fe400078ec0ff */
[----:B------:R-:W-:-:S02]  /*4160*/  IADD3 R9, R5, 0x3c, RZ ;  /* 0x0000003c05097810 */ /* 0x000fc40007ffe0ff */
[----:B------:R-:W-:Y:S02]  /*4170*/  ISETP.LT.AND.EX P0, PT, R21, RZ, PT, P0 ;  /* 0x000000ff1500720c */ /* 0x000fe40003f01300 */
[----:B------:R-:W-:Y:S02]  /*4180*/  SHF.R.U64 R24, R16, 0x3, R17 ;  /* 0x0000000310187819 */ /* 0x000fe40000001211 */
[----:B------:R-:W-:Y:S02]  /*4190*/  IADD3 R18, R12, UR6, RZ ;  /* 0x000000060c127c10 */ /* 0x000fe4000fffe0ff */
[-C--:B------:R-:W-:Y:S02]  /*41a0*/  LOP3.LUT R13, R6, R10.reuse, RZ, 0x3c, !PT ;  /* 0x0000000a060d7212 */ /* 0x080fe400078e3cff */
[-C--:B------:R-:W-:Y:S02]  /*41b0*/  LOP3.LUT R11, R5, R10.reuse, RZ, 0x3c, !PT ;  /* 0x0000000a050b7212 */ /* 0x080fe400078e3cff */
[----:B------:R-:W-:-:S02]  /*41c0*/  LOP3.LUT R19, R9, R10, RZ, 0x3c, !PT ;  /* 0x0000000a09137212 */ /* 0x000fc400078e3cff */
[----:B------:R-:W-:Y:S02]  /*41d0*/  SEL R23, R20, 0x4, P0 ;  /* 0x0000000414177807 */ /* 0x000fe40000000000 */
[----:B------:R-:W-:Y:S02]  /*41e0*/  SEL R26, R21, RZ, P0 ;  /* 0x000000ff151a7207 */ /* 0x000fe40000000000 */
[----:B------:R-:W-:Y:S02]  /*41f0*/  LEA.HI R22, R15, 0x1, RZ, 0x1c ;  /* 0x000000010f167811 */ /* 0x000fe400078fe0ff */
[C---:B------:R-:W-:Y:S02]  /*4200*/  IADD3 R16, P0, R2.reuse, 0xf, RZ ;  /* 0x0000000f02107810 */ /* 0x040fe40007f1e0ff */
[C---:B------:R-:W-:Y:S02]  /*4210*/  IADD3 R17, P1, R2.reuse, 0x1e, RZ ;  /* 0x0000001e02117810 */ /* 0x040fe40007f3e0ff */
[----:B------:R-:W-:-:S02]  /*4220*/  IADD3 R49, P2, R2, 0x2d, RZ ;  /* 0x0000002d02317810 */ /* 0x000fc40007f5e0ff */
[----:B------:R-:W-:Y:S02]  /*4230*/  IADD3 R24, R24, 0x1, RZ ;  /* 0x0000000118187810 */ /* 0x000fe40007ffe0ff */
[-C--:B------:R-:W-:Y:S02]  /*4240*/  LEA R12, R13, R18.reuse, 0x2 ;  /* 0x000000120d0c7211 */ /* 0x080fe400078e10ff */
[-C--:B------:R-:W-:Y:S02]  /*4250*/  LEA R11, R11, R18.reuse, 0x2 ;  /* 0x000000120b0b7211 */ /* 0x080fe400078e10ff */
[----:B------:R-:W-:Y:S01]  /*4260*/  LEA R13, R19, R18, 0x2 ;  /* 0x00000012130d7211 */ /* 0x000fe200078e10ff */
[----:B------:R-:W-:Y:S01]  /*4270*/  VIADD R18, R5, 0x5a ;  /* 0x0000005a05127836 */ /* 0x000fe20000000000 */
[----:B------:R-:W-:Y:S02]  /*4280*/  SHF.L.U64.HI R21, R23, 0x4, R26 ;  /* 0x0000000417157819 */ /* 0x000fe4000001021a */
[----:B------:R-:W-:-:S02]  /*4290*/  MOV R14, UR10 ;  /* 0x0000000a000e7c02 */ /* 0x000fc40008000f00 */
[C---:B------:R-:W-:Y:S02]  /*42a0*/  LOP3.LUT R15, R0.reuse, 0x1f, RZ, 0xc0, !PT ;  /* 0x0000001f000f7812 */ /* 0x040fe400078ec0ff */
[----:B------:R-:W-:Y:S02]  /*42b0*/  LOP3.LUT R47, R0, 0xf, RZ, 0xc0, !PT ;  /* 0x0000000f002f7812 */ /* 0x000fe400078ec0ff */
[----:B------:R-:W-:Y:S02]  /*42c0*/  IADD3.X R19, RZ, RZ, RZ, P0, !PT ;  /* 0x000000ffff137210 */ /* 0x000fe400007fe4ff */
[----:B------:R-:W-:Y:S02]  /*42d0*/  IADD3.X R20, RZ, RZ, RZ, P1, !PT ;  /* 0x000000ffff147210 */ /* 0x000fe40000ffe4ff */
[----:B------:R-:W-:Y:S02]  /*42e0*/  IADD3.X R53, RZ, RZ, RZ, P2, !PT ;  /* 0x000000ffff357210 */ /* 0x000fe400017fe4ff */
[----:B------:R-:W-:-:S02]  /*42f0*/  SHF.L.U32 R23, R23, 0x4, RZ ;  /* 0x0000000417177819 */ /* 0x000fc400000006ff */
[----:B------:R-:W-:Y:S02]  /*4300*/  LOP3.LUT R22, R22, 0x3, RZ, 0xc0, !PT ;  /* 0x0000000316167812 */ /* 0x000fe400078ec0ff */
[----:B------:R-:W-:-:S07]  /*4310*/  LOP3.LUT R24, R24, 0x3, RZ, 0xc0, !PT ;  /* 0x0000000318187812 */ /* 0x000fce00078ec0ff */
.L_x_2477:
        /* <DEDUP_REMOVED lines=13> */
[----:B------:R-:W-:-:S02]  /*43f0*/  MOV R52, RZ ;  /* 0x000000ff00347202 */ /* 0x000fc40000000f00 */
[----:B------:R-:W-:Y:S02]  /*4400*/  MOV R48, R2 ;  /* 0x0000000200307202 */ /* 0x000fe40000000f00 */
        /* <DEDUP_REMOVED lines=27> */
.L_x_2464:
[----:B------:R-:W-:Y:S05]  /*45c0*/  BSYNC B1 ;  /* 0x0000000000017941 */ /* 0x000fea0003800000 */
.L_x_2463:
        /* <DEDUP_REMOVED lines=18> */
.L_x_2467:
        /* <DEDUP_REMOVED lines=55> */
.L_x_2466:
[----:B------:R-:W-:Y:S05]  /*4a60*/  BSYNC B1 ;  /* 0x0000000000017941 */ /* 0x000fea0003800000 */
.L_x_2465:
        /* <DEDUP_REMOVED lines=35> */
.L_x_2469:
[----:B------:R-:W-:Y:S05]  /*4ca0*/  BSYNC B1 ;  /* 0x0000000000017941 */ /* 0x000fea0003800000 */
.L_x_2468:
        /* <DEDUP_REMOVED lines=15> */
.L_x_2462:
[----:B------:R-:W-:Y:S05]  /*4da0*/  BSYNC B0 ;  /* 0x0000000000007941 */ /* 0x000fea0003800000 */
.L_x_2461:
        /* <DEDUP_REMOVED lines=36> */
.L_x_2486:
[----:B------:R-:W0:Y:S01]  /*4ff0*/  LDC.64 R26, c[0x0][0x218] ;  /* 0x00008600ff1a7b82 */ /* 0x000e220000000a00 */
[----:B------:R-:W-:Y:S01]  /*5000*/  ISETP.NE.AND P1, PT, R47, RZ, PT ;  /* 0x000000ff2f00720c */ /* 0x000fe20003f25270 */
[----:B---3--:R-:W-:Y:S01]  /*5010*/  FADD.FTZ R31, R37, R32 ;  /* 0x00000020251f7221 */ /* 0x008fe20000010000 */
[----:B------:R-:W-:Y:S01]  /*5020*/  IMAD.IADD R25, R5, 0x1, R14 ;  /* 0x0000000105197824 */ /* 0x000fe200078e020e */
[----:B------:R-:W-:Y:S02]  /*5030*/  ISETP.NE.AND P2, PT, R22, 0x1, PT ;  /* 0x000000011600780c */ /* 0x000fe40003f45270 */
[----:B------:R-:W-:Y:S02]  /*5040*/  MOV R33, R6 ;  /* 0x0000000600217202 */ /* 0x000fe40000000f00 */
[----:B------:R-:W2:Y:S06]  /*5050*/  LDC.64 R28, c[0x0][0x220] ;  /* 0x00008800ff1c7b82 */ /* 0x000eac0000000a00 */
[----:B------:R-:W-:-:S02]  /*5060*/  @!P1 F2FP.F16.F32.PACK_AB R30, RZ, R38 ;  /* 0x00000026ff1e923e */ /* 0x000fc400000000ff */
[----:B------:R-:W-:Y:S01]  /*5070*/  @!P1 F2FP.F16.F32.PACK_AB R31, RZ, R31 ;  /* 0x0000001fff1f923e */ /* 0x000fe200000000ff */
        /* <DEDUP_REMOVED lines=32> */
.L_x_2496:
        /* <DEDUP_REMOVED lines=11> */
[----:B------:R3:W4:Y:S04]  /*5330*/  @P0 LDS R33, [R13] ;  /* 0x000000000d210984 */ /* 0x0007280000000800 */
[----:B------:R3:W0:Y:S01]  /*5340*/  @P0 LDS R35, [R13+0x780] ;  /* 0x000780000d230984 */ /* 0x0006220000000800 */
[----:B------:R-:W-:Y:S05]  /*5350*/  BRA.DIV UR7, `(.L_x_2475) ;  /* 0x0000001207a07947 */ /* 0x000fea000b800000 */
[----:B--2---:R-:W-:Y:S02]  /*5360*/  MOV R30, 0xffff ;  /* 0x0000ffff001e7802 */ /* 0x004fe40000000f00 */
[----:B------:R-:W-:Y:S02]  /*5370*/  MOV R32, 0xffff ;  /* 0x0000ffff00207802 */ /* 0x000fe40000000f00 */
[----:B------:R-:W-:Y:S01]  /*5380*/  MOV R25, 0xffff ;  /* 0x0000ffff00197802 */ /* 0x000fe20000000f00 */
[----:B----4-:R-:W2:Y:S01]  /*5390*/  SHFL.BFLY PT, R36, R33, 0x8, 0x101f ;  /* 0x0d101f0021247f89 */ /* 0x010ea200000e0000 */
[----:B------:R-:W-:Y:S02]  /*53a0*/  MOV R31, 0xffff ;  /* 0x0000ffff001f7802 */ /* 0x000fe40000000f00 */
[----:B------:R-:W-:Y:S01]  /*53b0*/  MOV R34, 0xffff ;  /* 0x0000ffff00227802 */ /* 0x000fe20000000f00 */
[----:B0-----:R-:W0:Y:S01]  /*53c0*/  SHFL.BFLY PT, R38, R35, 0x8, 0x101f ;  /* 0x0d101f0023267f89 */ /* 0x001e2200000e0000 */
[----:B--2---:R-:W-:Y:S01]  /*53d0*/  FADD.FTZ R36, R36, R33 ;  /* 0x0000002124247221 */ /* 0x004fe20000010000 */
[----:B0-----:R-:W-:-:S04]  /*53e0*/  FADD.FTZ R38, R38, R35 ;  /* 0x0000002326267221 */ /* 0x001fc80000010000 */
        /* <DEDUP_REMOVED lines=12> */
.L_x_2506:
[----:B----4-:R-:W-:Y:S01]  /*54b0*/  FADD.FTZ R30, R42, R32 ;  /* 0x000000202a1e7221 */ /* 0x010fe20000010000 */
[----:B------:R-:W-:Y:S02]  /*54c0*/  @!P1 F2FP.F16.F32.PACK_AB R25, RZ, R33 ;  /* 0x00000021ff19923e */ /* 0x000fe400000000ff */
[----:B------:R-:W-:Y:S02]  /*54d0*/  MOV R33, R18 ;  /* 0x0000001200217202 */ /* 0x000fe40000000f00 */
[----:B------:R-:W-:Y:S01]  /*54e0*/  @!P1 F2FP.F16.F32.PACK_AB R30, RZ, R30 ;  /* 0x0000001eff1e923e */ /* 0x000fe200000000ff */
[----:B------:R4:W-:Y:S04]  /*54f0*/  @!P1 STG.E.U16 desc[UR16][R26.64+0x78], R25 ;  /* 0x000078191a009986 */ /* 0x0009e8000c101510 */
[----:B------:R4:W-:Y:S02]  /*5500*/  @!P1 STG.E.U16 desc[UR16][R28.64+0x78], R30 ;  /* 0x0000781e1c009986 */ /* 0x0009e4000c101510 */
.L_x_2472:
[----:B------:R-:W-:Y:S05]  /*5510*/  BSYNC B0 ;  /* 0x0000000000007941 */ /* 0x000fea0003800000 */
.L_x_2471:
        /* <DEDUP_REMOVED lines=14> */
[----:B0-----:R-:W-:Y:S01]  /*5600*/  IMAD.MOV.U32 R25, RZ, RZ, 0xffff ;  /* 0x0000ffffff197424 */ /* 0x001fe200078e00ff */
[----:B------:R-:W-:Y:S02]  /*5610*/  @P0 LOP3.LUT R35, R35, R10, RZ, 0x3c, !PT ;  /* 0x0000000a23230212 */ /* 0x000fe400078e3cff */
[----:B------:R-:W-:Y:S02]  /*5620*/  CS2R R44, SRZ ;  /* 0x00000000002c7805 */ /* 0x000fe4000001ff00 */
[----:B------:R-:W-:Y:S02]  /*5630*/  @P0 LEA R28, R47, UR6, 0x7 ;  /* 0x000000062f1c0c11 */ /* 0x000fe4000f8e38ff */
[----:B------:R-:W-:-:S02]  /*5640*/  @P0 LEA R35, R35, R36, 0x2 ;  /* 0x0000002423230211 */ /* 0x000fc400078e10ff */
[----:B------:R-:W-:Y:S02]  /*5650*/  @P0 LOP3.LUT R29, R29, R10, RZ, 0x3c, !PT ;  /* 0x0000000a1d1d0212 */ /* 0x000fe400078e3cff */
[----:B------:R-:W-:Y:S01]  /*5660*/  @P0 IADD3 R39, R33, 0x5a, RZ ;  /* 0x0000005a21270810 */ /* 0x000fe20007ffe0ff */
[----:B------:R-:W0:Y:S01]  /*5670*/  @P0 LDS R38, [R35+0x780] ;  /* 0x0007800023260984 */ /* 0x000e220000000800 */
[----:B------:R-:W-:Y:S02]  /*5680*/  @P0 LEA R29, R29, R28, 0x2 ;  /* 0x0000001c1d1d0211 */ /* 0x000fe400078e10ff */
[----:B------:R-:W-:Y:S01]  /*5690*/  @P0 LOP3.LUT R39, R39, R10, RZ, 0x3c, !PT ;  /* 0x0000000a27270212 */ /* 0x000fe200078e3cff */
[----:B------:R4:W5:Y:S01]  /*56a0*/  @P0 LDS R37, [R35] ;  /* 0x0000000023250984 */ /* 0x0009620000000800 */
[----:B------:R-:W-:Y:S02]  /*56b0*/  MOV R32, 0xffff ;  /* 0x0000ffff00207802 */ /* 0x000fe40000000f00 */
[----:B------:R-:W-:Y:S01]  /*56c0*/  @P0 LEA R28, R39, R28, 0x2 ;  /* 0x0000001c271c0211 */ /* 0x000fe200078e10ff */
[----:B------:R-:W-:Y:S01]  /*56d0*/  @P0 LDS R48, [R29+0x780] ;  /* 0x000780001d300984 */ /* 0x000fe20000000800 */
[----:B------:R-:W-:Y:S01]  /*56e0*/  HFMA2.MMA R39, -RZ, RZ, 0, 0 ;  /* 0x00000000ff277435 */ /* 0x000fe200000001ff */
[----:B------:R-:W-:-:S02]  /*56f0*/  MOV R40, RZ ;  /* 0x000000ff00287202 */ /* 0x000fc40000000f00 */
[----:B------:R-:W-:Y:S01]  /*5700*/  @P0 LDS R46, [R29] ;  /* 0x000000001d2e0984 */ /* 0x000fe20000000800 */
[----:B------:R-:W-:Y:S02]  /*5710*/  MOV R31, 0xffff ;  /* 0x0000ffff001f7802 */ /* 0x000fe40000000f00 */
[----:B------:R-:W-:Y:S01]  /*5720*/  MOV R30, 0xffff ;  /* 0x0000ffff001e7802 */ /* 0x000fe20000000f00 */
[----:B------:R-:W-:Y:S01]  /*5730*/  @P0 LDS R52, [R28] ;  /* 0x000000001c340984 */ /* 0x000fe20000000800 */
[----:B------:R-:W-:Y:S02]  /*5740*/  MOV R34, 0xffff ;  /* 0x0000ffff00227802 */ /* 0x000fe40000000f00 */
[----:B----4-:R-:W-:Y:S01]  /*5750*/  MOV R35, 0xffff ;  /* 0x0000ffff00237802 */ /* 0x010fe20000000f00 */
[----:B---3--:R-:W3:Y:S01]  /*5760*/  SHFL.BFLY PT, R32, R27, 0x8, 0x101f ;  /* 0x0d101f001b207f89 */ /* 0x008ee200000e0000 */
[----:B------:R-:W-:Y:S02]  /*5770*/  MOV R36, 0xffff ;  /* 0x0000ffff00247802 */ /* 0x000fe40000000f00 */
[----:B------:R-:W-:Y:S01]  /*5780*/  MOV R50, RZ ;  /* 0x000000ff00327202 */ /* 0x000fe20000000f00 */
[----:B------:R3:W-:Y:S01]  /*5790*/  @P0 LDS R54, [R28+0x780] ;  /* 0x000780001c360984 */ /* 0x0007e20000000800 */
[----:B------:R-:W-:-:S03]  /*57a0*/  MOV R43, 0xffff ;  /* 0x0000ffff002b7802 */ /* 0x000fc60000000f00 */
[----:B--2---:R-:W2:Y:S01]  /*57b0*/  SHFL.BFLY PT, R29, R26, 0x8, 0x101f ;  /* 0x0d101f001a1d7f89 */ /* 0x004ea200000e0000 */
[----:B0-----:R-:W-:Y:S02]  /*57c0*/  @P0 MOV R40, R38 ;  /* 0x0000002600280202 */ /* 0x001fe40000000f00 */
[----:B------:R-:W-:Y:S02]  /*57d0*/  MOV R38, 0xffff ;  /* 0x0000ffff00267802 */ /* 0x000fe40000000f00 */
[----:B-----5:R-:W-:Y:S01]  /*57e0*/  @P0 MOV R39, R37 ;  /* 0x0000002500270202 */ /* 0x020fe20000000f00 */
[----:B------:R-:W0:Y:S01]  /*57f0*/  SHFL.BFLY PT, R41, R40, 0x8, 0x101f ;  /* 0x0d101f0028297f89 */ /* 0x000e2200000e0000 */
[----:B---3--:R-:W-:Y:S01]  /*5800*/  FADD.FTZ R28, R32, R27 ;  /* 0x0000001b201c7221 */ /* 0x008fe20000010000 */
[----:B------:R-:W-:Y:S01]  /*5810*/  IMAD.MOV.U32 R37, RZ, RZ, 0xffff ;  /* 0x0000ffffff257424 */ /* 0x000fe200078e00ff */
[----:B------:R-:W-:Y:S01]  /*5820*/  @P0 MOV R45, R48 ;  /* 0x00000030002d0202 */ /* 0x000fe20000000f00 */
[----:B------:R-:W3:Y:S01]  /*5830*/  SHFL.BFLY PT, R42, R39, 0x8, 0x101f ;  /* 0x0d101f00272a7f89 */ /* 0x000ee200000e0000 */
        /* <DEDUP_REMOVED lines=10> */
[----:B0-----:R-:W-:Y:S02]  /*58e0*/  FADD.FTZ R41, R41, R40 ;  /* 0x0000002829297221 */ /* 0x001fe40000010000 */
[----:B------:R-:W0:Y:S01]  /*58f0*/  SHFL.BFLY PT, R55, R48, 0x8, 0x101f ;  /* 0x0d101f0030377f89 */ /* 0x000e2200000e0000 */
[----:B---3--:R-:W-:-:S03]  /*5900*/  FADD.FTZ R42, R42, R39 ;  /* 0x000000272a2a7221 */ /* 0x008fc60000010000 */
[----:B------:R-:W3:Y:S01]  /*5910*/  SHFL.BFLY PT, R40, R41, 0x4, 0x101f ;  /* 0x0c901f0029287f89 */ /* 0x000ee200000e0000 */
[----:B--2---:R-:W-:-:S03]  /*5920*/  FADD.FTZ R46, R46, R45 ;  /* 0x0000002d2e2e7221 */ /* 0x004fc60000010000 */
[----:B------:R-:W2:Y:S01]  /*5930*/  SHFL.BFLY PT, R39, R42, 0x4, 0x101f ;  /* 0x0c901f002a277f89 */ /* 0x000ea200000e0000 */
[----:B----4-:R-:W-:-:S03]  /*5940*/  FADD.FTZ R51, R51, R44 ;  /* 0x0000002c33337221 */ /* 0x010fc60000010000 */
[----:B------:R-:W4:Y:S01]  /*5950*/  SHFL.BFLY PT, R45, R46, 0x4, 0x101f ;  /* 0x0c901f002e2d7f89 */ /* 0x000f2200000e0000 */
[----:B-----5:R-:W-:-:S03]  /*5960*/  FADD.FTZ R27, R28, R32 ;  /* 0x000000201c1b7221 */ /* 0x020fc60000010000 */
[----:B------:R-:W5:Y:S01]  /*5970*/  SHFL.BFLY PT, R44, R51, 0x4, 0x101f ;  /* 0x0c901f00332c7f89 */ /* 0x000f6200000e0000 */
[----:B------:R-:W-:Y:S01]  /*5980*/  MOV R32, 0xffff ;  /* 0x0000ffff00207802 */ /* 0x000fe20000000f00 */
[----:B-1----:R-:W-:Y:S02]  /*5990*/  FADD.FTZ R26, R29, R26 ;  /* 0x0000001a1d1a7221 */ /* 0x002fe40000010000 */
[----:B------:R-:W1:Y:S01]  /*59a0*/  SHFL.BFLY PT, R57, R50, 0x8, 0x101f ;  /* 0x0d101f0032397f89 */ /* 0x000e6200000e0000 */
[----:B------:R-:W-:Y:S02]  /*59b0*/  MOV R29, 0xffff ;  /* 0x0000ffff001d7802 */ /* 0x000fe40000000f00 */
[----:B------:R-:W-:Y:S01]  /*59c0*/  MOV R28, 0xffff ;  /* 0x0000ffff001c7802 */ /* 0x000fe20000000f00 */
[----:B------:R-:W1:Y:S01]  /*59d0*/  SHFL.BFLY PT, R32, R27, 0x2, 0x101f ;  /* 0x0c501f001b207f89 */ /* 0x000e6200000e0000 */
[----:B0-----:R-:W-:Y:S01]  /*59e0*/  FADD.FTZ R55, R55, R48 ;  /* 0x0000003037377221 */ /* 0x001fe20000010000 */
[----:B------:R-:W-:Y:S01]  /*59f0*/  MOV R48, 0xffff ;  /* 0x0000ffff00307802 */ /* 0x000fe20000000f00 */
[----:B---3--:R-:W-:Y:S01]  /*5a00*/  FADD.FTZ R40, R41, R40 ;  /* 0x0000002829287221 */ /* 0x008fe20000010000 */
[----:B------:R-:W0:Y:S01]  /*5a10*/  SHFL.BFLY PT, R29, R26, 0x2, 0x101f ;  /* 0x0c501f001a1d7f89 */ /* 0x000e2200000e0000 */
[----:B--2---:R-:W-:-:S03]  /*5a20*/  FADD.FTZ R39, R42, R39 ;  /* 0x000000272a277221 */ /* 0x004fc60000010000 */
[----:B------:R-:W2:Y:S01]  /*5a30*/  SHFL.BFLY PT, R43, R40, 0x2, 0x101f ;  /* 0x0c501f00282b7f89 */ /* 0x000ea200000e0000 */
[----:B------:R-:W-:Y:S01]  /*5a40*/  MOV R42, 0xffff ;  /* 0x0000ffff002a7802 */ /* 0x000fe20000000f00 */
[----:B----4-:R-:W-:Y:S01]  /*5a50*/  FADD.FTZ R45, R46, R45 ;  /* 0x0000002d2e2d7221 */ /* 0x010fe20000010000 */
[----:B------:R-:W-:Y:S01]  /*5a60*/  MOV R46, 0xffff ;  /* 0x0000ffff002e7802 */ /* 0x000fe20000000f00 */
[----:B------:R-:W3:Y:S01]  /*5a70*/  SHFL.BFLY PT, R28, R39, 0x2, 0x101f ;  /* 0x0c501f00271c7f89 */ /* 0x000ee200000e0000 */
[----:B-----5:R-:W-:-:S03]  /*5a80*/  FADD.FTZ R44, R51, R44 ;  /* 0x0000002c332c7221 */ /* 0x020fc60000010000 */
[----:B------:R-:W4:Y:S01]  /*5a90*/  SHFL.BFLY PT, R48, R55, 0x4, 0x101f ;  /* 0x0c901f0037307f89 */ /* 0x000f2200000e0000 */
[----:B------:R-:W-:Y:S01]  /*5aa0*/  IADD3 R25, R33, R14, RZ ;  /* 0x0000000e21197210 */ /* 0x000fe20007ffe0ff */
[----:B-1----:R-:W-:Y:S01]  /*5ab0*/  FADD.FTZ R57, R57, R50 ;  /* 0x0000003239397221 */ /* 0x002fe20000010000 */
[----:B------:R-:W-:Y:S01]  /*5ac0*/  MOV R50, 0xffff ;  /* 0x0000ffff00327802 */ /* 0x000fe20000000f00 */
[----:B------:R-:W1:Y:S01]  /*5ad0*/  SHFL.BFLY PT, R51, R44, 0x2, 0x101f ;  /* 0x0c501f002c337f89 */ /* 0x000e6200000e0000 */
[----:B------:R-:W-:-:S03]  /*5ae0*/  FADD.FTZ R36, R27, R32 ;  /* 0x000000201b247221 */ /* 0x000fc60000010000 */
[----:B------:R-:W5:Y:S01]  /*5af0*/  SHFL.BFLY PT, R46, R45, 0x2, 0x101f ;  /* 0x0c501f002d2e7f89 */ /* 0x000f6200000e0000 */
[----:B0-----:R-:W-:-:S03]  /*5b00*/  FADD.FTZ R35, R26, R29 ;  /* 0x0000001d1a237221 */ /* 0x001fc60000010000 */
[----:B------:R-:W0:Y:S01]  /*5b10*/  SHFL.BFLY PT, R50, R57, 0x4, 0x101f ;  /* 0x0c901f0039327f89 */ /* 0x000e2200000e0000 */
[----:B------:R-:W0:Y:S01]  /*5b20*/  LDC.64 R26, c[0x0][0x218] ;  /* 0x00008600ff1a7b82 */ /* 0x000e220000000a00 */
[----:B--2---:R-:W-:Y:S02]  /*5b30*/  FADD.FTZ R43, R40, R43 ;  /* 0x0000002b282b7221 */ /* 0x004fe40000010000 */
[----:B------:R-:W2:Y:S01]  /*5b40*/  SHFL.BFLY PT, R37, R36, 0x1, 0x101f ;  /* 0x0c301f0024257f89 */ /* 0x000ea200000e0000 */
[----:B------:R-:W-:Y:S01]  /*5b50*/  MOV R40, 0xffff ;  /* 0x0000ffff00287802 */ /* 0x000fe20000000f00 */
[----:B---3--:R-:W-:Y:S02]  /*5b60*/  FADD.FTZ R41, R39, R28 ;  /* 0x0000001c27297221 */ /* 0x008fe40000010000 */
[----:B------:R-:W3:Y:S01]  /*5b70*/  SHFL.BFLY PT, R38, R35, 0x1, 0x101f ;  /* 0x0c301f0023267f89 */ /* 0x000ee200000e0000 */
[----:B------:R-:W-:Y:S01]  /*5b80*/  MOV R39, 0xffff ;  /* 0x0000ffff00277802 */ /* 0x000fe20000000f00 */
[----:B------:R-:W3:Y:S01]  /*5b90*/  LDC.64 R28, c[0x0][0x220] ;  /* 0x00008800ff1c7b82 */ /* 0x000ee20000000a00 */
[----:B----4-:R-:W-:Y:S01]  /*5ba0*/  FADD.FTZ R48, R55, R48 ;  /* 0x0000003037307221 */ /* 0x010fe20000010000 */
[----:B------:R-:W4:Y:S01]  /*5bb0*/  SHFL.BFLY PT, R40, R41, 0x1, 0x101f ;  /* 0x0c301f0029287f89 */ /* 0x000f2200000e0000 */
[----:B------:R-:W-:Y:S01]  /*5bc0*/  MOV R55, 0xffff ;  /* 0x0000ffff00377802 */ /* 0x000fe20000000f00 */
[----:B-1----:R-:W-:Y:S01]  /*5bd0*/  FADD.FTZ R51, R44, R51 ;  /* 0x000000332c337221 */ /* 0x002fe20000010000 */
[----:B------:R-:W-:Y:S01]  /*5be0*/  IMAD.MOV.U32 R44, RZ, RZ, 0xffff ;  /* 0x0000ffffff2c7424 */ /* 0x000fe200078e00ff */
[----:B------:R-:W1:Y:S01]  /*5bf0*/  SHFL.BFLY PT, R42, R43, 0x1, 0x101f ;  /* 0x0c301f002b2a7f89 */ /* 0x000e6200000e0000 */
[----:B-----5:R-:W-:Y:S01]  /*5c00*/  FADD.FTZ R45, R45, R46 ;  /* 0x0000002e2d2d7221 */ /* 0x020fe20000010000 */
[----:B------:R-:W-:-:S02]  /*5c10*/  MOV R46, 0xffff ;  /* 0x0000ffff002e7802 */ /* 0x000fc40000000f00 */
[----:B------:R-:W5:Y:S01]  /*5c20*/  SHFL.BFLY PT, R39, R48, 0x2, 0x101f ;  /* 0x0c501f0030277f89 */ /* 0x000f6200000e0000 */
[----:B0-----:R-:W-:Y:S01]  /*5c30*/  FADD.FTZ R50, R57, R50 ;  /* 0x0000003239327221 */ /* 0x001fe20000010000 */
[----:B------:R-:W-:Y:S02]  /*5c40*/  IMAD.WIDE R26, R25, 0x2, R26 ;  /* 0x00000002191a7825 */ /* 0x000fe400078e021a */
[----:B------:R-:W0:Y:S02]  /*5c50*/  SHFL.BFLY PT, R44, R51, 0x1, 0x101f ;  /* 0x0c301f00332c7f89 */ /* 0x000e2400000e0000 */
[----:B--2---:R-:W-:Y:S02]  /*5c60*/  FADD.FTZ R36, R36, R37 ;  /* 0x0000002524247221 */ /* 0x004fe40000010000 */
[----:B------:R-:W2:Y:S01]  /*5c70*/  SHFL.BFLY PT, R46, R45, 0x1, 0x101f ;  /* 0x0c301f002d2e7f89 */ /* 0x000ea200000e0000 */
[----:B---3--:R-:W-:-:S03]  /*5c80*/  FADD.FTZ R35, R35, R38 ;  /* 0x0000002623237221 */ /* 0x008fc60000010000 */
[----:B------:R-:W3:Y:S01]  /*5c90*/  SHFL.BFLY PT, R55, R50, 0x2, 0x101f ;  /* 0x0c501f0032377f89 */ /* 0x000ee200000e0000 */
[----:B------:R-:W-:Y:S01]  /*5ca0*/  @!P0 F2FP.F16.F32.PACK_AB R33, RZ, R36 ;  /* 0x00000024ff21823e */ /* 0x000fe200000000ff */
[----:B------:R-:W-:-:S04]  /*5cb0*/  IMAD.WIDE R28, R25, 0x2, R28 ;  /* 0x00000002191c7825 */ /* 0x000fc800078e021c */
[----:B----4-:R-:W-:Y:S01]  /*5cc0*/  FADD.FTZ R40, R41, R40 ;  /* 0x0000002829287221 */ /* 0x010fe20000010000 */
[----:B------:R-:W-:Y:S02]  /*5cd0*/  @!P0 F2FP.F16.F32.PACK_AB R32, RZ, R35 ;  /* 0x00000023ff20823e */ /* 0x000fe400000000ff */
[----:B------:R-:W-:Y:S01]  /*5ce0*/  PRMT R34, R33, 0x7610, R34 ;  /* 0x0000761021227816 */ /* 0x000fe20000000022 */
[----:B-1----:R-:W-:Y:S01]  /*5cf0*/  FADD.FTZ R30, R43, R42 ;  /* 0x0000002a2b1e7221 */ /* 0x002fe20000010000 */
[----:B------:R-:W-:Y:S01]  /*5d00*/  @!P0 F2FP.F16.F32.PACK_AB R25, RZ, R40 ;  /* 0x00000028ff19823e */ /* 0x000fe200000000ff */
[----:B------:R-:W-:Y:S01]  /*5d10*/  @!P0 STG.E.U16 desc[UR16][R26.64], R32 ;  /* 0x000000201a008986 */ /* 0x000fe2000c101510 */
[----:B------:R-:W-:Y:S01]  /*5d20*/  MOV R36, 0xffff ;  /* 0x0000ffff00247802 */ /* 0x000fe20000000f00 */
[----:B-----5:R-:W-:Y:S01]  /*5d30*/  FADD.FTZ R39, R48, R39 ;  /* 0x0000002730277221 */ /* 0x020fe20000010000 */
[----:B------:R-:W-:Y:S01]  /*5d40*/  @!P0 F2FP.F16.F32.PACK_AB R30, RZ, R30 ;  /* 0x0000001eff1e823e */ /* 0x000fe200000000ff */
[----:B------:R1:W-:Y:S01]  /*5d50*/  @!P0 STG.E.U16 desc[UR16][R28.64], R34 ;  /* 0x000000221c008986 */ /* 0x0003e2000c101510 */
[----:B0-----:R-:W-:-:S03]  /*5d60*/  FADD.FTZ R31, R51, R44 ;  /* 0x0000002c331f7221 */ /* 0x001fc60000010000 */
[----:B------:R-:W0:Y:S01]  /*5d70*/  SHFL.BFLY PT, R36, R39, 0x1, 0x101f ;  /* 0x0c301f0027247f89 */ /* 0x000e2200000e0000 */
[----:B--2---:R-:W-:Y:S01]  /*5d80*/  FADD.FTZ R33, R45, R46 ;  /* 0x0000002e2d217221 */ /* 0x004fe20000010000 */
[----:B------:R-:W-:Y:S01]  /*5d90*/  @!P0 F2FP.F16.F32.PACK_AB R31, RZ, R31 ;  /* 0x0000001fff1f823e */ /* 0x000fe200000000ff */
[----:B---3--:R-:W-:-:S03]  /*5da0*/  FADD.FTZ R50, R50, R55 ;  /* 0x0000003732327221 */ /* 0x008fc60000010000 */
[----:B------:R-:W-:Y:S02]  /*5db0*/  @!P0 F2FP.F16.F32.PACK_AB R33, RZ, R33 ;  /* 0x00000021ff21823e */ /* 0x000fe400000000ff */
        /* <DEDUP_REMOVED lines=8> */
.L_x_2540:
[----:B01----:R-:W-:Y:S01]  /*5e40*/  FADD.FTZ R30, R50, R32 ;  /* 0x00000020321e7221 */ /* 0x003fe20000010000 */
[----:B------:R-:W-:-:S04]  /*5e50*/  @!P0 F2FP.F16.F32.PACK_AB R25, RZ, R36 ;  /* 0x00000024ff19823e */ /* 0x000fc800000000ff */
[----:B------:R-:W-:Y:S01]  /*5e60*/  @!P0 F2FP.F16.F32.PACK_AB R30, RZ, R30 ;  /* 0x0000001eff1e823e */ /* 0x000fe200000000ff */
[----:B------:R0:W-:Y:S04]  /*5e70*/  @!P0 STG.E.U16 desc[UR16][R26.64+0xb4], R25 ;  /* 0x0000b4191a008986 */ /* 0x0001e8000c101510 */
[----:B------:R0:W-:Y:S02]  /*5e80*/  @!P0 STG.E.U16 desc[UR16][R28.64+0xb4], R30 ;  /* 0x0000b41e1c008986 */ /* 0x0001e4000c101510 */
.L_x_2470:
[----:B------:R-:W-:Y:S05]  /*5e90*/  WARPSYNC.ALL ;  /* 0x0000000000007948 */ /* 0x000fea0003800000 */
[----:B------:R-:W-:Y:S01]  /*5ea0*/  IADD3 R14, R14, 0x800, RZ ;  /* 0x000008000e0e7810 */ /* 0x000fe20007ffe0ff */
[----:B------:R-:W-:Y:S03]  /*5eb0*/  BAR.SYNC.DEFER_BLOCKING 0x0 ;  /* 0x0000000000007b1d */ /* 0x000fe60000010000 */
[----:B------:R-:W-:-:S13]  /*5ec0*/  ISETP.GE.AND P0, PT, R14, UR14, PT ;  /* 0x0000000e0e007c0c */ /* 0x000fda000bf06270 */
[----:B------:R-:W-:Y:S05]  /*5ed0*/  @!P0 BRA `(.L_x_2477) ;  /* 0xffffffe400108947 */ /* 0x000fea000383ffff */
[----:B------:R-:W-:Y:S05]  /*5ee0*/  EXIT ;  /* 0x000000000000794d */ /* 0x000fea0003800000 */
.L_x_2473:
[----:B------:R-:W-:Y:S01]  /*5ef0*/  HFMA2.MMA R31, -RZ, RZ, 0, 4.76837158203125e-07 ;  /* 0x00000008ff1f7435 */ /* 0x000fe200000001ff */
[----:B--2---:R-:W-:Y:S01]  /*5f00*/  MOV R34, R26 ;  /* 0x0000001a00227202 */ /* 0x004fe20000000f00 */
[----:B0-----:R-:W-:Y:S01]  /*5f10*/  IMAD.MOV.U32 R25, RZ, RZ, 0xffff ;  /* 0x0000ffffff197424 */ /* 0x001fe200078e00ff */
[----:B------:R-:W-:-:S08]  /*5f20*/  MOV R30, 0x101f ;  /* 0x0000101f001e7802 */ /* 0x000fd00000000f00 */
[----:B-1-3--:R-:W-:Y:S05]  /*5f30*/  WARPSYNC.COLLECTIVE R25, `(.L_x_2478) ;  /* 0x0000000019087348 */ /* 0x00afea0003c00000 */
[----:B------:R0:W2:Y:S02]  /*5f40*/  SHFL.BFLY P2, R32, R34, R31, R30 ;  /* 0x0c00001f22207389 */ /* 0x0000a4000004001e */
[----:B0123--:R-:W-:Y:S01]  /*5f50*/  ENDCOLLECTIVE ;  /* 0x000000000000791b */ /* 0x00ffe20003800000 */
.L_x_2478:
[----:B------:R-:W-:Y:S02]  /*5f60*/  MOV R34, R27 ;  /* 0x0000001b00227202 */ /* 0x000fe40000000f00 */
[----:B------:R-:W-:-:S07]  /*5f70*/  MOV R29, R32 ;  /* 0x00000020001d7202 */ /* 0x000fce0000000f00 */
[----:B------:R-:W-:Y:S05]  /*5f80*/  WARPSYNC.COLLECTIVE R25, `(.L_x_2479) ;  /* 0x0000000019087348 */ /* 0x000fea0003c00000 */
[----:B------:R0:W1:Y:S02]  /*5f90*/  SHFL.BFLY P2, R32, R34, R31, R30 ;  /* 0x0c00001f22207389 */ /* 0x000064000004001e */
[----:B01----:R-:W-:Y:S01]  /*5fa0*/  ENDCOLLECTIVE ;  /* 0x000000000000791b */ /* 0x003fe20003800000 */
.L_x_2479:
[----:B------:R-:W-:Y:S01]  /*5fb0*/  FADD.FTZ R29, R29, R26 ;  /* 0x0000001a1d1d7221 */ /* 0x000fe20000010000 */
[----:B------:R-:W-:-:S04]  /*5fc0*/  HFMA2.MMA R31, -RZ, RZ, 0, 2.384185791015625e-07 ;  /* 0x00000004ff1f7435 */ /* 0x000fc800000001ff */
[----:B------:R-:W-:Y:S02]  /*5fd0*/  MOV R34, R29 ;  /* 0x0000001d00227202 */ /* 0x000fe40000000f00 */
[----:B------:R-:W-:-:S07]  /*5fe0*/  MOV R28, R32 ;  /* 0x00000020001c7202 */ /* 0x000fce0000000f00 */
[----:B------:R-:W-:Y:S05]  /*5ff0*/  WARPSYNC.COLLECTIVE R25, `(.L_x_2480) ;  /* 0x0000000019087348 */ /* 0x000fea0003c00000 */
[----:B------:R0:W1:Y:S02]  /*6000*/  SHFL.BFLY P2, R32, R34, R31, R30 ;  /* 0x0c00001f22207389 */ /* 0x000064000004001e */
[----:B01----:R-:W-:Y:S01]  /*6010*/  ENDCOLLECTIVE ;  /* 0x000000000000791b */ /* 0x003fe20003800000 */
.L_x_2480:
[----:B------:R-:W-:-:S05]  /*6020*/  FADD.FTZ R28, R28, R27 ;  /* 0x0000001b1c1c7221 */ /* 0x000fca0000010000 */
[----:B------:R-:W-:Y:S02]  /*6030*/  MOV R34, R28 ;  /* 0x0000001c00227202 */ /* 0x000fe40000000f00 */
[----:B------:R-:W-:-:S07]  /*6040*/  MOV R36, R32 ;  /* 0x0000002000247202 */ /* 0x000fce0000000f00 */
[----:B------:R-:W-:Y:S05]  /*6050*/  WARPSYNC.COLLECTIVE R25, `(.L_x_2481) ;  /* 0x0000000019087348 */ /* 0x000fea0003c00000 */
[----:B------:R0:W1:Y:S02]  /*6060*/  SHFL.BFLY P2, R32, R34, R31, R30 ;  /* 0x0c00001f22207389 */ /* 0x000064000004001e */
[----:B01----:R-:W-:Y:S01]  /*6070*/  ENDCOLLECTIVE ;  /* 0x000000000000791b */ /* 0x003fe20003800000 */
.L_x_2481:
[----:B------:R-:W-:Y:S01]  /*6080*/  FADD.FTZ R36, R29, R36 ;  /* 0x000000241d247221 */ /* 0x000fe20000010000 */
[----:B------:R-:W-:-:S04]  /*6090*/  HFMA2.MMA R31, -RZ, RZ, 0, 1.1920928955078125e-07 ;  /* 0x00000002ff1f7435 */ /* 0x000fc800000001ff */
[----:B------:R-:W-:Y:S02]  /*60a0*/  MOV R34, R36 ;  /* 0x0000002400227202 */ /* 0x000fe40000000f00 */
[----:B------:R-:W-:-:S07]  /*60b0*/  MOV R33, R32 ;  /* 0x0000002000217202 */ /* 0x000fce0000000f00 */
[----:B------:R-:W-:Y:S05]  /*60c0*/  WARPSYNC.COLLECTIVE R25, `(.L_x_2482) ;  /* 0x0000000019087348 */ /* 0x000fea0003c00000 */
[----:B------:R0:W1:Y:S02]  /*60d0*/  SHFL.BFLY P2, R32, R34, R31, R30 ;  /* 0x0c00001f22207389 */ /* 0x000064000004001e */
[----:B01----:R-:W-:Y:S01]  /*60e0*/  ENDCOLLECTIVE ;  /* 0x000000000000791b */ /* 0x003fe20003800000 */
.L_x_2482:
[----:B------:R-:W-:-:S05]  /*60f0*/  FADD.FTZ R33, R28, R33 ;  /* 0x000000211c217221 */ /* 0x000fca0000010000 */
[----:B------:R-:W-:Y:S01]  /*6100*/  MOV R34, R33 ;  /* 0x0000002100227202 */ /* 0x000fe20000000f00 */
[----:B------:R-:W-:-:S07]  /*6110*/  IMAD.MOV.U32 R35, RZ, RZ, R32 ;  /* 0x000000ffff237224 */ /* 0x000fce00078e0020 */
[----:B------:R-:W-:Y:S05]  /*6120*/  WARPSYNC.COLLECTIVE R25, `(.L_x_2483) ;  /* 0x0000000019087348 */ /* 0x000fea0003c00000 */
[----:B------:R0:W1:Y:S02]  /*6130*/  SHFL.BFLY P2, R32, R34, R31, R30 ;  /* 0x0c00001f22207389 */ /* 0x000064000004001e */
[----:B01----:R-:W-:Y:S01]  /*6140*/  ENDCOLLECTIVE ;  /* 0x000000000000791b */ /* 0x003fe20003800000 */
.L_x_2483:
[----:B------:R-:W-:Y:S01]  /*6150*/  FADD.FTZ R35, R36, R35 ;  /* 0x0000002324237221 */ /* 0x000fe20000010000 */
[----:B------:R-:W-:-:S04]  /*6160*/  HFMA2.MMA R31, -RZ, RZ, 0, 5.9604644775390625e-08 ;  /* 0x00000001ff1f7435 */ /* 0x000fc800000001ff */
[----:B------:R-:W-:Y:S02]  /*6170*/  MOV R34, R35 ;  /* 0x0000002300227202 */ /* 0x000fe40000000f00 */
[----:B------:R-:W-:-:S07]  /*6180*/  MOV R26, R32 ;  /* 0x00000020001a7202 */ /* 0x000fce0000000f00 */
[----:B------:R-:W-:Y:S05]  /*6190*/  WARPSYNC.COLLECTIVE R25, `(.L_x_2484) ;  /* 0x0000000019087348 */ /* 0x000fea0003c00000 */
[----:B------:R0:W1:Y:S02]  /*61a0*/  SHFL.BFLY P2, R32, R34, R31, R30 ;  /* 0x0c00001f22207389 */ /* 0x000064000004001e */
[----:B01----:R-:W-:Y:S01]  /*61b0*/  ENDCOLLECTIVE ;  /* 0x000000000000791b */ /* 0x003fe20003800000 */
.L_x_2484:
[----:B------:R-:W-:-:S05]  /*61c0*/  FADD.FTZ R37, R33, R26 ;  /* 0x0000001a21257221 */ /* 0x000fca0000010000 */
[----:B------:R-:W-:Y:S02]  /*61d0*/  MOV R34, R37 ;  /* 0x0000002500227202 */ /* 0x000fe40000000f00 */
[----:B------:R-:W-:-:S07]  /*61e0*/  MOV R38, R32 ;  /* 0x0000002000267202 */ /* 0x000fce0000000f00 */
[----:B------:R-:W-:Y:S05]  /*61f0*/  WARPSYNC.COLLECTIVE R25, `(.L_x_2485) ;  /* 0x0000000019087348 */ /* 0x000fea0003c00000 */
[----:B------:R0:W1:Y:S02]  /*6200*/  SHFL.BFLY P2, R32, R34, R31, R30 ;  /* 0x0c00001f22207389 */ /* 0x000064000004001e */
[----:B01----:R-:W-:Y:S01]  /*6210*/  ENDCOLLECTIVE ;  /* 0x000000000000791b */ /* 0x003fe20003800000 */
.L_x_2485:
[----:B------:R-:W-:Y:S01]  /*6220*/  FADD.FTZ R38, R35, R38 ;  /* 0x0000002623267221 */ /* 0x000fe20000010000 */
[----:B------:R-:W-:Y:S06]  /*6230*/  BRA `(.L_x_2486) ;  /* 0xffffffec006c7947 */ /* 0x000fec000383ffff */
.L_x_2474:
        /* <DEDUP_REMOVED lines=8> */
.L_x_2488:
[----:B------:R-:W-:Y:S05]  /*62c0*/  BSYNC B1 ;  /* 0x0000000000017941 */ /* 0x000fea0003800000 */
.L_x_2487:
        /* <DEDUP_REMOVED lines=9> */
.L_x_2489:
[----:B------:R-:W-:Y:S01]  /*6360*/  HFMA2.MMA R31, -RZ, RZ, 0, 2.384185791015625e-07 ;  /* 0x00000004ff1f7435 */ /* 0x000fe200000001ff */
[----:B------:R-:W-:Y:S02]  /*6370*/  MOV R34, R36 ;  /* 0x0000002400227202 */ /* 0x000fe40000000f00 */
[----:B------:R-:W-:-:S08]  /*6380*/  MOV R38, R32 ;  /* 0x0000002000267202 */ /* 0x000fd00000000f00 */
[----:B------:R-:W-:Y:S05]  /*6390*/  WARPSYNC.COLLECTIVE R25, `(.L_x_2490) ;  /* 0x0000000019087348 */ /* 0x000fea0003c00000 */
[----:B------:R0:W1:Y:S02]  /*63a0*/  SHFL.BFLY P2, R32, R34, R31, R30 ;  /* 0x0c00001f22207389 */ /* 0x000064000004001e */
[----:B01----:R-:W-:Y:S01]  /*63b0*/  ENDCOLLECTIVE ;  /* 0x000000000000791b */ /* 0x003fe20003800000 */
.L_x_2490:
[----:B------:R-:W-:-:S05]  /*63c0*/  FADD.FTZ R38, R38, R35 ;  /* 0x0000002326267221 */ /* 0x000fca0000010000 */
[----:B------:R-:W-:Y:S02]  /*63d0*/  MOV R34, R38 ;  /* 0x0000002600227202 */ /* 0x000fe40000000f00 */
[----:B------:R-:W-:-:S07]  /*63e0*/  MOV R37, R32 ;  /* 0x0000002000257202 */ /* 0x000fce0000000f00 */
[----:B------:R-:W-:Y:S05]  /*63f0*/  WARPSYNC.COLLECTIVE R25, `(.L_x_2491) ;  /* 0x0000000019087348 */ /* 0x000fea0003c00000 */
[----:B------:R0:W1:Y:S02]  /*6400*/  SHFL.BFLY P2, R32, R34, R31, R30 ;  /* 0x0c00001f22207389 */ /* 0x000064000004001e */
[----:B01----:R-:W-:Y:S01]  /*6410*/  ENDCOLLECTIVE ;  /* 0x000000000000791b */ /* 0x003fe20003800000 */
.L_x_2491:
[----:B------:R-:W-:-:S05]  /*6420*/  FADD.FTZ R37, R36, R37 ;  /* 0x0000002524257221 */ /* 0x000fca0000010000 */
[----:B------:R-:W-:Y:S01]  /*6430*/  MOV R34, R37 ;  /* 0x0000002500227202 */ /* 0x000fe20000000f00 */
[----:B------:R-:W-:Y:S01]  /*6440*/  IMAD.MOV.U32 R31, RZ, RZ, 0x2 ;  /* 0x00000002ff1f7424 */ /* 0x000fe200078e00ff */
[----:B------:R-:W-:-:S07]  /*6450*/  MOV R39, R32 ;  /* 0x0000002000277202 */ /* 0x000fce0000000f00 */
[----:B------:R-:W-:Y:S05]  /*6460*/  WARPSYNC.COLLECTIVE R25, `(.L_x_2492) ;  /* 0x0000000019087348 */ /* 0x000fea0003c00000 */
[----:B------:R0:W1:Y:S02]  /*6470*/  SHFL.BFLY P2, R32, R34, R31, R30 ;  /* 0x0c00001f22207389 */ /* 0x000064000004001e */
[----:B01----:R-:W-:Y:S01]  /*6480*/  ENDCOLLECTIVE ;  /* 0x000000000000791b */ /* 0x003fe20003800000 */
.L_x_2492:
[----:B------:R-:W-:-:S05]  /*6490*/  FADD.FTZ R39, R38, R39 ;  /* 0x0000002726277221 */ /* 0x000fca0000010000 */
[----:B------:R-:W-:Y:S02]  /*64a0*/  MOV R34, R39 ;  /* 0x0000002700227202 */ /* 0x000fe40000000f00 */
[----:B------:R-:W-:-:S07]  /*64b0*/  MOV R40, R32 ;  /* 0x0000002000287202 */ /* 0x000fce0000000f00 */
[----:B------:R-:W-:Y:S05]  /*64c0*/  WARPSYNC.COLLECTIVE R25, `(.L_x_2493) ;  /* 0x0000000019087348 */ /* 0x000fea0003c00000 */
[----:B------:R0:W1:Y:S02]  /*64d0*/  SHFL.BFLY P2, R32, R34, R31, R30 ;  /* 0x0c00001f22207389 */ /* 0x000064000004001e */
[----:B01----:R-:W-:Y:S01]  /*64e0*/  ENDCOLLECTIVE ;  /* 0x000000000000791b */ /* 0x003fe20003800000 */
.L_x_2493:
[----:B------:R-:W-:Y:S01]  /*64f0*/  FADD.FTZ R40, R37, R40 ;  /* 0x0000002825287221 */ /* 0x000fe20000010000 */
[----:B------:R-:W-:-:S04]  /*6500*/  HFMA2.MMA R31, -RZ, RZ, 0, 5.9604644775390625e-08 ;  /* 0x00000001ff1f7435 */ /* 0x000fc800000001ff */
[----:B------:R-:W-:Y:S02]  /*6510*/  MOV R34, R40 ;  /* 0x0000002800227202 */ /* 0x000fe40000000f00 */
[----:B------:R-:W-:-:S07]  /*6520*/  MOV R42, R32 ;  /* 0x00000020002a7202 */ /* 0x000fce0000000f00 */
[----:B------:R-:W-:Y:S05]  /*6530*/  WARPSYNC.COLLECTIVE R25, `(.L_x_2494) ;  /* 0x0000000019087348 */ /* 0x000fea0003c00000 */
[----:B------:R0:W1:Y:S02]  /*6540*/  SHFL.BFLY P2, R32, R34, R31, R30 ;  /* 0x0c00001f22207389 */ /* 0x000064000004001e */
[----:B01----:R-:W-:Y:S01]  /*6550*/  ENDCOLLECTIVE ;  /* 0x000000000000791b */ /* 0x003fe20003800000 */
.L_x_2494:
[----:B------:R-:W-:-:S05]  /*6560*/  FADD.FTZ R42, R39, R42 ;  /* 0x0000002a272a7221 */ /* 0x000fca0000010000 */
[----:B------:R-:W-:Y:S02]  /*6570*/  MOV R34, R42 ;  /* 0x0000002a00227202 */ /* 0x000fe40000000f00 */
[----:B------:R-:W-:-:S07]  /*6580*/  MOV R33, R32 ;  /* 0x0000002000217202 */ /* 0x000fce0000000f00 */
[----:B------:R-:W-:Y:S05]  /*6590*/  WARPSYNC.COLLECTIVE R25, `(.L_x_2495) ;  /* 0x0000000019087348 */ /* 0x000fea0003c00000 */
[----:B------:R0:W1:Y:S02]  /*65a0*/  SHFL.BFLY P2, R32, R34, R31, R30 ;  /* 0x0c00001f22207389 */ /* 0x000064000004001e */
[----:B01----:R-:W-:Y:S01]  /*65b0*/  ENDCOLLECTIVE ;  /* 0x000000000000791b */ /* 0x003fe20003800000 */
.L_x_2495:
[----:B------:R-:W-:Y:S01]  /*65c0*/  FADD.FTZ R33, R40, R33 ;  /* 0x0000002128217221 */ /* 0x000fe20000010000 */
[----:B------:R-:W-:Y:S06]  /*65d0*/  BRA `(.L_x_2496) ;  /* 0xffffffec00287947 */ /* 0x000fec000383ffff */
.L_x_2475:
[----:B------:R-:W-:Y:S01]  /*65e0*/  BSSY B1, `(.L_x_2497) ;  /* 0x0000008000017945 */ /* 0x000fe20003800000 */
[----:B----4-:R-:W-:Y:S02]  /*65f0*/  MOV R34, R33 ;  /* 0x0000002100227202 */ /* 0x010fe40000000f00 */
[----:B------:R-:W-:Y:S02]  /*6600*/  MOV R31, 0x8 ;  /* 0x00000008001f7802 */ /* 0x000fe40000000f00 */
[----:B--2---:R-:W-:Y:S02]  /*6610*/  MOV R30, 0x101f ;  /* 0x0000101f001e7802 */ /* 0x004fe40000000f00 */
[----:B------:R-:W-:-:S07]  /*6620*/  MOV R25, 0xffff ;  /* 0x0000ffff00197802 */ /* 0x000fce0000000f00 */
[----:B01-3--:R-:W-:Y:S05]  /*6630*/  WARPSYNC.COLLECTIVE R25, `(.L_x_2498) ;  /* 0x0000000019087348 */ /* 0x00bfea0003c00000 */
[----:B------:R2:W4:Y:S02]  /*6640*/  SHFL.BFLY P2, R32, R34, R31, R30 ;  /* 0x0c00001f22207389 */ /* 0x000524000004001e */
[----:B01234-:R-:W-:Y:S01]  /*6650*/  ENDCOLLECTIVE ;  /* 0x000000000000791b */ /* 0x01ffe20003800000 */
.L_x_2498:
[----:B------:R-:W-:Y:S05]  /*6660*/  BSYNC B1 ;  /* 0x0000000000017941 */ /* 0x000fea0003800000 */
.L_x_2497:
        /* <DEDUP_REMOVED lines=9> */
.L_x_2499:
[----:B------:R-:W-:Y:S01]  /*6700*/  HFMA2.MMA R31, -RZ, RZ, 0, 2.384185791015625e-07 ;  /* 0x00000004ff1f7435 */ /* 0x000fe200000001ff */
[----:B------:R-:W-:Y:S02]  /*6710*/  MOV R34, R36 ;  /* 0x0000002400227202 */ /* 0x000fe40000000f00 */
[----:B------:R-:W-:-:S08]  /*6720*/  MOV R38, R32 ;  /* 0x0000002000267202 */ /* 0x000fd00000000f00 */
[----:B------:R-:W-:Y:S05]  /*6730*/  WARPSYNC.COLLECTIVE R25, `(.L_x_2500) ;  /* 0x0000000019087348 */ /* 0x000fea0003c00000 */
[----:B------:R0:W1:Y:S02]  /*6740*/  SHFL.BFLY P2, R32, R34, R31, R30 ;  /* 0x0c00001f22207389 */ /* 0x000064000004001e */
[----:B01----:R-:W-:Y:S01]  /*6750*/  ENDCOLLECTIVE ;  /* 0x000000000000791b */ /* 0x003fe20003800000 */
.L_x_2500:
[----:B------:R-:W-:-:S05]  /*6760*/  FADD.FTZ R38, R38, R35 ;  /* 0x0000002326267221 */ /* 0x000fca0000010000 */
[----:B------:R-:W-:Y:S02]  /*6770*/  MOV R34, R38 ;  /* 0x0000002600227202 */ /* 0x000fe40000000f00 */
[----:B------:R-:W-:-:S07]  /*6780*/  MOV R37, R32 ;  /* 0x0000002000257202 */ /* 0x000fce0000000f00 */
[----:B------:R-:W-:Y:S05]  /*6790*/  WARPSYNC.COLLECTIVE R25, `(.L_x_2501) ;  /* 0x0000000019087348 */ /* 0x000fea0003c00000 */
[----:B------:R0:W1:Y:S02]  /*67a0*/  SHFL.BFLY P2, R32, R34, R31, R30 ;  /* 0x0c00001f22207389 */ /* 0x000064000004001e */
[----:B01----:R-:W-:Y:S01]  /*67b0*/  ENDCOLLECTIVE ;  /* 0x000000000000791b */ /* 0x003fe20003800000 */
.L_x_2501:
[----:B------:R-:W-:-:S05]  /*67c0*/  FADD.FTZ R37, R36, R37 ;  /* 0x0000002524257221 */ /* 0x000fca0000010000 */
[----:B------:R-:W-:Y:S01]  /*67d0*/  MOV R34, R37 ;  /* 0x0000002500227202 */ /* 0x000fe20000000f00 */
[----:B------:R-:W-:Y:S01]  /*67e0*/  IMAD.MOV.U32 R31, RZ, RZ, 0x2 ;  /* 0x00000002ff1f7424 */ /* 0x000fe200078e00ff */
[----:B------:R-:W-:-:S07]  /*67f0*/  MOV R39, R32 ;  /* 0x0000002000277202 */ /* 0x000fce0000000f00 */
[----:B------:R-:W-:Y:S05]  /*6800*/  WARPSYNC.COLLECTIVE R25, `(.L_x_2502) ;  /* 0x0000000019087348 */ /* 0x000fea0003c00000 */
[----:B------:R0:W1:Y:S02]  /*6810*/  SHFL.BFLY P2, R32, R34, R31, R30 ;  /* 0x0c00001f22207389 */ /* 0x000064000004001e */
[----:B01----:R-:W-:Y:S01]  /*6820*/  ENDCOLLECTIVE ;  /* 0x000000000000791b */ /* 0x003fe20003800000 */
.L_x_2502:
[----:B------:R-:W-:-:S05]  /*6830*/  FADD.FTZ R39, R38, R39 ;  /* 0x0000002726277221 */ /* 0x000fca0000010000 */
[----:B------:R-:W-:Y:S02]  /*6840*/  MOV R34, R39 ;  /* 0x0000002700227202 */ /* 0x000fe40000000f00 */
[----:B------:R-:W-:-:S07]  /*6850*/  MOV R40, R32 ;  /* 0x0000002000287202 */ /* 0x000fce0000000f00 */
[----:B------:R-:W-:Y:S05]  /*6860*/  WARPSYNC.COLLECTIVE R25, `(.L_x_2503) ;  /* 0x0000000019087348 */ /* 0x000fea0003c00000 */
[----:B------:R0:W1:Y:S02]  /*6870*/  SHFL.BFLY P2, R32, R34, R31, R30 ;  /* 0x0c00001f22207389 */ /* 0x000064000004001e */
[----:B01----:R-:W-:Y:S01]  /*6880*/  ENDCOLLECTIVE ;  /* 0x000000000000791b */ /* 0x003fe20003800000 */
.L_x_2503:
[----:B------:R-:W-:Y:S01]  /*6890*/  FADD.FTZ R40, R37, R40 ;  /* 0x0000002825287221 */ /* 0x000fe20000010000 */
[----:B------:R-:W-:-:S04]  /*68a0*/  HFMA2.MMA R31, -RZ, RZ, 0, 5.9604644775390625e-08 ;  /* 0x00000001ff1f7435 */ /* 0x000fc800000001ff */
[----:B------:R-:W-:Y:S02]  /*68b0*/  MOV R34, R40 ;  /* 0x0000002800227202 */ /* 0x000fe40000000f00 */
[----:B------:R-:W-:-:S07]  /*68c0*/  MOV R42, R32 ;  /* 0x00000020002a7202 */ /* 0x000fce0000000f00 */
[----:B------:R-:W-:Y:S05]  /*68d0*/  WARPSYNC.COLLECTIVE R25, `(.L_x_2504) ;  /* 0x0000000019087348 */ /* 0x000fea0003c00000 */
[----:B------:R0:W1:Y:S02]  /*68e0*/  SHFL.BFLY P2, R32, R34, R31, R30 ;  /* 0x0c00001f22207389 */ /* 0x000064000004001e */
[----:B01----:R-:W-:Y:S01]  /*68f0*/  ENDCOLLECTIVE ;  /* 0x000000000000791b */ /* 0x003fe20003800000 */
.L_x_2504:
[----:B------:R-:W-:-:S05]  /*6900*/  FADD.FTZ R42, R39, R42 ;  /* 0x0000002a272a7221 */ /* 0x000fca0000010000 */
[----:B------:R-:W-:Y:S02]  /*6910*/  MOV R34, R42 ;  /* 0x0000002a00227202 */ /* 0x000fe40000000f00 */
[----:B------:R-:W-:-:S07]  /*6920*/  MOV R33, R32 ;  /* 0x0000002000217202 */ /* 0x000fce0000000f00 */
[----:B------:R-:W-:Y:S05]  /*6930*/  WARPSYNC.COLLECTIVE R25, `(.L_x_2505) ;  /* 0x0000000019087348 */ /* 0x000fea0003c00000 */
[----:B------:R0:W1:Y:S02]  /*6940*/  SHFL.BFLY P2, R32, R34, R31, R30 ;  /* 0x0c00001f22207389 */ /* 0x000064000004001e */
[----:B01----:R-:W-:Y:S01]  /*6950*/  ENDCOLLECTIVE ;  /* 0x000000000000791b */ /* 0x003fe20003800000 */
.L_x_2505:
[----:B------:R-:W-:Y:S01]  /*6960*/  FADD.FTZ R33, R40, R33 ;  /* 0x0000002128217221 */ /* 0x000fe20000010000 */
[----:B------:R-:W-:Y:S06]  /*6970*/  BRA `(.L_x_2506) ;  /* 0xffffffe800cc7947 */ /* 0x000fec000383ffff */
.L_x_2476:
        /* <DEDUP_REMOVED lines=8> */
.L_x_2508:
[----:B------:R-:W-:Y:S05]  /*6a00*/  BSYNC B0 ;  /* 0x0000000000007941 */ /* 0x000fea0003800000 */
.L_x_2507:
        /* <DEDUP_REMOVED lines=13> */
.L_x_2509:
[----:B------:R-:W-:Y:S01]  /*6ae0*/  @P0 LOP3.LUT R35, R35, R10, RZ, 0x3c, !PT ;  /* 0x0000000a23230212 */ /* 0x000fe200078e3cff */
[----:B------:R-:W-:Y:S01]  /*6af0*/  HFMA2.MMA R50, -RZ, RZ, 0, 0 ;  /* 0x00000000ff327435 */ /* 0x000fe200000001ff */
        /* <DEDUP_REMOVED lines=10> */
.L_x_2510:
[----:B------:R-:W-:Y:S02]  /*6ba0*/  MOV R34, R28 ;  /* 0x0000001c00227202 */ /* 0x000fe40000000f00 */
[----:B------:R-:W-:-:S07]  /*6bb0*/  MOV R26, R32 ;  /* 0x00000020001a7202 */ /* 0x000fce0000000f00 */
[----:B------:R-:W-:Y:S05]  /*6bc0*/  WARPSYNC.COLLECTIVE R25, `(.L_x_2511) ;  /* 0x0000000019087348 */ /* 0x000fea0003c00000 */
[----:B------:R0:W1:Y:S02]  /*6bd0*/  SHFL.BFLY P2, R32, R34, R31, R30 ;  /* 0x0c00001f22207389 */ /* 0x000064000004001e */
[----:B01----:R-:W-:Y:S01]  /*6be0*/  ENDCOLLECTIVE ;  /* 0x000000000000791b */ /* 0x003fe20003800000 */
.L_x_2511:
        /* <DEDUP_REMOVED lines=10> */
.L_x_2512:
[----:B------:R-:W-:Y:S02]  /*6c90*/  MOV R34, R27 ;  /* 0x0000001b00227202 */ /* 0x000fe40000000f00 */
[----:B------:R-:W-:-:S07]  /*6ca0*/  MOV R29, R32 ;  /* 0x00000020001d7202 */ /* 0x000fce0000000f00 */
[----:B------:R-:W-:Y:S05]  /*6cb0*/  WARPSYNC.COLLECTIVE R25, `(.L_x_2513) ;  /* 0x0000000019087348 */ /* 0x000fea0003c00000 */
[----:B------:R0:W1:Y:S02]  /*6cc0*/  SHFL.BFLY P2, R32, R34, R31, R30 ;  /* 0x0c00001f22207389 */ /* 0x000064000004001e */
[----:B01----:R-:W-:Y:S01]  /*6cd0*/  ENDCOLLECTIVE ;  /* 0x000000000000791b */ /* 0x003fe20003800000 */
.L_x_2513:
        /* <DEDUP_REMOVED lines=12> */
.L_x_2514:
[----:B------:R-:W0:Y:S01]  /*6da0*/  LDC.64 R26, c[0x0][0x218] ;  /* 0x00008600ff1a7b82 */ /* 0x000e220000000a00 */
[----:B------:R-:W-:Y:S02]  /*6db0*/  MOV R34, R36 ;  /* 0x0000002400227202 */ /* 0x000fe40000000f00 */
[----:B------:R-:W-:-:S07]  /*6dc0*/  MOV R38, R32 ;  /* 0x0000002000267202 */ /* 0x000fce0000000f00 */
[----:B0-----:R-:W-:Y:S05]  /*6dd0*/  WARPSYNC.COLLECTIVE R25, `(.L_x_2515) ;  /* 0x0000000019087348 */ /* 0x001fea0003c00000 */
[----:B------:R1:W2:Y:S02]  /*6de0*/  SHFL.BFLY P2, R32, R34, R31, R30 ;  /* 0x0c00001f22207389 */ /* 0x0002a4000004001e */
[----:B012---:R-:W-:Y:S01]  /*6df0*/  ENDCOLLECTIVE ;  /* 0x000000000000791b */ /* 0x007fe20003800000 */
.L_x_2515:
        /* <DEDUP_REMOVED lines=10> */
.L_x_2516:
        /* <DEDUP_REMOVED lines=8> */
.L_x_2517:
[----:B------:R-:W-:Y:S01]  /*6f20*/  FADD.FTZ R42, R42, R39 ;  /* 0x000000272a2a7221 */ /* 0x000fe20000010000 */
[----:B------:R-:W-:-:S04]  /*6f30*/  HFMA2.MMA R31, -RZ, RZ, 0, 2.384185791015625e-07 ;  /* 0x00000004ff1f7435 */ /* 0x000fc800000001ff */
[----:B------:R-:W-:Y:S02]  /*6f40*/  MOV R34, R42 ;  /* 0x0000002a00227202 */ /* 0x000fe40000000f00 */
[----:B------:R-:W-:-:S07]  /*6f50*/  MOV R41, R32 ;  /* 0x0000002000297202 */ /* 0x000fce0000000f00 */
[----:B------:R-:W-:Y:S05]  /*6f60*/  WARPSYNC.COLLECTIVE R25, `(.L_x_2518) ;  /* 0x0000000019087348 */ /* 0x000fea0003c00000 */
[----:B------:R0:W1:Y:S02]  /*6f70*/  SHFL.BFLY P2, R32, R34, R31, R30 ;  /* 0x0c00001f22207389 */ /* 0x000064000004001e */
[----:B01----:R-:W-:Y:S01]  /*6f80*/  ENDCOLLECTIVE ;  /* 0x000000000000791b */ /* 0x003fe20003800000 */
.L_x_2518:
[----:B------:R-:W-:-:S05]  /*6f90*/  FADD.FTZ R41, R41, R40 ;  /* 0x0000002829297221 */ /* 0x000fca0000010000 */
[----:B------:R-:W-:Y:S02]  /*6fa0*/  MOV R34, R41 ;  /* 0x0000002900227202 */ /* 0x000fe40000000f00 */
[----:B------:R-:W-:-:S07]  /*6fb0*/  MOV R39, R32 ;  /* 0x0000002000277202 */ /* 0x000fce0000000f00 */
[----:B------:R-:W-:Y:S05]  /*6fc0*/  WARPSYNC.COLLECTIVE R25, `(.L_x_2519) ;  /* 0x0000000019087348 */ /* 0x000fea0003c00000 */
[----:B------:R0:W1:Y:S02]  /*6fd0*/  SHFL.BFLY P2, R32, R34, R31, R30 ;  /* 0x0c00001f22207389 */ /* 0x000064000004001e */
[----:B01----:R-:W-:Y:S01]  /*6fe0*/  ENDCOLLECTIVE ;  /* 0x000000000000791b */ /* 0x003fe20003800000 */
.L_x_2519:
[----:B------:R-:W-:Y:S01]  /*6ff0*/  FADD.FTZ R39, R42, R39 ;  /* 0x000000272a277221 */ /* 0x000fe20000010000 */
[----:B------:R-:W-:-:S03]  /*7000*/  HFMA2.MMA R31, -RZ, RZ, 0, 1.1920928955078125e-07 ;  /* 0x00000002ff1f7435 */ /* 0x000fc600000001ff */
[----:B------:R-:W-:Y:S01]  /*7010*/  IMAD.MOV.U32 R34, RZ, RZ, R39 ;  /* 0x000000ffff227224 */ /* 0x000fe200078e0027 */
[----:B------:R-:W-:-:S07]  /*7020*/  MOV R40, R32 ;  /* 0x0000002000287202 */ /* 0x000fce0000000f00 */
[----:B------:R-:W-:Y:S05]  /*7030*/  WARPSYNC.COLLECTIVE R25, `(.L_x_2520) ;  /* 0x0000000019087348 */ /* 0x000fea0003c00000 */
[----:B------:R0:W1:Y:S02]  /*7040*/  SHFL.BFLY P2, R32, R34, R31, R30 ;  /* 0x0c00001f22207389 */ /* 0x000064000004001e */
[----:B01----:R-:W-:Y:S01]  /*7050*/  ENDCOLLECTIVE ;  /* 0x000000000000791b */ /* 0x003fe20003800000 */
.L_x_2520:
[----:B------:R-:W-:-:S05]  /*7060*/  FADD.FTZ R40, R41, R40 ;  /* 0x0000002829287221 */ /* 0x000fca0000010000 */
[----:B------:R-:W-:Y:S02]  /*7070*/  MOV R34, R40 ;  /* 0x0000002800227202 */ /* 0x000fe40000000f00 */
[----:B------:R-:W-:-:S07]  /*7080*/  MOV R28, R32 ;  /* 0x00000020001c7202 */ /* 0x000fce0000000f00 */
[----:B------:R-:W-:Y:S05]  /*7090*/  WARPSYNC.COLLECTIVE R25, `(.L_x_2521) ;  /* 0x0000000019087348 */ /* 0x000fea0003c00000 */
[----:B------:R0:W1:Y:S02]  /*70a0*/  SHFL.BFLY P2, R32, R34, R31, R30 ;  /* 0x0c00001f22207389 */ /* 0x000064000004001e */
[----:B01----:R-:W-:Y:S01]  /*70b0*/  ENDCOLLECTIVE ;  /* 0x000000000000791b */ /* 0x003fe20003800000 */
.L_x_2521:
        /* <DEDUP_REMOVED lines=13> */
.L_x_2522:
[----:B------:R-:W-:Y:S01]  /*7190*/  FADD.FTZ R43, R40, R43 ;  /* 0x0000002b282b7221 */ /* 0x000fe20000010000 */
[----:B------:R-:W0:Y:S04]  /*71a0*/  LDC.64 R28, c[0x0][0x220] ;  /* 0x00008800ff1c7b82 */ /* 0x000e280000000a00 */
[----:B------:R-:W-:Y:S02]  /*71b0*/  MOV R34, R43 ;  /* 0x0000002b00227202 */ /* 0x000fe40000000f00 */
[----:B------:R-:W-:-:S07]  /*71c0*/  MOV R40, R32 ;  /* 0x0000002000287202 */ /* 0x000fce0000000f00 */
[----:B0-----:R-:W-:Y:S05]  /*71d0*/  WARPSYNC.COLLECTIVE R25, `(.L_x_2523) ;  /* 0x0000000019087348 */ /* 0x001fea0003c00000 */
[----:B------:R1:W2:Y:S02]  /*71e0*/  SHFL.BFLY P2, R32, R34, R31, R30 ;  /* 0x0c00001f22207389 */ /* 0x0002a4000004001e */
[----:B012---:R-:W-:Y:S01]  /*71f0*/  ENDCOLLECTIVE ;  /* 0x000000000000791b */ /* 0x007fe20003800000 */
.L_x_2523:
[----:B------:R-:W-:-:S04]  /*7200*/  IMAD.WIDE R28, R37, 0x2, R28 ;  /* 0x00000002251c7825 */ /* 0x000fc800078e021c */
[----:B------:R-:W-:Y:S01]  /*7210*/  FADD.FTZ R40, R41, R40 ;  /* 0x0000002829287221 */ /* 0x000fe20000010000 */
[----:B------:R-:W-:Y:S02]  /*7220*/  @P0 MOV R48, R52 ;  /* 0x0000003400300202 */ /* 0x000fe40000000f00 */
        /* <DEDUP_REMOVED lines=8> */
.L_x_2524:
[----:B------:R-:W-:Y:S01]  /*72b0*/  @!P0 F2FP.F16.F32.PACK_AB R33, RZ, R36 ;  /* 0x00000024ff21823e */ /* 0x000fe200000000ff */
[----:B------:R-:W-:Y:S01]  /*72c0*/  FADD.FTZ R42, R43, R42 ;  /* 0x0000002a2b2a7221 */ /* 0x000fe20000010000 */
[----:B------:R-:W-:Y:S02]  /*72d0*/  MOV R34, R45 ;  /* 0x0000002d00227202 */ /* 0x000fe40000000f00 */
[----:B------:R-:W-:-:S07]  /*72e0*/  MOV R51, R32 ;  /* 0x0000002000337202 */ /* 0x000fce0000000f00 */
[----:B------:R-:W-:Y:S05]  /*72f0*/  WARPSYNC.COLLECTIVE R25, `(.L_x_2525) ;  /* 0x0000000019087348 */ /* 0x000fea0003c00000 */
[----:B------:R0:W1:Y:S02]  /*7300*/  SHFL.BFLY P2, R32, R34, R31, R30 ;  /* 0x0c00001f22207389 */ /* 0x000064000004001e */
[----:B01----:R-:W-:Y:S01]  /*7310*/  ENDCOLLECTIVE ;  /* 0x000000000000791b */ /* 0x003fe20003800000 */
.L_x_2525:
[----:B------:R-:W-:Y:S01]  /*7320*/  FADD.FTZ R51, R51, R44 ;  /* 0x0000002c33337221 */ /* 0x000fe20000010000 */
[----:B------:R-:W-:-:S04]  /*7330*/  HFMA2.MMA R31, -RZ, RZ, 0, 2.384185791015625e-07 ;  /* 0x00000004ff1f7435 */ /* 0x000fc800000001ff */
[----:B------:R-:W-:Y:S02]  /*7340*/  MOV R34, R51 ;  /* 0x0000003300227202 */ /* 0x000fe40000000f00 */
[----:B------:R-:W-:-:S07]  /*7350*/  MOV R46, R32 ;  /* 0x00000020002e7202 */ /* 0x000fce0000000f00 */
[----:B------:R-:W-:Y:S05]  /*7360*/  WARPSYNC.COLLECTIVE R25, `(.L_x_2526) ;  /* 0x0000000019087348 */ /* 0x000fea0003c00000 */
[----:B------:R0:W1:Y:S02]  /*7370*/  SHFL.BFLY P2, R32, R34, R31, R30 ;  /* 0x0c00001f22207389 */ /* 0x000064000004001e */
[----:B01----:R-:W-:Y:S01]  /*7380*/  ENDCOLLECTIVE ;  /* 0x000000000000791b */ /* 0x003fe20003800000 */
.L_x_2526:
[----:B------:R-:W-:-:S05]  /*7390*/  FADD.FTZ R46, R46, R45 ;  /* 0x0000002d2e2e7221 */ /* 0x000fca0000010000 */
[----:B------:R-:W-:Y:S02]  /*73a0*/  MOV R34, R46 ;  /* 0x0000002e00227202 */ /* 0x000fe40000000f00 */
[----:B------:R-:W-:-:S07]  /*73b0*/  MOV R44, R32 ;  /* 0x00000020002c7202 */ /* 0x000fce0000000f00 */
[----:B------:R-:W-:Y:S05]  /*73c0*/  WARPSYNC.COLLECTIVE R25, `(.L_x_2527) ;  /* 0x0000000019087348 */ /* 0x000fea0003c00000 */
[----:B------:R0:W1:Y:S02]  /*73d0*/  SHFL.BFLY P2, R32, R34, R31, R30 ;  /* 0x0c00001f22207389 */ /* 0x000064000004001e */
[----:B01----:R-:W-:Y:S01]  /*73e0*/  ENDCOLLECTIVE ;  /* 0x000000000000791b */ /* 0x003fe20003800000 */
.L_x_2527:
[----:B------:R-:W-:Y:S01]  /*73f0*/  FADD.FTZ R44, R51, R44 ;  /* 0x0000002c332c7221 */ /* 0x000fe20000010000 */
[----:B------:R-:W-:-:S03]  /*7400*/  HFMA2.MMA R31, -RZ, RZ, 0, 1.1920928955078125e-07 ;  /* 0x00000002ff1f7435 */ /* 0x000fc600000001ff */
[----:B------:R-:W-:Y:S01]  /*7410*/  IMAD.MOV.U32 R34, RZ, RZ, R44 ;  /* 0x000000ffff227224 */ /* 0x000fe200078e002c */
[----:B------:R-:W-:-:S07]  /*7420*/  MOV R45, R32 ;  /* 0x00000020002d7202 */ /* 0x000fce0000000f00 */
[----:B------:R-:W-:Y:S05]  /*7430*/  WARPSYNC.COLLECTIVE R25, `(.L_x_2528) ;  /* 0x0000000019087348 */ /* 0x000fea0003c00000 */
[----:B------:R0:W1:Y:S02]  /*7440*/  SHFL.BFLY P2, R32, R34, R31, R30 ;  /* 0x0c00001f22207389 */ /* 0x000064000004001e */
[----:B01----:R-:W-:Y:S01]  /*7450*/  ENDCOLLECTIVE ;  /* 0x000000000000791b */ /* 0x003fe20003800000 */
.L_x_2528:
[----:B------:R-:W-:-:S05]  /*7460*/  FADD.FTZ R45, R46, R45 ;  /* 0x0000002d2e2d7221 */ /* 0x000fca0000010000 */
[----:B------:R-:W-:Y:S02]  /*7470*/  MOV R34, R45 ;  /* 0x0000002d00227202 */ /* 0x000fe40000000f00 */
[----:B------:R-:W-:-:S07]  /*7480*/  MOV R51, R32 ;  /* 0x0000002000337202 */ /* 0x000fce0000000f00 */
[----:B------:R-:W-:Y:S05]  /*7490*/  WARPSYNC.COLLECTIVE R25, `(.L_x_2529) ;  /* 0x0000000019087348 */ /* 0x000fea0003c00000 */
[----:B------:R0:W1:Y:S02]  /*74a0*/  SHFL.BFLY P2, R32, R34, R31, R30 ;  /* 0x0c00001f22207389 */ /* 0x000064000004001e */
[----:B01----:R-:W-:Y:S01]  /*74b0*/  ENDCOLLECTIVE ;  /* 0x000000000000791b */ /* 0x003fe20003800000 */
.L_x_2529:
[----:B------:R-:W-:Y:S01]  /*74c0*/  FADD.FTZ R51, R44, R51 ;  /* 0x000000332c337221 */ /* 0x000fe20000010000 */
[----:B------:R-:W-:-:S04]  /*74d0*/  HFMA2.MMA R31, -RZ, RZ, 0, 5.9604644775390625e-08 ;  /* 0x00000001ff1f7435 */ /* 0x000fc800000001ff */
[----:B------:R-:W-:Y:S02]  /*74e0*/  MOV R34, R51 ;  /* 0x0000003300227202 */ /* 0x000fe40000000f00 */
[----:B------:R-:W-:-:S07]  /*74f0*/  MOV R46, R32 ;  /* 0x00000020002e7202 */ /* 0x000fce0000000f00 */
[----:B------:R-:W-:Y:S05]  /*7500*/  WARPSYNC.COLLECTIVE R25, `(.L_x_2530) ;  /* 0x0000000019087348 */ /* 0x000fea0003c00000 */
[----:B------:R0:W1:Y:S02]  /*7510*/  SHFL.BFLY P2, R32, R34, R31, R30 ;  /* 0x0c00001f22207389 */ /* 0x000064000004001e */
[----:B01----:R-:W-:Y:S01]  /*7520*/  ENDCOLLECTIVE ;  /* 0x000000000000791b */ /* 0x003fe20003800000 */
.L_x_2530:
[----:B------:R-:W-:-:S05]  /*7530*/  FADD.FTZ R45, R45, R46 ;  /* 0x0000002e2d2d7221 */ /* 0x000fca0000010000 */
[----:B------:R-:W-:Y:S02]  /*7540*/  MOV R34, R45 ;  /* 0x0000002d00227202 */ /* 0x000fe40000000f00 */
[----:B------:R-:W-:-:S07]  /*7550*/  MOV R44, R32 ;  /* 0x00000020002c7202 */ /* 0x000fce0000000f00 */
[----:B------:R-:W-:Y:S05]  /*7560*/  WARPSYNC.COLLECTIVE R25, `(.L_x_2531) ;  /* 0x0000000019087348 */ /* 0x000fea0003c00000 */
[----:B------:R0:W1:Y:S02]  /*7570*/  SHFL.BFLY P2, R32, R34, R31, R30 ;  /* 0x0c00001f22207389 */ /* 0x000064000004001e */
[----:B01----:R-:W-:Y:S01]  /*7580*/  ENDCOLLECTIVE ;  /* 0x000000000000791b */ /* 0x003fe20003800000 */
.L_x_2531:
[----:B------:R-:W-:Y:S01]  /*7590*/  HFMA2.MMA R31, -RZ, RZ, 0, 4.76837158203125e-07 ;  /* 0x00000008ff1f7435 */ /* 0x000fe200000001ff */
[----:B------:R-:W-:Y:S01]  /*75a0*/  IMAD.MOV.U32 R34, RZ, RZ, R48 ;  /* 0x000000ffff227224 */ /* 0x000fe200078e0030 */
[----:B------:R-:W-:-:S09]  /*75b0*/  MOV R46, R32 ;  /* 0x00000020002e7202 */ /* 0x000fd20000000f00 */
[----:B------:R-:W-:Y:S05]  /*75c0*/  WARPSYNC.COLLECTIVE R25, `(.L_x_2532) ;  /* 0x0000000019087348 */ /* 0x000fea0003c00000 */
[----:B------:R0:W1:Y:S02]  /*75d0*/  SHFL.BFLY P2, R32, R34, R31, R30 ;  /* 0x0c00001f22207389 */ /* 0x000064000004001e */
[----:B01----:R-:W-:Y:S01]  /*75e0*/  ENDCOLLECTIVE ;  /* 0x000000000000791b */ /* 0x003fe20003800000 */
.L_x_2532:
[----:B------:R-:W-:Y:S02]  /*75f0*/  MOV R34, R50 ;  /* 0x0000003200227202 */ /* 0x000fe40000000f00 */
[----:B------:R-:W-:-:S07]  /*7600*/  MOV R55, R32 ;  /* 0x0000002000377202 */ /* 0x000fce0000000f00 */
[----:B------:R-:W-:Y:S05]  /*7610*/  WARPSYNC.COLLECTIVE R25, `(.L_x_2533) ;  /* 0x0000000019087348 */ /* 0x000fea0003c00000 */
[----:B------:R0:W1:Y:S02]  /*7620*/  SHFL.BFLY P2, R32, R34, R31, R30 ;  /* 0x0c00001f22207389 */ /* 0x000064000004001e */
[----:B01----:R-:W-:Y:S01]  /*7630*/  ENDCOLLECTIVE ;  /* 0x000000000000791b */ /* 0x003fe20003800000 */
.L_x_2533:
[----:B------:R-:W-:Y:S01]  /*7640*/  FADD.FTZ R55, R55, R48 ;  /* 0x0000003037377221 */ /* 0x000fe20000010000 */
[----:B------:R-:W-:-:S04]  /*7650*/  HFMA2.MMA R31, -RZ, RZ, 0, 2.384185791015625e-07 ;  /* 0x00000004ff1f7435 */ /* 0x000fc800000001ff */
[----:B------:R-:W-:Y:S02]  /*7660*/  MOV R34, R55 ;  /* 0x0000003700227202 */ /* 0x000fe40000000f00 */
[----:B------:R-:W-:-:S07]  /*7670*/  MOV R57, R32 ;  /* 0x0000002000397202 */ /* 0x000fce0000000f00 */
[----:B------:R-:W-:Y:S05]  /*7680*/  WARPSYNC.COLLECTIVE R25, `(.L_x_2534) ;  /* 0x0000000019087348 */ /* 0x000fea0003c00000 */
[----:B------:R0:W1:Y:S02]  /*7690*/  SHFL.BFLY P2, R32, R34, R31, R30 ;  /* 0x0c00001f22207389 */ /* 0x000064000004001e */
[----:B01----:R-:W-:Y:S01]  /*76a0*/  ENDCOLLECTIVE ;  /* 0x000000000000791b */ /* 0x003fe20003800000 */
.L_x_2534:
[----:B------:R-:W-:-:S05]  /*76b0*/  FADD.FTZ R57, R57, R50 ;  /* 0x0000003239397221 */ /* 0x000fca0000010000 */
[----:B------:R-:W-:Y:S02]  /*76c0*/  MOV R34, R57 ;  /* 0x0000003900227202 */ /* 0x000fe40000000f00 */
[----:B------:R-:W-:-:S07]  /*76d0*/  MOV R48, R32 ;  /* 0x0000002000307202 */ /* 0x000fce0000000f00 */
[----:B------:R-:W-:Y:S05]  /*76e0*/  WARPSYNC.COLLECTIVE R25, `(.L_x_2535) ;  /* 0x0000000019087348 */ /* 0x000fea0003c00000 */
[----:B------:R0:W1:Y:S02]  /*76f0*/  SHFL.BFLY P2, R32, R34, R31, R30 ;  /* 0x0c00001f22207389 */ /* 0x000064000004001e */
[----:B01----:R-:W-:Y:S01]  /*7700*/  ENDCOLLECTIVE ;  /* 0x000000000000791b */ /* 0x003fe20003800000 */
.L_x_2535:
[----:B------:R-:W-:Y:S01]  /*7710*/  FADD.FTZ R48, R55, R48 ;  /* 0x0000003037307221 */ /* 0x000fe20000010000 */
[----:B------:R-:W-:-:S03]  /*7720*/  HFMA2.MMA R31, -RZ, RZ, 0, 1.1920928955078125e-07 ;  /* 0x00000002ff1f7435 */ /* 0x000fc600000001ff */
[----:B------:R-:W-:Y:S01]  /*7730*/  IMAD.MOV.U32 R34, RZ, RZ, R48 ;  /* 0x000000ffff227224 */ /* 0x000fe200078e0030 */
[----:B------:R-:W-:-:S07]  /*7740*/  MOV R50, R32 ;  /* 0x0000002000327202 */ /* 0x000fce0000000f00 */
[----:B------:R-:W-:Y:S05]  /*7750*/  WARPSYNC.COLLECTIVE R25, `(.L_x_2536) ;  /* 0x0000000019087348 */ /* 0x000fea0003c00000 */
[----:B------:R0:W1:Y:S02]  /*7760*/  SHFL.BFLY P2, R32, R34, R31, R30 ;  /* 0x0c00001f22207389 */ /* 0x000064000004001e */
[----:B01----:R-:W-:Y:S01]  /*7770*/  ENDCOLLECTIVE ;  /* 0x000000000000791b */ /* 0x003fe20003800000 */
.L_x_2536:
[----:B------:R-:W-:-:S05]  /*7780*/  FADD.FTZ R50, R57, R50 ;  /* 0x0000003239327221 */ /* 0x000fca0000010000 */
[----:B------:R-:W-:Y:S02]  /*7790*/  MOV R34, R50 ;  /* 0x0000003200227202 */ /* 0x000fe40000000f00 */
[----:B------:R-:W-:-:S07]  /*77a0*/  MOV R39, R32 ;  /* 0x0000002000277202 */ /* 0x000fce0000000f00 */
[----:B------:R-:W-:Y:S05]  /*77b0*/  WARPSYNC.COLLECTIVE R25, `(.L_x_2537) ;  /* 0x0000000019087348 */ /* 0x000fea0003c00000 */
[----:B------:R0:W1:Y:S02]  /*77c0*/  SHFL.BFLY P2, R32, R34, R31, R30 ;  /* 0x0c00001f22207389 */ /* 0x000064000004001e */
[----:B01----:R-:W-:Y:S01]  /*77d0*/  ENDCOLLECTIVE ;  /* 0x000000000000791b */ /* 0x003fe20003800000 */
.L_x_2537:
        /* <DEDUP_REMOVED lines=21> */
.L_x_2538:
        /* <DEDUP_REMOVED lines=11> */
.L_x_2539:
[----:B------:R-:W-:Y:S01]  /*79e0*/  FADD.FTZ R36, R39, R36 ;  /* 0x0000002427247221 */ /* 0x000fe20000010000 */
[----:B------:R-:W-:Y:S06]  /*79f0*/  BRA `(.L_x_2540) ;  /* 0xffffffe400107947 */ /* 0x000fec000383ffff */
.L_x_2541:
        /* <DEDUP_REMOVED lines=16> */
.L_x_3947:


//--------------------- .text._ZN13group_norm_v218gn_bwd_cuda_kernelI6__halfLi480ELi1ELi32ELi60ELi256ELb0ELb1ELi32ELi960ELi960ELi4ELb1ELi18ELb0ELb0ELNS_15WgradSyncMethodE3ENS_16CompileConditionILi900EEEEEvPT_S6_S6_PKS5_S8_S8_S8_PKfflPfPj --------------------------
	.section	.text._ZN13group_norm_v218gn_bwd_cuda_kernelI6__halfLi480ELi1ELi32ELi60ELi256ELb0ELb1ELi32ELi960ELi960ELi4ELb1ELi18ELb0ELb0ELNS_15WgradSyncMethodE3ENS_16CompileConditionILi900EEEEEvPT_S6_S6_PKS5_S8_S8_S8_PKfflPfPj,"ax",@progbits
	.align	128
        .global         _ZN13group_norm_v218gn_bwd_cuda_kernelI6__halfLi480ELi1ELi32ELi60ELi256ELb0ELb1ELi32ELi960ELi960ELi4ELb1ELi18ELb0ELb0ELNS_15WgradSyncMethodE3ENS_16CompileConditionILi900EEEEEvPT_S6_S6_PKS5_S8_S8_S8_PKfflPfPj
        .type           _ZN13group_norm_v218gn_bwd_cuda_kernelI6__halfLi480ELi1ELi32ELi60ELi256ELb0ELb1ELi32ELi960ELi960ELi4ELb1ELi18ELb0ELb0ELNS_15WgradSyncMethodE3ENS_16CompileConditionILi900EEEEEvPT_S6_S6_PKS5_S8_S8_S8_PKfflPfPj,@function
        .size           _ZN13group_norm_v218gn_bwd_cuda_kernelI6__halfLi480ELi1ELi32ELi60ELi256ELb0ELb1ELi32ELi960ELi960ELi4ELb1ELi18ELb0ELb0ELNS_15WgradSyncMethodE3ENS_16CompileConditionILi900EEEEEvPT_S6_S6_PKS5_S8_S8_S8_PKfflPfPj,(.L_x_3948 - _ZN13group_norm_v218gn_bwd_cuda_kernelI6__halfLi480ELi1ELi32ELi60ELi256ELb0ELb1ELi32ELi960ELi960ELi4ELb1ELi18ELb0ELb0ELNS_15WgradSyncMethodE3ENS_16CompileConditionILi900EEEEEvPT_S6_S6_PKS5_S8_S8_S8_PKfflPfPj)
        .other          _ZN13group_norm_v218gn_bwd_cuda_kernelI6__halfLi480ELi1ELi32ELi60ELi256ELb0ELb1ELi32ELi960ELi960ELi4ELb1ELi18ELb0ELb0ELNS_15WgradSyncMethodE3ENS_16CompileConditionILi900EEEEEvPT_S6_S6_PKS5_S8_S8_S8_PKfflPfPj,@"STO_CUDA_ENTRY STV_DEFAULT"
_ZN13group_norm_v218gn_bwd_cuda_kernelI6__halfLi480ELi1ELi32ELi60ELi256ELb0ELb1ELi32ELi960ELi960ELi4ELb1ELi18ELb0ELb0ELNS_15WgradSyncMethodE3ENS_16CompileConditionILi900EEEEEvPT_S6_S6_PKS5_S8_S8_S8_PKfflPfPj:
.text._ZN13group_norm_v218gn_bwd_cuda_kernelI6__halfLi480ELi1ELi32ELi60ELi256ELb0ELb1ELi32ELi960ELi960ELi4ELb1ELi18ELb0ELb0ELNS_15WgradSyncMethodE3ENS_16CompileConditionILi900EEEEEvPT_S6_S6_PKS5_S8_S8_S8_PKfflPfPj:
        /* <DEDUP_REMOVED lines=31> */
.L_x_2544:
[----:B------:R-:W2:Y:S04]  /*01f0*/  LD.E.STRONG.GPU R0, desc[UR18][R2.64] ;  /* 0x0000001202007980 */ /* 0x000ea8000c10f900 */
[----:B--2---:R-:W-:Y:S01]  /*0200*/  CCTL.IVALL ;  /* 0x00000000ff00798f */ /* 0x004fe20002000000 */
[----:B------:R-:W-:Y:S05]  /*0210*/  YIELD ;  /* 0x0000000000007946 */ /* 0x000fea0003800000 */
[----:B-----5:R-:W-:-:S04]  /*0220*/  LOP3.LUT R0, R0, R5, RZ, 0x3c, !PT ;  /* 0x0000000500007212 */ /* 0x020fc800078e3cff */
[----:B------:R-:W-:-:S13]  /*0230*/  ISETP.GT.AND P0, PT, R0, -0x1, PT ;  /* 0xffffffff0000780c */ /* 0x000fda0003f04270 */
[----:B------:R-:W-:Y:S05]  /*0240*/  @P0 BRA `(.L_x_2544) ;  /* 0xfffffffc00e80947 */ /* 0x000fea000383ffff */
.L_x_2543:
[----:B------:R-:W-:Y:S05]  /*0250*/  WARPSYNC.ALL ;  /* 0x0000000000007948 */ /* 0x000fea0003800000 */
[----:B------:R-:W-:Y:S06]  /*0260*/  BAR.SYNC.DEFER_BLOCKING 0x0 ;  /* 0x0000000000007b1d */ /* 0x000fec0000010000 */
[----:B------:R-:W-:Y:S05]  /*0270*/  BRA `(.L_x_2545) ;  /* 0x0000006c00347947 */ /* 0x000fea0003800000 */
.L_x_2542:
        /* <DEDUP_REMOVED lines=24> */
[----:B0-----:R-:W-:Y:S01]  /*0400*/  IADD3 R5, R11, 0x1e0, RZ ;  /* 0x000001e00b057810 */ /* 0x001fe20007ffe0ff */
[----:B------:R-:W-:Y:S01]  /*0410*/  USEL UR21, UR16, 0x1, !UP0 ;  /* 0x0000000110157887 */ /* 0x000fe2000c000000 */
[----:B------:R-:W-:Y:S01]  /*0420*/  SHF.R.S32.HI R0, RZ, 0x1f, R11 ;  /* 0x0000001fff007819 */ /* 0x000fe2000001140b */
[----:B------:R-:W-:Y:S01]  /*0430*/  UMOV UR14, UR10 ;  /* 0x0000000a000e7c82 */ /* 0x000fe20008000000 */
[----:B------:R-:W-:Y:S01]  /*0440*/  SHF.R.S32.HI R6, RZ, 0x1f, R5 ;  /* 0x0000001fff067819 */ /* 0x000fe20000011405 */
[----:B------:R-:W-:Y:S01]  /*0450*/  UMOV UR4, URZ ;  /* 0x0000003f00047c82 */ /* 0x000fe20008000000 */
[----:B------:R-:W-:Y:S02]  /*0460*/  LEA.HI R2, R0, R11, RZ, 0x2 ;  /* 0x0000000b00027211 */ /* 0x000fe400078f10ff */
[----:B------:R-:W-:Y:S02]  /*0470*/  SHF.R.U32.HI R9, RZ, 0x1, R11 ;  /* 0x00000001ff097819 */ /* 0x000fe4000001160b */
        /* <DEDUP_REMOVED lines=10> */
[----:B------:R-:W-:Y:S02]  /*0520*/  LEA.HI R0, R0, R11, RZ, 0x4 ;  /* 0x0000000b00007211 */ /* 0x000fe400078f20ff */
[----:B------:R-:W-:Y:S02]  /*0530*/  LOP3.LUT R2, R2, 0xfffffffc, RZ, 0xc0, !PT ;  /* 0xfffffffc02027812 */ /* 0x000fe400078ec0ff */
[----:B------:R-:W-:Y:S02]  /*0540*/  LEA.HI R4, R4, R3, RZ, 0x2 ;  /* 0x0000000304047211 */ /* 0x000fe400078f10ff */
[----:B0-----:R-:W-:Y:S02]  /*0550*/  IADD3 R7, R7, 0xf0, RZ ;  /* 0x000000f007077810 */ /* 0x001fe40007ffe0ff */
[----:B------:R-:W-:-:S02]  /*0560*/  LEA.HI R6, R6, R5, RZ, 0x4 ;  /* 0x0000000506067211 */ /* 0x000fc400078f20ff */
[----:B------:R-:W-:Y:S02]  /*0570*/  SHF.R.S32.HI R10, RZ, 0x1f, R7 ;  /* 0x0000001fff0a7819 */ /* 0x000fe40000011407 */
[----:B------:R-:W-:Y:S02]  /*0580*/  IADD3 R8, R5, -R8, RZ ;  /* 0x8000000805087210 */ /* 0x000fe40007ffe0ff */
[----:B------:R-:W-:Y:S02]  /*0590*/  SHF.R.U32.HI R3, RZ, 0x4, R0 ;  /* 0x00000004ff037819 */ /* 0x000fe40000011600 */
[----:B------:R-:W-:Y:S02]  /*05a0*/  IADD3 R2, -R2, R11, RZ ;  /* 0x0000000b02027210 */ /* 0x000fe40007ffe1ff */
[----:B------:R-:W-:Y:S02]  /*05b0*/  SHF.R.U32.HI R5, RZ, 0x2, R4 ;  /* 0x00000002ff057819 */ /* 0x000fe40000011604 */
[----:B------:R-:W-:-:S02]  /*05c0*/  LEA.HI R10, R10, R7, RZ, 0x2 ;  /* 0x000000070a0a7211 */ /* 0x000fc400078f10ff */
[C---:B------:R-:W-:Y:S02]  /*05d0*/  LOP3.LUT R4, R2.reuse, 0x3, R3, 0x78, !PT ;  /* 0x0000000302047812 */ /* 0x040fe400078e7803 */
        /* <DEDUP_REMOVED lines=13> */
[C---:B------:R-:W-:Y:S02]  /*06b0*/  LOP3.LUT R0, R2.reuse, 0x8, RZ, 0x3c, !PT ;  /* 0x0000000802007812 */ /* 0x040fe400078e3cff */
[----:B------:R-:W-:Y:S02]  /*06c0*/  LOP3.LUT R2, R2, 0x10, RZ, 0x3c, !PT ;  /* 0x0000001002027812 */ /* 0x000fe400078e3cff */
[C---:B------:R-:W-:Y:S02]  /*06d0*/  IADD3 R5, R4.reuse, R3, RZ ;  /* 0x0000000304057210 */ /* 0x040fe40007ffe0ff */
[----:B------:R-:W-:-:S02]  /*06e0*/  IADD3 R3, R4, R0, RZ ;  /* 0x0000000004037210 */ /* 0x000fc40007ffe0ff */
[----:B------:R-:W-:-:S03]  /*06f0*/  IADD3 R0, R4, R2, RZ ;  /* 0x0000000204007210 */ /* 0x000fc60007ffe0ff */
[----:B------:R0:W-:Y:S04]  /*0700*/  STL [R1+0xf4], R3 ;  /* 0x0000f40301007387 */ /* 0x0001e80000100800 */
[----:B------:R0:W-:Y:S02]  /*0710*/  STL [R1+0xf0], R0 ;  /* 0x0000f00001007387 */ /* 0x0001e40000100800 */
.L_x_2555:
[----:B------:R-:W0:Y:S01]  /*0720*/  S2R R125, SR_TID.X ;  /* 0x00000000007d7919 */ /* 0x000e220000002100 */
[----:B------:R-:W-:Y:S02]  /*0730*/  ULOP3.LUT UR15, UR10, 0x1, URZ, 0xc0, !UPT ;  /* 0x000000010a0f7892 */ /* 0x000fe4000f8ec03f */
[----:B------:R-:W-:Y:S02]  /*0740*/  USHF.R.U64 UR16, UR10, 0x1, UR5 ;  /* 0x000000010a107899 */ /* 0x000fe40008001205 */
[----:B------:R-:W-:Y:S02]  /*0750*/  UIMAD UR20, UR15, 0x3c0, URZ ;  /* 0x000003c00f1478a4 */ /* 0x000fe4000f8e023f */
[----:B------:R-:W-:Y:S02]  /*0760*/  USHF.L.U32 UR15, UR23, 0x5, URZ ;  /* 0x00000005170f7899 */ /* 0x000fe4000800063f */
[----:B------:R-:W-:Y:S01]  /*0770*/  USHF.R.U32.HI UR25, URZ, 0x1, UR5 ;  /* 0x000000013f197899 */ /* 0x000fe20008011605 */
[----:B-1----:R-:W-:Y:S01]  /*0780*/  MOV R7, UR16 ;  /* 0x0000001000077c02 */ /* 0x002fe20008000f00 */
[----:B------:R-:W-:Y:S01]  /*0790*/  ULOP3.LUT UR15, UR15, 0xe0, URZ, 0xc0, !UPT ;  /* 0x000000e00f0f7892 */ /* 0x000fe2000f8ec03f */
[----:B------:R-:W-:Y:S01]  /*07a0*/  ULDC.64 UR28, c[0x0][0x248] ;  /* 0x00009200001c7ab9 */ /* 0x000fe20000000a00 */
[----:B------:R-:W-:-:S02]  /*07b0*/  UIMAD UR26, UR25, 0x78000, URZ ;  /* 0x00078000191a78a4 */ /* 0x000fc4000f8e023f */
[----:B------:R-:W-:Y:S01]  /*07c0*/  MOV R6, UR25 ;  /* 0x0000001900067c02 */ /* 0x000fe20008000f00 */
[----:B0-----:R-:W-:-:S05]  /*07d0*/  IMAD.WIDE.U32 R2, R125, -0x77777777, RZ ;  /* 0x888888897d027825 */ /* 0x001fca00078e00ff */
[----:B------:R-:W-:-:S04]  /*07e0*/  SHF.R.U32.HI R83, RZ, 0x7, R3 ;  /* 0x00000007ff537819 */ /* 0x000fc80000011603 */
[C---:B------:R-:W-:Y:S01]  /*07f0*/  IADD3 R56, R83.reuse, UR15, RZ ;  /* 0x0000000f53387c10 */ /* 0x040fe2000fffe0ff */
[----:B------:R-:W-:Y:S01]  /*0800*/  IMAD R101, R83, -0xf0, R125 ;  /* 0xffffff1053657824 */ /* 0x000fe200078e027d */
[----:B------:R-:W-:-:S03]  /*0810*/  ULDC UR15, c[0x0][0x250] ;  /* 0x00009400000f7ab9 */ /* 0x000fc60000000800 */
[----:B------:R-:W-:Y:S01]  /*0820*/  IMAD R56, R56, 0x780, RZ ;  /* 0x0000078038387824 */ /* 0x000fe200078e02ff */
[----:B------:R-:W-:-:S04]  /*0830*/  LEA R50, R101, UR20, 0x2 ;  /* 0x0000001465327c11 */ /* 0x000fc8000f8e10ff */
[----:B------:R-:W-:Y:S01]  /*0840*/  SHF.R.S32.HI R51, RZ, 0x1f, R50 ;  /* 0x0000001fff337819 */ /* 0x000fe20000011432 */
[----:B------:R-:W-:-:S04]  /*0850*/  IMAD.WIDE.U32 R2, R50, -0x77777777, RZ ;  /* 0x8888888932027825 */ /* 0x000fc800078e00ff */
[C---:B------:R-:W-:Y:S01]  /*0860*/  IMAD.WIDE.U32 R36, R7.reuse, 0x78000, R50 ;  /* 0x0007800007247825 */ /* 0x040fe200078e0032 */
[----:B------:R-:W-:Y:S02]  /*0870*/  SHF.R.U32.HI R0, RZ, 0x5, R3 ;  /* 0x00000005ff007819 */ /* 0x000fe40000011603 */
[----:B------:R-:W0:Y:S02]  /*0880*/  LDC.64 R2, c[0x0][0x238] ;  /* 0x00008e00ff027b82 */ /* 0x000e240000000a00 */
[----:B------:R-:W-:Y:S01]  /*0890*/  LEA R5, P0, R7, R0, 0x5 ;  /* 0x0000000007057211 */ /* 0x000fe200078028ff */
[----:B------:R1:W-:Y:S01]  /*08a0*/  STL [R1+0xd8], R0 ;  /* 0x0000d80001007387 */ /* 0x0003e20000100800 */
[----:B------:R-:W-:Y:S01]  /*08b0*/  IADD3 R37, R37, UR26, RZ ;  /* 0x0000001a25257c10 */ /* 0x000fe2000fffe0ff */
[----:B------:R-:W-:Y:S01]  /*08c0*/  ULDC.64 UR26, c[0x0][0x230] ;  /* 0x00008c00001a7ab9 */ /* 0x000fe20000000a00 */
[----:B------:R-:W-:Y:S02]  /*08d0*/  LEA.HI.X R6, R7, RZ, R6, 0x5, P0 ;  /* 0x000000ff07067211 */ /* 0x000fe400000f2c06 */
[----:B------:R-:W-:-:S04]  /*08e0*/  LEA R4, P0, R5, UR28, 0x3 ;  /* 0x0000001c05047c11 */ /* 0x000fc8000f8018ff */
[----:B------:R-:W-:Y:S01]  /*08f0*/  LEA.HI.X R5, R5, UR29, R6, 0x3, P0 ;  /* 0x0000001d05057c11 */ /* 0x000fe200080f1c06 */
[----:B------:R-:W-:Y:S01]  /*0900*/  ULDC.64 UR28, c[0x0][0x228] ;  /* 0x00008a00001c7ab9 */ /* 0x000fe20000000a00 */
[----:B-1----:R-:W-:-:S04]  /*0910*/  IADD3 R0, P1, R56, R36, RZ ;  /* 0x0000002438007210 */ /* 0x002fc80007f3e0ff */
[----:B------:R-:W-:Y:S01]  /*0920*/  IADD3.X R7, RZ, R37, RZ, P1, !PT ;  /* 0x00000025ff077210 */ /* 0x000fe20000ffe4ff */
[----:B------:R-:W2:Y:S01]  /*0930*/  LDG.E.64.CONSTANT R4, desc[UR18][R4.64] ;  /* 0x0000001204047981 */ /* 0x000ea2000c1e9b00 */
[C---:B------:R-:W-:Y:S02]  /*0940*/  SHF.L.U32 R9, R0.reuse, 0x1, RZ ;  /* 0x0000000100097819 */ /* 0x040fe400000006ff */
[----:B------:R-:W-:Y:S02]  /*0950*/  SHF.L.U64.HI R8, R0, 0x1, R7 ;  /* 0x0000000100087819 */ /* 0x000fe40000010207 */
[----:B------:R-:W-:-:S04]  /*0960*/  IADD3 R14, P0, R9, UR26, RZ ;  /* 0x0000001a090e7c10 */ /* 0x000fc8000ff1e0ff */
[----:B------:R-:W-:-:S06]  /*0970*/  IADD3.X R15, R8, UR27, RZ, P0, !PT ;  /* 0x0000001b080f7c10 */ /* 0x000fcc00087fe4ff */
[----:B------:R-:W3:Y:S01]  /*0980*/  LDG.E.64.CONSTANT R14, desc[UR18][R14.64] ;  /* 0x000000120e0e7981 */ /* 0x000ee2000c1e9b00 */
[----:B------:R-:W-:Y:S01]  /*0990*/  IADD3 R12, P1, R9, UR28, RZ ;  /* 0x0000001c090c7c10 */ /* 0x000fe2000ff3e0ff */
[----:B0-----:R-:W-:-:S03]  /*09a0*/  IMAD.WIDE R50, R50, 0x2, R2 ;  /* 0x0000000232327825 */ /* 0x001fc600078e0202 */
[----:B------:R-:W-:Y:S02]  /*09b0*/  IADD3.X R13, R8, UR29, RZ, P1, !PT ;  /* 0x0000001d080d7c10 */ /* 0x000fe40008ffe4ff */
[----:B------:R-:W-:Y:S01]  /*09c0*/  IADD3 R3, R56, 0xf00, RZ ;  /* 0x00000f0038037810 */ /* 0x000fe20007ffe0ff */
[----:B------:R-:W4:Y:S04]  /*09d0*/  LDG.E.64.CONSTANT R50, desc[UR18][R50.64] ;  /* 0x0000001232327981 */ /* 0x000f28000c1e9b00 */
[----:B------:R-:W4:Y:S01]  /*09e0*/  LDG.E.64.CONSTANT R12, desc[UR18][R12.64] ;  /* 0x000000120c0c7981 */ /* 0x000f22000c1e9b00 */
[----:B------:R-:W-:-:S04]  /*09f0*/  IADD3 R3, P0, R3, R36, RZ ;  /* 0x0000002403037210 */ /* 0x000fc80007f1e0ff */
[----:B------:R-:W-:Y:S02]  /*0a00*/  IADD3.X R0, RZ, R37, RZ, P0, !PT ;  /* 0x00000025ff007210 */ /* 0x000fe400007fe4ff */
[C---:B------:R-:W-:Y:S01]  /*0a10*/  SHF.L.U32 R6, R3.reuse, 0x1, RZ ;  /* 0x0000000103067819 */ /* 0x040fe200000006ff */
[----:B------:R0:W-:Y:S01]  /*0a20*/  STL [R1+0xd4], R8 ;  /* 0x0000d40801007387 */ /* 0x0001e20000100800 */
[----:B------:R-:W-:-:S03]  /*0a30*/  SHF.L.U64.HI R2, R3, 0x1, R0 ;  /* 0x0000000103027819 */ /* 0x000fc60000010200 */
[----:B------:R1:W-:Y:S01]  /*0a40*/  STL [R1+0xac], R9 ;  /* 0x0000ac0901007387 */ /* 0x0003e20000100800 */
[----:B0-----:R-:W-:-:S04]  /*0a50*/  IADD3 R8, P0, R6, UR26, RZ ;  /* 0x0000001a06087c10 */ /* 0x001fc8000ff1e0ff */
[----:B-1----:R-:W-:-:S06]  /*0a60*/  IADD3.X R9, R2, UR27, RZ, P0, !PT ;  /* 0x0000001b02097c10 */ /* 0x002fcc00087fe4ff */
[----:B------:R-:W4:Y:S01]  /*0a70*/  LDG.E.64.CONSTANT R8, desc[UR18][R8.64] ;  /* 0x0000001208087981 */ /* 0x000f22000c1e9b00 */
[----:B------:R-:W-:-:S04]  /*0a80*/  IADD3 R10, P1, R6, UR28, RZ ;  /* 0x0000001c060a7c10 */ /* 0x000fc8000ff3e0ff */
[----:B------:R-:W-:-:S06]  /*0a90*/  IADD3.X R11, R2, UR29, RZ, P1, !PT ;  /* 0x0000001d020b7c10 */ /* 0x000fcc0008ffe4ff */
[----:B------:R-:W4:Y:S01]  /*0aa0*/  LDG.E.64.CONSTANT R10, desc[UR18][R10.64] ;  /* 0x000000120a0a7981 */ /* 0x000f22000c1e9b00 */
[----:B------:R-:W-:-:S04]  /*0ab0*/  IADD3 R3, R56, 0x1e00, RZ ;  /* 0x00001e0038037810 */ /* 0x000fc80007ffe0ff */
[----:B------:R-:W-:Y:S01]  /*0ac0*/  IADD3 R3, P0, R3, R36, RZ ;  /* 0x0000002403037210 */ /* 0x000fe20007f1e0ff */
[----:B------:R0:W-:Y:S03]  /*0ad0*/  STL [R1+0xcc], R6 ;  /* 0x0000cc0601007387 */ /* 0x0001e60000100800 */
[----:B------:R-:W-:Y:S02]  /*0ae0*/  IADD3.X R0, RZ, R37, RZ, P0, !PT ;  /* 0x00000025ff007210 */ /* 0x000fe400007fe4ff */
[----:B------:R-:W-:Y:S01]  /*0af0*/  SHF.L.U32 R16, R3, 0x1, RZ ;  /* 0x0000000103107819 */ /* 0x000fe200000006ff */
[----:B------:R1:W-:Y:S03]  /*0b00*/  STL [R1+0xd0], R2 ;  /* 0x0000d00201007387 */ /* 0x0003e60000100800 */
[----:B0-----:R-:W-:-:S02]  /*0b10*/  IADD3 R6, P0, R16, UR26, RZ ;  /* 0x0000001a10067c10 */ /* 0x001fc4000ff1e0ff */
[----:B------:R-:W-:Y:S02]  /*0b20*/  IADD3 R46, P1, R16, UR28, RZ ;  /* 0x0000001c102e7c10 */ /* 0x000fe4000ff3e0ff */
[----:B-1----:R-:W-:-:S04]  /*0b30*/  SHF.L.U64.HI R2, R3, 0x1, R0 ;  /* 0x0000000103027819 */ /* 0x002fc80000010200 */
[C---:B------:R-:W-:Y:S02]  /*0b40*/  IADD3.X R7, R2.reuse, UR27, RZ, P0, !PT ;  /* 0x0000001b02077c10 */ /* 0x040fe400087fe4ff */
[----:B------:R-:W-:Y:S02]  /*0b50*/  IADD3.X R47, R2, UR29, RZ, P1, !PT ;  /* 0x0000001d022f7c10 */ /* 0x000fe40008ffe4ff */
[----:B------:R-:W-:Y:S02]  /*0b60*/  IADD3 R3, R56, 0x2d00, RZ ;  /* 0x00002d0038037810 */ /* 0x000fe40007ffe0ff */
[----:B------:R-:W4:Y:S02]  /*0b70*/  LDG.E.64.CONSTANT R6, desc[UR18][R6.64] ;  /* 0x0000001206067981 */ /* 0x000f24000c1e9b00 */
[----:B------:R-:W-:Y:S02]  /*0b80*/  IADD3 R3, P0, R3, R36, RZ ;  /* 0x0000002403037210 */ /* 0x000fe40007f1e0ff */
[----:B------:R-:W4:Y:S02]  /*0b90*/  LDG.E.64.CONSTANT R46, desc[UR18][R46.64] ;  /* 0x000000122e2e7981 */ /* 0x000f24000c1e9b00 */
[----:B------:R-:W-:-:S02]  /*0ba0*/  IADD3.X R0, RZ, R37, RZ, P0, !PT ;  /* 0x00000025ff007210 */ /* 0x000fc400007fe4ff */
[----:B------:R0:W-:Y:S04]  /*0bb0*/  STL [R1+0xc4], R16 ;  /* 0x0000c41001007387 */ /* 0x0001e80000100800 */
[----:B------:R1:W-:Y:S01]  /*0bc0*/  STL [R1+0xc8], R2 ;  /* 0x0000c80201007387 */ /* 0x0003e20000100800 */
[C---:B0-----:R-:W-:Y:S02]  /*0bd0*/  SHF.L.U32 R16, R3.reuse, 0x1, RZ ;  /* 0x0000000103107819 */ /* 0x041fe400000006ff */
[----:B-1----:R-:W-:Y:S02]  /*0be0*/  SHF.L.U64.HI R2, R3, 0x1, R0 ;  /* 0x0000000103027819 */ /* 0x002fe40000010200 */
[----:B------:R-:W-:-:S04]  /*0bf0*/  IADD3 R40, P0, R16, UR26, RZ ;  /* 0x0000001a10287c10 */ /* 0x000fc8000ff1e0ff */
[----:B------:R-:W-:Y:S02]  /*0c00*/  IADD3.X R41, R2, UR27, RZ, P0, !PT ;  /* 0x0000001b02297c10 */ /* 0x000fe400087fe4ff */
[----:B------:R-:W-:-:S04]  /*0c10*/  IADD3 R42, P1, R16, UR28, RZ ;  /* 0x0000001c102a7c10 */ /* 0x000fc8000ff3e0ff */
[----:B------:R-:W4:Y:S01]  /*0c20*/  LDG.E.64.CONSTANT R40, desc[UR18][R40.64] ;  /* 0x0000001228287981 */ /* 0x000f22000c1e9b00 */
[----:B------:R-:W-:-:S06]  /*0c30*/  IADD3.X R43, R2, UR29, RZ, P1, !PT ;  /* 0x0000001d022b7c10 */ /* 0x000fcc0008ffe4ff */
[----:B------:R-:W4:Y:S01]  /*0c40*/  LDG.E.64.CONSTANT R42, desc[UR18][R42.64] ;  /* 0x000000122a2a7981 */ /* 0x000f22000c1e9b00 */
[----:B------:R-:W-:-:S04]  /*0c50*/  IADD3 R3, R56, 0x3c00, RZ ;  /* 0x00003c0038037810 */ /* 0x000fc80007ffe0ff */
[----:B------:R-:W-:Y:S01]  /*0c60*/  IADD3 R3, P0, R3, R36, RZ ;  /* 0x0000002403037210 */ /* 0x000fe20007f1e0ff */
[----:B------:R0:W-:Y:S03]  /*0c70*/  STL [R1+0xbc], R16 ;  /* 0x0000bc1001007387 */ /* 0x0001e60000100800 */
[----:B------:R-:W-:Y:S02]  /*0c80*/  IADD3.X R0, RZ, R37, RZ, P0, !PT ;  /* 0x00000025ff007210 */ /* 0x000fe400007fe4ff */
[C---:B------:R-:W-:Y:S01]  /*0c90*/  SHF.L.U32 R17, R3.reuse, 0x1, RZ ;  /* 0x0000000103117819 */ /* 0x040fe200000006ff */
[----:B------:R1:W-:Y:S01]  /*0ca0*/  STL [R1+0xc0], R2 ;  /* 0x0000c00201007387 */ /* 0x0003e20000100800 */
[----:B0-----:R-:W-:Y:S02]  /*0cb0*/  SHF.L.U64.HI R16, R3, 0x1, R0 ;  /* 0x0000000103107819 */ /* 0x001fe40000010200 */
[----:B------:R-:W-:-:S02]  /*0cc0*/  IADD3 R38, P1, R17, UR28, RZ ;  /* 0x0000001c11267c10 */ /* 0x000fc4000ff3e0ff */
[----:B-1----:R-:W-:-:S04]  /*0cd0*/  IADD3 R2, P0, R17, UR26, RZ ;  /* 0x0000001a11027c10 */ /* 0x002fc8000ff1e0ff */
[C---:B------:R-:W-:Y:S02]  /*0ce0*/  IADD3.X R3, R16.reuse, UR27, RZ, P0, !PT ;  /* 0x0000001b10037c10 */ /* 0x040fe400087fe4ff */
[----:B------:R-:W-:-:S04]  /*0cf0*/  IADD3.X R39, R16, UR29, RZ, P1, !PT ;  /* 0x0000001d10277c10 */ /* 0x000fc80008ffe4ff */
[----:B------:R-:W4:Y:S04]  /*0d00*/  LDG.E.64.CONSTANT R2, desc[UR18][R2.64] ;  /* 0x0000001202027981 */ /* 0x000f28000c1e9b00 */
[----:B------:R-:W4:Y:S04]  /*0d10*/  LDG.E.64.CONSTANT R38, desc[UR18][R38.64] ;  /* 0x0000001226267981 */ /* 0x000f28000c1e9b00 */
[----:B------:R0:W-:Y:S02]  /*0d20*/  STL [R1+0xb4], R17 ;  /* 0x0000b41101007387 */ /* 0x0001e40000100800 */
[----:B0-----:R-:W-:-:S04]  /*0d30*/  IADD3 R17, R56, 0x4b00, RZ ;  /* 0x00004b0038117810 */ /* 0x001fc80007ffe0ff */
[----:B------:R-:W-:Y:S01]  /*0d40*/  IADD3 R17, P0, R17, R36, RZ ;  /* 0x0000002411117210 */ /* 0x000fe20007f1e0ff */
[----:B------:R0:W-:Y:S03]  /*0d50*/  STL [R1+0xb8], R16 ;  /* 0x0000b81001007387 */ /* 0x0001e60000100800 */
[----:B------:R-:W-:Y:S02]  /*0d60*/  IADD3.X R0, RZ, R37, RZ, P0, !PT ;  /* 0x00000025ff007210 */ /* 0x000fe400007fe4ff */
[----:B------:R-:W-:-:S04]  /*0d70*/  SHF.L.U32 R18, R17, 0x1, RZ ;  /* 0x0000000111127819 */ /* 0x000fc800000006ff */
[C---:B------:R-:W-:Y:S02]  /*0d80*/  IADD3 R32, P0, R18.reuse, UR26, RZ ;  /* 0x0000001a12207c10 */ /* 0x040fe4000ff1e0ff */
[----:B0-----:R-:W-:Y:S02]  /*0d90*/  SHF.L.U64.HI R16, R17, 0x1, R0 ;  /* 0x0000000111107819 */ /* 0x001fe40000010200 */
        /* <DEDUP_REMOVED lines=27> */
[----:B------:R-:W-:Y:S02]  /*0f50*/  IADD3.X R25, R16, UR27, RZ, P0, !PT ;  /* 0x0000001b10197c10 */ /* 0x000fe400087fe4ff */
[----:B------:R-:W-:Y:S02]  /*0f60*/  IADD3 R17, R56, 0x7800, RZ ;  /* 0x0000780038117810 */ /* 0x000fe40007ffe0ff */
[----:B------:R-:W-:Y:S02]  /*0f70*/  IADD3.X R27, R16, UR29, RZ, P1, !PT ;  /* 0x0000001d101b7c10 */ /* 0x000fe40008ffe4ff */
[----:B------:R-:W-:Y:S01]  /*0f80*/  IADD3 R17, P0, R17, R36, RZ ;  /* 0x0000002411117210 */ /* 0x000fe20007f1e0ff */
[----:B------:R-:W4:Y:S03]  /*0f90*/  LDG.E.64.CONSTANT R24, desc[UR18][R24.64] ;  /* 0x0000001218187981 */ /* 0x000f26000c1e9b00 */
[----:B------:R-:W-:Y:S01]  /*0fa0*/  IADD3.X R0, RZ, R37, RZ, P0, !PT ;  /* 0x00000025ff007210 */ /* 0x000fe200007fe4ff */
[----:B------:R0:W-:Y:S04]  /*0fb0*/  STL [R1+0x98], R18 ;  /* 0x0000981201007387 */ /* 0x0001e80000100800 */
[----:B------:R-:W4:Y:S01]  /*0fc0*/  LDG.E.64.CONSTANT R26, desc[UR18][R26.64] ;  /* 0x000000121a1a7981 */ /* 0x000f22000c1e9b00 */
[----:B--2---:R-:W-:Y:S01]  /*0fd0*/  FADD.FTZ R54, R5, UR15 ;  /* 0x0000000f05367e21 */ /* 0x004fe20008010000 */
[----:B0-----:R-:W-:-:S02]  /*0fe0*/  SHF.L.U32 R18, R17, 0x1, RZ ;  /* 0x0000000111127819 */ /* 0x001fc400000006ff */
[----:B------:R0:W-:Y:S03]  /*0ff0*/  STL [R1+0x9c], R16 ;  /* 0x00009c1001007387 */ /* 0x0001e60000100800 */
[----:B------:R-:W1:Y:S01]  /*1000*/  MUFU.RSQ R54, R54 ;  /* 0x0000003600367308 */ /* 0x000e620000001400 */
[C---:B------:R-:W-:Y:S02]  /*1010*/  IADD3 R20, P0, R18.reuse, UR26, RZ ;  /* 0x0000001a12147c10 */ /* 0x040fe4000ff1e0ff */
[----:B------:R-:W-:Y:S02]  /*1020*/  IADD3 R22, P1, R18, UR28, RZ ;  /* 0x0000001c12167c10 */ /* 0x000fe4000ff3e0ff */
[----:B------:R-:W-:Y:S02]  /*1030*/  IADD3 R5, R56, 0x8700, RZ ;  /* 0x0000870038057810 */ /* 0x000fe40007ffe0ff */
[----:B0-----:R-:W-:Y:S01]  /*1040*/  SHF.L.U64.HI R16, R17, 0x1, R0 ;  /* 0x0000000111107819 */ /* 0x001fe20000010200 */
[----:B------:R-:W-:Y:S03]  /*1050*/  STL [R1+0x90], R18 ;  /* 0x0000901201007387 */ /* 0x000fe60000100800 */
[C---:B------:R-:W-:Y:S01]  /*1060*/  IADD3.X R21, R16.reuse, UR27, RZ, P0, !PT ;  /* 0x0000001b10157c10 */ /* 0x040fe200087fe4ff */
[----:B------:R0:W-:Y:S01]  /*1070*/  STL [R1+0x94], R16 ;  /* 0x0000941001007387 */ /* 0x0001e20000100800 */
[----:B------:R-:W-:Y:S01]  /*1080*/  IADD3.X R23, R16, UR29, RZ, P1, !PT ;  /* 0x0000001d10177c10 */ /* 0x000fe20008ffe4ff */
[----:B---3--:R-:W-:-:S03]  /*1090*/  HADD2.F32 R17, -RZ, R14.H1_H1 ;  /* 0x3000000eff117230 */ /* 0x008fc60000004100 */
[----:B------:R-:W2:Y:S01]  /*10a0*/  LDG.E.64.CONSTANT R20, desc[UR18][R20.64] ;  /* 0x0000001214147981 */ /* 0x000ea2000c1e9b00 */
[----:B0-----:R-:W-:Y:S01]  /*10b0*/  IADD3 R16, P0, R5, R36, RZ ;  /* 0x0000002405107210 */ /* 0x001fe20007f1e0ff */
[----:B------:R-:W-:Y:S02]  /*10c0*/  HADD2.F32 R5, -RZ, R14.H0_H0 ;  /* 0x2000000eff057230 */ /* 0x000fe40000004100 */
[C---:B------:R-:W-:Y:S01]  /*10d0*/  FADD.FTZ R17, -R4.reuse, R17 ;  /* 0x0000001104117221 */ /* 0x040fe20000010100 */
[----:B------:R-:W3:Y:S01]  /*10e0*/  LDG.E.64.CONSTANT R22, desc[UR18][R22.64] ;  /* 0x0000001216167981 */ /* 0x000ee2000c1e9b00 */
[----:B------:R-:W-:Y:S01]  /*10f0*/  IADD3.X R19, RZ, R37, RZ, P0, !PT ;  /* 0x00000025ff137210 */ /* 0x000fe200007fe4ff */
[----:B------:R-:W-:Y:S01]  /*1100*/  FADD.FTZ R5, -R4, R5 ;  /* 0x0000000504057221 */ /* 0x000fe20000010100 */
[----:B-1----:R-:W-:Y:S01]  /*1110*/  FMUL.FTZ R85, R54, R17 ;  /* 0x0000001136557220 */ /* 0x002fe20000410000 */
[----:B------:R-:W-:Y:S02]  /*1120*/  SHF.L.U32 R18, R16, 0x1, RZ ;  /* 0x0000000110127819 */ /* 0x000fe400000006ff */
[----:B------:R-:W-:Y:S01]  /*1130*/  FMUL.FTZ R84, R54, R5 ;  /* 0x0000000536547220 */ /* 0x000fe20000410000 */
[----:B------:R-:W-:-:S02]  /*1140*/  SHF.L.U64.HI R44, R16, 0x1, R19 ;  /* 0x00000001102c7819 */ /* 0x000fc40000010213 */
[----:B------:R-:W-:Y:S02]  /*1150*/  IADD3 R16, P0, R18, UR26, RZ ;  /* 0x0000001a12107c10 */ /* 0x000fe4000ff1e0ff */
[----:B------:R-:W-:Y:S04]  /*1160*/  STL [R1+0x24], R84 ;  /* 0x0000245401007387 */ /* 0x000fe80000100800 */
[----:B------:R-:W-:Y:S01]  /*1170*/  STL [R1+0x28], R85 ;  /* 0x0000285501007387 */ /* 0x000fe20000100800 */
[----:B------:R-:W-:-:S03]  /*1180*/  IADD3.X R17, R44, UR27, RZ, P0, !PT ;  /* 0x0000001b2c117c10 */ /* 0x000fc600087fe4ff */
[----:B------:R-:W-:Y:S04]  /*1190*/  STL [R1+0x8c], R44 ;  /* 0x00008c2c01007387 */ /* 0x000fe80000100800 */
[----:B------:R0:W-:Y:S01]  /*11a0*/  STL [R1+0x88], R18 ;  /* 0x0000881201007387 */ /* 0x0001e20000100800 */
[----:B----4-:R-:W-:-:S03]  /*11b0*/  HADD2.F32 R55, -RZ, R50.H0_H0 ;  /* 0x20000032ff377230 */ /* 0x010fc60000004100 */
[----:B------:R-:W4:Y:S01]  /*11c0*/  LDG.E.64.CONSTANT R16, desc[UR18][R16.64] ;  /* 0x0000001210107981 */ /* 0x000f22000c1e9b00 */
[----:B0-----:R-:W-:-:S04]  /*11d0*/  IADD3 R18, P1, R18, UR28, RZ ;  /* 0x0000001c12127c10 */ /* 0x001fc8000ff3e0ff */
[----:B------:R-:W-:Y:S01]  /*11e0*/  IADD3.X R19, R44, UR29, RZ, P1, !PT ;  /* 0x0000001d2c137c10 */ /* 0x000fe20008ffe4ff */
[----:B------:R-:W-:Y:S02]  /*11f0*/  HADD2.F32 R0, -RZ, R12.H0_H0 ;  /* 0x2000000cff007230 */ /* 0x000fe40000004100 */
[----:B------:R-:W-:-:S03]  /*1200*/  HADD2.F32 R52, -RZ, R50.H1_H1 ;  /* 0x30000032ff347230 */ /* 0x000fc60000004100 */
[----:B------:R-:W4:Y:S01]  /*1210*/  LDG.E.64.CONSTANT R18, desc[UR18][R18.64] ;  /* 0x0000001212127981 */ /* 0x000f22000c1e9b00 */
[----:B------:R-:W-:Y:S02]  /*1220*/  HADD2.F32 R82, -RZ, R12.H1_H1 ;  /* 0x3000000cff527230 */ /* 0x000fe40000004100 */
[----:B------:R-:W-:Y:S01]  /*1230*/  FMUL.FTZ R12, R0, R55 ;  /* 0x00000037000c7220 */ /* 0x000fe20000410000 */
[----:B------:R-:W-:Y:S02]  /*1240*/  HADD2.F32 R45, -RZ, R15.H0_H0 ;  /* 0x2000000fff2d7230 */ /* 0x000fe40000004100 */
[----:B------:R-:W-:Y:S02]  /*1250*/  HADD2.F32 R53, -RZ, R51.H0_H0 ;  /* 0x20000033ff357230 */ /* 0x000fe40000004100 */
[----:B------:R-:W-:Y:S01]  /*1260*/  FMUL.FTZ R5, R82, R52 ;  /* 0x0000003452057220 */ /* 0x000fe20000410000 */
[----:B------:R-:W-:Y:S01]  /*1270*/  FFMA.FTZ R12, R84, R12, RZ ;  /* 0x0000000c540c7223 */ /* 0x000fe200000100ff */
[----:B------:R-:W-:-:S02]  /*1280*/  HADD2.F32 R81, -RZ, R13.H0_H0 ;  /* 0x2000000dff517230 */ /* 0x000fc40000004100 */
[----:B------:R-:W-:Y:S01]  /*1290*/  FADD.FTZ R45, -R4, R45 ;  /* 0x0000002d042d7221 */ /* 0x000fe20000010100 */
[----:B------:R-:W-:Y:S02]  /*12a0*/  HADD2.F32 R15, -RZ, R15.H1_H1 ;  /* 0x3000000fff0f7230 */ /* 0x000fe40000004100 */
[----:B------:R-:W-:Y:S01]  /*12b0*/  FFMA.FTZ R12, R85, R5, R12 ;  /* 0x00000005550c7223 */ /* 0x000fe2000001000c */
[----:B------:R-:W-:Y:S01]  /*12c0*/  HADD2.F32 R80, -RZ, R13.H1_H1 ;  /* 0x3000000dff507230 */ /* 0x000fe20000004100 */
[----:B------:R-:W-:Y:S01]  /*12d0*/  IADD3 R5, R56, 0x9600, RZ ;  /* 0x0000960038057810 */ /* 0x000fe20007ffe0ff */
[----:B------:R-:W-:Y:S01]  /*12e0*/  FMUL.FTZ R13, R81, R53 ;  /* 0x00000035510d7220 */ /* 0x000fe20000410000 */
[----:B------:R-:W-:Y:S01]  /*12f0*/  FMUL.FTZ R89, R54, R45 ;  /* 0x0000002d36597220 */ /* 0x000fe20000410000 */
[----:B------:R-:W-:Y:S02]  /*1300*/  HADD2.F32 R51, -RZ, R51.H1_H1 ;  /* 0x30000033ff337230 */ /* 0x000fe40000004100 */
[----:B------:R-:W-:Y:S01]  /*1310*/  FADD.FTZ R15, -R4, R15 ;  /* 0x0000000f040f7221 */ /* 0x000fe20000010100 */
[----:B------:R-:W-:Y:S01]  /*1320*/  IADD3 R14, P0, R5, R36, RZ ;  /* 0x00000024050e7210 */ /* 0x000fe20007f1e0ff */
[----:B------:R-:W-:Y:S01]  /*1330*/  FFMA.FTZ R12, R89, R13, R12 ;  /* 0x0000000d590c7223 */ /* 0x000fe2000001000c */
[----:B------:R-:W-:-:S02]  /*1340*/  HADD2.F32 R13, -RZ, R8.H0_H0 ;  /* 0x20000008ff0d7230 */ /* 0x000fc40000004100 */
[----:B------:R-:W-:Y:S01]  /*1350*/  FMUL.FTZ R5, R80, R51 ;  /* 0x0000003350057220 */ /* 0x000fe20000410000 */
[----:B------:R-:W-:Y:S01]  /*1360*/  FMUL.FTZ R90, R54, R15 ;  /* 0x0000000f365a7220 */ /* 0x000fe20000410000 */
[----:B------:R-:W-:Y:S02]  /*1370*/  IADD3.X R45, RZ, R37, RZ, P0, !PT ;  /* 0x00000025ff2d7210 */ /* 0x000fe400007fe4ff */
[----:B------:R-:W-:Y:S01]  /*1380*/  SHF.L.U32 R44, R14, 0x1, RZ ;  /* 0x000000010e2c7819 */ /* 0x000fe200000006ff */
[----:B------:R-:W-:Y:S01]  /*1390*/  FFMA.FTZ R5, R90, R5, R12 ;  /* 0x000000055a057223 */ /* 0x000fe2000001000c */
[----:B------:R-:W-:Y:S01]  /*13a0*/  FADD.FTZ R13, -R4, R13 ;  /* 0x0000000d040d7221 */ /* 0x000fe20000010100 */
[----:B------:R-:W-:Y:S02]  /*13b0*/  SHF.L.U64.HI R48, R14, 0x1, R45 ;  /* 0x000000010e307819 */ /* 0x000fe4000001022d */
[----:B------:R-:W-:Y:S01]  /*13c0*/  IADD3 R12, P0, R44, UR26, RZ ;  /* 0x0000001a2c0c7c10 */ /* 0x000fe2000ff1e0ff */
[----:B------:R-:W-:-:S03]  /*13d0*/  FMUL.FTZ R67, R54, R13 ;  /* 0x0000000d36437220 */ /* 0x000fc60000410000 */
[----:B------:R-:W-:Y:S01]  /*13e0*/  IADD3.X R13, R48, UR27, RZ, P0, !PT ;  /* 0x0000001b300d7c10 */ /* 0x000fe200087fe4ff */
[----:B------:R-:W-:-:S05]  /*13f0*/  HADD2.F32 R79, -RZ, R10.H0_H0 ;  /* 0x2000000aff4f7230 */ /* 0x000fca0000004100 */
[----:B------:R-:W4:Y:S01]  /*1400*/  LDG.E.64.CONSTANT R12, desc[UR18][R12.64] ;  /* 0x000000120c0c7981 */ /* 0x000f22000c1e9b00 */
[----:B------:R-:W-:-:S03]  /*1410*/  HADD2.F32 R45, -RZ, R8.H1_H1 ;  /* 0x30000008ff2d7230 */ /* 0x000fc60000004100 */
[----:B------:R-:W-:Y:S01]  /*1420*/  STL [R1+0x2c], R89 ;  /* 0x00002c5901007387 */ /* 0x000fe20000100800 */
[----:B------:R-:W-:Y:S01]  /*1430*/  IADD3 R14, P1, R44, UR28, RZ ;  /* 0x0000001c2c0e7c10 */ /* 0x000fe2000ff3e0ff */
[----:B------:R-:W-:Y:S02]  /*1440*/  HADD2.F32 R78, -RZ, R10.H1_H1 ;  /* 0x3000000aff4e7230 */ /* 0x000fe40000004100 */
[----:B------:R-:W-:Y:S01]  /*1450*/  STL [R1+0x30], R90 ;  /* 0x0000305a01007387 */ /* 0x000fe20000100800 */
[----:B------:R-:W-:-:S03]  /*1460*/  FADD.FTZ R45, -R4, R45 ;  /* 0x0000002d042d7221 */ /* 0x000fc60000010100 */
[----:B------:R-:W-:Y:S04]  /*1470*/  STL [R1+0x84], R48 ;  /* 0x0000843001007387 */ /* 0x000fe80000100800 */
[----:B------:R0:W-:Y:S01]  /*1480*/  STL [R1+0x80], R44 ;  /* 0x0000802c01007387 */ /* 0x0001e20000100800 */
[----:B------:R-:W-:Y:S02]  /*1490*/  HADD2.F32 R49, -RZ, R9.H0_H0 ;  /* 0x20000009ff317230 */ /* 0x000fe40000004100 */
[----:B------:R-:W-:Y:S01]  /*14a0*/  FMUL.FTZ R8, R52, R78 ;  /* 0x0000004e34087220 */ /* 0x000fe20000410000 */
[----:B------:R-:W-:Y:S01]  /*14b0*/  FMUL.FTZ R86, R54, R45 ;  /* 0x0000002d36567220 */ /* 0x000fe20000410000 */
[----:B0-----:R-:W-:Y:S01]  /*14c0*/  FMUL.FTZ R44, R55, R79 ;  /* 0x0000004f372c7220 */ /* 0x001fe20000410000 */
[----:B------:R-:W-:-:S03]  /*14d0*/  HADD2.F32 R77, -RZ, R11.H0_H0 ;  /* 0x2000000bff4d7230 */ /* 0x000fc60000004100 */
[----:B------:R-:W-:Y:S01]  /*14e0*/  FFMA.FTZ R5, R67, R44, R5 ;  /* 0x0000002c43057223 */ /* 0x000fe20000010005 */
[----:B------:R-:W-:Y:S02]  /*14f0*/  HADD2.F32 R9, -RZ, R9.H1_H1 ;  /* 0x30000009ff097230 */ /* 0x000fe40000004100 */
[----:B------:R-:W-:Y:S01]  /*1500*/  FADD.FTZ R49, -R4, R49 ;  /* 0x0000003104317221 */ /* 0x000fe20000010100 */
[----:B------:R-:W-:Y:S01]  /*1510*/  FFMA.FTZ R8, R86, R8, R5 ;  /* 0x0000000856087223 */ /* 0x000fe20000010005 */
[----:B------:R-:W-:Y:S01]  /*1520*/  IADD3 R5, R56, 0xa500, RZ ;  /* 0x0000a50038057810 */ /* 0x000fe20007ffe0ff */
[----:B------:R-:W-:Y:S02]  /*1530*/  HADD2.F32 R76, -RZ, R11.H1_H1 ;  /* 0x3000000bff4c7230 */ /* 0x000fe40000004100 */
[----:B------:R-:W-:Y:S01]  /*1540*/  FMUL.FTZ R45, R53, R77 ;  /* 0x0000004d352d7220 */ /* 0x000fe20000410000 */
[----:B------:R-:W-:Y:S01]  /*1550*/  FMUL.FTZ R87, R54, R49 ;  /* 0x0000003136577220 */ /* 0x000fe20000410000 */
[----:B------:R-:W-:Y:S01]  /*1560*/  FADD.FTZ R9, -R4, R9 ;  /* 0x0000000904097221 */ /* 0x000fe20000010100 */
[----:B------:R-:W-:Y:S01]  /*1570*/  IADD3 R10, P0, R5, R36, RZ ;  /* 0x00000024050a7210 */ /* 0x000fe20007f1e0ff */
[----:B------:R-:W-:Y:S01]  /*1580*/  FMUL.FTZ R5, R51, R76 ;  /* 0x0000004c33057220 */ /* 0x000fe20000410000 */
[----:B------:R-:W-:Y:S01]  /*1590*/  FFMA.FTZ R8, R87, R45, R8 ;  /* 0x0000002d57087223 */ /* 0x000fe20000010008 */
[----:B------:R-:W-:Y:S01]  /*15a0*/  FMUL.FTZ R88, R54, R9 ;  /* 0x0000000936587220 */ /* 0x000fe20000410000 */
[----:B------:R-:W-:-:S02]  /*15b0*/  IADD3.X R45, RZ, R37, RZ, P0, !PT ;  /* 0x00000025ff2d7210 */ /* 0x000fc400007fe4ff */
[----:B------:R-:W-:Y:S01]  /*15c0*/  SHF.L.U32 R57, R10, 0x1, RZ ;  /* 0x000000010a397819 */ /* 0x000fe200000006ff */
[----:B------:R-:W-:Y:S01]  /*15d0*/  FFMA.FTZ R5, R88, R5, R8 ;  /* 0x0000000558057223 */ /* 0x000fe20000010008 */
[----:B------:R-:W-:Y:S02]  /*15e0*/  IADD3.X R15, R48, UR29, RZ, P1, !PT ;  /* 0x0000001d300f7c10 */ /* 0x000fe40008ffe4ff */
[----:B------:R-:W-:Y:S02]  /*15f0*/  SHF.L.U64.HI R48, R10, 0x1, R45 ;  /* 0x000000010a307819 */ /* 0x000fe4000001022d */
[----:B------:R-:W-:Y:S01]  /*1600*/  IADD3 R8, P0, R57, UR26, RZ ;  /* 0x0000001a39087c10 */ /* 0x000fe2000ff1e0ff */
[----:B------:R-:W-:Y:S02]  /*1610*/  HADD2.F32 R11, -RZ, R6.H0_H0 ;  /* 0x20000006ff0b7230 */ /* 0x000fe40000004100 */
[----:B------:R-:W-:Y:S01]  /*1620*/  HADD2.F32 R50, -RZ, R46.H0_H0 ;  /* 0x2000002eff327230 */ /* 0x000fe20000004100 */
[----:B------:R-:W-:Y:S01]  /*1630*/  IADD3.X R9, R48, UR27, RZ, P0, !PT ;  /* 0x0000001b30097c10 */ /* 0x000fe200087fe4ff */
[----:B------:R-:W-:Y:S01]  /*1640*/  HADD2.F32 R45, -RZ, R6.H1_H1 ;  /* 0x30000006ff2d7230 */ /* 0x000fe20000004100 */
[----:B------:R-:W-:Y:S04]  /*1650*/  STL [R1+0x34], R67 ;  /* 0x0000344301007387 */ /* 0x000fe80000100800 */
[----:B------:R-:W4:Y:S01]  /*1660*/  LDG.E.64.CONSTANT R8, desc[UR18][R8.64] ;  /* 0x0000001208087981 */ /* 0x000f22000c1e9b00 */
[----:B------:R-:W-:Y:S01]  /*1670*/  FADD.FTZ R11, -R4, R11 ;  /* 0x0000000b040b7221 */ /* 0x000fe20000010100 */
[----:B------:R-:W-:-:S02]  /*1680*/  FMUL.FTZ R44, R55, R50 ;  /* 0x00000032372c7220 */ /* 0x000fc40000410000 */
[----:B------:R-:W-:Y:S01]  /*1690*/  STL [R1+0x38], R86 ;  /* 0x0000385601007387 */ /* 0x000fe20000100800 */
[----:B------:R-:W-:Y:S01]  /*16a0*/  FMUL.FTZ R66, R54, R11 ;  /* 0x0000000b36427220 */ /* 0x000fe20000410000 */
[----:B------:R-:W-:Y:S01]  /*16b0*/  IADD3 R10, P1, R57, UR28, RZ ;  /* 0x0000001c390a7c10 */ /* 0x000fe2000ff3e0ff */
[----:B------:R-:W-:Y:S01]  /*16c0*/  HADD2.F32 R49, -RZ, R46.H1_H1 ;  /* 0x3000002eff317230 */ /* 0x000fe20000004100 */
[----:B------:R-:W-:Y:S01]  /*16d0*/  STL [R1+0x3c], R87 ;  /* 0x00003c5701007387 */ /* 0x000fe20000100800 */
[----:B------:R-:W-:-:S03]  /*16e0*/  FADD.FTZ R45, -R4, R45 ;  /* 0x0000002d042d7221 */ /* 0x000fc60000010100 */
[----:B------:R0:W-:Y:S01]  /*16f0*/  STL [R1+0x78], R57 ;  /* 0x0000783901007387 */ /* 0x0001e20000100800 */
[----:B------:R-:W-:Y:S01]  /*1700*/  FFMA.FTZ R5, R66, R44, R5 ;  /* 0x0000002c42057223 */ /* 0x000fe20000010005 */
[----:B------:R-:W-:Y:S01]  /*1710*/  IADD3.X R11, R48, UR29, RZ, P1, !PT ;  /* 0x0000001d300b7c10 */ /* 0x000fe20008ffe4ff */
[----:B------:R-:W-:Y:S01]  /*1720*/  FMUL.FTZ R44, R54, R45 ;  /* 0x0000002d362c7220 */ /* 0x000fe20000410000 */
[----:B------:R-:W-:Y:S01]  /*1730*/  STL [R1+0x40], R88 ;  /* 0x0000405801007387 */ /* 0x000fe20000100800 */
[----:B------:R-:W-:-:S03]  /*1740*/  FMUL.FTZ R6, R52, R49 ;  /* 0x0000003134067220 */ /* 0x000fc60000410000 */
[----:B------:R-:W4:Y:S01]  /*1750*/  LDG.E.64.CONSTANT R14, desc[UR18][R14.64] ;  /* 0x000000120e0e7981 */ /* 0x000f22000c1e9b00 */
[----:B0-----:R-:W-:-:S03]  /*1760*/  HADD2.F32 R57, -RZ, R7.H0_H0 ;  /* 0x20000007ff397230 */ /* 0x001fc60000004100 */
[----:B------:R0:W-:Y:S01]  /*1770*/  STL [R1+0x7c], R48 ;  /* 0x00007c3001007387 */ /* 0x0001e20000100800 */
[----:B------:R-:W-:Y:S01]  /*1780*/  HADD2.F32 R7, -RZ, R7.H1_H1 ;  /* 0x30000007ff077230 */ /* 0x000fe20000004100 */
[----:B------:R-:W-:Y:S01]  /*1790*/  IADD3 R45, R56, 0xb400, RZ ;  /* 0x0000b400382d7810 */ /* 0x000fe20007ffe0ff */
[----:B------:R-:W-:Y:S01]  /*17a0*/  FADD.FTZ R57, -R4, R57 ;  /* 0x0000003904397221 */ /* 0x000fe20000010100 */
[----:B------:R-:W-:Y:S01]  /*17b0*/  STL [R1+0x44], R66 ;  /* 0x0000444201007387 */ /* 0x000fe20000100800 */
[----:B------:R-:W-:-:S03]  /*17c0*/  FFMA.FTZ R5, R44, R6, R5 ;  /* 0x000000062c057223 */ /* 0x000fc60000010005 */
[----:B------:R-:W4:Y:S01]  /*17d0*/  LDG.E.64.CONSTANT R10, desc[UR18][R10.64] ;  /* 0x000000120a0a7981 */ /* 0x000f22000c1e9b00 */
[--C-:B0-----:R-:W-:Y:S02]  /*17e0*/  HADD2.F32 R48, -RZ, R47.reuse.H0_H0 ;  /* 0x2000002fff307230 */ /* 0x101fe40000004100 */
[----:B------:R-:W-:Y:S01]  /*17f0*/  FMUL.FTZ R46, R54, R57 ;  /* 0x00000039362e7220 */ /* 0x000fe20000410000 */
[----:B------:R0:W-:Y:S01]  /*1800*/  STL [R1+0x48], R44 ;  /* 0x0000482c01007387 */ /* 0x0001e20000100800 */
[----:B------:R-:W-:Y:S02]  /*1810*/  HADD2.F32 R47, -RZ, R47.H1_H1 ;  /* 0x3000002fff2f7230 */ /* 0x000fe40000004100 */
[----:B------:R-:W-:Y:S01]  /*1820*/  FMUL.FTZ R6, R53, R48 ;  /* 0x0000003035067220 */ /* 0x000fe20000410000 */
[----:B0-----:R-:W-:Y:S01]  /*1830*/  IADD3 R44, P0, R45, R36, RZ ;  /* 0x000000242d2c7210 */ /* 0x001fe20007f1e0ff */
[----:B------:R-:W-:Y:S02]  /*1840*/  FADD.FTZ R45, -R4, R7 ;  /* 0x00000007042d7221 */ /* 0x000fe40000010100 */
        /* <DEDUP_REMOVED lines=10> */
[----:B------:R0:W-:Y:S01]  /*18f0*/  STL [R1+0x4c], R46 ;  /* 0x00004c2e01007387 */ /* 0x0001e20000100800 */
[----:B------:R-:W-:-:S02]  /*1900*/  FMUL.FTZ R45, R54, R7 ;  /* 0x00000007362d7220 */ /* 0x000fc40000410000 */
[----:B------:R-:W-:Y:S01]  /*1910*/  IADD3.X R7, R68, UR27, RZ, P0, !PT ;  /* 0x0000001b44077c10 */ /* 0x000fe200087fe4ff */
[----:B------:R-:W-:Y:S01]  /*1920*/  STL [R1+0x50], R70 ;  /* 0x0000504601007387 */ /* 0x000fe20000100800 */
[----:B0-----:R-:W-:-:S04]  /*1930*/  HADD2.F32 R46, -RZ, R42.H0_H0 ;  /* 0x2000002aff2e7230 */ /* 0x001fc80000004100 */
[----:B------:R-:W4:Y:S01]  /*1940*/  LDG.E.64.CONSTANT R6, desc[UR18][R6.64] ;  /* 0x0000001206067981 */ /* 0x000f22000c1e9b00 */
[----:B------:R-:W-:Y:S02]  /*1950*/  HADD2.F32 R40, -RZ, R40.H1_H1 ;  /* 0x30000028ff287230 */ /* 0x000fe40000004100 */
[----:B------:R-:W-:Y:S01]  /*1960*/  FMUL.FTZ R44, R55, R46 ;  /* 0x0000002e372c7220 */ /* 0x000fe20000410000 */
[----:B------:R-:W-:Y:S01]  /*1970*/  STL [R1+0x74], R68 ;  /* 0x0000744401007387 */ /* 0x000fe20000100800 */
[----:B------:R-:W-:Y:S02]  /*1980*/  IADD3 R74, P1, R69, UR28, RZ ;  /* 0x0000001c454a7c10 */ /* 0x000fe4000ff3e0ff */
[----:B------:R-:W-:Y:S01]  /*1990*/  FFMA.FTZ R5, R45, R44, R5 ;  /* 0x0000002c2d057223 */ /* 0x000fe20000010005 */
[----:B------:R-:W-:Y:S04]  /*19a0*/  STL [R1+0x70], R69 ;  /* 0x0000704501007387 */ /* 0x000fe80000100800 */
[----:B------:R0:W-:Y:S01]  /*19b0*/  STL [R1+0x54], R45 ;  /* 0x0000542d01007387 */ /* 0x0001e20000100800 */
[----:B------:R-:W-:Y:S01]  /*19c0*/  IADD3.X R75, R68, UR29, RZ, P1, !PT ;  /* 0x0000001d444b7c10 */ /* 0x000fe20008ffe4ff */
[----:B------:R-:W-:-:S02]  /*19d0*/  HADD2.F32 R57, -RZ, R41.H0_H0 ;  /* 0x20000029ff397230 */ /* 0x000fc40000004100 */
[----:B0-----:R-:W-:Y:S02]  /*19e0*/  HADD2.F32 R45, -RZ, R42.H1_H1 ;  /* 0x3000002aff2d7230 */ /* 0x001fe40000004100 */
[----:B------:R-:W-:Y:S01]  /*19f0*/  FADD.FTZ R42, -R4, R40 ;  /* 0x00000028042a7221 */ /* 0x000fe20000010100 */
[----:B------:R-:W-:Y:S01]  /*1a00*/  HADD2.F32 R44, -RZ, R43.H0_H0 ;  /* 0x2000002bff2c7230 */ /* 0x000fe20000004100 */
[----:B------:R-:W-:Y:S01]  /*1a10*/  IADD3 R121, R56, 0xd200, RZ ;  /* 0x0000d20038797810 */ /* 0x000fe20007ffe0ff */
[----:B------:R-:W4:Y:S01]  /*1a20*/  LDG.E.64.CONSTANT R74, desc[UR18][R74.64] ;  /* 0x000000124a4a7981 */ /* 0x000f22000c1e9b00 */
[----:B------:R-:W-:Y:S01]  /*1a30*/  FMUL.FTZ R40, R52, R45 ;  /* 0x0000002d34287220 */ /* 0x000fe20000410000 */
[----:B------:R-:W-:Y:S01]  /*1a40*/  FMUL.FTZ R68, R54, R42 ;  /* 0x0000002a36447220 */ /* 0x000fe20000410000 */
[----:B------:R-:W-:-:S03]  /*1a50*/  FADD.FTZ R57, -R4, R57 ;  /* 0x0000003904397221 */ /* 0x000fc60000010100 */
[----:B------:R-:W-:Y:S01]  /*1a60*/  FFMA.FTZ R5, R68, R40, R5 ;  /* 0x0000002844057223 */ /* 0x000fe20000010005 */
[C---:B------:R-:W-:Y:S02]  /*1a70*/  IADD3 R40, R56.reuse, 0xc300, RZ ;  /* 0x0000c30038287810 */ /* 0x040fe40007ffe0ff */
[----:B------:R-:W-:Y:S01]  /*1a80*/  IADD3 R56, R56, 0xe100, RZ ;  /* 0x0000e10038387810 */ /* 0x000fe20007ffe0ff */
[----:B------:R0:W-:Y:S01]  /*1a90*/  STL [R1+0x58], R68 ;  /* 0x0000584401007387 */ /* 0x0001e20000100800 */
[----:B------:R-:W-:Y:S01]  /*1aa0*/  FMUL.FTZ R42, R53, R44 ;  /* 0x0000002c352a7220 */ /* 0x000fe20000410000 */
[-C--:B------:R-:W-:Y:S01]  /*1ab0*/  IADD3 R40, P0, R40, R36.reuse, RZ ;  /* 0x0000002428287210 */ /* 0x080fe20007f1e0ff */
[----:B------:R-:W-:Y:S01]  /*1ac0*/  HADD2.F32 R41, -RZ, R41.H1_H1 ;  /* 0x30000029ff297230 */ /* 0x000fe20000004100 */
[-C--:B------:R-:W-:Y:S02]  /*1ad0*/  IADD3 R121, P1, R121, R36.reuse, RZ ;  /* 0x0000002479797210 */ /* 0x080fe40007f3e0ff */
[----:B------:R-:W-:Y:S01]  /*1ae0*/  IADD3 R36, P2, R56, R36, RZ ;  /* 0x0000002438247210 */ /* 0x000fe20007f5e0ff */
[----:B0-----:R-:W-:Y:S01]  /*1af0*/  FMUL.FTZ R68, R54, R57 ;  /* 0x0000003936447220 */ /* 0x001fe20000410000 */
[----:B------:R-:W-:-:S02]  /*1b00*/  IADD3.X R56, RZ, R37, RZ, P0, !PT ;  /* 0x00000025ff387210 */ /* 0x000fc400007fe4ff */
[-C--:B------:R-:W-:Y:S01]  /*1b10*/  IADD3.X R120, RZ, R37.reuse, RZ, P2, !PT ;  /* 0x00000025ff787210 */ /* 0x080fe200017fe4ff */
[----:B------:R-:W-:Y:S01]  /*1b20*/  FFMA.FTZ R5, R68, R42, R5 ;  /* 0x0000002a44057223 */ /* 0x000fe20000010005 */
[----:B------:R-:W-:Y:S01]  /*1b30*/  IADD3.X R42, RZ, R37, RZ, P1, !PT ;  /* 0x00000025ff2a7210 */ /* 0x000fe20000ffe4ff */
[----:B------:R-:W-:Y:S01]  /*1b40*/  FADD.FTZ R37, -R4, R41 ;  /* 0x0000002904257221 */ /* 0x000fe20000010100 */
[----:B------:R-:W-:-:S03]  /*1b50*/  HADD2.F32 R43, -RZ, R43.H1_H1 ;  /* 0x3000002bff2b7230 */ /* 0x000fc60000004100 */
[----:B------:R-:W-:Y:S01]  /*1b60*/  FMUL.FTZ R93, R54, R37 ;  /* 0x00000025365d7220 */ /* 0x000fe20000410000 */
[----:B------:R-:W-:Y:S01]  /*1b70*/  HADD2.F32 R37, -RZ, R2.H0_H0 ;  /* 0x20000002ff257230 */ /* 0x000fe20000004100 */
[----:B------:R-:W-:Y:S01]  /*1b80*/  SHF.L.U64.HI R91, R121, 0x1, R42 ;  /* 0x00000001795b7819 */ /* 0x000fe2000001022a */
[----:B------:R-:W-:Y:S01]  /*1b90*/  HADD2.F32 R42, -RZ, R38.H0_H0 ;  /* 0x20000026ff2a7230 */ /* 0x000fe20000004100 */
[C---:B------:R-:W-:Y:S01]  /*1ba0*/  SHF.L.U64.HI R120, R36.reuse, 0x1, R120 ;  /* 0x0000000124787819 */ /* 0x040fe20000010278 */
[----:B------:R-:W-:Y:S01]  /*1bb0*/  HADD2.F32 R2, -RZ, R2.H1_H1 ;  /* 0x30000002ff027230 */ /* 0x000fe20000004100 */
[----:B------:R-:W-:Y:S01]  /*1bc0*/  SHF.L.U32 R115, R36, 0x1, RZ ;  /* 0x0000000124737819 */ /* 0x000fe200000006ff */
[----:B------:R-:W-:Y:S01]  /*1bd0*/  FMUL.FTZ R36, R51, R43 ;  /* 0x0000002b33247220 */ /* 0x000fe20000410000 */
[----:B------:R-:W-:Y:S01]  /*1be0*/  FADD.FTZ R37, -R4, R37 ;  /* 0x0000002504257221 */ /* 0x000fe20000010100 */
[C---:B------:R-:W-:Y:S01]  /*1bf0*/  SHF.L.U64.HI R57, R40.reuse, 0x1, R56 ;  /* 0x0000000128397819 */ /* 0x040fe20000010238 */
[----:B------:R-:W-:Y:S01]  /*1c00*/  HADD2.F32 R41, -RZ, R38.H1_H1 ;  /* 0x30000026ff297230 */ /* 0x000fe20000004100 */
[----:B------:R-:W-:Y:S01]  /*1c10*/  SHF.L.U32 R92, R40, 0x1, RZ ;  /* 0x00000001285c7819 */ /* 0x000fe200000006ff */
[----:B------:R-:W-:Y:S01]  /*1c20*/  FFMA.FTZ R5, R93, R36, R5 ;  /* 0x000000245d057223 */ /* 0x000fe20000010005 */
[----:B------:R-:W-:Y:S01]  /*1c30*/  SHF.L.U32 R121, R121, 0x1, RZ ;  /* 0x0000000179797819 */ /* 0x000fe200000006ff */
[----:B------:R-:W-:Y:S01]  /*1c40*/  FMUL.FTZ R36, R55, R42 ;  /* 0x0000002a37247220 */ /* 0x000fe20000410000 */
[----:B------:R-:W-:Y:S01]  /*1c50*/  FMUL.FTZ R40, R54, R37 ;  /* 0x0000002536287220 */ /* 0x000fe20000410000 */
[----:B------:R-:W-:Y:S01]  /*1c60*/  FADD.FTZ R2, -R4, R2 ;  /* 0x0000000204027221 */ /* 0x000fe20000010100 */
[----:B------:R0:W-:Y:S01]  /*1c70*/  STL [R1+0x5c], R68 ;  /* 0x00005c4401007387 */ /* 0x0001e20000100800 */
[----:B------:R-:W-:Y:S01]  /*1c80*/  IADD3 R70, P1, R121, UR26, RZ ;  /* 0x0000001a79467c10 */ /* 0x000fe2000ff3e0ff */
[----:B------:R-:W-:Y:S01]  /*1c90*/  FFMA.FTZ R5, R40, R36, R5 ;  /* 0x0000002428057223 */ /* 0x000fe20000010005 */
[----:B------:R-:W-:Y:S01]  /*1ca0*/  IADD3 R72, P2, R115, UR26, RZ ;  /* 0x0000001a73487c10 */ /* 0x000fe2000ff5e0ff */
[----:B------:R-:W-:Y:S01]  /*1cb0*/  STL [R1+0x6c], R57 ;  /* 0x00006c3901007387 */ /* 0x000fe20000100800 */
[----:B------:R-:W-:-:S02]  /*1cc0*/  HADD2.F32 R38, -RZ, R3.H0_H0 ;  /* 0x20000003ff267230 */ /* 0x000fc40000004100 */
[----:B------:R-:W-:Y:S01]  /*1cd0*/  FMUL.FTZ R2, R54, R2 ;  /* 0x0000000236027220 */ /* 0x000fe20000410000 */
[----:B------:R-:W-:Y:S01]  /*1ce0*/  FMUL.FTZ R36, R52, R41 ;  /* 0x0000002934247220 */ /* 0x000fe20000410000 */
[----:B------:R-:W-:Y:S01]  /*1cf0*/  STL [R1+0x68], R92 ;  /* 0x0000685c01007387 */ /* 0x000fe20000100800 */
[----:B0-----:R-:W-:-:S03]  /*1d00*/  IADD3 R68, P0, R92, UR26, RZ ;  /* 0x0000001a5c447c10 */ /* 0x001fc6000ff1e0ff */
[----:B------:R-:W-:Y:S01]  /*1d10*/  STL [R1+0x64], R91 ;  /* 0x0000645b01007387 */ /* 0x000fe20000100800 */
[----:B------:R-:W-:Y:S01]  /*1d20*/  IADD3.X R71, R91, UR27, RZ, P1, !PT ;  /* 0x0000001b5b477c10 */ /* 0x000fe20008ffe4ff */
[----:B------:R-:W-:Y:S01]  /*1d30*/  FFMA.FTZ R5, R2, R36, R5 ;  /* 0x0000002402057223 */ /* 0x000fe20000010005 */
[----:B------:R-:W-:Y:S01]  /*1d40*/  IADD3.X R69, R57, UR27, RZ, P0, !PT ;  /* 0x0000001b39457c10 */ /* 0x000fe200087fe4ff */
[----:B------:R-:W-:Y:S01]  /*1d50*/  STL [R1+0x60], R93 ;  /* 0x0000605d01007387 */ /* 0x000fe20000100800 */
[----:B------:R-:W-:Y:S01]  /*1d60*/  IADD3.X R73, R120, UR27, RZ, P2, !PT ;  /* 0x0000001b78497c10 */ /* 0x000fe200097fe4ff */
[----:B------:R-:W-:Y:S02]  /*1d70*/  FADD.FTZ R38, -R4, R38 ;  /* 0x0000002604267221 */ /* 0x000fe40000010100 */
[----:B------:R0:W-:Y:S04]  /*1d80*/  STL [R1+0x20], R40 ;  /* 0x0000202801007387 */ /* 0x0001e80000100800 */
[----:B------:R1:W-:Y:S01]  /*1d90*/  STL [R1+0x1c], R2 ;  /* 0x00001c0201007387 */ /* 0x0003e20000100800 */
[----:B------:R-:W-:-:S02]  /*1da0*/  HADD2.F32 R36, -RZ, R3.H1_H1 ;  /* 0x30000003ff247230 */ /* 0x000fc40000004100 */
[----:B------:R-:W-:Y:S01]  /*1db0*/  FMUL.FTZ R38, R54, R38 ;  /* 0x0000002636267220 */ /* 0x000fe20000410000 */
[----:B------:R-:W4:Y:S01]  /*1dc0*/  LDG.E.64.CONSTANT R68, desc[UR18][R68.64] ;  /* 0x0000001244447981 */ /* 0x000f22000c1e9b00 */
[----:B0-----:R-:W-:-:S03]  /*1dd0*/  HADD2.F32 R40, -RZ, R39.H0_H0 ;  /* 0x20000027ff287230 */ /* 0x001fc60000004100 */
[----:B------:R-:W4:Y:S01]  /*1de0*/  LDG.E.64.CONSTANT R70, desc[UR18][R70.64] ;  /* 0x0000001246467981 */ /* 0x000f22000c1e9b00 */
[----:B-1----:R-:W-:Y:S01]  /*1df0*/  IADD3 R2, P0, R92, UR28, RZ ;  /* 0x0000001c5c027c10 */ /* 0x002fe2000ff1e0ff */
[----:B------:R-:W-:Y:S02]  /*1e00*/  FMUL.FTZ R37, R53, R40 ;  /* 0x0000002835257220 */ /* 0x000fe40000410000 */
[----:B------:R-:W4:Y:S01]  /*1e10*/  LDG.E.64.CONSTANT R72, desc[UR18][R72.64] ;  /* 0x0000001248487981 */ /* 0x000f22000c1e9b00 */
[----:B------:R-:W-:Y:S01]  /*1e20*/  IADD3.X R3, R57, UR29, RZ, P0, !PT ;  /* 0x0000001d39037c10 */ /* 0x000fe200087fe4ff */
[----:B------:R-:W-:Y:S02]  /*1e30*/  HADD2.F32 R39, -RZ, R39.H1_H1 ;  /* 0x30000027ff277230 */ /* 0x000fe40000004100 */
[----:B------:R0:W-:Y:S01]  /*1e40*/  STL [R1+0x18], R38 ;  /* 0x0000182601007387 */ /* 0x0001e20000100800 */
[----:B------:R-:W-:Y:S01]  /*1e50*/  FFMA.FTZ R5, R38, R37, R5 ;  /* 0x0000002526057223 */ /* 0x000fe20000010005 */
[----:B------:R-:W-:-:S02]  /*1e60*/  HADD2.F32 R37, -RZ, R32.H0_H0 ;  /* 0x20000020ff257230 */ /* 0x000fc40000004100 */
[----:B------:R-:W4:Y:S01]  /*1e70*/  LDG.E.64.CONSTANT R2, desc[UR18][R2.64] ;  /* 0x0000001202027981 */ /* 0x000f22000c1e9b00 */
[----:B0-----:R-:W-:Y:S01]  /*1e80*/  FADD.FTZ R38, -R4, R36 ;  /* 0x0000002404267221 */ /* 0x001fe20000010100 */
[----:B------:R-:W-:-:S03]  /*1e90*/  FMUL.FTZ R36, R51, R39 ;  /* 0x0000002733247220 */ /* 0x000fc60000410000 */
[----:B------:R-:W-:Y:S01]  /*1ea0*/  FMUL.FTZ R56, R54, R38 ;  /* 0x0000002636387220 */ /* 0x000fe20000410000 */
[----:B------:R-:W-:Y:S02]  /*1eb0*/  HADD2.F32 R38, -RZ, R34.H0_H0 ;  /* 0x20000022ff267230 */ /* 0x000fe40000004100 */
[----:B------:R-:W-:Y:S01]  /*1ec0*/  FADD.FTZ R37, -R4, R37 ;  /* 0x0000002504257221 */ /* 0x000fe20000010100 */
[----:B------:R-:W-:Y:S01]  /*1ed0*/  FFMA.FTZ R5, R56, R36, R5 ;  /* 0x0000002438057223 */ /* 0x000fe20000010005 */
[----:B------:R-:W-:Y:S01]  /*1ee0*/  HADD2.F32 R36, -RZ, R32.H1_H1 ;  /* 0x30000020ff247230 */ /* 0x000fe20000004100 */
[----:B------:R0:W-:Y:S01]  /*1ef0*/  STL [R1+0x14], R56 ;  /* 0x0000143801007387 */ /* 0x0001e20000100800 */
[----:B------:R-:W-:-:S03]  /*1f00*/  FMUL.FTZ R32, R55, R38 ;  /* 0x0000002637207220 */ /* 0x000fc60000410000 */
[----:B------:R-:W-:Y:S01]  /*1f10*/  FADD.FTZ R36, -R4, R36 ;  /* 0x0000002404247221 */ /* 0x000fe20000010100 */
[----:B0-----:R-:W-:Y:S01]  /*1f20*/  FMUL.FTZ R56, R54, R37 ;  /* 0x0000002536387220 */ /* 0x001fe20000410000 */
[----:B------:R-:W-:-:S03]  /*1f30*/  HADD2.F32 R37, -RZ, R34.H1_H1 ;  /* 0x30000022ff257230 */ /* 0x000fc60000004100 */
[----:B------:R-:W-:Y:S01]  /*1f40*/  FFMA.FTZ R5, R56, R32, R5 ;  /* 0x0000002038057223 */ /* 0x000fe20000010005 */
[----:B------:R0:W-:Y:S01]  /*1f50*/  STL [R1+0x10], R56 ;  /* 0x0000103801007387 */ /* 0x0001e20000100800 */
[----:B------:R-:W-:Y:S01]  /*1f60*/  FMUL.FTZ R34, R52, R37 ;  /* 0x0000002534227220 */ /* 0x000fe20000410000 */
[----:B------:R-:W-:Y:S02]  /*1f70*/  HADD2.F32 R32, -RZ, R33.H0_H0 ;  /* 0x20000021ff207230 */ /* 0x000fe40000004100 */
[----:B0-----:R-:W-:Y:S01]  /*1f80*/  FMUL.FTZ R56, R54, R36 ;  /* 0x0000002436387220 */ /* 0x001fe20000410000 */
[----:B------:R-:W-:-:S03]  /*1f90*/  HADD2.F32 R36, -RZ, R35.H0_H0 ;  /* 0x20000023ff247230 */ /* 0x000fc60000004100 */
[----:B------:R-:W-:Y:S01]  /*1fa0*/  FFMA.FTZ R5, R56, R34, R5 ;  /* 0x0000002238057223 */ /* 0x000fe20000010005 */
[----:B------:R0:W-:Y:S01]  /*1fb0*/  STL [R1+0xc], R56 ;  /* 0x00000c3801007387 */ /* 0x0001e20000100800 */
[----:B------:R-:W-:Y:S01]  /*1fc0*/  FADD.FTZ R32, -R4, R32 ;  /* 0x0000002004207221 */ /* 0x000fe20000010100 */
[----:B------:R-:W-:Y:S02]  /*1fd0*/  HADD2.F32 R34, -RZ, R33.H1_H1 ;  /* 0x30000021ff227230 */ /* 0x000fe40000004100 */
[----:B------:R-:W-:Y:S01]  /*1fe0*/  FMUL.FTZ R33, R53, R36 ;  /* 0x0000002435217220 */ /* 0x000fe20000410000 */
[----:B0-----:R-:W-:Y:S01]  /*1ff0*/  IADD3 R56, P0, R121, UR28, RZ ;  /* 0x0000001c79387c10 */ /* 0x001fe2000ff1e0ff */
[----:B------:R-:W-:-:S03]  /*2000*/  FMUL.FTZ R92, R54, R32 ;  /* 0x00000020365c7220 */ /* 0x000fc60000410000 */
[----:B------:R-:W-:Y:S01]  /*2010*/  IADD3.X R57, R91, UR29, RZ, P0, !PT ;  /* 0x0000001d5b397c10 */ /* 0x000fe200087fe4ff */
[----:B------:R-:W-:Y:S02]  /*2020*/  HADD2.F32 R35, -RZ, R35.H1_H1 ;  /* 0x30000023ff237230 */ /* 0x000fe40000004100 */
[----:B------:R-:W-:Y:S01]  /*2030*/  FADD.FTZ R32, -R4, R34 ;  /* 0x0000002204207221 */ /* 0x000fe20000010100 */
[----:B------:R-:W-:Y:S02]  /*2040*/  FFMA.FTZ R5, R92, R33, R5 ;  /* 0x000000215c057223 */ /* 0x000fe40000010005 */
[----:B------:R-:W4:Y:S01]  /*2050*/  LDG.E.64.CONSTANT R56, desc[UR18][R56.64] ;  /* 0x0000001238387981 */ /* 0x000f22000c1e9b00 */
[----:B------:R-:W-:Y:S01]  /*2060*/  FMUL.FTZ R34, R54, R32 ;  /* 0x0000002036227220 */ /* 0x000fe20000410000 */
[----:B------:R-:W-:Y:S01]  /*2070*/  FMUL.FTZ R33, R51, R35 ;  /* 0x0000002333217220 */ /* 0x000fe20000410000 */
[--C-:B------:R-:W-:Y:S01]  /*2080*/  HADD2.F32 R32, -RZ, R28.reuse.H0_H0 ;  /* 0x2000001cff207230 */ /* 0x100fe20000004100 */
[----:B------:R0:W-:Y:S01]  /*2090*/  STL [R1+0xfc], R121 ;  /* 0x0000fc7901007387 */ /* 0x0001e20000100800 */
[----:B------:R-:W-:-:S02]  /*20a0*/  HADD2.F32 R124, -RZ, R28.H1_H1 ;  /* 0x3000001cff7c7230 */ /* 0x000fc40000004100 */
[----:B------:R-:W-:Y:S01]  /*20b0*/  FFMA.FTZ R5, R34, R33, R5 ;  /* 0x0000002122057223 */ /* 0x000fe20000010005 */
[----:B------:R-:W-:Y:S01]  /*20c0*/  STL [R1+0x8], R92 ;  /* 0x0000085c01007387 */ /* 0x000fe20000100800 */
[----:B------:R-:W-:-:S03]  /*20d0*/  FADD.FTZ R32, -R4, R32 ;  /* 0x0000002004207221 */ /* 0x000fc60000010100 */
[----:B------:R1:W-:Y:S01]  /*20e0*/  STL [R1+0x4], R34 ;  /* 0x0000042201007387 */ /* 0x0003e20000100800 */
[--C-:B------:R-:W-:Y:S02]  /*20f0*/  HADD2.F32 R33, -RZ, R30.reuse.H1_H1 ;  /* 0x3000001eff217230 */ /* 0x100fe40000004100 */
[----:B0-----:R-:W-:Y:S01]  /*2100*/  FMUL.FTZ R121, R54, R32 ;  /* 0x0000002036797220 */ /* 0x001fe20000410000 */
[----:B------:R-:W-:Y:S01]  /*2110*/  FADD.FTZ R124, -R4, R124 ;  /* 0x0000007c047c7221 */ /* 0x000fe20000010100 */
[----:B-1----:R-:W-:-:S03]  /*2120*/  HADD2.F32 R34, -RZ, R30.H0_H0 ;  /* 0x2000001eff227230 */ /* 0x002fc60000004100 */
[----:B------:R-:W-:Y:S02]  /*2130*/  FMUL.FTZ R124, R54, R124 ;  /* 0x0000007c367c7220 */ /* 0x000fe40000410000 */
[----:B------:R-:W-:Y:S01]  /*2140*/  FMUL.FTZ R28, R55, R34 ;  /* 0x00000022371c7220 */ /* 0x000fe20000410000 */
[----:B------:R-:W-:Y:S03]  /*2150*/  STL [R1], R121 ;  /* 0x0000007901007387 */ /* 0x000fe60000100800 */
[----:B------:R-:W-:Y:S01]  /*2160*/  FFMA.FTZ R5, R121, R28, R5 ;  /* 0x0000001c79057223 */ /* 0x000fe20000010005 */
[----:B------:R-:W-:Y:S01]  /*2170*/  FMUL.FTZ R28, R52, R33 ;  /* 0x00000021341c7220 */ /* 0x000fe20000410000 */
[----:B------:R0:W-:Y:S03]  /*2180*/  STL [R1+0x100], R121 ;  /* 0x0001007901007387 */ /* 0x0001e60000100800 */
[----:B------:R-:W-:Y:S01]  /*2190*/  FFMA.FTZ R5, R124, R28, R5 ;  /* 0x0000001c7c057223 */ /* 0x000fe20000010005 */
[----:B------:R1:W-:Y:S01]  /*21a0*/  STL [R1+0x104], R124 ;  /* 0x0001047c01007387 */ /* 0x0003e20000100800 */
[----:B0-----:R-:W-:-:S02]  /*21b0*/  MOV R121, R67 ;  /* 0x0000004300797202 */ /* 0x001fc40000000f00 */
[----:B-1----:R-:W-:Y:S02]  /*21c0*/  MOV R124, R66 ;  /* 0x00000042007c7202 */ /* 0x002fe40000000f00 */
[----:B------:R-:W-:-:S04]  /*21d0*/  IADD3 R66, P0, R115, UR28, RZ ;  /* 0x0000001c73427c10 */ /* 0x000fc8000ff1e0ff */
[----:B------:R-:W-:-:S06]  /*21e0*/  IADD3.X R67, R120, UR29, RZ, P0, !PT ;  /* 0x0000001d78437c10 */ /* 0x000fcc00087fe4ff */
[----:B------:R-:W4:Y:S01]  /*21f0*/  LDG.E.64.CONSTANT R66, desc[UR18][R66.64] ;  /* 0x0000001242427981 */ /* 0x000f22000c1e9b00 */
[----:B------:R-:W-:Y:S02]  /*2200*/  HADD2.F32 R123, -RZ, R29.H0_H0 ;  /* 0x2000001dff7b7230 */ /* 0x000fe40000004100 */
[----:B------:R-:W-:Y:S02]  /*2210*/  HADD2.F32 R32, -RZ, R31.H0_H0 ;  /* 0x2000001fff207230 */ /* 0x000fe40000004100 */
[----:B------:R-:W-:Y:S02]  /*2220*/  HADD2.F32 R122, -RZ, R29.H1_H1 ;  /* 0x3000001dff7a7230 */ /* 0x000fe40000004100 */
[----:B------:R-:W-:Y:S01]  /*2230*/  FADD.FTZ R123, -R4, R123 ;  /* 0x0000007b047b7221 */ /* 0x000fe20000010100 */
[----:B------:R-:W-:Y:S02]  /*2240*/  HADD2.F32 R31, -RZ, R31.H1_H1 ;  /* 0x3000001fff1f7230 */ /* 0x000fe40000004100 */
[----:B------:R-:W-:Y:S01]  /*2250*/  FMUL.FTZ R28, R53, R32 ;  /* 0x00000020351c7220 */ /* 0x000fe20000410000 */
[----:B------:R-:W-:-:S02]  /*2260*/  HADD2.F32 R119, -RZ, R24.H0_H0 ;  /* 0x20000018ff777230 */ /* 0x000fc40000004100 */
[----:B------:R-:W-:Y:S01]  /*2270*/  FMUL.FTZ R123, R54, R123 ;  /* 0x0000007b367b7220 */ /* 0x000fe20000410000 */
[----:B------:R-:W-:Y:S01]  /*2280*/  FADD.FTZ R122, -R4, R122 ;  /* 0x0000007a047a7221 */ /* 0x000fe20000010100 */
[----:B------:R-:W-:Y:S02]  /*2290*/  HADD2.F32 R30, -RZ, R26.H0_H0 ;  /* 0x2000001aff1e7230 */ /* 0x000fe40000004100 */
[----:B------:R-:W-:Y:S01]  /*22a0*/  FFMA.FTZ R5, R123, R28, R5 ;  /* 0x0000001c7b057223 */ /* 0x000fe20000010005 */
        /* <DEDUP_REMOVED lines=21> */
[----:B--2---:R-:W-:Y:S02]  /*2400*/  HADD2.F32 R114, -RZ, R20.H0_H0 ;  /* 0x20000014ff727230 */ /* 0x004fe40000004100 */
[----:B------:R-:W-:Y:S01]  /*2410*/  FFMA.FTZ R5, R117, R24, R5 ;  /* 0x0000001875057223 */ /* 0x000fe20000010005 */
[----:B---3--:R-:W-:Y:S02]  /*2420*/  HADD2.F32 R26, -RZ, R22.H0_H0 ;  /* 0x20000016ff1a7230 */ /* 0x008fe40000004100 */
        /* <DEDUP_REMOVED lines=21> */
[----:B----4-:R-:W-:Y:S02]  /*2580*/  HADD2.F32 R110, -RZ, R16.H0_H0 ;  /* 0x20000010ff6e7230 */ /* 0x010fe40000004100 */
        /* <DEDUP_REMOVED lines=11> */
[----:B------:R-:W-:Y:S02]  /*2640*/  FFMA.FTZ R5, R110, R16, R5 ;  /* 0x000000106e057223 */ /* 0x000fe40000010005 */
[----:B------:R-:W-:Y:S01]  /*2650*/  FMUL.FTZ R16, R52, R21 ;  /* 0x0000001534107220 */ /* 0x000fe20000410000 */
[----:B------:R-:W-:-:S04]  /*2660*/  FMUL.FTZ R109, R54, R109 ;  /* 0x0000006d366d7220 */ /* 0x000fc80000410000 */
[----:B------:R-:W-:Y:S01]  /*2670*/  FFMA.FTZ R5, R109, R16, R5 ;  /* 0x000000106d057223 */ /* 0x000fe20000010005 */
[----:B------:R-:W-:Y:S01]  /*2680*/  FFMA.FTZ R16, R0, R55, RZ ;  /* 0x0000003700107223 */ /* 0x000fe200000100ff */
[--C-:B------:R-:W-:Y:S02]  /*2690*/  HADD2.F32 R108, -RZ, R17.reuse.H0_H0 ;  /* 0x20000011ff6c7230 */ /* 0x100fe40000004100 */
[----:B------:R-:W-:Y:S02]  /*26a0*/  HADD2.F32 R107, -RZ, R17.H1_H1 ;  /* 0x30000011ff6b7230 */ /* 0x000fe40000004100 */
[----:B------:R-:W-:-:S04]  /*26b0*/  FFMA.FTZ R17, R82, R52, R16 ;  /* 0x0000003452117223 */ /* 0x000fc80000010010 */
[----:B------:R-:W-:-:S04]  /*26c0*/  FFMA.FTZ R17, R81, R53, R17 ;  /* 0x0000003551117223 */ /* 0x000fc80000010011 */
[----:B------:R-:W-:Y:S01]  /*26d0*/  FFMA.FTZ R17, R80, R51, R17 ;  /* 0x0000003350117223 */ /* 0x000fe20000010011 */
[----:B------:R-:W-:-:S03]  /*26e0*/  HADD2.F32 R106, -RZ, R12.H0_H0 ;  /* 0x2000000cff6a7230 */ /* 0x000fc60000004100 */
[----:B------:R-:W-:Y:S01]  /*26f0*/  FFMA.FTZ R17, R55, R79, R17 ;  /* 0x0000004f37117223 */ /* 0x000fe20000010011 */
[----:B------:R-:W-:-:S03]  /*2700*/  HADD2.F32 R105, -RZ, R12.H1_H1 ;  /* 0x3000000cff697230 */ /* 0x000fc60000004100 */
        /* <DEDUP_REMOVED lines=15> */
[----:B------:R-:W-:Y:S01]  /*2800*/  FFMA.FTZ R8, R53, R40, R8 ;  /* 0x0000002835087223 */ /* 0x000fe20000010008 */
[----:B------:R-:W-:-:S03]  /*2810*/  HADD2.F32 R20, -RZ, R19.H0_H0 ;  /* 0x20000013ff147230 */ /* 0x000fc60000004100 */
[----:B------:R-:W-:Y:S01]  /*2820*/  FFMA.FTZ R8, R51, R39, R8 ;  /* 0x0000002733087223 */ /* 0x000fe20000010008 */
[----:B------:R-:W-:-:S03]  /*2830*/  FADD.FTZ R108, -R4, R108 ;  /* 0x0000006c046c7221 */ /* 0x000fc60000010100 */
[----:B------:R-:W-:Y:S01]  /*2840*/  FFMA.FTZ R8, R55, R38, R8 ;  /* 0x0000002637087223 */ /* 0x000fe20000010008 */
[----:B------:R-:W-:Y:S01]  /*2850*/  FMUL.FTZ R18, R53, R20 ;  /* 0x0000001435127220 */ /* 0x000fe20000410000 */
[----:B------:R-:W-:Y:S01]  /*2860*/  FMUL.FTZ R108, R54, R108 ;  /* 0x0000006c366c7220 */ /* 0x000fe20000410000 */
[----:B------:R-:W-:Y:S02]  /*2870*/  HADD2.F32 R19, -RZ, R19.H1_H1 ;  /* 0x30000013ff137230 */ /* 0x000fe40000004100 */
[----:B------:R-:W-:Y:S01]  /*2880*/  FADD.FTZ R107, -R4, R107 ;  /* 0x0000006b046b7221 */ /* 0x000fe20000010100 */
[----:B------:R-:W-:Y:S01]  /*2890*/  FFMA.FTZ R8, R52, R37, R8 ;  /* 0x0000002534087223 */ /* 0x000fe20000010008 */
[----:B------:R-:W-:Y:S01]  /*28a0*/  FFMA.FTZ R5, R108, R18, R5 ;  /* 0x000000126c057223 */ /* 0x000fe20000010005 */
[--C-:B------:R-:W-:Y:S02]  /*28b0*/  HADD2.F32 R18, -RZ, R14.reuse.H0_H0 ;  /* 0x2000000eff127230 */ /* 0x100fe40000004100 */
[----:B------:R-:W-:Y:S01]  /*28c0*/  FMUL.FTZ R16, R51, R19 ;  /* 0x0000001333107220 */ /* 0x000fe20000410000 */
[----:B------:R-:W-:Y:S01]  /*28d0*/  FMUL.FTZ R107, R54, R107 ;  /* 0x0000006b366b7220 */ /* 0x000fe20000410000 */
[----:B------:R-:W-:Y:S01]  /*28e0*/  FFMA.FTZ R8, R53, R36, R8 ;  /* 0x0000002435087223 */ /* 0x000fe20000010008 */
[----:B------:R-:W-:Y:S01]  /*28f0*/  FADD.FTZ R106, -R4, R106 ;  /* 0x0000006a046a7221 */ /* 0x000fe20000010100 */
[----:B------:R-:W-:-:S02]  /*2900*/  HADD2.F32 R17, -RZ, R14.H1_H1 ;  /* 0x3000000eff117230 */ /* 0x000fc40000004100 */
[----:B------:R-:W-:Y:S01]  /*2910*/  FFMA.FTZ R5, R107, R16, R5 ;  /* 0x000000106b057223 */ /* 0x000fe20000010005 */
[----:B------:R-:W-:Y:S01]  /*2920*/  FFMA.FTZ R8, R51, R35, R8 ;  /* 0x0000002333087223 */ /* 0x000fe20000010008 */
[C---:B------:R-:W-:Y:S01]  /*2930*/  FMUL.FTZ R16, R55.reuse, R18 ;  /* 0x0000001237107220 */ /* 0x040fe20000410000 */
[----:B------:R-:W-:Y:S01]  /*2940*/  FMUL.FTZ R106, R54, R106 ;  /* 0x0000006a366a7220 */ /* 0x000fe20000410000 */
[----:B------:R-:W-:Y:S02]  /*2950*/  HADD2.F32 R104, -RZ, R13.H0_H0 ;  /* 0x2000000dff687230 */ /* 0x000fe40000004100 */
[----:B------:R-:W-:Y:S01]  /*2960*/  FADD.FTZ R105, -R4, R105 ;  /* 0x0000006904697221 */ /* 0x000fe20000010100 */
[----:B------:R-:W-:Y:S01]  /*2970*/  FFMA.FTZ R8, R55, R34, R8 ;  /* 0x0000002237087223 */ /* 0x000fe20000010008 */
[----:B------:R-:W-:Y:S01]  /*2980*/  FFMA.FTZ R5, R106, R16, R5 ;  /* 0x000000106a057223 */ /* 0x000fe20000010005 */
[----:B------:R-:W-:Y:S02]  /*2990*/  HADD2.F32 R16, -RZ, R15.H0_H0 ;  /* 0x2000000fff107230 */ /* 0x000fe40000004100 */
[----:B------:R-:W-:Y:S01]  /*29a0*/  FMUL.FTZ R14, R52, R17 ;  /* 0x00000011340e7220 */ /* 0x000fe20000410000 */
[----:B------:R-:W-:Y:S01]  /*29b0*/  FMUL.FTZ R105, R54, R105 ;  /* 0x0000006936697220 */ /* 0x000fe20000410000 */
[----:B------:R-:W-:Y:S01]  /*29c0*/  FADD.FTZ R104, -R4, R104 ;  /* 0x0000006804687221 */ /* 0x000fe20000010100 */
[----:B------:R-:W-:-:S02]  /*29d0*/  HADD2.F32 R103, -RZ, R13.H1_H1 ;  /* 0x3000000dff677230 */ /* 0x000fc40000004100 */
[--C-:B------:R-:W-:Y:S02]  /*29e0*/  HADD2.F32 R97, -RZ, R6.reuse.H0_H0 ;  /* 0x20000006ff617230 */ /* 0x100fe40000004100 */
[----:B------:R-:W-:Y:S02]  /*29f0*/  HADD2.F32 R96, -RZ, R6.H1_H1 ;  /* 0x30000006ff607230 */ /* 0x000fe40000004100 */
[----:B------:R-:W-:Y:S01]  /*2a00*/  FFMA.FTZ R6, R52, R33, R8 ;  /* 0x0000002134067223 */ /* 0x000fe20000010008 */
[----:B------:R-:W-:Y:S01]  /*2a10*/  FFMA.FTZ R5, R105, R14, R5 ;  /* 0x0000000e69057223 */ /* 0x000fe20000010005 */
[C---:B------:R-:W-:Y:S01]  /*2a20*/  FMUL.FTZ R14, R53.reuse, R16 ;  /* 0x00000010350e7220 */ /* 0x040fe20000410000 */
[----:B------:R-:W-:Y:S01]  /*2a30*/  FMUL.FTZ R104, R54, R104 ;  /* 0x0000006836687220 */ /* 0x000fe20000410000 */
[----:B------:R-:W-:Y:S02]  /*2a40*/  HADD2.F32 R15, -RZ, R15.H1_H1 ;  /* 0x3000000fff0f7230 */ /* 0x000fe40000004100 */
[----:B------:R-:W-:Y:S01]  /*2a50*/  FADD.FTZ R103, -R4, R103 ;  /* 0x0000006704677221 */ /* 0x000fe20000010100 */
[----:B------:R-:W-:Y:S01]  /*2a60*/  FFMA.FTZ R6, R53, R32, R6 ;  /* 0x0000002035067223 */ /* 0x000fe20000010006 */
[----:B------:R-:W-:Y:S01]  /*2a70*/  FFMA.FTZ R5, R104, R14, R5 ;  /* 0x0000000e68057223 */ /* 0x000fe20000010005 */
[----:B------:R-:W-:-:S02]  /*2a80*/  HADD2.F32 R14, -RZ, R10.H0_H0 ;  /* 0x2000000aff0e7230 */ /* 0x000fc40000004100 */
[C---:B------:R-:W-:Y:S01]  /*2a90*/  FMUL.FTZ R13, R51.reuse, R15 ;  /* 0x0000000f330d7220 */ /* 0x040fe20000410000 */
[----:B------:R-:W-:Y:S01]  /*2aa0*/  FMUL.FTZ R103, R54, R103 ;  /* 0x0000006736677220 */ /* 0x000fe20000410000 */
[----:B------:R-:W-:Y:S01]  /*2ab0*/  FFMA.FTZ R6, R51, R31, R6 ;  /* 0x0000001f33067223 */ /* 0x000fe20000010006 */
[----:B------:R-:W-:Y:S02]  /*2ac0*/  FADD.FTZ R102, -R4, R102 ;  /* 0x0000006604667221 */ /* 0x000fe40000010100 */
[----:B------:R-:W-:Y:S01]  /*2ad0*/  FFMA.FTZ R5, R103, R13, R5 ;  /* 0x0000000d67057223 */ /* 0x000fe20000010005 */
[C---:B------:R-:W-:Y:S01]  /*2ae0*/  FFMA.FTZ R6, R55.reuse, R30, R6 ;  /* 0x0000001e37067223 */ /* 0x040fe20000010006 */
[----:B------:R-:W-:Y:S01]  /*2af0*/  FMUL.FTZ R13, R55, R14 ;  /* 0x0000000e370d7220 */ /* 0x000fe20000410000 */
[----:B------:R-:W-:Y:S02]  /*2b00*/  FMUL.FTZ R102, R54, R102 ;  /* 0x0000006636667220 */ /* 0x000fe40000410000 */
[----:B------:R-:W-:-:S02]  /*2b10*/  FFMA.FTZ R6, R52, R29, R6 ;  /* 0x0000001d34067223 */ /* 0x000fc40000010006 */
[----:B------:R-:W-:Y:S01]  /*2b20*/  FFMA.FTZ R5, R102, R13, R5 ;  /* 0x0000000d66057223 */ /* 0x000fe20000010005 */
[----:B------:R-:W-:Y:S02]  /*2b30*/  HADD2.F32 R13, -RZ, R10.H1_H1 ;  /* 0x3000000aff0d7230 */ /* 0x000fe40000004100 */
[----:B------:R-:W-:Y:S01]  /*2b40*/  FADD.FTZ R100, -R4, R100 ;  /* 0x0000006404647221 */ /* 0x000fe20000010100 */
[----:B------:R-:W-:Y:S02]  /*2b50*/  HADD2.F32 R99, -RZ, R9.H0_H0 ;  /* 0x20000009ff637230 */ /* 0x000fe40000004100 */
[----:B------:R-:W-:Y:S01]  /*2b60*/  FFMA.FTZ R6, R53, R28, R6 ;  /* 0x0000001c35067223 */ /* 0x000fe20000010006 */
[----:B------:R-:W-:Y:S02]  /*2b70*/  HADD2.F32 R12, -RZ, R11.H0_H0 ;  /* 0x2000000bff0c7230 */ /* 0x000fe40000004100 */
[----:B------:R-:W-:Y:S01]  /*2b80*/  FMUL.FTZ R10, R52, R13 ;  /* 0x0000000d340a7220 */ /* 0x000fe20000410000 */
[----:B------:R-:W-:Y:S01]  /*2b90*/  FMUL.FTZ R100, R54, R100 ;  /* 0x0000006436647220 */ /* 0x000fe20000410000 */
[----:B------:R-:W-:Y:S01]  /*2ba0*/  FADD.FTZ R99, -R4, R99 ;  /* 0x0000006304637221 */ /* 0x000fe20000010100 */
[----:B------:R-:W-:-:S02]  /*2bb0*/  HADD2.F32 R98, -RZ, R9.H1_H1 ;  /* 0x30000009ff627230 */ /* 0x000fc40000004100 */
[----:B------:R-:W-:Y:S01]  /*2bc0*/  FFMA.FTZ R6, R51, R27, R6 ;  /* 0x0000001b33067223 */ /* 0x000fe20000010006 */
[----:B------:R-:W-:Y:S01]  /*2bd0*/  STL [R1+0x108], R115 ;  /* 0x0001087301007387 */ /* 0x000fe20000100800 */
[----:B------:R-:W-:Y:S01]  /*2be0*/  FFMA.FTZ R5, R100, R10, R5 ;  /* 0x0000000a64057223 */ /* 0x000fe20000010005 */
[----:B------:R-:W-:Y:S01]  /*2bf0*/  FMUL.FTZ R10, R53, R12 ;  /* 0x0000000c350a7220 */ /* 0x000fe20000410000 */
[----:B------:R-:W-:Y:S01]  /*2c00*/  FMUL.FTZ R99, R54, R99 ;  /* 0x0000006336637220 */ /* 0x000fe20000410000 */
[----:B------:R-:W-:Y:S01]  /*2c10*/  STL [R1+0x10c], R123 ;  /* 0x00010c7b01007387 */ /* 0x000fe20000100800 */
[----:B------:R-:W-:Y:S02]  /*2c20*/  HADD2.F32 R11, -RZ, R11.H1_H1 ;  /* 0x3000000bff0b7230 */ /* 0x000fe40000004100 */
[----:B------:R-:W-:Y:S01]  /*2c30*/  FFMA.FTZ R6, R55, R26, R6 ;  /* 0x0000001a37067223 */ /* 0x000fe20000010006 */
[----:B------:R-:W-:Y:S01]  /*2c40*/  FADD.FTZ R98, -R4, R98 ;  /* 0x0000006204627221 */ /* 0x000fe20000010100 */
[----:B------:R-:W-:Y:S01]  /*2c50*/  STL [R1+0x110], R120 ;  /* 0x0001107801007387 */ /* 0x000fe20000100800 */
[----:B------:R-:W-:Y:S01]  /*2c60*/  FFMA.FTZ R5, R99, R10, R5 ;  /* 0x0000000a63057223 */ /* 0x000fe20000010005 */
[----:B------:R-:W-:-:S02]  /*2c70*/  FFMA.FTZ R6, R52, R25, R6 ;  /* 0x0000001934067223 */ /* 0x000fc40000010006 */
[----:B------:R-:W-:Y:S01]  /*2c80*/  STL [R1+0x114], R122 ;  /* 0x0001147a01007387 */ /* 0x000fe20000100800 */
[----:B------:R-:W-:Y:S02]  /*2c90*/  HADD2.F32 R10, -RZ, R74.H0_H0 ;  /* 0x2000004aff0a7230 */ /* 0x000fe40000004100 */
[----:B------:R-:W-:Y:S01]  /*2ca0*/  FMUL.FTZ R9, R51, R11 ;  /* 0x0000000b33097220 */ /* 0x000fe20000410000 */
[----:B------:R-:W-:Y:S01]  /*2cb0*/  STL [R1+0x118], R119 ;  /* 0x0001187701007387 */ /* 0x000fe20000100800 */
[----:B------:R-:W-:Y:S01]  /*2cc0*/  FMUL.FTZ R98, R54, R98 ;  /* 0x0000006236627220 */ /* 0x000fe20000410000 */
[----:B------:R-:W-:Y:S02]  /*2cd0*/  FADD.FTZ R97, -R4, R97 ;  /* 0x0000006104617221 */ /* 0x000fe40000010100 */
[----:B------:R-:W-:Y:S01]  /*2ce0*/  STL [R1+0x11c], R118 ;  /* 0x00011c7601007387 */ /* 0x000fe20000100800 */
[----:B------:R-:W-:-:S03]  /*2cf0*/  FFMA.FTZ R6, R53, R24, R6 ;  /* 0x0000001835067223 */ /* 0x000fc60000010006 */
[----:B------:R0:W-:Y:S01]  /*2d00*/  STL [R1+0x120], R117 ;  /* 0x0001207501007387 */ /* 0x0001e20000100800 */
[----:B------:R-:W-:Y:S01]  /*2d10*/  FFMA.FTZ R5, R98, R9, R5 ;  /* 0x0000000962057223 */ /* 0x000fe20000010005 */
[----:B------:R-:W-:Y:S01]  /*2d20*/  FMUL.FTZ R9, R55, R10 ;  /* 0x0000000a37097220 */ /* 0x000fe20000410000 */
[----:B------:R-:W-:Y:S01]  /*2d30*/  FMUL.FTZ R97, R54, R97 ;  /* 0x0000006136617220 */ /* 0x000fe20000410000 */
[----:B------:R-:W-:Y:S01]  /*2d40*/  FFMA.FTZ R6, R51, R23, R6 ;  /* 0x0000001733067223 */ /* 0x000fe20000010006 */
[----:B0-----:R-:W-:Y:S01]  /*2d50*/  MOV R117, R84 ;  /* 0x0000005400757202 */ /* 0x001fe20000000f00 */
[----:B------:R-:W-:Y:S01]  /*2d60*/  HFMA2.MMA R84, -RZ, RZ, 0, 1.430511474609375e-06 ;  /* 0x00000018ff547435 */ /* 0x000fe200000001ff */
[----:B------:R-:W-:Y:S01]  /*2d70*/  FFMA.FTZ R5, R97, R9, R5 ;  /* 0x0000000961057223 */ /* 0x000fe20000010005 */
[----:B------:R-:W-:Y:S02]  /*2d80*/  HADD2.F32 R9, -RZ, R74.H1_H1 ;  /* 0x3000004aff097230 */ /* 0x000fe40000004100 */
[----:B------:R-:W-:Y:S01]  /*2d90*/  FADD.FTZ R96, -R4, R96 ;  /* 0x0000006004607221 */ /* 0x000fe20000010100 */
[----:B------:R-:W-:-:S02]  /*2da0*/  HADD2.F32 R95, -RZ, R7.H0_H0 ;  /* 0x20000007ff5f7230 */ /* 0x000fc40000004100 */
[----:B------:R-:W-:Y:S01]  /*2db0*/  FFMA.FTZ R6, R55, R22, R6 ;  /* 0x0000001637067223 */ /* 0x000fe20000010006 */
[----:B------:R-:W-:Y:S02]  /*2dc0*/  HADD2.F32 R8, -RZ, R75.H0_H0 ;  /* 0x2000004bff087230 */ /* 0x000fe40000004100 */
[----:B------:R-:W-:Y:S01]  /*2dd0*/  FMUL.FTZ R74, R52, R9 ;  /* 0x00000009344a7220 */ /* 0x000fe20000410000 */
[----:B------:R-:W-:Y:S02]  /*2de0*/  IMAD R101, R101, R84, UR13 ;  /* 0x0000000d65657e24 */ /* 0x000fe4000f8e0254 */
[----:B------:R-:W-:Y:S01]  /*2df0*/  FMUL.FTZ R96, R54, R96 ;  /* 0x0000006036607220 */ /* 0x000fe20000410000 */
[----:B------:R-:W-:Y:S02]  /*2e00*/  HADD2.F32 R94, -RZ, R7.H1_H1 ;  /* 0x30000007ff5e7230 */ /* 0x000fe40000004100 */
[----:B------:R-:W-:Y:S01]  /*2e10*/  FFMA.FTZ R6, R52, R21, R6 ;  /* 0x0000001534067223 */ /* 0x000fe20000010006 */
[----:B------:R-:W-:Y:S01]  /*2e20*/  FADD.FTZ R95, -R4, R95 ;  /* 0x0000005f045f7221 */ /* 0x000fe20000010100 */
[----:B------:R-:W-:Y:S01]  /*2e30*/  MOV R115, R90 ;  /* 0x0000005a00737202 */ /* 0x000fe20000000f00 */
[----:B------:R-:W-:Y:S01]  /*2e40*/  HADD2.F32 R7, -RZ, R75.H1_H1 ;  /* 0x3000004bff077230 */ /* 0x000fe20000004100 */
[----:B------:R-:W-:Y:S01]  /*2e50*/  MOV R123, R89 ;  /* 0x00000059007b7202 */ /* 0x000fe20000000f00 */
[--C-:B------:R-:W-:Y:S01]  /*2e60*/  HADD2.F32 R93, -RZ, R68.reuse.H0_H0 ;  /* 0x20000044ff5d7230 */ /* 0x100fe20000004100 */
        /* <DEDUP_REMOVED lines=8> */
[----:B------:R-:W-:Y:S01]  /*2ef0*/  LEA R101, R83, R101, 0x3 ;  /* 0x0000006553657211 */ /* 0x000fe200078e18ff */
[----:B------:R-:W-:-:S02]  /*2f00*/  HADD2.F32 R88, -RZ, R70.H1_H1 ;  /* 0x30000046ff587230 */ /* 0x000fc40000004100 */
[----:B------:R-:W-:Y:S01]  /*2f10*/  FFMA.FTZ R5, R96, R74, R5 ;  /* 0x0000004a60057223 */ /* 0x000fe20000010005 */
[--C-:B------:R-:W-:Y:S02]  /*2f20*/  HADD2.F32 R87, -RZ, R71.reuse.H0_H0 ;  /* 0x20000047ff577230 */ /* 0x100fe40000004100 */
[----:B------:R-:W-:Y:S01]  /*2f30*/  FFMA.FTZ R6, R53, R20, R6 ;  /* 0x0000001435067223 */ /* 0x000fe20000010006 */
[----:B------:R-:W-:Y:S02]  /*2f40*/  HADD2.F32 R86, -RZ, R71.H1_H1 ;  /* 0x30000047ff567230 */ /* 0x000fe40000004100 */
[--C-:B------:R-:W-:Y:S02]  /*2f50*/  HADD2.F32 R85, -RZ, R72.reuse.H0_H0 ;  /* 0x20000048ff557230 */ /* 0x100fe40000004100 */
[----:B------:R-:W-:Y:S02]  /*2f60*/  HADD2.F32 R84, -RZ, R72.H1_H1 ;  /* 0x30000048ff547230 */ /* 0x000fe40000004100 */
[----:B------:R-:W-:-:S02]  /*2f70*/  HADD2.F32 R83, -RZ, R73.H0_H0 ;  /* 0x20000049ff537230 */ /* 0x000fc40000004100 */
[----:B------:R-:W-:Y:S02]  /*2f80*/  HADD2.F32 R75, -RZ, R73.H1_H1 ;  /* 0x30000049ff4b7230 */ /* 0x000fe40000004100 */
[----:B------:R-:W-:Y:S01]  /*2f90*/  FMUL.FTZ R74, R53, R8 ;  /* 0x00000008354a7220 */ /* 0x000fe20000410000 */
[----:B------:R-:W-:Y:S01]  /*2fa0*/  FMUL.FTZ R95, R54, R95 ;  /* 0x0000005f365f7220 */ /* 0x000fe20000410000 */
        /* <DEDUP_REMOVED lines=13> */
[----:B------:R-:W-:Y:S01]  /*3080*/  FFMA.FTZ R68, R51, R19, R6 ;  /* 0x0000001333447223 */ /* 0x000fe20000010006 */
[----:B------:R-:W-:Y:S01]  /*3090*/  FFMA.FTZ R5, R95, R74, R5 ;  /* 0x0000004a5f057223 */ /* 0x000fe20000010005 */
[----:B------:R-:W-:Y:S01]  /*30a0*/  FMUL.FTZ R4, R51, R7 ;  /* 0x0000000733047220 */ /* 0x000fe20000410000 */
[----:B------:R-:W-:Y:S01]  /*30b0*/  FMUL.FTZ R94, R54, R94 ;  /* 0x0000005e365e7220 */ /* 0x000fe20000410000 */
[----:B------:R-:W-:-:S02]  /*30c0*/  HADD2.F32 R6, -RZ, R2.H0_H0 ;  /* 0x20000002ff067230 */ /* 0x000fc40000004100 */
[C---:B------:R-:W-:Y:S01]  /*30d0*/  FFMA.FTZ R69, R55.reuse, R18, R68 ;  /* 0x0000001237457223 */ /* 0x040fe20000010044 */
[----:B------:R-:W-:Y:S01]  /*30e0*/  FMUL.FTZ R93, R54, R93 ;  /* 0x0000005d365d7220 */ /* 0x000fe20000410000 */
[----:B------:R-:W-:Y:S01]  /*30f0*/  FFMA.FTZ R4, R94, R4, R5 ;  /* 0x000000045e047223 */ /* 0x000fe20000010005 */
[----:B------:R-:W-:Y:S02]  /*3100*/  HADD2.F32 R5, -RZ, R2.H1_H1 ;  /* 0x30000002ff057230 */ /* 0x000fe40000004100 */
[----:B------:R-:W-:Y:S01]  /*3110*/  FMUL.FTZ R68, R55, R6 ;  /* 0x0000000637447220 */ /* 0x000fe20000410000 */
[----:B------:R-:W-:Y:S01]  /*3120*/  FFMA.FTZ R2, R52, R17, R69 ;  /* 0x0000001134027223 */ /* 0x000fe20000010045 */
[----:B------:R-:W-:Y:S02]  /*3130*/  FMUL.FTZ R92, R54, R92 ;  /* 0x0000005c365c7220 */ /* 0x000fe40000410000 */
[----:B------:R-:W-:Y:S01]  /*3140*/  FFMA.FTZ R4, R93, R68, R4 ;  /* 0x000000445d047223 */ /* 0x000fe20000010004 */
[----:B------:R-:W-:Y:S01]  /*3150*/  FMUL.FTZ R68, R52, R5 ;  /* 0x0000000534447220 */ /* 0x000fe20000410000 */
[----:B------:R-:W-:-:S03]  /*3160*/  FFMA.FTZ R69, R53, R16, R2 ;  /* 0x0000001035457223 */ /* 0x000fc60000010002 */
[----:B------:R-:W-:Y:S01]  /*3170*/  FFMA.FTZ R2, R92, R68, R4 ;  /* 0x000000445c027223 */ /* 0x000fe20000010004 */
[----:B------:R-:W-:Y:S01]  /*3180*/  FFMA.FTZ R68, R51, R15, R69 ;  /* 0x0000000f33447223 */ /* 0x000fe20000010045 */
[----:B------:R-:W-:-:S03]  /*3190*/  HADD2.F32 R4, -RZ, R3.H0_H0 ;  /* 0x20000003ff047230 */ /* 0x000fc60000004100 */
[----:B------:R-:W-:Y:S01]  /*31a0*/  FFMA.FTZ R68, R55, R14, R68 ;  /* 0x0000000e37447223 */ /* 0x000fe20000010044 */
[----:B------:R-:W-:Y:S01]  /*31b0*/  FMUL.FTZ R91, R54, R91 ;  /* 0x0000005b365b7220 */ /* 0x000fe20000410000 */
[----:B------:R-:W-:Y:S01]  /*31c0*/  FMUL.FTZ R69, R53, R4 ;  /* 0x0000000435457220 */ /* 0x000fe20000410000 */
[----:B------:R-:W-:Y:S02]  /*31d0*/  HADD2.F32 R3, -RZ, R3.H1_H1 ;  /* 0x30000003ff037230 */ /* 0x000fe40000004100 */
[----:B------:R-:W-:Y:S01]  /*31e0*/  FFMA.FTZ R68, R52, R13, R68 ;  /* 0x0000000d34447223 */ /* 0x000fe20000010044 */
[----:B------:R-:W-:Y:S01]  /*31f0*/  FFMA.FTZ R2, R91, R69, R2 ;  /* 0x000000455b027223 */ /* 0x000fe20000010002 */
[----:B------:R-:W-:Y:S02]  /*3200*/  FMUL.FTZ R90, R54, R90 ;  /* 0x0000005a365a7220 */ /* 0x000fe40000410000 */
[----:B------:R-:W-:Y:S01]  /*3210*/  FFMA.FTZ R69, R53, R12, R68 ;  /* 0x0000000c35457223 */ /* 0x000fe20000010044 */
[----:B------:R-:W-:-:S03]  /*3220*/  FMUL.FTZ R68, R51, R3 ;  /* 0x0000000333447220 */ /* 0x000fc60000410000 */
[----:B------:R-:W-:Y:S01]  /*3230*/  FFMA.FTZ R69, R51, R11, R69 ;  /* 0x0000000b33457223 */ /* 0x000fe20000010045 */
[----:B------:R-:W-:Y:S01]  /*3240*/  FFMA.FTZ R68, R90, R68, R2 ;  /* 0x000000445a447223 */ /* 0x000fe20000010002 */
[--C-:B------:R-:W-:Y:S02]  /*3250*/  HADD2.F32 R2, -RZ, R56.reuse.H0_H0 ;  /* 0x20000038ff027230 */ /* 0x100fe40000004100 */
[----:B------:R-:W-:Y:S02]  /*3260*/  HADD2.F32 R70, -RZ, R56.H1_H1 ;  /* 0x30000038ff467230 */ /* 0x000fe40000004100 */
[C---:B------:R-:W-:Y:S01]  /*3270*/  FFMA.FTZ R56, R55.reuse, R10, R69 ;  /* 0x0000000a37387223 */ /* 0x040fe20000010045 */
[----:B------:R-:W-:Y:S01]  /*3280*/  FMUL.FTZ R89, R54, R89 ;  /* 0x0000005936597220 */ /* 0x000fe20000410000 */
[----:B------:R-:W-:Y:S02]  /*3290*/  FMUL.FTZ R69, R55, R2 ;  /* 0x0000000237457220 */ /* 0x000fe40000410000 */
[----:B------:R-:W-:Y:S01]  /*32a0*/  FFMA.FTZ R56, R52, R9, R56 ;  /* 0x0000000934387223 */ /* 0x000fe20000010038 */
[----:B------:R-:W-:Y:S01]  /*32b0*/  FMUL.FTZ R88, R54, R88 ;  /* 0x0000005836587220 */ /* 0x000fe20000410000 */
[----:B------:R-:W-:Y:S01]  /*32c0*/  FFMA.FTZ R68, R89, R69, R68 ;  /* 0x0000004559447223 */ /* 0x000fe20000010044 */
[----:B------:R-:W-:Y:S01]  /*32d0*/  FMUL.FTZ R69, R52, R70 ;  /* 0x0000004634457220 */ /* 0x000fe20000410000 */
[----:B------:R-:W-:-:S03]  /*32e0*/  FFMA.FTZ R56, R53, R8, R56 ;  /* 0x0000000835387223 */ /* 0x000fc60000010038 */
[----:B------:R-:W-:Y:S01]  /*32f0*/  FFMA.FTZ R68, R88, R69, R68 ;  /* 0x0000004558447223 */ /* 0x000fe20000010044 */
[----:B------:R-:W-:Y:S01]  /*3300*/  FFMA.FTZ R69, R51, R7, R56 ;  /* 0x0000000733457223 */ /* 0x000fe20000010038 */
[--C-:B------:R-:W-:Y:S02]  /*3310*/  HADD2.F32 R56, -RZ, R57.reuse.H0_H0 ;  /* 0x20000039ff387230 */ /* 0x100fe40000004100 */
[----:B------:R-:W-:Y:S02]  /*3320*/  HADD2.F32 R71, -RZ, R57.H1_H1 ;  /* 0x30000039ff477230 */ /* 0x000fe40000004100 */
[----:B------:R-:W-:Y:S01]  /*3330*/  FFMA.FTZ R57, R55, R6, R69 ;  /* 0x0000000637397223 */ /* 0x000fe20000010045 */
        /* <DEDUP_REMOVED lines=11> */
[C---:B------:R-:W-:Y:S01]  /*33f0*/  FFMA.FTZ R66, R55.reuse, R2, R69 ;  /* 0x0000000237427223 */ /* 0x040fe20000010045 */
[----:B------:R-:W-:Y:S01]  /*3400*/  FMUL.FTZ R85, R54, R85 ;  /* 0x0000005536557220 */ /* 0x000fe20000410000 */
[----:B------:R-:W-:Y:S02]  /*3410*/  FMUL.FTZ R69, R55, R57 ;  /* 0x0000003937457220 */ /* 0x000fe40000410000 */
[----:B------:R-:W-:-:S02]  /*3420*/  FFMA.FTZ R66, R52, R70, R66 ;  /* 0x0000004634427223 */ /* 0x000fc40000010042 */
[----:B------:R-:W-:Y:S01]  /*3430*/  FFMA.FTZ R68, R85, R69, R68 ;  /* 0x0000004555447223 */ /* 0x000fe20000010044 */
[----:B------:R-:W-:Y:S01]  /*3440*/  FMUL.FTZ R84, R54, R84 ;  /* 0x0000005436547220 */ /* 0x000fe20000410000 */
[----:B------:R-:W-:Y:S01]  /*3450*/  FFMA.FTZ R69, R53, R56, R66 ;  /* 0x0000003835457223 */ /* 0x000fe20000010042 */
[----:B------:R-:W-:Y:S01]  /*3460*/  FMUL.FTZ R66, R52, R72 ;  /* 0x0000004834427220 */ /* 0x000fe20000410000 */
[----:B------:R-:W-:-:S03]  /*3470*/  HADD2.F32 R73, -RZ, R67.H0_H0 ;  /* 0x20000043ff497230 */ /* 0x000fc60000004100 */
[----:B------:R-:W-:Y:S01]  /*3480*/  FFMA.FTZ R66, R84, R66, R68 ;  /* 0x0000004254427223 */ /* 0x000fe20000010044 */
[----:B------:R-:W-:Y:S01]  /*3490*/  FFMA.FTZ R68, R51, R71, R69 ;  /* 0x0000004733447223 */ /* 0x000fe20000010045 */
[----:B------:R-:W-:-:S03]  /*34a0*/  HADD2.F32 R74, -RZ, R67.H1_H1 ;  /* 0x30000043ff4a7230 */ /* 0x000fc60000004100 */
[----:B------:R-:W-:Y:S01]  /*34b0*/  FFMA.FTZ R67, R55, R57, R68 ;  /* 0x0000003937437223 */ /* 0x000fe20000010044 */
[----:B------:R-:W-:Y:S01]  /*34c0*/  FMUL.FTZ R83, R54, R83 ;  /* 0x0000005336537220 */ /* 0x000fe20000410000 */
[----:B------:R-:W-:Y:S02]  /*34d0*/  FMUL.FTZ R68, R53, R73 ;  /* 0x0000004935447220 */ /* 0x000fe40000410000 */
[----:B------:R-:W-:Y:S02]  /*34e0*/  FFMA.FTZ R67, R52, R72, R67 ;  /* 0x0000004834437223 */ /* 0x000fe40000010043 */
[----:B------:R-:W-:Y:S01]  /*34f0*/  FFMA.FTZ R66, R83, R68, R66 ;  /* 0x0000004453427223 */ /* 0x000fe20000010042 */
[----:B------:R-:W-:Y:S01]  /*3500*/  FMUL.FTZ R75, R54, R75 ;  /* 0x0000004b364b7220 */ /* 0x000fe20000410000 */
[----:B------:R-:W-:Y:S01]  /*3510*/  FFMA.FTZ R68, R53, R73, R67 ;  /* 0x0000004935447223 */ /* 0x000fe20000010043 */
[-C--:B------:R-:W-:Y:S01]  /*3520*/  FMUL.FTZ R67, R51, R74.reuse ;  /* 0x0000004a33437220 */ /* 0x080fe20000410000 */
[----:B------:R0:W-:Y:S03]  /*3530*/  STL [R1+0x124], R116 ;  /* 0x0001247401007387 */ /* 0x0001e60000100800 */
[----:B------:R-:W-:Y:S01]  /*3540*/  FFMA.FTZ R67, R75, R67, R66 ;  /* 0x000000434b437223 */ /* 0x000fe20000010042 */
[----:B------:R-:W-:Y:S01]  /*3550*/  FFMA.FTZ R66, R51, R74, R68 ;  /* 0x0000004a33427223 */ /* 0x000fe20000010044 */
[----:B------:R-:W-:Y:S01]  /*3560*/  STL [R1+0x128], R114 ;  /* 0x0001287201007387 */ /* 0x000fe20000100800 */
[----:B-----5:R-:W-:Y:S01]  /*3570*/  FFMA.FTZ R58, R117, R0, R58 ;  /* 0x00000000753a7223 */ /* 0x020fe2000001003a */
[----:B------:R-:W-:-:S02]  /*3580*/  FFMA.FTZ R60, R118, R82, R60 ;  /* 0x00000052763c7223 */ /* 0x000fc4000001003c */
[----:B------:R1:W-:Y:S01]  /*3590*/  STS.64 [R101], R66 ;  /* 0x0000004265007388 */ /* 0x0003e20000000a00 */
[----:B------:R-:W-:-:S03]  /*35a0*/  MOV R68, R122 ;  /* 0x0000007a00447202 */ /* 0x000fc60000000f00 */
[----:B0-----:R-:W2:Y:S01]  /*35b0*/  LDL R116, [R1+0x48] ;  /* 0x0000480001747983 */ /* 0x001ea20000100800 */
[----:B------:R-:W-:-:S03]  /*35c0*/  MOV R69, R120 ;  /* 0x0000007800457202 */ /* 0x000fc60000000f00 */
[----:B------:R-:W3:Y:S01]  /*35d0*/  LDL R117, [R1+0x4c] ;  /* 0x00004c0001757983 */ /* 0x000ee20000100800 */
[----:B------:R-:W-:Y:S01]  /*35e0*/  FFMA.FTZ R62, R123, R81, R62 ;  /* 0x000000517b3e7223 */ /* 0x000fe2000001003e */
[----:B-1----:R-:W-:Y:S02]  /*35f0*/  MOV R101, R119 ;  /* 0x0000007700657202 */ /* 0x002fe40000000f00 */
[----:B------:R-:W4:Y:S01]  /*3600*/  LDL R118, [R1+0x50] ;  /* 0x0000500001767983 */ /* 0x000f220000100800 */
[----:B------:R-:W-:-:S03]  /*3610*/  FFMA.FTZ R64, R115, R80, R64 ;  /* 0x0000005073407223 */ /* 0x000fc60000010040 */
[----:B------:R-:W4:Y:S01]  /*3620*/  LDL R119, [R1+0x54] ;  /* 0x0000540001777983 */ /* 0x000f220000100800 */
[----:B------:R-:W-:-:S03]  /*3630*/  MOV R114, R124 ;  /* 0x0000007c00727202 */ /* 0x000fc60000000f00 */
[----:B------:R-:W4:Y:S01]  /*3640*/  LDL R122, [R1+0x58] ;  /* 0x00005800017a7983 */ /* 0x000f220000100800 */
[----:B------:R-:W-:-:S03]  /*3650*/  FFMA.FTZ R58, R121, R79, R58 ;  /* 0x0000004f793a7223 */ /* 0x000fc6000001003a */
[----:B------:R-:W4:Y:S04]  /*3660*/  LDL R120, [R1+0x5c] ;  /* 0x00005c0001787983 */ /* 0x000f280000100800 */
[----:B------:R-:W4:Y:S04]  /*3670*/  LDL R123, [R1+0x60] ;  /* 0x00006000017b7983 */ /* 0x000f280000100800 */
[----:B------:R-:W4:Y:S04]  /*3680*/  LDL R115, [R1+0x20] ;  /* 0x0000200001737983 */ /* 0x000f280000100800 */
[----:B------:R-:W4:Y:S04]  /*3690*/  LDL R124, [R1+0x1c] ;  /* 0x00001c00017c7983 */ /* 0x000f280000100800 */
[----:B------:R-:W4:Y:S01]  /*36a0*/  LDL R121, [R1+0x18] ;  /* 0x0000180001797983 */ /* 0x000f220000100800 */
[----:B------:R-:W-:-:S03]  /*36b0*/  FADD.FTZ R59, R0, R59 ;  /* 0x0000003b003b7221 */ /* 0x000fc60000010000 */
[----:B------:R-:W4:Y:S01]  /*36c0*/  LDL R67, [R1+0x10] ;  /* 0x0000100001437983 */ /* 0x000f220000100800 */
[----:B------:R-:W-:Y:S01]  /*36d0*/  FADD.FTZ R59, R59, R79 ;  /* 0x0000004f3b3b7221 */ /* 0x000fe20000010000 */
[----:B------:R-:W-:Y:S01]  /*36e0*/  FFMA.FTZ R60, R101, R78, R60 ;  /* 0x0000004e653c7223 */ /* 0x000fe2000001003c */
[----:B------:R-:W-:Y:S01]  /*36f0*/  FFMA.FTZ R62, R68, R77, R62 ;  /* 0x0000004d443e7223 */ /* 0x000fe2000001003e */
[----:B------:R-:W4:Y:S01]  /*3700*/  LDL R101, [R1+0xc] ;  /* 0x00000c0001657983 */ /* 0x000f220000100800 */
[----:B------:R-:W-:Y:S01]  /*3710*/  FADD.FTZ R66, R59, R50 ;  /* 0x000000323b427221 */ /* 0x000fe20000010000 */
[----:B------:R-:W-:Y:S01]  /*3720*/  FFMA.FTZ R59, R69, R76, R64 ;  /* 0x0000004c453b7223 */ /* 0x000fe20000010040 */
[----:B------:R-:W-:Y:S01]  /*3730*/  FFMA.FTZ R58, R114, R50, R58 ;  /* 0x00000032723a7223 */ /* 0x000fe2000001003a */
[----:B------:R-:W4:Y:S01]  /*3740*/  LDL R68, [R1+0x8] ;  /* 0x0000080001447983 */ /* 0x000f220000100800 */
[----:B------:R-:W-:-:S03]  /*3750*/  FADD.FTZ R64, R66, R46 ;  /* 0x0000002e42407221 */ /* 0x000fc60000010000 */
[----:B------:R-:W4:Y:S04]  /*3760*/  LDL R69, [R1+0x4] ;  /* 0x0000040001457983 */ /* 0x000f280000100800 */
[----:B------:R-:W4:Y:S04]  /*3770*/  LDL R66, [R1+0x14] ;  /* 0x0000140001427983 */ /* 0x000f280000100800 */
[----:B------:R-:W4:Y:S01]  /*3780*/  LDL.LU R114, [R1+0x128] ;  /* 0x0001280001727983 */ /* 0x000f220000300800 */
[----:B------:R-:W-:Y:S01]  /*3790*/  FADD.FTZ R61, R82, R61 ;  /* 0x0000003d523d7221 */ /* 0x000fe20000010000 */
[----:B------:R-:W-:Y:S01]  /*37a0*/  FADD.FTZ R63, R81, R63 ;  /* 0x0000003f513f7221 */ /* 0x000fe20000010000 */
[----:B------:R-:W-:Y:S01]  /*37b0*/  FADD.FTZ R65, R80, R65 ;  /* 0x0000004150417221 */ /* 0x000fe20000010000 */
[----:B------:R-:W-:Y:S01]  /*37c0*/  UIADD3 UR15, UP0, UR10, 0x12, URZ ;  /* 0x000000120a0f7890 */ /* 0x000fe2000ff1e03f */
[----:B------:R-:W-:-:S02]  /*37d0*/  ISETP.GT.U32.AND P2, PT, R125, 0x1f, PT ;  /* 0x0000001f7d00780c */ /* 0x000fc40003f44070 */
[----:B------:R-:W-:Y:S01]  /*37e0*/  LOP3.LUT P1, RZ, R125, 0xffffffe1, RZ, 0xc0, !PT ;  /* 0xffffffe17dff7812 */ /* 0x000fe2000782c0ff */
[----:B------:R-:W-:Y:S01]  /*37f0*/  BAR.SYNC.DEFER_BLOCKING 0x0 ;  /* 0x0000000000007b1d */ /* 0x000fe20000010000 */
[----:B--2---:R-:W-:-:S05]  /*3800*/  FFMA.FTZ R60, R116, R49, R60 ;  /* 0x00000031743c7223 */ /* 0x004fca000001003c */
[----:B------:R-:W2:Y:S01]  /*3810*/  LDL.LU R116, [R1+0x124] ;  /* 0x0001240001747983 */ /* 0x000ea20000300800 */
[----:B---3--:R-:W-:-:S03]  /*3820*/  FFMA.FTZ R62, R117, R48, R62 ;  /* 0x00000030753e7223 */ /* 0x008fc6000001003e */
[----:B------:R-:W3:Y:S01]  /*3830*/  LDL.LU R117, [R1+0x120] ;  /* 0x0001200001757983 */ /* 0x000ee20000300800 */
[----:B----4-:R-:W-:-:S03]  /*3840*/  FFMA.FTZ R59, R118, R47, R59 ;  /* 0x0000002f763b7223 */ /* 0x010fc6000001003b */
[----:B------:R-:W4:Y:S01]  /*3850*/  LDL.LU R118, [R1+0x11c] ;  /* 0x00011c0001767983 */ /* 0x000f220000300800 */
[----:B------:R-:W-:-:S03]  /*3860*/  FFMA.FTZ R58, R119, R46, R58 ;  /* 0x0000002e773a7223 */ /* 0x000fc6000001003a */
[----:B------:R-:W2:Y:S01]  /*3870*/  LDL.LU R119, [R1+0x118] ;  /* 0x0001180001777983 */ /* 0x000ea20000300800 */
[----:B------:R-:W-:-:S03]  /*3880*/  FFMA.FTZ R60, R122, R45, R60 ;  /* 0x0000002d7a3c7223 */ /* 0x000fc6000001003c */
[----:B------:R-:W3:Y:S01]  /*3890*/  LDL.LU R122, [R1+0x114] ;  /* 0x00011400017a7983 */ /* 0x000ee20000300800 */
[----:B------:R-:W-:-:S03]  /*38a0*/  FFMA.FTZ R62, R120, R44, R62 ;  /* 0x0000002c783e7223 */ /* 0x000fc6000001003e */
[----:B------:R0:W5:Y:S01]  /*38b0*/  LDL.LU R120, [R1+0x110] ;  /* 0x0001100001787983 */ /* 0x0001620000300800 */
[----:B------:R-:W-:-:S03]  /*38c0*/  FFMA.FTZ R59, R123, R43, R59 ;  /* 0x0000002b7b3b7223 */ /* 0x000fc6000001003b */
[----:B------:R-:W4:Y:S01]  /*38d0*/  LDL.LU R123, [R1+0x10c] ;  /* 0x00010c00017b7983 */ /* 0x000f220000300800 */
[----:B------:R-:W-:-:S03]  /*38e0*/  FFMA.FTZ R58, R115, R42, R58 ;  /* 0x0000002a733a7223 */ /* 0x000fc6000001003a */
[----:B------:R0:W5:Y:S01]  /*38f0*/  LDL.LU R115, [R1+0x108] ;  /* 0x0001080001737983 */ /* 0x0001620000300800 */
[----:B------:R-:W-:-:S03]  /*3900*/  FFMA.FTZ R60, R124, R41, R60 ;  /* 0x000000297c3c7223 */ /* 0x000fc6000001003c */
[----:B------:R-:W2:Y:S01]  /*3910*/  LDL.LU R124, [R1+0x104] ;  /* 0x00010400017c7983 */ /* 0x000ea20000300800 */
[----:B------:R-:W-:-:S03]  /*3920*/  FFMA.FTZ R62, R121, R40, R62 ;  /* 0x00000028793e7223 */ /* 0x000fc6000001003e */
[----:B------:R-:W3:Y:S01]  /*3930*/  LDL.LU R121, [R1+0x100] ;  /* 0x0001000001797983 */ /* 0x000ee20000300800 */
[----:B------:R-:W-:Y:S01]  /*3940*/  FFMA.FTZ R58, R67, R38, R58 ;  /* 0x00000026433a7223 */ /* 0x000fe2000001003a */
[----:B------:R-:W-:Y:S01]  /*3950*/  FADD.FTZ R61, R61, R78 ;  /* 0x0000004e3d3d7221 */ /* 0x000fe20000010000 */
[----:B------:R-:W-:Y:S01]  /*3960*/  FADD.FTZ R63, R63, R77 ;  /* 0x0000004d3f3f7221 */ /* 0x000fe20000010000 */
[----:B------:R-:W-:Y:S02]  /*3970*/  FADD.FTZ R65, R65, R76 ;  /* 0x0000004c41417221 */ /* 0x000fe40000010000 */
[----:B------:R-:W-:Y:S01]  /*3980*/  FADD.FTZ R61, R61, R49 ;  /* 0x000000313d3d7221 */ /* 0x000fe20000010000 */
[----:B------:R-:W-:Y:S01]  /*3990*/  FADD.FTZ R63, R63, R48 ;  /* 0x000000303f3f7221 */ /* 0x000fe20000010000 */
[----:B------:R-:W-:Y:S02]  /*39a0*/  FADD.FTZ R65, R65, R47 ;  /* 0x0000002f41417221 */ /* 0x000fe40000010000 */
        /* <DEDUP_REMOVED lines=23> */
[----:B---3--:R-:W-:-:S02]  /*3b20*/  FFMA.FTZ R58, R121, R34, R58 ;  /* 0x00000022793a7223 */ /* 0x008fc4000001003a */
[----:B------:R0:W5:Y:S01]  /*3b30*/  LDL.LU R121, [R1+0xfc] ;  /* 0x0000fc0001797983 */ /* 0x0001620000300800 */
[----:B--2---:R-:W-:Y:S01]  /*3b40*/  FFMA.FTZ R60, R124, R33, R60 ;  /* 0x000000217c3c7223 */ /* 0x004fe2000001003c */
[----:B----4-:R-:W-:Y:S01]  /*3b50*/  FFMA.FTZ R62, R123, R32, R62 ;  /* 0x000000207b3e7223 */ /* 0x010fe2000001003e */
[----:B------:R-:W-:Y:S01]  /*3b60*/  FFMA.FTZ R59, R122, R31, R59 ;  /* 0x0000001f7a3b7223 */ /* 0x000fe2000001003b */
        /* <DEDUP_REMOVED lines=12> */
[----:B------:R-:W-:Y:S01]  /*3c30*/  UIADD3.X UR16, URZ, UR5, URZ, UP0, !UPT ;  /* 0x000000053f107290 */ /* 0x000fe200087fe43f */
[----:B------:R-:W-:Y:S01]  /*3c40*/  FADD.FTZ R64, R64, R22 ;  /* 0x0000001640407221 */ /* 0x000fe20000010000 */
[----:B------:R-:W-:Y:S01]  /*3c50*/  UISETP.GE.U32.AND UP0, UPT, UR15, UR22, UPT ;  /* 0x000000160f00728c */ /* 0x000fe2000bf06070 */
[----:B------:R-:W-:Y:S01]  /*3c60*/  FADD.FTZ R61, R61, R21 ;  /* 0x000000153d3d7221 */ /* 0x000fe20000010000 */
[----:B------:R-:W-:Y:S01]  /*3c70*/  FADD.FTZ R63, R63, R20 ;  /* 0x000000143f3f7221 */ /* 0x000fe20000010000 */
[----:B------:R-:W-:Y:S01]  /*3c80*/  FADD.FTZ R65, R65, R19 ;  /* 0x0000001341417221 */ /* 0x000fe20000010000 */
[----:B------:R-:W-:Y:S01]  /*3c90*/  FFMA.FTZ R58, R110, R22, R58 ;  /* 0x000000166e3a7223 */ /* 0x000fe2000001003a */
[----:B------:R-:W-:Y:S01]  /*3ca0*/  FFMA.FTZ R60, R109, R21, R60 ;  /* 0x000000156d3c7223 */ /* 0x000fe2000001003c */
[----:B------:R-:W-:Y:S01]  /*3cb0*/  FFMA.FTZ R62, R108, R20, R62 ;  /* 0x000000146c3e7223 */ /* 0x000fe2000001003e */
[----:B------:R-:W-:Y:S01]  /*3cc0*/  FFMA.FTZ R59, R107, R19, R59 ;  /* 0x000000136b3b7223 */ /* 0x000fe2000001003b */
[----:B------:R-:W-:Y:S01]  /*3cd0*/  UISETP.GE.AND.EX UP0, UPT, UR16, UR11, UPT, UP0 ;  /* 0x0000000b1000728c */ /* 0x000fe2000bf06300 */
        /* <DEDUP_REMOVED lines=49> */
[----:B0-----:R-:W-:Y:S06]  /*3ff0*/  @!P0 BRA `(.L_x_2546) ;  /* 0x0000000000e08947 */ /* 0x001fec0003800000 */
[----:B------:R0:W-:Y:S04]  /*4000*/  STL [R1+0x108], R0 ;  /* 0x0001080001007387 */ /* 0x0001e80000100800 */
[----:B------:R-:W2:Y:S04]  /*4010*/  LDL R68, [R1+0xec] ;  /* 0x0000ec0001447983 */ /* 0x000ea80000100800 */
[----:B------:R-:W3:Y:S04]  /*4020*/  LDL R101, [R1+0xf0] ;  /* 0x0000f00001657983 */ /* 0x000ee80000100800 */
[----:B------:R1:W-:Y:S01]  /*4030*/  STL.64 [R1+0x100], R2 ;  /* 0x0001000201007387 */ /* 0x0003e20000100a00 */
[----:B0-----:R-:W0:Y:S03]  /*4040*/  S2R R0, SR_TID.X ;  /* 0x0000000000007919 */ /* 0x001e260000002100 */
[----:B-1----:R-:W4:Y:S04]  /*4050*/  LDL R3, [R1+0xf4] ;  /* 0x0000f40001037983 */ /* 0x002f280000100800 */
[----:B------:R-:W2:Y:S01]  /*4060*/  LDL R2, [R1+0xe8] ;  /* 0x0000e80001027983 */ /* 0x000ea20000100800 */
[----:B0-----:R-:W-:-:S02]  /*4070*/  SHF.L.U32 R66, R0, 0x1, RZ ;  /* 0x0000000100427819 */ /* 0x001fc400000006ff */
[----:B------:R-:W-:Y:S02]  /*4080*/  LEA R67, R0, UR12, 0x5 ;  /* 0x0000000c00437c11 */ /* 0x000fe4000f8e28ff */
[----:B------:R-:W-:-:S04]  /*4090*/  LOP3.LUT R66, R66, 0x18, RZ, 0xc0, !PT ;  /* 0x0000001842427812 */ /* 0x000fc800078ec0ff */
[----:B------:R-:W-:Y:S02]  /*40a0*/  IADD3 R66, R67, R66, RZ ;  /* 0x0000004243427210 */ /* 0x000fe40007ffe0ff */
[----:B------:R-:W0:Y:S01]  /*40b0*/  S2R R67, SR_TID.X ;  /* 0x0000000000437919 */ /* 0x000e220000002100 */
[----:B------:R-:W-:-:S04]  /*40c0*/  SHF.R.S32.HI R69, RZ, 0x1f, R0 ;  /* 0x0000001fff457819 */ /* 0x000fc80000011400 */
[----:B------:R-:W-:Y:S01]  /*40d0*/  LEA.HI R69, R69, R0, RZ, 0x2 ;  /* 0x0000000045457211 */ /* 0x000fe200078f10ff */
[----:B------:R1:W-:Y:S03]  /*40e0*/  STS.64 [R66], R58 ;  /* 0x0000003a42007388 */ /* 0x0003e60000000a00 */
[----:B------:R-:W-:Y:S01]  /*40f0*/  SHF.R.S32.HI R69, RZ, 0x2, R69 ;  /* 0x00000002ff457819 */ /* 0x000fe20000011445 */
[----:B------:R-:W-:Y:S01]  /*4100*/  UIMAD UR5, UR17, 0x780, UR20 ;  /* 0x00000780110578a4 */ /* 0x000fe2000f8e0214 */
[----:B------:R0:W5:Y:S02]  /*4110*/  LDL.LU R0, [R1+0x108] ;  /* 0x0001080001007983 */ /* 0x0001640000300800 */
[----:B-1----:R-:W-:Y:S02]  /*4120*/  LEA R66, R69, UR12, 0x5 ;  /* 0x0000000c45427c11 */ /* 0x002fe4000f8e28ff */
[----:B0-----:R-:W-:-:S02]  /*4130*/  SHF.L.U32 R69, R67, 0x1, RZ ;  /* 0x0000000143457819 */ /* 0x001fc400000006ff */
[----:B------:R-:W-:Y:S02]  /*4140*/  LEA R67, R67, UR12, 0x5 ;  /* 0x0000000c43437c11 */ /* 0x000fe4000f8e28ff */
[----:B------:R-:W-:-:S04]  /*4150*/  LOP3.LUT R69, R69, 0x18, RZ, 0xc, !PT ;  /* 0x0000001845457812 */ /* 0x000fc800078e0cff */
[----:B------:R-:W-:Y:S01]  /*4160*/  IADD3 R67, R67, R69, RZ ;  /* 0x0000004543437210 */ /* 0x000fe20007ffe0ff */
[----:B----4-:R0:W-:Y:S04]  /*4170*/  STS.64 [R3], R60 ;  /* 0x0000003c03007388 */ /* 0x0101e80000000a00 */
[----:B---3--:R1:W-:Y:S04]  /*4180*/  STS.64 [R101], R62 ;  /* 0x0000003e65007388 */ /* 0x0083e80000000a00 */
[----:B------:R-:W-:Y:S01]  /*4190*/  STS.64 [R67], R64 ;  /* 0x0000004043007388 */ /* 0x000fe20000000a00 */
[-C--:B--2---:R-:W-:Y:S01]  /*41a0*/  LEA R68, R68, R66.reuse, 0x3 ;  /* 0x0000004244447211 */ /* 0x084fe200078e18ff */
[----:B------:R-:W-:Y:S01]  /*41b0*/  BAR.SYNC.DEFER_BLOCKING 0x0 ;  /* 0x0000000000007b1d */ /* 0x000fe20000010000 */
[----:B------:R-:W-:-:S07]  /*41c0*/  LEA R66, R2, R66, 0x3 ;  /* 0x0000004202427211 */ /* 0x000fce00078e18ff */
[----:B0-----:R-:W0:Y:S01]  /*41d0*/  LDC.64 R2, c[0x0][0x260] ;  /* 0x00009800ff027b82 */ /* 0x001e220000000a00 */
[----:B------:R-:W2:Y:S04]  /*41e0*/  LDS.64 R68, [R68] ;  /* 0x0000000044447984 */ /* 0x000ea80000000a00 */
[----:B------:R-:W3:Y:S01]  /*41f0*/  LDS.64 R66, [R66+0x1e00] ;  /* 0x001e000042427984 */ /* 0x000ee20000000a00 */
[----:B-1----:R-:W-:-:S04]  /*4200*/  IADD3 R101, R125, UR5, RZ ;  /* 0x000000057d657c10 */ /* 0x002fc8000fffe0ff */
        /* <DEDUP_REMOVED lines=21> */
[----:B------:R0:W-:Y:S04]  /*4360*/  STG.E.64 desc[UR18][R2.64+0x9000], R68 ;  /* 0x0090004402007986 */ /* 0x0001e8000c101b12 */
[----:B0-----:R0:W5:Y:S02]  /*4370*/  LDL.LU.64 R2, [R1+0x100] ;  /* 0x0001000001027983 */ /* 0x0011640000300a00 */
.L_x_2546:
[----:B------:R-:W-:Y:S01]  /*4380*/  BSSY B0, `(.L_x_2547) ;  /* 0x00000a1000007945 */ /* 0x000fe20003800000 */
[----:B------:R-:W-:-:S03]  /*4390*/  CS2R R66, SRZ ;  /* 0x0000000000427805 */ /* 0x000fc6000001ff00 */
[----:B------:R-:W-:Y:S05]  /*43a0*/  @P2 BRA `(.L_x_2548) ;  /* 0x0000000800782947 */ /* 0x000fea0003800000 */
[----:B------:R-:W1:Y:S01]  /*43b0*/  S2R R68, SR_TID.X ;  /* 0x0000000000447919 */ /* 0x000e620000002100 */
[----:B------:R-:W-:Y:S01]  /*43c0*/  USHF.L.U32 UR5, UR10, 0x4, URZ ;  /* 0x000000040a057899 */ /* 0x000fe2000800063f */
[----:B------:R-:W-:Y:S01]  /*43d0*/  HFMA2.MMA R66, -RZ, RZ, 0, 3.5762786865234375e-06 ;  /* 0x0000003cff427435 */ /* 0x000fe200000001ff */
[----:B------:R-:W-:Y:S02]  /*43e0*/  MOV R67, 0x18 ;  /* 0x0000001800437802 */ /* 0x000fe40000000f00 */
[----:B------:R-:W-:Y:S01]  /*43f0*/  ULOP3.LUT UR5, UR5, 0x10, URZ, 0xc0, !UPT ;  /* 0x0000001005057892 */ /* 0x000fe2000f8ec03f */
[----:B------:R-:W-:-:S04]  /*4400*/  SHF.L.U32 R125, R125, 0x3, RZ ;  /* 0x000000037d7d7819 */ /* 0x000fc800000006ff */
        /* <DEDUP_REMOVED lines=15> */
[----:B------:R-:W1:Y:S03]  /*4500*/  LDS.64 R66, [R66] ;  /* 0x0000000042427984 */ /* 0x000e660000000a00 */
[----:B------:R-:W-:-:S06]  /*4510*/  IADD3 R68, R125, R68, RZ ;  /* 0x000000447d447210 */ /* 0x000fcc0007ffe0ff */
[----:B------:R-:W2:Y:S01]  /*4520*/  LDS.64 R68, [R68] ;  /* 0x0000000044447984 */ /* 0x000ea20000000a00 */
[----:B-1----:R-:W-:Y:S01]  /*4530*/  FADD.FTZ R66, RZ, R66 ;  /* 0x00000042ff427221 */ /* 0x002fe20000010000 */
[----:B------:R-:W-:-:S03]  /*4540*/  FADD.FTZ R67, RZ, R67 ;  /* 0x00000043ff437221 */ /* 0x000fc60000010000 */
[----:B--2---:R-:W-:Y:S01]  /*4550*/  FADD.FTZ R68, R66, R68 ;  /* 0x0000004442447221 */ /* 0x004fe20000010000 */
        /* <DEDUP_REMOVED lines=8> */
[----:B------:R-:W1:Y:S02]  /*45e0*/  LDS.64 R66, [R67] ;  /* 0x0000000043427984 */ /* 0x000e640000000a00 */
[----:B-1----:R-:W-:Y:S01]  /*45f0*/  FADD.FTZ R68, R68, R66 ;  /* 0x0000004244447221 */ /* 0x002fe20000010000 */
        /* <DEDUP_REMOVED lines=8> */
[----:B------:R-:W1:Y:S02]  /*4680*/  LDS.64 R66, [R67] ;  /* 0x0000000043427984 */ /* 0x000e640000000a00 */
        /* <DEDUP_REMOVED lines=92> */
[----:B------:R-:W-:Y:S01]  /*4c50*/  FADD.FTZ R69, R69, R67 ;  /* 0x0000004345457221 */ /* 0x000fe20000010000 */
[----:B------:R-:W-:Y:S02]  /*4c60*/  IADD3 R101, R101, 0x38, RZ ;  /* 0x0000003865657810 */ /* 0x000fe40007ffe0ff */
        /* <DEDUP_REMOVED lines=8> */
[----:B------:R-:W-:Y:S01]  /*4cf0*/  SHF.R.S32.HI R66, RZ, 0x1f, R101 ;  /* 0x0000001fff427819 */ /* 0x000fe20000011465 */
[----:B------:R-:W-:Y:S01]  /*4d00*/  FADD.FTZ R69, R69, R67 ;  /* 0x0000004345457221 */ /* 0x000fe20000010000 */
[----:B------:R-:W-:Y:S02]  /*4d10*/  MOV R67, 0x18 ;  /* 0x0000001800437802 */ /* 0x000fe40000000f00 */
[----:B------:R-:W-:-:S04]  /*4d20*/  LEA.HI R66, R66, R101, RZ, 0x2 ;  /* 0x0000006542427211 */ /* 0x000fc800078f10ff */
[----:B------:R-:W-:-:S05]  /*4d30*/  SHF.R.S32.HI R66, RZ, 0x2, R66 ;  /* 0x00000002ff427819 */ /* 0x000fca0000011442 */
[----:B------:R-:W-:-:S05]  /*4d40*/  IMAD R66, R66, R67, UR13 ;  /* 0x0000000d42427e24 */ /* 0x000fca000f8e0243 */
[----:B------:R-:W-:-:S06]  /*4d50*/  IADD3 R66, R125, R66, RZ ;  /* 0x000000427d427210 */ /* 0x000fcc0007ffe0ff */
[----:B------:R-:W1:Y:S02]  /*4d60*/  LDS.64 R66, [R66] ;  /* 0x0000000042427984 */ /* 0x000e640000000a00 */
[----:B-1----:R-:W-:Y:S01]  /*4d70*/  FADD.FTZ R66, R68, R66 ;  /* 0x0000004244427221 */ /* 0x002fe20000010000 */
[----:B------:R-:W-:-:S07]  /*4d80*/  FADD.FTZ R67, R69, R67 ;  /* 0x0000004345437221 */ /* 0x000fce0000010000 */
.L_x_2548:
[----:B------:R-:W-:Y:S05]  /*4d90*/  BSYNC B0 ;  /* 0x0000000000007941 */ /* 0x000fea0003800000 */
.L_x_2547:
[----:B------:R-:W1:Y:S01]  /*4da0*/  @!P1 LDC R68, c[0x0][0x10] ;  /* 0x00000400ff449b82 */ /* 0x000e620000000800 */
[----:B------:R-:W-:Y:S01]  /*4db0*/  MOV R69, UR4 ;  /* 0x0000000400457c02 */ /* 0x000fe20008000f00 */
[----:B-----5:R2:W-:Y:S04]  /*4dc0*/  STL.64 [R1+0x100], R2 ;  /* 0x0001000201007387 */ /* 0x0205e80000100a00 */
[----:B------:R-:W3:Y:S04]  /*4dd0*/  SHFL.BFLY PT, R125, R66, 0x1, 0x1f ;  /* 0x0c201f00427d7f89 */ /* 0x000ee800000e0000 */
[----:B------:R-:W4:Y:S01]  /*4de0*/  SHFL.BFLY PT, R101, R67, 0x1, 0x1f ;  /* 0x0c201f0043657f89 */ /* 0x000f2200000e0000 */
[----:B--2---:R-:W2:Y:S01]  /*4df0*/  @!P1 LDC.64 R2, c[0x0][0x260] ;  /* 0x00009800ff029b82 */ /* 0x004ea20000000a00 */
[----:B-1----:R-:W-:-:S02]  /*4e00*/  @!P1 IMAD R68, R68, R69, UR14 ;  /* 0x0000000e44449e24 */ /* 0x002fc4000f8e0245 */
[----:B------:R-:W2:Y:S01]  /*4e10*/  LDL R69, [R1+0xf8] ;  /* 0x0000f80001457983 */ /* 0x000ea20000100800 */
[----:B------:R-:W-:Y:S01]  /*4e20*/  UISETP.GE.U32.AND UP0, UPT, UR15, UR22, UPT ;  /* 0x000000160f00728c */ /* 0x000fe2000bf06070 */
[----:B---3--:R-:W-:-:S03]  /*4e30*/  FADD.FTZ R66, R125, R66 ;  /* 0x000000427d427221 */ /* 0x008fc60000010000 */
[----:B------:R-:W-:Y:S01]  /*4e40*/  UISETP.GE.AND.EX UP0, UPT, UR16, UR11, UPT, UP0 ;  /* 0x0000000b1000728c */ /* 0x000fe2000bf06300 */
[----:B----4-:R-:W-:Y:S01]  /*4e50*/  FADD.FTZ R67, R101, R67 ;  /* 0x0000004365437221 */ /* 0x010fe20000010000 */
[----:B--2---:R-:W-:-:S04]  /*4e60*/  @!P1 LEA R68, R68, R69, 0x7 ;  /* 0x0000004544449211 */ /* 0x004fc800078e38ff */
[----:B------:R-:W-:-:S05]  /*4e70*/  @!P1 SHF.L.U32 R68, R68, 0x1, RZ ;  /* 0x0000000144449819 */ /* 0x000fca00000006ff */
[----:B------:R-:W-:Y:S02]  /*4e80*/  @!P1 IMAD.WIDE.U32 R68, R68, 0x4, R2 ;  /* 0x0000000444449825 */ /* 0x000fe400078e0002 */
[----:B------:R1:W5:Y:S04]  /*4e90*/  LDL.LU.64 R2, [R1+0x100] ;  /* 0x0001000001027983 */ /* 0x0003680000300a00 */
[----:B------:R1:W-:Y:S01]  /*4ea0*/  @!P1 STG.E.64 desc[UR18][R68.64], R66 ;  /* 0x0000004244009986 */ /* 0x0003e2000c101b12 */
[----:B------:R-:W-:-:S13]  /*4eb0*/  PLOP3.LUT P1, PT, PT, PT, UP0, 0x80, 0x0 ;  /* 0x000000000000781c */ /* 0x000fda0003f2f008 */
[----:B-1----:R-:W-:Y:S05]  /*4ec0*/  @P1 BRA `(.L_x_2549) ;  /* 0x0000000000601947 */ /* 0x002fea0003800000 */
[----:B------:R-:W1:Y:S01]  /*4ed0*/  S2R R125, SR_TID.X ;  /* 0x00000000007d7919 */ /* 0x000e620000002100 */
[----:B------:R-:W-:Y:S01]  /*4ee0*/  BAR.SYNC.DEFER_BLOCKING 0x0 ;  /* 0x0000000000007b1d */ /* 0x000fe20000010000 */
[----:B-1----:R-:W-:-:S13]  /*4ef0*/  ISETP.NE.AND P1, PT, R125, RZ, PT ;  /* 0x000000ff7d00720c */ /* 0x002fda0003f25270 */
        /* <DEDUP_REMOVED lines=10> */
.L_x_2551:
        /* <DEDUP_REMOVED lines=8> */
.L_x_2550:
[----:B------:R-:W-:Y:S05]  /*5020*/  WARPSYNC.ALL ;  /* 0x0000000000007948 */ /* 0x000fea0003800000 */
[----:B------:R-:W-:Y:S06]  /*5030*/  BAR.SYNC.DEFER_BLOCKING 0x0 ;  /* 0x0000000000007b1d */ /* 0x000fec0000010000 */
[----:B------:R-:W-:Y:S05]  /*5040*/  BRA `(.L_x_2552) ;  /* 0x0000000000547947 */ /* 0x000fea0003800000 */
.L_x_2549:
[----:B------:R-:W1:Y:S01]  /*5050*/  S2R R66, SR_TID.X ;  /* 0x0000000000427919 */ /* 0x000e620000002100 */
[----:B------:R-:W-:Y:S01]  /*5060*/  BAR.SYNC.DEFER_BLOCKING 0x0 ;  /* 0x0000000000007b1d */ /* 0x000fe20000010000 */
[----:B-1----:R-:W-:-:S13]  /*5070*/  ISETP.NE.AND P1, PT, R66, RZ, PT ;  /* 0x000000ff4200720c */ /* 0x002fda0003f25270 */
        /* <DEDUP_REMOVED lines=8> */
.L_x_2554:
        /* <DEDUP_REMOVED lines=8> */
.L_x_2553:
[----:B------:R-:W-:Y:S05]  /*5180*/  WARPSYNC.ALL ;  /* 0x0000000000007948 */ /* 0x000fea0003800000 */
[----:B------:R-:W-:Y:S06]  /*5190*/  BAR.SYNC.DEFER_BLOCKING 0x0 ;  /* 0x0000000000007b1d */ /* 0x000fec0000010000 */
.L_x_2552:
[----:B------:R-:W1:Y:S01]  /*51a0*/  S2R R125, SR_TID.X ;  /* 0x00000000007d7919 */ /* 0x000e620000002100 */
[----:B------:R-:W2:Y:S01]  /*51b0*/  LDL.LU R101, [R1+0xd8] ;  /* 0x0000d80001657983 */ /* 0x000ea20000300800 */
[----:B------:R-:W3:Y:S01]  /*51c0*/  S2UR UR20, SR_CgaCtaId ;  /* 0x00000000001479c3 */ /* 0x000ee20000008800 */
[----:B------:R-:W-:Y:S02]  /*51d0*/  USHF.L.U32 UR10, UR10, 0x4, URZ ;  /* 0x000000040a0a7899 */ /* 0x000fe4000800063f */
[----:B------:R-:W-:Y:S01]  /*51e0*/  STL [R1+0x11c], R120 ;  /* 0x00011c7801007387 */ /* 0x000fe20000100800 */
[----:B------:R-:W-:-:S03]  /*51f0*/  ULDC.64 UR26, c[0x0][0x210] ;  /* 0x00008400001a7ab9 */ /* 0x000fc60000000a00 */
[----:B------:R4:W-:Y:S04]  /*5200*/  STL [R1+0x118], R65 ;  /* 0x0001184101007387 */ /* 0x0009e80000100800 */
[----:B------:R0:W-:Y:S04]  /*5210*/  STL [R1+0x114], R64 ;  /* 0x0001144001007387 */ /* 0x0001e80000100800 */
[----:B------:R3:W-:Y:S04]  /*5220*/  STL [R1+0x110], R63 ;  /* 0x0001103f01007387 */ /* 0x0007e80000100800 */
[----:B------:R3:W-:Y:S04]  /*5230*/  STL [R1+0x10c], R62 ;  /* 0x00010c3e01007387 */ /* 0x0007e80000100800 */
[----:B------:R3:W-:Y:S01]  /*5240*/  STL [R1+0x108], R61 ;  /* 0x0001083d01007387 */ /* 0x0007e20000100800 */
[----:B-1----:R-:W-:-:S03]  /*5250*/  ISETP.GT.U32.AND P1, PT, R125, 0x7f, PT ;  /* 0x0000007f7d00780c */ /* 0x002fc60003f24070 */
[----:B------:R1:W-:Y:S04]  /*5260*/  STL [R1+0x104], R60 ;  /* 0x0001043c01007387 */ /* 0x0003e80000100800 */
[----:B------:R1:W-:Y:S04]  /*5270*/  STL [R1+0x100], R59 ;  /* 0x0001003b01007387 */ /* 0x0003e80000100800 */
[----:B------:R1:W-:Y:S02]  /*5280*/  STL [R1+0xfc], R58 ;  /* 0x0000fc3a01007387 */ /* 0x0003e40000100800 */
[----:B------:R-:W-:Y:S01]  /*5290*/  VOTEU.ALL UP0, P1 ;  /* 0x00000000003f7886 */ /* 0x000fe20000800000 */
[----:B------:R-:W1:Y:S01]  /*52a0*/  @!P1 LDC.64 R68, c[0x0][0x260] ;  /* 0x00009800ff449b82 */ /* 0x000e620000000a00 */
[----:B------:R-:W-:Y:S01]  /*52b0*/  @!P1 LOP3.LUT R66, R125, 0x7ffffff8, RZ, 0xc0, !PT ;  /* 0x7ffffff87d429812 */ /* 0x000fe200078ec0ff */
[----:B----4-:R-:W4:Y:S02]  /*52c0*/  LDL.LU R65, [R1+0x24] ;  /* 0x0000240001417983 */ /* 0x010f240000300800 */
[----:B------:R-:W-:-:S02]  /*52d0*/  @!UP0 ULDC UR5, c[0x0][0x10] ;  /* 0x0000040000058ab9 */ /* 0x000fc40000000800 */
[----:B------:R-:W-:Y:S01]  /*52e0*/  @!UP0 UIMAD UR5, UR5, UR4, UR14 ;  /* 0x00000004050582a4 */ /* 0x000fe2000f8e020e */
[----:B0-----:R-:W4:Y:S04]  /*52f0*/  LDL.LU R64, [R1+0x28] ;  /* 0x0000280001407983 */ /* 0x001f280000300800 */
[----:B---3--:R-:W3:Y:S01]  /*5300*/  LDL.LU R63, [R1+0x2c] ;  /* 0x00002c00013f7983 */ /* 0x008ee20000300800 */
[----:B------:R-:W-:-:S03]  /*5310*/  MOV R67, UR5 ;  /* 0x0000000500437c02 */ /* 0x000fc60008000f00 */
[----:B------:R-:W3:Y:S01]  /*5320*/  LDL.LU R62, [R1+0x30] ;  /* 0x00003000013e7983 */ /* 0x000ee20000300800 */
[----:B------:R-:W-:Y:S02]  /*5330*/  @!P1 LEA R66, R67, R66, 0x7 ;  /* 0x0000004243429211 */ /* 0x000fe400078e38ff */
[----:B------:R-:W-:Y:S01]  /*5340*/  @!P1 LOP3.LUT R67, R125, 0x7, RZ, 0xc0, !PT ;  /* 0x000000077d439812 */ /* 0x000fe200078ec0ff */
[----:B------:R-:W3:Y:S03]  /*5350*/  LDL.LU R61, [R1+0x34] ;  /* 0x00003400013d7983 */ /* 0x000ee60000300800 */
[----:B------:R-:W-:Y:S01]  /*5360*/  @!P1 IADD3 R66, R66, R67, RZ ;  /* 0x0000004342429210 */ /* 0x000fe20007ffe0ff */
[----:B-1----:R-:W3:Y:S03]  /*5370*/  LDL.LU R60, [R1+0x38] ;  /* 0x00003800013c7983 */ /* 0x002ee60000300800 */
[----:B------:R-:W-:Y:S01]  /*5380*/  @!P1 SHF.L.U32 R66, R66, 0x1, RZ ;  /* 0x0000000142429819 */ /* 0x000fe200000006ff */
[----:B------:R-:W3:Y:S04]  /*5390*/  LDL.LU R59, [R1+0x3c] ;  /* 0x00003c00013b7983 */ /* 0x000ee80000300800 */
[----:B------:R-:W-:Y:S01]  /*53a0*/  @!P1 IMAD.WIDE.U32 R66, R66, 0x4, R68 ;  /* 0x0000000442429825 */ /* 0x000fe200078e0044 */
[----:B------:R-:W3:Y:S01]  /*53b0*/  LDL.LU R58, [R1+0x40] ;  /* 0x00004000013a7983 */ /* 0x000ee20000300800 */
[----:B------:R-:W-:Y:S01]  /*53c0*/  HFMA2.MMA R68, -RZ, RZ, 0, 0 ;  /* 0x00000000ff447435 */ /* 0x000fe200000001ff */
[----:B------:R-:W-:-:S03]  /*53d0*/  UMOV UR5, 0x400 ;  /* 0x0000040000057882 */ /* 0x000fc60000000000 */
[----:B------:R-:W2:Y:S01]  /*53e0*/  @!P1 LDG.E.64 R66, desc[UR18][R66.64] ;  /* 0x0000001242429981 */ /* 0x000ea2000c1e1b00 */
[----:B------:R-:W-:Y:S02]  /*53f0*/  UIADD3 UR5, UR5, 0x5280, URZ ;  /* 0x0000528005057890 */ /* 0x000fe4000fffe03f */
[----:B------:R-:W-:Y:S01]  /*5400*/  ULOP3.LUT UR10, UR10, 0x10, URZ, 0xc0, !UPT ;  /* 0x000000100a0a7892 */ /* 0x000fe2000f8ec03f */
[----:B------:R-:W3:Y:S01]  /*5410*/  LDL.LU R120, [R1+0x44] ;  /* 0x0000440001787983 */ /* 0x000ee20000300800 */
[----:B------:R-:W-:Y:S01]  /*5420*/  ULEA UR5, UR20, UR5, 0x18 ;  /* 0x0000000514057291 */ /* 0x000fe2000f8ec03f */
[----:B--2---:R-:W-:Y:S01]  /*5430*/  @!P1 FADD.FTZ R68, RZ, R66 ;  /* 0x00000042ff449221 */ /* 0x004fe20000010000 */
[----:B------:R-:W-:Y:S01]  /*5440*/  MOV R66, RZ ;  /* 0x000000ff00427202 */ /* 0x000fe20000000f00 */
[----:B------:R-:W-:Y:S01]  /*5450*/  @!P1 FADD.FTZ R66, RZ, R67 ;  /* 0x00000043ff429221 */ /* 0x000fe20000010000 */
[----:B------:R-:W-:Y:S02]  /*5460*/  LOP3.LUT P1, RZ, R125, 0xffffff87, RZ, 0xc0, !PT ;  /* 0xffffff877dff7812 */ /* 0x000fe4000782c0ff */
        /* <DEDUP_REMOVED lines=12> */
[----:B------:R-:W-:Y:S01]  /*5530*/  @!P1 FMUL.FTZ R66, R68, 6.5104170062113553286e-05 ;  /* 0x3888888944429820 */ /* 0x000fe20000410000 */
[----:B------:R-:W-:Y:S02]  /*5540*/  @!P1 LOP3.LUT R68, R125, 0xfffffff8, RZ, 0xc0, !PT ;  /* 0xfffffff87d449812 */ /* 0x000fe400078ec0ff */
[----:B------:R-:W-:-:S05]  /*5550*/  @!P1 FMUL.FTZ R67, R67, 6.5104170062113553286e-05 ;  /* 0x3888888943439820 */ /* 0x000fca0000410000 */
[----:B------:R0:W-:Y:S02]  /*5560*/  @!P1 STS.64 [R68+UR5], R66 ;  /* 0x0000004244009988 */ /* 0x0001e40008000a05 */
[----:B0-----:R-:W-:-:S04]  /*5570*/  IADD3 R66, R101, -UR10, RZ ;  /* 0x8000000a65427c10 */ /* 0x001fc8000fffe0ff */
[----:B------:R-:W-:Y:S01]  /*5580*/  LEA R66, R66, UR5, 0x3 ;  /* 0x0000000542427c11 */ /* 0x000fe2000f8e18ff */
[----:B------:R-:W-:Y:S06]  /*5590*/  BAR.SYNC.DEFER_BLOCKING 0x0 ;  /* 0x0000000000007b1d */ /* 0x000fec0000010000 */
[----:B------:R-:W0:Y:S02]  /*55a0*/  LDS.64 R68, [R66] ;  /* 0x0000000042447984 */ /* 0x000e240000000a00 */
[--C-:B0-----:R-:W-:Y:S01]  /*55b0*/  FFMA.FTZ R0, R0, R55, -R68.reuse ;  /* 0x0000003700007223 */ /* 0x101fe20000010844 */
[--C-:B------:R-:W-:Y:S01]  /*55c0*/  FFMA.FTZ R82, R82, R52, -R68.reuse ;  /* 0x0000003452527223 */ /* 0x100fe20000010844 */
[--C-:B------:R-:W-:Y:S01]  /*55d0*/  FFMA.FTZ R81, R81, R53, -R68.reuse ;  /* 0x0000003551517223 */ /* 0x100fe20000010844 */
[--C-:B------:R-:W-:Y:S01]  /*55e0*/  FFMA.FTZ R80, R80, R51, -R68.reuse ;  /* 0x0000003350507223 */ /* 0x100fe20000010844 */
[----:B------:R-:W-:Y:S01]  /*55f0*/  FFMA.FTZ R79, R55, R79, -R68 ;  /* 0x0000004f374f7223 */ /* 0x000fe20000010844 */
[-C--:B----4-:R-:W-:Y:S01]  /*5600*/  FFMA.FTZ R0, R65, -R69.reuse, R0 ;  /* 0x8000004541007223 */ /* 0x090fe20000010000 */
[----:B------:R-:W-:Y:S01]  /*5610*/  FFMA.FTZ R78, R52, R78, -R68 ;  /* 0x0000004e344e7223 */ /* 0x000fe20000010844 */
[----:B------:R-:W-:Y:S01]  /*5620*/  FFMA.FTZ R82, R64, -R69, R82 ;  /* 0x8000004540527223 */ /* 0x000fe20000010052 */
[----:B------:R-:W2:Y:S01]  /*5630*/  LDL.LU R65, [R1+0x48] ;  /* 0x0000480001417983 */ /* 0x000ea20000300800 */
[--C-:B------:R-:W-:Y:S01]  /*5640*/  FFMA.FTZ R77, R53, R77, -R68.reuse ;  /* 0x0000004d354d7223 */ /* 0x100fe20000010844 */
[-C--:B---3--:R-:W-:Y:S01]  /*5650*/  FFMA.FTZ R81, R63, -R69.reuse, R81 ;  /* 0x800000453f517223 */ /* 0x088fe20000010051 */
[----:B------:R-:W-:Y:S01]  /*5660*/  FFMA.FTZ R76, R51, R76, -R68 ;  /* 0x0000004c334c7223 */ /* 0x000fe20000010844 */
[----:B------:R-:W3:Y:S01]  /*5670*/  LDL.LU R64, [R1+0x4c] ;  /* 0x00004c0001407983 */ /* 0x000ee20000300800 */
[-C--:B------:R-:W-:Y:S01]  /*5680*/  FFMA.FTZ R80, R62, -R69.reuse, R80 ;  /* 0x800000453e507223 */ /* 0x080fe20000010050 */
[----:B------:R-:W-:-:S02]  /*5690*/  FFMA.FTZ R79, R61, -R69, R79 ;  /* 0x800000453d4f7223 */ /* 0x000fc4000001004f */
[----:B------:R-:W4:Y:S01]  /*56a0*/  LDL.LU R63, [R1+0x50] ;  /* 0x00005000013f7983 */ /* 0x000f220000300800 */
[-C--:B------:R-:W-:Y:S01]  /*56b0*/  FFMA.FTZ R78, R60, -R69.reuse, R78 ;  /* 0x800000453c4e7223 */ /* 0x080fe2000001004e */
[-C--:B------:R-:W-:Y:S02]  /*56c0*/  FFMA.FTZ R77, R59, -R69.reuse, R77 ;  /* 0x800000453b4d7223 */ /* 0x080fe4000001004d */
[----:B------:R-:W4:Y:S01]  /*56d0*/  LDL.LU R62, [R1+0x54] ;  /* 0x00005400013e7983 */ /* 0x000f220000300800 */
[----:B------:R-:W-:-:S03]  /*56e0*/  FFMA.FTZ R76, R58, -R69, R76 ;  /* 0x800000453a4c7223 */ /* 0x000fc6000001004c */
[----:B------:R-:W4:Y:S01]  /*56f0*/  LDL.LU R61, [R1+0x58] ;  /* 0x00005800013d7983 */ /* 0x000f220000300800 */
[----:B------:R-:W-:-:S03]  /*5700*/  FFMA.FTZ R47, R51, R47, -R68 ;  /* 0x0000002f332f7223 */ /* 0x000fc60000010844 */
[----:B------:R-:W4:Y:S01]  /*5710*/  LDL.LU R60, [R1+0x5c] ;  /* 0x00005c00013c7983 */ /* 0x000f220000300800 */
[C-C-:B------:R-:W-:Y:S01]  /*5720*/  FFMA.FTZ R43, R51.reuse, R43, -R68.reuse ;  /* 0x0000002b332b7223 */ /* 0x140fe20000010844 */
[C-C-:B------:R-:W-:Y:S02]  /*5730*/  FFMA.FTZ R39, R51.reuse, R39, -R68.reuse ;  /* 0x0000002733277223 */ /* 0x140fe40000010844 */
[----:B------:R-:W4:Y:S01]  /*5740*/  LDL.LU R59, [R1+0x60] ;  /* 0x00006000013b7983 */ /* 0x000f220000300800 */
[C-C-:B------:R-:W-:Y:S01]  /*5750*/  FFMA.FTZ R35, R51.reuse, R35, -R68.reuse ;  /* 0x0000002333237223 */ /* 0x140fe20000010844 */
[C-C-:B------:R-:W-:Y:S01]  /*5760*/  FFMA.FTZ R31, R51.reuse, R31, -R68.reuse ;  /* 0x0000001f331f7223 */ /* 0x140fe20000010844 */
[C-C-:B------:R-:W-:Y:S01]  /*5770*/  FFMA.FTZ R27, R51.reuse, R27, -R68.reuse ;  /* 0x0000001b331b7223 */ /* 0x140fe20000010844 */
[----:B------:R-:W4:Y:S01]  /*5780*/  LDL.LU R58, [R1+0x20] ;  /* 0x00002000013a7983 */ /* 0x000f220000300800 */
[C-C-:B------:R-:W-:Y:S01]  /*5790*/  FFMA.FTZ R23, R51.reuse, R23, -R68.reuse ;  /* 0x0000001733177223 */ /* 0x140fe20000010844 */
[C-C-:B------:R-:W-:Y:S01]  /*57a0*/  FFMA.FTZ R19, R51.reuse, R19, -R68.reuse ;  /* 0x0000001333137223 */ /* 0x140fe20000010844 */
[C-C-:B------:R-:W-:Y:S01]  /*57b0*/  FFMA.FTZ R15, R51.reuse, R15, -R68.reuse ;  /* 0x0000000f330f7223 */ /* 0x140fe20000010844 */
[C-C-:B------:R-:W-:Y:S01]  /*57c0*/  FFMA.FTZ R11, R51.reuse, R11, -R68.reuse ;  /* 0x0000000b330b7223 */ /* 0x140fe20000010844 */
[C-C-:B------:R-:W-:Y:S01]  /*57d0*/  FFMA.FTZ R7, R51.reuse, R7, -R68.reuse ;  /* 0x0000000733077223 */ /* 0x140fe20000010844 */
[C-C-:B-----5:R-:W-:Y:S01]  /*57e0*/  FFMA.FTZ R3, R51.reuse, R3, -R68.reuse ;  /* 0x0000000333037223 */ /* 0x160fe20000010844 */
[--C-:B------:R-:W-:Y:S01]  /*57f0*/  FFMA.FTZ R71, R51, R71, -R68.reuse ;  /* 0x0000004733477223 */ /* 0x100fe20000010844 */
[----:B------:R-:W4:Y:S01]  /*5800*/  LDL.LU R125, [R1+0x1c] ;  /* 0x00001c00017d7983 */ /* 0x000f220000300800 */
        /* <DEDUP_REMOVED lines=29> */
[----:B------:R-:W4:Y:S01]  /*59e0*/  LDL.LU R74, [R1+0x14] ;  /* 0x00001400014a7983 */ /* 0x000f220000300800 */
[----:B------:R-:W-:-:S03]  /*59f0*/  FFMA.FTZ R52, R52, R72, -R68 ;  /* 0x0000004834347223 */ /* 0x000fc60000010844 */
[----:B------:R-:W4:Y:S04]  /*5a00*/  LDL.LU R73, [R1+0x10] ;  /* 0x0000100001497983 */ /* 0x000f280000300800 */
[----:B------:R-:W4:Y:S04]  /*5a10*/  LDL.LU R72, [R1+0xc] ;  /* 0x00000c0001487983 */ /* 0x000f280000300800 */
[----:B------:R-:W4:Y:S01]  /*5a20*/  LDL.LU R67, [R1+0x8] ;  /* 0x0000080001437983 */ /* 0x000f220000300800 */
[C-C-:B------:R-:W-:Y:S01]  /*5a30*/  FFMA.FTZ R50, R55.reuse, R50, -R68.reuse ;  /* 0x0000003237327223 */ /* 0x140fe20000010844 */
[----:B------:R-:W-:-:S02]  /*5a40*/  FFMA.FTZ R46, R55, R46, -R68 ;  /* 0x0000002e372e7223 */ /* 0x000fc40000010844 */
        /* <DEDUP_REMOVED lines=12> */
[----:B------:R-:W-:-:S02]  /*5b10*/  FFMA.FTZ R55, R55, R57, -R68 ;  /* 0x0000003937377223 */ /* 0x000fc40000010844 */
[----:B------:R-:W4:Y:S01]  /*5b20*/  LDL.LU R57, [R1] ;  /* 0x0000000001397983 */ /* 0x000f220000300800 */
[----:B------:R-:W-:-:S03]  /*5b30*/  FFMA.FTZ R50, R120, -R69, R50 ;  /* 0x8000004578327223 */ /* 0x000fc60000010032 */
[----:B------:R-:W4:Y:S01]  /*5b40*/  LDL.LU R120, [R1+0x11c] ;  /* 0x00011c0001787983 */ /* 0x000f220000300800 */
        /* <DEDUP_REMOVED lines=39> */
[----:B--2---:R-:W-:-:S02]  /*5dc0*/  FFMA.FTZ R49, R65, -R69, R49 ;  /* 0x8000004541317223 */ /* 0x004fc40000010031 */
        /* <DEDUP_REMOVED lines=17> */
[-C--:B------:R-:W-:Y:S01]  /*5ee0*/  FFMA.FTZ R39, R74, -R69.reuse, R39 ;  /* 0x800000454a277223 */ /* 0x080fe20000010027 */
[-C--:B------:R-:W-:Y:S01]  /*5ef0*/  FFMA.FTZ R38, R73, -R69.reuse, R38 ;  /* 0x8000004549267223 */ /* 0x080fe20000010026 */
[-C--:B------:R-:W-:Y:S02]  /*5f00*/  FFMA.FTZ R36, R67, -R69.reuse, R36 ;  /* 0x8000004543247223 */ /* 0x080fe40000010024 */
[----:B------:R-:W2:Y:S01]  /*5f10*/  LDL.LU R67, [R1+0xac] ;  /* 0x0000ac0001437983 */ /* 0x000ea20000300800 */
[----:B------:R-:W-:-:S03]  /*5f20*/  FFMA.FTZ R35, R66, -R69, R35 ;  /* 0x8000004542237223 */ /* 0x000fc60000010023 */
[----:B------:R-:W3:Y:S01]  /*5f30*/  LDL.LU R66, [R1+0xd4] ;  /* 0x0000d40001427983 */ /* 0x000ee20000300800 */
[-C--:B------:R-:W-:Y:S01]  /*5f40*/  FFMA.FTZ R37, R72, -R69.reuse, R37 ;  /* 0x8000004548257223 */ /* 0x080fe20000010025 */
[----:B------:R-:W-:Y:S02]  /*5f50*/  FFMA.FTZ R34, R57, -R69, R34 ;  /* 0x8000004539227223 */ /* 0x000fe40000010022 */
[----:B------:R-:W4:Y:S04]  /*5f60*/  LDL.LU R69, [R1+0xcc] ;  /* 0x0000cc0001457983 */ /* 0x000f280000300800 */
[----:B------:R-:W4:Y:S04]  /*5f70*/  LDL.LU R75, [R1+0xd0] ;  /* 0x0000d000014b7983 */ /* 0x000f280000300800 */
[----:B------:R-:W4:Y:S04]  /*5f80*/  LDL.LU R74, [R1+0xc4] ;  /* 0x0000c400014a7983 */ /* 0x000f280000300800 */
[----:B------:R-:W4:Y:S01]  /*5f90*/  LDL.LU R73, [R1+0xc8] ;  /* 0x0000c80001497983 */ /* 0x000f220000300800 */
[C---:B------:R-:W-:Y:S01]  /*5fa0*/  FMUL.FTZ R0, R54.reuse, R0 ;  /* 0x0000000036007220 */ /* 0x040fe20000410000 */
[C---:B------:R-:W-:Y:S01]  /*5fb0*/  FMUL.FTZ R82, R54.reuse, R82 ;  /* 0x0000005236527220 */ /* 0x040fe20000410000 */
[C---:B------:R-:W-:Y:S01]  /*5fc0*/  FMUL.FTZ R57, R54.reuse, R81 ;  /* 0x0000005136397220 */ /* 0x040fe20000410000 */
[----:B------:R-:W-:Y:S01]  /*5fd0*/  FMUL.FTZ R80, R54, R80 ;  /* 0x0000005036507220 */ /* 0x000fe20000410000 */
[----:B------:R-:W4:Y:S02]  /*5fe0*/  LDL.LU R72, [R1+0xbc] ;  /* 0x0000bc0001487983 */ /* 0x000f240000300800 */
[----:B------:R-:W-:-:S02]  /*5ff0*/  F2FP.F16.F32.PACK_AB R0, R82, R0 ;  /* 0x000000005200723e */ /* 0x000fc400000000ff */
[----:B------:R-:W-:Y:S01]  /*6000*/  F2FP.F16.F32.PACK_AB R57, R80, R57 ;  /* 0x000000395039723e */ /* 0x000fe200000000ff */
        /* <DEDUP_REMOVED lines=58> */
[----:B------:R-:W-:-:S02]  /*63b0*/  F2FP.F16.F32.PACK_AB R78, R78, R79 ;  /* 0x0000004f4e4e723e */ /* 0x000fc400000000ff */
[----:B------:R-:W-:Y:S02]  /*63c0*/  F2FP.F16.F32.PACK_AB R76, R76, R77 ;  /* 0x0000004d4c4c723e */ /* 0x000fe400000000ff */
[----:B------:R-:W-:Y:S02]  /*63d0*/  F2FP.F16.F32.PACK_AB R49, R49, R50 ;  /* 0x000000323131723e */ /* 0x000fe400000000ff */
[----:B------:R-:W-:Y:S02]  /*63e0*/  PRMT R68, R78, 0x7632, R68 ;  /* 0x000076324e447816 */ /* 0x000fe40000000044 */
[----:B------:R-:W-:Y:S02]  /*63f0*/  F2FP.F16.F32.PACK_AB R47, R47, R48 ;  /* 0x000000302f2f723e */ /* 0x000fe400000000ff */
[----:B------:R-:W-:Y:S02]  /*6400*/  PRMT R48, R49, 0x7632, R48 ;  /* 0x0000763231307816 */ /* 0x000fe40000000030 */
[----:B------:R-:W-:-:S02]  /*6410*/  F2FP.F16.F32.PACK_AB R43, R43, R44 ;  /* 0x0000002c2b2b723e */ /* 0x000fc400000000ff */
[----:B------:R-:W-:Y:S02]  /*6420*/  PRMT R44, R47, 0x7632, R44 ;  /* 0x000076322f2c7816 */ /* 0x000fe4000000002c */
[----:B--2---:R-:W-:Y:S01]  /*6430*/  IADD3 R2, P1, R67, UR26, RZ ;  /* 0x0000001a43027c10 */ /* 0x004fe2000ff3e0ff */
[----:B------:R-:W-:-:S03]  /*6440*/  FMUL.FTZ R67, R54, R4 ;  /* 0x0000000436437220 */ /* 0x000fc60000410000 */
[----:B---3--:R-:W-:Y:S01]  /*6450*/  IADD3.X R3, R66, UR27, RZ, P1, !PT ;  /* 0x0000001b42037c10 */ /* 0x008fe20008ffe4ff */
[----:B------:R-:W-:Y:S01]  /*6460*/  FMUL.FTZ R66, R54, R5 ;  /* 0x0000000536427220 */ /* 0x000fe20000410000 */
[----:B------:R-:W-:Y:S02]  /*6470*/  PRMT R5, R0, 0x7632, R5 ;  /* 0x0000763200057816 */ /* 0x000fe40000000005 */
[----:B------:R-:W-:Y:S01]  /*6480*/  PRMT R54, R57, 0x7632, R54 ;  /* 0x0000763239367816 */ /* 0x000fe20000000036 */
[----:B------:R0:W-:Y:S04]  /*6490*/  STG.E.U16 desc[UR18][R2.64+0x4], R57 ;  /* 0x0000043902007986 */ /* 0x0001e8000c101512 */
[----:B------:R2:W-:Y:S01]  /*64a0*/  STG.E.U16 desc[UR18][R2.64+0x2], R5 ;  /* 0x0000020502007986 */ /* 0x0005e2000c101512 */
[----:B----4-:R-:W-:-:S03]  /*64b0*/  IADD3 R4, P1, R69, UR26, RZ ;  /* 0x0000001a45047c10 */ /* 0x010fc6000ff3e0ff */
[----:B------:R-:W3:Y:S04]  /*64c0*/  LDL.LU R69, [R1+0xc0] ;  /* 0x0000c00001457983 */ /* 0x000ee80000300800 */
[----:B0-----:R-:W4:Y:S01]  /*64d0*/  LDL.LU R57, [R1+0xb4] ;  /* 0x0000b40001397983 */ /* 0x001f220000300800 */
[----:B--2---:R-:W-:-:S03]  /*64e0*/  IADD3.X R5, R75, UR27, RZ, P1, !PT ;  /* 0x0000001b4b057c10 */ /* 0x004fc60008ffe4ff */
[----:B------:R0:W-:Y:S04]  /*64f0*/  STG.E.U16 desc[UR18][R2.64], R0 ;  /* 0x0000000002007986 */ /* 0x0001e8000c101512 */
[----:B------:R2:W-:Y:S01]  /*6500*/  STG.E.U16 desc[UR18][R2.64+0x6], R54 ;  /* 0x0000063602007986 */ /* 0x0005e2000c101512 */
[----:B0-----:R-:W-:Y:S02]  /*6510*/  PRMT R0, R76, 0x7632, R0 ;  /* 0x000076324c007816 */ /* 0x001fe40000000000 */
[----:B--2---:R-:W-:Y:S01]  /*6520*/  IADD3 R2, P1, R74, UR26, RZ ;  /* 0x0000001a4a027c10 */ /* 0x004fe2000ff3e0ff */
[----:B------:R-:W2:Y:S03]  /*6530*/  LDL.LU R54, [R1+0xb8] ;  /* 0x0000b80001367983 */ /* 0x000ea60000300800 */
[----:B------:R-:W-:Y:S01]  /*6540*/  IADD3.X R3, R73, UR27, RZ, P1, !PT ;  /* 0x0000001b49037c10 */ /* 0x000fe20008ffe4ff */
[----:B------:R-:W2:Y:S04]  /*6550*/  LDL.LU R50, [R1+0xa8] ;  /* 0x0000a80001327983 */ /* 0x000ea80000300800 */
[----:B------:R-:W-:Y:S04]  /*6560*/  STG.E.U16 desc[UR18][R4.64], R78 ;  /* 0x0000004e04007986 */ /* 0x000fe8000c101512 */
[----:B------:R-:W-:Y:S04]  /*6570*/  STG.E.U16 desc[UR18][R4.64+0x2], R68 ;  /* 0x0000024404007986 */ /* 0x000fe8000c101512 */
[----:B------:R-:W-:Y:S04]  /*6580*/  STG.E.U16 desc[UR18][R4.64+0x4], R76 ;  /* 0x0000044c04007986 */ /* 0x000fe8000c101512 */
[----:B------:R-:W-:Y:S04]  /*6590*/  STG.E.U16 desc[UR18][R4.64+0x6], R0 ;  /* 0x0000060004007986 */ /* 0x000fe8000c101512 */
[----:B------:R0:W-:Y:S04]  /*65a0*/  STG.E.U16 desc[UR18][R2.64+0x2], R48 ;  /* 0x0000023002007986 */ /* 0x0001e8000c101512 */
[----:B------:R1:W-:Y:S04]  /*65b0*/  STG.E.U16 desc[UR18][R2.64+0x4], R47 ;  /* 0x0000042f02007986 */ /* 0x0003e8000c101512 */
[----:B------:R1:W-:Y:S04]  /*65c0*/  STG.E.U16 desc[UR18][R2.64+0x6], R44 ;  /* 0x0000062c02007986 */ /* 0x0003e8000c101512 */
[----:B0-----:R-:W2:Y:S04]  /*65d0*/  LDL.LU R48, [R1+0xb0] ;  /* 0x0000b00001307983 */ /* 0x001ea80000300800 */
[----:B-1----:R-:W2:Y:S04]  /*65e0*/  LDL.LU R47, [R1+0xa0] ;  /* 0x0000a000012f7983 */ /* 0x002ea80000300800 */
[----:B------:R-:W2:Y:S01]  /*65f0*/  LDL.LU R44, [R1+0xa4] ;  /* 0x0000a400012c7983 */ /* 0x000ea20000300800 */
[----:B------:R-:W-:-:S02]  /*6600*/  IADD3 R4, P1, R72, UR26, RZ ;  /* 0x0000001a48047c10 */ /* 0x000fc4000ff3e0ff */
[----:B------:R-:W-:Y:S01]  /*6610*/  F2FP.F16.F32.PACK_AB R45, R45, R46 ;  /* 0x0000002e2d2d723e */ /* 0x000fe200000000ff */
[----:B------:R4:W-:Y:S01]  /*6620*/  STG.E.U16 desc[UR18][R2.64], R49 ;  /* 0x0000003102007986 */ /* 0x0009e2000c101512 */
[----:B------:R-:W-:Y:S02]  /*6630*/  F2FP.F16.F32.PACK_AB R41, R41, R42 ;  /* 0x0000002a2929723e */ /* 0x000fe400000000ff */
[----:B------:R-:W-:Y:S01]  /*6640*/  PRMT R46, R45, 0x7632, R46 ;  /* 0x000076322d2e7816 */ /* 0x000fe2000000002e */
[----:B------:R-:W2:Y:S01]  /*6650*/  LDL.LU R42, [R1+0x98] ;  /* 0x00009800012a7983 */ /* 0x000ea20000300800 */
[----:B------:R-:W-:Y:S02]  /*6660*/  PRMT R0, R43, 0x7632, R0 ;  /* 0x000076322b007816 */ /* 0x000fe40000000000 */
[----:B------:R-:W-:Y:S02]  /*6670*/  F2FP.F16.F32.PACK_AB R39, R39, R40 ;  /* 0x000000282727723e */ /* 0x000fe400000000ff */
[----:B------:R-:W-:-:S02]  /*6680*/  PRMT R40, R41, 0x7632, R40 ;  /* 0x0000763229287816 */ /* 0x000fc40000000028 */
[----:B------:R-:W-:Y:S02]  /*6690*/  F2FP.F16.F32.PACK_AB R35, R35, R36 ;  /* 0x000000242323723e */ /* 0x000fe400000000ff */
[----:B------:R-:W-:Y:S02]  /*66a0*/  PRMT R36, R39, 0x7632, R36 ;  /* 0x0000763227247816 */ /* 0x000fe40000000024 */
[----:B------:R-:W-:Y:S02]  /*66b0*/  F2FP.F16.F32.PACK_AB R37, R37, R38 ;  /* 0x000000262525723e */ /* 0x000fe400000000ff */
[----:B------:R-:W-:Y:S02]  /*66c0*/  F2FP.F16.F32.PACK_AB R33, R33, R34 ;  /* 0x000000222121723e */ /* 0x000fe400000000ff */
[----:B------:R-:W-:Y:S02]  /*66d0*/  PRMT R38, R37, 0x7632, R38 ;  /* 0x0000763225267816 */ /* 0x000fe40000000026 */
[----:B------:R-:W-:-:S02]  /*66e0*/  F2FP.F16.F32.PACK_AB R31, R31, R32 ;  /* 0x000000201f1f723e */ /* 0x000fc400000000ff */
[----:B------:R-:W-:Y:S02]  /*66f0*/  PRMT R32, R33, 0x7632, R32 ;  /* 0x0000763221207816 */ /* 0x000fe40000000020 */
[----:B------:R-:W-:Y:S02]  /*6700*/  F2FP.F16.F32.PACK_AB R27, R27, R28 ;  /* 0x0000001c1b1b723e */ /* 0x000fe400000000ff */
[----:B------:R-:W-:Y:S02]  /*6710*/  PRMT R28, R31, 0x7632, R28 ;  /* 0x000076321f1c7816 */ /* 0x000fe4000000001c */
[----:B---3--:R-:W-:Y:S02]  /*6720*/  IADD3.X R5, R69, UR27, RZ, P1, !PT ;  /* 0x0000001b45057c10 */ /* 0x008fe40008ffe4ff */
[----:B----4-:R-:W-:-:S03]  /*6730*/  IADD3 R2, P1, R57, UR26, RZ ;  /* 0x0000001a39027c10 */ /* 0x010fc6000ff3e0ff */
[----:B------:R-:W-:Y:S04]  /*6740*/  STG.E.U16 desc[UR18][R4.64], R45 ;  /* 0x0000002d04007986 */ /* 0x000fe8000c101512 */
[----:B------:R-:W-:Y:S04]  /*6750*/  STG.E.U16 desc[UR18][R4.64+0x2], R46 ;  /* 0x0000022e04007986 */ /* 0x000fe8000c101512 */
[----:B------:R-:W-:Y:S04]  /*6760*/  STG.E.U16 desc[UR18][R4.64+0x4], R43 ;  /* 0x0000042b04007986 */ /* 0x000fe8000c101512 */
[----:B------:R0:W-:Y:S01]  /*6770*/  STG.E.U16 desc[UR18][R4.64+0x6], R0 ;  /* 0x0000060004007986 */ /* 0x0001e2000c101512 */
[----:B--2---:R-:W-:-:S02]  /*6780*/  IADD3.X R3, R54, UR27, RZ, P1, !PT ;  /* 0x0000001b36037c10 */ /* 0x004fc40008ffe4ff */
[----:B0-----:R-:W-:-:S03]  /*6790*/  IADD3 R4, P1, R50, UR26, RZ ;  /* 0x0000001a32047c10 */ /* 0x001fc6000ff3e0ff */
[----:B------:R0:W-:Y:S04]  /*67a0*/  STG.E.U16 desc[UR18][R2.64+0x2], R40 ;  /* 0x0000022802007986 */ /* 0x0001e8000c101512 */
[----:B------:R1:W-:Y:S04]  /*67b0*/  STG.E.U16 desc[UR18][R2.64+0x4], R39 ;  /* 0x0000042702007986 */ /* 0x0003e8000c101512 */
[----:B------:R-:W-:Y:S04]  /*67c0*/  STG.E.U16 desc[UR18][R2.64], R41 ;  /* 0x0000002902007986 */ /* 0x000fe8000c101512 */
[----:B0-----:R-:W2:Y:S04]  /*67d0*/  LDL.LU R40, [R1+0x9c] ;  /* 0x00009c0001287983 */ /* 0x001ea80000300800 */
[----:B-1----:R-:W3:Y:S04]  /*67e0*/  LDL.LU R39, [R1+0x90] ;  /* 0x0000900001277983 */ /* 0x002ee80000300800 */
[----:B------:R0:W-:Y:S01]  /*67f0*/  STG.E.U16 desc[UR18][R2.64+0x6], R36 ;  /* 0x0000062402007986 */ /* 0x0001e2000c101512 */
[----:B------:R-:W-:-:S02]  /*6800*/  PRMT R0, R35, 0x7632, R0 ;  /* 0x0000763223007816 */ /* 0x000fc40000000000 */
[----:B------:R-:W-:Y:S01]  /*6810*/  IADD3.X R5, R48, UR27, RZ, P1, !PT ;  /* 0x0000001b30057c10 */ /* 0x000fe20008ffe4ff */
[----:B0-----:R-:W4:Y:S01]  /*6820*/  LDL.LU R36, [R1+0x94] ;  /* 0x0000940001247983 */ /* 0x001f220000300800 */
[----:B------:R-:W-:-:S03]  /*6830*/  IADD3 R2, P1, R47, UR26, RZ ;  /* 0x0000001a2f027c10 */ /* 0x000fc6000ff3e0ff */
[----:B------:R-:W4:Y:S01]  /*6840*/  LDL.LU R34, [R1+0x88] ;  /* 0x0000880001227983 */ /* 0x000f220000300800 */
[----:B------:R-:W-:-:S03]  /*6850*/  IADD3.X R3, R44, UR27, RZ, P1, !PT ;  /* 0x0000001b2c037c10 */ /* 0x000fc60008ffe4ff */
[----:B------:R-:W-:Y:S04]  /*6860*/  STG.E.U16 desc[UR18][R4.64], R37 ;  /* 0x0000002504007986 */ /* 0x000fe8000c101512 */
[----:B------:R-:W-:Y:S04]  /*6870*/  STG.E.U16 desc[UR18][R4.64+0x2], R38 ;  /* 0x0000022604007986 */ /* 0x000fe8000c101512 */
[----:B------:R-:W-:Y:S04]  /*6880*/  STG.E.U16 desc[UR18][R4.64+0x4], R35 ;  /* 0x0000042304007986 */ /* 0x000fe8000c101512 */
[----:B------:R-:W-:Y:S04]  /*6890*/  STG.E.U16 desc[UR18][R4.64+0x6], R0 ;  /* 0x0000060004007986 */ /* 0x000fe8000c101512 */
[----:B------:R0:W-:Y:S04]  /*68a0*/  STG.E.U16 desc[UR18][R2.64+0x2], R32 ;  /* 0x0000022002007986 */ /* 0x0001e8000c101512 */
[----:B------:R1:W-:Y:S04]  /*68b0*/  STG.E.U16 desc[UR18][R2.64+0x4], R31 ;  /* 0x0000041f02007986 */ /* 0x0003e8000c101512 */
[----:B0-----:R-:W4:Y:S04]  /*68c0*/  LDL.LU R32, [R1+0x8c] ;  /* 0x00008c0001207983 */ /* 0x001f280000300800 */
[----:B-1----:R-:W4:Y:S04]  /*68d0*/  LDL.LU R31, [R1+0x80] ;  /* 0x00008000011f7983 */ /* 0x002f280000300800 */
[----:B------:R0:W-:Y:S04]  /*68e0*/  STG.E.U16 desc[UR18][R2.64+0x6], R28 ;  /* 0x0000061c02007986 */ /* 0x0001e8000c101512 */
[----:B0-----:R-:W4:Y:S01]  /*68f0*/  LDL.LU R28, [R1+0x84] ;  /* 0x00008400011c7983 */ /* 0x001f220000300800 */
[----:B------:R-:W-:-:S02]  /*6900*/  IADD3 R4, P1, R42, UR26, RZ ;  /* 0x0000001a2a047c10 */ /* 0x000fc4000ff3e0ff */
[----:B------:R-:W-:Y:S01]  /*6910*/  F2FP.F16.F32.PACK_AB R29, R29, R30 ;  /* 0x0000001e1d1d723e */ /* 0x000fe200000000ff */
[----:B------:R3:W-:Y:S01]  /*6920*/  STG.E.U16 desc[UR18][R2.64], R33 ;  /* 0x0000002102007986 */ /* 0x0007e2000c101512 */
[----:B------:R-:W-:Y:S02]  /*6930*/  F2FP.F16.F32.PACK_AB R25, R25, R26 ;  /* 0x0000001a1919723e */ /* 0x000fe400000000ff */
[----:B------:R-:W-:Y:S02]  /*6940*/  PRMT R30, R29, 0x7632, R30 ;  /* 0x000076321d1e7816 */ /* 0x000fe4000000001e */
[----:B------:R-:W-:Y:S02]  /*6950*/  PRMT R0, R27, 0x7632, R0 ;  /* 0x000076321b007816 */ /* 0x000fe40000000000 */
[----:B------:R-:W-:Y:S02]  /*6960*/  PRMT R26, R25, 0x7632, R26 ;  /* 0x00007632191a7816 */ /* 0x000fe4000000001a */
[----:B------:R-:W-:-:S02]  /*6970*/  F2FP.F16.F32.PACK_AB R23, R23, R24 ;  /* 0x000000181717723e */ /* 0x000fc400000000ff */
[----:B------:R-:W-:Y:S02]  /*6980*/  F2FP.F16.F32.PACK_AB R19, R19, R20 ;  /* 0x000000141313723e */ /* 0x000fe400000000ff */
[----:B------:R-:W-:Y:S02]  /*6990*/  F2FP.F16.F32.PACK_AB R21, R21, R22 ;  /* 0x000000161515723e */ /* 0x000fe400000000ff */
[----:B------:R-:W-:Y:S02]  /*69a0*/  F2FP.F16.F32.PACK_AB R17, R17, R18 ;  /* 0x000000121111723e */ /* 0x000fe400000000ff */
[----:B------:R-:W-:Y:S02]  /*69b0*/  PRMT R20, R21, 0x7632, R20 ;  /* 0x0000763215147816 */ /* 0x000fe40000000014 */
[----:B------:R-:W-:Y:S02]  /*69c0*/  F2FP.F16.F32.PACK_AB R15, R15, R16 ;  /* 0x000000100f0f723e */ /* 0x000fe400000000ff */
[----:B------:R-:W-:-:S02]  /*69d0*/  F2FP.F16.F32.PACK_AB R13, R13, R14 ;  /* 0x0000000e0d0d723e */ /* 0x000fc400000000ff */
[----:B------:R-:W-:Y:S02]  /*69e0*/  PRMT R14, R15, 0x7632, R14 ;  /* 0x000076320f0e7816 */ /* 0x000fe4000000000e */
[----:B--2---:R-:W-:Y:S02]  /*69f0*/  IADD3.X R5, R40, UR27, RZ, P1, !PT ;  /* 0x0000001b28057c10 */ /* 0x004fe40008ffe4ff */
[----:B---3--:R-:W-:-:S03]  /*6a00*/  IADD3 R2, P1, R39, UR26, RZ ;  /* 0x0000001a27027c10 */ /* 0x008fc6000ff3e0ff */
[----:B------:R0:W-:Y:S04]  /*6a10*/  STG.E.U16 desc[UR18][R4.64+0x4], R27 ;  /* 0x0000041b04007986 */ /* 0x0001e8000c101512 */
[----:B------:R-:W-:Y:S04]  /*6a20*/  STG.E.U16 desc[UR18][R4.64], R29 ;  /* 0x0000001d04007986 */ /* 0x000fe8000c101512 */
[----:B------:R-:W-:Y:S04]  /*6a30*/  STG.E.U16 desc[UR18][R4.64+0x2], R30 ;  /* 0x0000021e04007986 */ /* 0x000fe8000c101512 */
[----:B0-----:R-:W2:Y:S01]  /*6a40*/  LDL.LU R27, [R1+0x78] ;  /* 0x00007800011b7983 */ /* 0x001ea20000300800 */
[----:B----4-:R-:W-:-:S03]  /*6a50*/  IADD3.X R3, R36, UR27, RZ, P1, !PT ;  /* 0x0000001b24037c10 */ /* 0x010fc60008ffe4ff */
[----:B------:R0:W-:Y:S01]  /*6a60*/  STG.E.U16 desc[UR18][R4.64+0x6], R0 ;  /* 0x0000060004007986 */ /* 0x0001e2000c101512 */
[----:B------:R-:W-:-:S03]  /*6a70*/  IADD3 R24, P1, R34, UR26, RZ ;  /* 0x0000001a22187c10 */ /* 0x000fc6000ff3e0ff */
[----:B------:R1:W-:Y:S04]  /*6a80*/  STG.E.U16 desc[UR18][R2.64+0x2], R26 ;  /* 0x0000021a02007986 */ /* 0x0003e8000c101512 */
[----:B------:R-:W-:Y:S04]  /*6a90*/  STG.E.U16 desc[UR18][R2.64], R25 ;  /* 0x0000001902007986 */ /* 0x000fe8000c101512 */
[----:B------:R3:W-:Y:S01]  /*6aa0*/  STG.E.U16 desc[UR18][R2.64+0x4], R23 ;  /* 0x0000041702007986 */ /* 0x0007e2000c101512 */
[----:B0-----:R-:W-:-:S03]  /*6ab0*/  PRMT R5, R23, 0x7632, R5 ;  /* 0x0000763217057816 */ /* 0x001fc60000000005 */
[----:B-1----:R-:W4:Y:S01]  /*6ac0*/  LDL.LU R26, [R1+0x7c] ;  /* 0x00007c00011a7983 */ /* 0x002f220000300800 */
[----:B------:R-:W-:-:S03]  /*6ad0*/  PRMT R0, R19, 0x7632, R0 ;  /* 0x0000763213007816 */ /* 0x000fc60000000000 */
[----:B------:R-:W-:Y:S04]  /*6ae0*/  STG.E.U16 desc[UR18][R2.64+0x6], R5 ;  /* 0x0000060502007986 */ /* 0x000fe8000c101512 */
[----:B---3--:R-:W3:Y:S04]  /*6af0*/  LDL.LU R23, [R1+0x70] ;  /* 0x0000700001177983 */ /* 0x008ee80000300800 */
[----:B------:R-:W3:Y:S01]  /*6b00*/  LDL.LU R22, [R1+0x74] ;  /* 0x0000740001167983 */ /* 0x000ee20000300800 */
[----:B------:R-:W-:Y:S02]  /*6b10*/  IADD3.X R25, R32, UR27, RZ, P1, !PT ;  /* 0x0000001b20197c10 */ /* 0x000fe40008ffe4ff */
[----:B------:R-:W-:-:S03]  /*6b20*/  IADD3 R4, P1, R31, UR26, RZ ;  /* 0x0000001a1f047c10 */ /* 0x000fc6000ff3e0ff */
[----:B------:R0:W-:Y:S04]  /*6b30*/  STG.E.U16 desc[UR18][R24.64+0x4], R19 ;  /* 0x0000041318007986 */ /* 0x0001e8000c101512 */
[----:B------:R-:W-:Y:S04]  /*6b40*/  STG.E.U16 desc[UR18][R24.64], R21 ;  /* 0x0000001518007986 */ /* 0x000fe8000c101512 */
[----:B0-----:R-:W3:Y:S01]  /*6b50*/  LDL.LU R19, [R1+0x68] ;  /* 0x0000680001137983 */ /* 0x001ee20000300800 */
[----:B------:R-:W-:-:S03]  /*6b60*/  IADD3.X R5, R28, UR27, RZ, P1, !PT ;  /* 0x0000001b1c057c10 */ /* 0x000fc60008ffe4ff */
[----:B------:R-:W3:Y:S04]  /*6b70*/  LDL.LU R18, [R1+0x6c] ;  /* 0x00006c0001127983 */ /* 0x000ee80000300800 */
[----:B------:R-:W-:Y:S04]  /*6b80*/  STG.E.U16 desc[UR18][R24.64+0x2], R20 ;  /* 0x0000021418007986 */ /* 0x000fe8000c101512 */
[----:B------:R-:W-:Y:S04]  /*6b90*/  STG.E.U16 desc[UR18][R24.64+0x6], R0 ;  /* 0x0000060018007986 */ /* 0x000fe8000c101512 */
[----:B------:R0:W-:Y:S04]  /*6ba0*/  STG.E.U16 desc[UR18][R4.64+0x4], R15 ;  /* 0x0000040f04007986 */ /* 0x0001e8000c101512 */
[----:B0-----:R-:W3:Y:S01]  /*6bb0*/  LDL.LU R15, [R1+0x64] ;  /* 0x00006400010f7983 */ /* 0x001ee20000300800 */
[----:B------:R-:W-:-:S02]  /*6bc0*/  PRMT R3, R17, 0x7632, R3 ;  /* 0x0000763211037816 */ /* 0x000fc40000000003 */
[----:B------:R-:W-:-:S03]  /*6bd0*/  F2FP.F16.F32.PACK_AB R11, R11, R12 ;  /* 0x0000000c0b0b723e */ /* 0x000fc600000000ff */
[----:B------:R-:W-:Y:S01]  /*6be0*/  STG.E.U16 desc[UR18][R4.64+0x2], R3 ;  /* 0x0000020304007986 */ /* 0x000fe2000c101512 */
[----:B------:R-:W-:Y:S02]  /*6bf0*/  F2FP.F16.F32.PACK_AB R9, R9, R10 ;  /* 0x0000000a0909723e */ /* 0x000fe400000000ff */
[----:B------:R-:W-:Y:S01]  /*6c00*/  PRMT R16, R13, 0x7632, R16 ;  /* 0x000076320d107816 */ /* 0x000fe20000000010 */
[----:B------:R-:W-:Y:S01]  /*6c10*/  STG.E.U16 desc[UR18][R4.64], R17 ;  /* 0x0000001104007986 */ /* 0x000fe2000c101512 */
[----:B------:R-:W-:-:S03]  /*6c20*/  PRMT R0, R11, 0x7632, R0 ;  /* 0x000076320b007816 */ /* 0x000fc60000000000 */
[----:B------:R0:W-:Y:S01]  /*6c30*/  STG.E.U16 desc[UR18][R4.64+0x6], R14 ;  /* 0x0000060e04007986 */ /* 0x0001e2000c101512 */
[----:B------:R-:W-:Y:S02]  /*6c40*/  F2FP.F16.F32.PACK_AB R7, R7, R8 ;  /* 0x000000080707723e */ /* 0x000fe400000000ff */
[----:B------:R-:W-:Y:S02]  /*6c50*/  F2FP.F16.F32.PACK_AB R6, R66, R6 ;  /* 0x000000064206723e */ /* 0x000fe400000000ff */
[----:B------:R-:W-:Y:S02]  /*6c60*/  F2FP.F16.F32.PACK_AB R67, R90, R67 ;  /* 0x000000435a43723e */ /* 0x000fe400000000ff */
[----:B0-----:R-:W-:Y:S02]  /*6c70*/  PRMT R5, R9, 0x7632, R5 ;  /* 0x0000763209057816 */ /* 0x001fe40000000005 */
[----:B------:R-:W-:Y:S02]  /*6c80*/  F2FP.F16.F32.PACK_AB R70, R70, R89 ;  /* 0x000000594646723e */ /* 0x000fe400000000ff */
[----:B------:R-:W-:-:S02]  /*6c90*/  F2FP.F16.F32.PACK_AB R56, R71, R56 ;  /* 0x000000384738723e */ /* 0x000fc400000000ff */
[----:B------:R-:W-:Y:S02]  /*6ca0*/  F2FP.F16.F32.PACK_AB R52, R52, R55 ;  /* 0x000000373434723e */ /* 0x000fe400000000ff */
[----:B------:R-:W-:Y:S01]  /*6cb0*/  F2FP.F16.F32.PACK_AB R51, R51, R53 ;  /* 0x000000353333723e */ /* 0x000fe200000000ff */
[----:B------:R-:W-:Y:S01]  /*6cc0*/  ULOP3.LUT UR4, UR4, 0x1, URZ, 0x3c, !UPT ;  /* 0x0000000104047892 */ /* 0x000fe2000f8e3c3f */
[----:B------:R-:W-:Y:S01]  /*6cd0*/  UMOV UR5, UR16 ;  /* 0x0000001000057c82 */ /* 0x000fe20008000000 */
[----:B------:R-:W-:Y:S01]  /*6ce0*/  UMOV UR10, UR15 ;  /* 0x0000000f000a7c82 */ /* 0x000fe20008000000 */
[----:B--2---:R-:W-:-:S04]  /*6cf0*/  IADD3 R2, P1, R27, UR26, RZ ;  /* 0x0000001a1b027c10 */ /* 0x004fc8000ff3e0ff */
[----:B----4-:R-:W-:-:S05]  /*6d00*/  IADD3.X R3, R26, UR27, RZ, P1, !PT ;  /* 0x0000001b1a037c10 */ /* 0x010fca0008ffe4ff */
[----:B------:R0:W-:Y:S01]  /*6d10*/  STG.E.U16 desc[UR18][R2.64], R13 ;  /* 0x0000000d02007986 */ /* 0x0001e2000c101512 */
[----:B---3--:R-:W-:-:S03]  /*6d20*/  IADD3 R12, P1, R23, UR26, RZ ;  /* 0x0000001a170c7c10 */ /* 0x008fc6000ff3e0ff */
[----:B------:R-:W-:Y:S04]  /*6d30*/  STG.E.U16 desc[UR18][R2.64+0x2], R16 ;  /* 0x0000021002007986 */ /* 0x000fe8000c101512 */
[----:B------:R-:W-:Y:S01]  /*6d40*/  STG.E.U16 desc[UR18][R2.64+0x4], R11 ;  /* 0x0000040b02007986 */ /* 0x000fe2000c101512 */
[----:B0-----:R-:W-:-:S03]  /*6d50*/  IADD3.X R13, R22, UR27, RZ, P1, !PT ;  /* 0x0000001b160d7c10 */ /* 0x001fc60008ffe4ff */
[----:B------:R0:W-:Y:S04]  /*6d60*/  STG.E.U16 desc[UR18][R2.64+0x6], R0 ;  /* 0x0000060002007986 */ /* 0x0001e8000c101512 */
[----:B------:R-:W-:Y:S04]  /*6d70*/  STG.E.U16 desc[UR18][R12.64+0x2], R5 ;  /* 0x000002050c007986 */ /* 0x000fe8000c101512 */
[----:B------:R1:W-:Y:S01]  /*6d80*/  STG.E.U16 desc[UR18][R12.64+0x4], R7 ;  /* 0x000004070c007986 */ /* 0x0003e2000c101512 */
[----:B0-----:R-:W-:Y:S02]  /*6d90*/  PRMT R3, R7, 0x7632, R3 ;  /* 0x0000763207037816 */ /* 0x001fe40000000003 */
[----:B------:R-:W-:-:S02]  /*6da0*/  PRMT R0, R6, 0x7632, R0 ;  /* 0x0000763206007816 */ /* 0x000fc40000000000 */
[----:B------:R-:W-:Y:S02]  /*6db0*/  IADD3 R4, P1, R19, UR26, RZ ;  /* 0x0000001a13047c10 */ /* 0x000fe4000ff3e0ff */
[----:B-1----:R-:W-:Y:S02]  /*6dc0*/  PRMT R7, R67, 0x7632, R7 ;  /* 0x0000763243077816 */ /* 0x002fe40000000007 */
[----:B------:R-:W-:Y:S02]  /*6dd0*/  IADD3.X R5, R18, UR27, RZ, P1, !PT ;  /* 0x0000001b12057c10 */ /* 0x000fe40008ffe4ff */
[----:B------:R-:W-:Y:S01]  /*6de0*/  IADD3 R2, P1, R121, UR26, RZ ;  /* 0x0000001a79027c10 */ /* 0x000fe2000ff3e0ff */
[----:B------:R-:W-:Y:S04]  /*6df0*/  STG.E.U16 desc[UR18][R12.64], R9 ;  /* 0x000000090c007986 */ /* 0x000fe8000c101512 */
[----:B------:R0:W-:Y:S04]  /*6e00*/  STG.E.U16 desc[UR18][R12.64+0x6], R3 ;  /* 0x000006030c007986 */ /* 0x0001e8000c101512 */
[----:B------:R-:W-:Y:S04]  /*6e10*/  STG.E.U16 desc[UR18][R4.64], R6 ;  /* 0x0000000604007986 */ /* 0x000fe8000c101512 */
[----:B------:R1:W-:Y:S04]  /*6e20*/  STG.E.U16 desc[UR18][R4.64+0x2], R0 ;  /* 0x0000020004007986 */ /* 0x0003e8000c101512 */
[----:B------:R-:W-:Y:S04]  /*6e30*/  STG.E.U16 desc[UR18][R4.64+0x4], R67 ;  /* 0x0000044304007986 */ /* 0x000fe8000c101512 */
[----:B------:R2:W-:Y:S01]  /*6e40*/  STG.E.U16 desc[UR18][R4.64+0x6], R7 ;  /* 0x0000060704007986 */ /* 0x0005e2000c101512 */
[----:B0-----:R-:W-:-:S02]  /*6e50*/  IADD3.X R3, R15, UR27, RZ, P1, !PT ;  /* 0x0000001b0f037c10 */ /* 0x001fc40008ffe4ff */
[----:B-1----:R-:W-:Y:S02]  /*6e60*/  PRMT R0, R56, 0x7632, R0 ;  /* 0x0000763238007816 */ /* 0x002fe40000000000 */
[----:B------:R-:W-:Y:S01]  /*6e70*/  IADD3 R6, P1, R115, UR26, RZ ;  /* 0x0000001a73067c10 */ /* 0x000fe2000ff3e0ff */
[----:B------:R-:W-:Y:S01]  /*6e80*/  STG.E.U16 desc[UR18][R2.64], R70 ;  /* 0x0000004602007986 */ /* 0x000fe2000c101512 */
[----:B--2---:R-:W-:-:S03]  /*6e90*/  PRMT R5, R70, 0x7632, R5 ;  /* 0x0000763246057816 */ /* 0x004fc60000000005 */
[----:B------:R-:W-:Y:S01]  /*6ea0*/  STG.E.U16 desc[UR18][R2.64+0x4], R56 ;  /* 0x0000043802007986 */ /* 0x000fe2000c101512 */
[----:B------:R-:W-:Y:S02]  /*6eb0*/  IADD3.X R7, R120, UR27, RZ, P1, !PT ;  /* 0x0000001b78077c10 */ /* 0x000fe40008ffe4ff */
[----:B------:R-:W-:Y:S01]  /*6ec0*/  PRMT R4, R51, 0x7632, R4 ;  /* 0x0000763233047816 */ /* 0x000fe20000000004 */
[----:B------:R-:W-:Y:S04]  /*6ed0*/  STG.E.U16 desc[UR18][R2.64+0x2], R5 ;  /* 0x0000020502007986 */ /* 0x000fe8000c101512 */
[----:B------:R0:W-:Y:S04]  /*6ee0*/  STG.E.U16 desc[UR18][R2.64+0x6], R0 ;  /* 0x0000060002007986 */ /* 0x0001e8000c101512 */
[----:B------:R1:W-:Y:S01]  /*6ef0*/  STG.E.U16 desc[UR18][R6.64], R52 ;  /* 0x0000003406007986 */ /* 0x0003e2000c101512 */
[----:B0-----:R-:W-:-:S03]  /*6f00*/  PRMT R3, R52, 0x7632, R3 ;  /* 0x0000763234037816 */ /* 0x001fc60000000003 */
[----:B------:R1:W-:Y:S04]  /*6f10*/  STG.E.U16 desc[UR18][R6.64+0x4], R51 ;  /* 0x0000043306007986 */ /* 0x0003e8000c101512 */
[----:B------:R1:W-:Y:S04]  /*6f20*/  STG.E.U16 desc[UR18][R6.64+0x2], R3 ;  /* 0x0000020306007986 */ /* 0x0003e8000c101512 */
[----:B------:R1:W-:Y:S01]  /*6f30*/  STG.E.U16 desc[UR18][R6.64+0x6], R4 ;  /* 0x0000060406007986 */ /* 0x0003e2000c101512 */
[----:B------:R-:W-:Y:S05]  /*6f40*/  @!P0 BRA `(.L_x_2555) ;  /* 0xffffff9400f48947 */ /* 0x000fea000383ffff */
.L_x_2545:
        /* <DEDUP_REMOVED lines=81> */
.L_x_2572:
        /* <DEDUP_REMOVED lines=42> */
.L_x_2559:
[----:B------:R-:W-:Y:S05]  /*7700*/  BSYNC B1 ;  /* 0x0000000000017941 */ /* 0x000fea0003800000 */
.L_x_2558:
        /* <DEDUP_REMOVED lines=18> */
.L_x_2562:
[----:B------:R-:W2:Y:S04]  /*7830*/  LDG.E.64 R54, desc[UR18][R26.64+-0x70800] ;  /* 0xf8f800121a367981 */ /* 0x000ea8000c1e1b00 */
[----:B------:R-:W3:Y:S04]  /*7840*/  LDG.E.64 R56, desc[UR18][R26.64+-0x38400] ;  /* 0xfc7c00121a387981 */ /* 0x000ee8000c1e1b00 */
[----:B-----5:R-:W4:Y:S04]  /*7850*/  LDG.E.64 R58, desc[UR18][R26.64] ;  /* 0x000000121a3a7981 */ /* 0x020f28000c1e1b00 */
[----:B------:R-:W4:Y:S04]  /*7860*/  LDG.E.64 R60, desc[UR18][R26.64+0x38400] ;  /* 0x038400121a3c7981 */ /* 0x000f28000c1e1b00 */
        /* <DEDUP_REMOVED lines=11> */
[----:B------:R0:W4:Y:S01]  /*7920*/  LDG.E.64 R28, desc[UR18][R26.64+0x2db400] ;  /* 0x2db400121a1c7981 */ /* 0x000122000c1e1b00 */
        /* <DEDUP_REMOVED lines=39> */
.L_x_2561:
[----:B------:R-:W-:Y:S05]  /*7ba0*/  BSYNC B1 ;  /* 0x0000000000017941 */ /* 0x000fea0003800000 */
.L_x_2560:
        /* <DEDUP_REMOVED lines=9> */
[----:B------:R-:W4:Y:S04]  /*7c40*/  LDG.E.64 R34, desc[UR18][R26.64+0x38400] ;  /* 0x038400121a227981 */ /* 0x000f28000c1e1b00 */
[----:B------:R-:W4:Y:S04]  /*7c50*/  LDG.E.64 R36, desc[UR18][R26.64+0x70800] ;  /* 0x070800121a247981 */ /* 0x000f28000c1e1b00 */
[----:B------:R-:W4:Y:S04]  /*7c60*/  LDG.E.64 R38, desc[UR18][R26.64+0xa8c00] ;  /* 0x0a8c00121a267981 */ /* 0x000f28000c1e1b00 */
[----:B------:R-:W4:Y:S04]  /*7c70*/  LDG.E.64 R40, desc[UR18][R26.64+0xe1000] ;  /* 0x0e1000121a287981 */ /* 0x000f28000c1e1b00 */
[----:B------:R0:W4:Y:S01]  /*7c80*/  LDG.E.64 R42, desc[UR18][R26.64+0x119400] ;  /* 0x119400121a2a7981 */ /* 0x000122000c1e1b00 */
        /* <DEDUP_REMOVED lines=21> */
.L_x_2564:
[----:B------:R-:W-:Y:S05]  /*7de0*/  BSYNC B1 ;  /* 0x0000000000017941 */ /* 0x000fea0003800000 */
.L_x_2563:
[----:B------:R-:W-:-:S04]  /*7df0*/  ISETP.LT.U32.AND P1, PT, R48, R23, PT ;  /* 0x000000173000720c */ /* 0x000fc80003f21070 */
[----:B------:R-:W-:-:S13]  /*7e00*/  ISETP.LT.OR.EX P0, PT, R46, R21, P0, P1 ;  /* 0x000000152e00720c */ /* 0x000fda0000701710 */
[----:B------:R-:W-:Y:S05]  /*7e10*/  @!P0 BRA `(.L_x_2557) ;  /* 0x0000000000308947 */ /* 0x000fea0003800000 */
[----:B------:R-:W2:Y:S04]  /*7e20*/  LDG.E.64 R28, desc[UR18][R26.64+-0x70800] ;  /* 0xf8f800121a1c7981 */ /* 0x000ea8000c1e1b00 */
[----:B------:R-:W3:Y:S04]  /*7e30*/  LDG.E.64 R30, desc[UR18][R26.64+-0x38400] ;  /* 0xfc7c00121a1e7981 */ /* 0x000ee8000c1e1b00 */
[----:B------:R-:W4:Y:S04]  /*7e40*/  LDG.E.64 R32, desc[UR18][R26.64] ;  /* 0x000000121a207981 */ /* 0x000f28000c1e1b00 */
[----:B------:R-:W4:Y:S01]  /*7e50*/  LDG.E.64 R34, desc[UR18][R26.64+0x38400] ;  /* 0x038400121a227981 */ /* 0x000f22000c1e1b00 */
[----:B--2---:R-:W-:Y:S01]  /*7e60*/  FADD.FTZ R25, R25, R28 ;  /* 0x0000001c19197221 */ /* 0x004fe20000010000 */
[----:B------:R-:W-:-:S03]  /*7e70*/  FADD.FTZ R52, R52, R29 ;  /* 0x0000001d34347221 */ /* 0x000fc60000010000 */
[----:B---3--:R-:W-:Y:S01]  /*7e80*/  FADD.FTZ R25, R25, R30 ;  /* 0x0000001e19197221 */ /* 0x008fe20000010000 */
[----:B------:R-:W-:-:S03]  /*7e90*/  FADD.FTZ R52, R52, R31 ;  /* 0x0000001f34347221 */ /* 0x000fc60000010000 */
[----:B----4-:R-:W-:Y:S01]  /*7ea0*/  FADD.FTZ R25, R25, R32 ;  /* 0x0000002019197221 */ /* 0x010fe20000010000 */
[----:B------:R-:W-:-:S03]  /*7eb0*/  FADD.FTZ R52, R52, R33 ;  /* 0x0000002134347221 */ /* 0x000fc60000010000 */
[----:B------:R-:W-:Y:S01]  /*7ec0*/  FADD.FTZ R25, R25, R34 ;  /* 0x0000002219197221 */ /* 0x000fe20000010000 */
[----:B------:R-:W-:-:S07]  /*7ed0*/  FADD.FTZ R52, R52, R35 ;  /* 0x0000002334347221 */ /* 0x000fce0000010000 */
.L_x_2557:
[----:B------:R-:W-:Y:S05]  /*7ee0*/  BSYNC B0 ;  /* 0x0000000000007941 */ /* 0x000fea0003800000 */
.L_x_2556:
        /* <DEDUP_REMOVED lines=36> */
.L_x_2581:
[----:B------:R-:W0:Y:S01]  /*8130*/  LDC.64 R26, c[0x0][0x218] ;  /* 0x00008600ff1a7b82 */ /* 0x000e220000000a00 */
[----:B------:R-:W-:Y:S01]  /*8140*/  ISETP.NE.AND P1, PT, R47, RZ, PT ;  /* 0x000000ff2f00720c */ /* 0x000fe20003f25270 */
[----:B---3--:R-:W-:Y:S01]  /*8150*/  FADD.FTZ R31, R37, R32 ;  /* 0x00000020251f7221 */ /* 0x008fe20000010000 */
[----:B------:R-:W-:Y:S02]  /*8160*/  IADD3 R25, R5, R14, RZ ;  /* 0x0000000e05197210 */ /* 0x000fe40007ffe0ff */
[----:B------:R-:W-:Y:S02]  /*8170*/  ISETP.NE.AND P2, PT, R22, 0x1, PT ;  /* 0x000000011600780c */ /* 0x000fe40003f45270 */
[----:B------:R-:W-:Y:S01]  /*8180*/  MOV R33, R6 ;  /* 0x0000000600217202 */ /* 0x000fe20000000f00 */
        /* <DEDUP_REMOVED lines=35> */
.L_x_2591:
        /* <DEDUP_REMOVED lines=35> */
.L_x_2601:
[----:B----4-:R-:W-:Y:S01]  /*85f0*/  FADD.FTZ R30, R42, R32 ;  /* 0x000000202a1e7221 */ /* 0x010fe20000010000 */
[----:B------:R-:W-:Y:S02]  /*8600*/  @!P1 F2FP.F16.F32.PACK_AB R25, RZ, R33 ;  /* 0x00000021ff19923e */ /* 0x000fe400000000ff */
[----:B------:R-:W-:Y:S02]  /*8610*/  MOV R33, R18 ;  /* 0x0000001200217202 */ /* 0x000fe40000000f00 */
[----:B------:R-:W-:Y:S01]  /*8620*/  @!P1 F2FP.F16.F32.PACK_AB R30, RZ, R30 ;  /* 0x0000001eff1e923e */ /* 0x000fe200000000ff */
[----:B------:R4:W-:Y:S04]  /*8630*/  @!P1 STG.E.U16 desc[UR18][R26.64+0x78], R25 ;  /* 0x000078191a009986 */ /* 0x0009e8000c101512 */
[----:B------:R4:W-:Y:S02]  /*8640*/  @!P1 STG.E.U16 desc[UR18][R28.64+0x78], R30 ;  /* 0x0000781e1c009986 */ /* 0x0009e4000c101512 */
.L_x_2567:
[----:B------:R-:W-:Y:S05]  /*8650*/  BSYNC B0 ;  /* 0x0000000000007941 */ /* 0x000fea0003800000 */
.L_x_2566:
        /* <DEDUP_REMOVED lines=22> */
[----:B------:R1:W4:Y:S01]  /*87c0*/  @P0 LDS R37, [R35] ;  /* 0x0000000023250984 */ /* 0x0003220000000800 */
        /* <DEDUP_REMOVED lines=13> */
[----:B-1----:R-:W-:Y:S02]  /*88a0*/  MOV R35, 0xffff ;  /* 0x0000ffff00237802 */ /* 0x002fe40000000f00 */
[----:B------:R-:W-:Y:S01]  /*88b0*/  MOV R36, 0xffff ;  /* 0x0000ffff00247802 */ /* 0x000fe20000000f00 */
[----:B------:R0:W-:Y:S01]  /*88c0*/  @P0 LDS R54, [R28+0x780] ;  /* 0x000780001c360984 */ /* 0x0001e20000000800 */
[----:B------:R-:W-:-:S02]  /*88d0*/  MOV R50, RZ ;  /* 0x000000ff00327202 */ /* 0x000fc40000000f00 */
[----:B------:R-:W-:Y:S01]  /*88e0*/  MOV R43, 0xffff ;  /* 0x0000ffff002b7802 */ /* 0x000fe20000000f00 */
[----:B--2---:R-:W1:Y:S01]  /*88f0*/  SHFL.BFLY PT, R29, R26, 0x8, 0x101f ;  /* 0x0d101f001a1d7f89 */ /* 0x004e6200000e0000 */
[----:B----4-:R-:W-:Y:S02]  /*8900*/  @P0 MOV R40, R38 ;  /* 0x0000002600280202 */ /* 0x010fe40000000f00 */
[----:B------:R-:W-:Y:S02]  /*8910*/  MOV R38, 0xffff ;  /* 0x0000ffff00267802 */ /* 0x000fe40000000f00 */
[----:B------:R-:W-:Y:S01]  /*8920*/  @P0 MOV R39, R37 ;  /* 0x0000002500270202 */ /* 0x000fe20000000f00 */
[----:B------:R-:W2:Y:S01]  /*8930*/  SHFL.BFLY PT, R41, R40, 0x8, 0x101f ;  /* 0x0d101f0028297f89 */ /* 0x000ea200000e0000 */
[----:B0-----:R-:W-:Y:S01]  /*8940*/  FADD.FTZ R28, R32, R27 ;  /* 0x0000001b201c7221 */ /* 0x001fe20000010000 */
[----:B------:R-:W-:Y:S02]  /*8950*/  MOV R37, 0xffff ;  /* 0x0000ffff00257802 */ /* 0x000fe40000000f00 */
[----:B------:R-:W-:Y:S01]  /*8960*/  @P0 MOV R45, R48 ;  /* 0x00000030002d0202 */ /* 0x000fe20000000f00 */
[----:B------:R-:W0:Y:S01]  /*8970*/  SHFL.BFLY PT, R42, R39, 0x8, 0x101f ;  /* 0x0d101f00272a7f89 */ /* 0x000e2200000e0000 */
[----:B------:R-:W-:Y:S01]  /*8980*/  HFMA2.MMA R48, -RZ, RZ, 0, 0 ;  /* 0x00000000ff307435 */ /* 0x000fe200000001ff */
[----:B------:R-:W-:Y:S01]  /*8990*/  @P0 MOV R44, R46 ;  /* 0x0000002e002c0202 */ /* 0x000fe20000000f00 */
[----:B-1----:R-:W-:Y:S01]  /*89a0*/  FADD.FTZ R29, R29, R26 ;  /* 0x0000001a1d1d7221 */ /* 0x002fe20000010000 */
[----:B------:R-:W1:Y:S03]  /*89b0*/  SHFL.BFLY PT, R46, R45, 0x8, 0x101f ;  /* 0x0d101f002d2e7f89 */ /* 0x000e6600000e0000 */
[----:B------:R-:W-:Y:S01]  /*89c0*/  @P0 MOV R48, R52 ;  /* 0x0000003400300202 */ /* 0x000fe20000000f00 */
[----:B------:R-:W3:Y:S04]  /*89d0*/  SHFL.BFLY PT, R51, R44, 0x8, 0x101f ;  /* 0x0d101f002c337f89 */ /* 0x000ee800000e0000 */
[----:B------:R-:W4:Y:S01]  /*89e0*/  SHFL.BFLY PT, R32, R28, 0x4, 0x101f ;  /* 0x0c901f001c207f89 */ /* 0x000f2200000e0000 */
[----:B------:R-:W-:-:S03]  /*89f0*/  @P0 MOV R50, R54 ;  /* 0x0000003600320202 */ /* 0x000fc60000000f00 */
[----:B------:R-:W4:Y:S01]  /*8a00*/  SHFL.BFLY PT, R26, R29, 0x4, 0x101f ;  /* 0x0c901f001d1a7f89 */ /* 0x000f2200000e0000 */
[----:B------:R-:W-:Y:S01]  /*8a10*/  ISETP.NE.AND P0, PT, R47, RZ, PT ;  /* 0x000000ff2f00720c */ /* 0x000fe20003f05270 */
[----:B--2---:R-:W-:Y:S02]  /*8a20*/  FADD.FTZ R41, R41, R40 ;  /* 0x0000002829297221 */ /* 0x004fe40000010000 */
[----:B------:R-:W2:Y:S01]  /*8a30*/  SHFL.BFLY PT, R55, R48, 0x8, 0x101f ;  /* 0x0d101f0030377f89 */ /* 0x000ea200000e0000 */
[----:B0-----:R-:W-:-:S03]  /*8a40*/  FADD.FTZ R42, R42, R39 ;  /* 0x000000272a2a7221 */ /* 0x001fc60000010000 */
[----:B------:R-:W0:Y:S01]  /*8a50*/  SHFL.BFLY PT, R40, R41, 0x4, 0x101f ;  /* 0x0c901f0029287f89 */ /* 0x000e2200000e0000 */
[----:B-1----:R-:W-:-:S03]  /*8a60*/  FADD.FTZ R46, R46, R45 ;  /* 0x0000002d2e2e7221 */ /* 0x002fc60000010000 */
[----:B------:R-:W1:Y:S01]  /*8a70*/  SHFL.BFLY PT, R39, R42, 0x4, 0x101f ;  /* 0x0c901f002a277f89 */ /* 0x000e6200000e0000 */
[----:B---3--:R-:W-:-:S03]  /*8a80*/  FADD.FTZ R51, R51, R44 ;  /* 0x0000002c33337221 */ /* 0x008fc60000010000 */
[----:B------:R-:W3:Y:S01]  /*8a90*/  SHFL.BFLY PT, R45, R46, 0x4, 0x101f ;  /* 0x0c901f002e2d7f89 */ /* 0x000ee200000e0000 */
[----:B----4-:R-:W-:-:S03]  /*8aa0*/  FADD.FTZ R27, R28, R32 ;  /* 0x000000201c1b7221 */ /* 0x010fc60000010000 */
[----:B------:R-:W4:Y:S01]  /*8ab0*/  SHFL.BFLY PT, R44, R51, 0x4, 0x101f ;  /* 0x0c901f00332c7f89 */ /* 0x000f2200000e0000 */
[----:B------:R-:W-:Y:S01]  /*8ac0*/  MOV R32, 0xffff ;  /* 0x0000ffff00207802 */ /* 0x000fe20000000f00 */
[----:B------:R-:W-:Y:S02]  /*8ad0*/  FADD.FTZ R26, R29, R26 ;  /* 0x0000001a1d1a7221 */ /* 0x000fe40000010000 */
[----:B------:R-:W4:Y:S01]  /*8ae0*/  SHFL.BFLY PT, R57, R50, 0x8, 0x101f ;  /* 0x0d101f0032397f89 */ /* 0x000f2200000e0000 */
[----:B------:R-:W-:Y:S02]  /*8af0*/  MOV R29, 0xffff ;  /* 0x0000ffff001d7802 */ /* 0x000fe40000000f00 */
[----:B------:R-:W-:Y:S01]  /*8b00*/  MOV R28, 0xffff ;  /* 0x0000ffff001c7802 */ /* 0x000fe20000000f00 */
[----:B------:R-:W4:Y:S01]  /*8b10*/  SHFL.BFLY PT, R32, R27, 0x2, 0x101f ;  /* 0x0c501f001b207f89 */ /* 0x000f2200000e0000 */
[----:B--2---:R-:W-:Y:S01]  /*8b20*/  FADD.FTZ R55, R55, R48 ;  /* 0x0000003037377221 */ /* 0x004fe20000010000 */
[----:B------:R-:W-:Y:S01]  /*8b30*/  MOV R48, 0xffff ;  /* 0x0000ffff00307802 */ /* 0x000fe20000000f00 */
[----:B0-----:R-:W-:Y:S01]  /*8b40*/  FADD.FTZ R40, R41, R40 ;  /* 0x0000002829287221 */ /* 0x001fe20000010000 */
[----:B------:R-:W0:Y:S01]  /*8b50*/  SHFL.BFLY PT, R29, R26, 0x2, 0x101f ;  /* 0x0c501f001a1d7f89 */ /* 0x000e2200000e0000 */
[----:B-1----:R-:W-:-:S03]  /*8b60*/  FADD.FTZ R39, R42, R39 ;  /* 0x000000272a277221 */ /* 0x002fc60000010000 */
        /* <DEDUP_REMOVED lines=8> */
[----:B------:R-:W-:Y:S01]  /*8bf0*/  FADD.FTZ R57, R57, R50 ;  /* 0x0000003239397221 */ /* 0x000fe20000010000 */
[----:B------:R-:W-:Y:S01]  /*8c00*/  MOV R50, 0xffff ;  /* 0x0000ffff00327802 */ /* 0x000fe20000000f00 */
[----:B------:R-:W4:Y:S01]  /*8c10*/  SHFL.BFLY PT, R51, R44, 0x2, 0x101f ;  /* 0x0c501f002c337f89 */ /* 0x000f2200000e0000 */
[----:B------:R-:W-:-:S03]  /*8c20*/  FADD.FTZ R36, R27, R32 ;  /* 0x000000201b247221 */ /* 0x000fc60000010000 */
[----:B------:R-:W4:Y:S01]  /*8c30*/  SHFL.BFLY PT, R46, R45, 0x2, 0x101f ;  /* 0x0c501f002d2e7f89 */ /* 0x000f2200000e0000 */
        /* <DEDUP_REMOVED lines=16> */
[----:B------:R-:W-:Y:S01]  /*8d40*/  FADD.FTZ R45, R45, R46 ;  /* 0x0000002e2d2d7221 */ /* 0x000fe20000010000 */
[----:B------:R-:W-:-:S02]  /*8d50*/  MOV R46, 0xffff ;  /* 0x0000ffff002e7802 */ /* 0x000fc40000000f00 */
[----:B------:R-:W4:Y:S01]  /*8d60*/  SHFL.BFLY PT, R39, R48, 0x2, 0x101f ;  /* 0x0c501f0030277f89 */ /* 0x000f2200000e0000 */
[----:B0-----:R-:W-:Y:S01]  /*8d70*/  FADD.FTZ R50, R57, R50 ;  /* 0x0000003239327221 */ /* 0x001fe20000010000 */
[----:B------:R-:W-:Y:S02]  /*8d80*/  IMAD.WIDE R26, R25, 0x2, R26 ;  /* 0x00000002191a7825 */ /* 0x000fe400078e021a */
[----:B------:R-:W0:Y:S02]  /*8d90*/  SHFL.BFLY PT, R44, R51, 0x1, 0x101f ;  /* 0x0c301f00332c7f89 */ /* 0x000e2400000e0000 */
[----:B-1----:R-:W-:Y:S02]  /*8da0*/  FADD.FTZ R36, R36, R37 ;  /* 0x0000002524247221 */ /* 0x002fe40000010000 */
[----:B------:R-:W1:Y:S01]  /*8db0*/  SHFL.BFLY PT, R46, R45, 0x1, 0x101f ;  /* 0x0c301f002d2e7f89 */ /* 0x000e6200000e0000 */
[----:B--2---:R-:W-:-:S03]  /*8dc0*/  FADD.FTZ R35, R35, R38 ;  /* 0x0000002623237221 */ /* 0x004fc60000010000 */
[----:B------:R-:W2:Y:S01]  /*8dd0*/  SHFL.BFLY PT, R55, R50, 0x2, 0x101f ;  /* 0x0c501f0032377f89 */ /* 0x000ea200000e0000 */
[----:B------:R-:W-:Y:S01]  /*8de0*/  @!P0 F2FP.F16.F32.PACK_AB R33, RZ, R36 ;  /* 0x00000024ff21823e */ /* 0x000fe200000000ff */
[----:B------:R-:W-:-:S04]  /*8df0*/  IMAD.WIDE R28, R25, 0x2, R28 ;  /* 0x00000002191c7825 */ /* 0x000fc800078e021c */
[----:B---3--:R-:W-:Y:S01]  /*8e00*/  FADD.FTZ R40, R41, R40 ;  /* 0x0000002829287221 */ /* 0x008fe20000010000 */
[----:B------:R-:W-:Y:S02]  /*8e10*/  @!P0 F2FP.F16.F32.PACK_AB R32, RZ, R35 ;  /* 0x00000023ff20823e */ /* 0x000fe400000000ff */
[----:B------:R-:W-:Y:S01]  /*8e20*/  PRMT R34, R33, 0x7610, R34 ;  /* 0x0000761021227816 */ /* 0x000fe20000000022 */
[----:B----4-:R-:W-:Y:S01]  /*8e30*/  FADD.FTZ R30, R43, R42 ;  /* 0x0000002a2b1e7221 */ /* 0x010fe20000010000 */
[----:B------:R-:W-:Y:S01]  /*8e40*/  @!P0 F2FP.F16.F32.PACK_AB R25, RZ, R40 ;  /* 0x00000028ff19823e */ /* 0x000fe200000000ff */
[----:B------:R-:W-:Y:S01]  /*8e50*/  @!P0 STG.E.U16 desc[UR18][R26.64], R32 ;  /* 0x000000201a008986 */ /* 0x000fe2000c101512 */
[----:B------:R-:W-:Y:S01]  /*8e60*/  MOV R36, 0xffff ;  /* 0x0000ffff00247802 */ /* 0x000fe20000000f00 */
[----:B------:R-:W-:Y:S01]  /*8e70*/  FADD.FTZ R39, R48, R39 ;  /* 0x0000002730277221 */ /* 0x000fe20000010000 */
[----:B------:R-:W-:Y:S01]  /*8e80*/  @!P0 F2FP.F16.F32.PACK_AB R30, RZ, R30 ;  /* 0x0000001eff1e823e */ /* 0x000fe200000000ff */
[----:B------:R3:W-:Y:S01]  /*8e90*/  @!P0 STG.E.U16 desc[UR18][R28.64], R34 ;  /* 0x000000221c008986 */ /* 0x0007e2000c101512 */
[----:B0-----:R-:W-:-:S03]  /*8ea0*/  FADD.FTZ R31, R51, R44 ;  /* 0x0000002c331f7221 */ /* 0x001fc60000010000 */
[----:B------:R-:W0:Y:S01]  /*8eb0*/  SHFL.BFLY PT, R36, R39, 0x1, 0x101f ;  /* 0x0c301f0027247f89 */ /* 0x000e2200000e0000 */
[----:B-1----:R-:W-:Y:S01]  /*8ec0*/  FADD.FTZ R33, R45, R46 ;  /* 0x0000002e2d217221 */ /* 0x002fe20000010000 */
[----:B------:R-:W-:Y:S01]  /*8ed0*/  @!P0 F2FP.F16.F32.PACK_AB R31, RZ, R31 ;  /* 0x0000001fff1f823e */ /* 0x000fe200000000ff */
[----:B--2---:R-:W-:-:S03]  /*8ee0*/  FADD.FTZ R50, R50, R55 ;  /* 0x0000003732327221 */ /* 0x004fc60000010000 */
[----:B------:R-:W-:Y:S02]  /*8ef0*/  @!P0 F2FP.F16.F32.PACK_AB R33, RZ, R33 ;  /* 0x00000021ff21823e */ /* 0x000fe400000000ff */
        /* <DEDUP_REMOVED lines=8> */
.L_x_2635:
[----:B01----:R-:W-:Y:S01]  /*8f80*/  FADD.FTZ R30, R50, R32 ;  /* 0x00000020321e7221 */ /* 0x003fe20000010000 */
[----:B------:R-:W-:-:S04]  /*8f90*/  @!P0 F2FP.F16.F32.PACK_AB R25, RZ, R36 ;  /* 0x00000024ff19823e */ /* 0x000fc800000000ff */
[----:B------:R-:W-:Y:S01]  /*8fa0*/  @!P0 F2FP.F16.F32.PACK_AB R30, RZ, R30 ;  /* 0x0000001eff1e823e */ /* 0x000fe200000000ff */
[----:B------:R0:W-:Y:S04]  /*8fb0*/  @!P0 STG.E.U16 desc[UR18][R26.64+0xb4], R25 ;  /* 0x0000b4191a008986 */ /* 0x0001e8000c101512 */
[----:B------:R0:W-:Y:S02]  /*8fc0*/  @!P0 STG.E.U16 desc[UR18][R28.64+0xb4], R30 ;  /* 0x0000b41e1c008986 */ /* 0x0001e4000c101512 */
.L_x_2565:
[----:B------:R-:W-:Y:S05]  /*8fd0*/  WARPSYNC.ALL ;  /* 0x0000000000007948 */ /* 0x000fea0003800000 */
[----:B------:R-:W-:Y:S01]  /*8fe0*/  IADD3 R14, R14, 0x900, RZ ;  /* 0x000009000e0e7810 */ /* 0x000fe20007ffe0ff */
[----:B------:R-:W-:Y:S03]  /*8ff0*/  BAR.SYNC.DEFER_BLOCKING 0x0 ;  /* 0x0000000000007b1d */ /* 0x000fe60000010000 */
[----:B------:R-:W-:-:S13]  /*9000*/  ISETP.GE.AND P0, PT, R14, UR20, PT ;  /* 0x000000140e007c0c */ /* 0x000fda000bf06270 */
[----:B------:R-:W-:Y:S05]  /*9010*/  @!P0 BRA `(.L_x_2572) ;  /* 0xffffffe400108947 */ /* 0x000fea000383ffff */
[----:B------:R-:W-:Y:S05]  /*9020*/  EXIT ;  /* 0x000000000000794d */ /* 0x000fea0003800000 */
.L_x_2568:
[----:B------:R-:W-:Y:S01]  /*9030*/  HFMA2.MMA R31, -RZ, RZ, 0, 4.76837158203125e-07 ;  /* 0x00000008ff1f7435 */ /* 0x000fe200000001ff */
[----:B--2---:R-:W-:Y:S02]  /*9040*/  MOV R34, R26 ;  /* 0x0000001a00227202 */ /* 0x004fe40000000f00 */
[----:B------:R-:W-:Y:S02]  /*9050*/  MOV R30, 0x101f ;  /* 0x0000101f001e7802 */ /* 0x000fe40000000f00 */
[----:B0-----:R-:W-:-:S07]  /*9060*/  MOV R25, 0xffff ;  /* 0x0000ffff00197802 */ /* 0x001fce0000000f00 */
[----:B-1-3-5:R-:W-:Y:S05]  /*9070*/  WARPSYNC.COLLECTIVE R25, `(.L_x_2573) ;  /* 0x0000000019087348 */ /* 0x02afea0003c00000 */
[----:B------:R0:W2:Y:S02]  /*9080*/  SHFL.BFLY P2, R32, R34, R31, R30 ;  /* 0x0c00001f22207389 */ /* 0x0000a4000004001e */
[----:B0123-5:R-:W-:Y:S01]  /*9090*/  ENDCOLLECTIVE ;  /* 0x000000000000791b */ /* 0x02ffe20003800000 */
.L_x_2573:
[----:B------:R-:W-:Y:S02]  /*90a0*/  MOV R34, R27 ;  /* 0x0000001b00227202 */ /* 0x000fe40000000f00 */
[----:B------:R-:W-:-:S07]  /*90b0*/  MOV R29, R32 ;  /* 0x00000020001d7202 */ /* 0x000fce0000000f00 */
[----:B------:R-:W-:Y:S05]  /*90c0*/  WARPSYNC.COLLECTIVE R25, `(.L_x_2574) ;  /* 0x0000000019087348 */ /* 0x000fea0003c00000 */
[----:B------:R0:W1:Y:S02]  /*90d0*/  SHFL.BFLY P2, R32, R34, R31, R30 ;  /* 0x0c00001f22207389 */ /* 0x000064000004001e */
[----:B01----:R-:W-:Y:S01]  /*90e0*/  ENDCOLLECTIVE ;  /* 0x000000000000791b */ /* 0x003fe20003800000 */
.L_x_2574:
[----:B------:R-:W-:Y:S01]  /*90f0*/  FADD.FTZ R29, R29, R26 ;  /* 0x0000001a1d1d7221 */ /* 0x000fe20000010000 */
[----:B------:R-:W-:-:S04]  /*9100*/  HFMA2.MMA R31, -RZ, RZ, 0, 2.384185791015625e-07 ;  /* 0x00000004ff1f7435 */ /* 0x000fc800000001ff */
[----:B------:R-:W-:Y:S02]  /*9110*/  MOV R34, R29 ;  /* 0x0000001d00227202 */ /* 0x000fe40000000f00 */
[----:B------:R-:W-:-:S07]  /*9120*/  MOV R28, R32 ;  /* 0x00000020001c7202 */ /* 0x000fce0000000f00 */
[----:B------:R-:W-:Y:S05]  /*9130*/  WARPSYNC.COLLECTIVE R25, `(.L_x_2575) ;  /* 0x0000000019087348 */ /* 0x000fea0003c00000 */
[----:B------:R0:W1:Y:S02]  /*9140*/  SHFL.BFLY P2, R32, R34, R31, R30 ;  /* 0x0c00001f22207389 */ /* 0x000064000004001e */
[----:B01----:R-:W-:Y:S01]  /*9150*/  ENDCOLLECTIVE ;  /* 0x000000000000791b */ /* 0x003fe20003800000 */
.L_x_2575:
[----:B------:R-:W-:-:S05]  /*9160*/  FADD.FTZ R28, R28, R27 ;  /* 0x0000001b1c1c7221 */ /* 0x000fca0000010000 */
[----:B------:R-:W-:Y:S02]  /*9170*/  MOV R34, R28 ;  /* 0x0000001c00227202 */ /* 0x000fe40000000f00 */
[----:B------:R-:W-:-:S07]  /*9180*/  MOV R36, R32 ;  /* 0x0000002000247202 */ /* 0x000fce0000000f00 */
[----:B------:R-:W-:Y:S05]  /*9190*/  WARPSYNC.COLLECTIVE R25, `(.L_x_2576) ;  /* 0x0000000019087348 */ /* 0x000fea0003c00000 */
[----:B------:R0:W1:Y:S02]  /*91a0*/  SHFL.BFLY P2, R32, R34, R31, R30 ;  /* 0x0c00001f22207389 */ /* 0x000064000004001e */
[----:B01----:R-:W-:Y:S01]  /*91b0*/  ENDCOLLECTIVE ;  /* 0x000000000000791b */ /* 0x003fe20003800000 */
.L_x_2576:
[----:B------:R-:W-:Y:S01]  /*91c0*/  FADD.FTZ R36, R29, R36 ;  /* 0x000000241d247221 */ /* 0x000fe20000010000 */
[----:B------:R-:W-:-:S04]  /*91d0*/  HFMA2.MMA R31, -RZ, RZ, 0, 1.1920928955078125e-07 ;  /* 0x00000002ff1f7435 */ /* 0x000fc800000001ff */
[----:B------:R-:W-:Y:S02]  /*91e0*/  MOV R34, R36 ;  /* 0x0000002400227202 */ /* 0x000fe40000000f00 */
[----:B------:R-:W-:-:S07]  /*91f0*/  MOV R33, R32 ;  /* 0x0000002000217202 */ /* 0x000fce0000000f00 */
[----:B------:R-:W-:Y:S05]  /*9200*/  WARPSYNC.COLLECTIVE R25, `(.L_x_2577) ;  /* 0x0000000019087348 */ /* 0x000fea0003c00000 */
[----:B------:R0:W1:Y:S02]  /*9210*/  SHFL.BFLY P2, R32, R34, R31, R30 ;  /* 0x0c00001f22207389 */ /* 0x000064000004001e */
[----:B01----:R-:W-:Y:S01]  /*9220*/  ENDCOLLECTIVE ;  /* 0x000000000000791b */ /* 0x003fe20003800000 */
.L_x_2577:
[----:B------:R-:W-:-:S05]  /*9230*/  FADD.FTZ R33, R28, R33 ;  /* 0x000000211c217221 */ /* 0x000fca0000010000 */
[----:B------:R-:W-:Y:S02]  /*9240*/  MOV R34, R33 ;  /* 0x0000002100227202 */ /* 0x000fe40000000f00 */
[----:B------:R-:W-:-:S07]  /*9250*/  MOV R35, R32 ;  /* 0x0000002000237202 */ /* 0x000fce0000000f00 */
[----:B------:R-:W-:Y:S05]  /*9260*/  WARPSYNC.COLLECTIVE R25, `(.L_x_2578) ;  /* 0x0000000019087348 */ /* 0x000fea0003c00000 */
[----:B------:R0:W1:Y:S02]  /*9270*/  SHFL.BFLY P2, R32, R34, R31, R30 ;  /* 0x0c00001f22207389 */ /* 0x000064000004001e */
[----:B01----:R-:W-:Y:S01]  /*9280*/  ENDCOLLECTIVE ;  /* 0x000000000000791b */ /* 0x003fe20003800000 */
.L_x_2578:
[----:B------:R-:W-:Y:S01]  /*9290*/  FADD.FTZ R35, R36, R35 ;  /* 0x0000002324237221 */ /* 0x000fe20000010000 */
[----:B------:R-:W-:-:S04]  /*92a0*/  HFMA2.MMA R31, -RZ, RZ, 0, 5.9604644775390625e-08 ;  /* 0x00000001ff1f7435 */ /* 0x000fc800000001ff */
[----:B------:R-:W-:Y:S02]  /*92b0*/  MOV R34, R35 ;  /* 0x0000002300227202 */ /* 0x000fe40000000f00 */
[----:B------:R-:W-:-:S07]  /*92c0*/  MOV R26, R32 ;  /* 0x00000020001a7202 */ /* 0x000fce0000000f00 */
[----:B------:R-:W-:Y:S05]  /*92d0*/  WARPSYNC.COLLECTIVE R25, `(.L_x_2579) ;  /* 0x0000000019087348 */ /* 0x000fea0003c00000 */
[----:B------:R0:W1:Y:S02]  /*92e0*/  SHFL.BFLY P2, R32, R34, R31, R30 ;  /* 0x0c00001f22207389 */ /* 0x000064000004001e */
[----:B01----:R-:W-:Y:S01]  /*92f0*/  ENDCOLLECTIVE ;  /* 0x000000000000791b */ /* 0x003fe20003800000 */
.L_x_2579:
[----:B------:R-:W-:-:S05]  /*9300*/  FADD.FTZ R37, R33, R26 ;  /* 0x0000001a21257221 */ /* 0x000fca0000010000 */
[----:B------:R-:W-:Y:S02]  /*9310*/  MOV R34, R37 ;  /* 0x0000002500227202 */ /* 0x000fe40000000f00 */
[----:B------:R-:W-:-:S07]  /*9320*/  MOV R38, R32 ;  /* 0x0000002000267202 */ /* 0x000fce0000000f00 */
[----:B------:R-:W-:Y:S05]  /*9330*/  WARPSYNC.COLLECTIVE R25, `(.L_x_2580) ;  /* 0x0000000019087348 */ /* 0x000fea0003c00000 */
[----:B------:R0:W1:Y:S02]  /*9340*/  SHFL.BFLY P2, R32, R34, R31, R30 ;  /* 0x0c00001f22207389 */ /* 0x000064000004001e */
[----:B01----:R-:W-:Y:S01]  /*9350*/  ENDCOLLECTIVE ;  /* 0x000000000000791b */ /* 0x003fe20003800000 */
.L_x_2580:
[----:B------:R-:W-:Y:S01]  /*9360*/  FADD.FTZ R38, R35, R38 ;  /* 0x0000002623267221 */ /* 0x000fe20000010000 */
[----:B------:R-:W-:Y:S06]  /*9370*/  BRA `(.L_x_2581) ;  /* 0xffffffec006c7947 */ /* 0x000fec000383ffff */
.L_x_2569:
[----:B------:R-:W-:Y:S01]  /*9380*/  BSSY B1, `(.L_x_2582) ;  /* 0x0000008000017945 */ /* 0x000fe20003800000 */
[----:B----4-:R-:W-:Y:S02]  /*9390*/  MOV R34, R33 ;  /* 0x0000002100227202 */ /* 0x010fe40000000f00 */
[----:B---3--:R-:W-:Y:S02]  /*93a0*/  MOV R31, 0x8 ;  /* 0x00000008001f7802 */ /* 0x008fe40000000f00 */
[----:B------:R-:W-:Y:S02]  /*93b0*/  MOV R30, 0x101f ;  /* 0x0000101f001e7802 */ /* 0x000fe40000000f00 */
[----:B------:R-:W-:-:S07]  /*93c0*/  MOV R25, 0xffff ;  /* 0x0000ffff00197802 */ /* 0x000fce0000000f00 */
[----:B012--5:R-:W-:Y:S05]  /*93d0*/  WARPSYNC.COLLECTIVE R25, `(.L_x_2583) ;  /* 0x0000000019087348 */ /* 0x027fea0003c00000 */
[----:B------:R3:W4:Y:S02]  /*93e0*/  SHFL.BFLY P2, R32, R34, R31, R30 ;  /* 0x0c00001f22207389 */ /* 0x000724000004001e */
[----:B012345:R-:W-:Y:S01]  /*93f0*/  ENDCOLLECTIVE ;  /* 0x000000000000791b */ /* 0x03ffe20003800000 */
.L_x_2583:
[----:B------:R-:W-:Y:S05]  /*9400*/  BSYNC B1 ;  /* 0x0000000000017941 */ /* 0x000fea0003800000 */
.L_x_2582:
        /* <DEDUP_REMOVED lines=8> */
.L_x_2584:
[----:B------:R-:W-:Y:S01]  /*9490*/  FADD.FTZ R36, R36, R33 ;  /* 0x0000002124247221 */ /* 0x000fe20000010000 */
[----:B------:R-:W-:-:S04]  /*94a0*/  HFMA2.MMA R31, -RZ, RZ, 0, 2.384185791015625e-07 ;  /* 0x00000004ff1f7435 */ /* 0x000fc800000001ff */
[----:B------:R-:W-:Y:S02]  /*94b0*/  MOV R34, R36 ;  /* 0x0000002400227202 */ /* 0x000fe40000000f00 */
[----:B------:R-:W-:-:S07]  /*94c0*/  MOV R38, R32 ;  /* 0x0000002000267202 */ /* 0x000fce0000000f00 */
[----:B------:R-:W-:Y:S05]  /*94d0*/  WARPSYNC.COLLECTIVE R25, `(.L_x_2585) ;  /* 0x0000000019087348 */ /* 0x000fea0003c00000 */
[----:B------:R0:W1:Y:S02]  /*94e0*/  SHFL.BFLY P2, R32, R34, R31, R30 ;  /* 0x0c00001f22207389 */ /* 0x000064000004001e */
[----:B01----:R-:W-:Y:S01]  /*94f0*/  ENDCOLLECTIVE ;  /* 0x000000000000791b */ /* 0x003fe20003800000 */
.L_x_2585:
[----:B------:R-:W-:-:S05]  /*9500*/  FADD.FTZ R38, R38, R35 ;  /* 0x0000002326267221 */ /* 0x000fca0000010000 */
[----:B------:R-:W-:Y:S02]  /*9510*/  MOV R34, R38 ;  /* 0x0000002600227202 */ /* 0x000fe40000000f00 */
[----:B------:R-:W-:-:S07]  /*9520*/  MOV R37, R32 ;  /* 0x0000002000257202 */ /* 0x000fce0000000f00 */
[----:B------:R-:W-:Y:S05]  /*9530*/  WARPSYNC.COLLECTIVE R25, `(.L_x_2586) ;  /* 0x0000000019087348 */ /* 0x000fea0003c00000 */
[----:B------:R0:W1:Y:S02]  /*9540*/  SHFL.BFLY P2, R32, R34, R31, R30 ;  /* 0x0c00001f22207389 */ /* 0x000064000004001e */
[----:B01----:R-:W-:Y:S01]  /*9550*/  ENDCOLLECTIVE ;  /* 0x000000000000791b */ /* 0x003fe20003800000 */
.L_x_2586:
[----:B------:R-:W-:Y:S01]  /*9560*/  FADD.FTZ R37, R36, R37 ;  /* 0x0000002524257221 */ /* 0x000fe20000010000 */
[----:B------:R-:W-:-:S04]  /*9570*/  HFMA2.MMA R31, -RZ, RZ, 0, 1.1920928955078125e-07 ;  /* 0x00000002ff1f7435 */ /* 0x000fc800000001ff */
[----:B------:R-:W-:Y:S02]  /*9580*/  MOV R34, R37 ;  /* 0x0000002500227202 */ /* 0x000fe40000000f00 */
[----:B------:R-:W-:-:S07]  /*9590*/  MOV R39, R32 ;  /* 0x0000002000277202 */ /* 0x000fce0000000f00 */
[----:B------:R-:W-:Y:S05]  /*95a0*/  WARPSYNC.COLLECTIVE R25, `(.L_x_2587) ;  /* 0x0000000019087348 */ /* 0x000fea0003c00000 */
[----:B------:R0:W1:Y:S02]  /*95b0*/  SHFL.BFLY P2, R32, R34, R31, R30 ;  /* 0x0c00001f22207389 */ /* 0x000064000004001e */
[----:B01----:R-:W-:Y:S01]  /*95c0*/  ENDCOLLECTIVE ;  /* 0x000000000000791b */ /* 0x003fe20003800000 */
.L_x_2587:
[----:B------:R-:W-:-:S05]  /*95d0*/  FADD.FTZ R39, R38, R39 ;  /* 0x0000002726277221 */ /* 0x000fca0000010000 */
[----:B------:R-:W-:Y:S02]  /*95e0*/  MOV R34, R39 ;  /* 0x0000002700227202 */ /* 0x000fe40000000f00 */
[----:B------:R-:W-:-:S07]  /*95f0*/  MOV R40, R32 ;  /* 0x0000002000287202 */ /* 0x000fce0000000f00 */
[----:B------:R-:W-:Y:S05]  /*9600*/  WARPSYNC.COLLECTIVE R25, `(.L_x_2588) ;  /* 0x0000000019087348 */ /* 0x000fea0003c00000 */
[----:B------:R0:W1:Y:S02]  /*9610*/  SHFL.BFLY P2, R32, R34, R31, R30 ;  /* 0x0c00001f22207389 */ /* 0x000064000004001e */
[----:B01----:R-:W-:Y:S01]  /*9620*/  ENDCOLLECTIVE ;  /* 0x000000000000791b */ /* 0x003fe20003800000 */
.L_x_2588:
[----:B------:R-:W-:Y:S01]  /*9630*/  FADD.FTZ R40, R37, R40 ;  /* 0x0000002825287221 */ /* 0x000fe20000010000 */
[----:B------:R-:W-:-:S04]  /*9640*/  HFMA2.MMA R31, -RZ, RZ, 0, 5.9604644775390625e-08 ;  /* 0x00000001ff1f7435 */ /* 0x000fc800000001ff */
[----:B------:R-:W-:Y:S02]  /*9650*/  MOV R34, R40 ;  /* 0x0000002800227202 */ /* 0x000fe40000000f00 */
[----:B------:R-:W-:-:S07]  /*9660*/  MOV R42, R32 ;  /* 0x00000020002a7202 */ /* 0x000fce0000000f00 */
[----:B------:R-:W-:Y:S05]  /*9670*/  WARPSYNC.COLLECTIVE R25, `(.L_x_2589) ;  /* 0x0000000019087348 */ /* 0x000fea0003c00000 */
[----:B------:R0:W1:Y:S02]  /*9680*/  SHFL.BFLY P2, R32, R34, R31, R30 ;  /* 0x0c00001f22207389 */ /* 0x000064000004001e */
[----:B01----:R-:W-:Y:S01]  /*9690*/  ENDCOLLECTIVE ;  /* 0x000000000000791b */ /* 0x003fe20003800000 */
.L_x_2589:
[----:B------:R-:W-:-:S05]  /*96a0*/  FADD.FTZ R42, R39, R42 ;  /* 0x0000002a272a7221 */ /* 0x000fca0000010000 */
[----:B------:R-:W-:Y:S02]  /*96b0*/  MOV R34, R42 ;  /* 0x0000002a00227202 */ /* 0x000fe40000000f00 */
[----:B------:R-:W-:-:S07]  /*96c0*/  MOV R33, R32 ;  /* 0x0000002000217202 */ /* 0x000fce0000000f00 */
[----:B------:R-:W-:Y:S05]  /*96d0*/  WARPSYNC.COLLECTIVE R25, `(.L_x_2590) ;  /* 0x0000000019087348 */ /* 0x000fea0003c00000 */
[----:B------:R0:W1:Y:S02]  /*96e0*/  SHFL.BFLY P2, R32, R34, R31, R30 ;  /* 0x0c00001f22207389 */ /* 0x000064000004001e */
[----:B01----:R-:W-:Y:S01]  /*96f0*/  ENDCOLLECTIVE ;  /* 0x000000000000791b */ /* 0x003fe20003800000 */
.L_x_2590:
[----:B------:R-:W-:Y:S01]  /*9700*/  FADD.FTZ R33, R40, R33 ;  /* 0x0000002128217221 */ /* 0x000fe20000010000 */
[----:B------:R-:W-:Y:S06]  /*9710*/  BRA `(.L_x_2591) ;  /* 0xffffffec00287947 */ /* 0x000fec000383ffff */
.L_x_2570:
[----:B------:R-:W-:Y:S01]  /*9720*/  BSSY B1, `(.L_x_2592) ;  /* 0x0000008000017945 */ /* 0x000fe20003800000 */
[----:B0-----:R-:W-:Y:S02]  /*9730*/  MOV R34, R33 ;  /* 0x0000002100227202 */ /* 0x001fe40000000f00 */
[----:B------:R-:W-:Y:S02]  /*9740*/  MOV R31, 0x8 ;  /* 0x00000008001f7802 */ /* 0x000fe40000000f00 */
[----:B--2---:R-:W-:Y:S02]  /*9750*/  MOV R30, 0x101f ;  /* 0x0000101f001e7802 */ /* 0x004fe40000000f00 */
[----:B------:R-:W-:-:S07]  /*9760*/  MOV R25, 0xffff ;  /* 0x0000ffff00197802 */ /* 0x000fce0000000f00 */
[----:B-1-345:R-:W-:Y:S05]  /*9770*/  WARPSYNC.COLLECTIVE R25, `(.L_x_2593) ;  /* 0x0000000019087348 */ /* 0x03afea0003c00000 */
[----:B------:R0:W2:Y:S02]  /*9780*/  SHFL.BFLY P2, R32, R34, R31, R30 ;  /* 0x0c00001f22207389 */ /* 0x0000a4000004001e */
[----:B012345:R-:W-:Y:S01]  /*9790*/  ENDCOLLECTIVE ;  /* 0x000000000000791b */ /* 0x03ffe20003800000 */
.L_x_2593:
[----:B------:R-:W-:Y:S05]  /*97a0*/  BSYNC B1 ;  /* 0x0000000000017941 */ /* 0x000fea0003800000 */
.L_x_2592:
        /* <DEDUP_REMOVED lines=8> */
.L_x_2594:
[----:B------:R-:W-:Y:S01]  /*9830*/  FADD.FTZ R36, R36, R33 ;  /* 0x0000002124247221 */ /* 0x000fe20000010000 */
[----:B------:R-:W-:-:S04]  /*9840*/  HFMA2.MMA R31, -RZ, RZ, 0, 2.384185791015625e-07 ;  /* 0x00000004ff1f7435 */ /* 0x000fc800000001ff */
[----:B------:R-:W-:Y:S02]  /*9850*/  MOV R34, R36 ;  /* 0x0000002400227202 */ /* 0x000fe40000000f00 */
[----:B------:R-:W-:-:S07]  /*9860*/  MOV R38, R32 ;  /* 0x0000002000267202 */ /* 0x000fce0000000f00 */
[----:B------:R-:W-:Y:S05]  /*9870*/  WARPSYNC.COLLECTIVE R25, `(.L_x_2595) ;  /* 0x0000000019087348 */ /* 0x000fea0003c00000 */
[----:B------:R0:W1:Y:S02]  /*9880*/  SHFL.BFLY P2, R32, R34, R31, R30 ;  /* 0x0c00001f22207389 */ /* 0x000064000004001e */
[----:B01----:R-:W-:Y:S01]  /*9890*/  ENDCOLLECTIVE ;  /* 0x000000000000791b */ /* 0x003fe20003800000 */
.L_x_2595:
[----:B------:R-:W-:-:S05]  /*98a0*/  FADD.FTZ R38, R38, R35 ;  /* 0x0000002326267221 */ /* 0x000fca0000010000 */
[----:B------:R-:W-:Y:S02]  /*98b0*/  MOV R34, R38 ;  /* 0x0000002600227202 */ /* 0x000fe40000000f00 */
[----:B------:R-:W-:-:S07]  /*98c0*/  MOV R37, R32 ;  /* 0x0000002000257202 */ /* 0x000fce0000000f00 */
[----:B------:R-:W-:Y:S05]  /*98d0*/  WARPSYNC.COLLECTIVE R25, `(.L_x_2596) ;  /* 0x0000000019087348 */ /* 0x000fea0003c00000 */
[----:B------:R0:W1:Y:S02]  /*98e0*/  SHFL.BFLY P2, R32, R34, R31, R30 ;  /* 0x0c00001f22207389 */ /* 0x000064000004001e */
[----:B01----:R-:W-:Y:S01]  /*98f0*/  ENDCOLLECTIVE ;  /* 0x000000000000791b */ /* 0x003fe20003800000 */
.L_x_2596:
[----:B------:R-:W-:Y:S01]  /*9900*/  FADD.FTZ R37, R36, R37 ;  /* 0x0000002524257221 */ /* 0x000fe20000010000 */
[----:B------:R-:W-:-:S04]  /*9910*/  HFMA2.MMA R31, -RZ, RZ, 0, 1.1920928955078125e-07 ;  /* 0x00000002ff1f7435 */ /* 0x000fc800000001ff */
[----:B------:R-:W-:Y:S02]  /*9920*/  MOV R34, R37 ;  /* 0x0000002500227202 */ /* 0x000fe40000000f00 */
[----:B------:R-:W-:-:S07]  /*9930*/  MOV R39, R32 ;  /* 0x0000002000277202 */ /* 0x000fce0000000f00 */
[----:B------:R-:W-:Y:S05]  /*9940*/  WARPSYNC.COLLECTIVE R25, `(.L_x_2597) ;  /* 0x0000000019087348 */ /* 0x000fea0003c00000 */
[----:B------:R0:W1:Y:S02]  /*9950*/  SHFL.BFLY P2, R32, R34, R31, R30 ;  /* 0x0c00001f22207389 */ /* 0x000064000004001e */
[----:B01----:R-:W-:Y:S01]  /*9960*/  ENDCOLLECTIVE ;  /* 0x000000000000791b */ /* 0x003fe20003800000 */
.L_x_2597:
[----:B------:R-:W-:-:S05]  /*9970*/  FADD.FTZ R39, R38, R39 ;  /* 0x0000002726277221 */ /* 0x000fca0000010000 */
[----:B------:R-:W-:Y:S02]  /*9980*/  MOV R34, R39 ;  /* 0x0000002700227202 */ /* 0x000fe40000000f00 */
[----:B------:R-:W-:-:S07]  /*9990*/  MOV R40, R32 ;  /* 0x0000002000287202 */ /* 0x000fce0000000f00 */
[----:B------:R-:W-:Y:S05]  /*99a0*/  WARPSYNC.COLLECTIVE R25, `(.L_x_2598) ;  /* 0x0000000019087348 */ /* 0x000fea0003c00000 */
[----:B------:R0:W1:Y:S02]  /*99b0*/  SHFL.BFLY P2, R32, R34, R31, R30 ;  /* 0x0c00001f22207389 */ /* 0x000064000004001e */
[----:B01----:R-:W-:Y:S01]  /*99c0*/  ENDCOLLECTIVE ;  /* 0x000000000000791b */ /* 0x003fe20003800000 */
.L_x_2598:
[----:B------:R-:W-:Y:S01]  /*99d0*/  FADD.FTZ R40, R37, R40 ;  /* 0x0000002825287221 */ /* 0x000fe20000010000 */
[----:B------:R-:W-:-:S04]  /*99e0*/  HFMA2.MMA R31, -RZ, RZ, 0, 5.9604644775390625e-08 ;  /* 0x00000001ff1f7435 */ /* 0x000fc800000001ff */
[----:B------:R-:W-:Y:S02]  /*99f0*/  MOV R34, R40 ;  /* 0x0000002800227202 */ /* 0x000fe40000000f00 */
[----:B------:R-:W-:-:S07]  /*9a00*/  MOV R42, R32 ;  /* 0x00000020002a7202 */ /* 0x000fce0000000f00 */
[----:B------:R-:W-:Y:S05]  /*9a10*/  WARPSYNC.COLLECTIVE R25, `(.L_x_2599) ;  /* 0x0000000019087348 */ /* 0x000fea0003c00000 */
[----:B------:R0:W1:Y:S02]  /*9a20*/  SHFL.BFLY P2, R32, R34, R31, R30 ;  /* 0x0c00001f22207389 */ /* 0x000064000004001e */
[----:B01----:R-:W-:Y:S01]  /*9a30*/  ENDCOLLECTIVE ;  /* 0x000000000000791b */ /* 0x003fe20003800000 */
.L_x_2599:
[----:B------:R-:W-:-:S05]  /*9a40*/  FADD.FTZ R42, R39, R42 ;  /* 0x0000002a272a7221 */ /* 0x000fca0000010000 */
[----:B------:R-:W-:Y:S02]  /*9a50*/  MOV R34, R42 ;  /* 0x0000002a00227202 */ /* 0x000fe40000000f00 */
[----:B------:R-:W-:-:S07]  /*9a60*/  MOV R33, R32 ;  /* 0x0000002000217202 */ /* 0x000fce0000000f00 */
[----:B------:R-:W-:Y:S05]  /*9a70*/  WARPSYNC.COLLECTIVE R25, `(.L_x_2600) ;  /* 0x0000000019087348 */ /* 0x000fea0003c00000 */
[----:B------:R0:W1:Y:S02]  /*9a80*/  SHFL.BFLY P2, R32, R34, R31, R30 ;  /* 0x0c00001f22207389 */ /* 0x000064000004001e */
[----:B01----:R-:W-:Y:S01]  /*9a90*/  ENDCOLLECTIVE ;  /* 0x000000000000791b */ /* 0x003fe20003800000 */
.L_x_2600:
[----:B------:R-:W-:Y:S01]  /*9aa0*/  FADD.FTZ R33, R40, R33 ;  /* 0x0000002128217221 */ /* 0x000fe20000010000 */
[----:B------:R-:W-:Y:S06]  /*9ab0*/  BRA `(.L_x_2601) ;  /* 0xffffffe800cc7947 */ /* 0x000fec000383ffff */
.L_x_2571:
[----:B------:R-:W-:Y:S01]  /*9ac0*/  HFMA2.MMA R31, -RZ, RZ, 0, 4.76837158203125e-07 ;  /* 0x00000008ff1f7435 */ /* 0x000fe200000001ff */
[----:B------:R-:W-:Y:S01]  /*9ad0*/  BSSY B0, `(.L_x_2602) ;  /* 0x0000007000007945 */ /* 0x000fe20003800000 */
[----:B--2---:R-:W-:Y:S02]  /*9ae0*/  MOV R34, R26 ;  /* 0x0000001a00227202 */ /* 0x004fe40000000f00 */
[----:B------:R-:W-:Y:S02]  /*9af0*/  MOV R30, 0x101f ;  /* 0x0000101f001e7802 */ /* 0x000fe40000000f00 */
[----:B0-----:R-:W-:-:S07]  /*9b00*/  MOV R25, 0xffff ;  /* 0x0000ffff00197802 */ /* 0x001fce0000000f00 */
[----:B-1-3-5:R-:W-:Y:S05]  /*9b10*/  WARPSYNC.COLLECTIVE R25, `(.L_x_2603) ;  /* 0x0000000019087348 */ /* 0x02afea0003c00000 */
[----:B------:R0:W2:Y:S02]  /*9b20*/  SHFL.BFLY P2, R32, R34, R31, R30 ;  /* 0x0c00001f22207389 */ /* 0x0000a4000004001e */
[----:B0123-5:R-:W-:Y:S01]  /*9b30*/  ENDCOLLECTIVE ;  /* 0x000000000000791b */ /* 0x02ffe20003800000 */
.L_x_2603:
[----:B------:R-:W-:Y:S05]  /*9b40*/  BSYNC B0 ;  /* 0x0000000000007941 */ /* 0x000fea0003800000 */
.L_x_2602:
        /* <DEDUP_REMOVED lines=12> */
.L_x_2604:
        /* <DEDUP_REMOVED lines=13> */
.L_x_2605:
[----:B------:R-:W-:Y:S02]  /*9ce0*/  MOV R34, R28 ;  /* 0x0000001c00227202 */ /* 0x000fe40000000f00 */
[----:B------:R-:W-:-:S07]  /*9cf0*/  MOV R26, R32 ;  /* 0x00000020001a7202 */ /* 0x000fce0000000f00 */
[----:B------:R-:W-:Y:S05]  /*9d00*/  WARPSYNC.COLLECTIVE R25, `(.L_x_2606) ;  /* 0x0000000019087348 */ /* 0x000fea0003c00000 */
[----:B------:R0:W1:Y:S02]  /*9d10*/  SHFL.BFLY P2, R32, R34, R31, R30 ;  /* 0x0c00001f22207389 */ /* 0x000064000004001e */
[----:B01----:R-:W-:Y:S01]  /*9d20*/  ENDCOLLECTIVE ;  /* 0x000000000000791b */ /* 0x003fe20003800000 */
.L_x_2606:
        /* <DEDUP_REMOVED lines=10> */
.L_x_2607:
[----:B------:R-:W-:Y:S02]  /*9dd0*/  MOV R34, R27 ;  /* 0x0000001b00227202 */ /* 0x000fe40000000f00 */
[----:B------:R-:W-:-:S07]  /*9de0*/  MOV R29, R32 ;  /* 0x00000020001d7202 */ /* 0x000fce0000000f00 */
[----:B------:R-:W-:Y:S05]  /*9df0*/  WARPSYNC.COLLECTIVE R25, `(.L_x_2608) ;  /* 0x0000000019087348 */ /* 0x000fea0003c00000 */
[----:B------:R0:W1:Y:S02]  /*9e00*/  SHFL.BFLY P2, R32, R34, R31, R30 ;  /* 0x0c00001f22207389 */ /* 0x000064000004001e */
[----:B01----:R-:W-:Y:S01]  /*9e10*/  ENDCOLLECTIVE ;  /* 0x000000000000791b */ /* 0x003fe20003800000 */
.L_x_2608:
        /* <DEDUP_REMOVED lines=12> */
.L_x_2609:
[----:B------:R-:W0:Y:S01]  /*9ee0*/  LDC.64 R26, c[0x0][0x218] ;  /* 0x00008600ff1a7b82 */ /* 0x000e220000000a00 */
[----:B------:R-:W-:Y:S02]  /*9ef0*/  MOV R34, R36 ;  /* 0x0000002400227202 */ /* 0x000fe40000000f00 */
[----:B------:R-:W-:-:S07]  /*9f00*/  MOV R38, R32 ;  /* 0x0000002000267202 */ /* 0x000fce0000000f00 */
[----:B0-----:R-:W-:Y:S05]  /*9f10*/  WARPSYNC.COLLECTIVE R25, `(.L_x_2610) ;  /* 0x0000000019087348 */ /* 0x001fea0003c00000 */
[----:B------:R1:W2:Y:S02]  /*9f20*/  SHFL.BFLY P2, R32, R34, R31, R30 ;  /* 0x0c00001f22207389 */ /* 0x0002a4000004001e */
[----:B012---:R-:W-:Y:S01]  /*9f30*/  ENDCOLLECTIVE ;  /* 0x000000000000791b */ /* 0x007fe20003800000 */
.L_x_2610:
        /* <DEDUP_REMOVED lines=10> */
.L_x_2611:
        /* <DEDUP_REMOVED lines=8> */
.L_x_2612:
[----:B------:R-:W-:Y:S01]  /*a060*/  FADD.FTZ R42, R42, R39 ;  /* 0x000000272a2a7221 */ /* 0x000fe20000010000 */
[----:B------:R-:W-:-:S04]  /*a070*/  HFMA2.MMA R31, -RZ, RZ, 0, 2.384185791015625e-07 ;  /* 0x00000004ff1f7435 */ /* 0x000fc800000001ff */
[----:B------:R-:W-:Y:S02]  /*a080*/  MOV R34, R42 ;  /* 0x0000002a00227202 */ /* 0x000fe40000000f00 */
[----:B------:R-:W-:-:S07]  /*a090*/  MOV R41, R32 ;  /* 0x0000002000297202 */ /* 0x000fce0000000f00 */
[----:B------:R-:W-:Y:S05]  /*a0a0*/  WARPSYNC.COLLECTIVE R25, `(.L_x_2613) ;  /* 0x0000000019087348 */ /* 0x000fea0003c00000 */
[----:B------:R0:W1:Y:S02]  /*a0b0*/  SHFL.BFLY P2, R32, R34, R31, R30 ;  /* 0x0c00001f22207389 */ /* 0x000064000004001e */
[----:B01----:R-:W-:Y:S01]  /*a0c0*/  ENDCOLLECTIVE ;  /* 0x000000000000791b */ /* 0x003fe20003800000 */
.L_x_2613:
[----:B------:R-:W-:-:S05]  /*a0d0*/  FADD.FTZ R41, R41, R40 ;  /* 0x0000002829297221 */ /* 0x000fca0000010000 */
[----:B------:R-:W-:Y:S02]  /*a0e0*/  MOV R34, R41 ;  /* 0x0000002900227202 */ /* 0x000fe40000000f00 */
[----:B------:R-:W-:-:S07]  /*a0f0*/  MOV R39, R32 ;  /* 0x0000002000277202 */ /* 0x000fce0000000f00 */
[----:B------:R-:W-:Y:S05]  /*a100*/  WARPSYNC.COLLECTIVE R25, `(.L_x_2614) ;  /* 0x0000000019087348 */ /* 0x000fea0003c00000 */
[----:B------:R0:W1:Y:S02]  /*a110*/  SHFL.BFLY P2, R32, R34, R31, R30 ;  /* 0x0c00001f22207389 */ /* 0x000064000004001e */
[----:B01----:R-:W-:Y:S01]  /*a120*/  ENDCOLLECTIVE ;  /* 0x000000000000791b */ /* 0x003fe20003800000 */
.L_x_2614:
[----:B------:R-:W-:Y:S01]  /*a130*/  FADD.FTZ R39, R42, R39 ;  /* 0x000000272a277221 */ /* 0x000fe20000010000 */
[----:B------:R-:W-:-:S04]  /*a140*/  HFMA2.MMA R31, -RZ, RZ, 0, 1.1920928955078125e-07 ;  /* 0x00000002ff1f7435 */ /* 0x000fc800000001ff */
[----:B------:R-:W-:Y:S02]  /*a150*/  MOV R34, R39 ;  /* 0x0000002700227202 */ /* 0x000fe40000000f00 */
[----:B------:R-:W-:-:S07]  /*a160*/  MOV R40, R32 ;  /* 0x0000002000287202 */ /* 0x000fce0000000f00 */
[----:B------:R-:W-:Y:S05]  /*a170*/  WARPSYNC.COLLECTIVE R25, `(.L_x_2615) ;  /* 0x0000000019087348 */ /* 0x000fea0003c00000 */
[----:B------:R0:W1:Y:S02]  /*a180*/  SHFL.BFLY P2, R32, R34, R31, R30 ;  /* 0x0c00001f22207389 */ /* 0x000064000004001e */
[----:B01----:R-:W-:Y:S01]  /*a190*/  ENDCOLLECTIVE ;  /* 0x000000000000791b */ /* 0x003fe20003800000 */
.L_x_2615:
[----:B------:R-:W-:-:S05]  /*a1a0*/  FADD.FTZ R40, R41, R40 ;  /* 0x0000002829287221 */ /* 0x000fca0000010000 */
[----:B------:R-:W-:Y:S02]  /*a1b0*/  MOV R34, R40 ;  /* 0x0000002800227202 */ /* 0x000fe40000000f00 */
[----:B------:R-:W-:-:S07]  /*a1c0*/  MOV R28, R32 ;  /* 0x00000020001c7202 */ /* 0x000fce0000000f00 */
[----:B------:R-:W-:Y:S05]  /*a1d0*/  WARPSYNC.COLLECTIVE R25, `(.L_x_2616) ;  /* 0x0000000019087348 */ /* 0x000fea0003c00000 */
[----:B------:R0:W1:Y:S02]  /*a1e0*/  SHFL.BFLY P2, R32, R34, R31, R30 ;  /* 0x0c00001f22207389 */ /* 0x000064000004001e */
[----:B01----:R-:W-:Y:S01]  /*a1f0*/  ENDCOLLECTIVE ;  /* 0x000000000000791b */ /* 0x003fe20003800000 */
.L_x_2616:
        /* <DEDUP_REMOVED lines=13> */
.L_x_2617:
[----:B------:R-:W-:Y:S01]  /*a2d0*/  FADD.FTZ R43, R40, R43 ;  /* 0x0000002b282b7221 */ /* 0x000fe20000010000 */
[----:B------:R-:W0:Y:S04]  /*a2e0*/  LDC.64 R28, c[0x0][0x220] ;  /* 0x00008800ff1c7b82 */ /* 0x000e280000000a00 */
[----:B------:R-:W-:Y:S02]  /*a2f0*/  MOV R34, R43 ;  /* 0x0000002b00227202 */ /* 0x000fe40000000f00 */
[----:B------:R-:W-:-:S07]  /*a300*/  MOV R40, R32 ;  /* 0x0000002000287202 */ /* 0x000fce0000000f00 */
[----:B0-----:R-:W-:Y:S05]  /*a310*/  WARPSYNC.COLLECTIVE R25, `(.L_x_2618) ;  /* 0x0000000019087348 */ /* 0x001fea0003c00000 */
[----:B------:R1:W2:Y:S02]  /*a320*/  SHFL.BFLY P2, R32, R34, R31, R30 ;  /* 0x0c00001f22207389 */ /* 0x0002a4000004001e */
[----:B012---:R-:W-:Y:S01]  /*a330*/  ENDCOLLECTIVE ;  /* 0x000000000000791b */ /* 0x007fe20003800000 */
.L_x_2618:
        /* <DEDUP_REMOVED lines=11> */
.L_x_2619:
[----:B------:R-:W-:Y:S01]  /*a3f0*/  @!P0 F2FP.F16.F32.PACK_AB R33, RZ, R36 ;  /* 0x00000024ff21823e */ /* 0x000fe200000000ff */
[----:B------:R-:W-:Y:S01]  /*a400*/  FADD.FTZ R42, R43, R42 ;  /* 0x0000002a2b2a7221 */ /* 0x000fe20000010000 */
[----:B------:R-:W-:Y:S02]  /*a410*/  MOV R34, R45 ;  /* 0x0000002d00227202 */ /* 0x000fe40000000f00 */
[----:B------:R-:W-:-:S07]  /*a420*/  MOV R51, R32 ;  /* 0x0000002000337202 */ /* 0x000fce0000000f00 */
[----:B------:R-:W-:Y:S05]  /*a430*/  WARPSYNC.COLLECTIVE R25, `(.L_x_2620) ;  /* 0x0000000019087348 */ /* 0x000fea0003c00000 */
[----:B------:R0:W1:Y:S02]  /*a440*/  SHFL.BFLY P2, R32, R34, R31, R30 ;  /* 0x0c00001f22207389 */ /* 0x000064000004001e */
[----:B01----:R-:W-:Y:S01]  /*a450*/  ENDCOLLECTIVE ;  /* 0x000000000000791b */ /* 0x003fe20003800000 */
.L_x_2620:
[----:B------:R-:W-:Y:S01]  /*a460*/  FADD.FTZ R51, R51, R44 ;  /* 0x0000002c33337221 */ /* 0x000fe20000010000 */
[----:B------:R-:W-:-:S04]  /*a470*/  HFMA2.MMA R31, -RZ, RZ, 0, 2.384185791015625e-07 ;  /* 0x00000004ff1f7435 */ /* 0x000fc800000001ff */
[----:B------:R-:W-:Y:S02]  /*a480*/  MOV R34, R51 ;  /* 0x0000003300227202 */ /* 0x000fe40000000f00 */
[----:B------:R-:W-:-:S07]  /*a490*/  MOV R46, R32 ;  /* 0x00000020002e7202 */ /* 0x000fce0000000f00 */
[----:B------:R-:W-:Y:S05]  /*a4a0*/  WARPSYNC.COLLECTIVE R25, `(.L_x_2621) ;  /* 0x0000000019087348 */ /* 0x000fea0003c00000 */
[----:B------:R0:W1:Y:S02]  /*a4b0*/  SHFL.BFLY P2, R32, R34, R31, R30 ;  /* 0x0c00001f22207389 */ /* 0x000064000004001e */
[----:B01----:R-:W-:Y:S01]  /*a4c0*/  ENDCOLLECTIVE ;  /* 0x000000000000791b */ /* 0x003fe20003800000 */
.L_x_2621:
[----:B------:R-:W-:-:S05]  /*a4d0*/  FADD.FTZ R46, R46, R45 ;  /* 0x0000002d2e2e7221 */ /* 0x000fca0000010000 */
[----:B------:R-:W-:Y:S02]  /*a4e0*/  MOV R34, R46 ;  /* 0x0000002e00227202 */ /* 0x000fe40000000f00 */
[----:B------:R-:W-:-:S07]  /*a4f0*/  MOV R44, R32 ;  /* 0x00000020002c7202 */ /* 0x000fce0000000f00 */
[----:B------:R-:W-:Y:S05]  /*a500*/  WARPSYNC.COLLECTIVE R25, `(.L_x_2622) ;  /* 0x0000000019087348 */ /* 0x000fea0003c00000 */
[----:B------:R0:W1:Y:S02]  /*a510*/  SHFL.BFLY P2, R32, R34, R31, R30 ;  /* 0x0c00001f22207389 */ /* 0x000064000004001e */
[----:B01----:R-:W-:Y:S01]  /*a520*/  ENDCOLLECTIVE ;  /* 0x000000000000791b */ /* 0x003fe20003800000 */
.L_x_2622:
[----:B------:R-:W-:Y:S01]  /*a530*/  FADD.FTZ R44, R51, R44 ;  /* 0x0000002c332c7221 */ /* 0x000fe20000010000 */
[----:B------:R-:W-:-:S04]  /*a540*/  HFMA2.MMA R31, -RZ, RZ, 0, 1.1920928955078125e-07 ;  /* 0x00000002ff1f7435 */ /* 0x000fc800000001ff */
[----:B------:R-:W-:Y:S02]  /*a550*/  MOV R34, R44 ;  /* 0x0000002c00227202 */ /* 0x000fe40000000f00 */
[----:B------:R-:W-:-:S07]  /*a560*/  MOV R45, R32 ;  /* 0x00000020002d7202 */ /* 0x000fce0000000f00 */
[----:B------:R-:W-:Y:S05]  /*a570*/  WARPSYNC.COLLECTIVE R25, `(.L_x_2623) ;  /* 0x0000000019087348 */ /* 0x000fea0003c00000 */
[----:B------:R0:W1:Y:S02]  /*a580*/  SHFL.BFLY P2, R32, R34, R31, R30 ;  /* 0x0c00001f22207389 */ /* 0x000064000004001e */
[----:B01----:R-:W-:Y:S01]  /*a590*/  ENDCOLLECTIVE ;  /* 0x000000000000791b */ /* 0x003fe20003800000 */
.L_x_2623:
[----:B------:R-:W-:-:S05]  /*a5a0*/  FADD.FTZ R45, R46, R45 ;  /* 0x0000002d2e2d7221 */ /* 0x000fca0000010000 */
[----:B------:R-:W-:Y:S02]  /*a5b0*/  MOV R34, R45 ;  /* 0x0000002d00227202 */ /* 0x000fe40000000f00 */
[----:B------:R-:W-:-:S07]  /*a5c0*/  MOV R51, R32 ;  /* 0x0000002000337202 */ /* 0x000fce0000000f00 */
[----:B------:R-:W-:Y:S05]  /*a5d0*/  WARPSYNC.COLLECTIVE R25, `(.L_x_2624) ;  /* 0x0000000019087348 */ /* 0x000fea0003c00000 */
[----:B------:R0:W1:Y:S02]  /*a5e0*/  SHFL.BFLY P2, R32, R34, R31, R30 ;  /* 0x0c00001f22207389 */ /* 0x000064000004001e */
[----:B01----:R-:W-:Y:S01]  /*a5f0*/  ENDCOLLECTIVE ;  /* 0x000000000000791b */ /* 0x003fe20003800000 */
.L_x_2624:
[----:B------:R-:W-:Y:S01]  /*a600*/  FADD.FTZ R51, R44, R51 ;  /* 0x000000332c337221 */ /* 0x000fe20000010000 */
[----:B------:R-:W-:-:S04]  /*a610*/  HFMA2.MMA R31, -RZ, RZ, 0, 5.9604644775390625e-08 ;  /* 0x00000001ff1f7435 */ /* 0x000fc800000001ff */
[----:B------:R-:W-:Y:S02]  /*a620*/  MOV R34, R51 ;  /* 0x0000003300227202 */ /* 0x000fe40000000f00 */
[----:B------:R-:W-:-:S07]  /*a630*/  MOV R46, R32 ;  /* 0x00000020002e7202 */ /* 0x000fce0000000f00 */
[----:B------:R-:W-:Y:S05]  /*a640*/  WARPSYNC.COLLECTIVE R25, `(.L_x_2625) ;  /* 0x0000000019087348 */ /* 0x000fea0003c00000 */
[----:B------:R0:W1:Y:S02]  /*a650*/  SHFL.BFLY P2, R32, R34, R31, R30 ;  /* 0x0c00001f22207389 */ /* 0x000064000004001e */
[----:B01----:R-:W-:Y:S01]  /*a660*/  ENDCOLLECTIVE ;  /* 0x000000000000791b */ /* 0x003fe20003800000 */
.L_x_2625:
[----:B------:R-:W-:-:S05]  /*a670*/  FADD.FTZ R45, R45, R46 ;  /* 0x0000002e2d2d7221 */ /* 0x000fca0000010000 */
[----:B------:R-:W-:Y:S02]  /*a680*/  MOV R34, R45 ;  /* 0x0000002d00227202 */ /* 0x000fe40000000f00 */
[----:B------:R-:W-:-:S07]  /*a690*/  MOV R44, R32 ;  /* 0x00000020002c7202 */ /* 0x000fce0000000f00 */
[----:B------:R-:W-:Y:S05]  /*a6a0*/  WARPSYNC.COLLECTIVE R25, `(.L_x_2626) ;  /* 0x0000000019087348 */ /* 0x000fea0003c00000 */
[----:B------:R0:W1:Y:S02]  /*a6b0*/  SHFL.BFLY P2, R32, R34, R31, R30 ;  /* 0x0c00001f22207389 */ /* 0x000064000004001e */
[----:B01----:R-:W-:Y:S01]  /*a6c0*/  ENDCOLLECTIVE ;  /* 0x000000000000791b */ /* 0x003fe20003800000 */
.L_x_2626:
[----:B------:R-:W-:Y:S01]  /*a6d0*/  HFMA2.MMA R31, -RZ, RZ, 0, 4.76837158203125e-07 ;  /* 0x00000008ff1f7435 */ /* 0x000fe200000001ff */
[----:B------:R-:W-:Y:S02]  /*a6e0*/  MOV R34, R48 ;  /* 0x0000003000227202 */ /* 0x000fe40000000f00 */
[----:B------:R-:W-:-:S08]  /*a6f0*/  MOV R46, R32 ;  /* 0x00000020002e7202 */ /* 0x000fd00000000f00 */
[----:B------:R-:W-:Y:S05]  /*a700*/  WARPSYNC.COLLECTIVE R25, `(.L_x_2627) ;  /* 0x0000000019087348 */ /* 0x000fea0003c00000 */
[----:B------:R0:W1:Y:S02]  /*a710*/  SHFL.BFLY P2, R32, R34, R31, R30 ;  /* 0x0c00001f22207389 */ /* 0x000064000004001e */
[----:B01----:R-:W-:Y:S01]  /*a720*/  ENDCOLLECTIVE ;  /* 0x000000000000791b */ /* 0x003fe20003800000 */
.L_x_2627:
[----:B------:R-:W-:Y:S02]  /*a730*/  MOV R34, R50 ;  /* 0x0000003200227202 */ /* 0x000fe40000000f00 */
[----:B------:R-:W-:-:S07]  /*a740*/  MOV R55, R32 ;  /* 0x0000002000377202 */ /* 0x000fce0000000f00 */
[----:B------:R-:W-:Y:S05]  /*a750*/  WARPSYNC.COLLECTIVE R25, `(.L_x_2628) ;  /* 0x0000000019087348 */ /* 0x000fea0003c00000 */
[----:B------:R0:W1:Y:S02]  /*a760*/  SHFL.BFLY P2, R32, R34, R31, R30 ;  /* 0x0c00001f22207389 */ /* 0x000064000004001e */
[----:B01----:R-:W-:Y:S01]  /*a770*/  ENDCOLLECTIVE ;  /* 0x000000000000791b */ /* 0x003fe20003800000 */
.L_x_2628:
[----:B------:R-:W-:Y:S01]  /*a780*/  FADD.FTZ R55, R55, R48 ;  /* 0x0000003037377221 */ /* 0x000fe20000010000 */
[----:B------:R-:W-:-:S04]  /*a790*/  HFMA2.MMA R31, -RZ, RZ, 0, 2.384185791015625e-07 ;  /* 0x00000004ff1f7435 */ /* 0x000fc800000001ff */
[----:B------:R-:W-:Y:S02]  /*a7a0*/  MOV R34, R55 ;  /* 0x0000003700227202 */ /* 0x000fe40000000f00 */
[----:B------:R-:W-:-:S07]  /*a7b0*/  MOV R57, R32 ;  /* 0x0000002000397202 */ /* 0x000fce0000000f00 */
[----:B------:R-:W-:Y:S05]  /*a7c0*/  WARPSYNC.COLLECTIVE R25, `(.L_x_2629) ;  /* 0x0000000019087348 */ /* 0x000fea0003c00000 */
[----:B------:R0:W1:Y:S02]  /*a7d0*/  SHFL.BFLY P2, R32, R34, R31, R30 ;  /* 0x0c00001f22207389 */ /* 0x000064000004001e */
[----:B01----:R-:W-:Y:S01]  /*a7e0*/  ENDCOLLECTIVE ;  /* 0x000000000000791b */ /* 0x003fe20003800000 */
.L_x_2629:
[----:B------:R-:W-:-:S05]  /*a7f0*/  FADD.FTZ R57, R57, R50 ;  /* 0x0000003239397221 */ /* 0x000fca0000010000 */
[----:B------:R-:W-:Y:S02]  /*a800*/  MOV R34, R57 ;  /* 0x0000003900227202 */ /* 0x000fe40000000f00 */
[----:B------:R-:W-:-:S07]  /*a810*/  MOV R48, R32 ;  /* 0x0000002000307202 */ /* 0x000fce0000000f00 */
[----:B------:R-:W-:Y:S05]  /*a820*/  WARPSYNC.COLLECTIVE R25, `(.L_x_2630) ;  /* 0x0000000019087348 */ /* 0x000fea0003c00000 */
[----:B------:R0:W1:Y:S02]  /*a830*/  SHFL.BFLY P2, R32, R34, R31, R30 ;  /* 0x0c00001f22207389 */ /* 0x000064000004001e */
[----:B01----:R-:W-:Y:S01]  /*a840*/  ENDCOLLECTIVE ;  /* 0x000000000000791b */ /* 0x003fe20003800000 */
.L_x_2630:
[----:B------:R-:W-:Y:S01]  /*a850*/  FADD.FTZ R48, R55, R48 ;  /* 0x0000003037307221 */ /* 0x000fe20000010000 */
[----:B------:R-:W-:-:S04]  /*a860*/  HFMA2.MMA R31, -RZ, RZ, 0, 1.1920928955078125e-07 ;  /* 0x00000002ff1f7435 */ /* 0x000fc800000001ff */
[----:B------:R-:W-:Y:S02]  /*a870*/  MOV R34, R48 ;  /* 0x0000003000227202 */ /* 0x000fe40000000f00 */
[----:B------:R-:W-:-:S07]  /*a880*/  MOV R50, R32 ;  /* 0x0000002000327202 */ /* 0x000fce0000000f00 */
[----:B------:R-:W-:Y:S05]  /*a890*/  WARPSYNC.COLLECTIVE R25, `(.L_x_2631) ;  /* 0x0000000019087348 */ /* 0x000fea0003c00000 */
[----:B------:R0:W1:Y:S02]  /*a8a0*/  SHFL.BFLY P2, R32, R34, R31, R30 ;  /* 0x0c00001f22207389 */ /* 0x000064000004001e */
[----:B01----:R-:W-:Y:S01]  /*a8b0*/  ENDCOLLECTIVE ;  /* 0x000000000000791b */ /* 0x003fe20003800000 */
.L_x_2631:
[----:B------:R-:W-:-:S05]  /*a8c0*/  FADD.FTZ R50, R57, R50 ;  /* 0x0000003239327221 */ /* 0x000fca0000010000 */
[----:B------:R-:W-:Y:S02]  /*a8d0*/  MOV R34, R50 ;  /* 0x0000003200227202 */ /* 0x000fe40000000f00 */
[----:B------:R-:W-:-:S07]  /*a8e0*/  MOV R39, R32 ;  /* 0x0000002000277202 */ /* 0x000fce0000000f00 */
[----:B------:R-:W-:Y:S05]  /*a8f0*/  WARPSYNC.COLLECTIVE R25, `(.L_x_2632) ;  /* 0x0000000019087348 */ /* 0x000fea0003c00000 */
[----:B------:R0:W1:Y:S02]  /*a900*/  SHFL.BFLY P2, R32, R34, R31, R30 ;  /* 0x0c00001f22207389 */ /* 0x000064000004001e */
[----:B01----:R-:W-:Y:S01]  /*a910*/  ENDCOLLECTIVE ;  /* 0x000000000000791b */ /* 0x003fe20003800000 */
.L_x_2632:
        /* <DEDUP_REMOVED lines=21> */
.L_x_2633:
        /* <DEDUP_REMOVED lines=11> */
.L_x_2634:
[----:B------:R-:W-:Y:S01]  /*ab20*/  FADD.FTZ R36, R39, R36 ;  /* 0x0000002427247221 */ /* 0x000fe20000010000 */
[----:B------:R-:W-:Y:S06]  /*ab30*/  BRA `(.L_x_2635) ;  /* 0xffffffe400107947 */ /* 0x000fec000383ffff */
.L_x_2636:
        /* <DEDUP_REMOVED lines=12> */
.L_x_3948:


//--------------------- .text._ZN13group_norm_v218gn_bwd_cuda_kernelI6__halfLi480ELi2ELi32ELi60ELi256ELb0ELb1ELi16ELi960ELi960ELi4ELb1ELi14ELb0ELb0ELNS_15WgradSyncMethodE3ENS_16CompileConditionILi900EEEEEvPT_S6_S6_PKS5_S8_S8_S8_PKfflPfPj --------------------------
	.section	.text._ZN13group_norm_v218gn_bwd_cuda_kernelI6__halfLi480ELi2ELi32ELi60ELi256ELb0ELb1ELi16ELi960ELi960ELi4ELb1ELi14ELb0ELb0ELNS_15WgradSyncMethodE3ENS_16CompileConditionILi900EEEEEvPT_S6_S6_PKS5_S8_S8_S8_PKfflPfPj,"ax",@progbits
	.align	128
        .global         _ZN13group_norm_v218gn_bwd_cuda_kernelI6__halfLi480ELi2ELi32ELi60ELi256ELb0ELb1ELi16ELi960ELi960ELi4ELb1ELi14ELb0ELb0ELNS_15WgradSyncMethodE3ENS_16CompileConditionILi900EEEEEvPT_S6_S6_PKS5_S8_S8_S8_PKfflPfPj
        .type           _ZN13group_norm_v218gn_bwd_cuda_kernelI6__halfLi480ELi2ELi32ELi60ELi256ELb0ELb1ELi16ELi960ELi960ELi4ELb1ELi14ELb0ELb0ELNS_15WgradSyncMethodE3ENS_16CompileConditionILi900EEEEEvPT_S6_S6_PKS5_S8_S8_S8_PKfflPfPj,@function
        .size           _ZN13group_norm_v218gn_bwd_cuda_kernelI6__halfLi480ELi2ELi32ELi60ELi256ELb0ELb1ELi16ELi960ELi960ELi4ELb1ELi14ELb0ELb0ELNS_15WgradSyncMethodE3ENS_16CompileConditionILi900EEEEEvPT_S6_S6_PKS5_S8_S8_S8_PKfflPfPj,(.L_x_3949 - _ZN13group_norm_v218gn_bwd_cuda_kernelI6__halfLi480ELi2ELi32ELi60ELi256ELb0ELb1ELi16ELi960ELi960ELi4ELb1ELi14ELb0ELb0ELNS_15WgradSyncMethodE3ENS_16CompileConditionILi900EEEEEvPT_S6_S6_PKS5_S8_S8_S8_PKfflPfPj)
        .other          _ZN13group_norm_v218gn_bwd_cuda_kernelI6__halfLi480ELi2ELi32ELi60ELi256ELb0ELb1ELi16ELi960ELi960ELi4ELb1ELi14ELb0ELb0ELNS_15WgradSyncMethodE3ENS_16CompileConditionILi900EEEEEvPT_S6_S6_PKS5_S8_S8_S8_PKfflPfPj,@"STO_CUDA_ENTRY STV_DEFAULT"
_ZN13group_norm_v218gn_bwd_cuda_kernelI6__halfLi480ELi2ELi32ELi60ELi256ELb0ELb1ELi16ELi960ELi960ELi4ELb1ELi14ELb0ELb0ELNS_15WgradSyncMethodE3ENS_16CompileConditionILi900EEEEEvPT_S6_S6_PKS5_S8_S8_S8_PKfflPfPj:
.text._ZN13group_norm_v218gn_bwd_cuda_kernelI6__halfLi480ELi2ELi32ELi60ELi256ELb0ELb1ELi16ELi960ELi960ELi4ELb1ELi14ELb0ELb0ELNS_15WgradSyncMethodE3ENS_16CompileConditionILi900EEEEEvPT_S6_S6_PKS5_S8_S8_S8_PKfflPfPj:
        /* <DEDUP_REMOVED lines=32> */
.L_x_2639:
[----:B------:R-:W2:Y:S04]  /*0200*/  LD.E.STRONG.GPU R0, desc[UR12][R2.64] ;  /* 0x0000000c02007980 */ /* 0x000ea8000c10f900 */
[----:B--2---:R-:W-:Y:S01]  /*0210*/  CCTL.IVALL ;  /* 0x00000000ff00798f */ /* 0x004fe20002000000 */
[----:B------:R-:W-:Y:S05]  /*0220*/  YIELD ;  /* 0x0000000000007946 */ /* 0x000fea0003800000 */
[----:B-----5:R-:W-:-:S04]  /*0230*/  LOP3.LUT R0, R0, R5, RZ, 0x3c, !PT ;  /* 0x0000000500007212 */ /* 0x020fc800078e3cff */
[----:B------:R-:W-:-:S13]  /*0240*/  ISETP.GT.AND P0, PT, R0, -0x1, PT ;  /* 0xffffffff0000780c */ /* 0x000fda0003f04270 */
[----:B------:R-:W-:Y:S05]  /*0250*/  @P0 BRA `(.L_x_2639) ;  /* 0xfffffffc00e80947 */ /* 0x000fea000383ffff */
.L_x_2638:
[----:B------:R-:W-:Y:S05]  /*0260*/  WARPSYNC.ALL ;  /* 0x0000000000007948 */ /* 0x000fea0003800000 */
[----:B------:R-:W-:Y:S06]  /*0270*/  BAR.SYNC.DEFER_BLOCKING 0x0 ;  /* 0x0000000000007b1d */ /* 0x000fec0000010000 */
[----:B------:R-:W-:Y:S05]  /*0280*/  BRA `(.L_x_2640) ;  /* 0x0000004400a47947 */ /* 0x000fea0003800000 */
.L_x_2637:
        /* <DEDUP_REMOVED lines=17> */
[----:B------:R-:W-:Y:S02]  /*03a0*/  SHF.R.S32.HI R8, RZ, 0x2, R3 ;  /* 0x00000002ff087819 */ /* 0x000fe40000011403 */
[----:B------:R-:W-:Y:S02]  /*03b0*/  IADD3 R3, R6, 0xf0, RZ ;  /* 0x000000f006037810 */ /* 0x000fe40007ffe0ff */
[----:B------:R-:W-:Y:S01]  /*03c0*/  LEA.HI R6, R5, R4, RZ, 0x4 ;  /* 0x0000000405067211 */ /* 0x000fe200078f20ff */
[----:B------:R0:W-:Y:S01]  /*03d0*/  STL [R1+0xa0], R8 ;  /* 0x0000a00801007387 */ /* 0x0001e20000100800 */
[----:B------:R-:W-:Y:S02]  /*03e0*/  IADD3 R7, R4, -R7, RZ ;  /* 0x8000000704077210 */ /* 0x000fe40007ffe0ff */
[----:B------:R-:W-:-:S02]  /*03f0*/  IADD3 R5, R8, 0xf0, RZ ;  /* 0x000000f008057810 */ /* 0x000fc40007ffe0ff */
[----:B------:R-:W-:Y:S02]  /*0400*/  SHF.R.S32.HI R4, RZ, 0x1f, R3 ;  /* 0x0000001fff047819 */ /* 0x000fe40000011403 */
[----:B------:R-:W-:Y:S02]  /*0410*/  LOP3.LUT R2, R2, 0xfffffffc, RZ, 0xc0, !PT ;  /* 0xfffffffc02027812 */ /* 0x000fe400078ec0ff */
[----:B------:R-:W-:Y:S02]  /*0420*/  LEA.HI R0, R0, R9, RZ, 0x4 ;  /* 0x0000000900007211 */ /* 0x000fe400078f20ff */
[----:B0-----:R-:W-:Y:S01]  /*0430*/  SHF.R.S32.HI R8, RZ, 0x1f, R5 ;  /* 0x0000001fff087819 */ /* 0x001fe20000011405 */
[----:B------:R-:W-:Y:S01]  /*0440*/  IMAD.IADD R2, R9, 0x1, -R2 ;  /* 0x0000000109027824 */ /* 0x000fe200078e0a02 */
[----:B------:R-:W-:Y:S02]  /*0450*/  LEA.HI R4, R4, R3, RZ, 0x2 ;  /* 0x0000000304047211 */ /* 0x000fe400078f10ff */
[----:B------:R-:W-:-:S02]  /*0460*/  SHF.R.U32.HI R3, RZ, 0x4, R0 ;  /* 0x00000004ff037819 */ /* 0x000fc40000011600 */
[----:B------:R-:W-:Y:S02]  /*0470*/  LEA.HI R8, R8, R5, RZ, 0x2 ;  /* 0x0000000508087211 */ /* 0x000fe400078f10ff */
[----:B------:R-:W-:Y:S02]  /*0480*/  SHF.R.U32.HI R5, RZ, 0x2, R4 ;  /* 0x00000002ff057819 */ /* 0x000fe40000011604 */
[C---:B------:R-:W-:Y:S02]  /*0490*/  LOP3.LUT R3, R2.reuse, 0x3, R3, 0x78, !PT ;  /* 0x0000000302037812 */ /* 0x040fe400078e7803 */
[----:B------:R-:W-:Y:S02]  /*04a0*/  LOP3.LUT R0, R2, 0x3, R5, 0x78, !PT ;  /* 0x0000000302007812 */ /* 0x000fe400078e7805 */
[----:B------:R-:W-:Y:S01]  /*04b0*/  SHF.R.U32.HI R6, RZ, 0x4, R6 ;  /* 0x00000004ff067819 */ /* 0x000fe20000011606 */
[----:B------:R-:W-:Y:S01]  /*04c0*/  STL [R1+0xb0], R3 ;  /* 0x0000b00301007387 */ /* 0x000fe20000100800 */
[----:B------:R-:W-:-:S02]  /*04d0*/  SHF.R.U32.HI R8, RZ, 0x2, R8 ;  /* 0x00000002ff087819 */ /* 0x000fc40000011608 */
[C---:B------:R-:W-:Y:S01]  /*04e0*/  LOP3.LUT R2, R7.reuse, 0x3, R6, 0x78, !PT ;  /* 0x0000000307027812 */ /* 0x040fe200078e7806 */
[----:B------:R0:W-:Y:S04]  /*04f0*/  STL [R1+0xac], R0 ;  /* 0x0000ac0001007387 */ /* 0x0001e80000100800 */
[----:B------:R1:W-:Y:S01]  /*0500*/  STL [R1+0xa8], R2 ;  /* 0x0000a80201007387 */ /* 0x0003e20000100800 */
[----:B0-----:R-:W-:-:S05]  /*0510*/  LOP3.LUT R0, R7, 0x3, R8, 0x78, !PT ;  /* 0x0000000307007812 */ /* 0x001fca00078e7808 */
[----:B------:R1:W-:Y:S02]  /*0520*/  STL [R1+0xa4], R0 ;  /* 0x0000a40001007387 */ /* 0x0003e40000100800 */
.L_x_2652:
[----:B01----:R-:W0:Y:S01]  /*0530*/  S2R R0, SR_TID.X ;  /* 0x0000000000007919 */ /* 0x003e220000002100 */
[----:B------:R-:W-:Y:S01]  /*0540*/  ULOP3.LUT UR9, UR14, 0x1, URZ, 0xc0, !UPT ;  /* 0x000000010e097892 */ /* 0x000fe2000f8ec03f */
[----:B------:R-:W1:Y:S01]  /*0550*/  LDC.64 R8, c[0x0][0x238] ;  /* 0x00008e00ff087b82 */ /* 0x000e620000000a00 */
[----:B------:R-:W-:Y:S01]  /*0560*/  USHF.R.U64 UR10, UR14, 0x1, UR5 ;  /* 0x000000010e0a7899 */ /* 0x000fe20008001205 */
[----:B-----5:R-:W-:Y:S01]  /*0570*/  STL [R1+0xd8], R32 ;  /* 0x0000d82001007387 */ /* 0x020fe20000100800 */
[----:B------:R-:W-:Y:S02]  /*0580*/  UIMAD UR15, UR9, 0x3c0, URZ ;  /* 0x000003c0090f78a4 */ /* 0x000fe4000f8e023f */
[----:B------:R-:W-:Y:S02]  /*0590*/  USHF.L.U32 UR9, UR17, 0x4, URZ ;  /* 0x0000000411097899 */ /* 0x000fe4000800063f */
[----:B------:R-:W-:Y:S01]  /*05a0*/  USHF.R.U32.HI UR11, URZ, 0x1, UR5 ;  /* 0x000000013f0b7899 */ /* 0x000fe20008011605 */
[----:B------:R-:W-:Y:S01]  /*05b0*/  MOV R11, UR10 ;  /* 0x0000000a000b7c02 */ /* 0x000fe20008000f00 */
        /* <DEDUP_REMOVED lines=12> */
[----:B------:R-:W-:-:S05]  /*0680*/  IMAD.WIDE.U32 R2, R6, -0x77777777, RZ ;  /* 0x8888888906027825 */ /* 0x000fca00078e00ff */
[----:B------:R-:W-:Y:S01]  /*0690*/  SHF.R.U32.HI R0, RZ, 0x5, R3 ;  /* 0x00000005ff007819 */ /* 0x000fe20000011603 */
[----:B------:R-:W-:-:S03]  /*06a0*/  IMAD.WIDE.U32 R2, R11, 0x78000, R6 ;  /* 0x000780000b027825 */ /* 0x000fc600078e0006 */
[C---:B------:R-:W-:Y:S01]  /*06b0*/  LEA R5, P0, R11.reuse, R0, 0x5 ;  /* 0x000000000b057211 */ /* 0x040fe200078028ff */
[----:B------:R0:W-:Y:S03]  /*06c0*/  STL [R1+0x9c], R0 ;  /* 0x00009c0001007387 */ /* 0x0001e60000100800 */
[----:B------:R-:W-:Y:S02]  /*06d0*/  LEA.HI.X R10, R11, RZ, R10, 0x5, P0 ;  /* 0x000000ff0b0a7211 */ /* 0x000fe400000f2c0a */
[----:B------:R-:W-:-:S04]  /*06e0*/  LEA R22, P0, R5, UR18, 0x3 ;  /* 0x0000001205167c11 */ /* 0x000fc8000f8018ff */
[----:B------:R-:W-:Y:S01]  /*06f0*/  LEA.HI.X R23, R5, UR19, R10, 0x3, P0 ;  /* 0x0000001305177c11 */ /* 0x000fe200080f1c0a */
[----:B------:R-:W-:Y:S01]  /*0700*/  ULDC.64 UR18, c[0x0][0x228] ;  /* 0x00008a0000127ab9 */ /* 0x000fe20000000a00 */
[----:B0-----:R-:W-:Y:S01]  /*0710*/  IADD3 R0, R3, UR10, RZ ;  /* 0x0000000a03007c10 */ /* 0x001fe2000fffe0ff */
[----:B------:R-:W-:Y:S01]  /*0720*/  ULDC.64 UR10, c[0x0][0x230] ;  /* 0x00008c00000a7ab9 */ /* 0x000fe20000000a00 */
[----:B------:R-:W-:Y:S02]  /*0730*/  IADD3 R3, P1, R4, R2, RZ ;  /* 0x0000000204037210 */ /* 0x000fe40007f3e0ff */
[----:B------:R-:W2:Y:S02]  /*0740*/  LDG.E.64.CONSTANT R22, desc[UR12][R22.64] ;  /* 0x0000000c16167981 */ /* 0x000ea4000c1e9b00 */
[----:B------:R-:W-:Y:S02]  /*0750*/  IADD3.X R10, RZ, R0, RZ, P1, !PT ;  /* 0x00000000ff0a7210 */ /* 0x000fe40000ffe4ff */
[----:B------:R-:W-:-:S02]  /*0760*/  SHF.L.U32 R13, R3, 0x1, RZ ;  /* 0x00000001030d7819 */ /* 0x000fc400000006ff */
[----:B------:R-:W-:Y:S02]  /*0770*/  SHF.L.U64.HI R12, R3, 0x1, R10 ;  /* 0x00000001030c7819 */ /* 0x000fe4000001020a */
[C---:B------:R-:W-:Y:S02]  /*0780*/  IADD3 R44, P0, R13.reuse, UR10, RZ ;  /* 0x0000000a0d2c7c10 */ /* 0x040fe4000ff1e0ff */
[----:B------:R-:W-:Y:S02]  /*0790*/  IADD3 R10, P1, R13, UR18, RZ ;  /* 0x000000120d0a7c10 */ /* 0x000fe4000ff3e0ff */
[----:B------:R-:W-:Y:S01]  /*07a0*/  IADD3.X R45, R12, UR11, RZ, P0, !PT ;  /* 0x0000000b0c2d7c10 */ /* 0x000fe200087fe4ff */
[----:B-1----:R-:W-:Y:S01]  /*07b0*/  IMAD.WIDE R8, R6, 0x2, R8 ;  /* 0x0000000206087825 */ /* 0x002fe200078e0208 */
[----:B------:R-:W-:Y:S02]  /*07c0*/  IADD3 R3, R4, 0xf00, RZ ;  /* 0x00000f0004037810 */ /* 0x000fe40007ffe0ff */
[----:B------:R-:W-:-:S02]  /*07d0*/  IADD3.X R11, R12, UR19, RZ, P1, !PT ;  /* 0x000000130c0b7c10 */ /* 0x000fc40008ffe4ff */
[----:B------:R-:W3:Y:S01]  /*07e0*/  LDG.E.64.CONSTANT R44, desc[UR12][R44.64] ;  /* 0x0000000c2c2c7981 */ /* 0x000ee2000c1e9b00 */
[----:B------:R-:W-:-:S03]  /*07f0*/  IADD3 R3, P0, R3, R2, RZ ;  /* 0x0000000203037210 */ /* 0x000fc60007f1e0ff */
[----:B------:R0:W4:Y:S04]  /*0800*/  LDG.E.64.CONSTANT R46, desc[UR12][R8.64] ;  /* 0x0000000c082e7981 */ /* 0x000128000c1e9b00 */
[----:B------:R1:W5:Y:S04]  /*0810*/  LDG.E.64.CONSTANT R6, desc[UR12][R10.64] ;  /* 0x0000000c0a067981 */ /* 0x000368000c1e9b00 */
[----:B------:R0:W-:Y:S04]  /*0820*/  STL [R1+0x70], R13 ;  /* 0x0000700d01007387 */ /* 0x0001e80000100800 */
[----:B------:R1:W-:Y:S01]  /*0830*/  STL [R1+0x98], R12 ;  /* 0x0000980c01007387 */ /* 0x0003e20000100800 */
[----:B0-----:R-:W-:Y:S01]  /*0840*/  IMAD.SHL.U32 R13, R3, 0x2, RZ ;  /* 0x00000002030d7824 */ /* 0x001fe200078e00ff */
[----:B-1----:R-:W-:-:S04]  /*0850*/  IADD3.X R12, RZ, R0, RZ, P0, !PT ;  /* 0x00000000ff0c7210 */ /* 0x002fc800007fe4ff */
[----:B------:R-:W-:Y:S02]  /*0860*/  IADD3 R40, P0, R13, UR10, RZ ;  /* 0x0000000a0d287c10 */ /* 0x000fe4000ff1e0ff */
[----:B------:R-:W-:Y:S02]  /*0870*/  SHF.L.U64.HI R5, R3, 0x1, R12 ;  /* 0x0000000103057819 */ /* 0x000fe4000001020c */
[----:B------:R-:W-:Y:S02]  /*0880*/  IADD3 R42, P1, R13, UR18, RZ ;  /* 0x000000120d2a7c10 */ /* 0x000fe4000ff3e0ff */
[C---:B------:R-:W-:Y:S02]  /*0890*/  IADD3.X R41, R5.reuse, UR11, RZ, P0, !PT ;  /* 0x0000000b05297c10 */ /* 0x040fe400087fe4ff */
[----:B------:R-:W-:-:S04]  /*08a0*/  IADD3.X R43, R5, UR19, RZ, P1, !PT ;  /* 0x00000013052b7c10 */ /* 0x000fc80008ffe4ff */
[----:B------:R-:W5:Y:S01]  /*08b0*/  LDG.E.64.CONSTANT R40, desc[UR12][R40.64] ;  /* 0x0000000c28287981 */ /* 0x000f62000c1e9b00 */
[----:B------:R-:W-:-:S03]  /*08c0*/  IADD3 R3, R4, 0x1e00, RZ ;  /* 0x00001e0004037810 */ /* 0x000fc60007ffe0ff */
[----:B------:R-:W5:Y:S01]  /*08d0*/  LDG.E.64.CONSTANT R42, desc[UR12][R42.64] ;  /* 0x0000000c2a2a7981 */ /* 0x000f62000c1e9b00 */
[----:B------:R-:W-:-:S04]  /*08e0*/  IADD3 R3, P0, R3, R2, RZ ;  /* 0x0000000203037210 */ /* 0x000fc80007f1e0ff */
[----:B------:R-:W-:Y:S02]  /*08f0*/  IADD3.X R8, RZ, R0, RZ, P0, !PT ;  /* 0x00000000ff087210 */ /* 0x000fe400007fe4ff */
[----:B------:R-:W-:Y:S01]  /*0900*/  SHF.L.U32 R9, R3, 0x1, RZ ;  /* 0x0000000103097819 */ /* 0x000fe200000006ff */
[----:B------:R-:W-:Y:S03]  /*0910*/  STL [R1+0x90], R13 ;  /* 0x0000900d01007387 */ /* 0x000fe60000100800 */
[C---:B------:R-:W-:Y:S01]  /*0920*/  IADD3 R38, P0, R9.reuse, UR10, RZ ;  /* 0x0000000a09267c10 */ /* 0x040fe2000ff1e0ff */
[----:B------:R0:W-:Y:S01]  /*0930*/  STL [R1+0x94], R5 ;  /* 0x0000940501007387 */ /* 0x0001e20000100800 */
[----:B------:R-:W-:Y:S02]  /*0940*/  IADD3 R48, P1, R9, UR18, RZ ;  /* 0x0000001209307c10 */ /* 0x000fe4000ff3e0ff */
[----:B0-----:R-:W-:-:S04]  /*0950*/  SHF.L.U64.HI R5, R3, 0x1, R8 ;  /* 0x0000000103057819 */ /* 0x001fc80000010208 */
[C---:B------:R-:W-:Y:S02]  /*0960*/  IADD3.X R39, R5.reuse, UR11, RZ, P0, !PT ;  /* 0x0000000b05277c10 */ /* 0x040fe400087fe4ff */
[----:B------:R-:W-:Y:S02]  /*0970*/  IADD3.X R49, R5, UR19, RZ, P1, !PT ;  /* 0x0000001305317c10 */ /* 0x000fe40008ffe4ff */
[----:B------:R-:W-:Y:S02]  /*0980*/  IADD3 R3, R4, 0x2d00, RZ ;  /* 0x00002d0004037810 */ /* 0x000fe40007ffe0ff */
[----:B------:R-:W5:Y:S02]  /*0990*/  LDG.E.64.CONSTANT R38, desc[UR12][R38.64] ;  /* 0x0000000c26267981 */ /* 0x000f64000c1e9b00 */
[----:B------:R-:W-:Y:S02]  /*09a0*/  IADD3 R3, P0, R3, R2, RZ ;  /* 0x0000000203037210 */ /* 0x000fe40007f1e0ff */
[----:B------:R-:W5:Y:S02]  /*09b0*/  LDG.E.64.CONSTANT R48, desc[UR12][R48.64] ;  /* 0x0000000c30307981 */ /* 0x000f64000c1e9b00 */
[----:B------:R-:W-:-:S02]  /*09c0*/  IADD3.X R8, RZ, R0, RZ, P0, !PT ;  /* 0x00000000ff087210 */ /* 0x000fc400007fe4ff */
[C---:B------:R-:W-:Y:S01]  /*09d0*/  SHF.L.U32 R10, R3.reuse, 0x1, RZ ;  /* 0x00000001030a7819 */ /* 0x040fe200000006ff */
[----:B------:R-:W-:Y:S04]  /*09e0*/  STL [R1+0x88], R9 ;  /* 0x0000880901007387 */ /* 0x000fe80000100800 */
[----:B------:R0:W-:Y:S04]  /*09f0*/  STL [R1+0x8c], R5 ;  /* 0x00008c0501007387 */ /* 0x0001e80000100800 */
[----:B------:R1:W-:Y:S01]  /*0a00*/  STL [R1+0x80], R10 ;  /* 0x0000800a01007387 */ /* 0x0003e20000100800 */
[----:B0-----:R-:W-:-:S02]  /*0a10*/  SHF.L.U64.HI R5, R3, 0x1, R8 ;  /* 0x0000000103057819 */ /* 0x001fc40000010208 */
[C---:B------:R-:W-:Y:S02]  /*0a20*/  IADD3 R8, P0, R10.reuse, UR10, RZ ;  /* 0x0000000a0a087c10 */ /* 0x040fe4000ff1e0ff */
[----:B-1----:R-:W-:Y:S02]  /*0a30*/  IADD3 R10, P1, R10, UR18, RZ ;  /* 0x000000120a0a7c10 */ /* 0x002fe4000ff3e0ff */
[C---:B------:R-:W-:Y:S02]  /*0a40*/  IADD3.X R9, R5.reuse, UR11, RZ, P0, !PT ;  /* 0x0000000b05097c10 */ /* 0x040fe400087fe4ff */
[----:B------:R-:W-:-:S04]  /*0a50*/  IADD3.X R11, R5, UR19, RZ, P1, !PT ;  /* 0x00000013050b7c10 */ /* 0x000fc80008ffe4ff */
[----:B------:R-:W5:Y:S01]  /*0a60*/  LDG.E.64.CONSTANT R8, desc[UR12][R8.64] ;  /* 0x0000000c08087981 */ /* 0x000f62000c1e9b00 */
[----:B------:R-:W-:-:S03]  /*0a70*/  IADD3 R3, R4, 0x3c00, RZ ;  /* 0x00003c0004037810 */ /* 0x000fc60007ffe0ff */
[----:B------:R-:W5:Y:S01]  /*0a80*/  LDG.E.64.CONSTANT R10, desc[UR12][R10.64] ;  /* 0x0000000c0a0a7981 */ /* 0x000f62000c1e9b00 */
[----:B------:R-:W-:-:S04]  /*0a90*/  IADD3 R3, P0, R3, R2, RZ ;  /* 0x0000000203037210 */ /* 0x000fc80007f1e0ff */
[----:B------:R-:W-:Y:S01]  /*0aa0*/  IADD3.X R12, RZ, R0, RZ, P0, !PT ;  /* 0x00000000ff0c7210 */ /* 0x000fe200007fe4ff */
[C---:B------:R-:W-:Y:S01]  /*0ab0*/  IMAD.SHL.U32 R14, R3.reuse, 0x2, RZ ;  /* 0x00000002030e7824 */ /* 0x040fe200078e00ff */
[----:B------:R0:W-:Y:S04]  /*0ac0*/  STL [R1+0x84], R5 ;  /* 0x0000840501007387 */ /* 0x0001e80000100800 */
[----:B------:R1:W-:Y:S01]  /*0ad0*/  STL [R1+0x78], R14 ;  /* 0x0000780e01007387 */ /* 0x0003e20000100800 */
[----:B0-----:R-:W-:Y:S02]  /*0ae0*/  SHF.L.U64.HI R5, R3, 0x1, R12 ;  /* 0x0000000103057819 */ /* 0x001fe4000001020c */
[C---:B------:R-:W-:Y:S02]  /*0af0*/  IADD3 R12, P0, R14.reuse, UR10, RZ ;  /* 0x0000000a0e0c7c10 */ /* 0x040fe4000ff1e0ff */
[----:B-1----:R-:W-:-:S02]  /*0b00*/  IADD3 R14, P1, R14, UR18, RZ ;  /* 0x000000120e0e7c10 */ /* 0x002fc4000ff3e0ff */
[C---:B------:R-:W-:Y:S02]  /*0b10*/  IADD3.X R13, R5.reuse, UR11, RZ, P0, !PT ;  /* 0x0000000b050d7c10 */ /* 0x040fe400087fe4ff */
[----:B------:R-:W-:-:S04]  /*0b20*/  IADD3.X R15, R5, UR19, RZ, P1, !PT ;  /* 0x00000013050f7c10 */ /* 0x000fc80008ffe4ff */
[----:B------:R-:W5:Y:S04]  /*0b30*/  LDG.E.64.CONSTANT R12, desc[UR12][R12.64] ;  /* 0x0000000c0c0c7981 */ /* 0x000f68000c1e9b00 */
[----:B------:R-:W5:Y:S01]  /*0b40*/  LDG.E.64.CONSTANT R14, desc[UR12][R14.64] ;  /* 0x0000000c0e0e7981 */ /* 0x000f62000c1e9b00 */
[----:B------:R-:W-:-:S04]  /*0b50*/  IADD3 R3, R4, 0x4b00, RZ ;  /* 0x00004b0004037810 */ /* 0x000fc80007ffe0ff */
[----:B------:R-:W-:Y:S01]  /*0b60*/  IADD3 R3, P0, R3, R2, RZ ;  /* 0x0000000203037210 */ /* 0x000fe20007f1e0ff */
[----:B------:R0:W-:Y:S03]  /*0b70*/  STL [R1+0x7c], R5 ;  /* 0x00007c0501007387 */ /* 0x0001e60000100800 */
[----:B------:R-:W-:Y:S02]  /*0b80*/  IADD3.X R16, RZ, R0, RZ, P0, !PT ;  /* 0x00000000ff107210 */ /* 0x000fe400007fe4ff */
[C---:B------:R-:W-:Y:S02]  /*0b90*/  SHF.L.U32 R18, R3.reuse, 0x1, RZ ;  /* 0x0000000103127819 */ /* 0x040fe400000006ff */
[----:B0-----:R-:W-:Y:S02]  /*0ba0*/  SHF.L.U64.HI R5, R3, 0x1, R16 ;  /* 0x0000000103057819 */ /* 0x001fe40000010210 */
[----:B------:R-:W-:-:S02]  /*0bb0*/  IADD3 R16, P0, R18, UR10, RZ ;  /* 0x0000000a12107c10 */ /* 0x000fc4000ff1e0ff */
[----:B------:R-:W-:Y:S02]  /*0bc0*/  IADD3 R36, P1, R18, UR18, RZ ;  /* 0x0000001212247c10 */ /* 0x000fe4000ff3e0ff */
[C---:B------:R-:W-:Y:S02]  /*0bd0*/  IADD3.X R17, R5.reuse, UR11, RZ, P0, !PT ;  /* 0x0000000b05117c10 */ /* 0x040fe400087fe4ff */
[----:B------:R-:W-:-:S04]  /*0be0*/  IADD3.X R37, R5, UR19, RZ, P1, !PT ;  /* 0x0000001305257c10 */ /* 0x000fc80008ffe4ff */
[----:B------:R-:W5:Y:S04]  /*0bf0*/  LDG.E.64.CONSTANT R16, desc[UR12][R16.64] ;  /* 0x0000000c10107981 */ /* 0x000f68000c1e9b00 */
[----:B------:R-:W5:Y:S01]  /*0c00*/  LDG.E.64.CONSTANT R36, desc[UR12][R36.64] ;  /* 0x0000000c24247981 */ /* 0x000f62000c1e9b00 */
[----:B------:R-:W-:-:S04]  /*0c10*/  IADD3 R3, R4, 0x5a00, RZ ;  /* 0x00005a0004037810 */ /* 0x000fc80007ffe0ff */
[----:B------:R-:W-:Y:S01]  /*0c20*/  IADD3 R3, P0, R3, R2, RZ ;  /* 0x0000000203037210 */ /* 0x000fe20007f1e0ff */
[----:B------:R-:W-:Y:S03]  /*0c30*/  STL [R1+0x6c], R18 ;  /* 0x00006c1201007387 */ /* 0x000fe60000100800 */
[C---:B------:R-:W-:Y:S01]  /*0c40*/  SHF.L.U32 R20, R3.reuse, 0x1, RZ ;  /* 0x0000000103147819 */ /* 0x040fe200000006ff */
[----:B------:R0:W-:Y:S02]  /*0c50*/  STL [R1+0x74], R5 ;  /* 0x0000740501007387 */ /* 0x0001e40000100800 */
[----:B0-----:R-:W-:Y:S02]  /*0c60*/  IADD3.X R5, RZ, R0, RZ, P0, !PT ;  /* 0x00000000ff057210 */ /* 0x001fe400007fe4ff */
[----:B------:R-:W-:Y:S02]  /*0c70*/  IADD3 R18, P0, R20, UR10, RZ ;  /* 0x0000000a14127c10 */ /* 0x000fe4000ff1e0ff */
[----:B------:R-:W-:Y:S01]  /*0c80*/  SHF.L.U64.HI R24, R3, 0x1, R5 ;  /* 0x0000000103187819 */ /* 0x000fe20000010205 */
[----:B------:R0:W-:Y:S03]  /*0c90*/  STL [R1+0x64], R20 ;  /* 0x0000641401007387 */ /* 0x0001e60000100800 */
[----:B------:R-:W-:-:S06]  /*0ca0*/  IADD3.X R19, R24, UR11, RZ, P0, !PT ;  /* 0x0000000b18137c10 */ /* 0x000fcc00087fe4ff */
[----:B------:R-:W5:Y:S01]  /*0cb0*/  LDG.E.64.CONSTANT R18, desc[UR12][R18.64] ;  /* 0x0000000c12127981 */ /* 0x000f62000c1e9b00 */
[----:B0-----:R-:W-:-:S04]  /*0cc0*/  IADD3 R20, P1, R20, UR18, RZ ;  /* 0x0000001214147c10 */ /* 0x001fc8000ff3e0ff */
[----:B------:R-:W-:-:S06]  /*0cd0*/  IADD3.X R21, R24, UR19, RZ, P1, !PT ;  /* 0x0000001318157c10 */ /* 0x000fcc0008ffe4ff */
[----:B------:R-:W5:Y:S01]  /*0ce0*/  LDG.E.64.CONSTANT R20, desc[UR12][R20.64] ;  /* 0x0000000c14147981 */ /* 0x000f62000c1e9b00 */
[----:B------:R-:W-:-:S04]  /*0cf0*/  IADD3 R4, R4, 0x6900, RZ ;  /* 0x0000690004047810 */ /* 0x000fc80007ffe0ff */
[----:B------:R-:W-:Y:S01]  /*0d00*/  IADD3 R4, P0, R4, R2, RZ ;  /* 0x0000000204047210 */ /* 0x000fe20007f1e0ff */
[----:B------:R0:W-:Y:S03]  /*0d10*/  STL [R1+0x68], R24 ;  /* 0x0000681801007387 */ /* 0x0001e60000100800 */
[----:B------:R-:W-:Y:S01]  /*0d20*/  IADD3.X R0, RZ, R0, RZ, P0, !PT ;  /* 0x00000000ff007210 */ /* 0x000fe200007fe4ff */
[----:B0-----:R-:W-:-:S03]  /*0d30*/  IMAD.SHL.U32 R24, R4, 0x2, RZ ;  /* 0x0000000204187824 */ /* 0x001fc600078e00ff */
[----:B------:R-:W-:Y:S02]  /*0d40*/  SHF.L.U64.HI R5, R4, 0x1, R0 ;  /* 0x0000000104057819 */ /* 0x000fe40000010200 */
[C---:B------:R-:W-:Y:S01]  /*0d50*/  IADD3 R34, P0, R24.reuse, UR10, RZ ;  /* 0x0000000a18227c10 */ /* 0x040fe2000ff1e0ff */
[----:B------:R0:W-:Y:S03]  /*0d60*/  STL [R1+0x5c], R24 ;  /* 0x00005c1801007387 */ /* 0x0001e60000100800 */
[----:B------:R-:W-:Y:S01]  /*0d70*/  IADD3.X R35, R5, UR11, RZ, P0, !PT ;  /* 0x0000000b05237c10 */ /* 0x000fe200087fe4ff */
[----:B------:R1:W-:Y:S05]  /*0d80*/  STL [R1+0x60], R5 ;  /* 0x0000600501007387 */ /* 0x0003ea0000100800 */
[----:B------:R-:W5:Y:S01]  /*0d90*/  LDG.E.64.CONSTANT R34, desc[UR12][R34.64] ;  /* 0x0000000c22227981 */ /* 0x000f62000c1e9b00 */
[----:B0-----:R-:W-:-:S04]  /*0da0*/  IADD3 R24, P0, R24, UR18, RZ ;  /* 0x0000001218187c10 */ /* 0x001fc8000ff1e0ff */
[----:B------:R-:W-:-:S06]  /*0db0*/  IADD3.X R25, R5, UR19, RZ, P0, !PT ;  /* 0x0000001305197c10 */ /* 0x000fcc00087fe4ff */
[----:B------:R-:W5:Y:S01]  /*0dc0*/  LDG.E.64.CONSTANT R24, desc[UR12][R24.64] ;  /* 0x0000000c18187981 */ /* 0x000f62000c1e9b00 */
[----:B--2---:R-:W-:-:S06]  /*0dd0*/  FADD.FTZ R2, R23, UR9 ;  /* 0x0000000917027e21 */ /* 0x004fcc0008010000 */
[----:B------:R-:W0:Y:S01]  /*0de0*/  MUFU.RSQ R2, R2 ;  /* 0x0000000200027308 */ /* 0x000e220000001400 */
[--C-:B---3--:R-:W-:Y:S02]  /*0df0*/  HADD2.F32 R23, -RZ, R44.reuse.H0_H0 ;  /* 0x2000002cff177230 */ /* 0x108fe40000004100 */
[----:B-1----:R-:W-:Y:S02]  /*0e00*/  HADD2.F32 R5, -RZ, R44.H1_H1 ;  /* 0x3000002cff057230 */ /* 0x002fe40000004100 */
[----:B----4-:R-:W-:Y:S02]  /*0e10*/  HADD2.F32 R3, -RZ, R46.H0_H0 ;  /* 0x2000002eff037230 */ /* 0x010fe40000004100 */
[C---:B------:R-:W-:Y:S01]  /*0e20*/  FADD.FTZ R23, -R22.reuse, R23 ;  /* 0x0000001716177221 */ /* 0x040fe20000010100 */
[----:B-----5:R-:W-:Y:S02]  /*0e30*/  HADD2.F32 R0, -RZ, R6.H0_H0 ;  /* 0x20000006ff007230 */ /* 0x020fe40000004100 */
[----:B------:R-:W-:Y:S01]  /*0e40*/  FADD.FTZ R5, -R22, R5 ;  /* 0x0000000516057221 */ /* 0x000fe20000010100 */
[----:B------:R-:W-:-:S02]  /*0e50*/  HADD2.F32 R4, -RZ, R46.H1_H1 ;  /* 0x3000002eff047230 */ /* 0x000fc40000004100 */
[----:B0-----:R-:W-:Y:S01]  /*0e60*/  FMUL.FTZ R32, R2, R23 ;  /* 0x0000001702207220 */ /* 0x001fe20000410000 */
[----:B------:R-:W-:Y:S02]  /*0e70*/  HADD2.F32 R52, -RZ, R6.H1_H1 ;  /* 0x30000006ff347230 */ /* 0x000fe40000004100 */
[----:B------:R-:W-:Y:S01]  /*0e80*/  FMUL.FTZ R6, R0, R3 ;  /* 0x0000000300067220 */ /* 0x000fe20000410000 */
[----:B------:R-:W-:Y:S02]  /*0e90*/  HADD2.F32 R46, -RZ, R45.H0_H0 ;  /* 0x2000002dff2e7230 */ /* 0x000fe40000004100 */
[----:B------:R-:W-:Y:S01]  /*0ea0*/  FMUL.FTZ R50, R2, R5 ;  /* 0x0000000502327220 */ /* 0x000fe20000410000 */
[----:B------:R-:W-:Y:S02]  /*0eb0*/  HADD2.F32 R5, -RZ, R47.H0_H0 ;  /* 0x2000002fff057230 */ /* 0x000fe40000004100 */
[----:B------:R-:W-:Y:S01]  /*0ec0*/  FMUL.FTZ R23, R52, R4 ;  /* 0x0000000434177220 */ /* 0x000fe20000410000 */
[----:B------:R-:W-:-:S02]  /*0ed0*/  HADD2.F32 R51, -RZ, R7.H0_H0 ;  /* 0x20000007ff337230 */ /* 0x000fc40000004100 */
[----:B------:R-:W-:Y:S01]  /*0ee0*/  FFMA.FTZ R6, R32, R6, RZ ;  /* 0x0000000620067223 */ /* 0x000fe200000100ff */
[----:B------:R-:W-:Y:S01]  /*0ef0*/  FADD.FTZ R46, -R22, R46 ;  /* 0x0000002e162e7221 */ /* 0x000fe20000010100 */
[----:B------:R-:W-:Y:S02]  /*0f00*/  HADD2.F32 R45, -RZ, R45.H1_H1 ;  /* 0x3000002dff2d7230 */ /* 0x000fe40000004100 */
[----:B------:R-:W-:Y:S01]  /*0f10*/  FFMA.FTZ R23, R50, R23, R6 ;  /* 0x0000001732177223 */ /* 0x000fe20000010006 */
[----:B------:R-:W-:Y:S01]  /*0f20*/  FMUL.FTZ R44, R51, R5 ;  /* 0x00000005332c7220 */ /* 0x000fe20000410000 */
[----:B------:R-:W-:Y:S01]  /*0f30*/  FMUL.FTZ R55, R2, R46 ;  /* 0x0000002e02377220 */ /* 0x000fe20000410000 */
[----:B------:R-:W-:Y:S01]  /*0f40*/  STL [R1+0x54], R32 ;  /* 0x0000542001007387 */ /* 0x000fe20000100800 */
[----:B------:R-:W-:Y:S02]  /*0f50*/  HADD2.F32 R6, -RZ, R47.H1_H1 ;  /* 0x3000002fff067230 */ /* 0x000fe40000004100 */
[----:B------:R-:W-:Y:S01]  /*0f60*/  FADD.FTZ R45, -R22, R45 ;  /* 0x0000002d162d7221 */ /* 0x000fe20000010100 */
[----:B------:R-:W-:Y:S01]  /*0f70*/  FFMA.FTZ R23, R55, R44, R23 ;  /* 0x0000002c37177223 */ /* 0x000fe20000010017 */
[----:B------:R0:W-:Y:S02]  /*0f80*/  STL [R1+0x58], R50 ;  /* 0x0000583201007387 */ /* 0x0001e40000100800 */
[----:B------:R-:W-:Y:S01]  /*0f90*/  FMUL.FTZ R45, R2, R45 ;  /* 0x0000002d022d7220 */ /* 0x000fe20000410000 */
[----:B0-----:R-:W-:-:S02]  /*0fa0*/  HADD2.F32 R50, -RZ, R7.H1_H1 ;  /* 0x30000007ff327230 */ /* 0x001fc40000004100 */
[----:B------:R-:W-:Y:S02]  /*0fb0*/  HADD2.F32 R44, -RZ, R40.H0_H0 ;  /* 0x20000028ff2c7230 */ /* 0x000fe40000004100 */
[----:B------:R-:W-:Y:S02]  /*0fc0*/  HADD2.F32 R47, -RZ, R42.H0_H0 ;  /* 0x2000002aff2f7230 */ /* 0x000fe40000004100 */
[----:B------:R-:W-:Y:S01]  /*0fd0*/  FMUL.FTZ R7, R50, R6 ;  /* 0x0000000632077220 */ /* 0x000fe20000410000 */
[----:B------:R-:W-:Y:S02]  /*0fe0*/  HADD2.F32 R40, -RZ, R40.H1_H1 ;  /* 0x30000028ff287230 */ /* 0x000fe40000004100 */
[----:B------:R-:W-:Y:S01]  /*0ff0*/  FADD.FTZ R44, -R22, R44 ;  /* 0x0000002c162c7221 */ /* 0x000fe20000010100 */
[----:B------:R-:W-:Y:S02]  /*1000*/  HADD2.F32 R46, -RZ, R42.H1_H1 ;  /* 0x3000002aff2e7230 */ /* 0x000fe40000004100 */
[----:B------:R-:W-:Y:S01]  /*1010*/  FFMA.FTZ R23, R45, R7, R23 ;  /* 0x000000072d177223 */ /* 0x000fe20000010017 */
[----:B------:R-:W-:Y:S01]  /*1020*/  FMUL.FTZ R7, R3, R47 ;  /* 0x0000002f03077220 */ /* 0x000fe20000410000 */
[----:B------:R-:W-:Y:S01]  /*1030*/  FMUL.FTZ R44, R2, R44 ;  /* 0x0000002c022c7220 */ /* 0x000fe20000410000 */
[----:B------:R-:W-:Y:S01]  /*1040*/  FADD.FTZ R40, -R22, R40 ;  /* 0x0000002816287221 */ /* 0x000fe20000010100 */
[----:B------:R-:W-:Y:S02]  /*1050*/  STL [R1+0x28], R55 ;  /* 0x0000283701007387 */ /* 0x000fe40000100800 */
[----:B------:R-:W-:Y:S01]  /*1060*/  FFMA.FTZ R23, R44, R7, R23 ;  /* 0x000000072c177223 */ /* 0x000fe20000010017 */
[----:B------:R-:W-:Y:S01]  /*1070*/  FMUL.FTZ R40, R2, R40 ;  /* 0x0000002802287220 */ /* 0x000fe20000410000 */
[----:B------:R-:W-:Y:S01]  /*1080*/  FMUL.FTZ R7, R4, R46 ;  /* 0x0000002e04077220 */ /* 0x000fe20000410000 */
[----:B------:R-:W-:Y:S01]  /*1090*/  HADD2.F32 R42, -RZ, R41.H0_H0 ;  /* 0x20000029ff2a7230 */ /* 0x000fe20000004100 */
[----:B------:R0:W-:Y:S02]  /*10a0*/  STL [R1+0x50], R45 ;  /* 0x0000502d01007387 */ /* 0x0001e40000100800 */
[----:B------:R-:W-:-:S02]  /*10b0*/  FFMA.FTZ R23, R40, R7, R23 ;  /* 0x0000000728177223 */ /* 0x000fc40000010017 */
[----:B------:R-:W-:Y:S01]  /*10c0*/  STL [R1+0x4c], R44 ;  /* 0x00004c2c01007387 */ /* 0x000fe20000100800 */
[----:B------:R-:W-:-:S03]  /*10d0*/  FADD.FTZ R42, -R22, R42 ;  /* 0x0000002a162a7221 */ /* 0x000fc60000010100 */
[----:B------:R1:W-:Y:S01]  /*10e0*/  STL [R1+0x48], R40 ;  /* 0x0000482801007387 */ /* 0x0003e20000100800 */
[----:B0-----:R-:W-:Y:S02]  /*10f0*/  HADD2.F32 R45, -RZ, R43.H0_H0 ;  /* 0x2000002bff2d7230 */ /* 0x001fe40000004100 */
[----:B------:R-:W-:Y:S01]  /*1100*/  FMUL.FTZ R42, R2, R42 ;  /* 0x0000002a022a7220 */ /* 0x000fe20000410000 */
[----:B-1----:R-:W-:Y:S02]  /*1110*/  HADD2.F32 R40, -RZ, R41.H1_H1 ;  /* 0x30000029ff287230 */ /* 0x002fe40000004100 */
[----:B------:R-:W-:Y:S01]  /*1120*/  FMUL.FTZ R7, R5, R45 ;  /* 0x0000002d05077220 */ /* 0x000fe20000410000 */
[----:B------:R-:W-:Y:S02]  /*1130*/  HADD2.F32 R44, -RZ, R43.H1_H1 ;  /* 0x3000002bff2c7230 */ /* 0x000fe40000004100 */
[----:B------:R-:W-:Y:S01]  /*1140*/  FADD.FTZ R40, -R22, R40 ;  /* 0x0000002816287221 */ /* 0x000fe20000010100 */
[----:B------:R-:W-:Y:S01]  /*1150*/  FFMA.FTZ R23, R42, R7, R23 ;  /* 0x000000072a177223 */ /* 0x000fe20000010017 */
[----:B------:R-:W-:-:S02]  /*1160*/  HADD2.F32 R41, -RZ, R38.H0_H0 ;  /* 0x20000026ff297230 */ /* 0x000fc40000004100 */
[----:B------:R-:W-:Y:S01]  /*1170*/  FMUL.FTZ R7, R6, R44 ;  /* 0x0000002c06077220 */ /* 0x000fe20000410000 */
[----:B------:R-:W-:Y:S01]  /*1180*/  FMUL.FTZ R40, R2, R40 ;  /* 0x0000002802287220 */ /* 0x000fe20000410000 */
[----:B------:R0:W-:Y:S01]  /*1190*/  STL [R1+0x44], R42 ;  /* 0x0000442a01007387 */ /* 0x0001e20000100800 */
[--C-:B------:R-:W-:Y:S02]  /*11a0*/  HADD2.F32 R43, -RZ, R48.reuse.H0_H0 ;  /* 0x20000030ff2b7230 */ /* 0x100fe40000004100 */
[----:B------:R-:W-:Y:S01]  /*11b0*/  FADD.FTZ R41, -R22, R41 ;  /* 0x0000002916297221 */ /* 0x000fe20000010100 */
[----:B------:R-:W-:Y:S01]  /*11c0*/  FFMA.FTZ R23, R40, R7, R23 ;  /* 0x0000000728177223 */ /* 0x000fe20000010017 */
[----:B------:R1:W-:Y:S02]  /*11d0*/  STL [R1+0x40], R40 ;  /* 0x0000402801007387 */ /* 0x0003e40000100800 */
[----:B------:R-:W-:Y:S01]  /*11e0*/  FMUL.FTZ R41, R2, R41 ;  /* 0x0000002902297220 */ /* 0x000fe20000410000 */
[----:B------:R-:W-:Y:S01]  /*11f0*/  FMUL.FTZ R7, R3, R43 ;  /* 0x0000002b03077220 */ /* 0x000fe20000410000 */
[----:B0-----:R-:W-:-:S02]  /*1200*/  HADD2.F32 R42, -RZ, R48.H1_H1 ;  /* 0x30000030ff2a7230 */ /* 0x001fc40000004100 */
[----:B-1----:R-:W-:Y:S02]  /*1210*/  HADD2.F32 R40, -RZ, R38.H1_H1 ;  /* 0x30000026ff287230 */ /* 0x002fe40000004100 */
[----:B------:R-:W-:-:S03]  /*1220*/  HADD2.F32 R38, -RZ, R39.H0_H0 ;  /* 0x20000027ff267230 */ /* 0x000fc60000004100 */
[----:B------:R-:W-:Y:S01]  /*1230*/  FADD.FTZ R40, -R22, R40 ;  /* 0x0000002816287221 */ /* 0x000fe20000010100 */
[----:B------:R0:W-:Y:S01]  /*1240*/  STL [R1+0x3c], R41 ;  /* 0x00003c2901007387 */ /* 0x0001e20000100800 */
[----:B------:R-:W-:Y:S01]  /*1250*/  FFMA.FTZ R23, R41, R7, R23 ;  /* 0x0000000729177223 */ /* 0x000fe20000010017 */
[----:B------:R-:W-:Y:S01]  /*1260*/  FMUL.FTZ R7, R4, R42 ;  /* 0x0000002a04077220 */ /* 0x000fe20000410000 */
[----:B------:R-:W-:Y:S01]  /*1270*/  FMUL.FTZ R40, R2, R40 ;  /* 0x0000002802287220 */ /* 0x000fe20000410000 */
[----:B------:R-:W-:Y:S01]  /*1280*/  FADD.FTZ R38, -R22, R38 ;  /* 0x0000002616267221 */ /* 0x000fe20000010100 */
[----:B------:R-:W-:Y:S02]  /*1290*/  HADD2.F32 R39, -RZ, R39.H1_H1 ;  /* 0x30000027ff277230 */ /* 0x000fe40000004100 */
[----:B0-----:R-:W-:Y:S02]  /*12a0*/  HADD2.F32 R41, -RZ, R49.H0_H0 ;  /* 0x20000031ff297230 */ /* 0x001fe40000004100 */
[----:B------:R-:W-:Y:S01]  /*12b0*/  FFMA.FTZ R23, R40, R7, R23 ;  /* 0x0000000728177223 */ /* 0x000fe20000010017 */
[----:B------:R-:W-:Y:S01]  /*12c0*/  FMUL.FTZ R38, R2, R38 ;  /* 0x0000002602267220 */ /* 0x000fe20000410000 */
[----:B------:R0:W-:Y:S01]  /*12d0*/  STL [R1+0x38], R40 ;  /* 0x0000382801007387 */ /* 0x0001e20000100800 */
[----:B------:R-:W-:Y:S01]  /*12e0*/  FMUL.FTZ R7, R5, R41 ;  /* 0x0000002905077220 */ /* 0x000fe20000410000 */
[----:B------:R-:W-:-:S02]  /*12f0*/  FADD.FTZ R39, -R22, R39 ;  /* 0x0000002716277221 */ /* 0x000fc40000010100 */
[----:B------:R1:W-:Y:S01]  /*1300*/  STL [R1+0x34], R38 ;  /* 0x0000342601007387 */ /* 0x0003e20000100800 */
[----:B------:R-:W-:Y:S01]  /*1310*/  FFMA.FTZ R23, R38, R7, R23 ;  /* 0x0000000726177223 */ /* 0x000fe20000010017 */
[----:B0-----:R-:W-:Y:S02]  /*1320*/  HADD2.F32 R40, -RZ, R49.H1_H1 ;  /* 0x30000031ff287230 */ /* 0x001fe40000004100 */
[----:B------:R-:W-:Y:S01]  /*1330*/  FMUL.FTZ R48, R2, R39 ;  /* 0x0000002702307220 */ /* 0x000fe20000410000 */
[----:B-1----:R-:W-:Y:S02]  /*1340*/  HADD2.F32 R38, -RZ, R8.H0_H0 ;  /* 0x20000008ff267230 */ /* 0x002fe40000004100 */
[----:B------:R-:W-:Y:S01]  /*1350*/  FMUL.FTZ R7, R6, R40 ;  /* 0x0000002806077220 */ /* 0x000fe20000410000 */
[----:B------:R-:W-:Y:S02]  /*1360*/  HADD2.F32 R39, -RZ, R10.H0_H0 ;  /* 0x2000000aff277230 */ /* 0x000fe40000004100 */
[----:B------:R-:W-:Y:S01]  /*1370*/  FADD.FTZ R38, -R22, R38 ;  /* 0x0000002616267221 */ /* 0x000fe20000010100 */
[----:B------:R-:W-:Y:S01]  /*1380*/  FFMA.FTZ R23, R48, R7, R23 ;  /* 0x0000000730177223 */ /* 0x000fe20000010017 */
[----:B------:R0:W-:Y:S01]  /*1390*/  STL [R1+0x30], R48 ;  /* 0x0000303001007387 */ /* 0x0001e20000100800 */
[----:B------:R-:W-:-:S02]  /*13a0*/  HADD2.F32 R7, -RZ, R8.H1_H1 ;  /* 0x30000008ff077230 */ /* 0x000fc40000004100 */
[----:B------:R-:W-:-:S03]  /*13b0*/  FMUL.FTZ R8, R3, R39 ;  /* 0x0000002703087220 */ /* 0x000fc60000410000 */
[----:B------:R-:W-:Y:S01]  /*13c0*/  FADD.FTZ R7, -R22, R7 ;  /* 0x0000000716077221 */ /* 0x000fe20000010100 */
[----:B0-----:R-:W-:Y:S01]  /*13d0*/  FMUL.FTZ R48, R2, R38 ;  /* 0x0000002602307220 */ /* 0x001fe20000410000 */
[----:B------:R-:W-:-:S03]  /*13e0*/  HADD2.F32 R38, -RZ, R10.H1_H1 ;  /* 0x3000000aff267230 */ /* 0x000fc60000004100 */
[----:B------:R-:W-:Y:S01]  /*13f0*/  FFMA.FTZ R23, R48, R8, R23 ;  /* 0x0000000830177223 */ /* 0x000fe20000010017 */
[----:B------:R-:W-:Y:S01]  /*1400*/  HADD2.F32 R8, -RZ, R9.H0_H0 ;  /* 0x20000009ff087230 */ /* 0x000fe20000004100 */
[----:B------:R0:W-:Y:S01]  /*1410*/  STL [R1+0x2c], R48 ;  /* 0x00002c3001007387 */ /* 0x0001e20000100800 */
[----:B------:R-:W-:-:S03]  /*1420*/  FMUL.FTZ R10, R4, R38 ;  /* 0x00000026040a7220 */ /* 0x000fc60000410000 */
[----:B------:R-:W-:Y:S01]  /*1430*/  FADD.FTZ R8, -R22, R8 ;  /* 0x0000000816087221 */ /* 0x000fe20000010100 */
[----:B------:R-:W-:Y:S02]  /*1440*/  HADD2.F32 R9, -RZ, R9.H1_H1 ;  /* 0x30000009ff097230 */ /* 0x000fe40000004100 */
[----:B0-----:R-:W-:Y:S01]  /*1450*/  FMUL.FTZ R48, R2, R7 ;  /* 0x0000000702307220 */ /* 0x001fe20000410000 */
[----:B------:R-:W-:-:S03]  /*1460*/  HADD2.F32 R7, -RZ, R11.H0_H0 ;  /* 0x2000000bff077230 */ /* 0x000fc60000004100 */
[----:B------:R-:W-:Y:S01]  /*1470*/  FFMA.FTZ R23, R48, R10, R23 ;  /* 0x0000000a30177223 */ /* 0x000fe20000010017 */
[----:B------:R0:W-:Y:S01]  /*1480*/  STL [R1+0x24], R48 ;  /* 0x0000243001007387 */ /* 0x0001e20000100800 */
[----:B------:R-:W-:Y:S01]  /*1490*/  FMUL.FTZ R10, R5, R7 ;  /* 0x00000007050a7220 */ /* 0x000fe20000410000 */
        /* <DEDUP_REMOVED lines=8> */
[----:B0-----:R-:W-:Y:S01]  /*1520*/  FMUL.FTZ R48, R2, R9 ;  /* 0x0000000902307220 */ /* 0x001fe20000410000 */
[----:B------:R-:W-:-:S03]  /*1530*/  HADD2.F32 R9, -RZ, R14.H0_H0 ;  /* 0x2000000eff097230 */ /* 0x000fc60000004100 */
[----:B------:R-:W-:Y:S01]  /*1540*/  FFMA.FTZ R23, R48, R11, R23 ;  /* 0x0000000b30177223 */ /* 0x000fe20000010017 */
[----:B------:R0:W-:Y:S01]  /*1550*/  STL [R1+0x1c], R48 ;  /* 0x00001c3001007387 */ /* 0x0001e20000100800 */
[----:B------:R-:W-:Y:S02]  /*1560*/  HADD2.F32 R11, -RZ, R12.H1_H1 ;  /* 0x3000000cff0b7230 */ /* 0x000fe40000004100 */
        /* <DEDUP_REMOVED lines=14> */
[----:B------:R-:W-:Y:S01]  /*1650*/  FMUL.FTZ R13, R5, R11 ;  /* 0x0000000b050d7220 */ /* 0x000fe20000410000 */
[----:B0-----:R-:W-:Y:S01]  /*1660*/  FMUL.FTZ R48, R2, R12 ;  /* 0x0000000c02307220 */ /* 0x001fe20000410000 */
[----:B------:R-:W-:-:S03]  /*1670*/  HADD2.F32 R12, -RZ, R15.H1_H1 ;  /* 0x3000000fff0c7230 */ /* 0x000fc60000004100 */
[----:B------:R-:W-:Y:S01]  /*1680*/  FFMA.FTZ R23, R48, R13, R23 ;  /* 0x0000000d30177223 */ /* 0x000fe20000010017 */
[----:B------:R0:W-:Y:S01]  /*1690*/  STL [R1+0x10], R48 ;  /* 0x0000103001007387 */ /* 0x0001e20000100800 */
[----:B------:R-:W-:Y:S01]  /*16a0*/  FADD.FTZ R14, -R22, R14 ;  /* 0x0000000e160e7221 */ /* 0x000fe20000010100 */
[----:B------:R-:W-:Y:S01]  /*16b0*/  FMUL.FTZ R13, R6, R12 ;  /* 0x0000000c060d7220 */ /* 0x000fe20000410000 */
[----:B------:R-:W-:Y:S02]  /*16c0*/  HADD2.F32 R49, -RZ, R16.H0_H0 ;  /* 0x20000010ff317230 */ /* 0x000fe40000004100 */
[----:B0-----:R-:W-:Y:S01]  /*16d0*/  FFMA.FTZ R48, R0, R3, RZ ;  /* 0x0000000300307223 */ /* 0x001fe200000100ff */
[----:B------:R-:W-:-:S03]  /*16e0*/  FMUL.FTZ R14, R2, R14 ;  /* 0x0000000e020e7220 */ /* 0x000fc60000410000 */
[----:B------:R-:W-:Y:S01]  /*16f0*/  FFMA.FTZ R48, R52, R4, R48 ;  /* 0x0000000434307223 */ /* 0x000fe20000010030 */
[----:B------:R-:W-:Y:S01]  /*1700*/  FFMA.FTZ R23, R14, R13, R23 ;  /* 0x0000000d0e177223 */ /* 0x000fe20000010017 */
[----:B------:R-:W-:Y:S02]  /*1710*/  HADD2.F32 R16, -RZ, R16.H1_H1 ;  /* 0x30000010ff107230 */ /* 0x000fe40000004100 */
[----:B------:R-:W-:Y:S01]  /*1720*/  FFMA.FTZ R48, R51, R5, R48 ;  /* 0x0000000533307223 */ /* 0x000fe20000010030 */
[--C-:B------:R-:W-:Y:S02]  /*1730*/  HADD2.F32 R13, -RZ, R36.reuse.H0_H0 ;  /* 0x20000024ff0d7230 */ /* 0x100fe40000004100 */
[----:B------:R-:W-:Y:S01]  /*1740*/  FADD.FTZ R49, -R22, R49 ;  /* 0x0000003116317221 */ /* 0x000fe20000010100 */
[----:B------:R0:W-:Y:S01]  /*1750*/  STL [R1+0xc], R14 ;  /* 0x00000c0e01007387 */ /* 0x0001e20000100800 */
[----:B------:R-:W-:Y:S01]  /*1760*/  FFMA.FTZ R48, R50, R6, R48 ;  /* 0x0000000632307223 */ /* 0x000fe20000010030 */
[----:B------:R-:W-:Y:S01]  /*1770*/  FMUL.FTZ R15, R3, R13 ;  /* 0x0000000d030f7220 */ /* 0x000fe20000410000 */
[----:B------:R-:W-:Y:S01]  /*1780*/  FMUL.FTZ R55, R2, R49 ;  /* 0x0000003102377220 */ /* 0x000fe20000410000 */
[----:B0-----:R-:W-:-:S02]  /*1790*/  HADD2.F32 R14, -RZ, R36.H1_H1 ;  /* 0x30000024ff0e7230 */ /* 0x001fc40000004100 */
[----:B------:R-:W-:Y:S01]  /*17a0*/  FADD.FTZ R36, -R22, R16 ;  /* 0x0000001016247221 */ /* 0x000fe20000010100 */
[----:B------:R-:W-:Y:S01]  /*17b0*/  FFMA.FTZ R16, R3, R47, R48 ;  /* 0x0000002f03107223 */ /* 0x000fe20000010030 */
[----:B------:R-:W-:Y:S01]  /*17c0*/  FFMA.FTZ R23, R55, R15, R23 ;  /* 0x0000000f37177223 */ /* 0x000fe20000010017 */
[----:B------:R-:W-:Y:S02]  /*17d0*/  HADD2.F32 R48, -RZ, R17.H0_H0 ;  /* 0x20000011ff307230 */ /* 0x000fe40000004100 */
[C---:B------:R-:W-:Y:S01]  /*17e0*/  FMUL.FTZ R15, R4.reuse, R14 ;  /* 0x0000000e040f7220 */ /* 0x040fe20000410000 */
[----:B------:R-:W-:Y:S01]  /*17f0*/  FFMA.FTZ R16, R4, R46, R16 ;  /* 0x0000002e04107223 */ /* 0x000fe20000010010 */
[----:B------:R-:W-:-:S03]  /*1800*/  FMUL.FTZ R36, R2, R36 ;  /* 0x0000002402247220 */ /* 0x000fc60000410000 */
[----:B------:R-:W-:Y:S01]  /*1810*/  FFMA.FTZ R16, R5, R45, R16 ;  /* 0x0000002d05107223 */ /* 0x000fe20000010010 */
[----:B------:R-:W-:Y:S01]  /*1820*/  FFMA.FTZ R23, R36, R15, R23 ;  /* 0x0000000f24177223 */ /* 0x000fe20000010017 */
[----:B------:R-:W-:Y:S02]  /*1830*/  HADD2.F32 R15, -RZ, R37.H0_H0 ;  /* 0x20000025ff0f7230 */ /* 0x000fe40000004100 */
[----:B------:R-:W-:Y:S01]  /*1840*/  FADD.FTZ R48, -R22, R48 ;  /* 0x0000003016307221 */ /* 0x000fe20000010100 */
[----:B------:R-:W-:Y:S02]  /*1850*/  HADD2.F32 R61, -RZ, R17.H1_H1 ;  /* 0x30000011ff3d7230 */ /* 0x000fe40000004100 */
[----:B------:R-:W-:Y:S01]  /*1860*/  FFMA.FTZ R17, R6, R44, R16 ;  /* 0x0000002c06117223 */ /* 0x000fe20000010010 */
[----:B------:R-:W-:Y:S01]  /*1870*/  STL [R1+0x8], R55 ;  /* 0x0000083701007387 */ /* 0x000fe20000100800 */
[----:B------:R-:W-:Y:S01]  /*1880*/  FMUL.FTZ R49, R2, R48 ;  /* 0x0000003002317220 */ /* 0x000fe20000410000 */
[----:B------:R-:W-:-:S02]  /*1890*/  HADD2.F32 R16, -RZ, R37.H1_H1 ;  /* 0x30000025ff107230 */ /* 0x000fc40000004100 */
[----:B------:R0:W-:Y:S01]  /*18a0*/  STL [R1+0x4], R36 ;  /* 0x0000042401007387 */ /* 0x0001e20000100800 */
[----:B------:R-:W-:Y:S01]  /*18b0*/  FFMA.FTZ R17, R3, R43, R17 ;  /* 0x0000002b03117223 */ /* 0x000fe20000010011 */
[----:B------:R-:W-:Y:S01]  /*18c0*/  FADD.FTZ R61, -R22, R61 ;  /* 0x0000003d163d7221 */ /* 0x000fe20000010100 */
[----:B------:R-:W-:Y:S02]  /*18d0*/  HADD2.F32 R60, -RZ, R18.H0_H0 ;  /* 0x20000012ff3c7230 */ /* 0x000fe40000004100 */
[----:B0-----:R-:W-:Y:S01]  /*18e0*/  FMUL.FTZ R36, R5, R15 ;  /* 0x0000000f05247220 */ /* 0x001fe20000410000 */
[----:B------:R-:W-:-:S03]  /*18f0*/  FMUL.FTZ R61, R2, R61 ;  /* 0x0000003d023d7220 */ /* 0x000fc60000410000 */
[----:B------:R-:W-:Y:S01]  /*1900*/  FFMA.FTZ R23, R49, R36, R23 ;  /* 0x0000002431177223 */ /* 0x000fe20000010017 */
[----:B------:R-:W-:Y:S01]  /*1910*/  FFMA.FTZ R36, R4, R42, R17 ;  /* 0x0000002a04247223 */ /* 0x000fe20000010011 */
[----:B------:R-:W-:Y:S01]  /*1920*/  FMUL.FTZ R17, R6, R16 ;  /* 0x0000001006117220 */ /* 0x000fe20000410000 */
[----:B------:R-:W-:-:S03]  /*1930*/  FADD.FTZ R60, -R22, R60 ;  /* 0x0000003c163c7221 */ /* 0x000fc60000010100 */
[----:B------:R-:W-:Y:S01]  /*1940*/  FFMA.FTZ R23, R61, R17, R23 ;  /* 0x000000113d177223 */ /* 0x000fe20000010017 */
[----:B------:R-:W-:Y:S02]  /*1950*/  HADD2.F32 R17, -RZ, R20.H0_H0 ;  /* 0x20000014ff117230 */ /* 0x000fe40000004100 */
[----:B------:R-:W-:Y:S01]  /*1960*/  FMUL.FTZ R60, R2, R60 ;  /* 0x0000003c023c7220 */ /* 0x000fe20000410000 */
[----:B------:R-:W-:Y:S01]  /*1970*/  HADD2.F32 R59, -RZ, R18.H1_H1 ;  /* 0x30000012ff3b7230 */ /* 0x000fe20000004100 */
[----:B------:R-:W-:Y:S01]  /*1980*/  STL [R1], R49 ;  /* 0x0000003101007387 */ /* 0x000fe20000100800 */
[----:B------:R-:W-:Y:S02]  /*1990*/  HADD2.F32 R18, -RZ, R20.H1_H1 ;  /* 0x30000014ff127230 */ /* 0x000fe40000004100 */
[----:B------:R-:W-:Y:S01]  /*19a0*/  FMUL.FTZ R20, R3, R17 ;  /* 0x0000001103147220 */ /* 0x000fe20000410000 */
[----:B------:R-:W2:Y:S03]  /*19b0*/  LDL R48, [R1+0x58] ;  /* 0x0000580001307983 */ /* 0x000ea60000100800 */
[----:B------:R-:W-:Y:S01]  /*19c0*/  FFMA.FTZ R23, R60, R20, R23 ;  /* 0x000000143c177223 */ /* 0x000fe20000010017 */
[----:B------:R0:W-:Y:S04]  /*19d0*/  STL [R1+0xb4], R61 ;  /* 0x0000b43d01007387 */ /* 0x0001e80000100800 */
[----:B0-----:R-:W3:Y:S04]  /*19e0*/  LDL R61, [R1+0x50] ;  /* 0x00005000013d7983 */ /* 0x001ee80000100800 */
[----:B------:R0:W-:Y:S04]  /*19f0*/  STL [R1+0xb8], R60 ;  /* 0x0000b83c01007387 */ /* 0x0001e80000100800 */
[----:B0-----:R-:W4:Y:S01]  /*1a00*/  LDL R60, [R1+0x28] ;  /* 0x00002800013c7983 */ /* 0x001f220000100800 */
[----:B------:R-:W-:-:S04]  /*1a10*/  FFMA.FTZ R36, R5, R41, R36 ;  /* 0x0000002905247223 */ /* 0x000fc80000010024 */
[----:B------:R-:W-:-:S04]  /*1a20*/  FFMA.FTZ R36, R6, R40, R36 ;  /* 0x0000002806247223 */ /* 0x000fc80000010024 */
[----:B------:R-:W-:-:S04]  /*1a30*/  FFMA.FTZ R36, R3, R39, R36 ;  /* 0x0000002703247223 */ /* 0x000fc80000010024 */
[----:B------:R-:W-:-:S04]  /*1a40*/  FFMA.FTZ R36, R4, R38, R36 ;  /* 0x0000002604247223 */ /* 0x000fc80000010024 */
[----:B------:R-:W-:Y:S01]  /*1a50*/  FFMA.FTZ R36, R5, R7, R36 ;  /* 0x0000000705247223 */ /* 0x000fe20000010024 */
[----:B------:R-:W-:-:S03]  /*1a60*/  FADD.FTZ R59, -R22, R59 ;  /* 0x0000003b163b7221 */ /* 0x000fc60000010100 */
[----:B------:R-:W-:Y:S01]  /*1a70*/  FFMA.FTZ R36, R6, R8, R36 ;  /* 0x0000000806247223 */ /* 0x000fe20000010024 */
[----:B------:R-:W-:Y:S01]  /*1a80*/  FMUL.FTZ R20, R4, R18 ;  /* 0x0000001204147220 */ /* 0x000fe20000410000 */
[----:B------:R-:W-:Y:S02]  /*1a90*/  FMUL.FTZ R59, R2, R59 ;  /* 0x0000003b023b7220 */ /* 0x000fe40000410000 */
[----:B------:R-:W-:Y:S01]  /*1aa0*/  FFMA.FTZ R36, R3, R9, R36 ;  /* 0x0000000903247223 */ /* 0x000fe20000010024 */
[--C-:B------:R-:W-:Y:S02]  /*1ab0*/  HADD2.F32 R58, -RZ, R19.reuse.H0_H0 ;  /* 0x20000013ff3a7230 */ /* 0x100fe40000004100 */
[----:B------:R-:W-:Y:S01]  /*1ac0*/  FFMA.FTZ R23, R59, R20, R23 ;  /* 0x000000143b177223 */ /* 0x000fe20000010017 */
[----:B------:R-:W-:Y:S01]  /*1ad0*/  FFMA.FTZ R36, R4, R10, R36 ;  /* 0x0000000a04247223 */ /* 0x000fe20000010024 */
[----:B------:R-:W-:Y:S02]  /*1ae0*/  HADD2.F32 R57, -RZ, R19.H1_H1 ;  /* 0x30000013ff397230 */ /* 0x000fe40000004100 */
[----:B------:R-:W-:-:S02]  /*1af0*/  HADD2.F32 R19, -RZ, R21.H0_H0 ;  /* 0x20000015ff137230 */ /* 0x000fc40000004100 */
[----:B------:R-:W-:Y:S02]  /*1b00*/  HADD2.F32 R20, -RZ, R21.H1_H1 ;  /* 0x30000015ff147230 */ /* 0x000fe40000004100 */
[----:B------:R-:W-:-:S04]  /*1b10*/  FFMA.FTZ R21, R5, R11, R36 ;  /* 0x0000000b05157223 */ /* 0x000fc80000010024 */
[----:B------:R-:W-:Y:S01]  /*1b20*/  FFMA.FTZ R21, R6, R12, R21 ;  /* 0x0000000c06157223 */ /* 0x000fe20000010015 */
[----:B------:R-:W-:-:S03]  /*1b30*/  HFMA2.MMA R49, -RZ, RZ, 0, 1.430511474609375e-06 ;  /* 0x00000018ff317435 */ /* 0x000fc600000001ff */
[----:B------:R-:W-:Y:S01]  /*1b40*/  FFMA.FTZ R21, R3, R13, R21 ;  /* 0x0000000d03157223 */ /* 0x000fe20000010015 */
[----:B------:R-:W-:-:S03]  /*1b50*/  FADD.FTZ R58, -R22, R58 ;  /* 0x0000003a163a7221 */ /* 0x000fc60000010100 */
[----:B------:R-:W-:Y:S01]  /*1b60*/  FFMA.FTZ R21, R4, R14, R21 ;  /* 0x0000000e04157223 */ /* 0x000fe20000010015 */
[--C-:B------:R-:W-:Y:S02]  /*1b70*/  HADD2.F32 R56, -RZ, R34.reuse.H0_H0 ;  /* 0x20000022ff387230 */ /* 0x100fe40000004100 */
[----:B------:R-:W-:Y:S02]  /*1b80*/  HADD2.F32 R55, -RZ, R34.H1_H1 ;  /* 0x30000022ff377230 */ /* 0x000fe40000004100 */
[C---:B------:R-:W-:Y:S01]  /*1b90*/  FFMA.FTZ R34, R5.reuse, R15, R21 ;  /* 0x0000000f05227223 */ /* 0x040fe20000010015 */
[----:B------:R-:W-:Y:S01]  /*1ba0*/  FMUL.FTZ R37, R5, R19 ;  /* 0x0000001305257220 */ /* 0x000fe20000410000 */
[----:B------:R-:W-:Y:S01]  /*1bb0*/  FMUL.FTZ R58, R2, R58 ;  /* 0x0000003a023a7220 */ /* 0x000fe20000410000 */
[----:B------:R-:W-:Y:S01]  /*1bc0*/  FADD.FTZ R57, -R22, R57 ;  /* 0x0000003916397221 */ /* 0x000fe20000010100 */
[----:B------:R-:W-:Y:S02]  /*1bd0*/  IMAD R36, R54, R49, UR8 ;  /* 0x0000000836247e24 */ /* 0x000fe4000f8e0231 */
[----:B------:R-:W-:Y:S01]  /*1be0*/  FFMA.FTZ R34, R6, R16, R34 ;  /* 0x0000001006227223 */ /* 0x000fe20000010022 */
[----:B------:R-:W-:-:S02]  /*1bf0*/  HADD2.F32 R54, -RZ, R35.H0_H0 ;  /* 0x20000023ff367230 */ /* 0x000fc40000004100 */
[----:B------:R-:W-:Y:S01]  /*1c00*/  FFMA.FTZ R23, R58, R37, R23 ;  /* 0x000000253a177223 */ /* 0x000fe20000010017 */
[----:B------:R-:W-:Y:S02]  /*1c10*/  HADD2.F32 R35, -RZ, R35.H1_H1 ;  /* 0x30000023ff237230 */ /* 0x000fe40000004100 */
[----:B------:R-:W-:Y:S01]  /*1c20*/  FMUL.FTZ R37, R6, R20 ;  /* 0x0000001406257220 */ /* 0x000fe20000410000 */
[----:B------:R-:W-:Y:S01]  /*1c30*/  FMUL.FTZ R57, R2, R57 ;  /* 0x0000003902397220 */ /* 0x000fe20000410000 */
[--C-:B------:R-:W-:Y:S02]  /*1c40*/  HADD2.F32 R21, -RZ, R24.reuse.H0_H0 ;  /* 0x20000018ff157230 */ /* 0x100fe40000004100 */
[----:B------:R-:W-:Y:S01]  /*1c50*/  FFMA.FTZ R34, R3, R17, R34 ;  /* 0x0000001103227223 */ /* 0x000fe20000010022 */
[C---:B------:R-:W-:Y:S01]  /*1c60*/  FADD.FTZ R56, -R22.reuse, R56 ;  /* 0x0000003816387221 */ /* 0x040fe20000010100 */
[----:B------:R-:W-:Y:S01]  /*1c70*/  LEA R36, R53, R36, 0x3 ;  /* 0x0000002435247211 */ /* 0x000fe200078e18ff */
[----:B------:R-:W-:Y:S01]  /*1c80*/  FFMA.FTZ R23, R57, R37, R23 ;  /* 0x0000002539177223 */ /* 0x000fe20000010017 */
[C---:B------:R-:W-:Y:S01]  /*1c90*/  FADD.FTZ R55, -R22.reuse, R55 ;  /* 0x0000003716377221 */ /* 0x040fe20000010100 */
[C---:B------:R-:W-:Y:S01]  /*1ca0*/  FADD.FTZ R54, -R22.reuse, R54 ;  /* 0x0000003616367221 */ /* 0x040fe20000010100 */
[----:B------:R-:W-:Y:S01]  /*1cb0*/  FADD.FTZ R53, -R22, R35 ;  /* 0x0000002316357221 */ /* 0x000fe20000010100 */
[----:B------:R-:W-:-:S02]  /*1cc0*/  HADD2.F32 R22, -RZ, R24.H1_H1 ;  /* 0x30000018ff167230 */ /* 0x000fc40000004100 */
[----:B------:R-:W-:Y:S01]  /*1cd0*/  FFMA.FTZ R37, R4, R18, R34 ;  /* 0x0000001204257223 */ /* 0x000fe20000010022 */
[----:B------:R-:W-:Y:S01]  /*1ce0*/  FMUL.FTZ R24, R3, R21 ;  /* 0x0000001503187220 */ /* 0x000fe20000410000 */
[----:B------:R-:W-:Y:S02]  /*1cf0*/  FMUL.FTZ R56, R2, R56 ;  /* 0x0000003802387220 */ /* 0x000fe40000410000 */
[C---:B------:R-:W-:Y:S02]  /*1d00*/  FFMA.FTZ R37, R5.reuse, R19, R37 ;  /* 0x0000001305257223 */ /* 0x040fe40000010025 */
[----:B------:R-:W-:Y:S01]  /*1d10*/  FFMA.FTZ R24, R56, R24, R23 ;  /* 0x0000001838187223 */ /* 0x000fe20000010017 */
[--C-:B------:R-:W-:Y:S02]  /*1d20*/  HADD2.F32 R23, -RZ, R25.reuse.H0_H0 ;  /* 0x20000019ff177230 */ /* 0x100fe40000004100 */
[----:B------:R-:W-:Y:S01]  /*1d30*/  FMUL.FTZ R34, R4, R22 ;  /* 0x0000001604227220 */ /* 0x000fe20000410000 */
[----:B------:R-:W-:Y:S01]  /*1d40*/  FMUL.FTZ R55, R2, R55 ;  /* 0x0000003702377220 */ /* 0x000fe20000410000 */
[----:B------:R-:W-:Y:S01]  /*1d50*/  FFMA.FTZ R37, R6, R20, R37 ;  /* 0x0000001406257223 */ /* 0x000fe20000010025 */
[----:B------:R-:W-:Y:S01]  /*1d60*/  FMUL.FTZ R54, R2, R54 ;  /* 0x0000003602367220 */ /* 0x000fe20000410000 */
[----:B------:R-:W-:Y:S01]  /*1d70*/  FMUL.FTZ R35, R5, R23 ;  /* 0x0000001705237220 */ /* 0x000fe20000410000 */
[----:B------:R-:W-:Y:S01]  /*1d80*/  FFMA.FTZ R34, R55, R34, R24 ;  /* 0x0000002237227223 */ /* 0x000fe20000010018 */
[----:B------:R-:W-:Y:S01]  /*1d90*/  FFMA.FTZ R37, R3, R21, R37 ;  /* 0x0000001503257223 */ /* 0x000fe20000010025 */
[----:B------:R-:W-:-:S02]  /*1da0*/  HADD2.F32 R24, -RZ, R25.H1_H1 ;  /* 0x30000019ff187230 */ /* 0x000fc40000004100 */
[----:B------:R-:W-:Y:S01]  /*1db0*/  FFMA.FTZ R35, R54, R35, R34 ;  /* 0x0000002336237223 */ /* 0x000fe20000010022 */
[----:B------:R-:W-:Y:S01]  /*1dc0*/  FFMA.FTZ R34, R4, R22, R37 ;  /* 0x0000001604227223 */ /* 0x000fe20000010025 */
[----:B------:R-:W-:Y:S01]  /*1dd0*/  FADD.FTZ R27, R0, R27 ;  /* 0x0000001b001b7221 */ /* 0x000fe20000010000 */
[----:B------:R-:W-:Y:S01]  /*1de0*/  STL [R1+0xbc], R59 ;  /* 0x0000bc3b01007387 */ /* 0x000fe20000100800 */
[----:B------:R-:W-:Y:S01]  /*1df0*/  FMUL.FTZ R53, R2, R53 ;  /* 0x0000003502357220 */ /* 0x000fe20000410000 */
[CC--:B------:R-:W-:Y:S01]  /*1e00*/  FMUL.FTZ R25, R6.reuse, R24.reuse ;  /* 0x0000001806197220 */ /* 0x0c0fe20000410000 */
[----:B------:R-:W-:Y:S01]  /*1e10*/  FFMA.FTZ R34, R5, R23, R34 ;  /* 0x0000001705227223 */ /* 0x000fe20000010022 */
[----:B------:R-:W-:Y:S01]  /*1e20*/  STL [R1+0xc8], R9 ;  /* 0x0000c80901007387 */ /* 0x000fe20000100800 */
[----:B------:R-:W-:Y:S01]  /*1e30*/  FADD.FTZ R27, R27, R47 ;  /* 0x0000002f1b1b7221 */ /* 0x000fe20000010000 */
[----:B------:R-:W-:Y:S02]  /*1e40*/  FFMA.FTZ R35, R53, R25, R35 ;  /* 0x0000001935237223 */ /* 0x000fe40000010023 */
[----:B------:R-:W-:Y:S01]  /*1e50*/  STL [R1+0xcc], R10 ;  /* 0x0000cc0a01007387 */ /* 0x000fe20000100800 */
[----:B------:R-:W-:Y:S01]  /*1e60*/  FFMA.FTZ R34, R6, R24, R34 ;  /* 0x0000001806227223 */ /* 0x000fe20000010022 */
[----:B------:R-:W-:-:S02]  /*1e70*/  FFMA.FTZ R25, R32, R0, R26 ;  /* 0x0000000020197223 */ /* 0x000fc4000001001a */
[----:B------:R-:W-:Y:S04]  /*1e80*/  STL [R1+0xd0], R11 ;  /* 0x0000d00b01007387 */ /* 0x000fe80000100800 */
[----:B------:R-:W-:Y:S04]  /*1e90*/  STL [R1+0xc0], R58 ;  /* 0x0000c03a01007387 */ /* 0x000fe80000100800 */
[----:B------:R-:W-:Y:S04]  /*1ea0*/  STL [R1+0xd4], R12 ;  /* 0x0000d40c01007387 */ /* 0x000fe80000100800 */
[----:B------:R-:W-:Y:S04]  /*1eb0*/  STL [R1+0xc4], R13 ;  /* 0x0000c40d01007387 */ /* 0x000fe80000100800 */
[----:B------:R-:W3:Y:S04]  /*1ec0*/  LDL.LU R32, [R1+0xd8] ;  /* 0x0000d80001207983 */ /* 0x000ee80000300800 */
[----:B------:R0:W-:Y:S04]  /*1ed0*/  STS.64 [R36], R34 ;  /* 0x0000002224007388 */ /* 0x0001e80000000a00 */
[----:B------:R-:W5:Y:S04]  /*1ee0*/  LDL R37, [R1+0x44] ;  /* 0x0000440001257983 */ /* 0x000f680000100800 */
[----:B------:R-:W5:Y:S04]  /*1ef0*/  LDL R49, [R1+0x40] ;  /* 0x0000400001317983 */ /* 0x000f680000100800 */
[----:B0-----:R-:W5:Y:S04]  /*1f00*/  LDL R36, [R1+0x48] ;  /* 0x0000480001247983 */ /* 0x001f680000100800 */
[----:B------:R-:W5:Y:S04]  /*1f10*/  LDL R12, [R1+0x3c] ;  /* 0x00003c00010c7983 */ /* 0x000f680000100800 */
[----:B------:R-:W5:Y:S04]  /*1f20*/  LDL R11, [R1+0x38] ;  /* 0x00003800010b7983 */ /* 0x000f680000100800 */
[----:B------:R-:W5:Y:S04]  /*1f30*/  LDL R10, [R1+0x34] ;  /* 0x00003400010a7983 */ /* 0x000f680000100800 */
[----:B------:R-:W5:Y:S04]  /*1f40*/  LDL R9, [R1+0x30] ;  /* 0x0000300001097983 */ /* 0x000f680000100800 */
[----:B------:R-:W5:Y:S04]  /*1f50*/  LDL R13, [R1+0x2c] ;  /* 0x00002c00010d7983 */ /* 0x000f680000100800 */
[----:B------:R-:W5:Y:S04]  /*1f60*/  LDL R58, [R1+0x24] ;  /* 0x00002400013a7983 */ /* 0x000f680000100800 */
[----:B------:R-:W5:Y:S04]  /*1f70*/  LDL R59, [R1+0x20] ;  /* 0x00002000013b7983 */ /* 0x000f680000100800 */
[----:B------:R-:W5:Y:S04]  /*1f80*/  LDL R34, [R1+0x10] ;  /* 0x0000100001227983 */ /* 0x000f680000100800 */
[----:B------:R-:W5:Y:S01]  /*1f90*/  LDL R35, [R1+0xc] ;  /* 0x00000c0001237983 */ /* 0x000f620000100800 */
[----:B--2---:R-:W-:Y:S01]  /*1fa0*/  FFMA.FTZ R26, R48, R52, R28 ;  /* 0x00000034301a7223 */ /* 0x004fe2000001001c */
[----:B----4-:R-:W-:Y:S01]  /*1fb0*/  FFMA.FTZ R28, R60, R51, R30 ;  /* 0x000000333c1c7223 */ /* 0x010fe2000001001e */
[----:B------:R-:W-:Y:S01]  /*1fc0*/  FADD.FTZ R30, R27, R43 ;  /* 0x0000002b1b1e7221 */ /* 0x000fe20000010000 */
[----:B------:R-:W2:Y:S04]  /*1fd0*/  LDL R60, [R1+0x1c] ;  /* 0x00001c00013c7983 */ /* 0x000ea80000100800 */
[----:B------:R-:W4:Y:S01]  /*1fe0*/  LDL R27, [R1+0x4c] ;  /* 0x00004c00011b7983 */ /* 0x000f220000100800 */
[----:B---3--:R-:W-:-:S03]  /*1ff0*/  FFMA.FTZ R32, R61, R50, R32 ;  /* 0x000000323d207223 */ /* 0x008fc60000010020 */
[----:B------:R-:W3:Y:S01]  /*2000*/  LDL R61, [R1+0x18] ;  /* 0x00001800013d7983 */ /* 0x000ee20000100800 */
[----:B-----5:R-:W-:-:S03]  /*2010*/  FFMA.FTZ R28, R37, R45, R28 ;  /* 0x0000002d251c7223 */ /* 0x020fc6000001001c */
[----:B------:R-:W5:Y:S01]  /*2020*/  LDL R37, [R1+0x4] ;  /* 0x0000040001257983 */ /* 0x000f620000100800 */
[----:B------:R-:W-:-:S03]  /*2030*/  FFMA.FTZ R26, R36, R46, R26 ;  /* 0x0000002e241a7223 */ /* 0x000fc6000001001a */
[----:B------:R-:W5:Y:S01]  /*2040*/  LDL R36, [R1+0x8] ;  /* 0x0000080001247983 */ /* 0x000f620000100800 */
[----:B------:R-:W-:Y:S01]  /*2050*/  FFMA.FTZ R26, R11, R42, R26 ;  /* 0x0000002a0b1a7223 */ /* 0x000fe2000001001a */
[----:B------:R-:W-:Y:S01]  /*2060*/  FFMA.FTZ R28, R10, R41, R28 ;  /* 0x000000290a1c7223 */ /* 0x000fe2000001001c */
[----:B----4-:R-:W-:Y:S01]  /*2070*/  FFMA.FTZ R25, R27, R47, R25 ;  /* 0x0000002f1b197223 */ /* 0x010fe20000010019 */
[----:B------:R-:W-:Y:S02]  /*2080*/  FFMA.FTZ R27, R49, R44, R32 ;  /* 0x0000002c311b7223 */ /* 0x000fe40000010020 */
[----:B------:R-:W4:Y:S01]  /*2090*/  LDL R32, [R1+0x14] ;  /* 0x0000140001207983 */ /* 0x000f220000100800 */
[----:B------:R-:W-:-:S03]  /*20a0*/  FFMA.FTZ R25, R12, R43, R25 ;  /* 0x0000002b0c197223 */ /* 0x000fc60000010019 */
[----:B------:R-:W5:Y:S01]  /*20b0*/  LDL R49, [R1] ;  /* 0x0000000001317983 */ /* 0x000f620000100800 */
[----:B------:R-:W-:-:S03]  /*20c0*/  FFMA.FTZ R27, R9, R40, R27 ;  /* 0x00000028091b7223 */ /* 0x000fc6000001001b */
[----:B------:R-:W5:Y:S04]  /*20d0*/  LDL.LU R12, [R1+0xd4] ;  /* 0x0000d400010c7983 */ /* 0x000f680000300800 */
[----:B------:R-:W5:Y:S04]  /*20e0*/  LDL.LU R11, [R1+0xd0] ;  /* 0x0000d000010b7983 */ /* 0x000f680000300800 */
[----:B------:R-:W4:Y:S04]  /*20f0*/  LDL.LU R10, [R1+0xcc] ;  /* 0x0000cc00010a7983 */ /* 0x000f280000300800 */
[----:B------:R-:W3:Y:S01]  /*2100*/  LDL.LU R9, [R1+0xc8] ;  /* 0x0000c80001097983 */ /* 0x000ee20000300800 */
[----:B------:R-:W-:Y:S01]  /*2110*/  FFMA.FTZ R25, R13, R39, R25 ;  /* 0x000000270d197223 */ /* 0x000fe20000010019 */
[----:B------:R-:W-:-:S02]  /*2120*/  FFMA.FTZ R26, R58, R38, R26 ;  /* 0x000000263a1a7223 */ /* 0x000fc4000001001a */
[----:B------:R-:W5:Y:S01]  /*2130*/  LDL.LU R13, [R1+0xc4] ;  /* 0x0000c400010d7983 */ /* 0x000f620000300800 */
[----:B------:R-:W-:Y:S01]  /*2140*/  FFMA.FTZ R28, R59, R7, R28 ;  /* 0x000000073b1c7223 */ /* 0x000fe2000001001c */
[----:B--2---:R-:W-:Y:S02]  /*2150*/  FFMA.FTZ R27, R60, R8, R27 ;  /* 0x000000083c1b7223 */ /* 0x004fe4000001001b */
[----:B------:R-:W2:Y:S04]  /*2160*/  LDL.LU R58, [R1+0xc0] ;  /* 0x0000c000013a7983 */ /* 0x000ea80000300800 */
[----:B------:R-:W2:Y:S04]  /*2170*/  LDL.LU R59, [R1+0xbc] ;  /* 0x0000bc00013b7983 */ /* 0x000ea80000300800 */
[----:B------:R-:W2:Y:S01]  /*2180*/  LDL.LU R60, [R1+0xb8] ;  /* 0x0000b800013c7983 */ /* 0x000ea20000300800 */
[----:B------:R-:W-:Y:S01]  /*2190*/  UIADD3 UR10, UP0, UR14, 0xe, URZ ;  /* 0x0000000e0e0a7890 */ /* 0x000fe2000ff1e03f */
[----:B------:R-:W0:Y:S01]  /*21a0*/  S2R R48, SR_TID.X ;  /* 0x0000000000307919 */ /* 0x000e220000002100 */
[----:B------:R-:W-:Y:S01]  /*21b0*/  FADD.FTZ R29, R52, R29 ;  /* 0x0000001d341d7221 */ /* 0x000fe20000010000 */
[----:B------:R-:W-:Y:S01]  /*21c0*/  FADD.FTZ R31, R51, R31 ;  /* 0x0000001f331f7221 */ /* 0x000fe20000010000 */
[----:B------:R-:W-:Y:S01]  /*21d0*/  FADD.FTZ R33, R50, R33 ;  /* 0x0000002132217221 */ /* 0x000fe20000010000 */
[----:B------:R-:W-:Y:S01]  /*21e0*/  BAR.SYNC.DEFER_BLOCKING 0x0 ;  /* 0x0000000000007b1d */ /* 0x000fe20000010000 */
[----:B---3--:R-:W-:-:S05]  /*21f0*/  FFMA.FTZ R25, R61, R9, R25 ;  /* 0x000000093d197223 */ /* 0x008fca0000010019 */
[----:B------:R-:W3:Y:S01]  /*2200*/  LDL.LU R61, [R1+0xb4] ;  /* 0x0000b400013d7983 */ /* 0x000ee20000300800 */
[----:B------:R-:W-:Y:S01]  /*2210*/  UIADD3.X UR11, URZ, UR5, URZ, UP0, !UPT ;  /* 0x000000053f0b7290 */ /* 0x000fe200087fe43f */
[----:B------:R-:W-:Y:S01]  /*2220*/  FADD.FTZ R29, R29, R46 ;  /* 0x0000002e1d1d7221 */ /* 0x000fe20000010000 */
[----:B------:R-:W-:Y:S01]  /*2230*/  UISETP.GE.U32.AND UP0, UPT, UR10, UR16, UPT ;  /* 0x000000100a00728c */ /* 0x000fe2000bf06070 */
[----:B------:R-:W-:Y:S01]  /*2240*/  FADD.FTZ R31, R31, R45 ;  /* 0x0000002d1f1f7221 */ /* 0x000fe20000010000 */
[----:B------:R-:W-:Y:S01]  /*2250*/  FADD.FTZ R33, R33, R44 ;  /* 0x0000002c21217221 */ /* 0x000fe20000010000 */
[----:B------:R-:W-:Y:S01]  /*2260*/  FADD.FTZ R30, R30, R39 ;  /* 0x000000271e1e7221 */ /* 0x000fe20000010000 */
[----:B------:R-:W-:Y:S01]  /*2270*/  UISETP.GE.AND.EX UP0, UPT, UR11, UR7, UPT, UP0 ;  /* 0x000000070b00728c */ /* 0x000fe2000bf06300 */
[----:B------:R-:W-:Y:S01]  /*2280*/  FADD.FTZ R29, R29, R42 ;  /* 0x0000002a1d1d7221 */ /* 0x000fe20000010000 */
[----:B------:R-:W-:Y:S01]  /*2290*/  FADD.FTZ R31, R31, R41 ;  /* 0x000000291f1f7221 */ /* 0x000fe20000010000 */
[----:B------:R-:W-:Y:S01]  /*22a0*/  FADD.FTZ R33, R33, R40 ;  /* 0x0000002821217221 */ /* 0x000fe20000010000 */
[----:B------:R-:W-:Y:S01]  /*22b0*/  FADD.FTZ R30, R30, R9 ;  /* 0x000000091e1e7221 */ /* 0x000fe20000010000 */
[----:B------:R-:W-:Y:S01]  /*22c0*/  FADD.FTZ R29, R29, R38 ;  /* 0x000000261d1d7221 */ /* 0x000fe20000010000 */
[----:B------:R-:W-:Y:S01]  /*22d0*/  FADD.FTZ R31, R31, R7 ;  /* 0x000000071f1f7221 */ /* 0x000fe20000010000 */
[----:B------:R-:W-:Y:S01]  /*22e0*/  FADD.FTZ R33, R33, R8 ;  /* 0x0000000821217221 */ /* 0x000fe20000010000 */
[----:B------:R-:W-:Y:S01]  /*22f0*/  PLOP3.LUT P0, PT, PT, PT, UP0, 0x80, 0x0 ;  /* 0x000000000000781c */ /* 0x000fe20003f0f008 */
[----:B-----5:R-:W-:Y:S01]  /*2300*/  FADD.FTZ R30, R30, R13 ;  /* 0x0000000d1e1e7221 */ /* 0x020fe20000010000 */
[----:B----4-:R-:W-:Y:S01]  /*2310*/  FFMA.FTZ R26, R32, R10, R26 ;  /* 0x0000000a201a7223 */ /* 0x010fe2000001001a */
        /* <DEDUP_REMOVED lines=11> */
[----:B------:R-:W-:Y:S01]  /*23d0*/  FFMA.FTZ R28, R49, R15, R28 ;  /* 0x0000000f311c7223 */ /* 0x000fe2000001001c */
[----:B------:R-:W-:Y:S01]  /*23e0*/  FADD.FTZ R29, R29, R18 ;  /* 0x000000121d1d7221 */ /* 0x000fe20000010000 */
[----:B------:R-:W-:Y:S01]  /*23f0*/  FADD.FTZ R31, R31, R19 ;  /* 0x000000131f1f7221 */ /* 0x000fe20000010000 */
[----:B------:R-:W-:Y:S01]  /*2400*/  FADD.FTZ R33, R33, R20 ;  /* 0x0000001421217221 */ /* 0x000fe20000010000 */
[----:B--2---:R-:W-:Y:S01]  /*2410*/  FFMA.FTZ R25, R60, R17, R25 ;  /* 0x000000113c197223 */ /* 0x004fe20000010019 */
[----:B------:R-:W-:Y:S01]  /*2420*/  FFMA.FTZ R34, R58, R19, R28 ;  /* 0x000000133a227223 */ /* 0x000fe2000001001c */
[----:B0-----:R-:W-:Y:S01]  /*2430*/  ISETP.GT.U32.AND P1, PT, R48, 0x1f, PT ;  /* 0x0000001f3000780c */ /* 0x001fe20003f24070 */
[----:B------:R-:W-:Y:S01]  /*2440*/  FADD.FTZ R29, R29, R22 ;  /* 0x000000161d1d7221 */ /* 0x000fe20000010000 */
[----:B------:R-:W-:Y:S01]  /*2450*/  FADD.FTZ R31, R31, R23 ;  /* 0x000000171f1f7221 */ /* 0x000fe20000010000 */
[----:B------:R-:W-:Y:S01]  /*2460*/  FADD.FTZ R33, R33, R24 ;  /* 0x0000001821217221 */ /* 0x000fe20000010000 */
[----:B---3--:R-:W-:Y:S01]  /*2470*/  FFMA.FTZ R32, R61, R16, R27 ;  /* 0x000000103d207223 */ /* 0x008fe2000001001b */
[----:B------:R-:W-:Y:S01]  /*2480*/  FADD.FTZ R27, R30, R21 ;  /* 0x000000151e1b7221 */ /* 0x000fe20000010000 */
[----:B------:R-:W-:-:S02]  /*2490*/  FFMA.FTZ R30, R59, R18, R26 ;  /* 0x000000123b1e7223 */ /* 0x000fc4000001001a */
[----:B------:R-:W-:Y:S01]  /*24a0*/  FFMA.FTZ R32, R57, R20, R32 ;  /* 0x0000001439207223 */ /* 0x000fe20000010020 */
[----:B------:R-:W-:Y:S01]  /*24b0*/  FFMA.FTZ R26, R56, R21, R25 ;  /* 0x00000015381a7223 */ /* 0x000fe20000010019 */
[----:B------:R-:W-:Y:S01]  /*24c0*/  FFMA.FTZ R28, R55, R22, R30 ;  /* 0x00000016371c7223 */ /* 0x000fe2000001001e */
[----:B------:R-:W-:Y:S01]  /*24d0*/  FFMA.FTZ R30, R54, R23, R34 ;  /* 0x00000017361e7223 */ /* 0x000fe20000010022 */
[----:B------:R-:W-:Y:S01]  /*24e0*/  FFMA.FTZ R32, R53, R24, R32 ;  /* 0x0000001835207223 */ /* 0x000fe20000010020 */
[----:B------:R-:W-:Y:S06]  /*24f0*/  @!P0 BRA `(.L_x_2641) ;  /* 0x0000000000ec8947 */ /* 0x000fec0003800000 */
[----:B------:R-:W2:Y:S04]  /*2500*/  LDL R49, [R1+0xb0] ;  /* 0x0000b00001317983 */ /* 0x000ea80000100800 */
[----:B------:R-:W3:Y:S01]  /*2510*/  LDL R37, [R1+0xac] ;  /* 0x0000ac0001257983 */ /* 0x000ee20000100800 */
[----:B------:R-:W0:Y:S01]  /*2520*/  S2UR UR9, SR_CgaCtaId ;  /* 0x00000000000979c3 */ /* 0x000e220000008800 */
[----:B------:R-:W-:Y:S01]  /*2530*/  UMOV UR5, 0x400 ;  /* 0x0000040000057882 */ /* 0x000fe20000000000 */
[----:B------:R-:W-:Y:S01]  /*2540*/  SHF.L.U32 R35, R48, 0x1, RZ ;  /* 0x0000000130237819 */ /* 0x000fe200000006ff */
[----:B------:R1:W-:Y:S03]  /*2550*/  STL.64 [R1+0xb8], R2 ;  /* 0x0000b80201007387 */ /* 0x0003e60000100a00 */
[----:B------:R-:W-:-:S04]  /*2560*/  LOP3.LUT R35, R35, 0x18, RZ, 0xc0, !PT ;  /* 0x0000001823237812 */ /* 0x000fc800078ec0ff */
[----:B------:R-:W-:Y:S01]  /*2570*/  LOP3.LUT R36, R35, 0x8, RZ, 0x3c, !PT ;  /* 0x0000000823247812 */ /* 0x000fe200078e3cff */
[----:B-1----:R-:W1:Y:S01]  /*2580*/  S2R R2, SR_TID.X ;  /* 0x0000000000027919 */ /* 0x002e620000002100 */
[----:B0-----:R-:W-:Y:S02]  /*2590*/  ULEA UR5, UR9, UR5, 0x18 ;  /* 0x0000000509057291 */ /* 0x001fe4000f8ec03f */
[----:B------:R-:W-:-:S04]  /*25a0*/  USHF.R.U32.HI UR9, URZ, 0x1, UR6 ;  /* 0x000000013f097899 */ /* 0x000fc80008011606 */
[----:B------:R-:W-:Y:S01]  /*25b0*/  LEA R25, R48, UR5, 0x5 ;  /* 0x0000000530197c11 */ /* 0x000fe2000f8e28ff */
[----:B------:R-:W-:-:S03]  /*25c0*/  USHF.L.U32 UR9, UR9, 0x4, URZ ;  /* 0x0000000409097899 */ /* 0x000fc6000800063f */
[C---:B------:R-:W-:Y:S01]  /*25d0*/  IADD3 R34, R25.reuse, R35, RZ ;  /* 0x0000002319227210 */ /* 0x040fe20007ffe0ff */
[----:B------:R-:W-:Y:S01]  /*25e0*/  ULOP3.LUT UR9, UR9, 0xfffffff0, UR17, 0xe2, !UPT ;  /* 0xfffffff009097892 */ /* 0x000fe2000f8ee211 */
[----:B------:R-:W-:-:S03]  /*25f0*/  IADD3 R36, R25, R36, RZ ;  /* 0x0000002419247210 */ /* 0x000fc60007ffe0ff */
[----:B------:R0:W-:Y:S01]  /*2600*/  STS.64 [R34], R26 ;  /* 0x0000001a22007388 */ /* 0x0001e20000000a00 */
[----:B------:R-:W-:-:S03]  /*2610*/  UIMAD UR9, UR9, 0x780, UR15 ;  /* 0x00000780090978a4 */ /* 0x000fc6000f8e020f */
[----:B------:R4:W-:Y:S01]  /*2620*/  STS.64 [R36], R28 ;  /* 0x0000001c24007388 */ /* 0x0009e20000000a00 */
[----:B-1----:R-:W-:Y:S02]  /*2630*/  SHF.R.S32.HI R3, RZ, 0x1f, R2 ;  /* 0x0000001fff037819 */ /* 0x002fe40000011402 */
[C---:B0-----:R-:W-:Y:S02]  /*2640*/  LOP3.LUT R34, R35.reuse, 0x10, RZ, 0x3c, !PT ;  /* 0x0000001023227812 */ /* 0x041fe400078e3cff */
[----:B------:R-:W-:Y:S02]  /*2650*/  LOP3.LUT R35, R35, 0x18, RZ, 0x3c, !PT ;  /* 0x0000001823237812 */ /* 0x000fe400078e3cff */
[C---:B------:R-:W-:Y:S02]  /*2660*/  IADD3 R34, R25.reuse, R34, RZ ;  /* 0x0000002219227210 */ /* 0x040fe40007ffe0ff */
[----:B------:R-:W-:Y:S02]  /*2670*/  IADD3 R35, R25, R35, RZ ;  /* 0x0000002319237210 */ /* 0x000fe40007ffe0ff */
[----:B------:R-:W-:Y:S01]  /*2680*/  LEA.HI R3, R3, R2, RZ, 0x2 ;  /* 0x0000000203037211 */ /* 0x000fe200078f10ff */
[----:B------:R2:W-:Y:S01]  /*2690*/  STS.64 [R34], R30 ;  /* 0x0000001e22007388 */ /* 0x0005e20000000a00 */
[----:B------:R-:W-:-:S02]  /*26a0*/  IADD3 R25, R48, UR9, RZ ;  /* 0x0000000930197c10 */ /* 0x000fc4000fffe0ff */
[----:B------:R-:W-:Y:S01]  /*26b0*/  SHF.R.S32.HI R3, RZ, 0x2, R3 ;  /* 0x00000002ff037819 */ /* 0x000fe20000011403 */
[----:B------:R-:W-:Y:S01]  /*26c0*/  STS.64 [R35], R32 ;  /* 0x0000002023007388 */ /* 0x000fe20000000a00 */
[----:B------:R-:W-:Y:S02]  /*26d0*/  SHF.L.U32 R25, R25, 0x1, RZ ;  /* 0x0000000119197819 */ /* 0x000fe400000006ff */
[----:B----4-:R-:W-:Y:S02]  /*26e0*/  LEA R36, R3, UR5, 0x5 ;  /* 0x0000000503247c11 */ /* 0x010fe4000f8e28ff */
[----:B------:R-:W0:Y:S01]  /*26f0*/  LDC.64 R2, c[0x0][0x260] ;  /* 0x00009800ff027b82 */ /* 0x000e220000000a00 */
[----:B------:R-:W-:-:S07]  /*2700*/  IADD3 R48, R25, 0x3c0, RZ ;  /* 0x000003c019307810 */ /* 0x000fce0007ffe0ff */
[----:B------:R-:W-:Y:S01]  /*2710*/  BAR.SYNC.DEFER_BLOCKING 0x0 ;  /* 0x0000000000007b1d */ /* 0x000fe20000010000 */
[----:B--2---:R-:W-:Y:S01]  /*2720*/  LEA R34, R49, R36, 0x3 ;  /* 0x0000002431227211 */ /* 0x004fe200078e18ff */
[----:B---3--:R-:W-:-:S05]  /*2730*/  IMAD R36, R37, 0x8, R36 ;  /* 0x0000000825247824 */ /* 0x008fca00078e0224 */
[----:B------:R-:W1:Y:S04]  /*2740*/  LDS.64 R34, [R34] ;  /* 0x0000000022227984 */ /* 0x000e680000000a00 */
[----:B------:R-:W2:Y:S01]  /*2750*/  LDS.64 R36, [R36+0x1e00] ;  /* 0x001e000024247984 */ /* 0x000ea20000000a00 */
        /* <DEDUP_REMOVED lines=9> */
[----:B------:R-:W-:-:S03]  /*27f0*/  IMAD.WIDE.U32 R48, R48, 0x4, R2 ;  /* 0x0000000430307825 */ /* 0x000fc600078e0002 */
[----:B------:R0:W5:Y:S01]  /*2800*/  LDL.LU.64 R2, [R1+0xb8] ;  /* 0x0000b80001027983 */ /* 0x0001620000300a00 */
[----:B--2---:R-:W-:-:S04]  /*2810*/  LEA R36, R37, UR5, 0x5 ;  /* 0x0000000525247c11 */ /* 0x004fc8000f8e28ff */
[-C--:B---3--:R-:W-:Y:S02]  /*2820*/  LEA R34, R34, R36.reuse, 0x3 ;  /* 0x0000002422227211 */ /* 0x088fe400078e18ff */
[----:B----4-:R-:W-:-:S04]  /*2830*/  LEA R36, R35, R36, 0x3 ;  /* 0x0000002423247211 */ /* 0x010fc800078e18ff */
[----:B------:R-:W1:Y:S04]  /*2840*/  LDS.64 R34, [R34] ;  /* 0x0000000022227984 */ /* 0x000e680000000a00 */
[----:B------:R-:W2:Y:S01]  /*2850*/  LDS.64 R36, [R36+0x1e00] ;  /* 0x001e000024247984 */ /* 0x000ea20000000a00 */
[----:B-1----:R-:W-:Y:S01]  /*2860*/  FADD.FTZ R35, RZ, R35 ;  /* 0x00000023ff237221 */ /* 0x002fe20000010000 */
[----:B------:R-:W-:-:S03]  /*2870*/  FADD.FTZ R34, RZ, R34 ;  /* 0x00000022ff227221 */ /* 0x000fc60000010000 */
[----:B--2---:R-:W-:Y:S01]  /*2880*/  FADD.FTZ R37, R35, R37 ;  /* 0x0000002523257221 */ /* 0x004fe20000010000 */
[----:B------:R-:W-:-:S05]  /*2890*/  FADD.FTZ R36, R34, R36 ;  /* 0x0000002422247221 */ /* 0x000fca0000010000 */
[----:B------:R0:W-:Y:S02]  /*28a0*/  STG.E.64 desc[UR12][R48.64+0xe000], R36 ;  /* 0x00e0002430007986 */ /* 0x0001e4000c101b0c */
.L_x_2641:
[----:B0-----:R-:W0:Y:S01]  /*28b0*/  S2R R49, SR_TID.X ;  /* 0x0000000000317919 */ /* 0x001e220000002100 */
[----:B------:R-:W-:Y:S01]  /*28c0*/  BSSY B0, `(.L_x_2642) ;  /* 0x000009f000007945 */ /* 0x000fe20003800000 */
[----:B------:R-:W-:-:S03]  /*28d0*/  CS2R R34, SRZ ;  /* 0x0000000000227805 */ /* 0x000fc6000001ff00 */
[----:B------:R-:W-:Y:S05]  /*28e0*/  @P1 BRA `(.L_x_2643) ;  /* 0x0000000800701947 */ /* 0x000fea0003800000 */
[----:B------:R-:W-:Y:S01]  /*28f0*/  USHF.L.U32 UR5, UR14, 0x4, URZ ;  /* 0x000000040e057899 */ /* 0x000fe2000800063f */
[----:B------:R-:W-:Y:S01]  /*2900*/  MOV R34, 0x3c ;  /* 0x0000003c00227802 */ /* 0x000fe20000000f00 */
[----:B------:R-:W-:Y:S01]  /*2910*/  HFMA2.MMA R35, -RZ, RZ, 0, 1.430511474609375e-06 ;  /* 0x00000018ff237435 */ /* 0x000fe200000001ff */
[----:B0-----:R-:W-:Y:S01]  /*2920*/  SHF.L.U32 R48, R49, 0x3, RZ ;  /* 0x0000000331307819 */ /* 0x001fe200000006ff */
[----:B------:R-:W-:-:S03]  /*2930*/  ULOP3.LUT UR5, UR5, 0x10, URZ, 0xc0, !UPT ;  /* 0x0000001005057892 */ /* 0x000fc6000f8ec03f */
[----:B------:R-:W-:-:S03]  /*2940*/  LOP3.LUT R48, R48, 0x8, RZ, 0xc0, !PT ;  /* 0x0000000830307812 */ /* 0x000fc600078ec0ff */
[----:B------:R-:W-:-:S05]  /*2950*/  LEA.HI R25, R49, UR5, RZ, 0x1f ;  /* 0x0000000531197c11 */ /* 0x000fca000f8ff8ff */
        /* <DEDUP_REMOVED lines=139> */
[----:B------:R-:W-:Y:S01]  /*3210*/  SHF.R.S32.HI R34, RZ, 0x1f, R25 ;  /* 0x0000001fff227819 */ /* 0x000fe20000011419 */
[----:B------:R-:W-:-:S03]  /*3220*/  FADD.FTZ R37, R37, R35 ;  /* 0x0000002325257221 */ /* 0x000fc60000010000 */
[----:B------:R-:W-:Y:S02]  /*3230*/  LEA.HI R34, R34, R25, RZ, 0x2 ;  /* 0x0000001922227211 */ /* 0x000fe400078f10ff */
[----:B------:R-:W-:Y:S02]  /*3240*/  MOV R25, 0x18 ;  /* 0x0000001800197802 */ /* 0x000fe40000000f00 */
[----:B------:R-:W-:-:S05]  /*3250*/  SHF.R.S32.HI R34, RZ, 0x2, R34 ;  /* 0x00000002ff227819 */ /* 0x000fca0000011422 */
[----:B------:R-:W-:-:S05]  /*3260*/  IMAD R34, R34, R25, UR8 ;  /* 0x0000000822227e24 */ /* 0x000fca000f8e0219 */
[----:B------:R-:W-:-:S06]  /*3270*/  IADD3 R34, R48, R34, RZ ;  /* 0x0000002230227210 */ /* 0x000fcc0007ffe0ff */
[----:B------:R-:W0:Y:S02]  /*3280*/  LDS.64 R34, [R34] ;  /* 0x0000000022227984 */ /* 0x000e240000000a00 */
[----:B0-----:R-:W-:Y:S01]  /*3290*/  FADD.FTZ R34, R36, R34 ;  /* 0x0000002224227221 */ /* 0x001fe20000010000 */
[----:B------:R-:W-:-:S07]  /*32a0*/  FADD.FTZ R35, R37, R35 ;  /* 0x0000002325237221 */ /* 0x000fce0000010000 */
.L_x_2643:
[----:B------:R-:W-:Y:S05]  /*32b0*/  BSYNC B0 ;  /* 0x0000000000007941 */ /* 0x000fea0003800000 */
.L_x_2642:
[----:B------:R-:W1:Y:S01]  /*32c0*/  SHFL.BFLY PT, R36, R34, 0x1, 0x1f ;  /* 0x0c201f0022247f89 */ /* 0x000e6200000e0000 */
[----:B0-----:R-:W-:Y:S01]  /*32d0*/  LOP3.LUT P1, RZ, R49, 0xffffffe1, RZ, 0xc0, !PT ;  /* 0xffffffe131ff7812 */ /* 0x001fe2000782c0ff */
[----:B------:R-:W-:Y:S02]  /*32e0*/  BSSY B0, `(.L_x_2644) ;  /* 0x0000011000007945 */ /* 0x000fe40003800000 */
[----:B------:R-:W0:Y:S01]  /*32f0*/  SHFL.BFLY PT, R25, R35, 0x1, 0x1f ;  /* 0x0c201f0023197f89 */ /* 0x000e2200000e0000 */
[----:B-1----:R-:W-:Y:S01]  /*3300*/  FADD.FTZ R34, R36, R34 ;  /* 0x0000002224227221 */ /* 0x002fe20000010000 */
[----:B0-----:R-:W-:-:S08]  /*3310*/  FADD.FTZ R35, R25, R35 ;  /* 0x0000002319237221 */ /* 0x001fd00000010000 */
        /* <DEDUP_REMOVED lines=13> */
.L_x_2645:
[----:B------:R-:W-:Y:S05]  /*33f0*/  BSYNC B0 ;  /* 0x0000000000007941 */ /* 0x000fea0003800000 */
.L_x_2644:
        /* <DEDUP_REMOVED lines=17> */
.L_x_2648:
[----:B------:R-:W2:Y:S04]  /*3510*/  LD.E.STRONG.GPU R36, desc[UR12][R34.64] ;  /* 0x0000000c22247980 */ /* 0x000ea8000c10f900 */
[----:B--2---:R-:W-:Y:S01]  /*3520*/  CCTL.IVALL ;  /* 0x00000000ff00798f */ /* 0x004fe20002000000 */
[----:B------:R-:W-:Y:S05]  /*3530*/  YIELD ;  /* 0x0000000000007946 */ /* 0x000fea0003800000 */
[----:B-----5:R-:W-:-:S04]  /*3540*/  LOP3.LUT R36, R36, R25, RZ, 0x3c, !PT ;  /* 0x0000001924247212 */ /* 0x020fc800078e3cff */
[----:B------:R-:W-:-:S13]  /*3550*/  ISETP.GT.AND P1, PT, R36, -0x1, PT ;  /* 0xffffffff2400780c */ /* 0x000fda0003f24270 */
[----:B------:R-:W-:Y:S05]  /*3560*/  @P1 BRA `(.L_x_2648) ;  /* 0xfffffffc00e81947 */ /* 0x000fea000383ffff */
.L_x_2647:
[----:B------:R-:W-:Y:S05]  /*3570*/  WARPSYNC.ALL ;  /* 0x0000000000007948 */ /* 0x000fea0003800000 */
[----:B------:R-:W-:Y:S06]  /*3580*/  BAR.SYNC.DEFER_BLOCKING 0x0 ;  /* 0x0000000000007b1d */ /* 0x000fec0000010000 */
[----:B------:R-:W-:Y:S05]  /*3590*/  BRA `(.L_x_2649) ;  /* 0x0000000000687947 */ /* 0x000fea0003800000 */
.L_x_2646:
[----:B------:R-:W1:Y:S01]  /*35a0*/  S2R R25, SR_TID.X ;  /* 0x0000000000197919 */ /* 0x000e620000002100 */
[----:B------:R-:W-:Y:S01]  /*35b0*/  BAR.SYNC.DEFER_BLOCKING 0x0 ;  /* 0x0000000000007b1d */ /* 0x000fe20000010000 */
[----:B-1----:R-:W-:-:S13]  /*35c0*/  ISETP.NE.AND P1, PT, R25, RZ, PT ;  /* 0x000000ff1900720c */ /* 0x002fda0003f25270 */
        /* <DEDUP_REMOVED lines=8> */
[----:B------:R-:W-:Y:S02]  /*3650*/  SEL R25, R25, 0x1, !P1 ;  /* 0x0000000119197807 */ /* 0x000fe40004800000 */
[----:B------:R-:W-:-:S05]  /*3660*/  MOV R34, UR5 ;  /* 0x0000000500227c02 */ /* 0x000fca0008000f00 */
[----:B0-----:R-:W-:Y:S01]  /*3670*/  IMAD.WIDE.U32 R34, R34, 0x4, R36 ;  /* 0x0000000422227825 */ /* 0x001fe200078e0024 */
[----:B------:R-:W-:Y:S06]  /*3680*/  MEMBAR.ALL.GPU ;  /* 0x0000000000007992 */ /* 0x000fec000000a000 */
[----:B------:R-:W-:-:S00]  /*3690*/  ERRBAR ;  /* 0x00000000000079ab */ /* 0x000fc00000000000 */
[----:B------:R-:W-:Y:S06]  /*36a0*/  CGAERRBAR ;  /* 0x00000000000075ab */ /* 0x000fec0000000000 */
[----:B------:R0:W5:Y:S02]  /*36b0*/  ATOM.E.ADD.STRONG.GPU PT, R25, desc[UR12][R34.64], R25 ;  /* 0x000000192219798a */ /* 0x00016400081ee1cc */
.L_x_2651:
[----:B------:R-:W2:Y:S04]  /*36c0*/  LD.E.STRONG.GPU R36, desc[UR12][R34.64] ;  /* 0x0000000c22247980 */ /* 0x000ea8000c10f900 */
[----:B--2---:R-:W-:Y:S01]  /*36d0*/  CCTL.IVALL ;  /* 0x00000000ff00798f */ /* 0x004fe20002000000 */
[----:B------:R-:W-:Y:S05]  /*36e0*/  YIELD ;  /* 0x0000000000007946 */ /* 0x000fea0003800000 */
[----:B-----5:R-:W-:-:S04]  /*36f0*/  LOP3.LUT R36, R36, R25, RZ, 0x3c, !PT ;  /* 0x0000001924247212 */ /* 0x020fc800078e3cff */
[----:B------:R-:W-:-:S13]  /*3700*/  ISETP.GT.AND P1, PT, R36, -0x1, PT ;  /* 0xffffffff2400780c */ /* 0x000fda0003f24270 */
[----:B------:R-:W-:Y:S05]  /*3710*/  @P1 BRA `(.L_x_2651) ;  /* 0xfffffffc00e81947 */ /* 0x000fea000383ffff */
.L_x_2650:
[----:B------:R-:W-:Y:S05]  /*3720*/  WARPSYNC.ALL ;  /* 0x0000000000007948 */ /* 0x000fea0003800000 */
[----:B------:R-:W-:Y:S06]  /*3730*/  BAR.SYNC.DEFER_BLOCKING 0x0 ;  /* 0x0000000000007b1d */ /* 0x000fec0000010000 */
.L_x_2649:
[----:B0-----:R-:W0:Y:S01]  /*3740*/  S2R R37, SR_TID.X ;  /* 0x0000000000257919 */ /* 0x001e220000002100 */
[----:B------:R-:W2:Y:S01]  /*3750*/  LDL.LU R36, [R1+0x9c] ;  /* 0x00009c0001247983 */ /* 0x000ea20000300800 */
[----:B------:R-:W-:-:S03]  /*3760*/  MOV R34, UR4 ;  /* 0x0000000400227c02 */ /* 0x000fc60008000f00 */
[----:B------:R-:W-:Y:S04]  /*3770*/  STL [R1+0xd0], R33 ;  /* 0x0000d02101007387 */ /* 0x000fe80000100800 */
[----:B------:R-:W-:Y:S04]  /*3780*/  STL [R1+0xcc], R32 ;  /* 0x0000cc2001007387 */ /* 0x000fe80000100800 */
[----:B------:R1:W-:Y:S04]  /*3790*/  STL [R1+0xc8], R31 ;  /* 0x0000c81f01007387 */ /* 0x0003e80000100800 */
[----:B------:R3:W-:Y:S04]  /*37a0*/  STL [R1+0xc4], R30 ;  /* 0x0000c41e01007387 */ /* 0x0007e80000100800 */
[----:B------:R4:W-:Y:S04]  /*37b0*/  STL [R1+0xc0], R29 ;  /* 0x0000c01d01007387 */ /* 0x0009e80000100800 */
[----:B------:R4:W-:Y:S01]  /*37c0*/  STL [R1+0xbc], R28 ;  /* 0x0000bc1c01007387 */ /* 0x0009e20000100800 */
[----:B0-----:R-:W-:-:S03]  /*37d0*/  ISETP.GT.U32.AND P1, PT, R37, 0xff, PT ;  /* 0x000000ff2500780c */ /* 0x001fc60003f24070 */
[----:B------:R0:W-:Y:S04]  /*37e0*/  STL [R1+0xb8], R27 ;  /* 0x0000b81b01007387 */ /* 0x0001e80000100800 */
[----:B------:R0:W-:Y:S04]  /*37f0*/  STL [R1+0xb4], R26 ;  /* 0x0000b41a01007387 */ /* 0x0001e80000100800 */
[----:B-1----:R-:W2:Y:S02]  /*3800*/  LDL.LU R31, [R1+0x54] ;  /* 0x00005400011f7983 */ /* 0x002ea40000300800 */
[----:B------:R-:W1:Y:S02]  /*3810*/  @!P1 LDC R25, c[0x0][0x10] ;  /* 0x00000400ff199b82 */ /* 0x000e640000000800 */
[----:B---3--:R-:W3:Y:S04]  /*3820*/  LDL.LU R30, [R1+0x58] ;  /* 0x00005800011e7983 */ /* 0x008ee80000300800 */
[----:B----4-:R-:W4:Y:S04]  /*3830*/  LDL.LU R29, [R1+0x28] ;  /* 0x00002800011d7983 */ /* 0x010f280000300800 */
[----:B------:R-:W4:Y:S04]  /*3840*/  LDL.LU R28, [R1+0x50] ;  /* 0x00005000011c7983 */ /* 0x000f280000300800 */
[----:B0-----:R-:W4:Y:S04]  /*3850*/  LDL.LU R27, [R1+0x4c] ;  /* 0x00004c00011b7983 */ /* 0x001f280000300800 */
[----:B------:R-:W4:Y:S01]  /*3860*/  LDL.LU R26, [R1+0x48] ;  /* 0x00004800011a7983 */ /* 0x000f220000300800 */
[----:B-1----:R-:W-:Y:S01]  /*3870*/  @!P1 IMAD R25, R25, R34, UR6 ;  /* 0x0000000619199e24 */ /* 0x002fe2000f8e0222 */
[----:B------:R-:W-:-:S05]  /*3880*/  @!P1 LOP3.LUT R34, R37, 0x7ffffff0, RZ, 0xc0, !PT ;  /* 0x7ffffff025229812 */ /* 0x000fca00078ec0ff */
[----:B------:R-:W-:Y:S01]  /*3890*/  @!P1 IMAD R25, R25, 0x100, R34 ;  /* 0x0000010019199824 */ /* 0x000fe200078e0222 */
[----:B------:R-:W-:-:S04]  /*38a0*/  @!P1 LOP3.LUT R34, R37, 0xf, RZ, 0xc0, !PT ;  /* 0x0000000f25229812 */ /* 0x000fc800078ec0ff */
[----:B------:R-:W-:Y:S02]  /*38b0*/  @!P1 IADD3 R25, R25, R34, RZ ;  /* 0x0000002219199210 */ /* 0x000fe40007ffe0ff */
[----:B------:R-:W0:Y:S02]  /*38c0*/  @!P1 LDC.64 R34, c[0x0][0x260] ;  /* 0x00009800ff229b82 */ /* 0x000e240000000a00 */
[----:B------:R-:W-:-:S05]  /*38d0*/  @!P1 SHF.L.U32 R25, R25, 0x1, RZ ;  /* 0x0000000119199819 */ /* 0x000fca00000006ff */
[----:B0-----:R-:W-:-:S06]  /*38e0*/  @!P1 IMAD.WIDE.U32 R34, R25, 0x4, R34 ;  /* 0x0000000419229825 */ /* 0x001fcc00078e0022 */
[----:B------:R-:W2:Y:S01]  /*38f0*/  @!P1 LDG.E.64 R34, desc[UR12][R34.64] ;  /* 0x0000000c22229981 */ /* 0x000ea2000c1e1b00 */
[----:B------:R-:W-:Y:S01]  /*3900*/  HFMA2.MMA R25, -RZ, RZ, 0, 0 ;  /* 0x00000000ff197435 */ /* 0x000fe200000001ff */
[----:B------:R-:W0:Y:S01]  /*3910*/  S2UR UR9, SR_CgaCtaId ;  /* 0x00000000000979c3 */ /* 0x000e220000008800 */
[----:B------:R-:W-:Y:S02]  /*3920*/  UMOV UR5, 0x400 ;  /* 0x0000040000057882 */ /* 0x000fe40000000000 */
[----:B------:R-:W-:-:S04]  /*3930*/  UIADD3 UR5, UR5, 0x5280, URZ ;  /* 0x0000528005057890 */ /* 0x000fc8000fffe03f */
[----:B0-----:R-:W-:Y:S02]  /*3940*/  ULEA UR5, UR9, UR5, 0x18 ;  /* 0x0000000509057291 */ /* 0x001fe4000f8ec03f */
[----:B------:R-:W-:-:S03]  /*3950*/  USHF.L.U32 UR9, UR14, 0x4, URZ ;  /* 0x000000040e097899 */ /* 0x000fc6000800063f */
[----:B------:R-:W-:Y:S01]  /*3960*/  ULDC.64 UR14, c[0x0][0x210] ;  /* 0x00008400000e7ab9 */ /* 0x000fe20000000a00 */
[----:B------:R-:W-:Y:S01]  /*3970*/  ULOP3.LUT UR9, UR9, 0x10, URZ, 0xc0, !UPT ;  /* 0x0000001009097892 */ /* 0x000fe2000f8ec03f */
[----:B--2---:R-:W-:Y:S01]  /*3980*/  @!P1 FADD.FTZ R25, RZ, R34 ;  /* 0x00000022ff199221 */ /* 0x004fe20000010000 */
        /* <DEDUP_REMOVED lines=18> */
[----:B------:R-:W-:Y:S01]  /*3ab0*/  @!P1 FMUL.FTZ R34, R34, 6.5104170062113553286e-05 ;  /* 0x3888888922229820 */ /* 0x000fe20000410000 */
[----:B0-----:R-:W-:Y:S01]  /*3ac0*/  FADD.FTZ R35, R35, R25 ;  /* 0x0000001923237221 */ /* 0x001fe20000010000 */
[----:B------:R-:W-:-:S03]  /*3ad0*/  @!P1 SHF.R.U32.HI R25, RZ, 0x1, R37 ;  /* 0x00000001ff199819 */ /* 0x000fc60000011625 */
[----:B------:R-:W-:Y:S01]  /*3ae0*/  @!P1 FMUL.FTZ R35, R35, 6.5104170062113553286e-05 ;  /* 0x3888888923239820 */ /* 0x000fe20000410000 */
[----:B------:R-:W-:-:S05]  /*3af0*/  @!P1 LOP3.LUT R25, R25, 0x7ffffff8, RZ, 0xc0, !PT ;  /* 0x7ffffff819199812 */ /* 0x000fca00078ec0ff */
[----:B------:R0:W-:Y:S02]  /*3b00*/  @!P1 STS.64 [R25+UR5], R34 ;  /* 0x0000002219009988 */ /* 0x0001e40008000a05 */
[----:B0-----:R-:W-:Y:S02]  /*3b10*/  IADD3 R25, R36, -UR9, RZ ;  /* 0x8000000924197c10 */ /* 0x001fe4000fffe0ff */
[----:B------:R-:W2:Y:S02]  /*3b20*/  LDL.LU R35, [R1+0x44] ;  /* 0x0000440001237983 */ /* 0x000ea40000300800 */
[----:B------:R-:W-:Y:S01]  /*3b30*/  LEA R25, R25, UR5, 0x3 ;  /* 0x0000000519197c11 */ /* 0x000fe2000f8e18ff */
[----:B------:R-:W-:Y:S06]  /*3b40*/  BAR.SYNC.DEFER_BLOCKING 0x0 ;  /* 0x0000000000007b1d */ /* 0x000fec0000010000 */
[----:B------:R-:W2:Y:S04]  /*3b50*/  LDL.LU R34, [R1+0x40] ;  /* 0x0000400001227983 */ /* 0x000ea80000300800 */
[----:B------:R-:W2:Y:S04]  /*3b60*/  LDL.LU R33, [R1+0x3c] ;  /* 0x00003c0001217983 */ /* 0x000ea80000300800 */
[----:B------:R-:W2:Y:S04]  /*3b70*/  LDL.LU R32, [R1+0x38] ;  /* 0x0000380001207983 */ /* 0x000ea80000300800 */
[----:B------:R-:W0:Y:S02]  /*3b80*/  LDS.64 R36, [R25] ;  /* 0x0000000019247984 */ /* 0x000e240000000a00 */
[--C-:B0----5:R-:W-:Y:S01]  /*3b90*/  FFMA.FTZ R0, R0, R3, -R36.reuse ;  /* 0x0000000300007223 */ /* 0x121fe20000010824 */
[--C-:B------:R-:W-:Y:S01]  /*3ba0*/  FFMA.FTZ R52, R52, R4, -R36.reuse ;  /* 0x0000000434347223 */ /* 0x100fe20000010824 */
[--C-:B------:R-:W-:Y:S01]  /*3bb0*/  FFMA.FTZ R51, R51, R5, -R36.reuse ;  /* 0x0000000533337223 */ /* 0x100fe20000010824 */
[--C-:B------:R-:W-:Y:S01]  /*3bc0*/  FFMA.FTZ R50, R50, R6, -R36.reuse ;  /* 0x0000000632327223 */ /* 0x100fe20000010824 */
[----:B------:R-:W-:Y:S01]  /*3bd0*/  FFMA.FTZ R47, R3, R47, -R36 ;  /* 0x0000002f032f7223 */ /* 0x000fe20000010824 */
[-C--:B------:R-:W-:Y:S01]  /*3be0*/  FFMA.FTZ R0, R31, -R37.reuse, R0 ;  /* 0x800000251f007223 */ /* 0x080fe20000010000 */
[----:B------:R-:W-:Y:S01]  /*3bf0*/  FFMA.FTZ R46, R4, R46, -R36 ;  /* 0x0000002e042e7223 */ /* 0x000fe20000010824 */
[-C--:B---3--:R-:W-:Y:S01]  /*3c00*/  FFMA.FTZ R52, R30, -R37.reuse, R52 ;  /* 0x800000251e347223 */ /* 0x088fe20000010034 */
[----:B------:R-:W3:Y:S01]  /*3c10*/  LDL.LU R31, [R1+0x34] ;  /* 0x00003400011f7983 */ /* 0x000ee20000300800 */
[-C--:B----4-:R-:W-:Y:S01]  /*3c20*/  FFMA.FTZ R51, R29, -R37.reuse, R51 ;  /* 0x800000251d337223 */ /* 0x090fe20000010033 */
[----:B------:R-:W-:-:S02]  /*3c30*/  FFMA.FTZ R50, R28, -R37, R50 ;  /* 0x800000251c327223 */ /* 0x000fc40000010032 */
[----:B------:R-:W4:Y:S01]  /*3c40*/  LDL.LU R30, [R1+0x30] ;  /* 0x00003000011e7983 */ /* 0x000f220000300800 */
[-C--:B------:R-:W-:Y:S01]  /*3c50*/  FFMA.FTZ R47, R27, -R37.reuse, R47 ;  /* 0x800000251b2f7223 */ /* 0x080fe2000001002f */
[----:B------:R-:W-:Y:S02]  /*3c60*/  FFMA.FTZ R46, R26, -R37, R46 ;  /* 0x800000251a2e7223 */ /* 0x000fe4000001002e */
[----:B------:R-:W4:Y:S04]  /*3c70*/  LDL.LU R29, [R1+0x2c] ;  /* 0x00002c00011d7983 */ /* 0x000f280000300800 */
[----:B------:R-:W4:Y:S04]  /*3c80*/  LDL.LU R28, [R1+0x24] ;  /* 0x00002400011c7983 */ /* 0x000f280000300800 */
[----:B------:R-:W4:Y:S04]  /*3c90*/  LDL.LU R27, [R1+0x20] ;  /* 0x00002000011b7983 */ /* 0x000f280000300800 */
[----:B------:R-:W4:Y:S04]  /*3ca0*/  LDL.LU R26, [R1+0x1c] ;  /* 0x00001c00011a7983 */ /* 0x000f280000300800 */
[----:B------:R-:W4:Y:S01]  /*3cb0*/  LDL.LU R25, [R1+0x18] ;  /* 0x0000180001197983 */ /* 0x000f220000300800 */
[C-C-:B------:R-:W-:Y:S01]  /*3cc0*/  FFMA.FTZ R43, R3.reuse, R43, -R36.reuse ;  /* 0x0000002b032b7223 */ /* 0x140fe20000010824 */
[C-C-:B------:R-:W-:Y:S01]  /*3cd0*/  FFMA.FTZ R39, R3.reuse, R39, -R36.reuse ;  /* 0x0000002703277223 */ /* 0x140fe20000010824 */
[C-C-:B------:R-:W-:Y:S01]  /*3ce0*/  FFMA.FTZ R9, R3.reuse, R9, -R36.reuse ;  /* 0x0000000903097223 */ /* 0x140fe20000010824 */
[C-C-:B------:R-:W-:Y:S01]  /*3cf0*/  FFMA.FTZ R13, R3.reuse, R13, -R36.reuse ;  /* 0x0000000d030d7223 */ /* 0x140fe20000010824 */
[C-C-:B------:R-:W-:Y:S01]  /*3d00*/  FFMA.FTZ R17, R3.reuse, R17, -R36.reuse ;  /* 0x0000001103117223 */ /* 0x140fe20000010824 */
[--C-:B------:R-:W-:Y:S01]  /*3d10*/  FFMA.FTZ R3, R3, R21, -R36.reuse ;  /* 0x0000001503037223 */ /* 0x100fe20000010824 */
[C-C-:B------:R-:W-:Y:S01]  /*3d20*/  FFMA.FTZ R45, R5.reuse, R45, -R36.reuse ;  /* 0x0000002d052d7223 */ /* 0x140fe20000010824 */
[--C-:B------:R-:W-:Y:S01]  /*3d30*/  FFMA.FTZ R44, R6, R44, -R36.reuse ;  /* 0x0000002c062c7223 */ /* 0x100fe20000010824 */
[----:B------:R-:W4:Y:S01]  /*3d40*/  LDL.LU R21, [R1+0x14] ;  /* 0x0000140001157983 */ /* 0x000f220000300800 */
        /* <DEDUP_REMOVED lines=16> */
[--C-:B------:R-:W-:Y:S01]  /*3e50*/  FFMA.FTZ R4, R4, R22, -R36.reuse ;  /* 0x0000001604047223 */ /* 0x100fe20000010824 */
[--C-:B------:R-:W-:Y:S01]  /*3e60*/  FFMA.FTZ R5, R5, R23, -R36.reuse ;  /* 0x0000001705057223 */ /* 0x100fe20000010824 */
[----:B------:R-:W-:Y:S01]  /*3e70*/  FFMA.FTZ R6, R6, R24, -R36 ;  /* 0x0000001806067223 */ /* 0x000fe20000010824 */
[----:B------:R-:W4:Y:S04]  /*3e80*/  LDL.LU R48, [R1+0xc] ;  /* 0x00000c0001307983 */ /* 0x000f280000300800 */
[----:B------:R-:W4:Y:S01]  /*3e90*/  LDL.LU R36, [R1+0x8] ;  /* 0x0000080001247983 */ /* 0x000f220000300800 */
[----:B--2---:R-:W-:-:S03]  /*3ea0*/  FFMA.FTZ R45, R35, -R37, R45 ;  /* 0x80000025232d7223 */ /* 0x004fc6000001002d */
[----:B------:R-:W2:Y:S01]  /*3eb0*/  LDL.LU R35, [R1+0x4] ;  /* 0x0000040001237983 */ /* 0x000ea20000300800 */
[----:B------:R-:W-:-:S03]  /*3ec0*/  FFMA.FTZ R44, R34, -R37, R44 ;  /* 0x80000025222c7223 */ /* 0x000fc6000001002c */
[----:B------:R-:W2:Y:S01]  /*3ed0*/  LDL.LU R34, [R1] ;  /* 0x0000000001227983 */ /* 0x000ea20000300800 */
[----:B------:R-:W-:-:S03]  /*3ee0*/  FFMA.FTZ R43, R33, -R37, R43 ;  /* 0x80000025212b7223 */ /* 0x000fc6000001002b */
[----:B------:R0:W5:Y:S01]  /*3ef0*/  LDL.LU R33, [R1+0xd0] ;  /* 0x0000d00001217983 */ /* 0x0001620000300800 */
[----:B------:R-:W-:-:S03]  /*3f00*/  FFMA.FTZ R42, R32, -R37, R42 ;  /* 0x80000025202a7223 */ /* 0x000fc6000001002a */
        /* <DEDUP_REMOVED lines=14> */
[----:B------:R-:W3:Y:S01]  /*3ff0*/  LDL.LU R25, [R1+0x70] ;  /* 0x0000700001197983 */ /* 0x000ee20000300800 */
[-C--:B------:R-:W-:Y:S01]  /*4000*/  FFMA.FTZ R55, R55, -R37.reuse, R4 ;  /* 0x8000002537377223 */ /* 0x080fe20000010004 */
[-C--:B------:R-:W-:Y:S02]  /*4010*/  FFMA.FTZ R10, R21, -R37.reuse, R10 ;  /* 0x80000025150a7223 */ /* 0x080fe4000001000a */
[----:B------:R-:W4:Y:S01]  /*4020*/  LDL.LU R21, [R1+0x98] ;  /* 0x0000980001157983 */ /* 0x000f220000300800 */
[-C--:B------:R-:W-:Y:S01]  /*4030*/  FFMA.FTZ R13, R36, -R37.reuse, R13 ;  /* 0x80000025240d7223 */ /* 0x080fe2000001000d */
[----:B---3--:R-:W-:Y:S02]  /*4040*/  IADD3 R4, P1, R25, UR14, RZ ;  /* 0x0000000e19047c10 */ /* 0x008fe4000ff3e0ff */
[----:B------:R-:W3:Y:S04]  /*4050*/  LDL.LU R25, [R1+0x90] ;  /* 0x0000900001197983 */ /* 0x000ee80000300800 */
[----:B------:R-:W3:Y:S01]  /*4060*/  LDL.LU R36, [R1+0x94] ;  /* 0x0000940001247983 */ /* 0x000ee20000300800 */
[C---:B------:R-:W-:Y:S01]  /*4070*/  FMUL.FTZ R0, R2.reuse, R0 ;  /* 0x0000000002007220 */ /* 0x040fe20000410000 */
[----:B------:R-:W-:Y:S01]  /*4080*/  FMUL.FTZ R52, R2, R52 ;  /* 0x0000003402347220 */ /* 0x000fe20000410000 */
[-C--:B------:R-:W-:Y:S01]  /*4090*/  FFMA.FTZ R11, R49, -R37.reuse, R11 ;  /* 0x80000025310b7223 */ /* 0x080fe2000001000b */
[-C--:B------:R-:W-:Y:S01]  /*40a0*/  FFMA.FTZ R12, R48, -R37.reuse, R12 ;  /* 0x80000025300c7223 */ /* 0x080fe2000001000c */
[-C--:B--2---:R-:W-:Y:S01]  /*40b0*/  FFMA.FTZ R14, R35, -R37.reuse, R14 ;  /* 0x80000025230e7223 */ /* 0x084fe2000001000e */
        /* <DEDUP_REMOVED lines=10> */
[----:B------:R-:W-:Y:S01]  /*4160*/  FMUL.FTZ R50, R2, R50 ;  /* 0x0000003202327220 */ /* 0x000fe20000410000 */
[----:B------:R-:W-:Y:S01]  /*4170*/  F2FP.F16.F32.PACK_AB R0, R52, R0 ;  /* 0x000000003400723e */ /* 0x000fe200000000ff */
[----:B------:R-:W2:Y:S01]  /*4180*/  LDL.LU R37, [R1+0x88] ;  /* 0x0000880001257983 */ /* 0x000ea20000300800 */
[C---:B------:R-:W-:Y:S01]  /*4190*/  FMUL.FTZ R47, R2.reuse, R47 ;  /* 0x0000002f022f7220 */ /* 0x040fe20000410000 */
[C---:B------:R-:W-:Y:S01]  /*41a0*/  FMUL.FTZ R46, R2.reuse, R46 ;  /* 0x0000002e022e7220 */ /* 0x040fe20000410000 */
[----:B----4-:R-:W-:Y:S01]  /*41b0*/  IADD3.X R5, R21, UR15, RZ, P1, !PT ;  /* 0x0000000f15057c10 */ /* 0x010fe20008ffe4ff */
[----:B------:R-:W-:Y:S01]  /*41c0*/  FMUL.FTZ R21, R2, R3 ;  /* 0x0000000302157220 */ /* 0x000fe20000410000 */
[----:B------:R-:W4:Y:S01]  /*41d0*/  LDL.LU R35, [R1+0x8c] ;  /* 0x00008c0001237983 */ /* 0x000f220000300800 */
[----:B------:R-:W-:Y:S01]  /*41e0*/  PRMT R3, R0, 0x7632, R3 ;  /* 0x0000763200037816 */ /* 0x000fe20000000003 */
[----:B------:R-:W-:Y:S01]  /*41f0*/  FMUL.FTZ R45, R2, R45 ;  /* 0x0000002d022d7220 */ /* 0x000fe20000410000 */
        /* <DEDUP_REMOVED lines=25> */
[----:B------:R-:W4:Y:S01]  /*4390*/  LDL.LU R34, [R1+0x80] ;  /* 0x0000800001227983 */ /* 0x000f220000300800 */
[----:B------:R-:W-:-:S02]  /*43a0*/  F2FP.F16.F32.PACK_AB R46, R46, R47 ;  /* 0x0000002f2e2e723e */ /* 0x000fc400000000ff */
[----:B------:R-:W-:Y:S01]  /*43b0*/  PRMT R22, R50, 0x7632, R22 ;  /* 0x0000763232167816 */ /* 0x000fe20000000016 */
[----:B------:R1:W-:Y:S01]  /*43c0*/  STG.E.U16 desc[UR12][R4.64+0x2], R3 ;  /* 0x0000020304007986 */ /* 0x0003e2000c10150c */
[----:B------:R-:W-:-:S03]  /*43d0*/  PRMT R23, R46, 0x7632, R23 ;  /* 0x000076322e177816 */ /* 0x000fc60000000017 */
[----:B------:R-:W-:Y:S04]  /*43e0*/  STG.E.U16 desc[UR12][R4.64], R0 ;  /* 0x0000000004007986 */ /* 0x000fe8000c10150c */
[----:B------:R-:W-:Y:S04]  /*43f0*/  STG.E.U16 desc[UR12][R4.64+0x4], R50 ;  /* 0x0000043204007986 */ /* 0x000fe8000c10150c */
[----:B------:R-:W-:Y:S01]  /*4400*/  STG.E.U16 desc[UR12][R4.64+0x6], R22 ;  /* 0x0000061604007986 */ /* 0x000fe2000c10150c */
[----:B---3--:R-:W-:-:S03]  /*4410*/  IADD3 R2, P1, R25, UR14, RZ ;  /* 0x0000000e19027c10 */ /* 0x008fc6000ff3e0ff */
[----:B------:R-:W3:Y:S01]  /*4420*/  LDL.LU R25, [R1+0x84] ;  /* 0x0000840001197983 */ /* 0x000ee20000300800 */
[----:B-1----:R-:W-:-:S03]  /*4430*/  IADD3.X R3, R36, UR15, RZ, P1, !PT ;  /* 0x0000000f24037c10 */ /* 0x002fc60008ffe4ff */
[----:B------:R-:W3:Y:S04]  /*4440*/  LDL.LU R36, [R1+0x78] ;  /* 0x0000780001247983 */ /* 0x000ee80000300800 */
[----:B------:R1:W-:Y:S04]  /*4450*/  STG.E.U16 desc[UR12][R2.64+0x2], R23 ;  /* 0x0000021702007986 */ /* 0x0003e8000c10150c */
[----:B-1----:R-:W3:Y:S01]  /*4460*/  LDL.LU R23, [R1+0x7c] ;  /* 0x00007c0001177983 */ /* 0x002ee20000300800 */
[----:B------:R-:W-:Y:S02]  /*4470*/  F2FP.F16.F32.PACK_AB R44, R44, R45 ;  /* 0x0000002d2c2c723e */ /* 0x000fe400000000ff */
[----:B--2---:R-:W-:-:S02]  /*4480*/  IADD3 R4, P1, R37, UR14, RZ ;  /* 0x0000000e25047c10 */ /* 0x004fc4000ff3e0ff */
[----:B------:R-:W-:Y:S02]  /*4490*/  PRMT R0, R44, 0x7632, R0 ;  /* 0x000076322c007816 */ /* 0x000fe40000000000 */
[----:B------:R-:W-:Y:S02]  /*44a0*/  F2FP.F16.F32.PACK_AB R42, R42, R43 ;  /* 0x0000002b2a2a723e */ /* 0x000fe400000000ff */
[----:B------:R-:W-:Y:S01]  /*44b0*/  F2FP.F16.F32.PACK_AB R40, R40, R41 ;  /* 0x000000292828723e */ /* 0x000fe200000000ff */
[----:B------:R-:W-:Y:S01]  /*44c0*/  STG.E.U16 desc[UR12][R2.64], R46 ;  /* 0x0000002e02007986 */ /* 0x000fe2000c10150c */
[----:B----4-:R-:W-:Y:S02]  /*44d0*/  IADD3.X R5, R35, UR15, RZ, P1, !PT ;  /* 0x0000000f23057c10 */ /* 0x010fe40008ffe4ff */
[----:B------:R-:W-:Y:S01]  /*44e0*/  PRMT R24, R42, 0x7632, R24 ;  /* 0x000076322a187816 */ /* 0x000fe20000000018 */
[----:B------:R-:W-:Y:S01]  /*44f0*/  STG.E.U16 desc[UR12][R2.64+0x4], R44 ;  /* 0x0000042c02007986 */ /* 0x000fe2000c10150c */
[----:B------:R-:W-:-:S03]  /*4500*/  PRMT R22, R40, 0x7632, R22 ;  /* 0x0000763228167816 */ /* 0x000fc60000000016 */
[----:B------:R-:W2:Y:S04]  /*4510*/  LDL.LU R35, [R1+0x6c] ;  /* 0x00006c0001237983 */ /* 0x000ea80000300800 */
[----:B------:R1:W-:Y:S04]  /*4520*/  STG.E.U16 desc[UR12][R2.64+0x6], R0 ;  /* 0x0000060002007986 */ /* 0x0003e8000c10150c */
[----:B------:R-:W-:Y:S01]  /*4530*/  STG.E.U16 desc[UR12][R4.64], R42 ;  /* 0x0000002a04007986 */ /* 0x000fe2000c10150c */
[----:B-1----:R-:W-:-:S03]  /*4540*/  IADD3 R2, P1, R34, UR14, RZ ;  /* 0x0000000e22027c10 */ /* 0x002fc6000ff3e0ff */
[----:B------:R-:W4:Y:S04]  /*4550*/  LDL.LU R34, [R1+0x74] ;  /* 0x0000740001227983 */ /* 0x000f280000300800 */
[----:B------:R-:W-:Y:S04]  /*4560*/  STG.E.U16 desc[UR12][R4.64+0x2], R24 ;  /* 0x0000021804007986 */ /* 0x000fe8000c10150c */
[----:B------:R-:W-:Y:S04]  /*4570*/  STG.E.U16 desc[UR12][R4.64+0x4], R40 ;  /* 0x0000042804007986 */ /* 0x000fe8000c10150c */
[----:B------:R1:W-:Y:S01]  /*4580*/  STG.E.U16 desc[UR12][R4.64+0x6], R22 ;  /* 0x0000061604007986 */ /* 0x0003e2000c10150c */
[----:B---3--:R-:W-:-:S03]  /*4590*/  IADD3.X R3, R25, UR15, RZ, P1, !PT ;  /* 0x0000000f19037c10 */ /* 0x008fc60008ffe4ff */
[----:B------:R-:W3:Y:S01]  /*45a0*/  LDL.LU R25, [R1+0x64] ;  /* 0x0000640001197983 */ /* 0x000ee20000300800 */
[----:B-1----:R-:W-:-:S03]  /*45b0*/  IADD3 R4, P1, R36, UR14, RZ ;  /* 0x0000000e24047c10 */ /* 0x002fc6000ff3e0ff */
[----:B------:R-:W3:Y:S01]  /*45c0*/  LDL.LU R24, [R1+0x68] ;  /* 0x0000680001187983 */ /* 0x000ee20000300800 */
[----:B------:R-:W-:-:S03]  /*45d0*/  IADD3.X R5, R23, UR15, RZ, P1, !PT ;  /* 0x0000000f17057c10 */ /* 0x000fc60008ffe4ff */
[----:B------:R-:W3:Y:S04]  /*45e0*/  LDL.LU R23, [R1+0x5c] ;  /* 0x00005c0001177983 */ /* 0x000ee80000300800 */
[----:B------:R-:W3:Y:S01]  /*45f0*/  LDL.LU R22, [R1+0x60] ;  /* 0x0000600001167983 */ /* 0x000ee20000300800 */
[----:B------:R-:W-:Y:S02]  /*4600*/  F2FP.F16.F32.PACK_AB R38, R38, R39 ;  /* 0x000000272626723e */ /* 0x000fe400000000ff */
[----:B------:R-:W-:Y:S02]  /*4610*/  F2FP.F16.F32.PACK_AB R7, R8, R7 ;  /* 0x000000070807723e */ /* 0x000fe400000000ff */
[----:B------:R-:W-:Y:S02]  /*4620*/  PRMT R8, R38, 0x7632, R8 ;  /* 0x0000763226087816 */ /* 0x000fe40000000008 */
[----:B------:R-:W-:-:S02]  /*4630*/  PRMT R0, R7, 0x7632, R0 ;  /* 0x0000763207007816 */ /* 0x000fc40000000000 */
[----:B------:R-:W-:Y:S01]  /*4640*/  F2FP.F16.F32.PACK_AB R9, R10, R9 ;  /* 0x000000090a09723e */ /* 0x000fe200000000ff */
[----:B------:R2:W-:Y:S01]  /*4650*/  STG.E.U16 desc[UR12][R2.64+0x2], R8 ;  /* 0x0000020802007986 */ /* 0x0005e2000c10150c */
[----:B------:R-:W-:Y:S02]  /*4660*/  F2FP.F16.F32.PACK_AB R11, R12, R11 ;  /* 0x0000000b0c0b723e */ /* 0x000fe400000000ff */
[----:B------:R-:W-:Y:S01]  /*4670*/  F2FP.F16.F32.PACK_AB R13, R14, R13 ;  /* 0x0000000d0e0d723e */ /* 0x000fe200000000ff */
[----:B------:R-:W-:Y:S01]  /*4680*/  STG.E.U16 desc[UR12][R2.64], R38 ;  /* 0x0000002602007986 */ /* 0x000fe2000c10150c */
[----:B------:R-:W-:-:S03]  /*4690*/  PRMT R10, R9, 0x7632, R10 ;  /* 0x00007632090a7816 */ /* 0x000fc6000000000a */
[----:B------:R-:W-:Y:S01]  /*46a0*/  STG.E.U16 desc[UR12][R2.64+0x4], R7 ;  /* 0x0000040702007986 */ /* 0x000fe2000c10150c */
[----:B--2---:R-:W-:-:S03]  /*46b0*/  IADD3 R8, P1, R35, UR14, RZ ;  /* 0x0000000e23087c10 */ /* 0x004fc6000ff3e0ff */
[----:B------:R1:W-:Y:S01]  /*46c0*/  STG.E.U16 desc[UR12][R2.64+0x6], R0 ;  /* 0x0000060002007986 */ /* 0x0003e2000c10150c */
[----:B------:R-:W-:-:S03]  /*46d0*/  F2FP.F16.F32.PACK_AB R15, R16, R15 ;  /* 0x0000000f100f723e */ /* 0x000fc600000000ff */
[----:B------:R4:W-:Y:S01]  /*46e0*/  STG.E.U16 desc[UR12][R4.64], R9 ;  /* 0x0000000904007986 */ /* 0x0009e2000c10150c */
[----:B------:R-:W-:Y:S02]  /*46f0*/  F2FP.F16.F32.PACK_AB R17, R18, R17 ;  /* 0x000000111211723e */ /* 0x000fe400000000ff */
[----:B------:R-:W-:Y:S02]  /*4700*/  F2FP.F16.F32.PACK_AB R19, R20, R19 ;  /* 0x000000131413723e */ /* 0x000fe400000000ff */
[----:B-1----:R-:W-:Y:S02]  /*4710*/  PRMT R3, R11, 0x7632, R3 ;  /* 0x000076320b037816 */ /* 0x002fe40000000003 */
[----:B------:R-:W-:Y:S02]  /*4720*/  PRMT R0, R13, 0x7632, R0 ;  /* 0x000076320d007816 */ /* 0x000fe40000000000 */
[----:B----4-:R-:W-:Y:S01]  /*4730*/  IADD3.X R9, R34, UR15, RZ, P1, !PT ;  /* 0x0000000f22097c10 */ /* 0x010fe20008ffe4ff */
[----:B------:R-:W-:Y:S01]  /*4740*/  STG.E.U16 desc[UR12][R4.64+0x2], R10 ;  /* 0x0000020a04007986 */ /* 0x000fe2000c10150c */
[----:B------:R-:W-:-:S03]  /*4750*/  PRMT R7, R17, 0x7632, R7 ;  /* 0x0000763211077816 */ /* 0x000fc60000000007 */
[----:B------:R-:W-:Y:S04]  /*4760*/  STG.E.U16 desc[UR12][R4.64+0x4], R11 ;  /* 0x0000040b04007986 */ /* 0x000fe8000c10150c */
[----:B------:R1:W-:Y:S01]  /*4770*/  STG.E.U16 desc[UR12][R4.64+0x6], R3 ;  /* 0x0000060304007986 */ /* 0x0003e2000c10150c */
[----:B------:R-:W-:-:S03]  /*4780*/  F2FP.F16.F32.PACK_AB R21, R55, R21 ;  /* 0x000000153715723e */ /* 0x000fc600000000ff */
[----:B------:R2:W-:Y:S01]  /*4790*/  STG.E.U16 desc[UR12][R8.64+0x2], R0 ;  /* 0x0000020008007986 */ /* 0x0005e2000c10150c */
[----:B------:R-:W-:Y:S02]  /*47a0*/  F2FP.F16.F32.PACK_AB R6, R6, R54 ;  /* 0x000000360606723e */ /* 0x000fe400000000ff */
[----:B-1----:R-:W-:Y:S02]  /*47b0*/  PRMT R5, R15, 0x7632, R5 ;  /* 0x000076320f057816 */ /* 0x002fe40000000005 */
[----:B--2---:R-:W-:Y:S01]  /*47c0*/  PRMT R0, R19, 0x7632, R0 ;  /* 0x0000763213007816 */ /* 0x004fe20000000000 */
[----:B------:R-:W-:Y:S04]  /*47d0*/  STG.E.U16 desc[UR12][R8.64], R13 ;  /* 0x0000000d08007986 */ /* 0x000fe8000c10150c */
[----:B------:R-:W-:Y:S04]  /*47e0*/  STG.E.U16 desc[UR12][R8.64+0x4], R15 ;  /* 0x0000040f08007986 */ /* 0x000fe8000c10150c */
[----:B------:R1:W-:Y:S02]  /*47f0*/  STG.E.U16 desc[UR12][R8.64+0x6], R5 ;  /* 0x0000060508007986 */ /* 0x0003e4000c10150c */
[----:B-1----:R-:W-:Y:S01]  /*4800*/  PRMT R8, R6, 0x7632, R8 ;  /* 0x0000763206087816 */ /* 0x002fe20000000008 */
[----:B------:R-:W-:Y:S01]  /*4810*/  ULOP3.LUT UR4, UR4, 0x1, URZ, 0x3c, !UPT ;  /* 0x0000000104047892 */ /* 0x000fe2000f8e3c3f */
[----:B------:R-:W-:Y:S01]  /*4820*/  UMOV UR5, UR11 ;  /* 0x0000000b00057c82 */ /* 0x000fe20008000000 */
[----:B---3--:R-:W-:-:S04]  /*4830*/  IADD3 R2, P1, R25, UR14, RZ ;  /* 0x0000000e19027c10 */ /* 0x008fc8000ff3e0ff */
[----:B------:R-:W-:-:S05]  /*4840*/  IADD3.X R3, R24, UR15, RZ, P1, !PT ;  /* 0x0000000f18037c10 */ /* 0x000fca0008ffe4ff */
[----:B------:R-:W-:Y:S04]  /*4850*/  STG.E.U16 desc[UR12][R2.64], R17 ;  /* 0x0000001102007986 */ /* 0x000fe8000c10150c */
[----:B------:R-:W-:Y:S04]  /*4860*/  STG.E.U16 desc[UR12][R2.64+0x2], R7 ;  /* 0x0000020702007986 */ /* 0x000fe8000c10150c */
[----:B------:R-:W-:Y:S01]  /*4870*/  STG.E.U16 desc[UR12][R2.64+0x4], R19 ;  /* 0x0000041302007986 */ /* 0x000fe2000c10150c */
[----:B------:R-:W-:-:S03]  /*4880*/  IADD3 R4, P1, R23, UR14, RZ ;  /* 0x0000000e17047c10 */ /* 0x000fc6000ff3e0ff */
[----:B------:R1:W-:Y:S01]  /*4890*/  STG.E.U16 desc[UR12][R2.64+0x6], R0 ;  /* 0x0000060002007986 */ /* 0x0003e2000c10150c */
[----:B------:R-:W-:Y:S02]  /*48a0*/  IADD3.X R5, R22, UR15, RZ, P1, !PT ;  /* 0x0000000f16057c10 */ /* 0x000fe40008ffe4ff */
[----:B-1----:R-:W-:-:S03]  /*48b0*/  PRMT R3, R21, 0x7632, R3 ;  /* 0x0000763215037816 */ /* 0x002fc60000000003 */
[----:B------:R0:W-:Y:S04]  /*48c0*/  STG.E.U16 desc[UR12][R4.64], R21 ;  /* 0x0000001504007986 */ /* 0x0001e8000c10150c */
[----:B------:R0:W-:Y:S04]  /*48d0*/  STG.E.U16 desc[UR12][R4.64+0x2], R3 ;  /* 0x0000020304007986 */ /* 0x0001e8000c10150c */
[----:B------:R0:W-:Y:S04]  /*48e0*/  STG.E.U16 desc[UR12][R4.64+0x4], R6 ;  /* 0x0000040604007986 */ /* 0x0001e8000c10150c */
[----:B------:R0:W-:Y:S01]  /*48f0*/  STG.E.U16 desc[UR12][R4.64+0x6], R8 ;  /* 0x0000060804007986 */ /* 0x0001e2000c10150c */
[----:B------:R-:W-:Y:S01]  /*4900*/  UMOV UR14, UR10 ;  /* 0x0000000a000e7c82 */ /* 0x000fe20008000000 */
[----:B------:R-:W-:Y:S05]  /*4910*/  @!P0 BRA `(.L_x_2652) ;  /* 0xffffffbc00048947 */ /* 0x000fea000383ffff */
.L_x_2640:
        /* <DEDUP_REMOVED lines=10> */
[----:B0-----:R-:W0:Y:S01]  /*49c0*/  LDC.64 R8, c[0x0][0x258] ;  /* 0x00009600ff087b82 */ /* 0x001e220000000a00 */
        /* <DEDUP_REMOVED lines=20> */
[C---:B------:R-:W-:Y:S01]  /*4b10*/  SHF.L.U32 R6, R49.reuse, 0x1, RZ ;  /* 0x0000000131067819 */ /* 0x040fe200000006ff */
[----:B------:R-:W-:Y:S01]  /*4b20*/  VIADD R53, R52, 0x1e ;  /* 0x0000001e34357836 */ /* 0x000fe20000000000 */
[----:B------:R-:W-:Y:S01]  /*4b30*/  LEA R10, R49, UR6, 0x7 ;  /* 0x00000006310a7c11 */ /* 0x000fe2000f8e38ff */
[----:B------:R-:W-:Y:S01]  /*4b40*/  IMAD.WIDE.U32 R4, R2, -0x77777777, RZ ;  /* 0x8888888902047825 */ /* 0x000fe200078e00ff */
[----:B------:R-:W-:-:S02]  /*4b50*/  LOP3.LUT R3, R6, 0x1f, R57, 0x78, !PT ;  /* 0x0000001f06037812 */ /* 0x000fc400078e7839 */
[----:B------:R-:W-:Y:S02]  /*4b60*/  LOP3.LUT R12, RZ, R52, RZ, 0x33, !PT ;  /* 0x00000034ff0c7212 */ /* 0x000fe400078e33ff */
[----:B------:R-:W-:Y:S01]  /*4b70*/  VIMNMX.U32 R11, R53, 0x20, !PT ;  /* 0x00000020350b7848 */ /* 0x000fe20007fe0000 */
[C---:B------:R-:W-:Y:S01]  /*4b80*/  IMAD.WIDE.U32 R6, P0, R0.reuse, -0x77777778, R4 ;  /* 0x8888888800067825 */ /* 0x040fe20007800004 */
[----:B------:R-:W-:Y:S02]  /*4b90*/  LEA R3, R3, R10, 0x2 ;  /* 0x0000000a03037211 */ /* 0x000fe400078e10ff */
[----:B------:R-:W-:Y:S01]  /*4ba0*/  SHF.L.U32 R10, R57, 0x7, RZ ;  /* 0x00000007390a7819 */ /* 0x000fe200000006ff */
[----:B------:R-:W-:Y:S01]  /*4bb0*/  IMAD.WIDE.U32 R4, R0, -0x77777777, RZ ;  /* 0x8888888900047825 */ /* 0x000fe200078e00ff */
[----:B------:R-:W-:Y:S02]  /*4bc0*/  IADD3 R4, R11, R12, RZ ;  /* 0x0000000c0b047210 */ /* 0x000fe40007ffe0ff */
[----:B------:R-:W-:-:S02]  /*4bd0*/  IADD3.X R13, RZ, RZ, RZ, P0, !PT ;  /* 0x000000ffff0d7210 */ /* 0x000fc400007fe4ff */
[----:B------:R-:W-:Y:S02]  /*4be0*/  IADD3 RZ, P1, R5, R6, RZ ;  /* 0x0000000605ff7210 */ /* 0x000fe40007f3e0ff */
[----:B------:R-:W-:Y:S02]  /*4bf0*/  MOV R12, R7 ;  /* 0x00000007000c7202 */ /* 0x000fe40000000f00 */
[----:B------:R-:W-:Y:S02]  /*4c00*/  LOP3.LUT R10, R10, 0x780, RZ, 0xc0, !PT ;  /* 0x000007800a0a7812 */ /* 0x000fe400078ec0ff */
[----:B------:R-:W-:Y:S01]  /*4c10*/  SHF.L.U32 R48, R57, 0x1, RZ ;  /* 0x0000000139307819 */ /* 0x000fe200000006ff */
[----:B------:R-:W-:Y:S01]  /*4c20*/  IMAD.WIDE.U32.X R12, R2, -0x77777778, R12, P1 ;  /* 0x88888888020c7825 */ /* 0x000fe200008e040c */
[----:B------:R-:W-:Y:S02]  /*4c30*/  ISETP.LT.U32.AND P0, PT, R8, 0x7, PT ;  /* 0x000000070800780c */ /* 0x000fe40003f01070 */
[----:B------:R-:W-:Y:S01]  /*4c40*/  IADD3 R14, R10, UR6, RZ ;  /* 0x000000060a0e7c10 */ /* 0x000fe2000fffe0ff */
[----:B------:R-:W-:Y:S01]  /*4c50*/  IMAD.WIDE.U32 R10, R4, -0x77777777, RZ ;  /* 0x88888889040a7825 */ /* 0x000fe200078e00ff */
[----:B------:R-:W-:-:S02]  /*4c60*/  LOP3.LUT R48, R48, 0x1e, RZ, 0xc0, !PT ;  /* 0x0000001e30307812 */ /* 0x000fc400078ec0ff */
[----:B------:R-:W-:Y:S02]  /*4c70*/  IADD3 R54, R52, 0x3c, RZ ;  /* 0x0000003c34367810 */ /* 0x000fe40007ffe0ff */
[----:B------:R-:W-:Y:S02]  /*4c80*/  ISETP.LT.AND.EX P0, PT, R9, RZ, PT, P0 ;  /* 0x000000ff0900720c */ /* 0x000fe40003f01300 */
[----:B------:R-:W-:Y:S02]  /*4c90*/  SHF.R.U64 R45, R12, 0x3, R13 ;  /* 0x000000030c2d7819 */ /* 0x000fe4000000120d */
[-C--:B------:R-:W-:Y:S02]  /*4ca0*/  LOP3.LUT R5, R52, R48.reuse, RZ, 0x3c, !PT ;  /* 0x0000003034057212 */ /* 0x080fe400078e3cff */
[-C--:B------:R-:W-:Y:S02]  /*4cb0*/  LOP3.LUT R7, R53, R48.reuse, RZ, 0x3c, !PT ;  /* 0x0000003035077212 */ /* 0x080fe400078e3cff */
[----:B------:R-:W-:Y:S01]  /*4cc0*/  LOP3.LUT R15, R54, R48, RZ, 0x3c, !PT ;  /* 0x00000030360f7212 */ /* 0x000fe200078e3cff */
[----:B------:R-:W-:Y:S01]  /*4cd0*/  IMAD R5, R5, 0x4, R14 ;  /* 0x0000000405057824 */ /* 0x000fe200078e020e */
[----:B------:R-:W-:-:S02]  /*4ce0*/  LEA.HI R44, R11, 0x1, RZ, 0x1c ;  /* 0x000000010b2c7811 */ /* 0x000fc400078fe0ff */
[----:B------:R-:W-:Y:S02]  /*4cf0*/  SEL R17, R8, 0x7, P0 ;  /* 0x0000000708117807 */ /* 0x000fe40000000000 */
[----:B------:R-:W-:Y:S02]  /*4d00*/  SEL R16, R9, RZ, P0 ;  /* 0x000000ff09107207 */ /* 0x000fe40000000000 */
[C---:B------:R-:W-:Y:S02]  /*4d10*/  IADD3 R10, P0, R49.reuse, 0xf, RZ ;  /* 0x0000000f310a7810 */ /* 0x040fe40007f1e0ff */
[C---:B------:R-:W-:Y:S02]  /*4d20*/  IADD3 R11, P1, R49.reuse, 0x1e, RZ ;  /* 0x0000001e310b7810 */ /* 0x040fe40007f3e0ff */
[----:B------:R-:W-:Y:S02]  /*4d30*/  IADD3 R12, P2, R49, 0x2d, RZ ;  /* 0x0000002d310c7810 */ /* 0x000fe40007f5e0ff */
[----:B------:R-:W-:-:S02]  /*4d40*/  IADD3 R45, R45, 0x1, RZ ;  /* 0x000000012d2d7810 */ /* 0x000fc40007ffe0ff */
[-C--:B------:R-:W-:Y:S02]  /*4d50*/  LEA R6, R7, R14.reuse, 0x2 ;  /* 0x0000000e07067211 */ /* 0x080fe400078e10ff */
[----:B------:R-:W-:Y:S02]  /*4d60*/  LEA R7, R15, R14, 0x2 ;  /* 0x0000000e0f077211 */ /* 0x000fe400078e10ff */
[C---:B------:R-:W-:Y:S01]  /*4d70*/  SHF.L.U64.HI R16, R17.reuse, 0x4, R16 ;  /* 0x0000000411107819 */ /* 0x040fe20000010210 */
[----:B------:R-:W-:Y:S01]  /*4d80*/  IMAD.SHL.U32 R17, R17, 0x10, RZ ;  /* 0x0000001011117824 */ /* 0x000fe200078e00ff */
[----:B------:R-:W-:Y:S02]  /*4d90*/  MOV R8, UR9 ;  /* 0x0000000900087c02 */ /* 0x000fe40008000f00 */
[C---:B------:R-:W-:Y:S02]  /*4da0*/  LOP3.LUT R56, R57.reuse, 0x1f, RZ, 0xc0, !PT ;  /* 0x0000001f39387812 */ /* 0x040fe400078ec0ff */
[----:B------:R-:W-:-:S02]  /*4db0*/  LOP3.LUT R9, R57, 0xf, RZ, 0xc0, !PT ;  /* 0x0000000f39097812 */ /* 0x000fc400078ec0ff */
[----:B------:R-:W-:Y:S02]  /*4dc0*/  IADD3 R55, R52, 0x5a, RZ ;  /* 0x0000005a34377810 */ /* 0x000fe40007ffe0ff */
[----:B------:R-:W-:Y:S02]  /*4dd0*/  IADD3.X R13, RZ, RZ, RZ, P0, !PT ;  /* 0x000000ffff0d7210 */ /* 0x000fe400007fe4ff */
[----:B------:R-:W-:Y:S02]  /*4de0*/  IADD3.X R14, RZ, RZ, RZ, P1, !PT ;  /* 0x000000ffff0e7210 */ /* 0x000fe40000ffe4ff */
[----:B------:R-:W-:Y:S02]  /*4df0*/  IADD3.X R15, RZ, RZ, RZ, P2, !PT ;  /* 0x000000ffff0f7210 */ /* 0x000fe400017fe4ff */
[----:B------:R-:W-:Y:S02]  /*4e00*/  LOP3.LUT R44, R44, 0x3, RZ, 0xc0, !PT ;  /* 0x000000032c2c7812 */ /* 0x000fe400078ec0ff */
[----:B------:R-:W-:-:S07]  /*4e10*/  LOP3.LUT R45, R45, 0x3, RZ, 0xc0, !PT ;  /* 0x000000032d2d7812 */ /* 0x000fce00078ec0ff */
.L_x_2669:
        /* <DEDUP_REMOVED lines=40> */
.L_x_2656:
[----:B------:R-:W-:Y:S05]  /*50a0*/  BSYNC B1 ;  /* 0x0000000000017941 */ /* 0x000fea0003800000 */
.L_x_2655:
        /* <DEDUP_REMOVED lines=18> */
.L_x_2659:
[----:B-----5:R-:W2:Y:S04]  /*51d0*/  LDG.E.64 R32, desc[UR12][R18.64+-0x70800] ;  /* 0xf8f8000c12207981 */ /* 0x020ea8000c1e1b00 */
[----:B------:R-:W3:Y:S04]  /*51e0*/  LDG.E.64 R34, desc[UR12][R18.64+-0x38400] ;  /* 0xfc7c000c12227981 */ /* 0x000ee8000c1e1b00 */
[----:B------:R-:W4:Y:S04]  /*51f0*/  LDG.E.64 R36, desc[UR12][R18.64] ;  /* 0x0000000c12247981 */ /* 0x000f28000c1e1b00 */
[----:B------:R-:W4:Y:S04]  /*5200*/  LDG.E.64 R38, desc[UR12][R18.64+0x38400] ;  /* 0x0384000c12267981 */ /* 0x000f28000c1e1b00 */
[----:B------:R-:W4:Y:S04]  /*5210*/  LDG.E.64 R20, desc[UR12][R18.64+0x70800] ;  /* 0x0708000c12147981 */ /* 0x000f28000c1e1b00 */
[----:B------:R-:W4:Y:S04]  /*5220*/  LDG.E.64 R22, desc[UR12][R18.64+0xa8c00] ;  /* 0x0a8c000c12167981 */ /* 0x000f28000c1e1b00 */
[----:B------:R-:W4:Y:S04]  /*5230*/  LDG.E.64 R24, desc[UR12][R18.64+0xe1000] ;  /* 0x0e10000c12187981 */ /* 0x000f28000c1e1b00 */
[----:B------:R-:W4:Y:S04]  /*5240*/  LDG.E.64 R26, desc[UR12][R18.64+0x119400] ;  /* 0x1194000c121a7981 */ /* 0x000f28000c1e1b00 */
[----:B------:R-:W4:Y:S04]  /*5250*/  LDG.E.64 R28, desc[UR12][R18.64+0x151800] ;  /* 0x1518000c121c7981 */ /* 0x000f28000c1e1b00 */
[----:B------:R-:W4:Y:S01]  /*5260*/  LDG.E.64 R30, desc[UR12][R18.64+0x189c00] ;  /* 0x189c000c121e7981 */ /* 0x000f22000c1e1b00 */
        /* <DEDUP_REMOVED lines=9> */
[----:B------:R-:W-:Y:S01]  /*5300*/  FADD.FTZ R41, R41, R38 ;  /* 0x0000002629297221 */ /* 0x000fe20000010000 */
[----:B------:R-:W-:-:S02]  /*5310*/  FADD.FTZ R58, R40, R39 ;  /* 0x00000027283a7221 */ /* 0x000fc40000010000 */
[----:B------:R-:W4:Y:S01]  /*5320*/  LDG.E.64 R38, desc[UR12][R18.64+0x26ac00] ;  /* 0x26ac000c12267981 */ /* 0x000f22000c1e1b00 */
[----:B------:R-:W-:-:S03]  /*5330*/  FADD.FTZ R59, R41, R20 ;  /* 0x00000014293b7221 */ /* 0x000fc60000010000 */
[----:B------:R-:W4:Y:S04]  /*5340*/  LDG.E.64 R40, desc[UR12][R18.64+0x2a3000] ;  /* 0x2a30000c12287981 */ /* 0x000f28000c1e1b00 */
[----:B------:R0:W4:Y:S01]  /*5350*/  LDG.E.64 R42, desc[UR12][R18.64+0x2db400] ;  /* 0x2db4000c122a7981 */ /* 0x000122000c1e1b00 */
        /* <DEDUP_REMOVED lines=30> */
.L_x_2658:
[----:B------:R-:W-:Y:S05]  /*5540*/  BSYNC B1 ;  /* 0x0000000000017941 */ /* 0x000fea0003800000 */
.L_x_2657:
        /* <DEDUP_REMOVED lines=9> */
[----:B-----5:R-:W4:Y:S04]  /*55e0*/  LDG.E.64 R26, desc[UR12][R18.64+0x38400] ;  /* 0x0384000c121a7981 */ /* 0x020f28000c1e1b00 */
        /* <DEDUP_REMOVED lines=25> */
.L_x_2661:
[----:B------:R-:W-:Y:S05]  /*5780*/  BSYNC B1 ;  /* 0x0000000000017941 */ /* 0x000fea0003800000 */
.L_x_2660:
[----:B------:R-:W-:-:S04]  /*5790*/  ISETP.LT.U32.AND P1, PT, R47, R17, PT ;  /* 0x000000112f00720c */ /* 0x000fc80003f21070 */
[----:B------:R-:W-:-:S13]  /*57a0*/  ISETP.LT.OR.EX P0, PT, R46, R16, P0, P1 ;  /* 0x000000102e00720c */ /* 0x000fda0000701710 */
[----:B------:R-:W-:Y:S05]  /*57b0*/  @!P0 BRA `(.L_x_2654) ;  /* 0x0000000000308947 */ /* 0x000fea0003800000 */
[----:B------:R-:W2:Y:S04]  /*57c0*/  LDG.E.64 R24, desc[UR12][R18.64+-0x70800] ;  /* 0xf8f8000c12187981 */ /* 0x000ea8000c1e1b00 */
[----:B------:R-:W3:Y:S04]  /*57d0*/  LDG.E.64 R22, desc[UR12][R18.64+-0x38400] ;  /* 0xfc7c000c12167981 */ /* 0x000ee8000c1e1b00 */
[----:B------:R-:W4:Y:S04]  /*57e0*/  LDG.E.64 R20, desc[UR12][R18.64] ;  /* 0x0000000c12147981 */ /* 0x000f28000c1e1b00 */
[----:B------:R-:W4:Y:S01]  /*57f0*/  LDG.E.64 R18, desc[UR12][R18.64+0x38400] ;  /* 0x0384000c12127981 */ /* 0x000f22000c1e1b00 */
[----:B--2--5:R-:W-:Y:S01]  /*5800*/  FADD.FTZ R27, R42, R24 ;  /* 0x000000182a1b7221 */ /* 0x024fe20000010000 */
[----:B------:R-:W-:-:S03]  /*5810*/  FADD.FTZ R24, R43, R25 ;  /* 0x000000192b187221 */ /* 0x000fc60000010000 */
[----:B---3--:R-:W-:Y:S01]  /*5820*/  FADD.FTZ R27, R27, R22 ;  /* 0x000000161b1b7221 */ /* 0x008fe20000010000 */
[----:B------:R-:W-:-:S03]  /*5830*/  FADD.FTZ R24, R24, R23 ;  /* 0x0000001718187221 */ /* 0x000fc60000010000 */
[----:B----4-:R-:W-:Y:S01]  /*5840*/  FADD.FTZ R27, R27, R20 ;  /* 0x000000141b1b7221 */ /* 0x010fe20000010000 */
[----:B------:R-:W-:-:S03]  /*5850*/  FADD.FTZ R24, R24, R21 ;  /* 0x0000001518187221 */ /* 0x000fc60000010000 */
[----:B------:R-:W-:Y:S01]  /*5860*/  FADD.FTZ R42, R27, R18 ;  /* 0x000000121b2a7221 */ /* 0x000fe20000010000 */
[----:B------:R-:W-:-:S07]  /*5870*/  FADD.FTZ R43, R24, R19 ;  /* 0x00000013182b7221 */ /* 0x000fce0000010000 */
.L_x_2654:
[----:B------:R-:W-:Y:S05]  /*5880*/  BSYNC B0 ;  /* 0x0000000000007941 */ /* 0x000fea0003800000 */
.L_x_2653:
[----:B------:R-:W-:Y:S01]  /*5890*/  ISETP.GT.U32.AND P0, PT, R57, 0x1ff, PT ;  /* 0x000001ff3900780c */ /* 0x000fe20003f04070 */
[----:B------:R0:W-:Y:S04]  /*58a0*/  STS [R3], R42 ;  /* 0x0000002a03007388 */ /* 0x0001e80000000800 */
[----:B------:R0:W-:Y:S01]  /*58b0*/  STS [R3+0x780], R43 ;  /* 0x0007802b03007388 */ /* 0x0001e20000000800 */
[----:B------:R-:W-:Y:S07]  /*58c0*/  BAR.SYNC.DEFER_BLOCKING 0x0 ;  /* 0x0000000000007b1d */ /* 0x000fee0000010000 */
[----:B------:R-:W-:Y:S05]  /*58d0*/  @P0 BRA `(.L_x_2662) ;  /* 0x0000001000440947 */ /* 0x000fea0003800000 */
[----:B------:R-:W-:Y:S01]  /*58e0*/  ISETP.NE.AND P0, PT, R44, RZ, PT ;  /* 0x000000ff2c00720c */ /* 0x000fe20003f05270 */
[----:B------:R-:W-:Y:S01]  /*58f0*/  BSSY B0, `(.L_x_2663) ;  /* 0x0000074000007945 */ /* 0x000fe20003800000 */
[----:B-----5:R-:W-:-:S11]  /*5900*/  MOV R31, R52 ;  /* 0x00000034001f7202 */ /* 0x020fd60000000f00 */
[----:B------:R-:W-:Y:S05]  /*5910*/  @!P0 BRA `(.L_x_2664) ;  /* 0x0000000400c48947 */ /* 0x000fea0003800000 */
[----:B------:R-:W-:Y:S02]  /*5920*/  ISETP.NE.AND P0, PT, R9, 0xf, PT ;  /* 0x0000000f0900780c */ /* 0x000fe40003f05270 */
[----:B------:R-:W-:Y:S01]  /*5930*/  CS2R R18, SRZ ;  /* 0x0000000000127805 */ /* 0x000fe2000001ff00 */
[----:B------:R-:W-:-:S10]  /*5940*/  UMOV UR7, 0xffff ;  /* 0x0000ffff00077882 */ /* 0x000fd40000000000 */
[----:B------:R1:W2:Y:S04]  /*5950*/  @P0 LDS R18, [R5] ;  /* 0x0000000005120984 */ /* 0x0002a80000000800 */
[----:B------:R1:W3:Y:S01]  /*5960*/  @P0 LDS R19, [R5+0x780] ;  /* 0x0007800005130984 */ /* 0x0002e20000000800 */
[----:B------:R-:W-:Y:S05]  /*5970*/  BRA.DIV UR7, `(.L_x_2665) ;  /* 0x0000001207347947 */ /* 0x000fea000b800000 */
[----:B------:R-:W-:Y:S01]  /*5980*/  IMAD.MOV.U32 R25, RZ, RZ, 0xffff ;  /* 0x0000ffffff197424 */ /* 0x000fe200078e00ff */
        /* <DEDUP_REMOVED lines=22> */
.L_x_2678:
        /* <DEDUP_REMOVED lines=42> */
.L_x_2688:
[----:B0-----:R-:W-:Y:S01]  /*5d90*/  FADD.FTZ R23, R22, R38 ;  /* 0x0000002616177221 */ /* 0x001fe20000010000 */
[----:B------:R-:W-:Y:S02]  /*5da0*/  @!P1 F2FP.F16.F32.PACK_AB R22, RZ, R28 ;  /* 0x0000001cff16923e */ /* 0x000fe400000000ff */
[----:B------:R-:W-:Y:S02]  /*5db0*/  ISETP.NE.AND P2, PT, R44, 0x2, PT ;  /* 0x000000022c00780c */ /* 0x000fe40003f45270 */
[----:B------:R-:W-:Y:S01]  /*5dc0*/  @!P1 F2FP.F16.F32.PACK_AB R23, RZ, R23 ;  /* 0x00000017ff17923e */ /* 0x000fe200000000ff */
        /* <DEDUP_REMOVED lines=10> */
[----:B------:R-:W-:Y:S02]  /*5e70*/  MOV R28, 0xffff ;  /* 0x0000ffff001c7802 */ /* 0x000fe40000000f00 */
[----:B------:R-:W-:Y:S01]  /*5e80*/  MOV R30, 0xffff ;  /* 0x0000ffff001e7802 */ /* 0x000fe20000000f00 */
[----:B---3--:R-:W3:Y:S01]  /*5e90*/  SHFL.BFLY PT, R25, R22, 0x8, 0x101f ;  /* 0x0d101f0016197f89 */ /* 0x008ee200000e0000 */
[----:B------:R-:W-:Y:S02]  /*5ea0*/  MOV R31, 0xffff ;  /* 0x0000ffff001f7802 */ /* 0x000fe40000000f00 */
[----:B------:R-:W-:Y:S01]  /*5eb0*/  MOV R33, 0xffff ;  /* 0x0000ffff00217802 */ /* 0x000fe20000000f00 */
[----:B----4-:R-:W4:Y:S01]  /*5ec0*/  SHFL.BFLY PT, R24, R23, 0x8, 0x101f ;  /* 0x0d101f0017187f89 */ /* 0x010f2200000e0000 */
[----:B------:R-:W-:Y:S02]  /*5ed0*/  MOV R32, 0xffff ;  /* 0x0000ffff00207802 */ /* 0x000fe40000000f00 */
        /* <DEDUP_REMOVED lines=15> */
.L_x_2698:
[----:B0-----:R-:W-:Y:S01]  /*5fd0*/  FADD.FTZ R23, R22, R38 ;  /* 0x0000002616177221 */ /* 0x001fe20000010000 */
[----:B------:R-:W-:Y:S02]  /*5fe0*/  @!P1 F2FP.F16.F32.PACK_AB R22, RZ, R28 ;  /* 0x0000001cff16923e */ /* 0x000fe400000000ff */
[----:B------:R-:W-:Y:S02]  /*5ff0*/  MOV R31, R55 ;  /* 0x00000037001f7202 */ /* 0x000fe40000000f00 */
[----:B------:R-:W-:Y:S01]  /*6000*/  @!P1 F2FP.F16.F32.PACK_AB R23, RZ, R23 ;  /* 0x00000017ff17923e */ /* 0x000fe200000000ff */
[----:B------:R4:W-:Y:S04]  /*6010*/  @!P1 STG.E.U16 desc[UR12][R18.64+0x78], R22 ;  /* 0x0000781612009986 */ /* 0x0009e8000c10150c */
[----:B------:R4:W-:Y:S02]  /*6020*/  @!P1 STG.E.U16 desc[UR12][R20.64+0x78], R23 ;  /* 0x0000781714009986 */ /* 0x0009e4000c10150c */
.L_x_2664:
[----:B------:R-:W-:Y:S05]  /*6030*/  BSYNC B0 ;  /* 0x0000000000007941 */ /* 0x000fea0003800000 */
.L_x_2663:
[----:B------:R-:W-:-:S13]  /*6040*/  ISETP.GE.U32.AND P0, PT, R4, 0x5a, PT ;  /* 0x0000005a0400780c */ /* 0x000fda0003f06070 */
[----:B------:R-:W-:Y:S05]  /*6050*/  @!P0 BRA `(.L_x_2662) ;  /* 0x0000000800648947 */ /* 0x000fea0003800000 */
[----:B------:R-:W-:Y:S01]  /*6060*/  ISETP.NE.AND P0, PT, R9, 0xf, PT ;  /* 0x0000000f0900780c */ /* 0x000fe20003f05270 */
[----:B--234-:R-:W-:Y:S01]  /*6070*/  HFMA2.MMA R19, -RZ, RZ, 0, 0 ;  /* 0x00000000ff137435 */ /* 0x01cfe200000001ff */
[----:B------:R-:W-:Y:S01]  /*6080*/  MOV R22, RZ ;  /* 0x000000ff00167202 */ /* 0x000fe20000000f00 */
[----:B------:R-:W-:-:S10]  /*6090*/  UMOV UR7, 0xffff ;  /* 0x0000ffff00077882 */ /* 0x000fd40000000000 */
[----:B------:R-:W-:Y:S02]  /*60a0*/  @P0 LOP3.LUT R18, R31, R48, RZ, 0x3c, !PT ;  /* 0x000000301f120212 */ /* 0x000fe400078e3cff */
[----:B------:R-:W-:-:S05]  /*60b0*/  @P0 LEA R21, R9, UR6, 0x7 ;  /* 0x0000000609150c11 */ /* 0x000fca000f8e38ff */
[----:B------:R-:W-:-:S05]  /*60c0*/  @P0 IMAD R18, R18, 0x4, R21 ;  /* 0x0000000412120824 */ /* 0x000fca00078e0215 */
        /* <DEDUP_REMOVED lines=31> */
[----:B------:R-:W-:Y:S01]  /*62c0*/  IADD3 R31, R31, R8, RZ ;  /* 0x000000081f1f7210 */ /* 0x000fe20007ffe0ff */
[----:B--2---:R-:W-:Y:S02]  /*62d0*/  @P0 IMAD.MOV.U32 R23, RZ, RZ, R20 ;  /* 0x000000ffff170224 */ /* 0x004fe400078e0014 */
        /* <DEDUP_REMOVED lines=17> */
[----:B------:R-:W-:Y:S02]  /*63f0*/  @P0 IMAD.MOV.U32 R18, RZ, RZ, R21 ;  /* 0x000000ffff120224 */ /* 0x000fe400078e0015 */
        /* <DEDUP_REMOVED lines=55> */
[----:B------:R-:W-:Y:S01]  /*6770*/  IMAD.MOV.U32 R43, RZ, RZ, 0xffff ;  /* 0x0000ffffff2b7424 */ /* 0x000fe200078e00ff */
        /* <DEDUP_REMOVED lines=10> */
[----:B------:R-:W-:Y:S01]  /*6820*/  @!P0 F2FP.F16.F32.PACK_AB R34, RZ, R36 ;  /* 0x00000024ff22823e */ /* 0x000fe200000000ff */
[----:B----4-:R-:W-:-:S04]  /*6830*/  IMAD.WIDE R18, R31, 0x2, R18 ;  /* 0x000000021f127825 */ /* 0x010fc800078e0212 */
[----:B-----5:R-:W-:Y:S01]  /*6840*/  FADD.FTZ R25, R25, R22 ;  /* 0x0000001619197221 */ /* 0x020fe20000010000 */
[----:B------:R-:W-:Y:S02]  /*6850*/  @!P0 F2FP.F16.F32.PACK_AB R22, RZ, R27 ;  /* 0x0000001bff16823e */ /* 0x000fe400000000ff */
[----:B------:R-:W-:Y:S01]  /*6860*/  @!P0 F2FP.F16.F32.PACK_AB R36, RZ, R37 ;  /* 0x00000025ff24823e */ /* 0x000fe200000000ff */
[----:B-1----:R-:W-:Y:S01]  /*6870*/  FADD.FTZ R24, R24, R23 ;  /* 0x0000001718187221 */ /* 0x002fe20000010000 */
[----:B------:R-:W-:Y:S01]  /*6880*/  @!P0 F2FP.F16.F32.PACK_AB R23, RZ, R26 ;  /* 0x0000001aff17823e */ /* 0x000fe200000000ff */
[----:B------:R-:W-:Y:S01]  /*6890*/  IMAD.WIDE R20, R31, 0x2, R20 ;  /* 0x000000021f147825 */ /* 0x000fe200078e0214 */
[----:B------:R-:W-:-:S03]  /*68a0*/  PRMT R26, R22, 0x7610, R26 ;  /* 0x00007610161a7816 */ /* 0x000fc6000000001a */
[----:B------:R-:W-:Y:S01]  /*68b0*/  FADD.FTZ R40, R40, R41 ;  /* 0x0000002928287221 */ /* 0x000fe20000010000 */
[----:B------:R-:W-:Y:S01]  /*68c0*/  PRMT R28, R23, 0x7610, R28 ;  /* 0x00007610171c7816 */ /* 0x000fe2000000001c */
[----:B------:R-:W-:Y:S01]  /*68d0*/  @!P0 STG.E.U16 desc[UR12][R18.64], R34 ;  /* 0x0000002212008986 */ /* 0x000fe2000c10150c */
[----:B------:R-:W-:Y:S01]  /*68e0*/  @!P0 F2FP.F16.F32.PACK_AB R24, RZ, R24 ;  /* 0x00000018ff18823e */ /* 0x000fe200000000ff */
[----:B------:R-:W-:Y:S01]  /*68f0*/  FADD.FTZ R42, R42, R43 ;  /* 0x0000002b2a2a7221 */ /* 0x000fe20000010000 */
[----:B------:R-:W-:Y:S01]  /*6900*/  @!P0 F2FP.F16.F32.PACK_AB R25, RZ, R25 ;  /* 0x00000019ff19823e */ /* 0x000fe200000000ff */
        /* <DEDUP_REMOVED lines=9> */
.L_x_2732:
[----:B--2---:R-:W-:Y:S01]  /*69a0*/  FADD.FTZ R23, R42, R38 ;  /* 0x000000262a177221 */ /* 0x004fe20000010000 */
[----:B------:R-:W-:-:S04]  /*69b0*/  @!P0 F2FP.F16.F32.PACK_AB R22, RZ, R22 ;  /* 0x00000016ff16823e */ /* 0x000fc800000000ff */
[----:B------:R-:W-:Y:S01]  /*69c0*/  @!P0 F2FP.F16.F32.PACK_AB R23, RZ, R23 ;  /* 0x00000017ff17823e */ /* 0x000fe200000000ff */
[----:B------:R0:W-:Y:S04]  /*69d0*/  @!P0 STG.E.U16 desc[UR12][R18.64+0xb4], R22 ;  /* 0x0000b41612008986 */ /* 0x0001e8000c10150c */
[----:B------:R0:W-:Y:S02]  /*69e0*/  @!P0 STG.E.U16 desc[UR12][R20.64+0xb4], R23 ;  /* 0x0000b41714008986 */ /* 0x0001e4000c10150c */
.L_x_2662:
[----:B------:R-:W-:Y:S05]  /*69f0*/  WARPSYNC.ALL ;  /* 0x0000000000007948 */ /* 0x000fea0003800000 */
[----:B------:R-:W-:Y:S01]  /*6a00*/  IADD3 R8, R8, 0xe00, RZ ;  /* 0x00000e0008087810 */ /* 0x000fe20007ffe0ff */
[----:B------:R-:W-:Y:S03]  /*6a10*/  BAR.SYNC.DEFER_BLOCKING 0x0 ;  /* 0x0000000000007b1d */ /* 0x000fe60000010000 */
[----:B------:R-:W-:-:S13]  /*6a20*/  ISETP.GE.AND P0, PT, R8, UR11, PT ;  /* 0x0000000b08007c0c */ /* 0x000fda000bf06270 */
[----:B------:R-:W-:Y:S05]  /*6a30*/  @!P0 BRA `(.L_x_2669) ;  /* 0xffffffe000f88947 */ /* 0x000fea000383ffff */
[----:B------:R-:W-:Y:S05]  /*6a40*/  EXIT ;  /* 0x000000000000794d */ /* 0x000fea0003800000 */
.L_x_2665:
[----:B------:R-:W-:Y:S01]  /*6a50*/  HFMA2.MMA R32, -RZ, RZ, 0, 4.76837158203125e-07 ;  /* 0x00000008ff207435 */ /* 0x000fe200000001ff */
[----:B--2---:R-:W-:Y:S02]  /*6a60*/  MOV R35, R18 ;  /* 0x0000001200237202 */ /* 0x004fe40000000f00 */
[----:B------:R-:W-:Y:S02]  /*6a70*/  MOV R33, 0x101f ;  /* 0x0000101f00217802 */ /* 0x000fe40000000f00 */
[----:B------:R-:W-:-:S07]  /*6a80*/  MOV R30, 0xffff ;  /* 0x0000ffff001e7802 */ /* 0x000fce0000000f00 */
[----:B01-3--:R-:W-:Y:S05]  /*6a90*/  WARPSYNC.COLLECTIVE R30, `(.L_x_2670) ;  /* 0x000000001e087348 */ /* 0x00bfea0003c00000 */
[----:B------:R2:W4:Y:S02]  /*6aa0*/  SHFL.BFLY P2, R38, R35, R32, R33 ;  /* 0x0c00002023267389 */ /* 0x0005240000040021 */
[----:B01234-:R-:W-:Y:S01]  /*6ab0*/  ENDCOLLECTIVE ;  /* 0x000000000000791b */ /* 0x01ffe20003800000 */
.L_x_2670:
[----:B------:R-:W-:Y:S01]  /*6ac0*/  IMAD.MOV.U32 R35, RZ, RZ, R19 ;  /* 0x000000ffff237224 */ /* 0x000fe200078e0013 */
[----:B------:R-:W-:-:S07]  /*6ad0*/  MOV R21, R38 ;  /* 0x0000002600157202 */ /* 0x000fce0000000f00 */
[----:B------:R-:W-:Y:S05]  /*6ae0*/  WARPSYNC.COLLECTIVE R30, `(.L_x_2671) ;  /* 0x000000001e087348 */ /* 0x000fea0003c00000 */
[----:B------:R0:W1:Y:S02]  /*6af0*/  SHFL.BFLY P2, R38, R35, R32, R33 ;  /* 0x0c00002023267389 */ /* 0x0000640000040021 */
[----:B01----:R-:W-:Y:S01]  /*6b00*/  ENDCOLLECTIVE ;  /* 0x000000000000791b */ /* 0x003fe20003800000 */
.L_x_2671:
[----:B------:R-:W-:Y:S01]  /*6b10*/  FADD.FTZ R21, R21, R18 ;  /* 0x0000001215157221 */ /* 0x000fe20000010000 */
[----:B------:R-:W-:-:S04]  /*6b20*/  HFMA2.MMA R32, -RZ, RZ, 0, 2.384185791015625e-07 ;  /* 0x00000004ff207435 */ /* 0x000fc800000001ff */
[----:B------:R-:W-:Y:S02]  /*6b30*/  MOV R35, R21 ;  /* 0x0000001500237202 */ /* 0x000fe40000000f00 */
[----:B------:R-:W-:-:S07]  /*6b40*/  MOV R20, R38 ;  /* 0x0000002600147202 */ /* 0x000fce0000000f00 */
[----:B------:R-:W-:Y:S05]  /*6b50*/  WARPSYNC.COLLECTIVE R30, `(.L_x_2672) ;  /* 0x000000001e087348 */ /* 0x000fea0003c00000 */
[----:B------:R0:W1:Y:S02]  /*6b60*/  SHFL.BFLY P2, R38, R35, R32, R33 ;  /* 0x0c00002023267389 */ /* 0x0000640000040021 */
[----:B01----:R-:W-:Y:S01]  /*6b70*/  ENDCOLLECTIVE ;  /* 0x000000000000791b */ /* 0x003fe20003800000 */
.L_x_2672:
[----:B------:R-:W-:-:S05]  /*6b80*/  FADD.FTZ R20, R20, R19 ;  /* 0x0000001314147221 */ /* 0x000fca0000010000 */
[----:B------:R-:W-:Y:S02]  /*6b90*/  MOV R35, R20 ;  /* 0x0000001400237202 */ /* 0x000fe40000000f00 */
[----:B------:R-:W-:-:S07]  /*6ba0*/  MOV R22, R38 ;  /* 0x0000002600167202 */ /* 0x000fce0000000f00 */
[----:B------:R-:W-:Y:S05]  /*6bb0*/  WARPSYNC.COLLECTIVE R30, `(.L_x_2673) ;  /* 0x000000001e087348 */ /* 0x000fea0003c00000 */
[----:B------:R0:W1:Y:S02]  /*6bc0*/  SHFL.BFLY P2, R38, R35, R32, R33 ;  /* 0x0c00002023267389 */ /* 0x0000640000040021 */
[----:B01----:R-:W-:Y:S01]  /*6bd0*/  ENDCOLLECTIVE ;  /* 0x000000000000791b */ /* 0x003fe20003800000 */
.L_x_2673:
[----:B------:R-:W-:Y:S01]  /*6be0*/  FADD.FTZ R22, R21, R22 ;  /* 0x0000001615167221 */ /* 0x000fe20000010000 */
[----:B------:R-:W-:-:S04]  /*6bf0*/  HFMA2.MMA R32, -RZ, RZ, 0, 1.1920928955078125e-07 ;  /* 0x00000002ff207435 */ /* 0x000fc800000001ff */
[----:B------:R-:W-:Y:S02]  /*6c00*/  MOV R35, R22 ;  /* 0x0000001600237202 */ /* 0x000fe40000000f00 */
[----:B------:R-:W-:-:S07]  /*6c10*/  MOV R23, R38 ;  /* 0x0000002600177202 */ /* 0x000fce0000000f00 */
[----:B------:R-:W-:Y:S05]  /*6c20*/  WARPSYNC.COLLECTIVE R30, `(.L_x_2674) ;  /* 0x000000001e087348 */ /* 0x000fea0003c00000 */
[----:B------:R0:W1:Y:S02]  /*6c30*/  SHFL.BFLY P2, R38, R35, R32, R33 ;  /* 0x0c00002023267389 */ /* 0x0000640000040021 */
[----:B01----:R-:W-:Y:S01]  /*6c40*/  ENDCOLLECTIVE ;  /* 0x000000000000791b */ /* 0x003fe20003800000 */
.L_x_2674:
[----:B------:R-:W-:-:S04]  /*6c50*/  FADD.FTZ R23, R20, R23 ;  /* 0x0000001714177221 */ /* 0x000fc80000010000 */
[----:B------:R-:W-:Y:S01]  /*6c60*/  IMAD.MOV.U32 R35, RZ, RZ, R23 ;  /* 0x000000ffff237224 */ /* 0x000fe200078e0017 */
[----:B------:R-:W-:-:S07]  /*6c70*/  MOV R25, R38 ;  /* 0x0000002600197202 */ /* 0x000fce0000000f00 */
[----:B------:R-:W-:Y:S05]  /*6c80*/  WARPSYNC.COLLECTIVE R30, `(.L_x_2675) ;  /* 0x000000001e087348 */ /* 0x000fea0003c00000 */
[----:B------:R0:W1:Y:S02]  /*6c90*/  SHFL.BFLY P2, R38, R35, R32, R33 ;  /* 0x0c00002023267389 */ /* 0x0000640000040021 */
[----:B01----:R-:W-:Y:S01]  /*6ca0*/  ENDCOLLECTIVE ;  /* 0x000000000000791b */ /* 0x003fe20003800000 */
.L_x_2675:
[----:B------:R-:W-:Y:S01]  /*6cb0*/  FADD.FTZ R25, R22, R25 ;  /* 0x0000001916197221 */ /* 0x000fe20000010000 */
[----:B------:R-:W-:-:S04]  /*6cc0*/  HFMA2.MMA R32, -RZ, RZ, 0, 5.9604644775390625e-08 ;  /* 0x00000001ff207435 */ /* 0x000fc800000001ff */
[----:B------:R-:W-:Y:S02]  /*6cd0*/  MOV R35, R25 ;  /* 0x0000001900237202 */ /* 0x000fe40000000f00 */
[----:B------:R-:W-:-:S07]  /*6ce0*/  MOV R18, R38 ;  /* 0x0000002600127202 */ /* 0x000fce0000000f00 */
[----:B------:R-:W-:Y:S05]  /*6cf0*/  WARPSYNC.COLLECTIVE R30, `(.L_x_2676) ;  /* 0x000000001e087348 */ /* 0x000fea0003c00000 */
[----:B------:R0:W1:Y:S02]  /*6d00*/  SHFL.BFLY P2, R38, R35, R32, R33 ;  /* 0x0c00002023267389 */ /* 0x0000640000040021 */
[----:B01----:R-:W-:Y:S01]  /*6d10*/  ENDCOLLECTIVE ;  /* 0x000000000000791b */ /* 0x003fe20003800000 */
.L_x_2676:
[----:B------:R-:W-:-:S05]  /*6d20*/  FADD.FTZ R24, R23, R18 ;  /* 0x0000001217187221 */ /* 0x000fca0000010000 */
[----:B------:R-:W-:Y:S02]  /*6d30*/  MOV R35, R24 ;  /* 0x0000001800237202 */ /* 0x000fe40000000f00 */
[----:B------:R-:W-:-:S07]  /*6d40*/  MOV R26, R38 ;  /* 0x00000026001a7202 */ /* 0x000fce0000000f00 */
[----:B------:R-:W-:Y:S05]  /*6d50*/  WARPSYNC.COLLECTIVE R30, `(.L_x_2677) ;  /* 0x000000001e087348 */ /* 0x000fea0003c00000 */
[----:B------:R0:W1:Y:S02]  /*6d60*/  SHFL.BFLY P2, R38, R35, R32, R33 ;  /* 0x0c00002023267389 */ /* 0x0000640000040021 */
[----:B01----:R-:W-:Y:S01]  /*6d70*/  ENDCOLLECTIVE ;  /* 0x000000000000791b */ /* 0x003fe20003800000 */
.L_x_2677:
[----:B------:R-:W-:Y:S01]  /*6d80*/  FADD.FTZ R26, R25, R26 ;  /* 0x0000001a191a7221 */ /* 0x000fe20000010000 */
[----:B------:R-:W-:Y:S06]  /*6d90*/  BRA `(.L_x_2678) ;  /* 0xffffffec00547947 */ /* 0x000fec000383ffff */
.L_x_2666:
        /* <DEDUP_REMOVED lines=8> */
.L_x_2680:
[----:B------:R-:W-:Y:S05]  /*6e20*/  BSYNC B1 ;  /* 0x0000000000017941 */ /* 0x000fea0003800000 */
.L_x_2679:
        /* <DEDUP_REMOVED lines=9> */
.L_x_2681:
[----:B------:R-:W-:Y:S01]  /*6ec0*/  HFMA2.MMA R32, -RZ, RZ, 0, 2.384185791015625e-07 ;  /* 0x00000004ff207435 */ /* 0x000fe200000001ff */
[----:B------:R-:W-:Y:S02]  /*6ed0*/  MOV R35, R25 ;  /* 0x0000001900237202 */ /* 0x000fe40000000f00 */
[----:B------:R-:W-:-:S08]  /*6ee0*/  MOV R24, R38 ;  /* 0x0000002600187202 */ /* 0x000fd00000000f00 */
[----:B------:R-:W-:Y:S05]  /*6ef0*/  WARPSYNC.COLLECTIVE R30, `(.L_x_2682) ;  /* 0x000000001e087348 */ /* 0x000fea0003c00000 */
[----:B------:R0:W1:Y:S02]  /*6f00*/  SHFL.BFLY P2, R38, R35, R32, R33 ;  /* 0x0c00002023267389 */ /* 0x0000640000040021 */
[----:B01----:R-:W-:Y:S01]  /*6f10*/  ENDCOLLECTIVE ;  /* 0x000000000000791b */ /* 0x003fe20003800000 */
.L_x_2682:
[----:B------:R-:W-:-:S05]  /*6f20*/  FADD.FTZ R24, R24, R23 ;  /* 0x0000001718187221 */ /* 0x000fca0000010000 */
[----:B------:R-:W-:Y:S02]  /*6f30*/  MOV R35, R24 ;  /* 0x0000001800237202 */ /* 0x000fe40000000f00 */
[----:B------:R-:W-:-:S07]  /*6f40*/  MOV R26, R38 ;  /* 0x00000026001a7202 */ /* 0x000fce0000000f00 */
[----:B------:R-:W-:Y:S05]  /*6f50*/  WARPSYNC.COLLECTIVE R30, `(.L_x_2683) ;  /* 0x000000001e087348 */ /* 0x000fea0003c00000 */
[----:B------:R0:W1:Y:S02]  /*6f60*/  SHFL.BFLY P2, R38, R35, R32, R33 ;  /* 0x0c00002023267389 */ /* 0x0000640000040021 */
[----:B01----:R-:W-:Y:S01]  /*6f70*/  ENDCOLLECTIVE ;  /* 0x000000000000791b */ /* 0x003fe20003800000 */
.L_x_2683:
[----:B------:R-:W-:Y:S01]  /*6f80*/  FADD.FTZ R26, R25, R26 ;  /* 0x0000001a191a7221 */ /* 0x000fe20000010000 */
[----:B------:R-:W-:-:S04]  /*6f90*/  HFMA2.MMA R32, -RZ, RZ, 0, 1.1920928955078125e-07 ;  /* 0x00000002ff207435 */ /* 0x000fc800000001ff */
[----:B------:R-:W-:Y:S01]  /*6fa0*/  MOV R35, R26 ;  /* 0x0000001a00237202 */ /* 0x000fe20000000f00 */
[----:B------:R-:W-:-:S07]  /*6fb0*/  IMAD.MOV.U32 R27, RZ, RZ, R38 ;  /* 0x000000ffff1b7224 */ /* 0x000fce00078e0026 */
[----:B------:R-:W-:Y:S05]  /*6fc0*/  WARPSYNC.COLLECTIVE R30, `(.L_x_2684) ;  /* 0x000000001e087348 */ /* 0x000fea0003c00000 */
[----:B------:R0:W1:Y:S02]  /*6fd0*/  SHFL.BFLY P2, R38, R35, R32, R33 ;  /* 0x0c00002023267389 */ /* 0x0000640000040021 */
[----:B01----:R-:W-:Y:S01]  /*6fe0*/  ENDCOLLECTIVE ;  /* 0x000000000000791b */ /* 0x003fe20003800000 */
.L_x_2684:
[----:B------:R-:W-:-:S05]  /*6ff0*/  FADD.FTZ R27, R24, R27 ;  /* 0x0000001b181b7221 */ /* 0x000fca0000010000 */
[----:B------:R-:W-:Y:S02]  /*7000*/  MOV R35, R27 ;  /* 0x0000001b00237202 */ /* 0x000fe40000000f00 */
[----:B------:R-:W-:-:S07]  /*7010*/  MOV R29, R38 ;  /* 0x00000026001d7202 */ /* 0x000fce0000000f00 */
[----:B------:R-:W-:Y:S05]  /*7020*/  WARPSYNC.COLLECTIVE R30, `(.L_x_2685) ;  /* 0x000000001e087348 */ /* 0x000fea0003c00000 */
[----:B------:R0:W1:Y:S02]  /*7030*/  SHFL.BFLY P2, R38, R35, R32, R33 ;  /* 0x0c00002023267389 */ /* 0x0000640000040021 */
[----:B01----:R-:W-:Y:S01]  /*7040*/  ENDCOLLECTIVE ;  /* 0x000000000000791b */ /* 0x003fe20003800000 */
.L_x_2685:
[----:B------:R-:W-:Y:S01]  /*7050*/  FADD.FTZ R29, R26, R29 ;  /* 0x0000001d1a1d7221 */ /* 0x000fe20000010000 */
[----:B------:R-:W-:-:S04]  /*7060*/  HFMA2.MMA R32, -RZ, RZ, 0, 5.9604644775390625e-08 ;  /* 0x00000001ff207435 */ /* 0x000fc800000001ff */
[----:B------:R-:W-:Y:S02]  /*7070*/  MOV R35, R29 ;  /* 0x0000001d00237202 */ /* 0x000fe40000000f00 */
[----:B------:R-:W-:-:S07]  /*7080*/  MOV R22, R38 ;  /* 0x0000002600167202 */ /* 0x000fce0000000f00 */
[----:B------:R-:W-:Y:S05]  /*7090*/  WARPSYNC.COLLECTIVE R30, `(.L_x_2686) ;  /* 0x000000001e087348 */ /* 0x000fea0003c00000 */
[----:B------:R0:W1:Y:S02]  /*70a0*/  SHFL.BFLY P2, R38, R35, R32, R33 ;  /* 0x0c00002023267389 */ /* 0x0000640000040021 */
[----:B01----:R-:W-:Y:S01]  /*70b0*/  ENDCOLLECTIVE ;  /* 0x000000000000791b */ /* 0x003fe20003800000 */
.L_x_2686:
[----:B------:R-:W-:-:S05]  /*70c0*/  FADD.FTZ R22, R27, R22 ;  /* 0x000000161b167221 */ /* 0x000fca0000010000 */
[----:B------:R-:W-:Y:S02]  /*70d0*/  MOV R35, R22 ;  /* 0x0000001600237202 */ /* 0x000fe40000000f00 */
[----:B------:R-:W-:-:S07]  /*70e0*/  MOV R28, R38 ;  /* 0x00000026001c7202 */ /* 0x000fce0000000f00 */
[----:B------:R-:W-:Y:S05]  /*70f0*/  WARPSYNC.COLLECTIVE R30, `(.L_x_2687) ;  /* 0x000000001e087348 */ /* 0x000fea0003c00000 */
[----:B------:R0:W1:Y:S02]  /*7100*/  SHFL.BFLY P2, R38, R35, R32, R33 ;  /* 0x0c00002023267389 */ /* 0x0000640000040021 */
[----:B01----:R-:W-:Y:S01]  /*7110*/  ENDCOLLECTIVE ;  /* 0x000000000000791b */ /* 0x003fe20003800000 */
.L_x_2687:
[----:B------:R-:W-:Y:S01]  /*7120*/  FADD.FTZ R28, R29, R28 ;  /* 0x0000001c1d1c7221 */ /* 0x000fe20000010000 */
[----:B------:R-:W-:Y:S06]  /*7130*/  BRA `(.L_x_2688) ;  /* 0xffffffec00147947 */ /* 0x000fec000383ffff */
.L_x_2667:
        /* <DEDUP_REMOVED lines=8> */
.L_x_2690:
[----:B------:R-:W-:Y:S05]  /*71c0*/  BSYNC B1 ;  /* 0x0000000000017941 */ /* 0x000fea0003800000 */
.L_x_2689:
        /* <DEDUP_REMOVED lines=8> */
.L_x_2691:
[----:B------:R-:W-:Y:S01]  /*7250*/  FADD.FTZ R25, R25, R22 ;  /* 0x0000001619197221 */ /* 0x000fe20000010000 */
[----:B------:R-:W-:-:S03]  /*7260*/  HFMA2.MMA R32, -RZ, RZ, 0, 2.384185791015625e-07 ;  /* 0x00000004ff207435 */ /* 0x000fc600000001ff */
[----:B------:R-:W-:Y:S01]  /*7270*/  IMAD.MOV.U32 R35, RZ, RZ, R25 ;  /* 0x000000ffff237224 */ /* 0x000fe200078e0019 */
[----:B------:R-:W-:-:S07]  /*7280*/  MOV R24, R38 ;  /* 0x0000002600187202 */ /* 0x000fce0000000f00 */
[----:B------:R-:W-:Y:S05]  /*7290*/  WARPSYNC.COLLECTIVE R30, `(.L_x_2692) ;  /* 0x000000001e087348 */ /* 0x000fea0003c00000 */
[----:B------:R0:W1:Y:S02]  /*72a0*/  SHFL.BFLY P2, R38, R35, R32, R33 ;  /* 0x0c00002023267389 */ /* 0x0000640000040021 */
[----:B01----:R-:W-:Y:S01]  /*72b0*/  ENDCOLLECTIVE ;  /* 0x000000000000791b */ /* 0x003fe20003800000 */
.L_x_2692:
[----:B------:R-:W-:-:S05]  /*72c0*/  FADD.FTZ R24, R24, R23 ;  /* 0x0000001718187221 */ /* 0x000fca0000010000 */
[----:B------:R-:W-:Y:S02]  /*72d0*/  MOV R35, R24 ;  /* 0x0000001800237202 */ /* 0x000fe40000000f00 */
[----:B------:R-:W-:-:S07]  /*72e0*/  MOV R26, R38 ;  /* 0x00000026001a7202 */ /* 0x000fce0000000f00 */
[----:B------:R-:W-:Y:S05]  /*72f0*/  WARPSYNC.COLLECTIVE R30, `(.L_x_2693) ;  /* 0x000000001e087348 */ /* 0x000fea0003c00000 */
[----:B------:R0:W1:Y:S02]  /*7300*/  SHFL.BFLY P2, R38, R35, R32, R33 ;  /* 0x0c00002023267389 */ /* 0x0000640000040021 */
[----:B01----:R-:W-:Y:S01]  /*7310*/  ENDCOLLECTIVE ;  /* 0x000000000000791b */ /* 0x003fe20003800000 */
.L_x_2693:
[----:B------:R-:W-:Y:S01]  /*7320*/  FADD.FTZ R26, R25, R26 ;  /* 0x0000001a191a7221 */ /* 0x000fe20000010000 */
[----:B------:R-:W-:-:S04]  /*7330*/  HFMA2.MMA R32, -RZ, RZ, 0, 1.1920928955078125e-07 ;  /* 0x00000002ff207435 */ /* 0x000fc800000001ff */
[----:B------:R-:W-:Y:S02]  /*7340*/  MOV R35, R26 ;  /* 0x0000001a00237202 */ /* 0x000fe40000000f00 */
[----:B------:R-:W-:-:S07]  /*7350*/  MOV R27, R38 ;  /* 0x00000026001b7202 */ /* 0x000fce0000000f00 */
[----:B------:R-:W-:Y:S05]  /*7360*/  WARPSYNC.COLLECTIVE R30, `(.L_x_2694) ;  /* 0x000000001e087348 */ /* 0x000fea0003c00000 */
[----:B------:R0:W1:Y:S02]  /*7370*/  SHFL.BFLY P2, R38, R35, R32, R33 ;  /* 0x0c00002023267389 */ /* 0x0000640000040021 */
[----:B01----:R-:W-:Y:S01]  /*7380*/  ENDCOLLECTIVE ;  /* 0x000000000000791b */ /* 0x003fe20003800000 */
.L_x_2694:
[----:B------:R-:W-:-:S05]  /*7390*/  FADD.FTZ R27, R24, R27 ;  /* 0x0000001b181b7221 */ /* 0x000fca0000010000 */
[----:B------:R-:W-:Y:S02]  /*73a0*/  MOV R35, R27 ;  /* 0x0000001b00237202 */ /* 0x000fe40000000f00 */
[----:B------:R-:W-:-:S07]  /*73b0*/  MOV R29, R38 ;  /* 0x00000026001d7202 */ /* 0x000fce0000000f00 */
[----:B------:R-:W-:Y:S05]  /*73c0*/  WARPSYNC.COLLECTIVE R30, `(.L_x_2695) ;  /* 0x000000001e087348 */ /* 0x000fea0003c00000 */
[----:B------:R0:W1:Y:S02]  /*73d0*/  SHFL.BFLY P2, R38, R35, R32, R33 ;  /* 0x0c00002023267389 */ /* 0x0000640000040021 */
[----:B01----:R-:W-:Y:S01]  /*73e0*/  ENDCOLLECTIVE ;  /* 0x000000000000791b */ /* 0x003fe20003800000 */
.L_x_2695:
[----:B------:R-:W-:Y:S01]  /*73f0*/  FADD.FTZ R29, R26, R29 ;  /* 0x0000001d1a1d7221 */ /* 0x000fe20000010000 */
[----:B------:R-:W-:-:S03]  /*7400*/  HFMA2.MMA R32, -RZ, RZ, 0, 5.9604644775390625e-08 ;  /* 0x00000001ff207435 */ /* 0x000fc600000001ff */
[----:B------:R-:W-:Y:S01]  /*7410*/  IMAD.MOV.U32 R35, RZ, RZ, R29 ;  /* 0x000000ffff237224 */ /* 0x000fe200078e001d */
[----:B------:R-:W-:-:S07]  /*7420*/  MOV R22, R38 ;  /* 0x0000002600167202 */ /* 0x000fce0000000f00 */
[----:B------:R-:W-:Y:S05]  /*7430*/  WARPSYNC.COLLECTIVE R30, `(.L_x_2696) ;  /* 0x000000001e087348 */ /* 0x000fea0003c00000 */
[----:B------:R0:W1:Y:S02]  /*7440*/  SHFL.BFLY P2, R38, R35, R32, R33 ;  /* 0x0c00002023267389 */ /* 0x0000640000040021 */
[----:B01----:R-:W-:Y:S01]  /*7450*/  ENDCOLLECTIVE ;  /* 0x000000000000791b */ /* 0x003fe20003800000 */
.L_x_2696:
[----:B------:R-:W-:-:S05]  /*7460*/  FADD.FTZ R22, R27, R22 ;  /* 0x000000161b167221 */ /* 0x000fca0000010000 */
[----:B------:R-:W-:Y:S02]  /*7470*/  MOV R35, R22 ;  /* 0x0000001600237202 */ /* 0x000fe40000000f00 */
[----:B------:R-:W-:-:S07]  /*7480*/  MOV R28, R38 ;  /* 0x00000026001c7202 */ /* 0x000fce0000000f00 */
[----:B------:R-:W-:Y:S05]  /*7490*/  WARPSYNC.COLLECTIVE R30, `(.L_x_2697) ;  /* 0x000000001e087348 */ /* 0x000fea0003c00000 */
[----:B------:R0:W1:Y:S02]  /*74a0*/  SHFL.BFLY P2, R38, R35, R32, R33 ;  /* 0x0c00002023267389 */ /* 0x0000640000040021 */
[----:B01----:R-:W-:Y:S01]  /*74b0*/  ENDCOLLECTIVE ;  /* 0x000000000000791b */ /* 0x003fe20003800000 */
.L_x_2697:
[----:B------:R-:W-:Y:S01]  /*74c0*/  FADD.FTZ R28, R29, R28 ;  /* 0x0000001c1d1c7221 */ /* 0x000fe20000010000 */
[----:B------:R-:W-:Y:S06]  /*74d0*/  BRA `(.L_x_2698) ;  /* 0xffffffe800bc7947 */ /* 0x000fec000383ffff */
.L_x_2668:
        /* <DEDUP_REMOVED lines=8> */
.L_x_2700:
[----:B------:R-:W-:Y:S05]  /*7560*/  BSYNC B0 ;  /* 0x0000000000007941 */ /* 0x000fea0003800000 */
.L_x_2699:
[----:B------:R-:W-:Y:S01]  /*7570*/  HFMA2.MMA R33, -RZ, RZ, 0, 0.000503063201904296875 ;  /* 0x0000101fff217435 */ /* 0x000fe200000001ff */
[----:B------:R-:W-:Y:S01]  /*7580*/  MOV R35, R22 ;  /* 0x0000001600237202 */ /* 0x000fe20000000f00 */
[----:B------:R-:W-:Y:S01]  /*7590*/  IMAD.MOV.U32 R32, RZ, RZ, 0x8 ;  /* 0x00000008ff207424 */ /* 0x000fe200078e00ff */
[----:B------:R-:W-:Y:S01]  /*75a0*/  MOV R30, 0xffff ;  /* 0x0000ffff001e7802 */ /* 0x000fe20000000f00 */
[----:B------:R-:W-:Y:S01]  /*75b0*/  HFMA2.MMA R23, -RZ, RZ, 0, 0 ;  /* 0x00000000ff177435 */ /* 0x000fe200000001ff */
[----:B------:R-:W-:Y:S02]  /*75c0*/  MOV R18, R38 ;  /* 0x0000002600127202 */ /* 0x000fe40000000f00 */
[----:B------:R-:W-:-:S08]  /*75d0*/  @P0 IADD3 R21, R31, 0x1e, RZ ;  /* 0x0000001e1f150810 */ /* 0x000fd00007ffe0ff */
[----:B------:R-:W-:Y:S05]  /*75e0*/  WARPSYNC.COLLECTIVE R30, `(.L_x_2701) ;  /* 0x000000001e087348 */ /* 0x000fea0003c00000 */
[----:B------:R0:W1:Y:S02]  /*75f0*/  SHFL.BFLY P2, R38, R35, R32, R33 ;  /* 0x0c00002023267389 */ /* 0x0000640000040021 */
[----:B01----:R-:W-:Y:S01]  /*7600*/  ENDCOLLECTIVE ;  /* 0x000000000000791b */ /* 0x003fe20003800000 */
.L_x_2701:
        /* <DEDUP_REMOVED lines=13> */
.L_x_2702:
[----:B------:R-:W-:Y:S02]  /*76e0*/  MOV R35, R29 ;  /* 0x0000001d00237202 */ /* 0x000fe40000000f00 */
[----:B------:R-:W-:-:S07]  /*76f0*/  MOV R24, R38 ;  /* 0x0000002600187202 */ /* 0x000fce0000000f00 */
[----:B------:R-:W-:Y:S05]  /*7700*/  WARPSYNC.COLLECTIVE R30, `(.L_x_2703) ;  /* 0x000000001e087348 */ /* 0x000fea0003c00000 */
[----:B------:R0:W1:Y:S02]  /*7710*/  SHFL.BFLY P2, R38, R35, R32, R33 ;  /* 0x0c00002023267389 */ /* 0x0000640000040021 */
[----:B01----:R-:W-:Y:S01]  /*7720*/  ENDCOLLECTIVE ;  /* 0x000000000000791b */ /* 0x003fe20003800000 */
.L_x_2703:
[----:B------:R-:W-:Y:S01]  /*7730*/  FADD.FTZ R24, R27, R24 ;  /* 0x000000181b187221 */ /* 0x000fe20000010000 */
[----:B------:R-:W-:Y:S02]  /*7740*/  @P0 MOV R23, R20 ;  /* 0x0000001400170202 */ /* 0x000fe40000000f00 */
[----:B------:R-:W-:Y:S01]  /*7750*/  @P0 MOV R26, R34 ;  /* 0x00000022001a0202 */ /* 0x000fe20000000f00 */
[----:B------:R-:W-:Y:S01]  /*7760*/  HFMA2.MMA R32, -RZ, RZ, 0, 1.1920928955078125e-07 ;  /* 0x00000002ff207435 */ /* 0x000fe200000001ff */
[----:B------:R-:W-:Y:S01]  /*7770*/  IMAD.MOV.U32 R35, RZ, RZ, R24 ;  /* 0x000000ffff237224 */ /* 0x000fe200078e0018 */
[----:B------:R-:W-:-:S09]  /*7780*/  MOV R28, R38 ;  /* 0x00000026001c7202 */ /* 0x000fd20000000f00 */
[----:B------:R-:W-:Y:S05]  /*7790*/  WARPSYNC.COLLECTIVE R30, `(.L_x_2704) ;  /* 0x000000001e087348 */ /* 0x000fea0003c00000 */
[----:B------:R0:W1:Y:S02]  /*77a0*/  SHFL.BFLY P2, R38, R35, R32, R33 ;  /* 0x0c00002023267389 */ /* 0x0000640000040021 */
[----:B01----:R-:W-:Y:S01]  /*77b0*/  ENDCOLLECTIVE ;  /* 0x000000000000791b */ /* 0x003fe20003800000 */
.L_x_2704:
[----:B------:R-:W-:-:S05]  /*77c0*/  FADD.FTZ R28, R29, R28 ;  /* 0x0000001c1d1c7221 */ /* 0x000fca0000010000 */
[----:B------:R-:W-:Y:S02]  /*77d0*/  MOV R35, R28 ;  /* 0x0000001c00237202 */ /* 0x000fe40000000f00 */
[----:B------:R-:W-:-:S07]  /*77e0*/  MOV R39, R38 ;  /* 0x0000002600277202 */ /* 0x000fce0000000f00 */
[----:B------:R-:W-:Y:S05]  /*77f0*/  WARPSYNC.COLLECTIVE R30, `(.L_x_2705) ;  /* 0x000000001e087348 */ /* 0x000fea0003c00000 */
[----:B------:R0:W1:Y:S02]  /*7800*/  SHFL.BFLY P2, R38, R35, R32, R33 ;  /* 0x0c00002023267389 */ /* 0x0000640000040021 */
[----:B01----:R-:W-:Y:S01]  /*7810*/  ENDCOLLECTIVE ;  /* 0x000000000000791b */ /* 0x003fe20003800000 */
.L_x_2705:
        /* <DEDUP_REMOVED lines=9> */
.L_x_2706:
[----:B------:R-:W-:Y:S01]  /*78b0*/  MOV R35, R37 ;  /* 0x0000002500237202 */ /* 0x000fe20000000f00 */
[----:B------:R-:W-:-:S07]  /*78c0*/  IMAD.MOV.U32 R36, RZ, RZ, R38 ;  /* 0x000000ffff247224 */ /* 0x000fce00078e0026 */
[----:B------:R-:W-:Y:S05]  /*78d0*/  WARPSYNC.COLLECTIVE R30, `(.L_x_2707) ;  /* 0x000000001e087348 */ /* 0x000fea0003c00000 */
[----:B------:R0:W1:Y:S02]  /*78e0*/  SHFL.BFLY P2, R38, R35, R32, R33 ;  /* 0x0c00002023267389 */ /* 0x0000640000040021 */
[----:B01----:R-:W-:Y:S01]  /*78f0*/  ENDCOLLECTIVE ;  /* 0x000000000000791b */ /* 0x003fe20003800000 */
.L_x_2707:
[----:B------:R-:W-:Y:S01]  /*7900*/  FADD.FTZ R36, R39, R36 ;  /* 0x0000002427247221 */ /* 0x000fe20000010000 */
[----:B------:R-:W-:Y:S01]  /*7910*/  HFMA2.MMA R32, -RZ, RZ, 0, 4.76837158203125e-07 ;  /* 0x00000008ff207435 */ /* 0x000fe200000001ff */
[----:B------:R-:W-:Y:S02]  /*7920*/  MOV R35, R23 ;  /* 0x0000001700237202 */ /* 0x000fe40000000f00 */
[----:B------:R-:W-:-:S08]  /*7930*/  MOV R34, R38 ;  /* 0x0000002600227202 */ /* 0x000fd00000000f00 */
[----:B------:R-:W-:Y:S05]  /*7940*/  WARPSYNC.COLLECTIVE R30, `(.L_x_2708) ;  /* 0x000000001e087348 */ /* 0x000fea0003c00000 */
[----:B------:R0:W1:Y:S02]  /*7950*/  SHFL.BFLY P2, R38, R35, R32, R33 ;  /* 0x0c00002023267389 */ /* 0x0000640000040021 */
[----:B01----:R-:W-:Y:S01]  /*7960*/  ENDCOLLECTIVE ;  /* 0x000000000000791b */ /* 0x003fe20003800000 */
.L_x_2708:
[----:B------:R-:W-:Y:S01]  /*7970*/  FADD.FTZ R37, R37, R34 ;  /* 0x0000002225257221 */ /* 0x000fe20000010000 */
[----:B------:R-:W-:Y:S02]  /*7980*/  MOV R35, R26 ;  /* 0x0000001a00237202 */ /* 0x000fe40000000f00 */
[----:B------:R-:W-:-:S07]  /*7990*/  MOV R40, R38 ;  /* 0x0000002600287202 */ /* 0x000fce0000000f00 */
[----:B------:R-:W-:Y:S05]  /*79a0*/  WARPSYNC.COLLECTIVE R30, `(.L_x_2709) ;  /* 0x000000001e087348 */ /* 0x000fea0003c00000 */
[----:B------:R0:W1:Y:S02]  /*79b0*/  SHFL.BFLY P2, R38, R35, R32, R33 ;  /* 0x0c00002023267389 */ /* 0x0000640000040021 */
[----:B01----:R-:W-:Y:S01]  /*79c0*/  ENDCOLLECTIVE ;  /* 0x000000000000791b */ /* 0x003fe20003800000 */
.L_x_2709:
        /* <DEDUP_REMOVED lines=12> */
.L_x_2710:
[----:B------:R-:W-:-:S05]  /*7a90*/  FADD.FTZ R41, R41, R26 ;  /* 0x0000001a29297221 */ /* 0x000fca0000010000 */
[----:B------:R-:W-:Y:S01]  /*7aa0*/  MOV R35, R41 ;  /* 0x0000002900237202 */ /* 0x000fe20000000f00 */
[----:B------:R-:W-:-:S07]  /*7ab0*/  IMAD.MOV.U32 R43, RZ, RZ, R38 ;  /* 0x000000ffff2b7224 */ /* 0x000fce00078e0026 */
[----:B------:R-:W-:Y:S05]  /*7ac0*/  WARPSYNC.COLLECTIVE R30, `(.L_x_2711) ;  /* 0x000000001e087348 */ /* 0x000fea0003c00000 */
[----:B------:R0:W1:Y:S02]  /*7ad0*/  SHFL.BFLY P2, R38, R35, R32, R33 ;  /* 0x0c00002023267389 */ /* 0x0000640000040021 */
[----:B01----:R-:W-:Y:S01]  /*7ae0*/  ENDCOLLECTIVE ;  /* 0x000000000000791b */ /* 0x003fe20003800000 */
.L_x_2711:
[----:B------:R-:W-:Y:S01]  /*7af0*/  FADD.FTZ R26, R40, R43 ;  /* 0x0000002b281a7221 */ /* 0x000fe20000010000 */
[----:B------:R-:W-:Y:S01]  /*7b00*/  @P0 IMAD.MOV.U32 R25, RZ, RZ, R18 ;  /* 0x000000ffff190224 */ /* 0x000fe200078e0012 */
[----:B------:R-:W-:Y:S01]  /*7b10*/  @P0 MOV R24, R46 ;  /* 0x0000002e00180202 */ /* 0x000fe20000000f00 */
[----:B------:R-:W-:Y:S02]  /*7b20*/  HFMA2.MMA R32, -RZ, RZ, 0, 1.1920928955078125e-07 ;  /* 0x00000002ff207435 */ /* 0x000fe400000001ff */
[----:B------:R-:W-:Y:S02]  /*7b30*/  MOV R35, R26 ;  /* 0x0000001a00237202 */ /* 0x000fe40000000f00 */
[----:B------:R-:W-:-:S07]  /*7b40*/  MOV R42, R38 ;  /* 0x00000026002a7202 */ /* 0x000fce0000000f00 */
[----:B------:R-:W-:Y:S05]  /*7b50*/  WARPSYNC.COLLECTIVE R30, `(.L_x_2712) ;  /* 0x000000001e087348 */ /* 0x000fea0003c00000 */
[----:B------:R0:W1:Y:S02]  /*7b60*/  SHFL.BFLY P2, R38, R35, R32, R33 ;  /* 0x0c00002023267389 */ /* 0x0000640000040021 */
[----:B01----:R-:W-:Y:S01]  /*7b70*/  ENDCOLLECTIVE ;  /* 0x000000000000791b */ /* 0x003fe20003800000 */
.L_x_2712:
        /* <DEDUP_REMOVED lines=9> */
.L_x_2713:
        /* <DEDUP_REMOVED lines=8> */
.L_x_2714:
[----:B------:R-:W-:-:S05]  /*7c90*/  FADD.FTZ R29, R27, R20 ;  /* 0x000000141b1d7221 */ /* 0x000fca0000010000 */
[----:B------:R-:W-:Y:S02]  /*7ca0*/  MOV R35, R29 ;  /* 0x0000001d00237202 */ /* 0x000fe40000000f00 */
[----:B------:R-:W-:-:S07]  /*7cb0*/  MOV R27, R38 ;  /* 0x00000026001b7202 */ /* 0x000fce0000000f00 */
[----:B------:R-:W-:Y:S05]  /*7cc0*/  WARPSYNC.COLLECTIVE R30, `(.L_x_2715) ;  /* 0x000000001e087348 */ /* 0x000fea0003c00000 */
[----:B------:R0:W1:Y:S02]  /*7cd0*/  SHFL.BFLY P2, R38, R35, R32, R33 ;  /* 0x0c00002023267389 */ /* 0x0000640000040021 */
[----:B01----:R-:W-:Y:S01]  /*7ce0*/  ENDCOLLECTIVE ;  /* 0x000000000000791b */ /* 0x003fe20003800000 */
.L_x_2715:
[----:B------:R-:W-:Y:S01]  /*7cf0*/  FADD.FTZ R27, R28, R27 ;  /* 0x0000001b1c1b7221 */ /* 0x000fe20000010000 */
[----:B------:R-:W-:Y:S01]  /*7d00*/  HFMA2.MMA R32, -RZ, RZ, 0, 4.76837158203125e-07 ;  /* 0x00000008ff207435 */ /* 0x000fe200000001ff */
[----:B------:R-:W-:Y:S02]  /*7d10*/  MOV R35, R25 ;  /* 0x0000001900237202 */ /* 0x000fe40000000f00 */
[----:B------:R-:W-:-:S08]  /*7d20*/  MOV R26, R38 ;  /* 0x00000026001a7202 */ /* 0x000fd00000000f00 */
[----:B------:R-:W-:Y:S05]  /*7d30*/  WARPSYNC.COLLECTIVE R30, `(.L_x_2716) ;  /* 0x000000001e087348 */ /* 0x000fea0003c00000 */
[----:B------:R0:W1:Y:S02]  /*7d40*/  SHFL.BFLY P2, R38, R35, R32, R33 ;  /* 0x0c00002023267389 */ /* 0x0000640000040021 */
[----:B01----:R-:W-:Y:S01]  /*7d50*/  ENDCOLLECTIVE ;  /* 0x000000000000791b */ /* 0x003fe20003800000 */
.L_x_2716:
[----:B------:R-:W-:Y:S01]  /*7d60*/  FADD.FTZ R26, R29, R26 ;  /* 0x0000001a1d1a7221 */ /* 0x000fe20000010000 */
[----:B------:R-:W-:Y:S01]  /*7d70*/  IMAD.MOV.U32 R35, RZ, RZ, R24 ;  /* 0x000000ffff237224 */ /* 0x000fe200078e0018 */
[----:B------:R-:W-:-:S07]  /*7d80*/  MOV R42, R38 ;  /* 0x00000026002a7202 */ /* 0x000fce0000000f00 */
[----:B------:R-:W-:Y:S05]  /*7d90*/  WARPSYNC.COLLECTIVE R30, `(.L_x_2717) ;  /* 0x000000001e087348 */ /* 0x000fea0003c00000 */
[----:B------:R0:W1:Y:S02]  /*7da0*/  SHFL.BFLY P2, R38, R35, R32, R33 ;  /* 0x0c00002023267389 */ /* 0x0000640000040021 */
[----:B01----:R-:W-:Y:S01]  /*7db0*/  ENDCOLLECTIVE ;  /* 0x000000000000791b */ /* 0x003fe20003800000 */
.L_x_2717:
        /* <DEDUP_REMOVED lines=11> */
.L_x_2718:
[----:B------:R-:W-:-:S05]  /*7e70*/  FADD.FTZ R23, R43, R24 ;  /* 0x000000182b177221 */ /* 0x000fca0000010000 */
[----:B------:R-:W-:Y:S02]  /*7e80*/  MOV R35, R23 ;  /* 0x0000001700237202 */ /* 0x000fe40000000f00 */
[----:B------:R-:W-:-:S07]  /*7e90*/  MOV R25, R38 ;  /* 0x0000002600197202 */ /* 0x000fce0000000f00 */
[----:B------:R-:W-:Y:S05]  /*7ea0*/  WARPSYNC.COLLECTIVE R30, `(.L_x_2719) ;  /* 0x000000001e087348 */ /* 0x000fea0003c00000 */
[----:B------:R0:W1:Y:S02]  /*7eb0*/  SHFL.BFLY P2, R38, R35, R32, R33 ;  /* 0x0c00002023267389 */ /* 0x0000640000040021 */
[----:B01----:R-:W-:Y:S01]  /*7ec0*/  ENDCOLLECTIVE ;  /* 0x000000000000791b */ /* 0x003fe20003800000 */
.L_x_2719:
[----:B------:R-:W-:Y:S01]  /*7ed0*/  @P0 MOV R18, R21 ;  /* 0x0000001500120202 */ /* 0x000fe20000000f00 */
[----:B------:R-:W-:Y:S01]  /*7ee0*/  FADD.FTZ R25, R22, R25 ;  /* 0x0000001916197221 */ /* 0x000fe20000010000 */
[----:B------:R-:W-:Y:S02]  /*7ef0*/  @P0 MOV R19, R20 ;  /* 0x0000001400130202 */ /* 0x000fe40000000f00 */
[----:B------:R-:W-:Y:S01]  /*7f00*/  ISETP.NE.AND P0, PT, R9, RZ, PT ;  /* 0x000000ff0900720c */ /* 0x000fe20003f05270 */
[----:B------:R-:W-:Y:S01]  /*7f10*/  HFMA2.MMA R32, -RZ, RZ, 0, 1.1920928955078125e-07 ;  /* 0x00000002ff207435 */ /* 0x000fe200000001ff */
[----:B------:R-:W-:-:S11]  /*7f20*/  MOV R35, R25 ;  /* 0x0000001900237202 */ /* 0x000fd60000000f00 */
[----:B------:R-:W-:Y:S02]  /*7f30*/  @!P0 F2FP.F16.F32.PACK_AB R34, RZ, R36 ;  /* 0x00000024ff22823e */ /* 0x000fe400000000ff */
[----:B------:R-:W-:Y:S01]  /*7f40*/  @!P0 F2FP.F16.F32.PACK_AB R36, RZ, R37 ;  /* 0x00000025ff24823e */ /* 0x000fe200000000ff */
[----:B------:R-:W-:-:S07]  /*7f50*/  FADD.FTZ R40, R23, R38 ;  /* 0x0000002617287221 */ /* 0x000fce0000010000 */
[----:B------:R-:W-:Y:S05]  /*7f60*/  WARPSYNC.COLLECTIVE R30, `(.L_x_2720) ;  /* 0x000000001e087348 */ /* 0x000fea0003c00000 */
[----:B------:R0:W1:Y:S02]  /*7f70*/  SHFL.BFLY P2, R38, R35, R32, R33 ;  /* 0x0c00002023267389 */ /* 0x0000640000040021 */
[----:B01----:R-:W-:Y:S01]  /*7f80*/  ENDCOLLECTIVE ;  /* 0x000000000000791b */ /* 0x003fe20003800000 */
.L_x_2720:
[----:B------:R-:W-:Y:S01]  /*7f90*/  MOV R35, R40 ;  /* 0x0000002800237202 */ /* 0x000fe20000000f00 */
[----:B------:R-:W-:-:S07]  /*7fa0*/  IMAD.MOV.U32 R22, RZ, RZ, R38 ;  /* 0x000000ffff167224 */ /* 0x000fce00078e0026 */
[----:B------:R-:W-:Y:S05]  /*7fb0*/  WARPSYNC.COLLECTIVE R30, `(.L_x_2721) ;  /* 0x000000001e087348 */ /* 0x000fea0003c00000 */
[----:B------:R0:W1:Y:S02]  /*7fc0*/  SHFL.BFLY P2, R38, R35, R32, R33 ;  /* 0x0c00002023267389 */ /* 0x0000640000040021 */
[----:B01----:R-:W-:Y:S01]  /*7fd0*/  ENDCOLLECTIVE ;  /* 0x000000000000791b */ /* 0x003fe20003800000 */
.L_x_2721:
[----:B------:R-:W-:Y:S01]  /*7fe0*/  FADD.FTZ R24, R25, R22 ;  /* 0x0000001619187221 */ /* 0x000fe20000010000 */
[----:B------:R-:W-:-:S04]  /*7ff0*/  HFMA2.MMA R32, -RZ, RZ, 0, 5.9604644775390625e-08 ;  /* 0x00000001ff207435 */ /* 0x000fc800000001ff */
[----:B------:R-:W-:Y:S02]  /*8000*/  MOV R35, R24 ;  /* 0x0000001800237202 */ /* 0x000fe40000000f00 */
[----:B------:R-:W-:-:S07]  /*8010*/  MOV R23, R38 ;  /* 0x0000002600177202 */ /* 0x000fce0000000f00 */
[----:B------:R-:W-:Y:S05]  /*8020*/  WARPSYNC.COLLECTIVE R30, `(.L_x_2722) ;  /* 0x000000001e087348 */ /* 0x000fea0003c00000 */
[----:B------:R0:W1:Y:S02]  /*8030*/  SHFL.BFLY P2, R38, R35, R32, R33 ;  /* 0x0c00002023267389 */ /* 0x0000640000040021 */
[----:B01----:R-:W-:Y:S01]  /*8040*/  ENDCOLLECTIVE ;  /* 0x000000000000791b */ /* 0x003fe20003800000 */
.L_x_2722:
[----:B------:R-:W-:-:S05]  /*8050*/  FADD.FTZ R25, R40, R23 ;  /* 0x0000001728197221 */ /* 0x000fca0000010000 */
[----:B------:R-:W-:Y:S02]  /*8060*/  MOV R35, R25 ;  /* 0x0000001900237202 */ /* 0x000fe40000000f00 */
[----:B------:R-:W-:-:S07]  /*8070*/  MOV R23, R38 ;  /* 0x0000002600177202 */ /* 0x000fce0000000f00 */
[----:B------:R-:W-:Y:S05]  /*8080*/  WARPSYNC.COLLECTIVE R30, `(.L_x_2723) ;  /* 0x000000001e087348 */ /* 0x000fea0003c00000 */
[----:B------:R0:W1:Y:S02]  /*8090*/  SHFL.BFLY P2, R38, R35, R32, R33 ;  /* 0x0c00002023267389 */ /* 0x0000640000040021 */
[----:B01----:R-:W-:Y:S01]  /*80a0*/  ENDCOLLECTIVE ;  /* 0x000000000000791b */ /* 0x003fe20003800000 */
.L_x_2723:
[----:B------:R-:W-:Y:S01]  /*80b0*/  FADD.FTZ R24, R24, R23 ;  /* 0x0000001718187221 */ /* 0x000fe20000010000 */
[----:B------:R-:W-:-:S04]  /*80c0*/  @!P0 F2FP.F16.F32.PACK_AB R23, RZ, R26 ;  /* 0x0000001aff17823e */ /* 0x000fc800000000ff */
[----:B------:R-:W-:Y:S02]  /*80d0*/  @!P0 F2FP.F16.F32.PACK_AB R24, RZ, R24 ;  /* 0x00000018ff18823e */ /* 0x000fe400000000ff */
[----:B------:R-:W-:Y:S01]  /*80e0*/  MOV R35, R18 ;  /* 0x0000001200237202 */ /* 0x000fe20000000f00 */
[----:B------:R-:W-:Y:S01]  /*80f0*/  IMAD.MOV.U32 R32, RZ, RZ, 0x8 ;  /* 0x00000008ff207424 */ /* 0x000fe200078e00ff */
[----:B------:R-:W-:-:S07]  /*8100*/  MOV R22, R38 ;  /* 0x0000002600167202 */ /* 0x000fce0000000f00 */
[----:B------:R-:W-:Y:S05]  /*8110*/  WARPSYNC.COLLECTIVE R30, `(.L_x_2724) ;  /* 0x000000001e087348 */ /* 0x000fea0003c00000 */
[----:B------:R0:W1:Y:S02]  /*8120*/  SHFL.BFLY P2, R38, R35, R32, R33 ;  /* 0x0c00002023267389 */ /* 0x0000640000040021 */
[----:B01----:R-:W-:Y:S01]  /*8130*/  ENDCOLLECTIVE ;  /* 0x000000000000791b */ /* 0x003fe20003800000 */
.L_x_2724:
[----:B------:R-:W-:Y:S01]  /*8140*/  FADD.FTZ R25, R25, R22 ;  /* 0x0000001619197221 */ /* 0x000fe20000010000 */
[----:B------:R-:W-:-:S04]  /*8150*/  @!P0 F2FP.F16.F32.PACK_AB R22, RZ, R27 ;  /* 0x0000001bff16823e */ /* 0x000fc800000000ff */
[----:B------:R-:W-:Y:S02]  /*8160*/  PRMT R26, R22, 0x7610, R26 ;  /* 0x00007610161a7816 */ /* 0x000fe4000000001a */
[----:B------:R-:W-:Y:S02]  /*8170*/  @!P0 F2FP.F16.F32.PACK_AB R25, RZ, R25 ;  /* 0x00000019ff19823e */ /* 0x000fe400000000ff */
[----:B------:R-:W-:Y:S02]  /*8180*/  MOV R35, R19 ;  /* 0x0000001300237202 */ /* 0x000fe40000000f00 */
[----:B------:R-:W-:-:S07]  /*8190*/  MOV R21, R38 ;  /* 0x0000002600157202 */ /* 0x000fce0000000f00 */
[----:B------:R-:W-:Y:S05]  /*81a0*/  WARPSYNC.COLLECTIVE R30, `(.L_x_2725) ;  /* 0x000000001e087348 */ /* 0x000fea0003c00000 */
[----:B------:R0:W1:Y:S02]  /*81b0*/  SHFL.BFLY P2, R38, R35, R32, R33 ;  /* 0x0c00002023267389 */ /* 0x0000640000040021 */
[----:B01----:R-:W-:Y:S01]  /*81c0*/  ENDCOLLECTIVE ;  /* 0x000000000000791b */ /* 0x003fe20003800000 */
.L_x_2725:
[----:B------:R-:W-:Y:S01]  /*81d0*/  FADD.FTZ R21, R21, R18 ;  /* 0x0000001215157221 */ /* 0x000fe20000010000 */
[----:B------:R-:W-:-:S04]  /*81e0*/  HFMA2.MMA R32, -RZ, RZ, 0, 2.384185791015625e-07 ;  /* 0x00000004ff207435 */ /* 0x000fc800000001ff */
[----:B------:R-:W-:Y:S02]  /*81f0*/  MOV R35, R21 ;  /* 0x0000001500237202 */ /* 0x000fe40000000f00 */
[----:B------:R-:W-:-:S07]  /*8200*/  MOV R20, R38 ;  /* 0x0000002600147202 */ /* 0x000fce0000000f00 */
[----:B------:R-:W-:Y:S05]  /*8210*/  WARPSYNC.COLLECTIVE R30, `(.L_x_2726) ;  /* 0x000000001e087348 */ /* 0x000fea0003c00000 */
[----:B------:R0:W1:Y:S02]  /*8220*/  SHFL.BFLY P2, R38, R35, R32, R33 ;  /* 0x0c00002023267389 */ /* 0x0000640000040021 */
[----:B01----:R-:W-:Y:S01]  /*8230*/  ENDCOLLECTIVE ;  /* 0x000000000000791b */ /* 0x003fe20003800000 */
.L_x_2726:
[----:B------:R-:W-:-:S05]  /*8240*/  FADD.FTZ R42, R20, R19 ;  /* 0x00000013142a7221 */ /* 0x000fca0000010000 */
[----:B------:R-:W-:Y:S02]  /*8250*/  MOV R35, R42 ;  /* 0x0000002a00237202 */ /* 0x000fe40000000f00 */
[----:B------:R-:W-:-:S07]  /*8260*/  MOV R18, R38 ;  /* 0x0000002600127202 */ /* 0x000fce0000000f00 */
[----:B------:R-:W-:Y:S05]  /*8270*/  WARPSYNC.COLLECTIVE R30, `(.L_x_2727) ;  /* 0x000000001e087348 */ /* 0x000fea0003c00000 */
[----:B------:R0:W1:Y:S02]  /*8280*/  SHFL.BFLY P2, R38, R35, R32, R33 ;  /* 0x0c00002023267389 */ /* 0x0000640000040021 */
[----:B01----:R-:W-:Y:S01]  /*8290*/  ENDCOLLECTIVE ;  /* 0x000000000000791b */ /* 0x003fe20003800000 */
.L_x_2727:
[----:B------:R-:W-:Y:S02]  /*82a0*/  FADD.FTZ R40, R21, R18 ;  /* 0x0000001215287221 */ /* 0x000fe40000010000 */
[----:B------:R-:W0:Y:S08]  /*82b0*/  LDC.64 R18, c[0x0][0x218] ;  /* 0x00008600ff127b82 */ /* 0x000e300000000a00 */
[----:B------:R-:W1:Y:S01]  /*82c0*/  LDC.64 R20, c[0x0][0x220] ;  /* 0x00008800ff147b82 */ /* 0x000e620000000a00 */
[----:B------:R-:W-:Y:S01]  /*82d0*/  HFMA2.MMA R32, -RZ, RZ, 0, 1.1920928955078125e-07 ;  /* 0x00000002ff207435 */ /* 0x000fe200000001ff */
[----:B------:R-:W-:Y:S01]  /*82e0*/  IMAD.MOV.U32 R35, RZ, RZ, R40 ;  /* 0x000000ffff237224 */ /* 0x000fe200078e0028 */
[----:B------:R-:W-:-:S09]  /*82f0*/  MOV R43, R38 ;  /* 0x00000026002b7202 */ /* 0x000fd20000000f00 */
[----:B01----:R-:W-:Y:S05]  /*8300*/  WARPSYNC.COLLECTIVE R30, `(.L_x_2728) ;  /* 0x000000001e087348 */ /* 0x003fea0003c00000 */
[----:B------:R2:W3:Y:S02]  /*8310*/  SHFL.BFLY P2, R38, R35, R32, R33 ;  /* 0x0c00002023267389 */ /* 0x0004e40000040021 */
[----:B0123--:R-:W-:Y:S01]  /*8320*/  ENDCOLLECTIVE ;  /* 0x000000000000791b */ /* 0x00ffe20003800000 */
.L_x_2728:
        /* <DEDUP_REMOVED lines=12> */
.L_x_2729:
        /* <DEDUP_REMOVED lines=9> */
.L_x_2730:
[----:B------:R-:W-:-:S05]  /*8480*/  FADD.FTZ R42, R42, R43 ;  /* 0x0000002b2a2a7221 */ /* 0x000fca0000010000 */
[----:B------:R-:W-:Y:S02]  /*8490*/  MOV R35, R42 ;  /* 0x0000002a00237202 */ /* 0x000fe40000000f00 */
[----:B------:R-:W-:-:S07]  /*84a0*/  MOV R27, R38 ;  /* 0x00000026001b7202 */ /* 0x000fce0000000f00 */
[----:B------:R-:W-:Y:S05]  /*84b0*/  WARPSYNC.COLLECTIVE R30, `(.L_x_2731) ;  /* 0x000000001e087348 */ /* 0x000fea0003c00000 */
[----:B------:R0:W1:Y:S02]  /*84c0*/  SHFL.BFLY P2, R38, R35, R32, R33 ;  /* 0x0c00002023267389 */ /* 0x0000640000040021 */
[----:B01----:R-:W-:Y:S01]  /*84d0*/  ENDCOLLECTIVE ;  /* 0x000000000000791b */ /* 0x003fe20003800000 */
.L_x_2731:
[----:B------:R-:W-:Y:S01]  /*84e0*/  FADD.FTZ R22, R40, R27 ;  /* 0x0000001b28167221 */ /* 0x000fe20000010000 */
[----:B------:R-:W-:Y:S06]  /*84f0*/  BRA `(.L_x_2732) ;  /* 0xffffffe400287947 */ /* 0x000fec000383ffff */
.L_x_2733:
        /* <DEDUP_REMOVED lines=16> */
.L_x_3949:


//--------------------- .text._ZN13group_norm_v218gn_bwd_cuda_kernelI6__halfLi480ELi2ELi32ELi60ELi256ELb0ELb1ELi16ELi960ELi960ELi4ELb1ELi18ELb0ELb0ELNS_15WgradSyncMethodE3ENS_16CompileConditionILi900EEEEEvPT_S6_S6_PKS5_S8_S8_S8_PKfflPfPj --------------------------
	.section	.text._ZN13group_norm_v218gn_bwd_cuda_kernelI6__halfLi480ELi2ELi32ELi60ELi256ELb0ELb1ELi16ELi960ELi960ELi4ELb1ELi18ELb0ELb0ELNS_15WgradSyncMethodE3ENS_16CompileConditionILi900EEEEEvPT_S6_S6_PKS5_S8_S8_S8_PKfflPfPj,"ax",@progbits
	.align	128
        .global         _ZN13group_norm_v218gn_bwd_cuda_kernelI6__halfLi480ELi2ELi32ELi60ELi256ELb0ELb1ELi16ELi960ELi960ELi4ELb1ELi18ELb0ELb0ELNS_15WgradSyncMethodE3ENS_16CompileConditionILi900EEEEEvPT_S6_S6_PKS5_S8_S8_S8_PKfflPfPj
        .type           _ZN13group_norm_v218gn_bwd_cuda_kernelI6__halfLi480ELi2ELi32ELi60ELi256ELb0ELb1ELi16ELi960ELi960ELi4ELb1ELi18ELb0ELb0ELNS_15WgradSyncMethodE3ENS_16CompileConditionILi900EEEEEvPT_S6_S6_PKS5_S8_S8_S8_PKfflPfPj,@function
        .size           _ZN13group_norm_v218gn_bwd_cuda_kernelI6__halfLi480ELi2ELi32ELi60ELi256ELb0ELb1ELi16ELi960ELi960ELi4ELb1ELi18ELb0ELb0ELNS_15WgradSyncMethodE3ENS_16CompileConditionILi900EEEEEvPT_S6_S6_PKS5_S8_S8_S8_PKfflPfPj,(.L_x_3950 - _ZN13group_norm_v218gn_bwd_cuda_kernelI6__halfLi480ELi2ELi32ELi60ELi256ELb0ELb1ELi16ELi960ELi960ELi4ELb1ELi18ELb0ELb0ELNS_15WgradSyncMethodE3ENS_16CompileConditionILi900EEEEEvPT_S6_S6_PKS5_S8_S8_S8_PKfflPfPj)
        .other          _ZN13group_norm_v218gn_bwd_cuda_kernelI6__halfLi480ELi2ELi32ELi60ELi256ELb0ELb1ELi16ELi960ELi960ELi4ELb1ELi18ELb0ELb0ELNS_15WgradSyncMethodE3ENS_16CompileConditionILi900EEEEEvPT_S6_S6_PKS5_S8_S8_S8_PKfflPfPj,@"STO_CUDA_ENTRY STV_DEFAULT"
_ZN13group_norm_v218gn_bwd_cuda_kernelI6__halfLi480ELi2ELi32ELi60ELi256ELb0ELb1ELi16ELi960ELi960ELi4ELb1ELi18ELb0ELb0ELNS_15WgradSyncMethodE3ENS_16CompileConditionILi900EEEEEvPT_S6_S6_PKS5_S8_S8_S8_PKfflPfPj:
.text._ZN13group_norm_v218gn_bwd_cuda_kernelI6__halfLi480ELi2ELi32ELi60ELi256ELb0ELb1ELi16ELi960ELi960ELi4ELb1ELi18ELb0ELb0ELNS_15WgradSyncMethodE3ENS_16CompileConditionILi900EEEEEvPT_S6_S6_PKS5_S8_S8_S8_PKfflPfPj:
        /* <DEDUP_REMOVED lines=32> */
.L_x_2736:
[----:B------:R-:W2:Y:S04]  /*0200*/  LD.E.STRONG.GPU R0, desc[UR12][R2.64] ;  /* 0x0000000c02007980 */ /* 0x000ea8000c10f900 */
[----:B--2---:R-:W-:Y:S01]  /*0210*/  CCTL.IVALL ;  /* 0x00000000ff00798f */ /* 0x004fe20002000000 */
[----:B------:R-:W-:Y:S05]  /*0220*/  YIELD ;  /* 0x0000000000007946 */ /* 0x000fea0003800000 */
[----:B-----5:R-:W-:-:S04]  /*0230*/  LOP3.LUT R0, R0, R5, RZ, 0x3c, !PT ;  /* 0x0000000500007212 */ /* 0x020fc800078e3cff */
[----:B------:R-:W-:-:S13]  /*0240*/  ISETP.GT.AND P0, PT, R0, -0x1, PT ;  /* 0xffffffff0000780c */ /* 0x000fda0003f04270 */
[----:B------:R-:W-:Y:S05]  /*0250*/  @P0 BRA `(.L_x_2736) ;  /* 0xfffffffc00e80947 */ /* 0x000fea000383ffff */
.L_x_2735:
[----:B------:R-:W-:Y:S05]  /*0260*/  WARPSYNC.ALL ;  /* 0x0000000000007948 */ /* 0x000fea0003800000 */
[----:B------:R-:W-:Y:S06]  /*0270*/  BAR.SYNC.DEFER_BLOCKING 0x0 ;  /* 0x0000000000007b1d */ /* 0x000fec0000010000 */
[----:B------:R-:W-:Y:S05]  /*0280*/  BRA `(.L_x_2737) ;  /* 0x0000004400a47947 */ /* 0x000fea0003800000 */
.L_x_2734:
        /* <DEDUP_REMOVED lines=42> */
.L_x_2749:
        /* <DEDUP_REMOVED lines=568> */
.L_x_2738:
        /* <DEDUP_REMOVED lines=160> */
.L_x_2740:
[----:B------:R-:W-:Y:S05]  /*32b0*/  BSYNC B0 ;  /* 0x0000000000007941 */ /* 0x000fea0003800000 */
.L_x_2739:
        /* <DEDUP_REMOVED lines=19> */
.L_x_2742:
[----:B------:R-:W-:Y:S05]  /*33f0*/  BSYNC B0 ;  /* 0x0000000000007941 */ /* 0x000fea0003800000 */
.L_x_2741:
        /* <DEDUP_REMOVED lines=17> */
.L_x_2745:
[----:B------:R-:W2:Y:S04]  /*3510*/  LD.E.STRONG.GPU R36, desc[UR12][R34.64] ;  /* 0x0000000c22247980 */ /* 0x000ea8000c10f900 */
[----:B--2---:R-:W-:Y:S01]  /*3520*/  CCTL.IVALL ;  /* 0x00000000ff00798f */ /* 0x004fe20002000000 */
[----:B------:R-:W-:Y:S05]  /*3530*/  YIELD ;  /* 0x0000000000007946 */ /* 0x000fea0003800000 */
[----:B-----5:R-:W-:-:S04]  /*3540*/  LOP3.LUT R36, R36, R25, RZ, 0x3c, !PT ;  /* 0x0000001924247212 */ /* 0x020fc800078e3cff */
[----:B------:R-:W-:-:S13]  /*3550*/  ISETP.GT.AND P1, PT, R36, -0x1, PT ;  /* 0xffffffff2400780c */ /* 0x000fda0003f24270 */
[----:B------:R-:W-:Y:S05]  /*3560*/  @P1 BRA `(.L_x_2745) ;  /* 0xfffffffc00e81947 */ /* 0x000fea000383ffff */
.L_x_2744:
[----:B------:R-:W-:Y:S05]  /*3570*/  WARPSYNC.ALL ;  /* 0x0000000000007948 */ /* 0x000fea0003800000 */
[----:B------:R-:W-:Y:S06]  /*3580*/  BAR.SYNC.DEFER_BLOCKING 0x0 ;  /* 0x0000000000007b1d */ /* 0x000fec0000010000 */
[----:B------:R-:W-:Y:S05]  /*3590*/  BRA `(.L_x_2746) ;  /* 0x0000000000687947 */ /* 0x000fea0003800000 */
.L_x_2743:
        /* <DEDUP_REMOVED lines=18> */
.L_x_2748:
[----:B------:R-:W2:Y:S04]  /*36c0*/  LD.E.STRONG.GPU R36, desc[UR12][R34.64] ;  /* 0x0000000c22247980 */ /* 0x000ea8000c10f900 */
[----:B--2---:R-:W-:Y:S01]  /*36d0*/  CCTL.IVALL ;  /* 0x00000000ff00798f */ /* 0x004fe20002000000 */
[----:B------:R-:W-:Y:S05]  /*36e0*/  YIELD ;  /* 0x0000000000007946 */ /* 0x000fea0003800000 */
[----:B-----5:R-:W-:-:S04]  /*36f0*/  LOP3.LUT R36, R36, R25, RZ, 0x3c, !PT ;  /* 0x0000001924247212 */ /* 0x020fc800078e3cff */
[----:B------:R-:W-:-:S13]  /*3700*/  ISETP.GT.AND P1, PT, R36, -0x1, PT ;  /* 0xffffffff2400780c */ /* 0x000fda0003f24270 */
[----:B------:R-:W-:Y:S05]  /*3710*/  @P1 BRA `(.L_x_2748) ;  /* 0xfffffffc00e81947 */ /* 0x000fea000383ffff */
.L_x_2747:
[----:B------:R-:W-:Y:S05]  /*3720*/  WARPSYNC.ALL ;  /* 0x0000000000007948 */ /* 0x000fea0003800000 */
[----:B------:R-:W-:Y:S06]  /*3730*/  BAR.SYNC.DEFER_BLOCKING 0x0 ;  /* 0x0000000000007b1d */ /* 0x000fec0000010000 */
.L_x_2746:
        /* <DEDUP_REMOVED lines=286> */
.L_x_2737:
        /* <DEDUP_REMOVED lines=80> */
.L_x_2766:
        /* <DEDUP_REMOVED lines=40> */
.L_x_2753:
[----:B------:R-:W-:Y:S05]  /*50a0*/  BSYNC B1 ;  /* 0x0000000000017941 */ /* 0x000fea0003800000 */
.L_x_2752:
        /* <DEDUP_REMOVED lines=18> */
.L_x_2756:
        /* <DEDUP_REMOVED lines=55> */
.L_x_2755:
[----:B------:R-:W-:Y:S05]  /*5540*/  BSYNC B1 ;  /* 0x0000000000017941 */ /* 0x000fea0003800000 */
.L_x_2754:
        /* <DEDUP_REMOVED lines=35> */
.L_x_2758:
[----:B------:R-:W-:Y:S05]  /*5780*/  BSYNC B1 ;  /* 0x0000000000017941 */ /* 0x000fea0003800000 */
.L_x_2757:
        /* <DEDUP_REMOVED lines=15> */
.L_x_2751:
[----:B------:R-:W-:Y:S05]  /*5880*/  BSYNC B0 ;  /* 0x0000000000007941 */ /* 0x000fea0003800000 */
.L_x_2750:
        /* <DEDUP_REMOVED lines=38> */
.L_x_2775:
        /* <DEDUP_REMOVED lines=42> */
.L_x_2785:
        /* <DEDUP_REMOVED lines=36> */
.L_x_2795:
[----:B0-----:R-:W-:Y:S01]  /*5fd0*/  FADD.FTZ R23, R22, R38 ;  /* 0x0000002616177221 */ /* 0x001fe20000010000 */
[----:B------:R-:W-:Y:S02]  /*5fe0*/  @!P1 F2FP.F16.F32.PACK_AB R22, RZ, R28 ;  /* 0x0000001cff16923e */ /* 0x000fe400000000ff */
[----:B------:R-:W-:Y:S02]  /*5ff0*/  MOV R31, R55 ;  /* 0x00000037001f7202 */ /* 0x000fe40000000f00 */
[----:B------:R-:W-:Y:S01]  /*6000*/  @!P1 F2FP.F16.F32.PACK_AB R23, RZ, R23 ;  /* 0x00000017ff17923e */ /* 0x000fe200000000ff */
[----:B------:R4:W-:Y:S04]  /*6010*/  @!P1 STG.E.U16 desc[UR12][R18.64+0x78], R22 ;  /* 0x0000781612009986 */ /* 0x0009e8000c10150c */
[----:B------:R4:W-:Y:S02]  /*6020*/  @!P1 STG.E.U16 desc[UR12][R20.64+0x78], R23 ;  /* 0x0000781714009986 */ /* 0x0009e4000c10150c */
.L_x_2761:
[----:B------:R-:W-:Y:S05]  /*6030*/  BSYNC B0 ;  /* 0x0000000000007941 */ /* 0x000fea0003800000 */
.L_x_2760:
        /* <DEDUP_REMOVED lines=150> */
.L_x_2829:
[----:B--2---:R-:W-:Y:S01]  /*69a0*/  FADD.FTZ R23, R42, R38 ;  /* 0x000000262a177221 */ /* 0x004fe20000010000 */
[----:B------:R-:W-:-:S04]  /*69b0*/  @!P0 F2FP.F16.F32.PACK_AB R22, RZ, R22 ;  /* 0x00000016ff16823e */ /* 0x000fc800000000ff */
[----:B------:R-:W-:Y:S01]  /*69c0*/  @!P0 F2FP.F16.F32.PACK_AB R23, RZ, R23 ;  /* 0x00000017ff17823e */ /* 0x000fe200000000ff */
[----:B------:R0:W-:Y:S04]  /*69d0*/  @!P0 STG.E.U16 desc[UR12][R18.64+0xb4], R22 ;  /* 0x0000b41612008986 */ /* 0x0001e8000c10150c */
[----:B------:R0:W-:Y:S02]  /*69e0*/  @!P0 STG.E.U16 desc[UR12][R20.64+0xb4], R23 ;  /* 0x0000b41714008986 */ /* 0x0001e4000c10150c */
.L_x_2759:
[----:B------:R-:W-:Y:S05]  /*69f0*/  WARPSYNC.ALL ;  /* 0x0000000000007948 */ /* 0x000fea0003800000 */
[----:B------:R-:W-:Y:S01]  /*6a00*/  IADD3 R8, R8, 0x1200, RZ ;  /* 0x0000120008087810 */ /* 0x000fe20007ffe0ff */
[----:B------:R-:W-:Y:S03]  /*6a10*/  BAR.SYNC.DEFER_BLOCKING 0x0 ;  /* 0x0000000000007b1d */ /* 0x000fe60000010000 */
[----:B------:R-:W-:-:S13]  /*6a20*/  ISETP.GE.AND P0, PT, R8, UR11, PT ;  /* 0x0000000b08007c0c */ /* 0x000fda000bf06270 */
[----:B------:R-:W-:Y:S05]  /*6a30*/  @!P0 BRA `(.L_x_2766) ;  /* 0xffffffe000f88947 */ /* 0x000fea000383ffff */
[----:B------:R-:W-:Y:S05]  /*6a40*/  EXIT ;  /* 0x000000000000794d */ /* 0x000fea0003800000 */
.L_x_2762:
[----:B------:R-:W-:Y:S01]  /*6a50*/  HFMA2.MMA R32, -RZ, RZ, 0, 4.76837158203125e-07 ;  /* 0x00000008ff207435 */ /* 0x000fe200000001ff */
[----:B--2---:R-:W-:Y:S02]  /*6a60*/  MOV R35, R18 ;  /* 0x0000001200237202 */ /* 0x004fe40000000f00 */
[----:B------:R-:W-:Y:S02]  /*6a70*/  MOV R33, 0x101f ;  /* 0x0000101f00217802 */ /* 0x000fe40000000f00 */
[----:B------:R-:W-:-:S07]  /*6a80*/  MOV R30, 0xffff ;  /* 0x0000ffff001e7802 */ /* 0x000fce0000000f00 */
[----:B01-3--:R-:W-:Y:S05]  /*6a90*/  WARPSYNC.COLLECTIVE R30, `(.L_x_2767) ;  /* 0x000000001e087348 */ /* 0x00bfea0003c00000 */
[----:B------:R2:W4:Y:S02]  /*6aa0*/  SHFL.BFLY P2, R38, R35, R32, R33 ;  /* 0x0c00002023267389 */ /* 0x0005240000040021 */
[----:B01234-:R-:W-:Y:S01]  /*6ab0*/  ENDCOLLECTIVE ;  /* 0x000000000000791b */ /* 0x01ffe20003800000 */
.L_x_2767:
[----:B------:R-:W-:Y:S01]  /*6ac0*/  IMAD.MOV.U32 R35, RZ, RZ, R19 ;  /* 0x000000ffff237224 */ /* 0x000fe200078e0013 */
[----:B------:R-:W-:-:S07]  /*6ad0*/  MOV R21, R38 ;  /* 0x0000002600157202 */ /* 0x000fce0000000f00 */
[----:B------:R-:W-:Y:S05]  /*6ae0*/  WARPSYNC.COLLECTIVE R30, `(.L_x_2768) ;  /* 0x000000001e087348 */ /* 0x000fea0003c00000 */
[----:B------:R0:W1:Y:S02]  /*6af0*/  SHFL.BFLY P2, R38, R35, R32, R33 ;  /* 0x0c00002023267389 */ /* 0x0000640000040021 */
[----:B01----:R-:W-:Y:S01]  /*6b00*/  ENDCOLLECTIVE ;  /* 0x000000000000791b */ /* 0x003fe20003800000 */
.L_x_2768:
[----:B------:R-:W-:Y:S01]  /*6b10*/  FADD.FTZ R21, R21, R18 ;  /* 0x0000001215157221 */ /* 0x000fe20000010000 */
[----:B------:R-:W-:-:S04]  /*6b20*/  HFMA2.MMA R32, -RZ, RZ, 0, 2.384185791015625e-07 ;  /* 0x00000004ff207435 */ /* 0x000fc800000001ff */
[----:B------:R-:W-:Y:S02]  /*6b30*/  MOV R35, R21 ;  /* 0x0000001500237202 */ /* 0x000fe40000000f00 */
[----:B------:R-:W-:-:S07]  /*6b40*/  MOV R20, R38 ;  /* 0x0000002600147202 */ /* 0x000fce0000000f00 */
[----:B------:R-:W-:Y:S05]  /*6b50*/  WARPSYNC.COLLECTIVE R30, `(.L_x_2769) ;  /* 0x000000001e087348 */ /* 0x000fea0003c00000 */
[----:B------:R0:W1:Y:S02]  /*6b60*/  SHFL.BFLY P2, R38, R35, R32, R33 ;  /* 0x0c00002023267389 */ /* 0x0000640000040021 */
[----:B01----:R-:W-:Y:S01]  /*6b70*/  ENDCOLLECTIVE ;  /* 0x000000000000791b */ /* 0x003fe20003800000 */
.L_x_2769:
[----:B------:R-:W-:-:S05]  /*6b80*/  FADD.FTZ R20, R20, R19 ;  /* 0x0000001314147221 */ /* 0x000fca0000010000 */
[----:B------:R-:W-:Y:S02]  /*6b90*/  MOV R35, R20 ;  /* 0x0000001400237202 */ /* 0x000fe40000000f00 */
[----:B------:R-:W-:-:S07]  /*6ba0*/  MOV R22, R38 ;  /* 0x0000002600167202 */ /* 0x000fce0000000f00 */
[----:B------:R-:W-:Y:S05]  /*6bb0*/  WARPSYNC.COLLECTIVE R30, `(.L_x_2770) ;  /* 0x000000001e087348 */ /* 0x000fea0003c00000 */
[----:B------:R0:W1:Y:S02]  /*6bc0*/  SHFL.BFLY P2, R38, R35, R32, R33 ;  /* 0x0c00002023267389 */ /* 0x0000640000040021 */
[----:B01----:R-:W-:Y:S01]  /*6bd0*/  ENDCOLLECTIVE ;  /* 0x000000000000791b */ /* 0x003fe20003800000 */
.L_x_2770:
[----:B------:R-:W-:Y:S01]  /*6be0*/  FADD.FTZ R22, R21, R22 ;  /* 0x0000001615167221 */ /* 0x000fe20000010000 */
[----:B------:R-:W-:-:S04]  /*6bf0*/  HFMA2.MMA R32, -RZ, RZ, 0, 1.1920928955078125e-07 ;  /* 0x00000002ff207435 */ /* 0x000fc800000001ff */
[----:B------:R-:W-:Y:S02]  /*6c00*/  MOV R35, R22 ;  /* 0x0000001600237202 */ /* 0x000fe40000000f00 */
[----:B------:R-:W-:-:S07]  /*6c10*/  MOV R23, R38 ;  /* 0x0000002600177202 */ /* 0x000fce0000000f00 */
[----:B------:R-:W-:Y:S05]  /*6c20*/  WARPSYNC.COLLECTIVE R30, `(.L_x_2771) ;  /* 0x000000001e087348 */ /* 0x000fea0003c00000 */
[----:B------:R0:W1:Y:S02]  /*6c30*/  SHFL.BFLY P2, R38, R35, R32, R33 ;  /* 0x0c00002023267389 */ /* 0x0000640000040021 */
[----:B01----:R-:W-:Y:S01]  /*6c40*/  ENDCOLLECTIVE ;  /* 0x000000000000791b */ /* 0x003fe20003800000 */
.L_x_2771:
[----:B------:R-:W-:-:S04]  /*6c50*/  FADD.FTZ R23, R20, R23 ;  /* 0x0000001714177221 */ /* 0x000fc80000010000 */
[----:B------:R-:W-:Y:S01]  /*6c60*/  IMAD.MOV.U32 R35, RZ, RZ, R23 ;  /* 0x000000ffff237224 */ /* 0x000fe200078e0017 */
[----:B------:R-:W-:-:S07]  /*6c70*/  MOV R25, R38 ;  /* 0x0000002600197202 */ /* 0x000fce0000000f00 */
[----:B------:R-:W-:Y:S05]  /*6c80*/  WARPSYNC.COLLECTIVE R30, `(.L_x_2772) ;  /* 0x000000001e087348 */ /* 0x000fea0003c00000 */
[----:B------:R0:W1:Y:S02]  /*6c90*/  SHFL.BFLY P2, R38, R35, R32, R33 ;  /* 0x0c00002023267389 */ /* 0x0000640000040021 */
[----:B01----:R-:W-:Y:S01]  /*6ca0*/  ENDCOLLECTIVE ;  /* 0x000000000000791b */ /* 0x003fe20003800000 */
.L_x_2772:
[----:B------:R-:W-:Y:S01]  /*6cb0*/  FADD.FTZ R25, R22, R25 ;  /* 0x0000001916197221 */ /* 0x000fe20000010000 */
[----:B------:R-:W-:-:S04]  /*6cc0*/  HFMA2.MMA R32, -RZ, RZ, 0, 5.9604644775390625e-08 ;  /* 0x00000001ff207435 */ /* 0x000fc800000001ff */
[----:B------:R-:W-:Y:S02]  /*6cd0*/  MOV R35, R25 ;  /* 0x0000001900237202 */ /* 0x000fe40000000f00 */
[----:B------:R-:W-:-:S07]  /*6ce0*/  MOV R18, R38 ;  /* 0x0000002600127202 */ /* 0x000fce0000000f00 */
[----:B------:R-:W-:Y:S05]  /*6cf0*/  WARPSYNC.COLLECTIVE R30, `(.L_x_2773) ;  /* 0x000000001e087348 */ /* 0x000fea0003c00000 */
[----:B------:R0:W1:Y:S02]  /*6d00*/  SHFL.BFLY P2, R38, R35, R32, R33 ;  /* 0x0c00002023267389 */ /* 0x0000640000040021 */
[----:B01----:R-:W-:Y:S01]  /*6d10*/  ENDCOLLECTIVE ;  /* 0x000000000000791b */ /* 0x003fe20003800000 */
.L_x_2773:
[----:B------:R-:W-:-:S05]  /*6d20*/  FADD.FTZ R24, R23, R18 ;  /* 0x0000001217187221 */ /* 0x000fca0000010000 */
[----:B------:R-:W-:Y:S02]  /*6d30*/  MOV R35, R24 ;  /* 0x0000001800237202 */ /* 0x000fe40000000f00 */
[----:B------:R-:W-:-:S07]  /*6d40*/  MOV R26, R38 ;  /* 0x00000026001a7202 */ /* 0x000fce0000000f00 */
[----:B------:R-:W-:Y:S05]  /*6d50*/  WARPSYNC.COLLECTIVE R30, `(.L_x_2774) ;  /* 0x000000001e087348 */ /* 0x000fea0003c00000 */
[----:B------:R0:W1:Y:S02]  /*6d60*/  SHFL.BFLY P2, R38, R35, R32, R33 ;  /* 0x0c00002023267389 */ /* 0x0000640000040021 */
[----:B01----:R-:W-:Y:S01]  /*6d70*/  ENDCOLLECTIVE ;  /* 0x000000000000791b */ /* 0x003fe20003800000 */
.L_x_2774:
[----:B------:R-:W-:Y:S01]  /*6d80*/  FADD.FTZ R26, R25, R26 ;  /* 0x0000001a191a7221 */ /* 0x000fe20000010000 */
[----:B------:R-:W-:Y:S06]  /*6d90*/  BRA `(.L_x_2775) ;  /* 0xffffffec00547947 */ /* 0x000fec000383ffff */
.L_x_2763:
        /* <DEDUP_REMOVED lines=8> */
.L_x_2777:
[----:B------:R-:W-:Y:S05]  /*6e20*/  BSYNC B1 ;  /* 0x0000000000017941 */ /* 0x000fea0003800000 */
.L_x_2776:
        /* <DEDUP_REMOVED lines=9> */
.L_x_2778:
[----:B------:R-:W-:Y:S01]  /*6ec0*/  HFMA2.MMA R32, -RZ, RZ, 0, 2.384185791015625e-07 ;  /* 0x00000004ff207435 */ /* 0x000fe200000001ff */
[----:B------:R-:W-:Y:S02]  /*6ed0*/  MOV R35, R25 ;  /* 0x0000001900237202 */ /* 0x000fe40000000f00 */
[----:B------:R-:W-:-:S08]  /*6ee0*/  MOV R24, R38 ;  /* 0x0000002600187202 */ /* 0x000fd00000000f00 */
[----:B------:R-:W-:Y:S05]  /*6ef0*/  WARPSYNC.COLLECTIVE R30, `(.L_x_2779) ;  /* 0x000000001e087348 */ /* 0x000fea0003c00000 */
[----:B------:R0:W1:Y:S02]  /*6f00*/  SHFL.BFLY P2, R38, R35, R32, R33 ;  /* 0x0c00002023267389 */ /* 0x0000640000040021 */
[----:B01----:R-:W-:Y:S01]  /*6f10*/  ENDCOLLECTIVE ;  /* 0x000000000000791b */ /* 0x003fe20003800000 */
.L_x_2779:
[----:B------:R-:W-:-:S05]  /*6f20*/  FADD.FTZ R24, R24, R23 ;  /* 0x0000001718187221 */ /* 0x000fca0000010000 */
[----:B------:R-:W-:Y:S02]  /*6f30*/  MOV R35, R24 ;  /* 0x0000001800237202 */ /* 0x000fe40000000f00 */
[----:B------:R-:W-:-:S07]  /*6f40*/  MOV R26, R38 ;  /* 0x00000026001a7202 */ /* 0x000fce0000000f00 */
[----:B------:R-:W-:Y:S05]  /*6f50*/  WARPSYNC.COLLECTIVE R30, `(.L_x_2780) ;  /* 0x000000001e087348 */ /* 0x000fea0003c00000 */
[----:B------:R0:W1:Y:S02]  /*6f60*/  SHFL.BFLY P2, R38, R35, R32, R33 ;  /* 0x0c00002023267389 */ /* 0x0000640000040021 */
[----:B01----:R-:W-:Y:S01]  /*6f70*/  ENDCOLLECTIVE ;  /* 0x000000000000791b */ /* 0x003fe20003800000 */
.L_x_2780:
[----:B------:R-:W-:Y:S01]  /*6f80*/  FADD.FTZ R26, R25, R26 ;  /* 0x0000001a191a7221 */ /* 0x000fe20000010000 */
[----:B------:R-:W-:-:S04]  /*6f90*/  HFMA2.MMA R32, -RZ, RZ, 0, 1.1920928955078125e-07 ;  /* 0x00000002ff207435 */ /* 0x000fc800000001ff */
[----:B------:R-:W-:Y:S01]  /*6fa0*/  MOV R35, R26 ;  /* 0x0000001a00237202 */ /* 0x000fe20000000f00 */
[----:B------:R-:W-:-:S07]  /*6fb0*/  IMAD.MOV.U32 R27, RZ, RZ, R38 ;  /* 0x000000ffff1b7224 */ /* 0x000fce00078e0026 */
[----:B------:R-:W-:Y:S05]  /*6fc0*/  WARPSYNC.COLLECTIVE R30, `(.L_x_2781) ;  /* 0x000000001e087348 */ /* 0x000fea0003c00000 */
[----:B------:R0:W1:Y:S02]  /*6fd0*/  SHFL.BFLY P2, R38, R35, R32, R33 ;  /* 0x0c00002023267389 */ /* 0x0000640000040021 */
[----:B01----:R-:W-:Y:S01]  /*6fe0*/  ENDCOLLECTIVE ;  /* 0x000000000000791b */ /* 0x003fe20003800000 */
.L_x_2781:
[----:B------:R-:W-:-:S05]  /*6ff0*/  FADD.FTZ R27, R24, R27 ;  /* 0x0000001b181b7221 */ /* 0x000fca0000010000 */
[----:B------:R-:W-:Y:S02]  /*7000*/  MOV R35, R27 ;  /* 0x0000001b00237202 */ /* 0x000fe40000000f00 */
[----:B------:R-:W-:-:S07]  /*7010*/  MOV R29, R38 ;  /* 0x00000026001d7202 */ /* 0x000fce0000000f00 */
[----:B------:R-:W-:Y:S05]  /*7020*/  WARPSYNC.COLLECTIVE R30, `(.L_x_2782) ;  /* 0x000000001e087348 */ /* 0x000fea0003c00000 */
[----:B------:R0:W1:Y:S02]  /*7030*/  SHFL.BFLY P2, R38, R35, R32, R33 ;  /* 0x0c00002023267389 */ /* 0x0000640000040021 */
[----:B01----:R-:W-:Y:S01]  /*7040*/  ENDCOLLECTIVE ;  /* 0x000000000000791b */ /* 0x003fe20003800000 */
.L_x_2782:
[----:B------:R-:W-:Y:S01]  /*7050*/  FADD.FTZ R29, R26, R29 ;  /* 0x0000001d1a1d7221 */ /* 0x000fe20000010000 */
[----:B------:R-:W-:-:S04]  /*7060*/  HFMA2.MMA R32, -RZ, RZ, 0, 5.9604644775390625e-08 ;  /* 0x00000001ff207435 */ /* 0x000fc800000001ff */
[----:B------:R-:W-:Y:S02]  /*7070*/  MOV R35, R29 ;  /* 0x0000001d00237202 */ /* 0x000fe40000000f00 */
[----:B------:R-:W-:-:S07]  /*7080*/  MOV R22, R38 ;  /* 0x0000002600167202 */ /* 0x000fce0000000f00 */
[----:B------:R-:W-:Y:S05]  /*7090*/  WARPSYNC.COLLECTIVE R30, `(.L_x_2783) ;  /* 0x000000001e087348 */ /* 0x000fea0003c00000 */
[----:B------:R0:W1:Y:S02]  /*70a0*/  SHFL.BFLY P2, R38, R35, R32, R33 ;  /* 0x0c00002023267389 */ /* 0x0000640000040021 */
[----:B01----:R-:W-:Y:S01]  /*70b0*/  ENDCOLLECTIVE ;  /* 0x000000000000791b */ /* 0x003fe20003800000 */
.L_x_2783:
[----:B------:R-:W-:-:S05]  /*70c0*/  FADD.FTZ R22, R27, R22 ;  /* 0x000000161b167221 */ /* 0x000fca0000010000 */
[----:B------:R-:W-:Y:S02]  /*70d0*/  MOV R35, R22 ;  /* 0x0000001600237202 */ /* 0x000fe40000000f00 */
[----:B------:R-:W-:-:S07]  /*70e0*/  MOV R28, R38 ;  /* 0x00000026001c7202 */ /* 0x000fce0000000f00 */
[----:B------:R-:W-:Y:S05]  /*70f0*/  WARPSYNC.COLLECTIVE R30, `(.L_x_2784) ;  /* 0x000000001e087348 */ /* 0x000fea0003c00000 */
[----:B------:R0:W1:Y:S02]  /*7100*/  SHFL.BFLY P2, R38, R35, R32, R33 ;  /* 0x0c00002023267389 */ /* 0x0000640000040021 */
[----:B01----:R-:W-:Y:S01]  /*7110*/  ENDCOLLECTIVE ;  /* 0x000000000000791b */ /* 0x003fe20003800000 */
.L_x_2784:
[----:B------:R-:W-:Y:S01]  /*7120*/  FADD.FTZ R28, R29, R28 ;  /* 0x0000001c1d1c7221 */ /* 0x000fe20000010000 */
[----:B------:R-:W-:Y:S06]  /*7130*/  BRA `(.L_x_2785) ;  /* 0xffffffec00147947 */ /* 0x000fec000383ffff */
.L_x_2764:
        /* <DEDUP_REMOVED lines=8> */
.L_x_2787:
[----:B------:R-:W-:Y:S05]  /*71c0*/  BSYNC B1 ;  /* 0x0000000000017941 */ /* 0x000fea0003800000 */
.L_x_2786:
        /* <DEDUP_REMOVED lines=8> */
.L_x_2788:
[----:B------:R-:W-:Y:S01]  /*7250*/  FADD.FTZ R25, R25, R22 ;  /* 0x0000001619197221 */ /* 0x000fe20000010000 */
[----:B------:R-:W-:-:S03]  /*7260*/  HFMA2.MMA R32, -RZ, RZ, 0, 2.384185791015625e-07 ;  /* 0x00000004ff207435 */ /* 0x000fc600000001ff */
[----:B------:R-:W-:Y:S01]  /*7270*/  IMAD.MOV.U32 R35, RZ, RZ, R25 ;  /* 0x000000ffff237224 */ /* 0x000fe200078e0019 */
[----:B------:R-:W-:-:S07]  /*7280*/  MOV R24, R38 ;  /* 0x0000002600187202 */ /* 0x000fce0000000f00 */
[----:B------:R-:W-:Y:S05]  /*7290*/  WARPSYNC.COLLECTIVE R30, `(.L_x_2789) ;  /* 0x000000001e087348 */ /* 0x000fea0003c00000 */
[----:B------:R0:W1:Y:S02]  /*72a0*/  SHFL.BFLY P2, R38, R35, R32, R33 ;  /* 0x0c00002023267389 */ /* 0x0000640000040021 */
[----:B01----:R-:W-:Y:S01]  /*72b0*/  ENDCOLLECTIVE ;  /* 0x000000000000791b */ /* 0x003fe20003800000 */
.L_x_2789:
[----:B------:R-:W-:-:S05]  /*72c0*/  FADD.FTZ R24, R24, R23 ;  /* 0x0000001718187221 */ /* 0x000fca0000010000 */
[----:B------:R-:W-:Y:S02]  /*72d0*/  MOV R35, R24 ;  /* 0x0000001800237202 */ /* 0x000fe40000000f00 */
[----:B------:R-:W-:-:S07]  /*72e0*/  MOV R26, R38 ;  /* 0x00000026001a7202 */ /* 0x000fce0000000f00 */
[----:B------:R-:W-:Y:S05]  /*72f0*/  WARPSYNC.COLLECTIVE R30, `(.L_x_2790) ;  /* 0x000000001e087348 */ /* 0x000fea0003c00000 */
[----:B------:R0:W1:Y:S02]  /*7300*/  SHFL.BFLY P2, R38, R35, R32, R33 ;  /* 0x0c00002023267389 */ /* 0x0000640000040021 */
[----:B01----:R-:W-:Y:S01]  /*7310*/  ENDCOLLECTIVE ;  /* 0x000000000000791b */ /* 0x003fe20003800000 */
.L_x_2790:
[----:B------:R-:W-:Y:S01]  /*7320*/  FADD.FTZ R26, R25, R26 ;  /* 0x0000001a191a7221 */ /* 0x000fe20000010000 */
[----:B------:R-:W-:-:S04]  /*7330*/  HFMA2.MMA R32, -RZ, RZ, 0, 1.1920928955078125e-07 ;  /* 0x00000002ff207435 */ /* 0x000fc800000001ff */
[----:B------:R-:W-:Y:S02]  /*7340*/  MOV R35, R26 ;  /* 0x0000001a00237202 */ /* 0x000fe40000000f00 */
[----:B------:R-:W-:-:S07]  /*7350*/  MOV R27, R38 ;  /* 0x00000026001b7202 */ /* 0x000fce0000000f00 */
[----:B------:R-:W-:Y:S05]  /*7360*/  WARPSYNC.COLLECTIVE R30, `(.L_x_2791) ;  /* 0x000000001e087348 */ /* 0x000fea0003c00000 */
[----:B------:R0:W1:Y:S02]  /*7370*/  SHFL.BFLY P2, R38, R35, R32, R33 ;  /* 0x0c00002023267389 */ /* 0x0000640000040021 */
[----:B01----:R-:W-:Y:S01]  /*7380*/  ENDCOLLECTIVE ;  /* 0x000000000000791b */ /* 0x003fe20003800000 */
.L_x_2791:
[----:B------:R-:W-:-:S05]  /*7390*/  FADD.FTZ R27, R24, R27 ;  /* 0x0000001b181b7221 */ /* 0x000fca0000010000 */
[----:B------:R-:W-:Y:S02]  /*73a0*/  MOV R35, R27 ;  /* 0x0000001b00237202 */ /* 0x000fe40000000f00 */
[----:B------:R-:W-:-:S07]  /*73b0*/  MOV R29, R38 ;  /* 0x00000026001d7202 */ /* 0x000fce0000000f00 */
[----:B------:R-:W-:Y:S05]  /*73c0*/  WARPSYNC.COLLECTIVE R30, `(.L_x_2792) ;  /* 0x000000001e087348 */ /* 0x000fea0003c00000 */
[----:B------:R0:W1:Y:S02]  /*73d0*/  SHFL.BFLY P2, R38, R35, R32, R33 ;  /* 0x0c00002023267389 */ /* 0x0000640000040021 */
[----:B01----:R-:W-:Y:S01]  /*73e0*/  ENDCOLLECTIVE ;  /* 0x000000000000791b */ /* 0x003fe20003800000 */
.L_x_2792:
[----:B------:R-:W-:Y:S01]  /*73f0*/  FADD.FTZ R29, R26, R29 ;  /* 0x0000001d1a1d7221 */ /* 0x000fe20000010000 */
[----:B------:R-:W-:-:S03]  /*7400*/  HFMA2.MMA R32, -RZ, RZ, 0, 5.9604644775390625e-08 ;  /* 0x00000001ff207435 */ /* 0x000fc600000001ff */
[----:B------:R-:W-:Y:S01]  /*7410*/  IMAD.MOV.U32 R35, RZ, RZ, R29 ;  /* 0x000000ffff237224 */ /* 0x000fe200078e001d */
[----:B------:R-:W-:-:S07]  /*7420*/  MOV R22, R38 ;  /* 0x0000002600167202 */ /* 0x000fce0000000f00 */
[----:B------:R-:W-:Y:S05]  /*7430*/  WARPSYNC.COLLECTIVE R30, `(.L_x_2793) ;  /* 0x000000001e087348 */ /* 0x000fea0003c00000 */
[----:B------:R0:W1:Y:S02]  /*7440*/  SHFL.BFLY P2, R38, R35, R32, R33 ;  /* 0x0c00002023267389 */ /* 0x0000640000040021 */
[----:B01----:R-:W-:Y:S01]  /*7450*/  ENDCOLLECTIVE ;  /* 0x000000000000791b */ /* 0x003fe20003800000 */
.L_x_2793:
[----:B------:R-:W-:-:S05]  /*7460*/  FADD.FTZ R22, R27, R22 ;  /* 0x000000161b167221 */ /* 0x000fca0000010000 */
[----:B------:R-:W-:Y:S02]  /*7470*/  MOV R35, R22 ;  /* 0x0000001600237202 */ /* 0x000fe40000000f00 */
[----:B------:R-:W-:-:S07]  /*7480*/  MOV R28, R38 ;  /* 0x00000026001c7202 */ /* 0x000fce0000000f00 */
[----:B------:R-:W-:Y:S05]  /*7490*/  WARPSYNC.COLLECTIVE R30, `(.L_x_2794) ;  /* 0x000000001e087348 */ /* 0x000fea0003c00000 */
[----:B------:R0:W1:Y:S02]  /*74a0*/  SHFL.BFLY P2, R38, R35, R32, R33 ;  /* 0x0c00002023267389 */ /* 0x0000640000040021 */
[----:B01----:R-:W-:Y:S01]  /*74b0*/  ENDCOLLECTIVE ;  /* 0x000000000000791b */ /* 0x003fe20003800000 */
.L_x_2794:
[----:B------:R-:W-:Y:S01]  /*74c0*/  FADD.FTZ R28, R29, R28 ;  /* 0x0000001c1d1c7221 */ /* 0x000fe20000010000 */
[----:B------:R-:W-:Y:S06]  /*74d0*/  BRA `(.L_x_2795) ;  /* 0xffffffe800bc7947 */ /* 0x000fec000383ffff */
.L_x_2765:
        /* <DEDUP_REMOVED lines=8> */
.L_x_2797:
[----:B------:R-:W-:Y:S05]  /*7560*/  BSYNC B0 ;  /* 0x0000000000007941 */ /* 0x000fea0003800000 */
.L_x_2796:
        /* <DEDUP_REMOVED lines=10> */
.L_x_2798:
        /* <DEDUP_REMOVED lines=13> */
.L_x_2799:
[----:B------:R-:W-:Y:S02]  /*76e0*/  MOV R35, R29 ;  /* 0x0000001d00237202 */ /* 0x000fe40000000f00 */
[----:B------:R-:W-:-:S07]  /*76f0*/  MOV R24, R38 ;  /* 0x0000002600187202 */ /* 0x000fce0000000f00 */
[----:B------:R-:W-:Y:S05]  /*7700*/  WARPSYNC.COLLECTIVE R30, `(.L_x_2800) ;  /* 0x000000001e087348 */ /* 0x000fea0003c00000 */
[----:B------:R0:W1:Y:S02]  /*7710*/  SHFL.BFLY P2, R38, R35, R32, R33 ;  /* 0x0c00002023267389 */ /* 0x0000640000040021 */
[----:B01----:R-:W-:Y:S01]  /*7720*/  ENDCOLLECTIVE ;  /* 0x000000000000791b */ /* 0x003fe20003800000 */
.L_x_2800:
        /* <DEDUP_REMOVED lines=9> */
.L_x_2801:
[----:B------:R-:W-:-:S05]  /*77c0*/  FADD.FTZ R28, R29, R28 ;  /* 0x0000001c1d1c7221 */ /* 0x000fca0000010000 */
[----:B------:R-:W-:Y:S02]  /*77d0*/  MOV R35, R28 ;  /* 0x0000001c00237202 */ /* 0x000fe40000000f00 */
[----:B------:R-:W-:-:S07]  /*77e0*/  MOV R39, R38 ;  /* 0x0000002600277202 */ /* 0x000fce0000000f00 */
[----:B------:R-:W-:Y:S05]  /*77f0*/  WARPSYNC.COLLECTIVE R30, `(.L_x_2802) ;  /* 0x000000001e087348 */ /* 0x000fea0003c00000 */
[----:B------:R0:W1:Y:S02]  /*7800*/  SHFL.BFLY P2, R38, R35, R32, R33 ;  /* 0x0c00002023267389 */ /* 0x0000640000040021 */
[----:B01----:R-:W-:Y:S01]  /*7810*/  ENDCOLLECTIVE ;  /* 0x000000000000791b */ /* 0x003fe20003800000 */
.L_x_2802:
        /* <DEDUP_REMOVED lines=9> */
.L_x_2803:
[----:B------:R-:W-:Y:S01]  /*78b0*/  MOV R35, R37 ;  /* 0x0000002500237202 */ /* 0x000fe20000000f00 */
[----:B------:R-:W-:-:S07]  /*78c0*/  IMAD.MOV.U32 R36, RZ, RZ, R38 ;  /* 0x000000ffff247224 */ /* 0x000fce00078e0026 */
[----:B------:R-:W-:Y:S05]  /*78d0*/  WARPSYNC.COLLECTIVE R30, `(.L_x_2804) ;  /* 0x000000001e087348 */ /* 0x000fea0003c00000 */
[----:B------:R0:W1:Y:S02]  /*78e0*/  SHFL.BFLY P2, R38, R35, R32, R33 ;  /* 0x0c00002023267389 */ /* 0x0000640000040021 */
[----:B01----:R-:W-:Y:S01]  /*78f0*/  ENDCOLLECTIVE ;  /* 0x000000000000791b */ /* 0x003fe20003800000 */
.L_x_2804:
[----:B------:R-:W-:Y:S01]  /*7900*/  FADD.FTZ R36, R39, R36 ;  /* 0x0000002427247221 */ /* 0x000fe20000010000 */
[----:B------:R-:W-:Y:S01]  /*7910*/  HFMA2.MMA R32, -RZ, RZ, 0, 4.76837158203125e-07 ;  /* 0x00000008ff207435 */ /* 0x000fe200000001ff */
[----:B------:R-:W-:Y:S02]  /*7920*/  MOV R35, R23 ;  /* 0x0000001700237202 */ /* 0x000fe40000000f00 */
[----:B------:R-:W-:-:S08]  /*7930*/  MOV R34, R38 ;  /* 0x0000002600227202 */ /* 0x000fd00000000f00 */
[----:B------:R-:W-:Y:S05]  /*7940*/  WARPSYNC.COLLECTIVE R30, `(.L_x_2805) ;  /* 0x000000001e087348 */ /* 0x000fea0003c00000 */
[----:B------:R0:W1:Y:S02]  /*7950*/  SHFL.BFLY P2, R38, R35, R32, R33 ;  /* 0x0c00002023267389 */ /* 0x0000640000040021 */
[----:B01----:R-:W-:Y:S01]  /*7960*/  ENDCOLLECTIVE ;  /* 0x000000000000791b */ /* 0x003fe20003800000 */
.L_x_2805:
[----:B------:R-:W-:Y:S01]  /*7970*/  FADD.FTZ R37, R37, R34 ;  /* 0x0000002225257221 */ /* 0x000fe20000010000 */
[----:B------:R-:W-:Y:S02]  /*7980*/  MOV R35, R26 ;  /* 0x0000001a00237202 */ /* 0x000fe40000000f00 */
[----:B------:R-:W-:-:S07]  /*7990*/  MOV R40, R38 ;  /* 0x0000002600287202 */ /* 0x000fce0000000f00 */
[----:B------:R-:W-:Y:S05]  /*79a0*/  WARPSYNC.COLLECTIVE R30, `(.L_x_2806) ;  /* 0x000000001e087348 */ /* 0x000fea0003c00000 */
[----:B------:R0:W1:Y:S02]  /*79b0*/  SHFL.BFLY P2, R38, R35, R32, R33 ;  /* 0x0c00002023267389 */ /* 0x0000640000040021 */
[----:B01----:R-:W-:Y:S01]  /*79c0*/  ENDCOLLECTIVE ;  /* 0x000000000000791b */ /* 0x003fe20003800000 */
.L_x_2806:
        /* <DEDUP_REMOVED lines=12> */
.L_x_2807:
[----:B------:R-:W-:-:S05]  /*7a90*/  FADD.FTZ R41, R41, R26 ;  /* 0x0000001a29297221 */ /* 0x000fca0000010000 */
[----:B------:R-:W-:Y:S01]  /*7aa0*/  MOV R35, R41 ;  /* 0x0000002900237202 */ /* 0x000fe20000000f00 */
[----:B------:R-:W-:-:S07]  /*7ab0*/  IMAD.MOV.U32 R43, RZ, RZ, R38 ;  /* 0x000000ffff2b7224 */ /* 0x000fce00078e0026 */
[----:B------:R-:W-:Y:S05]  /*7ac0*/  WARPSYNC.COLLECTIVE R30, `(.L_x_2808) ;  /* 0x000000001e087348 */ /* 0x000fea0003c00000 */
[----:B------:R0:W1:Y:S02]  /*7ad0*/  SHFL.BFLY P2, R38, R35, R32, R33 ;  /* 0x0c00002023267389 */ /* 0x0000640000040021 */
[----:B01----:R-:W-:Y:S01]  /*7ae0*/  ENDCOLLECTIVE ;  /* 0x000000000000791b */ /* 0x003fe20003800000 */
.L_x_2808:
        /* <DEDUP_REMOVED lines=9> */
.L_x_2809:
        /* <DEDUP_REMOVED lines=9> */
.L_x_2810:
        /* <DEDUP_REMOVED lines=8> */
.L_x_2811:
[----:B------:R-:W-:-:S05]  /*7c90*/  FADD.FTZ R29, R27, R20 ;  /* 0x000000141b1d7221 */ /* 0x000fca0000010000 */
[----:B------:R-:W-:Y:S02]  /*7ca0*/  MOV R35, R29 ;  /* 0x0000001d00237202 */ /* 0x000fe40000000f00 */
[----:B------:R-:W-:-:S07]  /*7cb0*/  MOV R27, R38 ;  /* 0x00000026001b7202 */ /* 0x000fce0000000f00 */
[----:B------:R-:W-:Y:S05]  /*7cc0*/  WARPSYNC.COLLECTIVE R30, `(.L_x_2812) ;  /* 0x000000001e087348 */ /* 0x000fea0003c00000 */
[----:B------:R0:W1:Y:S02]  /*7cd0*/  SHFL.BFLY P2, R38, R35, R32, R33 ;  /* 0x0c00002023267389 */ /* 0x0000640000040021 */
[----:B01----:R-:W-:Y:S01]  /*7ce0*/  ENDCOLLECTIVE ;  /* 0x000000000000791b */ /* 0x003fe20003800000 */
.L_x_2812:
[----:B------:R-:W-:Y:S01]  /*7cf0*/  FADD.FTZ R27, R28, R27 ;  /* 0x0000001b1c1b7221 */ /* 0x000fe20000010000 */
[----:B------:R-:W-:Y:S01]  /*7d00*/  HFMA2.MMA R32, -RZ, RZ, 0, 4.76837158203125e-07 ;  /* 0x00000008ff207435 */ /* 0x000fe200000001ff */
[----:B------:R-:W-:Y:S02]  /*7d10*/  MOV R35, R25 ;  /* 0x0000001900237202 */ /* 0x000fe40000000f00 */
[----:B------:R-:W-:-:S08]  /*7d20*/  MOV R26, R38 ;  /* 0x00000026001a7202 */ /* 0x000fd00000000f00 */
[----:B------:R-:W-:Y:S05]  /*7d30*/  WARPSYNC.COLLECTIVE R30, `(.L_x_2813) ;  /* 0x000000001e087348 */ /* 0x000fea0003c00000 */
[----:B------:R0:W1:Y:S02]  /*7d40*/  SHFL.BFLY P2, R38, R35, R32, R33 ;  /* 0x0c00002023267389 */ /* 0x0000640000040021 */
[----:B01----:R-:W-:Y:S01]  /*7d50*/  ENDCOLLECTIVE ;  /* 0x000000000000791b */ /* 0x003fe20003800000 */
.L_x_2813:
[----:B------:R-:W-:Y:S01]  /*7d60*/  FADD.FTZ R26, R29, R26 ;  /* 0x0000001a1d1a7221 */ /* 0x000fe20000010000 */
[----:B------:R-:W-:Y:S01]  /*7d70*/  IMAD.MOV.U32 R35, RZ, RZ, R24 ;  /* 0x000000ffff237224 */ /* 0x000fe200078e0018 */
[----:B------:R-:W-:-:S07]  /*7d80*/  MOV R42, R38 ;  /* 0x00000026002a7202 */ /* 0x000fce0000000f00 */
[----:B------:R-:W-:Y:S05]  /*7d90*/  WARPSYNC.COLLECTIVE R30, `(.L_x_2814) ;  /* 0x000000001e087348 */ /* 0x000fea0003c00000 */
[----:B------:R0:W1:Y:S02]  /*7da0*/  SHFL.BFLY P2, R38, R35, R32, R33 ;  /* 0x0c00002023267389 */ /* 0x0000640000040021 */
[----:B01----:R-:W-:Y:S01]  /*7db0*/  ENDCOLLECTIVE ;  /* 0x000000000000791b */ /* 0x003fe20003800000 */
.L_x_2814:
        /* <DEDUP_REMOVED lines=11> */
.L_x_2815:
[----:B------:R-:W-:-:S05]  /*7e70*/  FADD.FTZ R23, R43, R24 ;  /* 0x000000182b177221 */ /* 0x000fca0000010000 */
[----:B------:R-:W-:Y:S02]  /*7e80*/  MOV R35, R23 ;  /* 0x0000001700237202 */ /* 0x000fe40000000f00 */
[----:B------:R-:W-:-:S07]  /*7e90*/  MOV R25, R38 ;  /* 0x0000002600197202 */ /* 0x000fce0000000f00 */
[----:B------:R-:W-:Y:S05]  /*7ea0*/  WARPSYNC.COLLECTIVE R30, `(.L_x_2816) ;  /* 0x000000001e087348 */ /* 0x000fea0003c00000 */
[----:B------:R0:W1:Y:S02]  /*7eb0*/  SHFL.BFLY P2, R38, R35, R32, R33 ;  /* 0x0c00002023267389 */ /* 0x0000640000040021 */
[----:B01----:R-:W-:Y:S01]  /*7ec0*/  ENDCOLLECTIVE ;  /* 0x000000000000791b */ /* 0x003fe20003800000 */
.L_x_2816:
        /* <DEDUP_REMOVED lines=12> */
.L_x_2817:
[----:B------:R-:W-:Y:S01]  /*7f90*/  MOV R35, R40 ;  /* 0x0000002800237202 */ /* 0x000fe20000000f00 */
[----:B------:R-:W-:-:S07]  /*7fa0*/  IMAD.MOV.U32 R22, RZ, RZ, R38 ;  /* 0x000000ffff167224 */ /* 0x000fce00078e0026 */
[----:B------:R-:W-:Y:S05]  /*7fb0*/  WARPSYNC.COLLECTIVE R30, `(.L_x_2818) ;  /* 0x000000001e087348 */ /* 0x000fea0003c00000 */
[----:B------:R0:W1:Y:S02]  /*7fc0*/  SHFL.BFLY P2, R38, R35, R32, R33 ;  /* 0x0c00002023267389 */ /* 0x0000640000040021 */
[----:B01----:R-:W-:Y:S01]  /*7fd0*/  ENDCOLLECTIVE ;  /* 0x000000000000791b */ /* 0x003fe20003800000 */
.L_x_2818:
[----:B------:R-:W-:Y:S01]  /*7fe0*/  FADD.FTZ R24, R25, R22 ;  /* 0x0000001619187221 */ /* 0x000fe20000010000 */
[----:B------:R-:W-:-:S04]  /*7ff0*/  HFMA2.MMA R32, -RZ, RZ, 0, 5.9604644775390625e-08 ;  /* 0x00000001ff207435 */ /* 0x000fc800000001ff */
[----:B------:R-:W-:Y:S02]  /*8000*/  MOV R35, R24 ;  /* 0x0000001800237202 */ /* 0x000fe40000000f00 */
[----:B------:R-:W-:-:S07]  /*8010*/  MOV R23, R38 ;  /* 0x0000002600177202 */ /* 0x000fce0000000f00 */
[----:B------:R-:W-:Y:S05]  /*8020*/  WARPSYNC.COLLECTIVE R30, `(.L_x_2819) ;  /* 0x000000001e087348 */ /* 0x000fea0003c00000 */
[----:B------:R0:W1:Y:S02]  /*8030*/  SHFL.BFLY P2, R38, R35, R32, R33 ;  /* 0x0c00002023267389 */ /* 0x0000640000040021 */
[----:B01----:R-:W-:Y:S01]  /*8040*/  ENDCOLLECTIVE ;  /* 0x000000000000791b */ /* 0x003fe20003800000 */
.L_x_2819:
[----:B------:R-:W-:-:S05]  /*8050*/  FADD.FTZ R25, R40, R23 ;  /* 0x0000001728197221 */ /* 0x000fca0000010000 */
[----:B------:R-:W-:Y:S02]  /*8060*/  MOV R35, R25 ;  /* 0x0000001900237202 */ /* 0x000fe40000000f00 */
[----:B------:R-:W-:-:S07]  /*8070*/  MOV R23, R38 ;  /* 0x0000002600177202 */ /* 0x000fce0000000f00 */
[----:B------:R-:W-:Y:S05]  /*8080*/  WARPSYNC.COLLECTIVE R30, `(.L_x_2820) ;  /* 0x000000001e087348 */ /* 0x000fea0003c00000 */
[----:B------:R0:W1:Y:S02]  /*8090*/  SHFL.BFLY P2, R38, R35, R32, R33 ;  /* 0x0c00002023267389 */ /* 0x0000640000040021 */
[----:B01----:R-:W-:Y:S01]  /*80a0*/  ENDCOLLECTIVE ;  /* 0x000000000000791b */ /* 0x003fe20003800000 */
.L_x_2820:
        /* <DEDUP_REMOVED lines=9> */
.L_x_2821:
        /* <DEDUP_REMOVED lines=9> */
.L_x_2822:
[----:B------:R-:W-:Y:S01]  /*81d0*/  FADD.FTZ R21, R21, R18 ;  /* 0x0000001215157221 */ /* 0x000fe20000010000 */
[----:B------:R-:W-:-:S04]  /*81e0*/  HFMA2.MMA R32, -RZ, RZ, 0, 2.384185791015625e-07 ;  /* 0x00000004ff207435 */ /* 0x000fc800000001ff */
[----:B------:R-:W-:Y:S02]  /*81f0*/  MOV R35, R21 ;  /* 0x0000001500237202 */ /* 0x000fe40000000f00 */
[----:B------:R-:W-:-:S07]  /*8200*/  MOV R20, R38 ;  /* 0x0000002600147202 */ /* 0x000fce0000000f00 */
[----:B------:R-:W-:Y:S05]  /*8210*/  WARPSYNC.COLLECTIVE R30, `(.L_x_2823) ;  /* 0x000000001e087348 */ /* 0x000fea0003c00000 */
[----:B------:R0:W1:Y:S02]  /*8220*/  SHFL.BFLY P2, R38, R35, R32, R33 ;  /* 0x0c00002023267389 */ /* 0x0000640000040021 */
[----:B01----:R-:W-:Y:S01]  /*8230*/  ENDCOLLECTIVE ;  /* 0x000000000000791b */ /* 0x003fe20003800000 */
.L_x_2823:
[----:B------:R-:W-:-:S05]  /*8240*/  FADD.FTZ R42, R20, R19 ;  /* 0x00000013142a7221 */ /* 0x000fca0000010000 */
[----:B------:R-:W-:Y:S02]  /*8250*/  MOV R35, R42 ;  /* 0x0000002a00237202 */ /* 0x000fe40000000f00 */
[----:B------:R-:W-:-:S07]  /*8260*/  MOV R18, R38 ;  /* 0x0000002600127202 */ /* 0x000fce0000000f00 */
[----:B------:R-:W-:Y:S05]  /*8270*/  WARPSYNC.COLLECTIVE R30, `(.L_x_2824) ;  /* 0x000000001e087348 */ /* 0x000fea0003c00000 */
[----:B------:R0:W1:Y:S02]  /*8280*/  SHFL.BFLY P2, R38, R35, R32, R33 ;  /* 0x0c00002023267389 */ /* 0x0000640000040021 */
[----:B01----:R-:W-:Y:S01]  /*8290*/  ENDCOLLECTIVE ;  /* 0x000000000000791b */ /* 0x003fe20003800000 */
.L_x_2824:
        /* <DEDUP_REMOVED lines=9> */
.L_x_2825:
        /* <DEDUP_REMOVED lines=12> */
.L_x_2826:
        /* <DEDUP_REMOVED lines=9> */
.L_x_2827:
[----:B------:R-:W-:-:S05]  /*8480*/  FADD.FTZ R42, R42, R43 ;  /* 0x0000002b2a2a7221 */ /* 0x000fca0000010000 */
[----:B------:R-:W-:Y:S02]  /*8490*/  MOV R35, R42 ;  /* 0x0000002a00237202 */ /* 0x000fe40000000f00 */
[----:B------:R-:W-:-:S07]  /*84a0*/  MOV R27, R38 ;  /* 0x00000026001b7202 */ /* 0x000fce0000000f00 */
[----:B------:R-:W-:Y:S05]  /*84b0*/  WARPSYNC.COLLECTIVE R30, `(.L_x_2828) ;  /* 0x000000001e087348 */ /* 0x000fea0003c00000 */
[----:B------:R0:W1:Y:S02]  /*84c0*/  SHFL.BFLY P2, R38, R35, R32, R33 ;  /* 0x0c00002023267389 */ /* 0x0000640000040021 */
[----:B01----:R-:W-:Y:S01]  /*84d0*/  ENDCOLLECTIVE ;  /* 0x000000000000791b */ /* 0x003fe20003800000 */
.L_x_2828:
[----:B------:R-:W-:Y:S01]  /*84e0*/  FADD.FTZ R22, R40, R27 ;  /* 0x0000001b28167221 */ /* 0x000fe20000010000 */
[----:B------:R-:W-:Y:S06]  /*84f0*/  BRA `(.L_x_2829) ;  /* 0xffffffe400287947 */ /* 0x000fec000383ffff */
.L_x_2830:
        /* <DEDUP_REMOVED lines=16> */
.L_x_3950:


//--------------------- .text._ZN13group_norm_v218gn_bwd_cuda_kernelI6__halfLi480ELi3ELi16ELi120ELi256ELb1ELb1ELi2ELi960ELi960ELi4ELb1ELi2ELb0ELb0ELNS_15WgradSyncMethodE3ENS_16CompileConditionILi900EEEEEvPT_S6_S6_PKS5_S8_S8_S8_PKfflPfPj --------------------------
	.section	.text._ZN13group_norm_v218gn_bwd_cuda_kernelI6__halfLi480ELi3ELi16ELi120ELi256ELb1ELb1ELi2ELi960ELi960ELi4ELb1ELi2ELb0ELb0ELNS_15WgradSyncMethodE3ENS_16CompileConditionILi900EEEEEvPT_S6_S6_PKS5_S8_S8_S8_PKfflPfPj,"ax",@progbits
	.align	128
        .global         _ZN13group_norm_v218gn_bwd_cuda_kernelI6__halfLi480ELi3ELi16ELi120ELi256ELb1ELb1ELi2ELi960ELi960ELi4ELb1ELi2ELb0ELb0ELNS_15WgradSyncMethodE3ENS_16CompileConditionILi900EEEEEvPT_S6_S6_PKS5_S8_S8_S8_PKfflPfPj
        .type           _ZN13group_norm_v218gn_bwd_cuda_kernelI6__halfLi480ELi3ELi16ELi120ELi256ELb1ELb1ELi2ELi960ELi960ELi4ELb1ELi2ELb0ELb0ELNS_15WgradSyncMethodE3ENS_16CompileConditionILi900EEEEEvPT_S6_S6_PKS5_S8_S8_S8_PKfflPfPj,@function
        .size           _ZN13group_norm_v218gn_bwd_cuda_kernelI6__halfLi480ELi3ELi16ELi120ELi256ELb1ELb1ELi2ELi960ELi960ELi4ELb1ELi2ELb0ELb0ELNS_15WgradSyncMethodE3ENS_16CompileConditionILi900EEEEEvPT_S6_S6_PKS5_S8_S8_S8_PKfflPfPj,(.L_x_3951 - _ZN13group_norm_v218gn_bwd_cuda_kernelI6__halfLi480ELi3ELi16ELi120ELi256ELb1ELb1ELi2ELi960ELi960ELi4ELb1ELi2ELb0ELb0ELNS_15WgradSyncMethodE3ENS_16CompileConditionILi900EEEEEvPT_S6_S6_PKS5_S8_S8_S8_PKfflPfPj)
        .other          _ZN13group_norm_v218gn_bwd_cuda_kernelI6__halfLi480ELi3ELi16ELi120ELi256ELb1ELb1ELi2ELi960ELi960ELi4ELb1ELi2ELb0ELb0ELNS_15WgradSyncMethodE3ENS_16CompileConditionILi900EEEEEvPT_S6_S6_PKS5_S8_S8_S8_PKfflPfPj,@"STO_CUDA_ENTRY STV_DEFAULT"
_ZN13group_norm_v218gn_bwd_cuda_kernelI6__halfLi480ELi3ELi16ELi120ELi256ELb1ELb1ELi2ELi960ELi960ELi4ELb1ELi2ELb0ELb0ELNS_15WgradSyncMethodE3ENS_16CompileConditionILi900EEEEEvPT_S6_S6_PKS5_S8_S8_S8_PKfflPfPj:
.text._ZN13group_norm_v218gn_bwd_cuda_kernelI6__halfLi480ELi3ELi16ELi120ELi256ELb1ELb1ELi2ELi960ELi960ELi4ELb1ELi2ELb0ELb0ELNS_15WgradSyncMethodE3ENS_16CompileConditionILi900EEEEEvPT_S6_S6_PKS5_S8_S8_S8_PKfflPfPj:
        /* <DEDUP_REMOVED lines=32> */
.L_x_2833:
[----:B------:R-:W2:Y:S04]  /*0200*/  LD.E.STRONG.GPU R0, desc[UR12][R2.64] ;  /* 0x0000000c02007980 */ /* 0x000ea8000c10f900 */
[----:B--2---:R-:W-:Y:S01]  /*0210*/  CCTL.IVALL ;  /* 0x00000000ff00798f */ /* 0x004fe20002000000 */
[----:B------:R-:W-:Y:S05]  /*0220*/  YIELD ;  /* 0x0000000000007946 */ /* 0x000fea0003800000 */
[----:B-----5:R-:W-:-:S04]  /*0230*/  LOP3.LUT R0, R0, R5, RZ, 0x3c, !PT ;  /* 0x0000000500007212 */ /* 0x020fc800078e3cff */
[----:B------:R-:W-:-:S13]  /*0240*/  ISETP.GT.AND P0, PT, R0, -0x1, PT ;  /* 0xffffffff0000780c */ /* 0x000fda0003f04270 */
[----:B------:R-:W-:Y:S05]  /*0250*/  @P0 BRA `(.L_x_2833) ;  /* 0xfffffffc00e80947 */ /* 0x000fea000383ffff */
.L_x_2832:
[----:B------:R-:W-:Y:S05]  /*0260*/  WARPSYNC.ALL ;  /* 0x0000000000007948 */ /* 0x000fea0003800000 */
[----:B------:R-:W-:Y:S06]  /*0270*/  BAR.SYNC.DEFER_BLOCKING 0x0 ;  /* 0x0000000000007b1d */ /* 0x000fec0000010000 */
[----:B------:R-:W-:Y:S05]  /*0280*/  BRA `(.L_x_2834) ;  /* 0x0000002800c47947 */ /* 0x000fea0003800000 */
.L_x_2831:
        /* <DEDUP_REMOVED lines=15> */
[----:B-1----:R-:W-:-:S02]  /*0380*/  LEA R2, R9, R0, 0x18 ;  /* 0x0000000009027211 */ /* 0x002fc400078ec0ff */
[----:B------:R-:W-:Y:S02]  /*0390*/  SHF.R.S32.HI R36, RZ, 0x2, R5 ;  /* 0x00000002ff247819 */ /* 0x000fe40000011405 */
[----:B------:R-:W-:Y:S02]  /*03a0*/  LOP3.LUT R9, R5, 0xfffffffc, RZ, 0xc0, !PT ;  /* 0xfffffffc05097812 */ /* 0x000fe400078ec0ff */
[----:B------:R-:W-:Y:S01]  /*03b0*/  IADD3 R5, R34, 0xf0, RZ ;  /* 0x000000f022057810 */ /* 0x000fe20007ffe0ff */
[----:B------:R-:W-:Y:S01]  /*03c0*/  VIADD R8, R36, 0xf0 ;  /* 0x000000f024087836 */ /* 0x000fe20000000000 */
[----:B------:R-:W-:Y:S02]  /*03d0*/  LEA.HI R7, R7, R6, RZ, 0x4 ;  /* 0x0000000607077211 */ /* 0x000fe400078f20ff */
[----:B------:R-:W-:Y:S02]  /*03e0*/  IADD3 R9, R6, -R9, RZ ;  /* 0x8000000906097210 */ /* 0x000fe40007ffe0ff */
[----:B------:R-:W-:-:S02]  /*03f0*/  SHF.R.S32.HI R6, RZ, 0x1f, R5 ;  /* 0x0000001fff067819 */ /* 0x000fc40000011405 */
[----:B------:R-:W-:Y:S02]  /*0400*/  LOP3.LUT R0, R3, 0xfffffffc, RZ, 0xc0, !PT ;  /* 0xfffffffc03007812 */ /* 0x000fe400078ec0ff */
[----:B------:R-:W-:Y:S02]  /*0410*/  LEA.HI R4, R4, R35, RZ, 0x4 ;  /* 0x0000002304047211 */ /* 0x000fe400078f20ff */
[----:B------:R-:W-:Y:S01]  /*0420*/  LEA.HI R6, R6, R5, RZ, 0x2 ;  /* 0x0000000506067211 */ /* 0x000fe200078f10ff */
[----:B------:R-:W-:Y:S01]  /*0430*/  IMAD.IADD R0, R35, 0x1, -R0 ;  /* 0x0000000123007824 */ /* 0x000fe200078e0a00 */
[----:B------:R-:W-:Y:S02]  /*0440*/  SHF.R.U32.HI R3, RZ, 0x4, R4 ;  /* 0x00000004ff037819 */ /* 0x000fe40000011604 */
[----:B------:R-:W-:Y:S02]  /*0450*/  SHF.R.U32.HI R5, RZ, 0x2, R6 ;  /* 0x00000002ff057819 */ /* 0x000fe40000011606 */
[----:B------:R-:W-:-:S02]  /*0460*/  SHF.R.U32.HI R4, RZ, 0x4, R7 ;  /* 0x00000004ff047819 */ /* 0x000fc40000011607 */
[C---:B------:R-:W-:Y:S02]  /*0470*/  LOP3.LUT R7, R0.reuse, 0x3, R3, 0x78, !PT ;  /* 0x0000000300077812 */ /* 0x040fe400078e7803 */
[----:B------:R-:W-:Y:S02]  /*0480*/  LOP3.LUT R3, R0, 0x3, R5, 0x78, !PT ;  /* 0x0000000300037812 */ /* 0x000fe400078e7805 */
[----:B------:R-:W-:Y:S01]  /*0490*/  LOP3.LUT R0, R9, 0x3, R4, 0x78, !PT ;  /* 0x0000000309007812 */ /* 0x000fe200078e7804 */
[----:B------:R0:W-:Y:S01]  /*04a0*/  STL [R1+0x8], R7 ;  /* 0x0000080701007387 */ /* 0x0001e20000100800 */
[----:B------:R-:W-:-:S03]  /*04b0*/  SHF.R.S32.HI R11, RZ, 0x1f, R8 ;  /* 0x0000001fff0b7819 */ /* 0x000fc60000011408 */
[----:B------:R0:W-:Y:S01]  /*04c0*/  STL [R1+0x4], R3 ;  /* 0x0000040301007387 */ /* 0x0001e20000100800 */
[----:B------:R-:W-:-:S03]  /*04d0*/  LEA.HI R11, R11, R8, RZ, 0x2 ;  /* 0x000000080b0b7211 */ /* 0x000fc600078f10ff */
[----:B------:R0:W-:Y:S01]  /*04e0*/  STL [R1], R0 ;  /* 0x0000000001007387 */ /* 0x0001e20000100800 */
[----:B------:R-:W-:-:S04]  /*04f0*/  SHF.R.U32.HI R6, RZ, 0x2, R11 ;  /* 0x00000002ff067819 */ /* 0x000fc8000001160b */
[----:B------:R-:W-:-:S07]  /*0500*/  LOP3.LUT R37, R9, 0x3, R6, 0x78, !PT ;  /* 0x0000000309257812 */ /* 0x000fce00078e7806 */
.L_x_2850:
[----:B-1----:R-:W-:Y:S01]  /*0510*/  IMAD.WIDE.U32 R4, R35, -0x77777777, RZ ;  /* 0x8888888923047825 */ /* 0x002fe200078e00ff */
[----:B------:R-:W-:Y:S01]  /*0520*/  ULOP3.LUT UR8, UR11, 0x1, URZ, 0xc0, !UPT ;  /* 0x000000010b087892 */ /* 0x000fe2000f8ec03f */
[----:B0-----:R-:W0:Y:S01]  /*0530*/  LDC.64 R6, c[0x0][0x238] ;  /* 0x00008e00ff067b82 */ /* 0x001e220000000a00 */
[----:B------:R-:W-:Y:S02]  /*0540*/  USHF.R.U64 UR9, UR11, 0x1, UR5 ;  /* 0x000000010b097899 */ /* 0x000fe40008001205 */
[----:B------:R-:W-:Y:S01]  /*0550*/  SHF.R.U32.HI R23, RZ, 0x7, R5 ;  /* 0x00000007ff177819 */ /* 0x000fe20000011605 */
[----:B------:R-:W-:Y:S02]  /*0560*/  UIMAD UR14, UR8, 0x3c0, URZ ;  /* 0x000003c0080e78a4 */ /* 0x000fe4000f8e023f */
[----:B------:R-:W-:Y:S01]  /*0570*/  USHF.L.U32 UR8, UR16, 0x1, URZ ;  /* 0x0000000110087899 */ /* 0x000fe2000800063f */
[----:B------:R-:W-:Y:S01]  /*0580*/  IMAD.U32 R0, RZ, RZ, UR9 ;  /* 0x00000009ff007e24 */ /* 0x000fe2000f8e00ff */
[----:B------:R-:W-:Y:S01]  /*0590*/  MOV R3, UR9 ;  /* 0x0000000900037c02 */ /* 0x000fe20008000f00 */
[----:B------:R-:W-:Y:S01]  /*05a0*/  IMAD R22, R23, -0xf0, R35 ;  /* 0xffffff1017167824 */ /* 0x000fe200078e0223 */
[----:B------:R-:W-:Y:S01]  /*05b0*/  ULOP3.LUT UR8, UR8, 0xfe, URZ, 0xc0, !UPT ;  /* 0x000000fe08087892 */ /* 0x000fe2000f8ec03f */
[----:B------:R-:W-:Y:S01]  /*05c0*/  IMAD.U32 R9, RZ, RZ, UR9 ;  /* 0x00000009ff097e24 */ /* 0x000fe2000f8e00ff */
[----:B------:R-:W-:Y:S01]  /*05d0*/  ULDC.64 UR18, c[0x0][0x248] ;  /* 0x0000920000127ab9 */ /* 0x000fe20000000a00 */
[----:B------:R-:W1:Y:S01]  /*05e0*/  LDC.64 R20, c[0x0][0x240] ;  /* 0x00009000ff147b82 */ /* 0x000e620000000a00 */
        /* <DEDUP_REMOVED lines=9> */
[----:B------:R-:W-:Y:S01]  /*0680*/  UIMAD UR8, UR8, 0x78000, URZ ;  /* 0x00078000080878a4 */ /* 0x000fe2000f8e023f */
[----:B------:R-:W-:Y:S02]  /*0690*/  IMAD.WIDE.U32 R4, R3, 0x78000, R4 ;  /* 0x0007800003047825 */ /* 0x000fe400078e0004 */
[----:B------:R-:W-:Y:S02]  /*06a0*/  LEA.HI.X R9, R9, RZ, R10, 0x4, P0 ;  /* 0x000000ff09097211 */ /* 0x000fe400000f240a */
[----:B------:R-:W-:-:S02]  /*06b0*/  LEA R10, P0, R0, UR18, 0x3 ;  /* 0x00000012000a7c11 */ /* 0x000fc4000f8018ff */
[----:B------:R-:W-:Y:S02]  /*06c0*/  SHF.R.S32.HI R3, RZ, 0x1f, R8 ;  /* 0x0000001fff037819 */ /* 0x000fe40000011408 */
[----:B------:R-:W-:Y:S02]  /*06d0*/  LEA.HI.X R11, R0, UR19, R9, 0x3, P0 ;  /* 0x00000013000b7c11 */ /* 0x000fe400080f1c09 */
[----:B------:R-:W-:-:S04]  /*06e0*/  IADD3 R32, P1, R8, R4, RZ ;  /* 0x0000000408207210 */ /* 0x000fc80007f3e0ff */
[----:B------:R-:W-:Y:S01]  /*06f0*/  IADD3.X R3, R3, UR8, R5, P1, !PT ;  /* 0x0000000803037c10 */ /* 0x000fe20008ffe405 */
[----:B------:R-:W2:Y:S01]  /*0700*/  LDG.E.64.CONSTANT R10, desc[UR12][R10.64] ;  /* 0x0000000c0a0a7981 */ /* 0x000ea2000c1e9b00 */
[C---:B------:R-:W-:Y:S01]  /*0710*/  SHF.L.U32 R31, R32.reuse, 0x1, RZ ;  /* 0x00000001201f7819 */ /* 0x040fe200000006ff */
[----:B------:R-:W-:Y:S01]  /*0720*/  ULDC.64 UR8, c[0x0][0x230] ;  /* 0x00008c0000087ab9 */ /* 0x000fe20000000a00 */
[----:B------:R-:W-:Y:S02]  /*0730*/  SHF.L.U64.HI R32, R32, 0x1, R3 ;  /* 0x0000000120207819 */ /* 0x000fe40000010203 */
[----:B------:R-:W-:-:S04]  /*0740*/  IADD3 R4, P0, R31, UR8, RZ ;  /* 0x000000081f047c10 */ /* 0x000fc8000ff1e0ff */
[----:B------:R-:W-:Y:S01]  /*0750*/  IADD3.X R5, R32, UR9, RZ, P0, !PT ;  /* 0x0000000920057c10 */ /* 0x000fe200087fe4ff */
[----:B0-----:R-:W-:Y:S01]  /*0760*/  IMAD.WIDE R6, R8, 0x2, R6 ;  /* 0x0000000208067825 */ /* 0x001fe200078e0206 */
[----:B------:R-:W-:-:S04]  /*0770*/  ULDC.64 UR8, c[0x0][0x228] ;  /* 0x00008a0000087ab9 */ /* 0x000fc80000000a00 */
[----:B------:R-:W3:Y:S01]  /*0780*/  LDG.E.64.CONSTANT R4, desc[UR12][R4.64] ;  /* 0x0000000c04047981 */ /* 0x000ee2000c1e9b00 */
[----:B-1----:R-:W-:-:S03]  /*0790*/  IMAD.WIDE R8, R8, 0x2, R20 ;  /* 0x0000000208087825 */ /* 0x002fc600078e0214 */
[----:B------:R-:W4:Y:S04]  /*07a0*/  LDG.E.64.CONSTANT R6, desc[UR12][R6.64] ;  /* 0x0000000c06067981 */ /* 0x000f28000c1e9b00 */
[----:B------:R-:W5:Y:S01]  /*07b0*/  LDG.E.64.CONSTANT R8, desc[UR12][R8.64] ;  /* 0x0000000c08087981 */ /* 0x000f62000c1e9b00 */
[----:B------:R-:W-:Y:S01]  /*07c0*/  IADD3 R20, P0, R31, UR8, RZ ;  /* 0x000000081f147c10 */ /* 0x000fe2000ff1e0ff */
[----:B------:R-:W-:-:S03]  /*07d0*/  ULDC UR8, c[0x0][0x250] ;  /* 0x0000940000087ab9 */ /* 0x000fc60000000800 */
[----:B------:R-:W-:-:S06]  /*07e0*/  IADD3.X R21, R32, UR9, RZ, P0, !PT ;  /* 0x0000000920157c10 */ /* 0x000fcc00087fe4ff */
[----:B------:R-:W5:Y:S01]  /*07f0*/  LDG.E.64.CONSTANT R20, desc[UR12][R20.64] ;  /* 0x0000000c14147981 */ /* 0x000f62000c1e9b00 */
[----:B------:R-:W-:-:S04]  /*0800*/  IMAD R22, R22, 0x18, R2 ;  /* 0x0000001816167824 */ /* 0x000fc800078e0202 */
[----:B------:R-:W-:Y:S01]  /*0810*/  IMAD R22, R23, 0x8, R22 ;  /* 0x0000000817167824 */ /* 0x000fe200078e0216 */
[----:B------:R-:W-:-:S04]  /*0820*/  UIADD3 UR9, UP0, UR11, 0x2, URZ ;  /* 0x000000020b097890 */ /* 0x000fc8000ff1e03f */
[----:B------:R-:W-:Y:S02]  /*0830*/  UIADD3.X UR10, URZ, UR5, URZ, UP0, !UPT ;  /* 0x000000053f0a7290 */ /* 0x000fe400087fe43f */
[----:B------:R-:W-:-:S04]  /*0840*/  UISETP.GE.U32.AND UP0, UPT, UR9, UR15, UPT ;  /* 0x0000000f0900728c */ /* 0x000fc8000bf06070 */
[----:B------:R-:W-:-:S06]  /*0850*/  UISETP.GE.AND.EX UP0, UPT, UR10, UR7, UPT, UP0 ;  /* 0x000000070a00728c */ /* 0x000fcc000bf06300 */
[----:B------:R-:W-:Y:S02]  /*0860*/  PLOP3.LUT P0, PT, PT, PT, UP0, 0x80, 0x0 ;  /* 0x000000000000781c */ /* 0x000fe40003f0f008 */
[----:B------:R-:W-:Y:S01]  /*0870*/  ISETP.GT.U32.AND P1, PT, R35, 0xf, PT ;  /* 0x0000000f2300780c */ /* 0x000fe20003f24070 */
[----:B--2---:R-:W-:-:S06]  /*0880*/  FADD.FTZ R3, R11, UR8 ;  /* 0x000000080b037e21 */ /* 0x004fcc0008010000 */
[----:B------:R-:W0:Y:S01]  /*0890*/  MUFU.RSQ R3, R3 ;  /* 0x0000000300037308 */ /* 0x000e220000001400 */
[----:B---3--:R-:W-:-:S05]  /*08a0*/  HADD2.F32 R11, -RZ, R4.H0_H0 ;  /* 0x20000004ff0b7230 */ /* 0x008fca0000004100 */
[----:B------:R-:W-:Y:S01]  /*08b0*/  FADD.FTZ R30, -R10, R11 ;  /* 0x0000000b0a1e7221 */ /* 0x000fe20000010100 */
[----:B----4-:R-:W-:Y:S02]  /*08c0*/  HADD2.F32 R0, -RZ, R6.H0_H0 ;  /* 0x20000006ff007230 */ /* 0x010fe40000004100 */
[----:B-----5:R-:W-:Y:S02]  /*08d0*/  HADD2.F32 R11, -RZ, R8.H0_H0 ;  /* 0x20000008ff0b7230 */ /* 0x020fe40000004100 */
[----:B0-----:R-:W-:-:S04]  /*08e0*/  FMUL.FTZ R30, R3, R30 ;  /* 0x0000001e031e7220 */ /* 0x001fc80000410000 */
[----:B------:R-:W-:-:S04]  /*08f0*/  FFMA.FTZ R24, R30, R0, R11 ;  /* 0x000000001e187223 */ /* 0x000fc8000001000b */
[----:B------:R-:W-:-:S04]  /*0900*/  FMUL.FTZ R25, R24, -1.4426950216293334961 ;  /* 0xbfb8aa3b18197820 */ /* 0x000fc80000410000 */
[----:B------:R-:W0:Y:S01]  /*0910*/  MUFU.EX2 R11, R25 ;  /* 0x00000019000b7308 */ /* 0x000e220000000800 */
[----:B------:R-:W-:Y:S02]  /*0920*/  HADD2.F32 R27, -RZ, R4.H1_H1 ;  /* 0x30000004ff1b7230 */ /* 0x000fe40000004100 */
[----:B------:R-:W-:-:S03]  /*0930*/  HADD2.F32 R4, -RZ, R6.H1_H1 ;  /* 0x30000006ff047230 */ /* 0x000fc60000004100 */
[----:B------:R-:W-:Y:S01]  /*0940*/  FADD.FTZ R26, -R10, R27 ;  /* 0x0000001b0a1a7221 */ /* 0x000fe20000010100 */
[----:B------:R-:W-:-:S03]  /*0950*/  HADD2.F32 R6, -RZ, R8.H1_H1 ;  /* 0x30000008ff067230 */ /* 0x000fc60000004100 */
[----:B------:R-:W-:Y:S01]  /*0960*/  FMUL.FTZ R29, R3, R26 ;  /* 0x0000001a031d7220 */ /* 0x000fe20000410000 */
[----:B0-----:R-:W-:-:S03]  /*0970*/  FADD.FTZ R8, R11, 1 ;  /* 0x3f8000000b087421 */ /* 0x001fc60000010000 */
[----:B------:R-:W-:-:S04]  /*0980*/  FFMA.FTZ R11, R29, R4, R6 ;  /* 0x000000041d0b7223 */ /* 0x000fc80000010006 */
[----:B------:R-:W-:-:S06]  /*0990*/  FMUL.FTZ R6, R11, -1.4426950216293334961 ;  /* 0xbfb8aa3b0b067820 */ /* 0x000fcc0000410000 */
[----:B------:R-:W0:Y:S08]  /*09a0*/  MUFU.EX2 R6, R6 ;  /* 0x0000000600067308 */ /* 0x000e300000000800 */
[----:B------:R-:W1:Y:S01]  /*09b0*/  MUFU.RCP R8, R8 ;  /* 0x0000000800087308 */ /* 0x000e620000001000 */
[--C-:B------:R-:W-:Y:S02]  /*09c0*/  HADD2.F32 R25, -RZ, R5.reuse.H0_H0 ;  /* 0x20000005ff197230 */ /* 0x100fe40000004100 */
[----:B------:R-:W-:-:S02]  /*09d0*/  HADD2.F32 R5, -RZ, R5.H1_H1 ;  /* 0x30000005ff057230 */ /* 0x000fc40000004100 */
[----:B0-----:R-:W-:Y:S01]  /*09e0*/  FADD.FTZ R23, R6, 1 ;  /* 0x3f80000006177421 */ /* 0x001fe20000010000 */
[C---:B------:R-:W-:Y:S02]  /*09f0*/  FADD.FTZ R25, -R10.reuse, R25 ;  /* 0x000000190a197221 */ /* 0x040fe40000010100 */
[----:B------:R-:W-:-:S03]  /*0a00*/  FADD.FTZ R10, -R10, R5 ;  /* 0x000000050a0a7221 */ /* 0x000fc60000010100 */
[----:B------:R-:W0:Y:S01]  /*0a10*/  MUFU.RCP R23, R23 ;  /* 0x0000001700177308 */ /* 0x000e220000001000 */
[----:B-1----:R-:W-:Y:S01]  /*0a20*/  FADD.FTZ R5, -R8, 1 ;  /* 0x3f80000008057421 */ /* 0x002fe20000010100 */
[----:B------:R-:W-:-:S03]  /*0a30*/  HADD2.F32 R6, -RZ, R7.H0_H0 ;  /* 0x20000007ff067230 */ /* 0x000fc60000004100 */
[----:B------:R-:W-:Y:S01]  /*0a40*/  FFMA.FTZ R24, R24, R5, 1 ;  /* 0x3f80000018187423 */ /* 0x000fe20000010005 */
[C---:B------:R-:W-:Y:S01]  /*0a50*/  FMUL.FTZ R5, R3.reuse, R25 ;  /* 0x0000001903057220 */ /* 0x040fe20000410000 */
[----:B------:R-:W-:Y:S02]  /*0a60*/  HADD2.F32 R25, -RZ, R9.H0_H0 ;  /* 0x20000009ff197230 */ /* 0x000fe40000004100 */
[----:B------:R-:W-:Y:S01]  /*0a70*/  FMUL.FTZ R24, R8, R24 ;  /* 0x0000001808187220 */ /* 0x000fe20000410000 */
[----:B------:R-:W-:Y:S02]  /*0a80*/  HADD2.F32 R7, -RZ, R7.H1_H1 ;  /* 0x30000007ff077230 */ /* 0x000fe40000004100 */
[----:B------:R-:W-:Y:S01]  /*0a90*/  FMUL.FTZ R8, R3, R10 ;  /* 0x0000000a03087220 */ /* 0x000fe20000410000 */
[----:B------:R-:W-:Y:S01]  /*0aa0*/  FFMA.FTZ R25, R5, R6, R25 ;  /* 0x0000000605197223 */ /* 0x000fe20000010019 */
[----:B------:R-:W-:-:S03]  /*0ab0*/  HADD2.F32 R9, -RZ, R9.H1_H1 ;  /* 0x30000009ff097230 */ /* 0x000fc60000004100 */
[----:B------:R-:W-:Y:S01]  /*0ac0*/  FMUL.FTZ R10, R25, -1.4426950216293334961 ;  /* 0xbfb8aa3b190a7820 */ /* 0x000fe20000410000 */
[----:B0-----:R-:W-:Y:S01]  /*0ad0*/  FADD.FTZ R26, -R23, 1 ;  /* 0x3f800000171a7421 */ /* 0x001fe20000010100 */
[----:B------:R-:W-:-:S03]  /*0ae0*/  FFMA.FTZ R9, R8, R7, R9 ;  /* 0x0000000708097223 */ /* 0x000fc60000010009 */
[----:B------:R-:W-:Y:S01]  /*0af0*/  FFMA.FTZ R11, R11, R26, 1 ;  /* 0x3f8000000b0b7423 */ /* 0x000fe2000001001a */
[----:B------:R-:W-:Y:S01]  /*0b00*/  FMUL.FTZ R26, R9, -1.4426950216293334961 ;  /* 0xbfb8aa3b091a7820 */ /* 0x000fe20000410000 */
[----:B------:R-:W0:Y:S08]  /*0b10*/  MUFU.EX2 R10, R10 ;  /* 0x0000000a000a7308 */ /* 0x000e300000000800 */
        /* <DEDUP_REMOVED lines=8> */
[----:B-1----:R-:W-:-:S04]  /*0ba0*/  FADD.FTZ R25, -R26, 1 ;  /* 0x3f8000001a197421 */ /* 0x002fc80000010100 */
[----:B------:R-:W-:Y:S01]  /*0bb0*/  FFMA.FTZ R25, R9, R25, 1 ;  /* 0x3f80000009197423 */ /* 0x000fe20000010019 */
[--C-:B------:R-:W-:Y:S02]  /*0bc0*/  HADD2.F32 R9, -RZ, R20.reuse.H0_H0 ;  /* 0x20000014ff097230 */ /* 0x100fe40000004100 */
[----:B------:R-:W-:Y:S01]  /*0bd0*/  FMUL.FTZ R23, R10, R23 ;  /* 0x000000170a177220 */ /* 0x000fe20000410000 */
[----:B------:R-:W-:Y:S02]  /*0be0*/  HADD2.F32 R10, -RZ, R20.H1_H1 ;  /* 0x30000014ff0a7230 */ /* 0x000fe40000004100 */
[----:B------:R-:W-:Y:S01]  /*0bf0*/  FMUL.FTZ R9, R9, R24 ;  /* 0x0000001809097220 */ /* 0x000fe20000410000 */
[--C-:B------:R-:W-:Y:S02]  /*0c00*/  HADD2.F32 R20, -RZ, R21.reuse.H0_H0 ;  /* 0x20000015ff147230 */ /* 0x100fe40000004100 */
[----:B------:R-:W-:Y:S01]  /*0c10*/  FMUL.FTZ R10, R10, R11 ;  /* 0x0000000b0a0a7220 */ /* 0x000fe20000410000 */
[----:B------:R-:W-:Y:S01]  /*0c20*/  FMUL.FTZ R27, R0, R9 ;  /* 0x00000009001b7220 */ /* 0x000fe20000410000 */
[----:B------:R-:W-:-:S02]  /*0c30*/  HADD2.F32 R28, -RZ, R21.H1_H1 ;  /* 0x30000015ff1c7230 */ /* 0x000fc40000004100 */
[----:B------:R-:W-:Y:S01]  /*0c40*/  FMUL.FTZ R11, R20, R23 ;  /* 0x00000017140b7220 */ /* 0x000fe20000410000 */
[----:B------:R-:W-:Y:S01]  /*0c50*/  FMUL.FTZ R21, R4, R10 ;  /* 0x0000000a04157220 */ /* 0x000fe20000410000 */
[----:B------:R-:W-:Y:S01]  /*0c60*/  FFMA.FTZ R20, R30, R27, RZ ;  /* 0x0000001b1e147223 */ /* 0x000fe200000100ff */
[----:B------:R-:W-:-:S03]  /*0c70*/  FMUL.FTZ R25, R26, R25 ;  /* 0x000000191a197220 */ /* 0x000fc60000410000 */
[----:B------:R-:W-:Y:S01]  /*0c80*/  FFMA.FTZ R20, R29, R21, R20 ;  /* 0x000000151d147223 */ /* 0x000fe20000010014 */
[----:B------:R-:W-:Y:S01]  /*0c90*/  FFMA.FTZ R21, R0, R9, RZ ;  /* 0x0000000900157223 */ /* 0x000fe200000100ff */
[----:B------:R-:W-:Y:S01]  /*0ca0*/  FMUL.FTZ R23, R6, R11 ;  /* 0x0000000b06177220 */ /* 0x000fe20000410000 */
[----:B------:R-:W-:Y:S02]  /*0cb0*/  FMUL.FTZ R28, R28, R25 ;  /* 0x000000191c1c7220 */ /* 0x000fe40000410000 */
[----:B------:R-:W-:Y:S01]  /*0cc0*/  FFMA.FTZ R21, R4, R10, R21 ;  /* 0x0000000a04157223 */ /* 0x000fe20000010015 */
[----:B------:R-:W-:Y:S01]  /*0cd0*/  FFMA.FTZ R23, R5, R23, R20 ;  /* 0x0000001705177223 */ /* 0x000fe20000010014 */
[----:B------:R-:W-:Y:S02]  /*0ce0*/  FMUL.FTZ R24, R7, R28 ;  /* 0x0000001c07187220 */ /* 0x000fe40000410000 */
[----:B------:R-:W-:Y:S02]  /*0cf0*/  FFMA.FTZ R20, R6, R11, R21 ;  /* 0x0000000b06147223 */ /* 0x000fe40000010015 */
[----:B------:R-:W-:-:S02]  /*0d00*/  FFMA.FTZ R21, R8, R24, R23 ;  /* 0x0000001808157223 */ /* 0x000fc40000010017 */
        /* <DEDUP_REMOVED lines=10> */
[----:B------:R-:W-:Y:S06]  /*0db0*/  BAR.SYNC.DEFER_BLOCKING 0x0 ;  /* 0x0000000000007b1d */ /* 0x000fec0000010000 */
[----:B------:R-:W-:Y:S05]  /*0dc0*/  @!P0 BRA `(.L_x_2835) ;  /* 0x0000000000cc8947 */ /* 0x000fea0003800000 */
[----:B------:R-:W1:Y:S01]  /*0dd0*/  S2UR UR8, SR_CgaCtaId ;  /* 0x00000000000879c3 */ /* 0x000e620000008800 */
[----:B------:R-:W-:Y:S01]  /*0de0*/  UMOV UR5, 0x400 ;  /* 0x0000040000057882 */ /* 0x000fe20000000000 */
[----:B0-----:R-:W-:Y:S01]  /*0df0*/  SHF.L.U32 R20, R35, 0x1, RZ ;  /* 0x0000000123147819 */ /* 0x001fe200000006ff */
[----:B------:R-:W2:Y:S03]  /*0e00*/  LDL R27, [R1+0x4] ;  /* 0x00000400011b7983 */ /* 0x000ea60000100800 */
[----:B------:R-:W-:Y:S01]  /*0e10*/  LOP3.LUT R23, R20, 0x18, RZ, 0xc0, !PT ;  /* 0x0000001814177812 */ /* 0x000fe200078ec0ff */
[----:B-1----:R-:W-:-:S06]  /*0e20*/  ULEA UR5, UR8, UR5, 0x18 ;  /* 0x0000000508057291 */ /* 0x002fcc000f8ec03f */
[----:B------:R-:W-:-:S05]  /*0e30*/  LEA R20, R35, UR5, 0x5 ;  /* 0x0000000523147c11 */ /* 0x000fca000f8e28ff */
[----:B------:R-:W-:-:S05]  /*0e40*/  IMAD.IADD R22, R20, 0x1, R23 ;  /* 0x0000000114167824 */ /* 0x000fca00078e0217 */
[----:B------:R0:W-:Y:S04]  /*0e50*/  STS.64 [R22], R18 ;  /* 0x0000001216007388 */ /* 0x0001e80000000a00 */
[----:B0-----:R-:W3:Y:S01]  /*0e60*/  LDL R22, [R1+0x8] ;  /* 0x0000080001167983 */ /* 0x001ee20000100800 */
[C---:B------:R-:W-:Y:S01]  /*0e70*/  LOP3.LUT R25, R23.reuse, 0x8, RZ, 0x3c, !PT ;  /* 0x0000000817197812 */ /* 0x040fe200078e3cff */
[----:B------:R-:W-:Y:S01]  /*0e80*/  USHF.R.U32.HI UR8, URZ, 0x1, UR6 ;  /* 0x000000013f087899 */ /* 0x000fe20008011606 */
[C---:B------:R-:W-:Y:S02]  /*0e90*/  LOP3.LUT R21, R23.reuse, 0x10, RZ, 0x3c, !PT ;  /* 0x0000001017157812 */ /* 0x040fe400078e3cff */
[----:B------:R-:W-:Y:S01]  /*0ea0*/  LOP3.LUT R23, R23, 0x18, RZ, 0x3c, !PT ;  /* 0x0000001817177812 */ /* 0x000fe200078e3cff */
[----:B------:R-:W-:Y:S01]  /*0eb0*/  USHF.L.U32 UR8, UR8, 0x7, URZ ;  /* 0x0000000708087899 */ /* 0x000fe2000800063f */
[C---:B------:R-:W-:Y:S01]  /*0ec0*/  IADD3 R24, R20.reuse, R25, RZ ;  /* 0x0000001914187210 */ /* 0x040fe20007ffe0ff */
[C---:B------:R-:W-:Y:S01]  /*0ed0*/  IMAD.IADD R25, R20.reuse, 0x1, R21 ;  /* 0x0000000114197824 */ /* 0x040fe200078e0215 */
[----:B------:R-:W-:Y:S01]  /*0ee0*/  IADD3 R26, R20, R23, RZ ;  /* 0x00000017141a7210 */ /* 0x000fe20007ffe0ff */
[----:B------:R-:W-:Y:S01]  /*0ef0*/  ULOP3.LUT UR8, UR8, 0xffffff80, UR16, 0xe2, !UPT ;  /* 0xffffff8008087892 */ /* 0x000fe2000f8ee210 */
[----:B------:R-:W-:Y:S01]  /*0f00*/  LEA R20, R34, UR5, 0x5 ;  /* 0x0000000522147c11 */ /* 0x000fe2000f8e28ff */
[----:B------:R0:W-:Y:S02]  /*0f10*/  STS.64 [R24], R16 ;  /* 0x0000001018007388 */ /* 0x0001e40000000a00 */
[----:B------:R-:W-:-:S02]  /*0f20*/  UIMAD UR8, UR8, 0x780, UR14 ;  /* 0x00000780080878a4 */ /* 0x000fc4000f8e020e */
[----:B------:R-:W-:Y:S04]  /*0f30*/  STS.64 [R25], R14 ;  /* 0x0000000e19007388 */ /* 0x000fe80000000a00 */
[----:B------:R-:W-:Y:S01]  /*0f40*/  STS.64 [R26], R12 ;  /* 0x0000000c1a007388 */ /* 0x000fe20000000a00 */
[----:B0-----:R-:W-:-:S05]  /*0f50*/  VIADD R24, R35, UR8 ;  /* 0x0000000823187c36 */ /* 0x001fca0008000000 */
[----:B------:R-:W-:Y:S01]  /*0f60*/  SHF.L.U32 R24, R24, 0x1, RZ ;  /* 0x0000000118187819 */ /* 0x000fe200000006ff */
[----:B------:R-:W-:Y:S01]  /*0f70*/  BAR.SYNC.DEFER_BLOCKING 0x0 ;  /* 0x0000000000007b1d */ /* 0x000fe20000010000 */
[----:B---3--:R-:W-:Y:S01]  /*0f80*/  IMAD R21, R22, 0x8, R20 ;  /* 0x0000000816157824 */ /* 0x008fe200078e0214 */
[----:B--2---:R-:W-:-:S05]  /*0f90*/  LEA R22, R27, R20, 0x3 ;  /* 0x000000141b167211 */ /* 0x004fca00078e18ff */
[----:B------:R-:W0:Y:S04]  /*0fa0*/  LDS.64 R20, [R21] ;  /* 0x0000000015147984 */ /* 0x000e280000000a00 */
[----:B------:R-:W1:Y:S01]  /*0fb0*/  LDS.64 R22, [R22+0x1e00] ;  /* 0x001e000016167984 */ /* 0x000e620000000a00 */
[----:B0-----:R-:W-:Y:S01]  /*0fc0*/  FADD.FTZ R27, RZ, R20 ;  /* 0x00000014ff1b7221 */ /* 0x001fe20000010000 */
[----:B------:R-:W-:-:S03]  /*0fd0*/  FADD.FTZ R21, RZ, R21 ;  /* 0x00000015ff157221 */ /* 0x000fc60000010000 */
[----:B-1----:R-:W-:Y:S01]  /*0fe0*/  FADD.FTZ R22, R27, R22 ;  /* 0x000000161b167221 */ /* 0x002fe20000010000 */
[----:B------:R-:W-:Y:S01]  /*0ff0*/  FADD.FTZ R23, R21, R23 ;  /* 0x0000001715177221 */ /* 0x000fe20000010000 */
[----:B------:R-:W0:Y:S02]  /*1000*/  LDC.64 R26, c[0x0][0x260] ;  /* 0x00009800ff1a7b82 */ /* 0x000e240000000a00 */
[----:B0-----:R-:W-:-:S05]  /*1010*/  IMAD.WIDE.U32 R20, R24, 0x4, R26 ;  /* 0x0000000418147825 */ /* 0x001fca00078e001a */
[----:B------:R0:W-:Y:S04]  /*1020*/  STG.E.64 desc[UR12][R20.64+0x8000], R22 ;  /* 0x0080001614007986 */ /* 0x0001e8000c101b0c */
[----:B0-----:R-:W2:Y:S01]  /*1030*/  LDL R23, [R1] ;  /* 0x0000000001177983 */ /* 0x001ea20000100800 */
[----:B------:R-:W-:-:S04]  /*1040*/  VIADD R25, R24, 0x3c0 ;  /* 0x000003c018197836 */ /* 0x000fc80000000000 */
[----:B------:R-:W-:Y:S01]  /*1050*/  IMAD.WIDE.U32 R20, R25, 0x4, R26 ;  /* 0x0000000419147825 */ /* 0x000fe200078e001a */
[----:B------:R-:W-:-:S04]  /*1060*/  LEA R26, R36, UR5, 0x5 ;  /* 0x00000005241a7c11 */ /* 0x000fc8000f8e28ff */
[----:B--2---:R-:W-:Y:S01]  /*1070*/  LEA R27, R23, R26, 0x3 ;  /* 0x0000001a171b7211 */ /* 0x004fe200078e18ff */
[----:B------:R-:W-:-:S04]  /*1080*/  IMAD R26, R37, 0x8, R26 ;  /* 0x00000008251a7824 */ /* 0x000fc800078e021a */
[----:B------:R-:W0:Y:S04]  /*1090*/  LDS.64 R22, [R27] ;  /* 0x000000001b167984 */ /* 0x000e280000000a00 */
[----:B------:R-:W1:Y:S01]  /*10a0*/  LDS.64 R24, [R26+0x1e00] ;  /* 0x001e00001a187984 */ /* 0x000e620000000a00 */
[----:B0-----:R-:W-:Y:S01]  /*10b0*/  FADD.FTZ R23, RZ, R23 ;  /* 0x00000017ff177221 */ /* 0x001fe20000010000 */
[----:B------:R-:W-:-:S03]  /*10c0*/  FADD.FTZ R22, RZ, R22 ;  /* 0x00000016ff167221 */ /* 0x000fc60000010000 */
[----:B-1----:R-:W-:Y:S01]  /*10d0*/  FADD.FTZ R25, R23, R25 ;  /* 0x0000001917197221 */ /* 0x002fe20000010000 */
[----:B------:R-:W-:-:S05]  /*10e0*/  FADD.FTZ R24, R22, R24 ;  /* 0x0000001816187221 */ /* 0x000fca0000010000 */
[----:B------:R1:W-:Y:S02]  /*10f0*/  STG.E.64 desc[UR12][R20.64+0x8000], R24 ;  /* 0x0080001814007986 */ /* 0x0003e4000c101b0c */
.L_x_2835:
[----:B------:R-:W-:Y:S01]  /*1100*/  BSSY B0, `(.L_x_2836) ;  /* 0x0000117000007945 */ /* 0x000fe20003800000 */
[----:B0-----:R-:W-:-:S03]  /*1110*/  CS2R R22, SRZ ;  /* 0x0000000000167805 */ /* 0x001fc6000001ff00 */
[----:B------:R-:W-:Y:S05]  /*1120*/  @P1 BRA `(.L_x_2837) ;  /* 0x0000001000501947 */ /* 0x000fea0003800000 */
[----:B------:R-:W-:Y:S01]  /*1130*/  USHF.L.U32 UR5, UR11, 0x3, URZ ;  /* 0x000000030b057899 */ /* 0x000fe2000800063f */
[----:B-1----:R-:W-:Y:S01]  /*1140*/  HFMA2.MMA R21, -RZ, RZ, 0, 7.152557373046875e-06 ;  /* 0x00000078ff157435 */ /* 0x002fe200000001ff */
        /* <DEDUP_REMOVED lines=8> */
[----:B------:R-:W-:-:S04]  /*11d0*/  SHF.R.S32.HI R21, RZ, 0x1f, R24 ;  /* 0x0000001fff157819 */ /* 0x000fc80000011418 */
[----:B------:R-:W-:-:S04]  /*11e0*/  LEA.HI R21, R21, R24, RZ, 0x2 ;  /* 0x0000001815157211 */ /* 0x000fc800078f10ff */
[----:B------:R-:W-:Y:S02]  /*11f0*/  SHF.R.S32.HI R23, RZ, 0x2, R21 ;  /* 0x00000002ff177819 */ /* 0x000fe40000011415 */
[----:B------:R-:W-:-:S03]  /*1200*/  SHF.R.S32.HI R21, RZ, 0x2, R20 ;  /* 0x00000002ff157819 */ /* 0x000fc60000011414 */
[--C-:B------:R-:W-:Y:S02]  /*1210*/  IMAD R20, R23, 0x18, R2.reuse ;  /* 0x0000001817147824 */ /* 0x100fe400078e0202 */
[----:B------:R-:W-:Y:S02]  /*1220*/  IMAD R26, R21, 0x18, R2 ;  /* 0x00000018151a7824 */ /* 0x000fe400078e0202 */
[----:B------:R-:W-:-:S03]  /*1230*/  IMAD.IADD R27, R20, 0x1, R25 ;  /* 0x00000001141b7824 */ /* 0x000fc600078e0219 */
        /* <DEDUP_REMOVED lines=12> */
[----:B------:R-:W-:-:S05]  /*1300*/  IADD3 R27, R25, R20, RZ ;  /* 0x00000014191b7210 */ /* 0x000fca0007ffe0ff */
        /* <DEDUP_REMOVED lines=227> */
[C---:B------:R-:W-:Y:S02]  /*2140*/  VIADD R20, R24.reuse, 0x70 ;  /* 0x0000007018147836 */ /* 0x040fe40000000000 */
[----:B------:R-:W-:Y:S01]  /*2150*/  FADD.FTZ R23, R23, R21 ;  /* 0x0000001517177221 */ /* 0x000fe20000010000 */
[----:B------:R-:W-:Y:S02]  /*2160*/  VIADD R24, R24, 0x74 ;  /* 0x0000007418187836 */ /* 0x000fe40000000000 */
[----:B------:R-:W-:-:S04]  /*2170*/  SHF.R.S32.HI R21, RZ, 0x1f, R20 ;  /* 0x0000001fff157819 */ /* 0x000fc80000011414 */
[----:B------:R-:W-:-:S04]  /*2180*/  LEA.HI R21, R21, R20, RZ, 0x2 ;  /* 0x0000001415157211 */ /* 0x000fc800078f10ff */
[----:B------:R-:W-:-:S05]  /*2190*/  SHF.R.S32.HI R21, RZ, 0x2, R21 ;  /* 0x00000002ff157819 */ /* 0x000fca0000011415 */
[----:B------:R-:W-:-:S05]  /*21a0*/  IMAD R20, R21, 0x18, R2 ;  /* 0x0000001815147824 */ /* 0x000fca00078e0202 */
[----:B------:R-:W-:-:S05]  /*21b0*/  IADD3 R27, R25, R20, RZ ;  /* 0x00000014191b7210 */ /* 0x000fca0007ffe0ff */
        /* <DEDUP_REMOVED lines=11> */
.L_x_2837:
[----:B------:R-:W-:Y:S05]  /*2270*/  BSYNC B0 ;  /* 0x0000000000007941 */ /* 0x000fea0003800000 */
.L_x_2836:
[----:B-1----:R-:W0:Y:S01]  /*2280*/  SHFL.BFLY PT, R21, R22, 0x1, 0x1f ;  /* 0x0c201f0016157f89 */ /* 0x002e2200000e0000 */
        /* <DEDUP_REMOVED lines=18> */
.L_x_2839:
[----:B------:R-:W-:Y:S05]  /*23b0*/  BSYNC B0 ;  /* 0x0000000000007941 */ /* 0x000fea0003800000 */
.L_x_2838:
        /* <DEDUP_REMOVED lines=17> */
.L_x_2842:
[----:B------:R-:W2:Y:S04]  /*24d0*/  LD.E.STRONG.GPU R22, desc[UR12][R20.64] ;  /* 0x0000000c14167980 */ /* 0x000ea8000c10f900 */
[----:B--2---:R-:W-:Y:S01]  /*24e0*/  CCTL.IVALL ;  /* 0x00000000ff00798f */ /* 0x004fe20002000000 */
[----:B------:R-:W-:Y:S05]  /*24f0*/  YIELD ;  /* 0x0000000000007946 */ /* 0x000fea0003800000 */
[----:B-----5:R-:W-:-:S04]  /*2500*/  LOP3.LUT R22, R22, R23, RZ, 0x3c, !PT ;  /* 0x0000001716167212 */ /* 0x020fc800078e3cff */
[----:B------:R-:W-:-:S13]  /*2510*/  ISETP.GT.AND P1, PT, R22, -0x1, PT ;  /* 0xffffffff1600780c */ /* 0x000fda0003f24270 */
[----:B------:R-:W-:Y:S05]  /*2520*/  @P1 BRA `(.L_x_2842) ;  /* 0xfffffffc00e81947 */ /* 0x000fea000383ffff */
.L_x_2841:
[----:B------:R-:W-:Y:S05]  /*2530*/  WARPSYNC.ALL ;  /* 0x0000000000007948 */ /* 0x000fea0003800000 */
[----:B------:R-:W-:Y:S06]  /*2540*/  BAR.SYNC.DEFER_BLOCKING 0x0 ;  /* 0x0000000000007b1d */ /* 0x000fec0000010000 */
[----:B------:R-:W-:Y:S05]  /*2550*/  BRA `(.L_x_2843) ;  /* 0x0000000000647947 */ /* 0x000fea0003800000 */
.L_x_2840:
[----:B------:R-:W-:Y:S01]  /*2560*/  BAR.SYNC.DEFER_BLOCKING 0x0 ;  /* 0x0000000000007b1d */ /* 0x000fe20000010000 */
[----:B------:R-:W-:-:S13]  /*2570*/  ISETP.NE.AND P1, PT, R35, RZ, PT ;  /* 0x000000ff2300720c */ /* 0x000fda0003f25270 */
[----:B------:R-:W-:Y:S05]  /*2580*/  @P1 BRA `(.L_x_2844) ;  /* 0x0000000000501947 */ /* 0x000fea0003800000 */
[----:B------:R-:W-:-:S06]  /*2590*/  USHF.R.U32.HI UR5, URZ, 0x1, UR6 ;  /* 0x000000013f057899 */ /* 0x000fcc0008011606 */
[----:B0-----:R-:W-:Y:S01]  /*25a0*/  IADD3 R20, RZ, -UR5, RZ ;  /* 0x80000005ff147c10 */ /* 0x001fe2000fffe0ff */
[----:B------:R-:W-:-:S03]  /*25b0*/  ULOP3.LUT UR5, UR6, 0x1, URZ, 0xc0, !UPT ;  /* 0x0000000106057892 */ /* 0x000fc6000f8ec03f */
[----:B------:R-:W-:Y:S01]  /*25c0*/  ISETP.NE.AND P1, PT, R20, UR16, PT ;  /* 0x0000001014007c0c */ /* 0x000fe2000bf25270 */
[----:B------:R-:W-:Y:S01]  /*25d0*/  ULOP3.LUT UR5, UR5, 0x2, URZ, 0xfc, !UPT ;  /* 0x0000000205057892 */ /* 0x000fe2000f8efc3f */
[----:B------:R-:W0:Y:S05]  /*25e0*/  LDC.64 R20, c[0x0][0x268] ;  /* 0x00009a00ff147b82 */ /* 0x000e2a0000000a00 */
        /* <DEDUP_REMOVED lines=8> */
.L_x_2845:
[----:B------:R-:W2:Y:S04]  /*2670*/  LD.E.STRONG.GPU R22, desc[UR12][R20.64] ;  /* 0x0000000c14167980 */ /* 0x000ea8000c10f900 */
[----:B--2---:R-:W-:Y:S01]  /*2680*/  CCTL.IVALL ;  /* 0x00000000ff00798f */ /* 0x004fe20002000000 */
[----:B------:R-:W-:Y:S05]  /*2690*/  YIELD ;  /* 0x0000000000007946 */ /* 0x000fea0003800000 */
[----:B-----5:R-:W-:-:S04]  /*26a0*/  LOP3.LUT R22, R22, R23, RZ, 0x3c, !PT ;  /* 0x0000001716167212 */ /* 0x020fc800078e3cff */
[----:B------:R-:W-:-:S13]  /*26b0*/  ISETP.GT.AND P1, PT, R22, -0x1, PT ;  /* 0xffffffff1600780c */ /* 0x000fda0003f24270 */
[----:B------:R-:W-:Y:S05]  /*26c0*/  @P1 BRA `(.L_x_2845) ;  /* 0xfffffffc00e81947 */ /* 0x000fea000383ffff */
.L_x_2844:
[----:B------:R-:W-:Y:S05]  /*26d0*/  WARPSYNC.ALL ;  /* 0x0000000000007948 */ /* 0x000fea0003800000 */
[----:B------:R-:W-:Y:S06]  /*26e0*/  BAR.SYNC.DEFER_BLOCKING 0x0 ;  /* 0x0000000000007b1d */ /* 0x000fec0000010000 */
.L_x_2843:
[----:B------:R-:W-:Y:S01]  /*26f0*/  ISETP.GT.U32.AND P1, PT, R35, 0xff, PT ;  /* 0x000000ff2300780c */ /* 0x000fe20003f24070 */
[----:B------:R-:W-:Y:S01]  /*2700*/  BSSY B0, `(.L_x_2846) ;  /* 0x0000023000007945 */ /* 0x000fe20003800000 */
[----:B0-----:R-:W-:Y:S01]  /*2710*/  HFMA2.MMA R23, -RZ, RZ, 0, 0 ;  /* 0x00000000ff177435 */ /* 0x001fe200000001ff */
[----:B------:R-:W-:-:S10]  /*2720*/  IMAD.MOV.U32 R20, RZ, RZ, RZ ;  /* 0x000000ffff147224 */ /* 0x000fd400078e00ff */
[----:B------:R-:W-:Y:S05]  /*2730*/  @P1 BRA `(.L_x_2847) ;  /* 0x00000000007c1947 */ /* 0x000fea0003800000 */
[----:B------:R-:W-:Y:S01]  /*2740*/  ULDC UR5, c[0x0][0x10] ;  /* 0x0000040000057ab9 */ /* 0x000fe20000000800 */
[----:B------:R0:W-:Y:S01]  /*2750*/  STL.64 [R1+0x10], R2 ;  /* 0x0000100201007387 */ /* 0x0001e20000100a00 */
[----:B------:R-:W-:Y:S01]  /*2760*/  UIMAD UR5, UR5, UR4, UR6 ;  /* 0x00000004050572a4 */ /* 0x000fe2000f8e0206 */
[----:B------:R-:W-:-:S04]  /*2770*/  SHF.L.U32 R20, R35, 0x2, RZ ;  /* 0x0000000223147819 */ /* 0x000fc800000006ff */
[----:B------:R-:W-:Y:S01]  /*2780*/  LOP3.LUT R21, R20, 0x7fffff80, RZ, 0xc0, !PT ;  /* 0x7fffff8014157812 */ /* 0x000fe200078ec0ff */
[----:B------:R-:W-:Y:S01]  /*2790*/  IMAD.U32 R22, RZ, RZ, UR5 ;  /* 0x00000005ff167e24 */ /* 0x000fe2000f8e00ff */
[----:B------:R-:W-:Y:S01]  /*27a0*/  LOP3.LUT R20, R35, 0x1f, RZ, 0xc0, !PT ;  /* 0x0000001f23147812 */ /* 0x000fe200078ec0ff */
[----:B0-----:R-:W0:Y:S03]  /*27b0*/  LDC.64 R2, c[0x0][0x260] ;  /* 0x00009800ff027b82 */ /* 0x001e260000000a00 */
[----:B------:R-:W-:-:S04]  /*27c0*/  LEA R21, R22, R21, 0xa ;  /* 0x0000001516157211 */ /* 0x000fc800078e50ff */
        /* <DEDUP_REMOVED lines=22> */
.L_x_2847:
[----:B------:R-:W-:Y:S05]  /*2930*/  BSYNC B0 ;  /* 0x0000000000007941 */ /* 0x000fea0003800000 */
.L_x_2846:
        /* <DEDUP_REMOVED lines=32> */
.L_x_2849:
[----:B------:R-:W-:Y:S05]  /*2b40*/  BSYNC B0 ;  /* 0x0000000000007941 */ /* 0x000fea0003800000 */
.L_x_2848:
[----:B------:R-:W1:Y:S08]  /*2b50*/  S2UR UR8, SR_CgaCtaId ;  /* 0x00000000000879c3 */ /* 0x000e700000008800 */
[----:B------:R-:W-:Y:S01]  /*2b60*/  BAR.SYNC.DEFER_BLOCKING 0x0 ;  /* 0x0000000000007b1d */ /* 0x000fe20000010000 */
[----:B------:R-:W-:Y:S02]  /*2b70*/  USHF.L.U32 UR11, UR11, 0x3, URZ ;  /* 0x000000030b0b7899 */ /* 0x000fe4000800063f */
[----:B------:R-:W-:-:S02]  /*2b80*/  ULOP3.LUT UR4, UR4, 0x1, URZ, 0x3c, !UPT ;  /* 0x0000000104047892 */ /* 0x000fc4000f8e3c3f */
[----:B------:R-:W-:Y:S01]  /*2b90*/  ULOP3.LUT UR11, UR11, 0x8, URZ, 0xc0, !UPT ;  /* 0x000000080b0b7892 */ /* 0x000fe2000f8ec03f */
[----:B------:R-:W-:Y:S01]  /*2ba0*/  UMOV UR5, 0x400 ;  /* 0x0000040000057882 */ /* 0x000fe20000000000 */
[----:B------:R-:W-:Y:S01]  /*2bb0*/  ULDC.64 UR18, c[0x0][0x210] ;  /* 0x0000840000127ab9 */ /* 0x000fe20000000a00 */
[----:B------:R-:W-:-:S03]  /*2bc0*/  UIADD3 UR5, UR5, 0x5280, URZ ;  /* 0x0000528005057890 */ /* 0x000fc6000fffe03f */
[----:B------:R-:W-:Y:S01]  /*2bd0*/  IADD3 R33, R33, -UR11, RZ ;  /* 0x8000000b21217c10 */ /* 0x000fe2000fffe0ff */
[----:B------:R-:W-:Y:S01]  /*2be0*/  UMOV UR11, UR9 ;  /* 0x00000009000b7c82 */ /* 0x000fe20008000000 */
[----:B-1----:R-:W-:-:S06]  /*2bf0*/  ULEA UR5, UR8, UR5, 0x18 ;  /* 0x0000000508057291 */ /* 0x002fcc000f8ec03f */
[----:B0-----:R-:W-:Y:S01]  /*2c00*/  LEA R20, R33, UR5, 0x3 ;  /* 0x0000000521147c11 */ /* 0x001fe2000f8e18ff */
[----:B------:R-:W-:-:S05]  /*2c10*/  UMOV UR5, UR10 ;  /* 0x0000000a00057c82 */ /* 0x000fca0008000000 */
        /* <DEDUP_REMOVED lines=9> */
[C---:B-----5:R-:W-:Y:S01]  /*2cb0*/  FMUL.FTZ R30, R3.reuse, R30 ;  /* 0x0000001e031e7220 */ /* 0x060fe20000410000 */
[C---:B------:R-:W-:Y:S01]  /*2cc0*/  FMUL.FTZ R5, R3.reuse, R4 ;  /* 0x0000000403057220 */ /* 0x040fe20000410000 */
[C---:B------:R-:W-:Y:S01]  /*2cd0*/  FMUL.FTZ R6, R3.reuse, R6 ;  /* 0x0000000603067220 */ /* 0x040fe20000410000 */
[----:B------:R-:W-:Y:S01]  /*2ce0*/  FMUL.FTZ R3, R3, R8 ;  /* 0x0000000803037220 */ /* 0x000fe20000410000 */
[----:B------:R-:W-:-:S02]  /*2cf0*/  IADD3 R4, P1, R31, UR18, RZ ;  /* 0x000000121f047c10 */ /* 0x000fc4000ff3e0ff */
        /* <DEDUP_REMOVED lines=10> */
.L_x_2834:
        /* <DEDUP_REMOVED lines=10> */
[----:B-1----:R-:W1:Y:S01]  /*2e40*/  LDC.64 R4, c[0x0][0x258] ;  /* 0x00009600ff047b82 */ /* 0x002e620000000a00 */
        /* <DEDUP_REMOVED lines=45> */
.L_x_2867:
        /* <DEDUP_REMOVED lines=44> */
.L_x_2854:
[----:B------:R-:W-:Y:S05]  /*33e0*/  BSYNC B1 ;  /* 0x0000000000017941 */ /* 0x000fea0003800000 */
.L_x_2853:
        /* <DEDUP_REMOVED lines=21> */
.L_x_2857:
        /* <DEDUP_REMOVED lines=55> */
.L_x_2856:
[----:B------:R-:W-:Y:S05]  /*38b0*/  BSYNC B1 ;  /* 0x0000000000017941 */ /* 0x000fea0003800000 */
.L_x_2855:
        /* <DEDUP_REMOVED lines=35> */
.L_x_2859:
[----:B------:R-:W-:Y:S05]  /*3af0*/  BSYNC B1 ;  /* 0x0000000000017941 */ /* 0x000fea0003800000 */
.L_x_2858:
        /* <DEDUP_REMOVED lines=15> */
.L_x_2852:
[----:B------:R-:W-:Y:S05]  /*3bf0*/  BSYNC B0 ;  /* 0x0000000000007941 */ /* 0x000fea0003800000 */
.L_x_2851:
        /* <DEDUP_REMOVED lines=50> */
.L_x_2876:
        /* <DEDUP_REMOVED lines=47> */
.L_x_2886:
        /* <DEDUP_REMOVED lines=41> */
.L_x_2896:
[----:B--2---:R-:W-:Y:S01]  /*44a0*/  FADD.FTZ R12, R12, R23 ;  /* 0x000000170c0c7221 */ /* 0x004fe20000010000 */
[----:B------:R-:W-:-:S04]  /*44b0*/  @!P1 F2FP.F16.F32.PACK_AB R0, RZ, R24 ;  /* 0x00000018ff00923e */ /* 0x000fc800000000ff */
[----:B------:R-:W-:Y:S01]  /*44c0*/  @!P1 F2FP.F16.F32.PACK_AB R12, RZ, R12 ;  /* 0x0000000cff0c923e */ /* 0x000fe200000000ff */
[----:B------:R3:W-:Y:S03]  /*44d0*/  @!P1 STG.E.U16 desc[UR12][R10.64+0x78], R0 ;  /* 0x000078000a009986 */ /* 0x0007e6000c10150c */
[----:B------:R-:W-:Y:S02]  /*44e0*/  PRMT R16, R12, 0x7610, R16 ;  /* 0x000076100c107816 */ /* 0x000fe40000000010 */
[----:B------:R-:W-:-:S03]  /*44f0*/  LEA.HI R12, R37, 0x5a, RZ, 0x1c ;  /* 0x0000005a250c7811 */ /* 0x000fc600078fe0ff */
[----:B------:R3:W-:Y:S04]  /*4500*/  @!P1 STG.E.U16 desc[UR12][R14.64+0x78], R16 ;  /* 0x000078100e009986 */ /* 0x0007e8000c10150c */
.L_x_2862:
[----:B------:R-:W-:Y:S05]  /*4510*/  BSYNC B0 ;  /* 0x0000000000007941 */ /* 0x000fea0003800000 */
.L_x_2861:
        /* <DEDUP_REMOVED lines=163> */
.L_x_2930:
        /* <DEDUP_REMOVED lines=9> */
.L_x_2860:
        /* <DEDUP_REMOVED lines=8> */
.L_x_2863:
[----:B-1----:R-:W-:Y:S01]  /*5060*/  IMAD.MOV.U32 R21, RZ, RZ, R0 ;  /* 0x000000ffff157224 */ /* 0x002fe200078e0000 */
[----:B------:R-:W-:Y:S01]  /*5070*/  MOV R18, 0x8 ;  /* 0x0000000800127802 */ /* 0x000fe20000000f00 */
[----:B------:R-:W-:Y:S01]  /*5080*/  IMAD.MOV.U32 R16, RZ, RZ, 0xffff ;  /* 0x0000ffffff107424 */ /* 0x000fe200078e00ff */
[----:B------:R-:W-:-:S07]  /*5090*/  MOV R19, 0x101f ;  /* 0x0000101f00137802 */ /* 0x000fce0000000f00 */
[----:B0-2---:R-:W-:Y:S05]  /*50a0*/  WARPSYNC.COLLECTIVE R16, `(.L_x_2868) ;  /* 0x0000000010087348 */ /* 0x005fea0003c00000 */
[----:B------:R1:W3:Y:S02]  /*50b0*/  SHFL.BFLY P2, R23, R21, R18, R19 ;  /* 0x0c00001215177389 */ /* 0x0002e40000040013 */
[----:B0123--:R-:W-:Y:S01]  /*50c0*/  ENDCOLLECTIVE ;  /* 0x000000000000791b */ /* 0x00ffe20003800000 */
.L_x_2868:
[----:B------:R-:W-:Y:S02]  /*50d0*/  MOV R21, R10 ;  /* 0x0000000a00157202 */ /* 0x000fe40000000f00 */
[----:B------:R-:W-:-:S07]  /*50e0*/  MOV R11, R23 ;  /* 0x00000017000b7202 */ /* 0x000fce0000000f00 */
[----:B------:R-:W-:Y:S05]  /*50f0*/  WARPSYNC.COLLECTIVE R16, `(.L_x_2869) ;  /* 0x0000000010087348 */ /* 0x000fea0003c00000 */
[----:B------:R0:W1:Y:S02]  /*5100*/  SHFL.BFLY P2, R23, R21, R18, R19 ;  /* 0x0c00001215177389 */ /* 0x0000640000040013 */
[----:B01----:R-:W-:Y:S01]  /*5110*/  ENDCOLLECTIVE ;  /* 0x000000000000791b */ /* 0x003fe20003800000 */
.L_x_2869:
[----:B------:R-:W-:-:S05]  /*5120*/  FADD.FTZ R11, R11, R0 ;  /* 0x000000000b0b7221 */ /* 0x000fca0000010000 */
[----:B------:R-:W-:Y:S02]  /*5130*/  MOV R21, R11 ;  /* 0x0000000b00157202 */ /* 0x000fe40000000f00 */
[----:B------:R-:W-:Y:S01]  /*5140*/  MOV R18, 0x4 ;  /* 0x0000000400127802 */ /* 0x000fe20000000f00 */
[----:B------:R-:W-:-:S07]  /*5150*/  IMAD.MOV.U32 R15, RZ, RZ, R23 ;  /* 0x000000ffff0f7224 */ /* 0x000fce00078e0017 */
[----:B------:R-:W-:Y:S05]  /*5160*/  WARPSYNC.COLLECTIVE R16, `(.L_x_2870) ;  /* 0x0000000010087348 */ /* 0x000fea0003c00000 */
[----:B------:R0:W1:Y:S02]  /*5170*/  SHFL.BFLY P2, R23, R21, R18, R19 ;  /* 0x0c00001215177389 */ /* 0x0000640000040013 */
[----:B01----:R-:W-:Y:S01]  /*5180*/  ENDCOLLECTIVE ;  /* 0x000000000000791b */ /* 0x003fe20003800000 */
.L_x_2870:
[----:B------:R-:W-:-:S05]  /*5190*/  FADD.FTZ R15, R15, R10 ;  /* 0x0000000a0f0f7221 */ /* 0x000fca0000010000 */
[----:B------:R-:W-:Y:S01]  /*51a0*/  MOV R21, R15 ;  /* 0x0000000f00157202 */ /* 0x000fe20000000f00 */
[----:B------:R-:W-:-:S07]  /*51b0*/  IMAD.MOV.U32 R12, RZ, RZ, R23 ;  /* 0x000000ffff0c7224 */ /* 0x000fce00078e0017 */
[----:B------:R-:W-:Y:S05]  /*51c0*/  WARPSYNC.COLLECTIVE R16, `(.L_x_2871) ;  /* 0x0000000010087348 */ /* 0x000fea0003c00000 */
[----:B------:R0:W1:Y:S02]  /*51d0*/  SHFL.BFLY P2, R23, R21, R18, R19 ;  /* 0x0c00001215177389 */ /* 0x0000640000040013 */
[----:B01----:R-:W-:Y:S01]  /*51e0*/  ENDCOLLECTIVE ;  /* 0x000000000000791b */ /* 0x003fe20003800000 */
.L_x_2871:
[----:B------:R-:W-:-:S04]  /*51f0*/  FADD.FTZ R12, R11, R12 ;  /* 0x0000000c0b0c7221 */ /* 0x000fc80000010000 */
[----:B------:R-:W-:Y:S01]  /*5200*/  IMAD.MOV.U32 R21, RZ, RZ, R12 ;  /* 0x000000ffff157224 */ /* 0x000fe200078e000c */
[----:B------:R-:W-:Y:S02]  /*5210*/  MOV R18, 0x2 ;  /* 0x0000000200127802 */ /* 0x000fe40000000f00 */
[----:B------:R-:W-:-:S07]  /*5220*/  MOV R14, R23 ;  /* 0x00000017000e7202 */ /* 0x000fce0000000f00 */
[----:B------:R-:W-:Y:S05]  /*5230*/  WARPSYNC.COLLECTIVE R16, `(.L_x_2872) ;  /* 0x0000000010087348 */ /* 0x000fea0003c00000 */
[----:B------:R0:W1:Y:S02]  /*5240*/  SHFL.BFLY P2, R23, R21, R18, R19 ;  /* 0x0c00001215177389 */ /* 0x0000640000040013 */
[----:B01----:R-:W-:Y:S01]  /*5250*/  ENDCOLLECTIVE ;  /* 0x000000000000791b */ /* 0x003fe20003800000 */
.L_x_2872:
[----:B------:R-:W-:-:S04]  /*5260*/  FADD.FTZ R14, R15, R14 ;  /* 0x0000000e0f0e7221 */ /* 0x000fc80000010000 */
[----:B------:R-:W-:Y:S01]  /*5270*/  IMAD.MOV.U32 R21, RZ, RZ, R14 ;  /* 0x000000ffff157224 */ /* 0x000fe200078e000e */
[----:B------:R-:W-:-:S07]  /*5280*/  MOV R17, R23 ;  /* 0x0000001700117202 */ /* 0x000fce0000000f00 */
[----:B------:R-:W-:Y:S05]  /*5290*/  WARPSYNC.COLLECTIVE R16, `(.L_x_2873) ;  /* 0x0000000010087348 */ /* 0x000fea0003c00000 */
[----:B------:R0:W1:Y:S02]  /*52a0*/  SHFL.BFLY P2, R23, R21, R18, R19 ;  /* 0x0c00001215177389 */ /* 0x0000640000040013 */
[----:B01----:R-:W-:Y:S01]  /*52b0*/  ENDCOLLECTIVE ;  /* 0x000000000000791b */ /* 0x003fe20003800000 */
.L_x_2873:
[----:B------:R-:W-:-:S05]  /*52c0*/  FADD.FTZ R17, R12, R17 ;  /* 0x000000110c117221 */ /* 0x000fca0000010000 */
[----:B------:R-:W-:Y:S01]  /*52d0*/  MOV R21, R17 ;  /* 0x0000001100157202 */ /* 0x000fe20000000f00 */
[----:B------:R-:W-:Y:S01]  /*52e0*/  IMAD.MOV.U32 R18, RZ, RZ, 0x1 ;  /* 0x00000001ff127424 */ /* 0x000fe200078e00ff */
[----:B------:R-:W-:-:S07]  /*52f0*/  MOV R25, R23 ;  /* 0x0000001700197202 */ /* 0x000fce0000000f00 */
[----:B------:R-:W-:Y:S05]  /*5300*/  WARPSYNC.COLLECTIVE R16, `(.L_x_2874) ;  /* 0x0000000010087348 */ /* 0x000fea0003c00000 */
[----:B------:R0:W1:Y:S02]  /*5310*/  SHFL.BFLY P2, R23, R21, R18, R19 ;  /* 0x0c00001215177389 */ /* 0x0000640000040013 */
[----:B01----:R-:W-:Y:S01]  /*5320*/  ENDCOLLECTIVE ;  /* 0x000000000000791b */ /* 0x003fe20003800000 */
.L_x_2874:
[----:B------:R-:W-:-:S05]  /*5330*/  FADD.FTZ R25, R14, R25 ;  /* 0x000000190e197221 */ /* 0x000fca0000010000 */
[----:B------:R-:W-:Y:S02]  /*5340*/  MOV R21, R25 ;  /* 0x0000001900157202 */ /* 0x000fe40000000f00 */
[----:B------:R-:W-:-:S07]  /*5350*/  MOV R0, R23 ;  /* 0x0000001700007202 */ /* 0x000fce0000000f00 */
[----:B------:R-:W-:Y:S05]  /*5360*/  WARPSYNC.COLLECTIVE R16, `(.L_x_2875) ;  /* 0x0000000010087348 */ /* 0x000fea0003c00000 */
[----:B------:R0:W1:Y:S02]  /*5370*/  SHFL.BFLY P2, R23, R21, R18, R19 ;  /* 0x0c00001215177389 */ /* 0x0000640000040013 */
[----:B01----:R-:W-:Y:S01]  /*5380*/  ENDCOLLECTIVE ;  /* 0x000000000000791b */ /* 0x003fe20003800000 */
.L_x_2875:
[----:B------:R-:W-:Y:S01]  /*5390*/  FADD.FTZ R0, R17, R0 ;  /* 0x0000000011007221 */ /* 0x000fe20000010000 */
[----:B------:R-:W-:Y:S06]  /*53a0*/  BRA `(.L_x_2876) ;  /* 0xffffffe800dc7947 */ /* 0x000fec000383ffff */
.L_x_2864:
        /* <DEDUP_REMOVED lines=8> */
.L_x_2878:
[----:B------:R-:W-:Y:S05]  /*5430*/  BSYNC B1 ;  /* 0x0000000000017941 */ /* 0x000fea0003800000 */
.L_x_2877:
        /* <DEDUP_REMOVED lines=8> */
.L_x_2879:
[----:B------:R-:W-:Y:S01]  /*54c0*/  FADD.FTZ R17, R17, R12 ;  /* 0x0000000c11117221 */ /* 0x000fe20000010000 */
[----:B------:R-:W-:-:S03]  /*54d0*/  HFMA2.MMA R18, -RZ, RZ, 0, 2.384185791015625e-07 ;  /* 0x00000004ff127435 */ /* 0x000fc600000001ff */
[----:B------:R-:W-:Y:S02]  /*54e0*/  IMAD.MOV.U32 R21, RZ, RZ, R17 ;  /* 0x000000ffff157224 */ /* 0x000fe400078e0011 */
[----:B------:R-:W-:-:S07]  /*54f0*/  FADD.FTZ R20, R23, R0 ;  /* 0x0000000017147221 */ /* 0x000fce0000010000 */
[----:B------:R-:W-:Y:S05]  /*5500*/  WARPSYNC.COLLECTIVE R16, `(.L_x_2880) ;  /* 0x0000000010087348 */ /* 0x000fea0003c00000 */
[----:B------:R0:W1:Y:S02]  /*5510*/  SHFL.BFLY P2, R23, R21, R18, R19 ;  /* 0x0c00001215177389 */ /* 0x0000640000040013 */
[----:B01----:R-:W-:Y:S01]  /*5520*/  ENDCOLLECTIVE ;  /* 0x000000000000791b */ /* 0x003fe20003800000 */
.L_x_2880:
[----:B------:R-:W-:Y:S01]  /*5530*/  IMAD.MOV.U32 R21, RZ, RZ, R20 ;  /* 0x000000ffff157224 */ /* 0x000fe200078e0014 */
[----:B------:R-:W-:-:S07]  /*5540*/  MOV R22, R23 ;  /* 0x0000001700167202 */ /* 0x000fce0000000f00 */
[----:B------:R-:W-:Y:S05]  /*5550*/  WARPSYNC.COLLECTIVE R16, `(.L_x_2881) ;  /* 0x0000000010087348 */ /* 0x000fea0003c00000 */
[----:B------:R0:W1:Y:S02]  /*5560*/  SHFL.BFLY P2, R23, R21, R18, R19 ;  /* 0x0c00001215177389 */ /* 0x0000640000040013 */
[----:B01----:R-:W-:Y:S01]  /*5570*/  ENDCOLLECTIVE ;  /* 0x000000000000791b */ /* 0x003fe20003800000 */
.L_x_2881:
[----:B------:R-:W-:Y:S01]  /*5580*/  FADD.FTZ R22, R17, R22 ;  /* 0x0000001611167221 */ /* 0x000fe20000010000 */
[----:B------:R-:W-:-:S04]  /*5590*/  HFMA2.MMA R18, -RZ, RZ, 0, 1.1920928955078125e-07 ;  /* 0x00000002ff127435 */ /* 0x000fc800000001ff */
[----:B------:R-:W-:Y:S01]  /*55a0*/  MOV R21, R22 ;  /* 0x0000001600157202 */ /* 0x000fe20000000f00 */
[----:B------:R-:W-:-:S07]  /*55b0*/  FADD.FTZ R0, R20, R23 ;  /* 0x0000001714007221 */ /* 0x000fce0000010000 */
[----:B------:R-:W-:Y:S05]  /*55c0*/  WARPSYNC.COLLECTIVE R16, `(.L_x_2882) ;  /* 0x0000000010087348 */ /* 0x000fea0003c00000 */
[----:B------:R0:W1:Y:S02]  /*55d0*/  SHFL.BFLY P2, R23, R21, R18, R19 ;  /* 0x0c00001215177389 */ /* 0x0000640000040013 */
[----:B01----:R-:W-:Y:S01]  /*55e0*/  ENDCOLLECTIVE ;  /* 0x000000000000791b */ /* 0x003fe20003800000 */
.L_x_2882:
[----:B------:R-:W-:Y:S01]  /*55f0*/  MOV R21, R0 ;  /* 0x0000000000157202 */ /* 0x000fe20000000f00 */
[----:B------:R-:W-:-:S07]  /*5600*/  IMAD.MOV.U32 R25, RZ, RZ, R23 ;  /* 0x000000ffff197224 */ /* 0x000fce00078e0017 */
[----:B------:R-:W-:Y:S05]  /*5610*/  WARPSYNC.COLLECTIVE R16, `(.L_x_2883) ;  /* 0x0000000010087348 */ /* 0x000fea0003c00000 */
[----:B------:R0:W1:Y:S02]  /*5620*/  SHFL.BFLY P2, R23, R21, R18, R19 ;  /* 0x0c00001215177389 */ /* 0x0000640000040013 */
[----:B01----:R-:W-:Y:S01]  /*5630*/  ENDCOLLECTIVE ;  /* 0x000000000000791b */ /* 0x003fe20003800000 */
.L_x_2883:
[----:B------:R-:W-:-:S05]  /*5640*/  FADD.FTZ R25, R22, R25 ;  /* 0x0000001916197221 */ /* 0x000fca0000010000 */
[----:B------:R-:W-:Y:S01]  /*5650*/  MOV R21, R25 ;  /* 0x0000001900157202 */ /* 0x000fe20000000f00 */
[----:B------:R-:W-:Y:S02]  /*5660*/  IMAD.MOV.U32 R18, RZ, RZ, 0x1 ;  /* 0x00000001ff127424 */ /* 0x000fe400078e00ff */
[----:B------:R-:W-:-:S07]  /*5670*/  FADD.FTZ R12, R0, R23 ;  /* 0x00000017000c7221 */ /* 0x000fce0000010000 */
[----:B------:R-:W-:Y:S05]  /*5680*/  WARPSYNC.COLLECTIVE R16, `(.L_x_2884) ;  /* 0x0000000010087348 */ /* 0x000fea0003c00000 */
[----:B------:R0:W1:Y:S02]  /*5690*/  SHFL.BFLY P2, R23, R21, R18, R19 ;  /* 0x0c00001215177389 */ /* 0x0000640000040013 */
[----:B01----:R-:W-:Y:S01]  /*56a0*/  ENDCOLLECTIVE ;  /* 0x000000000000791b */ /* 0x003fe20003800000 */
.L_x_2884:
[----:B------:R-:W-:Y:S02]  /*56b0*/  MOV R21, R12 ;  /* 0x0000000c00157202 */ /* 0x000fe40000000f00 */
[----:B------:R-:W-:-:S07]  /*56c0*/  MOV R24, R23 ;  /* 0x0000001700187202 */ /* 0x000fce0000000f00 */
[----:B------:R-:W-:Y:S05]  /*56d0*/  WARPSYNC.COLLECTIVE R16, `(.L_x_2885) ;  /* 0x0000000010087348 */ /* 0x000fea0003c00000 */
[----:B------:R0:W1:Y:S02]  /*56e0*/  SHFL.BFLY P2, R23, R21, R18, R19 ;  /* 0x0c00001215177389 */ /* 0x0000640000040013 */
[----:B01----:R-:W-:Y:S01]  /*56f0*/  ENDCOLLECTIVE ;  /* 0x000000000000791b */ /* 0x003fe20003800000 */
.L_x_2885:
[----:B------:R-:W-:Y:S01]  /*5700*/  FADD.FTZ R24, R25, R24 ;  /* 0x0000001819187221 */ /* 0x000fe20000010000 */
[----:B------:R-:W-:Y:S06]  /*5710*/  BRA `(.L_x_2886) ;  /* 0xffffffe800bc7947 */ /* 0x000fec000383ffff */
.L_x_2865:
        /* <DEDUP_REMOVED lines=8> */
.L_x_2888:
[----:B------:R-:W-:Y:S05]  /*57a0*/  BSYNC B1 ;  /* 0x0000000000017941 */ /* 0x000fea0003800000 */
.L_x_2887:
        /* <DEDUP_REMOVED lines=8> */
.L_x_2889:
[----:B------:R-:W-:Y:S01]  /*5830*/  FADD.FTZ R17, R17, R12 ;  /* 0x0000000c11117221 */ /* 0x000fe20000010000 */
[----:B------:R-:W-:-:S03]  /*5840*/  HFMA2.MMA R18, -RZ, RZ, 0, 2.384185791015625e-07 ;  /* 0x00000004ff127435 */ /* 0x000fc600000001ff */
[----:B------:R-:W-:Y:S02]  /*5850*/  IMAD.MOV.U32 R21, RZ, RZ, R17 ;  /* 0x000000ffff157224 */ /* 0x000fe400078e0011 */
[----:B------:R-:W-:-:S07]  /*5860*/  FADD.FTZ R20, R23, R0 ;  /* 0x0000000017147221 */ /* 0x000fce0000010000 */
[----:B------:R-:W-:Y:S05]  /*5870*/  WARPSYNC.COLLECTIVE R16, `(.L_x_2890) ;  /* 0x0000000010087348 */ /* 0x000fea0003c00000 */
[----:B------:R0:W1:Y:S02]  /*5880*/  SHFL.BFLY P2, R23, R21, R18, R19 ;  /* 0x0c00001215177389 */ /* 0x0000640000040013 */
[----:B01----:R-:W-:Y:S01]  /*5890*/  ENDCOLLECTIVE ;  /* 0x000000000000791b */ /* 0x003fe20003800000 */
.L_x_2890:
[----:B------:R-:W-:Y:S01]  /*58a0*/  IMAD.MOV.U32 R21, RZ, RZ, R20 ;  /* 0x000000ffff157224 */ /* 0x000fe200078e0014 */
[----:B------:R-:W-:-:S07]  /*58b0*/  MOV R22, R23 ;  /* 0x0000001700167202 */ /* 0x000fce0000000f00 */
[----:B------:R-:W-:Y:S05]  /*58c0*/  WARPSYNC.COLLECTIVE R16, `(.L_x_2891) ;  /* 0x0000000010087348 */ /* 0x000fea0003c00000 */
[----:B------:R0:W1:Y:S02]  /*58d0*/  SHFL.BFLY P2, R23, R21, R18, R19 ;  /* 0x0c00001215177389 */ /* 0x0000640000040013 */
[----:B01----:R-:W-:Y:S01]  /*58e0*/  ENDCOLLECTIVE ;  /* 0x000000000000791b */ /* 0x003fe20003800000 */
.L_x_2891:
[----:B------:R-:W-:Y:S01]  /*58f0*/  FADD.FTZ R22, R17, R22 ;  /* 0x0000001611167221 */ /* 0x000fe20000010000 */
[----:B------:R-:W-:-:S04]  /*5900*/  HFMA2.MMA R18, -RZ, RZ, 0, 1.1920928955078125e-07 ;  /* 0x00000002ff127435 */ /* 0x000fc800000001ff */
[----:B------:R-:W-:Y:S01]  /*5910*/  MOV R21, R22 ;  /* 0x0000001600157202 */ /* 0x000fe20000000f00 */
[----:B------:R-:W-:-:S07]  /*5920*/  FADD.FTZ R0, R20, R23 ;  /* 0x0000001714007221 */ /* 0x000fce0000010000 */
[----:B------:R-:W-:Y:S05]  /*5930*/  WARPSYNC.COLLECTIVE R16, `(.L_x_2892) ;  /* 0x0000000010087348 */ /* 0x000fea0003c00000 */
[----:B------:R0:W1:Y:S02]  /*5940*/  SHFL.BFLY P2, R23, R21, R18, R19 ;  /* 0x0c00001215177389 */ /* 0x0000640000040013 */
[----:B01----:R-:W-:Y:S01]  /*5950*/  ENDCOLLECTIVE ;  /* 0x000000000000791b */ /* 0x003fe20003800000 */
.L_x_2892:
[----:B------:R-:W-:Y:S01]  /*5960*/  MOV R21, R0 ;  /* 0x0000000000157202 */ /* 0x000fe20000000f00 */
[----:B------:R-:W-:-:S07]  /*5970*/  IMAD.MOV.U32 R25, RZ, RZ, R23 ;  /* 0x000000ffff197224 */ /* 0x000fce00078e0017 */
[----:B------:R-:W-:Y:S05]  /*5980*/  WARPSYNC.COLLECTIVE R16, `(.L_x_2893) ;  /* 0x0000000010087348 */ /* 0x000fea0003c00000 */
[----:B------:R0:W1:Y:S02]  /*5990*/  SHFL.BFLY P2, R23, R21, R18, R19 ;  /* 0x0c00001215177389 */ /* 0x0000640000040013 */
[----:B01----:R-:W-:Y:S01]  /*59a0*/  ENDCOLLECTIVE ;  /* 0x000000000000791b */ /* 0x003fe20003800000 */
.L_x_2893:
[----:B------:R-:W-:-:S05]  /*59b0*/  FADD.FTZ R25, R22, R25 ;  /* 0x0000001916197221 */ /* 0x000fca0000010000 */
[----:B------:R-:W-:Y:S01]  /*59c0*/  MOV R21, R25 ;  /* 0x0000001900157202 */ /* 0x000fe20000000f00 */
[----:B------:R-:W-:Y:S02]  /*59d0*/  IMAD.MOV.U32 R18, RZ, RZ, 0x1 ;  /* 0x00000001ff127424 */ /* 0x000fe400078e00ff */
[----:B------:R-:W-:-:S07]  /*59e0*/  FADD.FTZ R12, R0, R23 ;  /* 0x00000017000c7221 */ /* 0x000fce0000010000 */
[----:B------:R-:W-:Y:S05]  /*59f0*/  WARPSYNC.COLLECTIVE R16, `(.L_x_2894) ;  /* 0x0000000010087348 */ /* 0x000fea0003c00000 */
[----:B------:R0:W1:Y:S02]  /*5a00*/  SHFL.BFLY P2, R23, R21, R18, R19 ;  /* 0x0c00001215177389 */ /* 0x0000640000040013 */
[----:B01----:R-:W-:Y:S01]  /*5a10*/  ENDCOLLECTIVE ;  /* 0x000000000000791b */ /* 0x003fe20003800000 */
.L_x_2894:
[----:B------:R-:W-:Y:S02]  /*5a20*/  MOV R21, R12 ;  /* 0x0000000c00157202 */ /* 0x000fe40000000f00 */
[----:B------:R-:W-:-:S07]  /*5a30*/  MOV R24, R23 ;  /* 0x0000001700187202 */ /* 0x000fce0000000f00 */
[----:B------:R-:W-:Y:S05]  /*5a40*/  WARPSYNC.COLLECTIVE R16, `(.L_x_2895) ;  /* 0x0000000010087348 */ /* 0x000fea0003c00000 */
[----:B------:R0:W1:Y:S02]  /*5a50*/  SHFL.BFLY P2, R23, R21, R18, R19 ;  /* 0x0c00001215177389 */ /* 0x0000640000040013 */
[----:B01----:R-:W-:Y:S01]  /*5a60*/  ENDCOLLECTIVE ;  /* 0x000000000000791b */ /* 0x003fe20003800000 */
.L_x_2895:
[----:B------:R-:W-:Y:S01]  /*5a70*/  FADD.FTZ R24, R25, R24 ;  /* 0x0000001819187221 */ /* 0x000fe20000010000 */
[----:B------:R-:W-:Y:S06]  /*5a80*/  BRA `(.L_x_2896) ;  /* 0xffffffe800847947 */ /* 0x000fec000383ffff */
.L_x_2866:
        /* <DEDUP_REMOVED lines=8> */
.L_x_2898:
[----:B------:R-:W-:Y:S05]  /*5b10*/  BSYNC B0 ;  /* 0x0000000000007941 */ /* 0x000fea0003800000 */
.L_x_2897:
        /* <DEDUP_REMOVED lines=9> */
.L_x_2899:
[----:B------:R-:W-:Y:S01]  /*5bb0*/  FADD.FTZ R10, R10, R11 ;  /* 0x0000000b0a0a7221 */ /* 0x000fe20000010000 */
[----:B------:R-:W-:-:S04]  /*5bc0*/  HFMA2.MMA R18, -RZ, RZ, 0, 2.384185791015625e-07 ;  /* 0x00000004ff127435 */ /* 0x000fc800000001ff */
[----:B------:R-:W-:Y:S01]  /*5bd0*/  MOV R21, R10 ;  /* 0x0000000a00157202 */ /* 0x000fe20000000f00 */
[----:B------:R-:W-:-:S07]  /*5be0*/  IMAD.MOV.U32 R15, RZ, RZ, R23 ;  /* 0x000000ffff0f7224 */ /* 0x000fce00078e0017 */
[----:B------:R-:W-:Y:S05]  /*5bf0*/  WARPSYNC.COLLECTIVE R16, `(.L_x_2900) ;  /* 0x0000000010087348 */ /* 0x000fea0003c00000 */
[----:B------:R0:W1:Y:S02]  /*5c00*/  SHFL.BFLY P2, R23, R21, R18, R19 ;  /* 0x0c00001215177389 */ /* 0x0000640000040013 */
[----:B01----:R-:W-:Y:S01]  /*5c10*/  ENDCOLLECTIVE ;  /* 0x000000000000791b */ /* 0x003fe20003800000 */
.L_x_2900:
[----:B------:R-:W-:-:S05]  /*5c20*/  FADD.FTZ R24, R15, R0 ;  /* 0x000000000f187221 */ /* 0x000fca0000010000 */
[----:B------:R-:W-:Y:S01]  /*5c30*/  MOV R21, R24 ;  /* 0x0000001800157202 */ /* 0x000fe20000000f00 */
[----:B------:R-:W-:-:S07]  /*5c40*/  IMAD.MOV.U32 R25, RZ, RZ, R23 ;  /* 0x000000ffff197224 */ /* 0x000fce00078e0017 */
[----:B------:R-:W-:Y:S05]  /*5c50*/  WARPSYNC.COLLECTIVE R16, `(.L_x_2901) ;  /* 0x0000000010087348 */ /* 0x000fea0003c00000 */
[----:B------:R0:W1:Y:S02]  /*5c60*/  SHFL.BFLY P2, R23, R21, R18, R19 ;  /* 0x0c00001215177389 */ /* 0x0000640000040013 */
[----:B01----:R-:W-:Y:S01]  /*5c70*/  ENDCOLLECTIVE ;  /* 0x000000000000791b */ /* 0x003fe20003800000 */
.L_x_2901:
[----:B------:R-:W-:Y:S01]  /*5c80*/  FADD.FTZ R11, R10, R25 ;  /* 0x000000190a0b7221 */ /* 0x000fe20000010000 */
[----:B------:R-:W-:-:S03]  /*5c90*/  HFMA2.MMA R18, -RZ, RZ, 0, 1.1920928955078125e-07 ;  /* 0x00000002ff127435 */ /* 0x000fc600000001ff */
[----:B------:R-:W-:Y:S01]  /*5ca0*/  IMAD.MOV.U32 R21, RZ, RZ, R11 ;  /* 0x000000ffff157224 */ /* 0x000fe200078e000b */
[----:B------:R-:W-:-:S07]  /*5cb0*/  MOV R17, R23 ;  /* 0x0000001700117202 */ /* 0x000fce0000000f00 */
[----:B------:R-:W-:Y:S05]  /*5cc0*/  WARPSYNC.COLLECTIVE R16, `(.L_x_2902) ;  /* 0x0000000010087348 */ /* 0x000fea0003c00000 */
[----:B------:R0:W1:Y:S02]  /*5cd0*/  SHFL.BFLY P2, R23, R21, R18, R19 ;  /* 0x0c00001215177389 */ /* 0x0000640000040013 */
[----:B01----:R-:W-:Y:S01]  /*5ce0*/  ENDCOLLECTIVE ;  /* 0x000000000000791b */ /* 0x003fe20003800000 */
.L_x_2902:
        /* <DEDUP_REMOVED lines=8> */
.L_x_2903:
        /* <DEDUP_REMOVED lines=8> */
.L_x_2904:
        /* <DEDUP_REMOVED lines=14> */
.L_x_2905:
        /* <DEDUP_REMOVED lines=14> */
.L_x_2906:
        /* <DEDUP_REMOVED lines=9> */
.L_x_2907:
        /* <DEDUP_REMOVED lines=8> */
.L_x_2908:
        /* <DEDUP_REMOVED lines=13> */
.L_x_2909:
[----:B------:R-:W-:-:S05]  /*6190*/  FADD.FTZ R24, R24, R25 ;  /* 0x0000001918187221 */ /* 0x000fca0000010000 */
[----:B------:R-:W-:Y:S01]  /*61a0*/  MOV R21, R24 ;  /* 0x0000001800157202 */ /* 0x000fe20000000f00 */
[----:B------:R-:W-:Y:S01]  /*61b0*/  IMAD.MOV.U32 R18, RZ, RZ, 0x2 ;  /* 0x00000002ff127424 */ /* 0x000fe200078e00ff */
[----:B------:R-:W-:-:S07]  /*61c0*/  MOV R25, R23 ;  /* 0x0000001700197202 */ /* 0x000fce0000000f00 */
[----:B------:R-:W-:Y:S05]  /*61d0*/  WARPSYNC.COLLECTIVE R16, `(.L_x_2910) ;  /* 0x0000000010087348 */ /* 0x000fea0003c00000 */
[----:B------:R0:W1:Y:S02]  /*61e0*/  SHFL.BFLY P2, R23, R21, R18, R19 ;  /* 0x0c00001215177389 */ /* 0x0000640000040013 */
[----:B01----:R-:W-:Y:S01]  /*61f0*/  ENDCOLLECTIVE ;  /* 0x000000000000791b */ /* 0x003fe20003800000 */
.L_x_2910:
        /* <DEDUP_REMOVED lines=8> */
.L_x_2911:
[----:B------:R-:W-:Y:S01]  /*6280*/  MOV R21, R24 ;  /* 0x0000001800157202 */ /* 0x000fe20000000f00 */
[----:B------:R-:W-:Y:S01]  /*6290*/  IMAD.MOV.U32 R18, RZ, RZ, 0x1 ;  /* 0x00000001ff127424 */ /* 0x000fe200078e00ff */
[----:B------:R-:W-:-:S07]  /*62a0*/  MOV R20, R23 ;  /* 0x0000001700147202 */ /* 0x000fce0000000f00 */
[----:B------:R-:W-:Y:S05]  /*62b0*/  WARPSYNC.COLLECTIVE R16, `(.L_x_2912) ;  /* 0x0000000010087348 */ /* 0x000fea0003c00000 */
[----:B------:R0:W1:Y:S02]  /*62c0*/  SHFL.BFLY P2, R23, R21, R18, R19 ;  /* 0x0c00001215177389 */ /* 0x0000640000040013 */
[----:B01----:R-:W-:Y:S01]  /*62d0*/  ENDCOLLECTIVE ;  /* 0x000000000000791b */ /* 0x003fe20003800000 */
.L_x_2912:
        /* <DEDUP_REMOVED lines=10> */
.L_x_2913:
        /* <DEDUP_REMOVED lines=11> */
.L_x_2914:
        /* <DEDUP_REMOVED lines=10> */
.L_x_2915:
        /* <DEDUP_REMOVED lines=10> */
.L_x_2916:
        /* <DEDUP_REMOVED lines=9> */
.L_x_2917:
[----:B------:R-:W-:Y:S01]  /*6600*/  HFMA2.MMA R18, -RZ, RZ, 0, 1.1920928955078125e-07 ;  /* 0x00000002ff127435 */ /* 0x000fe200000001ff */
[----:B------:R-:W-:Y:S01]  /*6610*/  IMAD.MOV.U32 R21, RZ, RZ, R34 ;  /* 0x000000ffff157224 */ /* 0x000fe200078e0022 */
[----:B------:R-:W-:-:S09]  /*6620*/  MOV R33, R23 ;  /* 0x0000001700217202 */ /* 0x000fd20000000f00 */
[----:B------:R-:W-:Y:S05]  /*6630*/  WARPSYNC.COLLECTIVE R16, `(.L_x_2918) ;  /* 0x0000000010087348 */ /* 0x000fea0003c00000 */
[----:B------:R0:W1:Y:S02]  /*6640*/  SHFL.BFLY P2, R23, R21, R18, R19 ;  /* 0x0c00001215177389 */ /* 0x0000640000040013 */
[----:B01----:R-:W-:Y:S01]  /*6650*/  ENDCOLLECTIVE ;  /* 0x000000000000791b */ /* 0x003fe20003800000 */
.L_x_2918:
        /* <DEDUP_REMOVED lines=8> */
.L_x_2919:
[----:B------:R-:W-:Y:S01]  /*66e0*/  HFMA2.MMA R18, -RZ, RZ, 0, 5.9604644775390625e-08 ;  /* 0x00000001ff127435 */ /* 0x000fe200000001ff */
[----:B------:R-:W-:Y:S01]  /*66f0*/  IMAD.MOV.U32 R21, RZ, RZ, R20 ;  /* 0x000000ffff157224 */ /* 0x000fe200078e0014 */
[----:B------:R-:W-:-:S09]  /*6700*/  MOV R15, R23 ;  /* 0x00000017000f7202 */ /* 0x000fd20000000f00 */
[----:B------:R-:W-:Y:S05]  /*6710*/  WARPSYNC.COLLECTIVE R16, `(.L_x_2920) ;  /* 0x0000000010087348 */ /* 0x000fea0003c00000 */
[----:B------:R0:W1:Y:S02]  /*6720*/  SHFL.BFLY P2, R23, R21, R18, R19 ;  /* 0x0c00001215177389 */ /* 0x0000640000040013 */
[----:B01----:R-:W-:Y:S01]  /*6730*/  ENDCOLLECTIVE ;  /* 0x000000000000791b */ /* 0x003fe20003800000 */
.L_x_2920:
        /* <DEDUP_REMOVED lines=20> */
.L_x_2921:
[----:B------:R-:W-:Y:S01]  /*6880*/  HFMA2.MMA R18, -RZ, RZ, 0, 4.76837158203125e-07 ;  /* 0x00000008ff127435 */ /* 0x000fe200000001ff */
[----:B------:R-:W-:Y:S01]  /*6890*/  IMAD.MOV.U32 R21, RZ, RZ, R14 ;  /* 0x000000ffff157224 */ /* 0x000fe200078e000e */
[----:B------:R-:W-:-:S09]  /*68a0*/  MOV R22, R23 ;  /* 0x0000001700167202 */ /* 0x000fd20000000f00 */
[----:B------:R-:W-:Y:S05]  /*68b0*/  WARPSYNC.COLLECTIVE R16, `(.L_x_2922) ;  /* 0x0000000010087348 */ /* 0x000fea0003c00000 */
[----:B------:R0:W1:Y:S02]  /*68c0*/  SHFL.BFLY P2, R23, R21, R18, R19 ;  /* 0x0c00001215177389 */ /* 0x0000640000040013 */
[----:B01----:R-:W-:Y:S01]  /*68d0*/  ENDCOLLECTIVE ;  /* 0x000000000000791b */ /* 0x003fe20003800000 */
.L_x_2922:
[----:B------:R-:W-:Y:S01]  /*68e0*/  FADD.FTZ R12, R12, R22 ;  /* 0x000000160c0c7221 */ /* 0x000fe20000010000 */
[----:B------:R-:W-:Y:S01]  /*68f0*/  IMAD.MOV.U32 R21, RZ, RZ, R15 ;  /* 0x000000ffff157224 */ /* 0x000fe200078e000f */
[----:B------:R-:W-:-:S07]  /*6900*/  MOV R32, R23 ;  /* 0x0000001700207202 */ /* 0x000fce0000000f00 */
[----:B------:R-:W-:Y:S05]  /*6910*/  WARPSYNC.COLLECTIVE R16, `(.L_x_2923) ;  /* 0x0000000010087348 */ /* 0x000fea0003c00000 */
[----:B------:R0:W1:Y:S02]  /*6920*/  SHFL.BFLY P2, R23, R21, R18, R19 ;  /* 0x0c00001215177389 */ /* 0x0000640000040013 */
[----:B01----:R-:W-:Y:S01]  /*6930*/  ENDCOLLECTIVE ;  /* 0x000000000000791b */ /* 0x003fe20003800000 */
.L_x_2923:
        /* <DEDUP_REMOVED lines=9> */
.L_x_2924:
[----:B------:R-:W-:Y:S01]  /*69d0*/  MOV R21, R17 ;  /* 0x0000001100157202 */ /* 0x000fe20000000f00 */
[----:B------:R-:W-:Y:S01]  /*69e0*/  @!P1 IMAD.WIDE R14, R0, 0x2, R14 ;  /* 0x00000002000e9825 */ /* 0x000fe200078e020e */
[----:B------:R-:W-:-:S07]  /*69f0*/  MOV R33, R23 ;  /* 0x0000001700217202 */ /* 0x000fce0000000f00 */
[----:B------:R-:W-:Y:S05]  /*6a00*/  WARPSYNC.COLLECTIVE R16, `(.L_x_2925) ;  /* 0x0000000010087348 */ /* 0x000fea0003c00000 */
[----:B------:R0:W1:Y:S02]  /*6a10*/  SHFL.BFLY P2, R23, R21, R18, R19 ;  /* 0x0c00001215177389 */ /* 0x0000640000040013 */
[----:B01----:R-:W-:Y:S01]  /*6a20*/  ENDCOLLECTIVE ;  /* 0x000000000000791b */ /* 0x003fe20003800000 */
.L_x_2925:
        /* <DEDUP_REMOVED lines=9> */
.L_x_2926:
[----:B------:R-:W-:Y:S02]  /*6ac0*/  MOV R21, R24 ;  /* 0x0000001800157202 */ /* 0x000fe40000000f00 */
[----:B------:R-:W-:-:S07]  /*6ad0*/  MOV R32, R23 ;  /* 0x0000001700207202 */ /* 0x000fce0000000f00 */
[----:B------:R-:W-:Y:S05]  /*6ae0*/  WARPSYNC.COLLECTIVE R16, `(.L_x_2927) ;  /* 0x0000000010087348 */ /* 0x000fea0003c00000 */
[----:B------:R0:W1:Y:S02]  /*6af0*/  SHFL.BFLY P2, R23, R21, R18, R19 ;  /* 0x0c00001215177389 */ /* 0x0000640000040013 */
[----:B01----:R-:W-:Y:S01]  /*6b00*/  ENDCOLLECTIVE ;  /* 0x000000000000791b */ /* 0x003fe20003800000 */
.L_x_2927:
        /* <DEDUP_REMOVED lines=12> */
.L_x_2928:
[----:B------:R-:W-:Y:S02]  /*6bd0*/  MOV R21, R12 ;  /* 0x0000000c00157202 */ /* 0x000fe40000000f00 */
[----:B------:R-:W-:-:S07]  /*6be0*/  MOV R22, R23 ;  /* 0x0000001700167202 */ /* 0x000fce0000000f00 */
[----:B------:R-:W-:Y:S05]  /*6bf0*/  WARPSYNC.COLLECTIVE R16, `(.L_x_2929) ;  /* 0x0000000010087348 */ /* 0x000fea0003c00000 */
[----:B------:R0:W1:Y:S02]  /*6c00*/  SHFL.BFLY P2, R23, R21, R18, R19 ;  /* 0x0c00001215177389 */ /* 0x0000640000040013 */
[----:B01----:R-:W-:Y:S01]  /*6c10*/  ENDCOLLECTIVE ;  /* 0x000000000000791b */ /* 0x003fe20003800000 */
.L_x_2929:
[----:B------:R-:W-:Y:S01]  /*6c20*/  FADD.FTZ R22, R25, R22 ;  /* 0x0000001619167221 */ /* 0x000fe20000010000 */
[----:B------:R-:W-:Y:S06]  /*6c30*/  BRA `(.L_x_2930) ;  /* 0xffffffe000c47947 */ /* 0x000fec000383ffff */
.L_x_2931:
        /* <DEDUP_REMOVED lines=12> */
.L_x_3951:


//--------------------- .text._ZN13group_norm_v218gn_bwd_cuda_kernelI6__halfLi480ELi1ELi16ELi120ELi256ELb1ELb1ELi4ELi960ELi960ELi4ELb1ELi2ELb0ELb0ELNS_15WgradSyncMethodE3ENS_16CompileConditionILi900EEEEEvPT_S6_S6_PKS5_S8_S8_S8_PKfflPfPj --------------------------
	.section	.text._ZN13group_norm_v218gn_bwd_cuda_kernelI6__halfLi480ELi1ELi16ELi120ELi256ELb1ELb1ELi4ELi960ELi960ELi4ELb1ELi2ELb0ELb0ELNS_15WgradSyncMethodE3ENS_16CompileConditionILi900EEEEEvPT_S6_S6_PKS5_S8_S8_S8_PKfflPfPj,"ax",@progbits
	.align	128
        .global         _ZN13group_norm_v218gn_bwd_cuda_kernelI6__halfLi480ELi1ELi16ELi120ELi256ELb1ELb1ELi4ELi960ELi960ELi4ELb1ELi2ELb0ELb0ELNS_15WgradSyncMethodE3ENS_16CompileConditionILi900EEEEEvPT_S6_S6_PKS5_S8_S8_S8_PKfflPfPj
        .type           _ZN13group_norm_v218gn_bwd_cuda_kernelI6__halfLi480ELi1ELi16ELi120ELi256ELb1ELb1ELi4ELi960ELi960ELi4ELb1ELi2ELb0ELb0ELNS_15WgradSyncMethodE3ENS_16CompileConditionILi900EEEEEvPT_S6_S6_PKS5_S8_S8_S8_PKfflPfPj,@function
        .size           _ZN13group_norm_v218gn_bwd_cuda_kernelI6__halfLi480ELi1ELi16ELi120ELi256ELb1ELb1ELi4ELi960ELi960ELi4ELb1ELi2ELb0ELb0ELNS_15WgradSyncMethodE3ENS_16CompileConditionILi900EEEEEvPT_S6_S6_PKS5_S8_S8_S8_PKfflPfPj,(.L_x_3952 - _ZN13group_norm_v218gn_bwd_cuda_kernelI6__halfLi480ELi1ELi16ELi120ELi256ELb1ELb1ELi4ELi960ELi960ELi4ELb1ELi2ELb0ELb0ELNS_15WgradSyncMethodE3ENS_16CompileConditionILi900EEEEEvPT_S6_S6_PKS5_S8_S8_S8_PKfflPfPj)
        .other          _ZN13group_norm_v218gn_bwd_cuda_kernelI6__halfLi480ELi1ELi16ELi120ELi256ELb1ELb1ELi4ELi960ELi960ELi4ELb1ELi2ELb0ELb0ELNS_15WgradSyncMethodE3ENS_16CompileConditionILi900EEEEEvPT_S6_S6_PKS5_S8_S8_S8_PKfflPfPj,@"STO_CUDA_ENTRY STV_DEFAULT"
_ZN13group_norm_v218gn_bwd_cuda_kernelI6__halfLi480ELi1ELi16ELi120ELi256ELb1ELb1ELi4ELi960ELi960ELi4ELb1ELi2ELb0ELb0ELNS_15WgradSyncMethodE3ENS_16CompileConditionILi900EEEEEvPT_S6_S6_PKS5_S8_S8_S8_PKfflPfPj:
.text._ZN13group_norm_v218gn_bwd_cuda_kernelI6__halfLi480ELi1ELi16ELi120ELi256ELb1ELb1ELi4ELi960ELi960ELi4ELb1ELi2ELb0ELb0ELNS_15WgradSyncMethodE3ENS_16CompileConditionILi900EEEEEvPT_S6_S6_PKS5_S8_S8_S8_PKfflPfPj:
        /* <DEDUP_REMOVED lines=22> */
[----:B------:R-:W-:Y:S02]  /*0160*/  MOV R3, 0x7fffffc1 ;  /* 0x7fffffc100037802 */ /* 0x000fe40000000f00 */
[----:B------:R-:W-:-:S04]  /*0170*/  ISETP.NE.AND P0, PT, R2, R9, PT ;  /* 0x000000090200720c */ /* 0x000fc80003f05270 */
[----:B------:R-:W-:Y:S01]  /*0180*/  SEL R3, R3, 0x1, !P0 ;  /* 0x0000000103037807 */ /* 0x000fe20004000000 */
[----:B0-----:R-:W-:Y:S01]  /*0190*/  IMAD.WIDE.U32 R4, R5, 0x4, R6 ;  /* 0x0000000405047825 */ /* 0x001fe200078e0006 */
[----:B------:R-:W-:Y:S06]  /*01a0*/  MEMBAR.ALL.GPU ;  /* 0x0000000000007992 */ /* 0x000fec000000a000 */
[----:B------:R-:W-:-:S00]  /*01b0*/  ERRBAR ;  /* 0x00000000000079ab */ /* 0x000fc00000000000 */
[----:B------:R-:W-:Y:S06]  /*01c0*/  CGAERRBAR ;  /* 0x00000000000075ab */ /* 0x000fec0000000000 */
[----:B------:R0:W5:Y:S02]  /*01d0*/  ATOM.E.ADD.STRONG.GPU PT, R3, desc[UR8][R4.64], R3 ;  /* 0x000000030403798a */ /* 0x00016400081ee1c8 */
.L_x_2934:
[----:B------:R-:W2:Y:S04]  /*01e0*/  LD.E.STRONG.GPU R0, desc[UR8][R4.64] ;  /* 0x0000000804007980 */ /* 0x000ea8000c10f900 */
[----:B--2---:R-:W-:Y:S01]  /*01f0*/  CCTL.IVALL ;  /* 0x00000000ff00798f */ /* 0x004fe20002000000 */
[----:B------:R-:W-:Y:S05]  /*0200*/  YIELD ;  /* 0x0000000000007946 */ /* 0x000fea0003800000 */
[----:B-----5:R-:W-:-:S04]  /*0210*/  LOP3.LUT R0, R0, R3, RZ, 0x3c, !PT ;  /* 0x0000000300007212 */ /* 0x020fc800078e3cff */
[----:B------:R-:W-:-:S13]  /*0220*/  ISETP.GT.AND P0, PT, R0, -0x1, PT ;  /* 0xffffffff0000780c */ /* 0x000fda0003f04270 */
[----:B------:R-:W-:Y:S05]  /*0230*/  @P0 BRA `(.L_x_2934) ;  /* 0xfffffffc00e80947 */ /* 0x000fea000383ffff */
.L_x_2933:
[----:B------:R-:W-:Y:S05]  /*0240*/  WARPSYNC.ALL ;  /* 0x0000000000007948 */ /* 0x000fea0003800000 */
[----:B------:R-:W-:Y:S06]  /*0250*/  BAR.SYNC.DEFER_BLOCKING 0x0 ;  /* 0x0000000000007b1d */ /* 0x000fec0000010000 */
[----:B------:R-:W-:Y:S05]  /*0260*/  BRA `(.L_x_2935) ;  /* 0x0000002c00c07947 */ /* 0x000fea0003800000 */
.L_x_2932:
[----:B------:R-:W0:Y:S01]  /*0270*/  S2R R6, SR_TID.X ;  /* 0x0000000000067919 */ /* 0x000e220000002100 */
[----:B------:R-:W-:Y:S01]  /*0280*/  MOV R5, 0x400 ;  /* 0x0000040000057802 */ /* 0x000fe20000000f00 */
[----:B------:R-:W1:Y:S01]  /*0290*/  LDC.64 R78, c[0x0][0x268] ;  /* 0x00009a00ff4e7b82 */ /* 0x000e620000000a00 */
[----:B------:R-:W-:Y:S01]  /*02a0*/  LOP3.LUT R3, R3, 0x2, RZ, 0xfc, !PT ;  /* 0x0000000203037812 */ /* 0x000fe200078efcff */
[----:B------:R-:W2:Y:S01]  /*02b0*/  S2R R12, SR_CgaCtaId ;  /* 0x00000000000c7919 */ /* 0x000ea20000008800 */
[----:B------:R-:W-:Y:S01]  /*02c0*/  CS2R R48, SRZ ;  /* 0x0000000000307805 */ /* 0x000fe2000001ff00 */
[----:B------:R-:W-:Y:S01]  /*02d0*/  VIADD R5, R5, 0x3c00 ;  /* 0x00003c0005057836 */ /* 0x000fe20000000000 */
[----:B------:R-:W-:Y:S02]  /*02e0*/  CS2R R50, SRZ ;  /* 0x0000000000327805 */ /* 0x000fe4000001ff00 */
[----:B------:R-:W-:Y:S02]  /*02f0*/  CS2R R52, SRZ ;  /* 0x0000000000347805 */ /* 0x000fe4000001ff00 */
[----:B------:R-:W-:Y:S01]  /*0300*/  CS2R R54, SRZ ;  /* 0x0000000000367805 */ /* 0x000fe2000001ff00 */
[----:B------:R-:W-:Y:S01]  /*0310*/  UMOV UR4, URZ ;  /* 0x0000003f00047c82 */ /* 0x000fe20008000000 */
[----:B-1----:R-:W-:-:S04]  /*0320*/  IMAD.WIDE.U32 R78, R3, 0x4, R78 ;  /* 0x00000004034e7825 */ /* 0x002fc800078e004e */
[C---:B0-----:R-:W-:Y:S01]  /*0330*/  IMAD.WIDE.U32 R8, R6.reuse, -0x77777777, RZ ;  /* 0x8888888906087825 */ /* 0x041fe200078e00ff */
[----:B------:R-:W-:Y:S02]  /*0340*/  IADD3 R10, R6, 0x1e0, RZ ;  /* 0x000001e0060a7810 */ /* 0x000fe40007ffe0ff */
[----:B------:R-:W-:Y:S02]  /*0350*/  SHF.R.S32.HI R7, RZ, 0x1f, R6 ;  /* 0x0000001fff077819 */ /* 0x000fe40000011406 */
[----:B------:R-:W-:Y:S02]  /*0360*/  SHF.R.U32.HI R15, RZ, 0x7, R9 ;  /* 0x00000007ff0f7819 */ /* 0x000fe40000011609 */
[----:B------:R-:W-:Y:S02]  /*0370*/  SHF.R.S32.HI R9, RZ, 0x1f, R10 ;  /* 0x0000001fff097819 */ /* 0x000fe4000001140a */
[----:B------:R-:W-:Y:S01]  /*0380*/  LEA.HI R8, R7, R6, RZ, 0x2 ;  /* 0x0000000607087211 */ /* 0x000fe200078f10ff */
[----:B------:R-:W-:Y:S01]  /*0390*/  IMAD R72, R15, -0xf0, R6 ;  /* 0xffffff100f487824 */ /* 0x000fe200078e0206 */
[----:B------:R-:W-:-:S02]  /*03a0*/  LEA.HI R65, R9, R10, RZ, 0x2 ;  /* 0x0000000a09417211 */ /* 0x000fc400078f10ff */
[----:B------:R-:W-:Y:S02]  /*03b0*/  SHF.R.S32.HI R68, RZ, 0x2, R8 ;  /* 0x00000002ff447819 */ /* 0x000fe40000011408 */
[----:B--2---:R-:W-:Y:S02]  /*03c0*/  LEA R71, R12, R5, 0x18 ;  /* 0x000000050c477211 */ /* 0x004fe400078ec0ff */
[----:B------:R-:W-:Y:S02]  /*03d0*/  LOP3.LUT R11, R65, 0xfffffffc, RZ, 0xc0, !PT ;  /* 0xfffffffc410b7812 */ /* 0x000fe400078ec0ff */
[----:B------:R-:W-:Y:S01]  /*03e0*/  LEA.HI R12, R9, R10, RZ, 0x4 ;  /* 0x0000000a090c7211 */ /* 0x000fe200078f20ff */
[----:B------:R-:W-:Y:S01]  /*03f0*/  VIADD R9, R68, 0xf0 ;  /* 0x000000f044097836 */ /* 0x000fe20000000000 */
[----:B------:R-:W-:Y:S01]  /*0400*/  SHF.R.S32.HI R65, RZ, 0x2, R65 ;  /* 0x00000002ff417819 */ /* 0x000fe20000011441 */
[----:B------:R-:W-:Y:S01]  /*0410*/  IMAD R70, R72, 0x18, R71 ;  /* 0x0000001848467824 */ /* 0x000fe200078e0247 */
[----:B------:R-:W-:-:S02]  /*0420*/  IADD3 R11, R10, -R11, RZ ;  /* 0x8000000b0a0b7210 */ /* 0x000fc40007ffe0ff */
[----:B------:R-:W-:Y:S02]  /*0430*/  IADD3 R13, R65, 0xf0, RZ ;  /* 0x000000f0410d7810 */ /* 0x000fe40007ffe0ff */
[----:B------:R-:W-:Y:S02]  /*0440*/  SHF.R.S32.HI R10, RZ, 0x1f, R9 ;  /* 0x0000001fff0a7819 */ /* 0x000fe40000011409 */
[----:B------:R-:W-:Y:S02]  /*0450*/  SHF.L.U32 R5, R2, 0x2, RZ ;  /* 0x0000000202057819 */ /* 0x000fe400000006ff */
[----:B------:R-:W-:Y:S02]  /*0460*/  SHF.R.S32.HI R14, RZ, 0x1f, R13 ;  /* 0x0000001fff0e7819 */ /* 0x000fe4000001140d */
[----:B------:R-:W-:Y:S02]  /*0470*/  LEA.HI R10, R10, R9, RZ, 0x2 ;  /* 0x000000090a0a7211 */ /* 0x000fe400078f10ff */
[----:B------:R-:W-:-:S02]  /*0480*/  LOP3.LUT R5, R5, 0xfc, RZ, 0xc0, !PT ;  /* 0x000000fc05057812 */ /* 0x000fc400078ec0ff */
[-C--:B------:R-:W-:Y:S02]  /*0490*/  LEA.HI R9, R7, R6.reuse, RZ, 0x4 ;  /* 0x0000000607097211 */ /* 0x080fe400078f20ff */
[----:B------:R-:W-:Y:S01]  /*04a0*/  LOP3.LUT R7, R8, 0xfffffffc, RZ, 0xc0, !PT ;  /* 0xfffffffc08077812 */ /* 0x000fe200078ec0ff */
[----:B------:R-:W-:Y:S01]  /*04b0*/  IMAD.IADD R5, R5, 0x1, R15 ;  /* 0x0000000105057824 */ /* 0x000fe200078e020f */
[----:B------:R-:W-:Y:S02]  /*04c0*/  LEA.HI R14, R14, R13, RZ, 0x2 ;  /* 0x0000000d0e0e7211 */ /* 0x000fe400078f10ff */
[----:B------:R-:W-:Y:S01]  /*04d0*/  SHF.R.U32.HI R8, RZ, 0x4, R9 ;  /* 0x00000004ff087819 */ /* 0x000fe20000011609 */
[----:B------:R-:W-:Y:S01]  /*04e0*/  IMAD R69, R5, 0x780, RZ ;  /* 0x0000078005457824 */ /* 0x000fe200078e02ff */
[----:B------:R-:W-:Y:S02]  /*04f0*/  IADD3 R7, -R7, R6, RZ ;  /* 0x0000000607077210 */ /* 0x000fe40007ffe1ff */
[----:B------:R-:W-:-:S02]  /*0500*/  SHF.R.U32.HI R10, RZ, 0x2, R10 ;  /* 0x00000002ff0a7819 */ /* 0x000fc4000001160a */
[----:B------:R-:W-:Y:S02]  /*0510*/  SHF.R.U32.HI R12, RZ, 0x4, R12 ;  /* 0x00000004ff0c7819 */ /* 0x000fe4000001160c */
[----:B------:R-:W-:Y:S02]  /*0520*/  SHF.R.U32.HI R14, RZ, 0x2, R14 ;  /* 0x00000002ff0e7819 */ /* 0x000fe4000001160e */
[----:B------:R-:W-:Y:S02]  /*0530*/  LEA R70, R15, R70, 0x3 ;  /* 0x000000460f467211 */ /* 0x000fe400078e18ff */
[C---:B------:R-:W-:Y:S02]  /*0540*/  LOP3.LUT R67, R7.reuse, 0x3, R8, 0x78, !PT ;  /* 0x0000000307437812 */ /* 0x040fe400078e7808 */
[----:B------:R-:W-:Y:S02]  /*0550*/  LOP3.LUT R66, R7, 0x3, R10, 0x78, !PT ;  /* 0x0000000307427812 */ /* 0x000fe400078e780a */
[----:B------:R-:W-:-:S02]  /*0560*/  LOP3.LUT R64, R11, 0x3, R12, 0x78, !PT ;  /* 0x000000030b407812 */ /* 0x000fc400078e780c */
[----:B------:R-:W-:-:S07]  /*0570*/  LOP3.LUT R63, R11, 0x3, R14, 0x78, !PT ;  /* 0x000000030b3f7812 */ /* 0x000fce00078e780e */
.L_x_2947:
[----:B------:R-:W-:Y:S01]  /*0580*/  LOP3.LUT R43, R4, 0x1, RZ, 0xc0, !PT ;  /* 0x00000001042b7812 */ /* 0x000fe200078ec0ff */
[----:B------:R-:W-:Y:S01]  /*0590*/  ULDC.64 UR12, c[0x0][0x248] ;  /* 0x00009200000c7ab9 */ /* 0x000fe20000000a00 */
[----:B--2---:R-:W-:Y:S01]  /*05a0*/  SHF.R.U32.HI R5, RZ, 0x1, R62 ;  /* 0x00000001ff057819 */ /* 0x004fe2000001163e */
[----:B------:R-:W0:Y:S01]  /*05b0*/  LDC.64 R22, c[0x0][0x238] ;  /* 0x00008e00ff167b82 */ /* 0x000e220000000a00 */
[----:B------:R-:W-:Y:S01]  /*05c0*/  ULDC UR5, c[0x0][0x250] ;  /* 0x0000940000057ab9 */ /* 0x000fe20000000800 */
[----:B------:R-:W-:-:S04]  /*05d0*/  IMAD R43, R43, 0x3c0, RZ ;  /* 0x000003c02b2b7824 */ /* 0x000fc800078e02ff */
[----:B------:R-:W-:Y:S02]  /*05e0*/  IMAD R28, R72, 0x4, R43 ;  /* 0x00000004481c7824 */ /* 0x000fe400078e022b */
[----:B------:R-:W1:Y:S02]  /*05f0*/  LDC.64 R12, c[0x0][0x240] ;  /* 0x00009000ff0c7b82 */ /* 0x000e640000000a00 */
[----:B------:R-:W-:Y:S01]  /*0600*/  IMAD.WIDE.U32 R8, R28, -0x77777777, RZ ;  /* 0x888888891c087825 */ /* 0x000fe200078e00ff */
[----:B------:R-:W-:Y:S02]  /*0610*/  SHF.R.U64 R8, R4, 0x1, R62 ;  /* 0x0000000104087819 */ /* 0x000fe4000000123e */
[--C-:B------:R-:W-:Y:S02]  /*0620*/  SHF.R.S32.HI R29, RZ, 0x1f, R28.reuse ;  /* 0x0000001fff1d7819 */ /* 0x100fe4000001141c */
[----:B------:R-:W-:Y:S01]  /*0630*/  SHF.R.U32.HI R7, RZ, 0x6, R9 ;  /* 0x00000006ff077819 */ /* 0x000fe20000011609 */
[----:B------:R-:W-:-:S03]  /*0640*/  IMAD.WIDE.U32 R10, R8, 0x78000, R28 ;  /* 0x00078000080a7825 */ /* 0x000fc600078e001c */
[----:B------:R-:W-:-:S04]  /*0650*/  LEA R3, P0, R8, R7, 0x4 ;  /* 0x0000000708037211 */ /* 0x000fc800078020ff */
[----:B------:R-:W-:Y:S01]  /*0660*/  LEA.HI.X R8, R8, RZ, R5, 0x4, P0 ;  /* 0x000000ff08087211 */ /* 0x000fe200000f2405 */
[----:B------:R-:W-:Y:S01]  /*0670*/  IMAD R5, R5, 0x78000, RZ ;  /* 0x0007800005057824 */ /* 0x000fe200078e02ff */
[----:B------:R-:W-:Y:S02]  /*0680*/  LEA R20, P0, R3, UR12, 0x3 ;  /* 0x0000000c03147c11 */ /* 0x000fe4000f8018ff */
[----:B------:R-:W-:Y:S02]  /*0690*/  IADD3 R9, P1, R69, R10, RZ ;  /* 0x0000000a45097210 */ /* 0x000fe40007f3e0ff */
[----:B------:R-:W-:Y:S01]  /*06a0*/  LEA.HI.X R21, R3, UR13, R8, 0x3, P0 ;  /* 0x0000000d03157c11 */ /* 0x000fe200080f1c08 */
[----:B------:R-:W-:Y:S01]  /*06b0*/  ULDC.64 UR12, c[0x0][0x230] ;  /* 0x00008c00000c7ab9 */ /* 0x000fe20000000a00 */
[----:B------:R-:W-:Y:S01]  /*06c0*/  IADD3 R5, R11, R5, RZ ;  /* 0x000000050b057210 */ /* 0x000fe20007ffe0ff */
[----:B------:R-:W-:-:S03]  /*06d0*/  IMAD.SHL.U32 R8, R9, 0x2, RZ ;  /* 0x0000000209087824 */ /* 0x000fc600078e00ff */
[----:B------:R-:W-:Y:S01]  /*06e0*/  IADD3.X R14, RZ, R5, RZ, P1, !PT ;  /* 0x00000005ff0e7210 */ /* 0x000fe20000ffe4ff */
[----:B------:R-:W2:Y:S01]  /*06f0*/  LDG.E.64.CONSTANT R20, desc[UR8][R20.64] ;  /* 0x0000000814147981 */ /* 0x000ea2000c1e9b00 */
[----:B------:R-:W-:Y:S02]  /*0700*/  IADD3 R16, P0, R8, UR12, RZ ;  /* 0x0000000c08107c10 */ /* 0x000fe4000ff1e0ff */
[----:B------:R-:W-:Y:S02]  /*0710*/  SHF.L.U64.HI R9, R9, 0x1, R14 ;  /* 0x0000000109097819 */ /* 0x000fe4000001020e */
[----:B------:R-:W-:Y:S02]  /*0720*/  IADD3 R3, R69, 0xf00, RZ ;  /* 0x00000f0045037810 */ /* 0x000fe40007ffe0ff */
[----:B------:R-:W-:Y:S02]  /*0730*/  IADD3.X R17, R9, UR13, RZ, P0, !PT ;  /* 0x0000000d09117c10 */ /* 0x000fe400087fe4ff */
[----:B------:R-:W-:Y:S01]  /*0740*/  IADD3 R3, P0, R3, R10, RZ ;  /* 0x0000000a03037210 */ /* 0x000fe20007f1e0ff */
[----:B0-----:R-:W-:-:S03]  /*0750*/  IMAD.WIDE R22, R28, 0x2, R22 ;  /* 0x000000021c167825 */ /* 0x001fc600078e0216 */
[----:B------:R-:W3:Y:S01]  /*0760*/  LDG.E.64.CONSTANT R16, desc[UR8][R16.64] ;  /* 0x0000000810107981 */ /* 0x000ee2000c1e9b00 */
[----:B-1----:R-:W-:Y:S01]  /*0770*/  IMAD.WIDE R28, R28, 0x2, R12 ;  /* 0x000000021c1c7825 */ /* 0x002fe200078e020c */
[----:B------:R-:W-:Y:S02]  /*0780*/  IADD3.X R12, RZ, R5, RZ, P0, !PT ;  /* 0x00000005ff0c7210 */ /* 0x000fe400007fe4ff */
[----:B------:R-:W4:Y:S01]  /*0790*/  LDG.E.64.CONSTANT R22, desc[UR8][R22.64] ;  /* 0x0000000816167981 */ /* 0x000f22000c1e9b00 */
[C---:B------:R-:W-:Y:S01]  /*07a0*/  IMAD.SHL.U32 R10, R3.reuse, 0x2, RZ ;  /* 0x00000002030a7824 */ /* 0x040fe200078e00ff */
[----:B------:R-:W-:Y:S02]  /*07b0*/  SHF.L.U64.HI R11, R3, 0x1, R12 ;  /* 0x00000001030b7819 */ /* 0x000fe4000001020c */
[----:B------:R-:W5:Y:S02]  /*07c0*/  LDG.E.64.CONSTANT R28, desc[UR8][R28.64] ;  /* 0x000000081c1c7981 */ /* 0x000f64000c1e9b00 */
[----:B------:R-:W-:-:S04]  /*07d0*/  IADD3 R26, P0, R10, UR12, RZ ;  /* 0x0000000c0a1a7c10 */ /* 0x000fc8000ff1e0ff */
[----:B------:R-:W-:Y:S01]  /*07e0*/  IADD3.X R27, R11, UR13, RZ, P0, !PT ;  /* 0x0000000d0b1b7c10 */ /* 0x000fe200087fe4ff */
[----:B------:R-:W-:-:S05]  /*07f0*/  ULDC.64 UR12, c[0x0][0x228] ;  /* 0x00008a00000c7ab9 */ /* 0x000fca0000000a00 */
[----:B------:R-:W5:Y:S01]  /*0800*/  LDG.E.64.CONSTANT R26, desc[UR8][R26.64] ;  /* 0x000000081a1a7981 */ /* 0x000f62000c1e9b00 */
        /* <DEDUP_REMOVED lines=9> */
[--C-:B---3--:R-:W-:Y:S02]  /*08a0*/  HADD2.F32 R3, -RZ, R16.reuse.H0_H0 ;  /* 0x20000010ff037230 */ /* 0x108fe40000004100 */
[----:B------:R-:W-:Y:S02]  /*08b0*/  HADD2.F32 R15, -RZ, R16.H1_H1 ;  /* 0x30000010ff0f7230 */ /* 0x000fe40000004100 */
[----:B------:R-:W-:Y:S02]  /*08c0*/  HADD2.F32 R19, -RZ, R17.H0_H0 ;  /* 0x20000011ff137230 */ /* 0x000fe40000004100 */
[C---:B------:R-:W-:Y:S01]  /*08d0*/  FADD.FTZ R5, -R20.reuse, R3 ;  /* 0x0000000314057221 */ /* 0x040fe20000010100 */
[----:B----4-:R-:W-:Y:S02]  /*08e0*/  HADD2.F32 R3, -RZ, R22.H0_H0 ;  /* 0x20000016ff037230 */ /* 0x010fe40000004100 */
[----:B------:R-:W-:Y:S01]  /*08f0*/  FADD.FTZ R15, -R20, R15 ;  /* 0x0000000f140f7221 */ /* 0x000fe20000010100 */
[----:B-----5:R-:W-:-:S02]  /*0900*/  HADD2.F32 R16, -RZ, R28.H0_H0 ;  /* 0x2000001cff107230 */ /* 0x020fc40000004100 */
[----:B------:R-:W-:Y:S01]  /*0910*/  FADD.FTZ R19, -R20, R19 ;  /* 0x0000001314137221 */ /* 0x000fe20000010100 */
[C---:B0-----:R-:W-:Y:S01]  /*0920*/  FMUL.FTZ R5, R12.reuse, R5 ;  /* 0x000000050c057220 */ /* 0x041fe20000410000 */
[----:B------:R-:W-:Y:S02]  /*0930*/  HADD2.F32 R13, -RZ, R22.H1_H1 ;  /* 0x30000016ff0d7230 */ /* 0x000fe40000004100 */
[C---:B------:R-:W-:Y:S01]  /*0940*/  FMUL.FTZ R15, R12.reuse, R15 ;  /* 0x0000000f0c0f7220 */ /* 0x040fe20000410000 */
[----:B------:R-:W-:Y:S02]  /*0950*/  HADD2.F32 R32, -RZ, R28.H1_H1 ;  /* 0x3000001cff207230 */ /* 0x000fe40000004100 */
[----:B------:R-:W-:Y:S01]  /*0960*/  FFMA.FTZ R34, R5, R3, R16 ;  /* 0x0000000305227223 */ /* 0x000fe20000010010 */
[----:B------:R-:W-:Y:S02]  /*0970*/  HADD2.F32 R21, -RZ, R17.H1_H1 ;  /* 0x30000011ff157230 */ /* 0x000fe40000004100 */
[----:B------:R-:W-:Y:S01]  /*0980*/  FMUL.FTZ R19, R12, R19 ;  /* 0x000000130c137220 */ /* 0x000fe20000410000 */
[----:B------:R-:W-:-:S02]  /*0990*/  HADD2.F32 R17, -RZ, R23.H0_H0 ;  /* 0x20000017ff117230 */ /* 0x000fc40000004100 */
[----:B------:R-:W-:Y:S01]  /*09a0*/  FFMA.FTZ R22, R15, R13, R32 ;  /* 0x0000000d0f167223 */ /* 0x000fe20000010020 */
[----:B------:R-:W-:Y:S01]  /*09b0*/  FMUL.FTZ R14, R34, -1.4426950216293334961 ;  /* 0xbfb8aa3b220e7820 */ /* 0x000fe20000410000 */
[----:B------:R-:W-:Y:S01]  /*09c0*/  FADD.FTZ R33, -R20, R21 ;  /* 0x0000001514217221 */ /* 0x000fe20000010100 */
[----:B------:R-:W-:Y:S02]  /*09d0*/  HADD2.F32 R38, -RZ, R29.H0_H0 ;  /* 0x2000001dff267230 */ /* 0x000fe40000004100 */
[----:B------:R-:W-:Y:S01]  /*09e0*/  FMUL.FTZ R18, R22, -1.4426950216293334961 ;  /* 0xbfb8aa3b16127820 */ /* 0x000fe20000410000 */
[----:B------:R-:W-:Y:S01]  /*09f0*/  HADD2.F32 R35, -RZ, R26.H0_H0 ;  /* 0x2000001aff237230 */ /* 0x000fe20000004100 */
[----:B------:R0:W1:Y:S01]  /*0a00*/  MUFU.EX2 R36, R14 ;  /* 0x0000000e00247308 */ /* 0x0000620000000800 */
[----:B------:R-:W-:Y:S02]  /*0a10*/  HADD2.F32 R21, -RZ, R23.H1_H1 ;  /* 0x30000017ff157230 */ /* 0x000fe40000004100 */
[----:B------:R-:W-:Y:S01]  /*0a20*/  FMUL.FTZ R23, R12, R33 ;  /* 0x000000210c177220 */ /* 0x000fe20000410000 */
[----:B------:R-:W-:-:S02]  /*0a30*/  HADD2.F32 R42, -RZ, R29.H1_H1 ;  /* 0x3000001dff2a7230 */ /* 0x000fc40000004100 */
[----:B------:R-:W-:Y:S01]  /*0a40*/  FFMA.FTZ R28, R19, R17, R38 ;  /* 0x00000011131c7223 */ /* 0x000fe20000010026 */
[----:B------:R-:W-:Y:S01]  /*0a50*/  FADD.FTZ R35, -R20, R35 ;  /* 0x0000002314237221 */ /* 0x000fe20000010100 */
[----:B------:R-:W-:Y:S01]  /*0a60*/  HADD2.F32 R29, -RZ, R26.H1_H1 ;  /* 0x3000001aff1d7230 */ /* 0x000fe20000004100 */
[----:B------:R2:W3:Y:S01]  /*0a70*/  MUFU.EX2 R37, R18 ;  /* 0x0000001200257308 */ /* 0x0004e20000000800 */
[----:B------:R-:W-:Y:S01]  /*0a80*/  FFMA.FTZ R26, R23, R21, R42 ;  /* 0x00000015171a7223 */ /* 0x000fe2000001002a */
[----:B------:R-:W-:Y:S01]  /*0a90*/  FMUL.FTZ R33, R28, -1.4426950216293334961 ;  /* 0xbfb8aa3b1c217820 */ /* 0x000fe20000410000 */
[--C-:B------:R-:W-:Y:S02]  /*0aa0*/  HADD2.F32 R47, -RZ, R27.reuse.H0_H0 ;  /* 0x2000001bff2f7230 */ /* 0x100fe40000004100 */
[----:B0-----:R-:W-:Y:S01]  /*0ab0*/  FMUL.FTZ R14, R12, R35 ;  /* 0x000000230c0e7220 */ /* 0x001fe20000410000 */
[----:B------:R-:W-:Y:S01]  /*0ac0*/  FMUL.FTZ R35, R26, -1.4426950216293334961 ;  /* 0xbfb8aa3b1a237820 */ /* 0x000fe20000410000 */
[C---:B------:R-:W-:Y:S01]  /*0ad0*/  FADD.FTZ R45, -R20.reuse, R29 ;  /* 0x0000001d142d7221 */ /* 0x040fe20000010100 */
[----:B------:R-:W-:Y:S01]  /*0ae0*/  HADD2.F32 R27, -RZ, R27.H1_H1 ;  /* 0x3000001bff1b7230 */ /* 0x000fe20000004100 */
[----:B------:R0:W-:Y:S01]  /*0af0*/  MUFU.EX2 R39, R33 ;  /* 0x0000002100277308 */ /* 0x0001e20000000800 */
[----:B------:R-:W-:Y:S01]  /*0b00*/  FADD.FTZ R47, -R20, R47 ;  /* 0x0000002f142f7221 */ /* 0x000fe20000010100 */
[----:B------:R-:W-:Y:S01]  /*0b10*/  FFMA.FTZ R29, R3, R14, R16 ;  /* 0x0000000e031d7223 */ /* 0x000fe20000010010 */
[----:B-1----:R-:W-:Y:S01]  /*0b20*/  FADD.FTZ R36, R36, 1 ;  /* 0x3f80000024247421 */ /* 0x002fe20000010000 */
[----:B------:R-:W-:Y:S01]  /*0b30*/  FADD.FTZ R27, -R20, R27 ;  /* 0x0000001b141b7221 */ /* 0x000fe20000010100 */
[C---:B--2---:R-:W-:Y:S01]  /*0b40*/  FMUL.FTZ R18, R12.reuse, R47 ;  /* 0x0000002f0c127220 */ /* 0x044fe20000410000 */
[----:B------:R-:W-:Y:S01]  /*0b50*/  FMUL.FTZ R40, R29, -1.4426950216293334961 ;  /* 0xbfb8aa3b1d287820 */ /* 0x000fe20000410000 */
[C---:B------:R-:W-:Y:S01]  /*0b60*/  FMUL.FTZ R16, R12.reuse, R45 ;  /* 0x0000002d0c107220 */ /* 0x040fe20000410000 */
[----:B------:R-:W1:Y:S01]  /*0b70*/  MUFU.EX2 R41, R35 ;  /* 0x0000002300297308 */ /* 0x000e620000000800 */
[----:B0-----:R-:W-:Y:S01]  /*0b80*/  FFMA.FTZ R33, R17, R18, R38 ;  /* 0x0000001211217223 */ /* 0x001fe20000010026 */
[----:B---3--:R-:W-:Y:S01]  /*0b90*/  FADD.FTZ R38, R37, 1 ;  /* 0x3f80000025267421 */ /* 0x008fe20000010000 */
[----:B------:R-:W-:Y:S01]  /*0ba0*/  FMUL.FTZ R20, R12, R27 ;  /* 0x0000001b0c147220 */ /* 0x000fe20000410000 */
[----:B------:R-:W-:Y:S01]  /*0bb0*/  FFMA.FTZ R32, R13, R16, R32 ;  /* 0x000000100d207223 */ /* 0x000fe20000010020 */
[----:B------:R-:W-:-:S02]  /*0bc0*/  FMUL.FTZ R47, R33, -1.4426950216293334961 ;  /* 0xbfb8aa3b212f7820 */ /* 0x000fc40000410000 */
[----:B------:R-:W-:Y:S01]  /*0bd0*/  FFMA.FTZ R27, R21, R20, R42 ;  /* 0x00000014151b7223 */ /* 0x000fe2000001002a */
[----:B------:R-:W0:Y:S01]  /*0be0*/  MUFU.RCP R36, R36 ;  /* 0x0000002400247308 */ /* 0x000e220000001000 */
[----:B------:R-:W-:Y:S02]  /*0bf0*/  FMUL.FTZ R45, R32, -1.4426950216293334961 ;  /* 0xbfb8aa3b202d7820 */ /* 0x000fe40000410000 */
[----:B------:R-:W-:-:S05]  /*0c00*/  FMUL.FTZ R42, R27, -1.4426950216293334961 ;  /* 0xbfb8aa3b1b2a7820 */ /* 0x000fca0000410000 */
[----:B------:R2:W3:Y:S01]  /*0c10*/  MUFU.EX2 R44, R40 ;  /* 0x00000028002c7308 */ /* 0x0004e20000000800 */
[----:B-1----:R-:W-:-:S07]  /*0c20*/  FADD.FTZ R37, R41, 1 ;  /* 0x3f80000029257421 */ /* 0x002fce0000010000 */
[----:B------:R-:W1:Y:S01]  /*0c30*/  MUFU.RCP R38, R38 ;  /* 0x0000002600267308 */ /* 0x000e620000001000 */
[----:B--2---:R-:W-:Y:S01]  /*0c40*/  FADD.FTZ R40, R39, 1 ;  /* 0x3f80000027287421 */ /* 0x004fe20000010000 */
[----:B0-----:R-:W-:-:S04]  /*0c50*/  FADD.FTZ R39, -R36, 1 ;  /* 0x3f80000024277421 */ /* 0x001fc80000010100 */
[----:B------:R-:W-:Y:S02]  /*0c60*/  FFMA.FTZ R39, R34, R39, 1 ;  /* 0x3f80000022277423 */ /* 0x000fe40000010027 */
[----:B------:R-:W0:Y:S01]  /*0c70*/  MUFU.RCP R40, R40 ;  /* 0x0000002800287308 */ /* 0x000e220000001000 */
[----:B---3--:R-:W-:Y:S01]  /*0c80*/  FADD.FTZ R44, R44, 1 ;  /* 0x3f8000002c2c7421 */ /* 0x008fe20000010000 */
[----:B------:R-:W-:-:S06]  /*0c90*/  FMUL.FTZ R39, R36, R39 ;  /* 0x0000002724277220 */ /* 0x000fcc0000410000 */
[----:B------:R-:W2:Y:S01]  /*0ca0*/  MUFU.RCP R37, R37 ;  /* 0x0000002500257308 */ /* 0x000ea20000001000 */
[----:B-1----:R-:W-:-:S04]  /*0cb0*/  FADD.FTZ R41, -R38, 1 ;  /* 0x3f80000026297421 */ /* 0x002fc80000010100 */
[----:B------:R-:W-:Y:S01]  /*0cc0*/  FFMA.FTZ R41, R22, R41, 1 ;  /* 0x3f80000016297423 */ /* 0x000fe20000010029 */
[--C-:B------:R-:W-:Y:S02]  /*0cd0*/  HADD2.F32 R22, -RZ, R24.reuse.H0_H0 ;  /* 0x20000018ff167230 */ /* 0x100fe40000004100 */
[----:B------:R0:W1:Y:S01]  /*0ce0*/  MUFU.EX2 R46, R45 ;  /* 0x0000002d002e7308 */ /* 0x0000620000000800 */
[----:B------:R-:W-:Y:S02]  /*0cf0*/  HADD2.F32 R24, -RZ, R24.H1_H1 ;  /* 0x30000018ff187230 */ /* 0x000fe40000004100 */
[----:B------:R-:W-:Y:S01]  /*0d00*/  FMUL.FTZ R41, R38, R41 ;  /* 0x0000002926297220 */ /* 0x000fe20000410000 */
[----:B------:R-:W-:-:S03]  /*0d10*/  FMUL.FTZ R22, R22, R39 ;  /* 0x0000002716167220 */ /* 0x000fc60000410000 */
[----:B------:R-:W-:Y:S01]  /*0d20*/  FMUL.FTZ R24, R24, R41 ;  /* 0x0000002918187220 */ /* 0x000fe20000410000 */
[----:B------:R2:W3:Y:S01]  /*0d30*/  MUFU.EX2 R35, R47 ;  /* 0x0000002f00237308 */ /* 0x0004e20000000800 */
[----:B0-----:R-:W-:-:S04]  /*0d40*/  FADD.FTZ R45, -R40, 1 ;  /* 0x3f800000282d7421 */ /* 0x001fc80000010100 */
[----:B------:R-:W-:Y:S01]  /*0d50*/  FFMA.FTZ R45, R28, R45, 1 ;  /* 0x3f8000001c2d7423 */ /* 0x000fe2000001002d */
[----:B------:R-:W-:Y:S02]  /*0d60*/  FMUL.FTZ R28, R3, R22 ;  /* 0x00000016031c7220 */ /* 0x000fe40000410000 */
[----:B------:R0:W4:Y:S01]  /*0d70*/  MUFU.EX2 R56, R42 ;  /* 0x0000002a00387308 */ /* 0x0001220000000800 */
[----:B--2---:R-:W-:Y:S01]  /*0d80*/  FADD.FTZ R47, -R37, 1 ;  /* 0x3f800000252f7421 */ /* 0x004fe20000010100 */
[----:B-1----:R-:W-:Y:S01]  /*0d90*/  FADD.FTZ R46, R46, 1 ;  /* 0x3f8000002e2e7421 */ /* 0x002fe20000010000 */
[----:B------:R-:W-:Y:S01]  /*0da0*/  FMUL.FTZ R45, R40, R45 ;  /* 0x0000002d282d7220 */ /* 0x000fe20000410000 */
[----:B------:R-:W-:-:S04]  /*0db0*/  FFMA.FTZ R28, R5, R28, RZ ;  /* 0x0000001c051c7223 */ /* 0x000fc800000100ff */
[----:B------:R3:W1:Y:S01]  /*0dc0*/  MUFU.RCP R34, R44 ;  /* 0x0000002c00227308 */ /* 0x0006620000001000 */
[----:B0-----:R-:W-:Y:S01]  /*0dd0*/  FFMA.FTZ R42, R26, R47, 1 ;  /* 0x3f8000001a2a7423 */ /* 0x001fe2000001002f */
[----:B------:R-:W-:-:S03]  /*0de0*/  HADD2.F32 R26, -RZ, R25.H0_H0 ;  /* 0x20000019ff1a7230 */ /* 0x000fc60000004100 */
[----:B------:R-:W-:Y:S02]  /*0df0*/  FMUL.FTZ R42, R37, R42 ;  /* 0x0000002a252a7220 */ /* 0x000fe40000410000 */
[----:B------:R-:W-:Y:S01]  /*0e00*/  FMUL.FTZ R26, R26, R45 ;  /* 0x0000002d1a1a7220 */ /* 0x000fe20000410000 */
[----:B------:R-:W0:Y:S01]  /*0e10*/  MUFU.RCP R36, R46 ;  /* 0x0000002e00247308 */ /* 0x000e220000001000 */
[----:B---3--:R-:W-:Y:S01]  /*0e20*/  FADD.FTZ R44, R35, 1 ;  /* 0x3f800000232c7421 */ /* 0x008fe20000010000 */
[----:B----4-:R-:W-:Y:S01]  /*0e30*/  FADD.FTZ R56, R56, 1 ;  /* 0x3f80000038387421 */ /* 0x010fe20000010000 */
[----:B------:R-:W-:Y:S02]  /*0e40*/  HADD2.F32 R35, -RZ, R25.H1_H1 ;  /* 0x30000019ff237230 */ /* 0x000fe40000004100 */
[----:B------:R-:W-:-:S03]  /*0e50*/  FMUL.FTZ R25, R13, R24 ;  /* 0x000000180d197220 */ /* 0x000fc60000410000 */
[----:B------:R-:W2:Y:S01]  /*0e60*/  MUFU.RCP R56, R56 ;  /* 0x0000003800387308 */ /* 0x000ea20000001000 */
[----:B------:R-:W-:Y:S01]  /*0e70*/  FFMA.FTZ R38, R15, R25, R28 ;  /* 0x000000190f267223 */ /* 0x000fe2000001001c */
[----:B------:R-:W-:Y:S01]  /*0e80*/  FMUL.FTZ R25, R17, R26 ;  /* 0x0000001a11197220 */ /* 0x000fe20000410000 */
[----:B------:R-:W-:-:S03]  /*0e90*/  FMUL.FTZ R28, R35, R42 ;  /* 0x0000002a231c7220 */ /* 0x000fc60000410000 */
[----:B------:R-:W-:Y:S01]  /*0ea0*/  FFMA.FTZ R38, R19, R25, R38 ;  /* 0x0000001913267223 */ /* 0x000fe20000010026 */
[-C--:B------:R-:W-:Y:S01]  /*0eb0*/  FMUL.FTZ R25, R21, R28.reuse ;  /* 0x0000001c15197220 */ /* 0x080fe20000410000 */
[----:B------:R-:W3:Y:S01]  /*0ec0*/  MUFU.RCP R44, R44 ;  /* 0x0000002c002c7308 */ /* 0x000ee20000001000 */
[C---:B------:R-:W-:Y:S02]  /*0ed0*/  FFMA.FTZ R41, R23.reuse, R28, R54 ;  /* 0x0000001c17297223 */ /* 0x040fe40000010036 */
[----:B------:R-:W-:Y:S01]  /*0ee0*/  FFMA.FTZ R35, R23, R25, R38 ;  /* 0x0000001917237223 */ /* 0x000fe20000010026 */
[----:B-1----:R-:W-:Y:S01]  /*0ef0*/  FADD.FTZ R38, -R34, 1 ;  /* 0x3f80000022267421 */ /* 0x002fe20000010100 */
[----:B0-----:R-:W-:-:S03]  /*0f00*/  FADD.FTZ R25, -R36, 1 ;  /* 0x3f80000024197421 */ /* 0x001fc60000010100 */
[----:B------:R-:W-:Y:S01]  /*0f10*/  FFMA.FTZ R29, R29, R38, 1 ;  /* 0x3f8000001d1d7423 */ /* 0x000fe20000010026 */
[----:B--2---:R-:W-:Y:S01]  /*0f20*/  FADD.FTZ R42, -R56, 1 ;  /* 0x3f800000382a7421 */ /* 0x004fe20000010100 */
[----:B------:R-:W-:Y:S01]  /*0f30*/  FFMA.FTZ R37, R32, R25, 1 ;  /* 0x3f80000020257423 */ /* 0x000fe20000010019 */
[--C-:B------:R-:W-:Y:S02]  /*0f40*/  HADD2.F32 R25, -RZ, R30.reuse.H0_H0 ;  /* 0x2000001eff197230 */ /* 0x100fe40000004100 */
[----:B------:R-:W-:Y:S01]  /*0f50*/  FMUL.FTZ R34, R34, R29 ;  /* 0x0000001d22227220 */ /* 0x000fe20000410000 */
[----:B------:R-:W-:Y:S01]  /*0f60*/  FFMA.FTZ R39, R27, R42, 1 ;  /* 0x3f8000001b277423 */ /* 0x000fe2000001002a */
[----:B------:R-:W-:Y:S02]  /*0f70*/  HADD2.F32 R27, -RZ, R30.H1_H1 ;  /* 0x3000001eff1b7230 */ /* 0x000fe40000004100 */
[----:B------:R-:W-:Y:S01]  /*0f80*/  FMUL.FTZ R36, R36, R37 ;  /* 0x0000002524247220 */ /* 0x000fe20000410000 */
[----:B------:R-:W-:Y:S01]  /*0f90*/  FMUL.FTZ R25, R25, R34 ;  /* 0x0000002219197220 */ /* 0x000fe20000410000 */
[----:B---3--:R-:W-:Y:S01]  /*0fa0*/  FADD.FTZ R40, -R44, 1 ;  /* 0x3f8000002c287421 */ /* 0x008fe20000010100 */
[----:B------:R-:W-:Y:S01]  /*0fb0*/  FFMA.FTZ R32, R3, R22, RZ ;  /* 0x0000001603207223 */ /* 0x000fe200000100ff */
[----:B------:R-:W-:Y:S01]  /*0fc0*/  FMUL.FTZ R27, R27, R36 ;  /* 0x000000241b1b7220 */ /* 0x000fe20000410000 */
[----:B------:R-:W-:Y:S01]  /*0fd0*/  FMUL.FTZ R29, R3, R25 ;  /* 0x00000019031d7220 */ /* 0x000fe20000410000 */
[----:B------:R-:W-:Y:S01]  /*0fe0*/  FFMA.FTZ R33, R33, R40, 1 ;  /* 0x3f80000021217423 */ /* 0x000fe20000010028 */
[C---:B------:R-:W-:Y:S01]  /*0ff0*/  FFMA.FTZ R32, R13.reuse, R24, R32 ;  /* 0x000000180d207223 */ /* 0x040fe20000010020 */
[----:B------:R-:W-:Y:S01]  /*1000*/  FMUL.FTZ R30, R13, R27 ;  /* 0x0000001b0d1e7220 */ /* 0x000fe20000410000 */
[----:B------:R-:W-:Y:S01]  /*1010*/  FFMA.FTZ R35, R14, R29, R35 ;  /* 0x0000001d0e237223 */ /* 0x000fe20000010023 */
[----:B------:R-:W-:Y:S01]  /*1020*/  FMUL.FTZ R44, R44, R33 ;  /* 0x000000212c2c7220 */ /* 0x000fe20000410000 */
[----:B------:R-:W-:-:S02]  /*1030*/  HADD2.F32 R33, -RZ, R31.H0_H0 ;  /* 0x2000001fff217230 */ /* 0x000fc40000004100 */
[----:B------:R-:W-:Y:S01]  /*1040*/  FFMA.FTZ R32, R17, R26, R32 ;  /* 0x0000001a11207223 */ /* 0x000fe20000010020 */
[----:B------:R-:W-:Y:S01]  /*1050*/  FFMA.FTZ R35, R16, R30, R35 ;  /* 0x0000001e10237223 */ /* 0x000fe20000010023 */
[----:B------:R-:W-:Y:S02]  /*1060*/  HADD2.F32 R31, -RZ, R31.H1_H1 ;  /* 0x3000001fff1f7230 */ /* 0x000fe40000004100 */
[----:B------:R-:W-:Y:S01]  /*1070*/  FMUL.FTZ R56, R56, R39 ;  /* 0x0000002738387220 */ /* 0x000fe20000410000 */
[----:B------:R-:W-:Y:S01]  /*1080*/  FMUL.FTZ R29, R33, R44 ;  /* 0x0000002c211d7220 */ /* 0x000fe20000410000 */
[----:B------:R-:W-:Y:S01]  /*1090*/  FFMA.FTZ R32, R21, R28, R32 ;  /* 0x0000001c15207223 */ /* 0x000fe20000010020 */
[----:B------:R-:W-:Y:S01]  /*10a0*/  FFMA.FTZ R37, R15, R24, R50 ;  /* 0x000000180f257223 */ /* 0x000fe20000010032 */
[----:B------:R-:W-:Y:S01]  /*10b0*/  FMUL.FTZ R31, R31, R56 ;  /* 0x000000381f1f7220 */ /* 0x000fe20000410000 */
[----:B------:R-:W-:Y:S01]  /*10c0*/  FMUL.FTZ R30, R17, R29 ;  /* 0x0000001d111e7220 */ /* 0x000fe20000410000 */
[----:B------:R-:W-:Y:S01]  /*10d0*/  FFMA.FTZ R32, R3, R25, R32 ;  /* 0x0000001903207223 */ /* 0x000fe20000010020 */
[----:B------:R-:W-:Y:S01]  /*10e0*/  FADD.FTZ R36, R24, R51 ;  /* 0x0000003318247221 */ /* 0x000fe20000010000 */
[----:B------:R-:W-:Y:S01]  /*10f0*/  FMUL.FTZ R34, R21, R31 ;  /* 0x0000001f15227220 */ /* 0x000fe20000410000 */
[----:B------:R-:W-:Y:S01]  /*1100*/  FFMA.FTZ R33, R18, R30, R35 ;  /* 0x0000001e12217223 */ /* 0x000fe20000010023 */
[----:B------:R-:W-:Y:S01]  /*1110*/  IADD3 R30, P0, R4, 0x2, RZ ;  /* 0x00000002041e7810 */ /* 0x000fe20007f1e0ff */
[----:B------:R-:W-:Y:S01]  /*1120*/  FFMA.FTZ R32, R13, R27, R32 ;  /* 0x0000001b0d207223 */ /* 0x000fe20000010020 */
[----:B------:R-:W-:Y:S01]  /*1130*/  FFMA.FTZ R35, R5, R22, R48 ;  /* 0x0000001605237223 */ /* 0x000fe20000010030 */
[----:B------:R-:W-:Y:S01]  /*1140*/  FFMA.FTZ R33, R20, R34, R33 ;  /* 0x0000002214217223 */ /* 0x000fe20000010021 */
[----:B------:R-:W-:Y:S01]  /*1150*/  IADD3.X R62, RZ, R62, RZ, P0, !PT ;  /* 0x0000003eff3e7210 */ /* 0x000fe200007fe4ff */
[----:B------:R-:W-:Y:S01]  /*1160*/  FFMA.FTZ R32, R17, R29, R32 ;  /* 0x0000001d11207223 */ /* 0x000fe20000010020 */
[----:B------:R-:W-:Y:S01]  /*1170*/  ISETP.GE.U32.AND P0, PT, R30, UR11, PT ;  /* 0x0000000b1e007c0c */ /* 0x000fe2000bf06070 */
[----:B------:R-:W-:Y:S01]  /*1180*/  FADD.FTZ R34, R22, R49 ;  /* 0x0000003116227221 */ /* 0x000fe20000010000 */
[----:B------:R-:W-:Y:S01]  /*1190*/  FFMA.FTZ R39, R19, R26, R52 ;  /* 0x0000001a13277223 */ /* 0x000fe20000010034 */
[----:B------:R-:W-:Y:S01]  /*11a0*/  FFMA.FTZ R32, R21, R31, R32 ;  /* 0x0000001f15207223 */ /* 0x000fe20000010020 */
[----:B------:R-:W-:Y:S01]  /*11b0*/  ISETP.GE.AND.EX P0, PT, R62, UR7, PT, P0 ;  /* 0x000000073e007c0c */ /* 0x000fe2000bf06300 */
[----:B------:R-:W-:Y:S01]  /*11c0*/  FADD.FTZ R38, R26, R53 ;  /* 0x000000351a267221 */ /* 0x000fe20000010000 */
[----:B------:R-:W-:Y:S01]  /*11d0*/  FADD.FTZ R40, R28, R55 ;  /* 0x000000371c287221 */ /* 0x000fe20000010000 */
[----:B------:R-:W-:Y:S01]  /*11e0*/  HFMA2.MMA R42, -RZ, RZ, 0, 0 ;  /* 0x00000000ff2a7435 */ /* 0x000fe200000001ff */
[----:B------:R0:W-:Y:S01]  /*11f0*/  STS.64 [R70], R32 ;  /* 0x0000002046007388 */ /* 0x0001e20000000a00 */
[----:B------:R-:W-:-:S02]  /*1200*/  IMAD.MOV.U32 R44, RZ, RZ, RZ ;  /* 0x000000ffff2c7224 */ /* 0x000fc400078e00ff */
        /* <DEDUP_REMOVED lines=58> */
.L_x_2936:
[----:B------:R-:W-:Y:S04]  /*15b0*/  BSSY B0, `(.L_x_2937) ;  /* 0x0000115000007945 */ /* 0x000fe80003800000 */
[----:B------:R-:W-:Y:S05]  /*15c0*/  @P1 BRA `(.L_x_2938) ;  /* 0x00000010004c1947 */ /* 0x000fea0003800000 */
[----:B0-----:R-:W-:Y:S01]  /*15d0*/  SHF.L.U32 R32, R4, 0x3, RZ ;  /* 0x0000000304207819 */ /* 0x001fe200000006ff */
[----:B------:R-:W-:-:S03]  /*15e0*/  IMAD.SHL.U32 R73, R6, 0x8, RZ ;  /* 0x0000000806497824 */ /* 0x000fc600078e00ff */
        /* <DEDUP_REMOVED lines=12> */
[C---:B------:R-:W-:Y:S01]  /*16b0*/  VIADD R46, R84.reuse, 0x3c ;  /* 0x0000003c542e7836 */ /* 0x040fe20000000000 */
[----:B------:R-:W-:Y:S01]  /*16c0*/  LEA.HI R36, R33, R32, RZ, 0x2 ;  /* 0x0000002021247211 */ /* 0x000fe200078f10ff */
[C---:B------:R-:W-:Y:S01]  /*16d0*/  VIADD R82, R84.reuse, 0x48 ;  /* 0x0000004854527836 */ /* 0x040fe20000000000 */
[----:B------:R-:W-:Y:S01]  /*16e0*/  LEA.HI R33, R35, R34, RZ, 0x2 ;  /* 0x0000002223217211 */ /* 0x000fe200078f10ff */
[----:B------:R-:W-:Y:S01]  /*16f0*/  VIADD R75, R84, 0x5c ;  /* 0x0000005c544b7836 */ /* 0x000fe20000000000 */
[----:B------:R-:W-:-:S02]  /*1700*/  SHF.R.S32.HI R34, RZ, 0x1f, R59 ;  /* 0x0000001fff227819 */ /* 0x000fc4000001143b */
[----:B------:R-:W-:Y:S02]  /*1710*/  IADD3 R57, R84, 0x18, RZ ;  /* 0x0000001854397810 */ /* 0x000fe40007ffe0ff */
[----:B------:R-:W-:Y:S02]  /*1720*/  SHF.R.S32.HI R35, RZ, 0x1f, R60 ;  /* 0x0000001fff237819 */ /* 0x000fe4000001143c */
[----:B------:R-:W-:Y:S02]  /*1730*/  LEA.HI R59, R34, R59, RZ, 0x2 ;  /* 0x0000003b223b7211 */ /* 0x000fe400078f10ff */
[----:B------:R-:W-:Y:S02]  /*1740*/  SHF.R.S32.HI R34, RZ, 0x1f, R57 ;  /* 0x0000001fff227819 */ /* 0x000fe40000011439 */
[----:B------:R-:W-:Y:S02]  /*1750*/  LEA.HI R60, R35, R60, RZ, 0x2 ;  /* 0x0000003c233c7211 */ /* 0x000fe400078f10ff */
[----:B------:R-:W-:-:S02]  /*1760*/  IADD3 R47, R84, 0x24, RZ ;  /* 0x00000024542f7810 */ /* 0x000fc40007ffe0ff */
[----:B------:R-:W-:Y:S02]  /*1770*/  SHF.R.S32.HI R35, RZ, 0x1f, R56 ;  /* 0x0000001fff237819 */ /* 0x000fe40000011438 */
[----:B------:R-:W-:Y:S02]  /*1780*/  LEA.HI R57, R34, R57, RZ, 0x2 ;  /* 0x0000003922397211 */ /* 0x000fe400078f10ff */
[----:B------:R-:W-:Y:S02]  /*1790*/  SHF.R.S32.HI R34, RZ, 0x1f, R47 ;  /* 0x0000001fff227819 */ /* 0x000fe4000001142f */
[----:B------:R-:W-:Y:S02]  /*17a0*/  LEA.HI R56, R35, R56, RZ, 0x2 ;  /* 0x0000003823387211 */ /* 0x000fe400078f10ff */
[----:B------:R-:W-:Y:S02]  /*17b0*/  SHF.R.S32.HI R35, RZ, 0x1f, R84 ;  /* 0x0000001fff237819 */ /* 0x000fe40000011454 */
[----:B------:R-:W-:-:S02]  /*17c0*/  LEA.HI R47, R34, R47, RZ, 0x2 ;  /* 0x0000002f222f7211 */ /* 0x000fc400078f10ff */
[----:B------:R-:W-:Y:S02]  /*17d0*/  SHF.R.S32.HI R34, RZ, 0x1f, R43 ;  /* 0x0000001fff227819 */ /* 0x000fe4000001142b */
[----:B------:R-:W-:Y:S02]  /*17e0*/  LEA.HI R35, R35, R84, RZ, 0x2 ;  /* 0x0000005423237211 */ /* 0x000fe400078f10ff */
[----:B------:R-:W-:Y:S02]  /*17f0*/  LEA.HI R43, R34, R43, RZ, 0x2 ;  /* 0x0000002b222b7211 */ /* 0x000fe400078f10ff */
[----:B------:R-:W-:Y:S02]  /*1800*/  SHF.R.S32.HI R34, RZ, 0x2, R35 ;  /* 0x00000002ff227819 */ /* 0x000fe40000011423 */
[C---:B------:R-:W-:Y:S02]  /*1810*/  IADD3 R37, R84.reuse, 0xc, RZ ;  /* 0x0000000c54257810 */ /* 0x040fe40007ffe0ff */
[----:B------:R-:W-:Y:S01]  /*1820*/  IADD3 R41, R84, 0x2c, RZ ;  /* 0x0000002c54297810 */ /* 0x000fe20007ffe0ff */
[----:B------:R-:W-:Y:S01]  /*1830*/  IMAD R34, R34, 0x18, R71 ;  /* 0x0000001822227824 */ /* 0x000fe200078e0247 */
[----:B------:R-:W-:-:S02]  /*1840*/  IADD3 R39, R84, 0x30, RZ ;  /* 0x0000003054277810 */ /* 0x000fc40007ffe0ff */
[----:B------:R-:W-:Y:S02]  /*1850*/  SHF.R.S32.HI R36, RZ, 0x2, R36 ;  /* 0x00000002ff247819 */ /* 0x000fe40000011424 */
[----:B------:R-:W-:Y:S02]  /*1860*/  SHF.R.S32.HI R32, RZ, 0x1f, R37 ;  /* 0x0000001fff207819 */ /* 0x000fe40000011425 */
[----:B------:R-:W-:Y:S01]  /*1870*/  SHF.R.S32.HI R38, RZ, 0x1f, R41 ;  /* 0x0000001fff267819 */ /* 0x000fe20000011429 */
[----:B------:R-:W-:Y:S01]  /*1880*/  IMAD R36, R36, 0x18, R71 ;  /* 0x0000001824247824 */ /* 0x000fe200078e0247 */
[----:B------:R-:W-:Y:S02]  /*1890*/  SHF.R.S32.HI R40, RZ, 0x1f, R39 ;  /* 0x0000001fff287819 */ /* 0x000fe40000011427 */
[----:B------:R-:W-:Y:S01]  /*18a0*/  IADD3 R58, R84, 0x20, RZ ;  /* 0x00000020543a7810 */ /* 0x000fe20007ffe0ff */
[----:B------:R-:W-:Y:S01]  /*18b0*/  IMAD.IADD R36, R73, 0x1, R36 ;  /* 0x0000000149247824 */ /* 0x000fe200078e0224 */
[----:B------:R-:W-:-:S02]  /*18c0*/  IADD3 R34, R34, R73, RZ ;  /* 0x0000004922227210 */ /* 0x000fc40007ffe0ff */
[----:B------:R-:W-:Y:S02]  /*18d0*/  LEA.HI R32, R32, R37, RZ, 0x2 ;  /* 0x0000002520207211 */ /* 0x000fe400078f10ff */
[----:B------:R-:W-:Y:S02]  /*18e0*/  LEA.HI R41, R38, R41, RZ, 0x2 ;  /* 0x0000002926297211 */ /* 0x000fe400078f10ff */
[----:B------:R-:W-:Y:S01]  /*18f0*/  LEA.HI R39, R40, R39, RZ, 0x2 ;  /* 0x0000002728277211 */ /* 0x000fe200078f10ff */
[----:B------:R-:W0:Y:S01]  /*1900*/  LDS.64 R34, [R34] ;  /* 0x0000000022227984 */ /* 0x000e220000000a00 */
[----:B------:R-:W-:Y:S02]  /*1910*/  SHF.R.S32.HI R37, RZ, 0x1f, R58 ;  /* 0x0000001fff257819 */ /* 0x000fe4000001143a */
[----:B------:R-:W-:Y:S02]  /*1920*/  IADD3 R40, R84, 0x34, RZ ;  /* 0x0000003454287810 */ /* 0x000fe40007ffe0ff */
[----:B------:R-:W-:-:S02]  /*1930*/  SHF.R.S32.HI R38, RZ, 0x2, R33 ;  /* 0x00000002ff267819 */ /* 0x000fc40000011421 */
[----:B------:R-:W-:Y:S02]  /*1940*/  IADD3 R42, R84, 0x38, RZ ;  /* 0x00000038542a7810 */ /* 0x000fe40007ffe0ff */
[----:B------:R-:W-:Y:S01]  /*1950*/  SHF.R.S32.HI R45, RZ, 0x1f, R40 ;  /* 0x0000001fff2d7819 */ /* 0x000fe20000011428 */
[----:B------:R-:W-:Y:S01]  /*1960*/  IMAD R44, R38, 0x18, R71 ;  /* 0x00000018262c7824 */ /* 0x000fe200078e0247 */
[----:B------:R-:W-:Y:S02]  /*1970*/  LEA.HI R58, R37, R58, RZ, 0x2 ;  /* 0x0000003a253a7211 */ /* 0x000fe400078f10ff */
[----:B------:R-:W-:Y:S01]  /*1980*/  SHF.R.S32.HI R33, RZ, 0x1f, R42 ;  /* 0x0000001fff217819 */ /* 0x000fe2000001142a */
[----:B------:R-:W1:Y:S01]  /*1990*/  LDS.64 R36, [R36] ;  /* 0x0000000024247984 */ /* 0x000e620000000a00 */
[----:B------:R-:W-:Y:S02]  /*19a0*/  LEA.HI R38, R45, R40, RZ, 0x2 ;  /* 0x000000282d267211 */ /* 0x000fe400078f10ff */
[----:B------:R-:W-:-:S02]  /*19b0*/  LEA.HI R40, R33, R42, RZ, 0x2 ;  /* 0x0000002a21287211 */ /* 0x000fc400078f10ff */
[----:B------:R-:W-:Y:S02]  /*19c0*/  IADD3 R33, R73, R44, RZ ;  /* 0x0000002c49217210 */ /* 0x000fe40007ffe0ff */
[----:B------:R-:W-:Y:S02]  /*19d0*/  IADD3 R74, R84, 0x40, RZ ;  /* 0x00000040544a7810 */ /* 0x000fe40007ffe0ff */
[----:B------:R-:W-:Y:S02]  /*19e0*/  SHF.R.S32.HI R44, RZ, 0x2, R32 ;  /* 0x00000002ff2c7819 */ /* 0x000fe40000011420 */
[----:B------:R-:W2:Y:S01]  /*19f0*/  LDS.64 R32, [R33] ;  /* 0x0000000021207984 */ /* 0x000ea20000000a00 */
[----:B------:R-:W-:Y:S02]  /*1a00*/  SHF.R.S32.HI R61, RZ, 0x1f, R46 ;  /* 0x0000001fff3d7819 */ /* 0x000fe4000001142e */
[----:B------:R-:W-:Y:S01]  /*1a10*/  SHF.R.S32.HI R45, RZ, 0x1f, R74 ;  /* 0x0000001fff2d7819 */ /* 0x000fe2000001144a */
[----:B------:R-:W-:Y:S01]  /*1a20*/  IMAD R44, R44, 0x18, R71 ;  /* 0x000000182c2c7824 */ /* 0x000fe200078e0247 */
[----:B------:R-:W-:-:S02]  /*1a30*/  LEA.HI R42, R61, R46, RZ, 0x2 ;  /* 0x0000002e3d2a7211 */ /* 0x000fc400078f10ff */
[C---:B------:R-:W-:Y:S01]  /*1a40*/  IADD3 R83, R84.reuse, 0x44, RZ ;  /* 0x0000004454537810 */ /* 0x040fe20007ffe0ff */
[----:B------:R-:W-:Y:S01]  /*1a50*/  IMAD.IADD R44, R73, 0x1, R44 ;  /* 0x00000001492c7824 */ /* 0x000fe200078e022c */
[----:B------:R-:W-:Y:S02]  /*1a60*/  LEA.HI R46, R45, R74, RZ, 0x2 ;  /* 0x0000004a2d2e7211 */ /* 0x000fe400078f10ff */
[----:B------:R-:W-:Y:S02]  /*1a70*/  SHF.R.S32.HI R45, RZ, 0x1f, R82 ;  /* 0x0000001fff2d7819 */ /* 0x000fe40000011452 */
[----:B------:R-:W-:Y:S02]  /*1a80*/  SHF.R.S32.HI R74, RZ, 0x1f, R83 ;  /* 0x0000001fff4a7819 */ /* 0x000fe40000011453 */
[C---:B------:R-:W-:Y:S02]  /*1a90*/  IADD3 R81, R84.reuse, 0x50, RZ ;  /* 0x0000005054517810 */ /* 0x040fe40007ffe0ff */
[----:B------:R-:W-:-:S02]  /*1aa0*/  IADD3 R80, R84, 0x4c, RZ ;  /* 0x0000004c54507810 */ /* 0x000fc40007ffe0ff */
[----:B------:R-:W-:Y:S02]  /*1ab0*/  LEA.HI R82, R45, R82, RZ, 0x2 ;  /* 0x000000522d527211 */ /* 0x000fe400078f10ff */
[----:B------:R-:W-:Y:S01]  /*1ac0*/  LEA.HI R83, R74, R83, RZ, 0x2 ;  /* 0x000000534a537211 */ /* 0x000fe200078f10ff */
[----:B------:R-:W3:Y:S01]  /*1ad0*/  LDS.64 R44, [R44] ;  /* 0x000000002c2c7984 */ /* 0x000ee20000000a00 */
[----:B------:R-:W-:Y:S02]  /*1ae0*/  SHF.R.S32.HI R74, RZ, 0x1f, R81 ;  /* 0x0000001fff4a7819 */ /* 0x000fe40000011451 */
[C---:B------:R-:W-:Y:S02]  /*1af0*/  IADD3 R77, R84.reuse, 0x54, RZ ;  /* 0x00000054544d7810 */ /* 0x040fe40007ffe0ff */
[----:B------:R-:W-:Y:S02]  /*1b00*/  SHF.R.S32.HI R61, RZ, 0x1f, R80 ;  /* 0x0000001fff3d7819 */ /* 0x000fe40000011450 */
[----:B------:R-:W-:-:S02]  /*1b10*/  IADD3 R76, R84, 0x58, RZ ;  /* 0x00000058544c7810 */ /* 0x000fc40007ffe0ff */
[----:B------:R-:W-:Y:S02]  /*1b20*/  LEA.HI R81, R74, R81, RZ, 0x2 ;  /* 0x000000514a517211 */ /* 0x000fe400078f10ff */
[----:B------:R-:W-:Y:S02]  /*1b30*/  SHF.R.S32.HI R74, RZ, 0x1f, R77 ;  /* 0x0000001fff4a7819 */ /* 0x000fe4000001144d */
[----:B------:R-:W-:Y:S02]  /*1b40*/  LEA.HI R80, R61, R80, RZ, 0x2 ;  /* 0x000000503d507211 */ /* 0x000fe400078f10ff */
[----:B------:R-:W-:Y:S02]  /*1b50*/  SHF.R.S32.HI R61, RZ, 0x1f, R76 ;  /* 0x0000001fff3d7819 */ /* 0x000fe4000001144c */
[----:B------:R-:W-:Y:S02]  /*1b60*/  IADD3 R85, R84, 0x60, RZ ;  /* 0x0000006054557810 */ /* 0x000fe40007ffe0ff */
[----:B------:R-:W-:-:S02]  /*1b70*/  SHF.R.S32.HI R60, RZ, 0x2, R60 ;  /* 0x00000002ff3c7819 */ /* 0x000fc4000001143c */
[----:B------:R-:W-:Y:S02]  /*1b80*/  LEA.HI R77, R74, R77, RZ, 0x2 ;  /* 0x0000004d4a4d7211 */ /* 0x000fe400078f10ff */
[----:B------:R-:W-:Y:S01]  /*1b90*/  SHF.R.S32.HI R74, RZ, 0x1f, R75 ;  /* 0x0000001fff4a7819 */ /* 0x000fe2000001144b */
[----:B------:R-:W-:Y:S01]  /*1ba0*/  IMAD R60, R60, 0x18, R71 ;  /* 0x000000183c3c7824 */ /* 0x000fe200078e0247 */
[----:B------:R-:W-:Y:S01]  /*1bb0*/  LEA.HI R76, R61, R76, RZ, 0x2 ;  /* 0x0000004c3d4c7211 */ /* 0x000fe200078f10ff */
[----:B0-----:R-:W-:Y:S01]  /*1bc0*/  FADD.FTZ R61, RZ, R34 ;  /* 0x00000022ff3d7221 */ /* 0x001fe20000010000 */
[----:B------:R-:W-:Y:S01]  /*1bd0*/  SHF.R.S32.HI R86, RZ, 0x1f, R85 ;  /* 0x0000001fff567819 */ /* 0x000fe20000011455 */
[----:B------:R-:W-:Y:S01]  /*1be0*/  FADD.FTZ R34, RZ, R35 ;  /* 0x00000023ff227221 */ /* 0x000fe20000010000 */
[----:B------:R-:W-:Y:S01]  /*1bf0*/  LEA.HI R74, R74, R75, RZ, 0x2 ;  /* 0x0000004b4a4a7211 */ /* 0x000fe200078f10ff */
[----:B-1----:R-:W-:Y:S01]  /*1c00*/  FADD.FTZ R61, R61, R36 ;  /* 0x000000243d3d7221 */ /* 0x002fe20000010000 */
[----:B------:R-:W-:Y:S01]  /*1c10*/  LEA.HI R75, R86, R85, RZ, 0x2 ;  /* 0x00000055564b7211 */ /* 0x000fe200078f10ff */
[----:B------:R-:W-:Y:S01]  /*1c20*/  FADD.FTZ R34, R34, R37 ;  /* 0x0000002522227221 */ /* 0x000fe20000010000 */
[----:B------:R-:W-:Y:S01]  /*1c30*/  SHF.R.S32.HI R86, RZ, 0x2, R59 ;  /* 0x00000002ff567819 */ /* 0x000fe2000001143b */
[----:B--2---:R-:W-:Y:S01]  /*1c40*/  FADD.FTZ R35, R61, R32 ;  /* 0x000000203d237221 */ /* 0x004fe20000010000 */
[----:B------:R-:W-:-:S02]  /*1c50*/  SHF.R.S32.HI R36, RZ, 0x2, R57 ;  /* 0x00000002ff247819 */ /* 0x000fc40000011439 */
[C---:B------:R-:W-:Y:S01]  /*1c60*/  IADD3 R57, R73.reuse, R60, RZ ;  /* 0x0000003c49397210 */ /* 0x040fe20007ffe0ff */
[--C-:B------:R-:W-:Y:S01]  /*1c70*/  IMAD R86, R86, 0x18, R71.reuse ;  /* 0x0000001856567824 */ /* 0x100fe200078e0247 */
[----:B------:R-:W-:Y:S01]  /*1c80*/  SHF.R.S32.HI R60, RZ, 0x2, R56 ;  /* 0x00000002ff3c7819 */ /* 0x000fe20000011438 */
[--C-:B------:R-:W-:Y:S01]  /*1c90*/  IMAD R36, R36, 0x18, R71.reuse ;  /* 0x0000001824247824 */ /* 0x100fe200078e0247 */
[----:B------:R-:W-:Y:S01]  /*1ca0*/  SHF.R.S32.HI R32, RZ, 0x2, R58 ;  /* 0x00000002ff207819 */ /* 0x000fe2000001143a */
[C---:B------:R-:W-:Y:S01]  /*1cb0*/  IMAD.IADD R59, R73.reuse, 0x1, R86 ;  /* 0x00000001493b7824 */ /* 0x040fe200078e0256 */
[----:B------:R-:W0:Y:S01]  /*1cc0*/  LDS.64 R56, [R57] ;  /* 0x0000000039387984 */ /* 0x000e220000000a00 */
[----:B------:R-:W-:Y:S01]  /*1cd0*/  IMAD R60, R60, 0x18, R71 ;  /* 0x000000183c3c7824 */ /* 0x000fe200078e0247 */
[C---:B------:R-:W-:Y:S01]  /*1ce0*/  IADD3 R36, R73.reuse, R36, RZ ;  /* 0x0000002449247210 */ /* 0x040fe20007ffe0ff */
[----:B------:R-:W-:Y:S01]  /*1cf0*/  FADD.FTZ R86, R34, R33 ;  /* 0x0000002122567221 */ /* 0x000fe20000010000 */
[----:B------:R-:W-:Y:S01]  /*1d00*/  SHF.R.S32.HI R88, RZ, 0x2, R47 ;  /* 0x00000002ff587819 */ /* 0x000fe2000001142f */
[----:B------:R-:W1:Y:S01]  /*1d10*/  LDS.64 R58, [R59] ;  /* 0x000000003b3a7984 */ /* 0x000e620000000a00 */
[----:B------:R-:W-:Y:S01]  /*1d20*/  IMAD R34, R32, 0x18, R71 ;  /* 0x0000001820227824 */ /* 0x000fe200078e0247 */
[----:B------:R-:W-:Y:S01]  /*1d30*/  IADD3 R32, R73, R60, RZ ;  /* 0x0000003c49207210 */ /* 0x000fe20007ffe0ff */
[----:B---3--:R-:W-:Y:S01]  /*1d40*/  FADD.FTZ R47, R35, R44 ;  /* 0x0000002c232f7221 */ /* 0x008fe20000010000 */
[----:B------:R-:W2:Y:S01]  /*1d50*/  LDS.64 R60, [R36] ;  /* 0x00000000243c7984 */ /* 0x000ea20000000a00 */
[----:B------:R-:W-:Y:S01]  /*1d60*/  SHF.R.S32.HI R90, RZ, 0x2, R43 ;  /* 0x00000002ff5a7819 */ /* 0x000fe2000001142b */
[----:B------:R-:W-:Y:S01]  /*1d70*/  IMAD R88, R88, 0x18, R71 ;  /* 0x0000001858587824 */ /* 0x000fe200078e0247 */
[----:B------:R-:W-:Y:S01]  /*1d80*/  SHF.R.S32.HI R44, RZ, 0x2, R41 ;  /* 0x00000002ff2c7819 */ /* 0x000fe20000011429 */
[C---:B------:R-:W-:Y:S01]  /*1d90*/  IMAD.IADD R34, R73.reuse, 0x1, R34 ;  /* 0x0000000149227824 */ /* 0x040fe200078e0222 */
[----:B------:R-:W3:Y:S01]  /*1da0*/  LDS.64 R32, [R32] ;  /* 0x0000000020207984 */ /* 0x000ee20000000a00 */
[--C-:B------:R-:W-:Y:S01]  /*1db0*/  IMAD R90, R90, 0x18, R71.reuse ;  /* 0x000000185a5a7824 */ /* 0x100fe200078e0247 */
[C---:B------:R-:W-:Y:S01]  /*1dc0*/  IADD3 R37, R73.reuse, R88, RZ ;  /* 0x0000005849257210 */ /* 0x040fe20007ffe0ff */
[----:B------:R-:W-:Y:S01]  /*1dd0*/  IMAD R44, R44, 0x18, R71 ;  /* 0x000000182c2c7824 */ /* 0x000fe200078e0247 */
[----:B------:R-:W-:Y:S01]  /*1de0*/  SHF.R.S32.HI R88, RZ, 0x2, R39 ;  /* 0x00000002ff587819 */ /* 0x000fe20000011427 */
[----:B------:R-:W4:Y:S01]  /*1df0*/  LDS.64 R34, [R34] ;  /* 0x0000000022227984 */ /* 0x000f220000000a00 */
[C---:B------:R-:W-:Y:S01]  /*1e00*/  IADD3 R39, R73.reuse, R90, RZ ;  /* 0x0000005a49277210 */ /* 0x040fe20007ffe0ff */
[C---:B------:R-:W-:Y:S01]  /*1e10*/  IMAD.IADD R41, R73.reuse, 0x1, R44 ;  /* 0x0000000149297824 */ /* 0x040fe200078e022c */
[----:B------:R-:W-:Y:S01]  /*1e20*/  SHF.R.S32.HI R90, RZ, 0x2, R38 ;  /* 0x00000002ff5a7819 */ /* 0x000fe20000011426 */
[----:B------:R-:W5:Y:S01]  /*1e30*/  LDS.64 R36, [R37] ;  /* 0x0000000025247984 */ /* 0x000f620000000a00 */
[----:B------:R-:W-:Y:S01]  /*1e40*/  IMAD R88, R88, 0x18, R71 ;  /* 0x0000001858587824 */ /* 0x000fe200078e0247 */
[----:B------:R-:W-:Y:S01]  /*1e50*/  SHF.R.S32.HI R44, RZ, 0x2, R40 ;  /* 0x00000002ff2c7819 */ /* 0x000fe20000011428 */
[----:B------:R-:W-:Y:S01]  /*1e60*/  FADD.FTZ R86, R86, R45 ;  /* 0x0000002d56567221 */ /* 0x000fe20000010000 */
[----:B------:R-:W5:Y:S01]  /*1e70*/  LDS.64 R38, [R39] ;  /* 0x0000000027267984 */ /* 0x000f620000000a00 */
[--C-:B------:R-:W-:Y:S01]  /*1e80*/  IMAD R90, R90, 0x18, R71.reuse ;  /* 0x000000185a5a7824 */ /* 0x100fe200078e0247 */
[----:B------:R-:W-:Y:S01]  /*1e90*/  IADD3 R43, R73, R88, RZ ;  /* 0x00000058492b7210 */ /* 0x000fe20007ffe0ff */
[----:B------:R-:W-:Y:S01]  /*1ea0*/  IMAD R88, R44, 0x18, R71 ;  /* 0x000000182c587824 */ /* 0x000fe200078e0247 */
[----:B------:R-:W5:Y:S01]  /*1eb0*/  LDS.64 R40, [R41] ;  /* 0x0000000029287984 */ /* 0x000f620000000a00 */
[----:B------:R-:W-:-:S02]  /*1ec0*/  SHF.R.S32.HI R92, RZ, 0x2, R42 ;  /* 0x00000002ff5c7819 */ /* 0x000fc4000001142a */
[C---:B------:R-:W-:Y:S01]  /*1ed0*/  IADD3 R44, R73.reuse, R90, RZ ;  /* 0x0000005a492c7210 */ /* 0x040fe20007ffe0ff */
[----:B------:R-:W5:Y:S01]  /*1ee0*/  LDS.64 R42, [R43] ;  /* 0x000000002b2a7984 */ /* 0x000f620000000a00 */
[----:B------:R-:W-:Y:S01]  /*1ef0*/  IMAD.IADD R88, R73, 0x1, R88 ;  /* 0x0000000149587824 */ /* 0x000fe200078e0258 */
[----:B------:R-:W-:Y:S01]  /*1f00*/  SHF.R.S32.HI R90, RZ, 0x2, R46 ;  /* 0x00000002ff5a7819 */ /* 0x000fe2000001142e */
[----:B------:R-:W-:Y:S01]  /*1f10*/  IMAD R92, R92, 0x18, R71 ;  /* 0x000000185c5c7824 */ /* 0x000fe200078e0247 */
[----:B------:R-:W-:Y:S01]  /*1f20*/  SHF.R.S32.HI R82, RZ, 0x2, R82 ;  /* 0x00000002ff527819 */ /* 0x000fe20000011452 */
[----:B------:R-:W5:Y:S01]  /*1f30*/  LDS.64 R44, [R44] ;  /* 0x000000002c2c7984 */ /* 0x000f620000000a00 */
[----:B0-----:R-:W-:Y:S01]  /*1f40*/  FADD.FTZ R85, R47, R56 ;  /* 0x000000382f557221 */ /* 0x001fe20000010000 */
[----:B------:R-:W-:Y:S01]  /*1f50*/  FADD.FTZ R86, R86, R57 ;  /* 0x0000003956567221 */ /* 0x000fe20000010000 */
[----:B------:R-:W-:Y:S01]  /*1f60*/  IADD3 R56, R73, R92, RZ ;  /* 0x0000005c49387210 */ /* 0x000fe20007ffe0ff */
[----:B------:R-:W0:Y:S01]  /*1f70*/  LDS.64 R46, [R88] ;  /* 0x00000000582e7984 */ /* 0x000e220000000a00 */
[----:B-1----:R-:W-:Y:S01]  /*1f80*/  FADD.FTZ R87, R85, R58 ;  /* 0x0000003a55577221 */ /* 0x002fe20000010000 */
[----:B------:R-:W-:Y:S01]  /*1f90*/  FADD.FTZ R86, R86, R59 ;  /* 0x0000003b56567221 */ /* 0x000fe20000010000 */
[----:B------:R-:W-:Y:S01]  /*1fa0*/  IADD3 R85, R84, 0x64, RZ ;  /* 0x0000006454557810 */ /* 0x000fe20007ffe0ff */
[----:B------:R-:W-:Y:S01]  /*1fb0*/  IMAD R90, R90, 0x18, R71 ;  /* 0x000000185a5a7824 */ /* 0x000fe200078e0247 */
[----:B------:R-:W1:Y:S01]  /*1fc0*/  LDS.64 R56, [R56] ;  /* 0x0000000038387984 */ /* 0x000e620000000a00 */
[----:B--2---:R-:W-:Y:S01]  /*1fd0*/  FADD.FTZ R87, R87, R60 ;  /* 0x0000003c57577221 */ /* 0x004fe20000010000 */
[----:B------:R-:W-:Y:S01]  /*1fe0*/  FADD.FTZ R86, R86, R61 ;  /* 0x0000003d56567221 */ /* 0x000fe20000010000 */
[----:B------:R-:W-:Y:S01]  /*1ff0*/  SHF.R.S32.HI R60, RZ, 0x1f, R85 ;  /* 0x0000001fff3c7819 */ /* 0x000fe20000011455 */
[----:B------:R-:W-:-:S02]  /*2000*/  IMAD.IADD R58, R73, 0x1, R90 ;  /* 0x00000001493a7824 */ /* 0x000fc400078e025a */
[----:B---3--:R-:W-:Y:S01]  /*2010*/  FADD.FTZ R87, R87, R32 ;  /* 0x0000002057577221 */ /* 0x008fe20000010000 */
[----:B------:R-:W-:Y:S01]  /*2020*/  IADD3 R61, R84, 0x68, RZ ;  /* 0x00000068543d7810 */ /* 0x000fe20007ffe0ff */
[----:B------:R-:W-:Y:S01]  /*2030*/  FADD.FTZ R86, R86, R33 ;  /* 0x0000002156567221 */ /* 0x000fe20000010000 */
[----:B------:R-:W-:Y:S01]  /*2040*/  LEA.HI R60, R60, R85, RZ, 0x2 ;  /* 0x000000553c3c7211 */ /* 0x000fe200078f10ff */
[----:B------:R-:W-:Y:S02]  /*2050*/  VIADD R33, R84, 0x70 ;  /* 0x0000007054217836 */ /* 0x000fe40000000000 */
[----:B----4-:R-:W-:Y:S01]  /*2060*/  FADD.FTZ R87, R87, R34 ;  /* 0x0000002257577221 */ /* 0x010fe20000010000 */
[----:B------:R-:W-:Y:S01]  /*2070*/  SHF.R.S32.HI R32, RZ, 0x1f, R61 ;  /* 0x0000001fff207819 */ /* 0x000fe2000001143d */
[----:B------:R-:W-:Y:S01]  /*2080*/  FADD.FTZ R86, R86, R35 ;  /* 0x0000002356567221 */ /* 0x000fe20000010000 */
[----:B------:R-:W-:Y:S01]  /*2090*/  IADD3 R85, R84, 0x6c, RZ ;  /* 0x0000006c54557810 */ /* 0x000fe20007ffe0ff */
[----:B-----5:R-:W-:Y:S01]  /*20a0*/  FADD.FTZ R87, R87, R36 ;  /* 0x0000002457577221 */ /* 0x020fe20000010000 */
        /* <DEDUP_REMOVED lines=8> */
[----:B------:R-:W-:Y:S01]  /*2130*/  SHF.R.S32.HI R32, RZ, 0x1f, R33 ;  /* 0x0000001fff207819 */ /* 0x000fe20000011421 */
[----:B------:R-:W-:Y:S01]  /*2140*/  FADD.FTZ R86, R86, R41 ;  /* 0x0000002956567221 */ /* 0x000fe20000010000 */
[----:B------:R-:W2:Y:S01]  /*2150*/  LDS.64 R58, [R58] ;  /* 0x000000003a3a7984 */ /* 0x000ea20000000a00 */
[----:B------:R-:W-:Y:S01]  /*2160*/  FADD.FTZ R87, R87, R42 ;  /* 0x0000002a57577221 */ /* 0x000fe20000010000 */
[----:B------:R-:W-:Y:S01]  /*2170*/  LEA.HI R84, R32, R33, RZ, 0x2 ;  /* 0x0000002120547211 */ /* 0x000fe200078f10ff */
[----:B------:R-:W-:Y:S01]  /*2180*/  FADD.FTZ R86, R86, R43 ;  /* 0x0000002b56567221 */ /* 0x000fe20000010000 */
[----:B------:R-:W-:Y:S01]  /*2190*/  SHF.R.S32.HI R32, RZ, 0x2, R83 ;  /* 0x00000002ff207819 */ /* 0x000fe20000011453 */
[----:B------:R-:W-:-:S02]  /*21a0*/  IMAD R82, R82, 0x18, R71 ;  /* 0x0000001852527824 */ /* 0x000fc400078e0247 */
[----:B------:R-:W-:Y:S01]  /*21b0*/  FADD.FTZ R87, R87, R44 ;  /* 0x0000002c57577221 */ /* 0x000fe20000010000 */
[----:B------:R-:W-:Y:S01]  /*21c0*/  SHF.R.S32.HI R33, RZ, 0x1f, R34 ;  /* 0x0000001fff217819 */ /* 0x000fe20000011422 */
[----:B------:R-:W-:Y:S01]  /*21d0*/  FADD.FTZ R86, R86, R45 ;  /* 0x0000002d56567221 */ /* 0x000fe20000010000 */
[----:B------:R-:W-:Y:S02]  /*21e0*/  IMAD R32, R32, 0x18, R71 ;  /* 0x0000001820207824 */ /* 0x000fe400078e0247 */
[----:B0-----:R-:W-:Y:S01]  /*21f0*/  FADD.FTZ R87, R87, R46 ;  /* 0x0000002e57577221 */ /* 0x001fe20000010000 */
[----:B------:R-:W-:Y:S01]  /*2200*/  LEA.HI R83, R33, R34, RZ, 0x2 ;  /* 0x0000002221537211 */ /* 0x000fe200078f10ff */
[----:B------:R-:W-:Y:S01]  /*2210*/  FADD.FTZ R86, R86, R47 ;  /* 0x0000002f56567221 */ /* 0x000fe20000010000 */
[----:B------:R-:W-:Y:S01]  /*2220*/  SHF.R.S32.HI R34, RZ, 0x2, R80 ;  /* 0x00000002ff227819 */ /* 0x000fe20000011450 */
[----:B-1----:R-:W-:Y:S01]  /*2230*/  FADD.FTZ R87, R87, R56 ;  /* 0x0000003857577221 */ /* 0x002fe20000010000 */
[C---:B------:R-:W-:Y:S01]  /*2240*/  IADD3 R56, R73.reuse, R32, RZ ;  /* 0x0000002049387210 */ /* 0x040fe20007ffe0ff */
[----:B------:R-:W-:Y:S01]  /*2250*/  FADD.FTZ R80, R86, R57 ;  /* 0x0000003956507221 */ /* 0x000fe20000010000 */
[----:B------:R-:W-:Y:S01]  /*2260*/  SHF.R.S32.HI R36, RZ, 0x2, R81 ;  /* 0x00000002ff247819 */ /* 0x000fe20000011451 */
[----:B------:R-:W-:Y:S01]  /*2270*/  IMAD R34, R34, 0x18, R71 ;  /* 0x0000001822227824 */ /* 0x000fe200078e0247 */
[----:B------:R-:W-:Y:S01]  /*2280*/  SHF.R.S32.HI R38, RZ, 0x2, R77 ;  /* 0x00000002ff267819 */ /* 0x000fe2000001144d */
[C---:B------:R-:W-:Y:S01]  /*2290*/  IMAD.IADD R32, R73.reuse, 0x1, R82 ;  /* 0x0000000149207824 */ /* 0x040fe200078e0252 */
[----:B------:R-:W0:Y:S01]  /*22a0*/  LDS.64 R56, [R56] ;  /* 0x0000000038387984 */ /* 0x000e220000000a00 */
[--C-:B------:R-:W-:Y:S01]  /*22b0*/  IMAD R36, R36, 0x18, R71.reuse ;  /* 0x0000001824247824 */ /* 0x100fe200078e0247 */
[C---:B------:R-:W-:Y:S01]  /*22c0*/  IADD3 R34, R73.reuse, R34, RZ ;  /* 0x0000002249227210 */ /* 0x040fe20007ffe0ff */
[--C-:B------:R-:W-:Y:S01]  /*22d0*/  IMAD R38, R38, 0x18, R71.reuse ;  /* 0x0000001826267824 */ /* 0x100fe200078e0247 */
[----:B------:R-:W-:Y:S01]  /*22e0*/  SHF.R.S32.HI R76, RZ, 0x2, R76 ;  /* 0x00000002ff4c7819 */ /* 0x000fe2000001144c */
[----:B------:R-:W1:Y:S01]  /*22f0*/  LDS.64 R32, [R32] ;  /* 0x0000000020207984 */ /* 0x000e620000000a00 */
[C---:B------:R-:W-:Y:S01]  /*2300*/  IADD3 R36, R73.reuse, R36, RZ ;  /* 0x0000002449247210 */ /* 0x040fe20007ffe0ff */
[----:B------:R-:W-:Y:S01]  /*2310*/  IMAD.IADD R38, R73, 0x1, R38 ;  /* 0x0000000149267824 */ /* 0x000fe200078e0226 */
[----:B------:R-:W-:Y:S01]  /*2320*/  SHF.R.S32.HI R74, RZ, 0x2, R74 ;  /* 0x00000002ff4a7819 */ /* 0x000fe2000001144a */
[----:B------:R-:W3:Y:S01]  /*2330*/  LDS.64 R34, [R34] ;  /* 0x0000000022227984 */ /* 0x000ee20000000a00 */
[----:B------:R-:W-:Y:S01]  /*2340*/  IMAD R76, R76, 0x18, R71 ;  /* 0x000000184c4c7824 */ /* 0x000fe200078e0247 */
[----:B------:R-:W-:-:S02]  /*2350*/  SHF.R.S32.HI R42, RZ, 0x2, R75 ;  /* 0x00000002ff2a7819 */ /* 0x000fc4000001144b */
[----:B------:R-:W4:Y:S01]  /*2360*/  LDS.64 R36, [R36] ;  /* 0x0000000024247984 */ /* 0x000f220000000a00 */
[--C-:B------:R-:W-:Y:S01]  /*2370*/  IMAD R74, R74, 0x18, R71.reuse ;  /* 0x000000184a4a7824 */ /* 0x100fe200078e0247 */
[C---:B------:R-:W-:Y:S01]  /*2380*/  IADD3 R40, R73.reuse, R76, RZ ;  /* 0x0000004c49287210 */ /* 0x040fe20007ffe0ff */
[----:B------:R-:W-:Y:S01]  /*2390*/  IMAD R44, R42, 0x18, R71 ;  /* 0x000000182a2c7824 */ /* 0x000fe200078e0247 */
[----:B------:R-:W-:Y:S01]  /*23a0*/  SHF.R.S32.HI R60, RZ, 0x2, R60 ;  /* 0x00000002ff3c7819 */ /* 0x000fe2000001143c */
[----:B------:R-:W5:Y:S01]  /*23b0*/  LDS.64 R38, [R38] ;  /* 0x0000000026267984 */ /* 0x000f620000000a00 */
[C---:B------:R-:W-:Y:S01]  /*23c0*/  IADD3 R42, R73.reuse, R74, RZ ;  /* 0x0000004a492a7210 */ /* 0x040fe20007ffe0ff */
[----:B------:R-:W-:Y:S01]  /*23d0*/  IMAD.IADD R44, R73, 0x1, R44 ;  /* 0x00000001492c7824 */ /* 0x000fe200078e022c */
[----:B------:R-:W-:Y:S01]  /*23e0*/  SHF.R.S32.HI R46, RZ, 0x2, R61 ;  /* 0x00000002ff2e7819 */ /* 0x000fe2000001143d */
[----:B------:R-:W5:Y:S01]  /*23f0*/  LDS.64 R40, [R40] ;  /* 0x0000000028287984 */ /* 0x000f620000000a00 */
[----:B------:R-:W-:-:S02]  /*2400*/  IMAD R60, R60, 0x18, R71 ;  /* 0x000000183c3c7824 */ /* 0x000fc400078e0247 */
[----:B--2---:R-:W-:Y:S01]  /*2410*/  FADD.FTZ R81, R87, R58 ;  /* 0x0000003a57517221 */ /* 0x004fe20000010000 */
[----:B------:R-:W-:Y:S01]  /*2420*/  SHF.R.S32.HI R74, RZ, 0x2, R85 ;  /* 0x00000002ff4a7819 */ /* 0x000fe20000011455 */
[----:B------:R-:W2:Y:S01]  /*2430*/  LDS.64 R42, [R42] ;  /* 0x000000002a2a7984 */ /* 0x000ea20000000a00 */
[----:B------:R-:W-:Y:S01]  /*2440*/  IMAD R58, R46, 0x18, R71 ;  /* 0x000000182e3a7824 */ /* 0x000fe200078e0247 */
[C---:B------:R-:W-:Y:S01]  /*2450*/  IADD3 R46, R73.reuse, R60, RZ ;  /* 0x0000003c492e7210 */ /* 0x040fe20007ffe0ff */
[----:B------:R-:W-:Y:S01]  /*2460*/  FADD.FTZ R80, R80, R59 ;  /* 0x0000003b50507221 */ /* 0x000fe20000010000 */
[----:B------:R-:W-:Y:S01]  /*2470*/  SHF.R.S32.HI R84, RZ, 0x2, R84 ;  /* 0x00000002ff547819 */ /* 0x000fe20000011454 */
[----:B------:R-:W2:Y:S01]  /*2480*/  LDS.64 R44, [R44] ;  /* 0x000000002c2c7984 */ /* 0x000ea20000000a00 */
[----:B------:R-:W-:Y:S01]  /*2490*/  IMAD R74, R74, 0x18, R71 ;  /* 0x000000184a4a7824 */ /* 0x000fe200078e0247 */
[----:B------:R-:W-:Y:S02]  /*24a0*/  IADD3 R60, R73, R58, RZ ;  /* 0x0000003a493c7210 */ /* 0x000fe40007ffe0ff */
[----:B------:R-:W2:Y:S01]  /*24b0*/  LDS.64 R46, [R46] ;  /* 0x000000002e2e7984 */ /* 0x000ea20000000a00 */
[----:B------:R-:W-:Y:S01]  /*24c0*/  SHF.R.S32.HI R76, RZ, 0x2, R83 ;  /* 0x00000002ff4c7819 */ /* 0x000fe20000011453 */
[----:B------:R-:W-:-:S02]  /*24d0*/  IMAD R84, R84, 0x18, R71 ;  /* 0x0000001854547824 */ /* 0x000fc400078e0247 */
[----:B------:R-:W-:Y:S01]  /*24e0*/  IMAD.IADD R58, R73, 0x1, R74 ;  /* 0x00000001493a7824 */ /* 0x000fe200078e024a */
[----:B------:R-:W2:Y:S01]  /*24f0*/  LDS.64 R60, [R60] ;  /* 0x000000003c3c7984 */ /* 0x000ea20000000a00 */
[----:B0-----:R-:W-:Y:S01]  /*2500*/  FADD.FTZ R81, R81, R56 ;  /* 0x0000003851517221 */ /* 0x001fe20000010000 */
        /* <DEDUP_REMOVED lines=8> */
[----:B---3--:R-:W-:-:S02]  /*2590*/  FADD.FTZ R81, R81, R34 ;  /* 0x0000002251517221 */ /* 0x008fc40000010000 */
[----:B------:R-:W-:Y:S01]  /*25a0*/  FADD.FTZ R80, R80, R35 ;  /* 0x0000002350507221 */ /* 0x000fe20000010000 */
[----:B------:R-:W3:Y:S01]  /*25b0*/  LDS.64 R32, [R76] ;  /* 0x000000004c207984 */ /* 0x000ee20000000a00 */
[----:B----4-:R-:W-:Y:S02]  /*25c0*/  FADD.FTZ R81, R81, R36 ;  /* 0x0000002451517221 */ /* 0x010fe40000010000 */
[----:B------:R-:W-:Y:S02]  /*25d0*/  FADD.FTZ R80, R80, R37 ;  /* 0x0000002550507221 */ /* 0x000fe40000010000 */
[----:B-----5:R-:W-:Y:S02]  /*25e0*/  FADD.FTZ R81, R81, R38 ;  /* 0x0000002651517221 */ /* 0x020fe40000010000 */
[----:B------:R-:W-:Y:S02]  /*25f0*/  FADD.FTZ R80, R80, R39 ;  /* 0x0000002750507221 */ /* 0x000fe40000010000 */
[----:B------:R-:W-:-:S02]  /*2600*/  FADD.FTZ R81, R81, R40 ;  /* 0x0000002851517221 */ /* 0x000fc40000010000 */
[----:B------:R-:W-:Y:S02]  /*2610*/  FADD.FTZ R80, R80, R41 ;  /* 0x0000002950507221 */ /* 0x000fe40000010000 */
[----:B--2---:R-:W-:Y:S02]  /*2620*/  FADD.FTZ R81, R81, R42 ;  /* 0x0000002a51517221 */ /* 0x004fe40000010000 */
[----:B------:R-:W-:Y:S02]  /*2630*/  FADD.FTZ R80, R80, R43 ;  /* 0x0000002b50507221 */ /* 0x000fe40000010000 */
[----:B------:R-:W-:Y:S02]  /*2640*/  FADD.FTZ R81, R81, R44 ;  /* 0x0000002c51517221 */ /* 0x000fe40000010000 */
[----:B------:R-:W-:Y:S02]  /*2650*/  FADD.FTZ R80, R80, R45 ;  /* 0x0000002d50507221 */ /* 0x000fe40000010000 */
[----:B------:R-:W-:-:S02]  /*2660*/  FADD.FTZ R81, R81, R46 ;  /* 0x0000002e51517221 */ /* 0x000fc40000010000 */
[----:B------:R-:W-:Y:S02]  /*2670*/  FADD.FTZ R80, R80, R47 ;  /* 0x0000002f50507221 */ /* 0x000fe40000010000 */
[----:B------:R-:W-:Y:S02]  /*2680*/  FADD.FTZ R81, R81, R60 ;  /* 0x0000003c51517221 */ /* 0x000fe40000010000 */
[----:B------:R-:W-:Y:S02]  /*2690*/  FADD.FTZ R80, R80, R61 ;  /* 0x0000003d50507221 */ /* 0x000fe40000010000 */
[----:B0-----:R-:W-:Y:S02]  /*26a0*/  FADD.FTZ R81, R81, R58 ;  /* 0x0000003a51517221 */ /* 0x001fe40000010000 */
[----:B------:R-:W-:Y:S02]  /*26b0*/  FADD.FTZ R80, R80, R59 ;  /* 0x0000003b50507221 */ /* 0x000fe40000010000 */
[----:B-1----:R-:W-:-:S02]  /*26c0*/  FADD.FTZ R81, R81, R56 ;  /* 0x0000003851517221 */ /* 0x002fc40000010000 */
[----:B------:R-:W-:Y:S02]  /*26d0*/  FADD.FTZ R80, R80, R57 ;  /* 0x0000003950507221 */ /* 0x000fe40000010000 */
[----:B---3--:R-:W-:Y:S02]  /*26e0*/  FADD.FTZ R42, R81, R32 ;  /* 0x00000020512a7221 */ /* 0x008fe40000010000 */
[----:B------:R-:W-:-:S07]  /*26f0*/  FADD.FTZ R44, R80, R33 ;  /* 0x00000021502c7221 */ /* 0x000fce0000010000 */
.L_x_2938:
[----:B------:R-:W-:Y:S05]  /*2700*/  BSYNC B0 ;  /* 0x0000000000007941 */ /* 0x000fea0003800000 */
.L_x_2937:
        /* <DEDUP_REMOVED lines=19> */
.L_x_2940:
[----:B------:R-:W-:Y:S05]  /*2840*/  BSYNC B0 ;  /* 0x0000000000007941 */ /* 0x000fea0003800000 */
.L_x_2939:
        /* <DEDUP_REMOVED lines=13> */
.L_x_2943:
[----:B------:R-:W2:Y:S04]  /*2920*/  LD.E.STRONG.GPU R34, desc[UR8][R32.64] ;  /* 0x0000000820227980 */ /* 0x000ea8000c10f900 */
[----:B--2---:R-:W-:Y:S01]  /*2930*/  CCTL.IVALL ;  /* 0x00000000ff00798f */ /* 0x004fe20002000000 */
[----:B------:R-:W-:Y:S05]  /*2940*/  YIELD ;  /* 0x0000000000007946 */ /* 0x000fea0003800000 */
[----:B-----5:R-:W-:-:S04]  /*2950*/  LOP3.LUT R34, R34, R35, RZ, 0x3c, !PT ;  /* 0x0000002322227212 */ /* 0x020fc800078e3cff */
[----:B------:R-:W-:-:S13]  /*2960*/  ISETP.GT.AND P1, PT, R34, -0x1, PT ;  /* 0xffffffff2200780c */ /* 0x000fda0003f24270 */
[----:B------:R-:W-:Y:S05]  /*2970*/  @P1 BRA `(.L_x_2943) ;  /* 0xfffffffc00e81947 */ /* 0x000fea000383ffff */
.L_x_2942:
[----:B------:R-:W-:Y:S05]  /*2980*/  WARPSYNC.ALL ;  /* 0x0000000000007948 */ /* 0x000fea0003800000 */
[----:B------:R-:W-:Y:S06]  /*2990*/  BAR.SYNC.DEFER_BLOCKING 0x0 ;  /* 0x0000000000007b1d */ /* 0x000fec0000010000 */
[----:B------:R-:W-:Y:S05]  /*29a0*/  BRA `(.L_x_2944) ;  /* 0x0000000000507947 */ /* 0x000fea0003800000 */
.L_x_2941:
[----:B------:R-:W-:Y:S01]  /*29b0*/  BAR.SYNC.DEFER_BLOCKING 0x0 ;  /* 0x0000000000007b1d */ /* 0x000fe20000010000 */
[----:B------:R-:W-:-:S13]  /*29c0*/  ISETP.NE.AND P1, PT, R6, RZ, PT ;  /* 0x000000ff0600720c */ /* 0x000fda0003f25270 */
[----:B------:R-:W-:Y:S05]  /*29d0*/  @P1 BRA `(.L_x_2945) ;  /* 0x00000000003c1947 */ /* 0x000fea0003800000 */
[----:B0-----:R-:W-:Y:S02]  /*29e0*/  SHF.R.U32.HI R33, RZ, 0x1, R0 ;  /* 0x00000001ff217819 */ /* 0x001fe40000011600 */
[----:B------:R-:W-:Y:S02]  /*29f0*/  MOV R32, 0x7fffffc1 ;  /* 0x7fffffc100207802 */ /* 0x000fe40000000f00 */
[----:B------:R-:W-:-:S04]  /*2a00*/  IADD3 R33, -R33, RZ, RZ ;  /* 0x000000ff21217210 */ /* 0x000fc80007ffe1ff */
[----:B------:R-:W-:-:S04]  /*2a10*/  ISETP.NE.AND P1, PT, R2, R33, PT ;  /* 0x000000210200720c */ /* 0x000fc80003f25270 */
[----:B------:R-:W-:Y:S01]  /*2a20*/  SEL R33, R32, 0x1, !P1 ;  /* 0x0000000120217807 */ /* 0x000fe20004800000 */
[----:B------:R-:W-:Y:S06]  /*2a30*/  MEMBAR.ALL.GPU ;  /* 0x0000000000007992 */ /* 0x000fec000000a000 */
[----:B------:R-:W-:-:S00]  /*2a40*/  ERRBAR ;  /* 0x00000000000079ab */ /* 0x000fc00000000000 */
[----:B------:R-:W-:Y:S06]  /*2a50*/  CGAERRBAR ;  /* 0x00000000000075ab */ /* 0x000fec0000000000 */
[----:B------:R0:W5:Y:S02]  /*2a60*/  ATOM.E.ADD.STRONG.GPU PT, R33, desc[UR8][R78.64], R33 ;  /* 0x000000214e21798a */ /* 0x00016400081ee1c8 */
.L_x_2946:
[----:B------:R-:W2:Y:S04]  /*2a70*/  LD.E.STRONG.GPU R32, desc[UR8][R78.64] ;  /* 0x000000084e207980 */ /* 0x000ea8000c10f900 */
[----:B--2---:R-:W-:Y:S01]  /*2a80*/  CCTL.IVALL ;  /* 0x00000000ff00798f */ /* 0x004fe20002000000 */
[----:B------:R-:W-:Y:S05]  /*2a90*/  YIELD ;  /* 0x0000000000007946 */ /* 0x000fea0003800000 */
[----:B-----5:R-:W-:-:S04]  /*2aa0*/  LOP3.LUT R32, R32, R33, RZ, 0x3c, !PT ;  /* 0x0000002120207212 */ /* 0x020fc800078e3cff */
[----:B------:R-:W-:-:S13]  /*2ab0*/  ISETP.GT.AND P1, PT, R32, -0x1, PT ;  /* 0xffffffff2000780c */ /* 0x000fda0003f24270 */
[----:B------:R-:W-:Y:S05]  /*2ac0*/  @P1 BRA `(.L_x_2946) ;  /* 0xfffffffc00e81947 */ /* 0x000fea000383ffff */
.L_x_2945:
[----:B------:R-:W-:Y:S05]  /*2ad0*/  WARPSYNC.ALL ;  /* 0x0000000000007948 */ /* 0x000fea0003800000 */
[----:B------:R-:W-:Y:S06]  /*2ae0*/  BAR.SYNC.DEFER_BLOCKING 0x0 ;  /* 0x0000000000007b1d */ /* 0x000fec0000010000 */
.L_x_2944:
[----:B------:R-:W-:Y:S01]  /*2af0*/  ISETP.GT.U32.AND P1, PT, R6, 0xff, PT ;  /* 0x000000ff0600780c */ /* 0x000fe20003f24070 */
[----:B------:R-:W1:Y:S01]  /*2b00*/  S2UR UR6, SR_CgaCtaId ;  /* 0x00000000000679c3 */ /* 0x000e620000008800 */
[----:B------:R-:W-:Y:S01]  /*2b10*/  UMOV UR5, 0x400 ;  /* 0x0000040000057882 */ /* 0x000fe20000000000 */
[----:B------:R-:W-:Y:S01]  /*2b20*/  SHF.L.U32 R4, R4, 0x3, RZ ;  /* 0x0000000304047819 */ /* 0x000fe200000006ff */
[----:B------:R-:W-:-:S09]  /*2b30*/  ULDC.64 UR12, c[0x0][0x210] ;  /* 0x00008400000c7ab9 */ /* 0x000fd20000000a00 */
        /* <DEDUP_REMOVED lines=35> */
[----:B------:R-:W0:Y:S01]  /*2d70*/  SHFL.BFLY PT, R37, R34, 0x2, 0x1f ;  /* 0x0c401f0022257f89 */ /* 0x000e2200000e0000 */
[----:B------:R-:W-:Y:S02]  /*2d80*/  LOP3.LUT R32, R4, 0x8, RZ, 0xc0, !PT ;  /* 0x0000000804207812 */ /* 0x000fe400078ec0ff */
[----:B------:R-:W-:Y:S01]  /*2d90*/  @!P1 SHF.R.U32.HI R4, RZ, 0x2, R6 ;  /* 0x00000002ff049819 */ /* 0x000fe20000011606 */
[----:B------:R-:W1:Y:S02]  /*2da0*/  SHFL.BFLY PT, R36, R35, 0x2, 0x1f ;  /* 0x0c401f0023247f89 */ /* 0x000e6400000e0000 */
[----:B------:R-:W-:Y:S01]  /*2db0*/  IMAD.IADD R7, R7, 0x1, -R32 ;  /* 0x0000000107077824 */ /* 0x000fe200078e0a20 */
[----:B------:R-:W-:-:S04]  /*2dc0*/  @!P1 LOP3.LUT R4, R4, 0x3ffffff8, RZ, 0xc0, !PT ;  /* 0x3ffffff804049812 */ /* 0x000fc800078ec0ff */
[----:B------:R-:W-:Y:S01]  /*2dd0*/  LEA R7, R7, UR5, 0x3 ;  /* 0x0000000507077c11 */ /* 0x000fe2000f8e18ff */
[----:B0-----:R-:W-:Y:S01]  /*2de0*/  FADD.FTZ R37, R34, R37 ;  /* 0x0000002522257221 */ /* 0x001fe20000010000 */
[----:B-1----:R-:W-:-:S04]  /*2df0*/  FADD.FTZ R36, R35, R36 ;  /* 0x0000002423247221 */ /* 0x002fc80000010000 */
[----:B------:R-:W0:Y:S04]  /*2e00*/  SHFL.BFLY PT, R38, R37, 0x1, 0x1f ;  /* 0x0c201f0025267f89 */ /* 0x000e2800000e0000 */
[----:B------:R-:W1:Y:S01]  /*2e10*/  SHFL.BFLY PT, R39, R36, 0x1, 0x1f ;  /* 0x0c201f0024277f89 */ /* 0x000e6200000e0000 */
[----:B0-----:R-:W-:Y:S01]  /*2e20*/  FADD.FTZ R38, R37, R38 ;  /* 0x0000002625267221 */ /* 0x001fe20000010000 */
[----:B-1----:R-:W-:-:S03]  /*2e30*/  FADD.FTZ R35, R36, R39 ;  /* 0x0000002724237221 */ /* 0x002fc60000010000 */
[----:B------:R-:W-:Y:S01]  /*2e40*/  @!P1 FMUL.FTZ R34, R38, 3.2552085031056776643e-05 ;  /* 0x3808888926229820 */ /* 0x000fe20000410000 */
[----:B------:R-:W-:-:S05]  /*2e50*/  @!P1 FMUL.FTZ R35, R35, 3.2552085031056776643e-05 ;  /* 0x3808888923239820 */ /* 0x000fca0000410000 */
[----:B------:R-:W-:Y:S01]  /*2e60*/  @!P1 STS.64 [R4+UR5], R34 ;  /* 0x0000002204009988 */ /* 0x000fe20008000a05 */
[----:B------:R-:W-:Y:S01]  /*2e70*/  BAR.SYNC.DEFER_BLOCKING 0x0 ;  /* 0x0000000000007b1d */ /* 0x000fe20000010000 */
[----:B------:R-:W-:-:S04]  /*2e80*/  IADD3 R8, P1, R8, UR12, RZ ;  /* 0x0000000c08087c10 */ /* 0x000fc8000ff3e0ff */
[----:B------:R-:W-:Y:S02]  /*2e90*/  IADD3.X R9, R9, UR13, RZ, P1, !PT ;  /* 0x0000000d09097c10 */ /* 0x000fe40008ffe4ff */
[----:B------:R-:W-:-:S04]  /*2ea0*/  IADD3 R10, P1, R10, UR12, RZ ;  /* 0x0000000c0a0a7c10 */ /* 0x000fc8000ff3e0ff */
[----:B------:R-:W-:Y:S01]  /*2eb0*/  IADD3.X R11, R11, UR13, RZ, P1, !PT ;  /* 0x0000000d0b0b7c10 */ /* 0x000fe20008ffe4ff */
[----:B------:R-:W0:Y:S02]  /*2ec0*/  LDS.64 R32, [R7] ;  /* 0x0000000007207984 */ /* 0x000e240000000a00 */
[--C-:B0-----:R-:W-:Y:S01]  /*2ed0*/  FFMA.FTZ R22, R3, R22, -R32.reuse ;  /* 0x0000001603167223 */ /* 0x101fe20000010820 */
        /* <DEDUP_REMOVED lines=11> */
[----:B------:R-:W-:Y:S01]  /*2f90*/  FFMA.FTZ R3, R14, -R33, R3 ;  /* 0x800000210e037223 */ /* 0x000fe20000010003 */
[C---:B------:R-:W-:Y:S01]  /*2fa0*/  FMUL.FTZ R5, R12.reuse, R5 ;  /* 0x000000050c057220 */ /* 0x040fe20000410000 */
[C---:B------:R-:W-:Y:S01]  /*2fb0*/  FMUL.FTZ R4, R12.reuse, R15 ;  /* 0x0000000f0c047220 */ /* 0x040fe20000410000 */
[C---:B------:R-:W-:Y:S01]  /*2fc0*/  FMUL.FTZ R19, R12.reuse, R19 ;  /* 0x000000130c137220 */ /* 0x040fe20000410000 */
[----:B------:R-:W-:Y:S01]  /*2fd0*/  FMUL.FTZ R14, R12, R23 ;  /* 0x000000170c0e7220 */ /* 0x000fe20000410000 */
        /* <DEDUP_REMOVED lines=25> */
.L_x_2935:
[----:B------:R-:W1:Y:S02]  /*3170*/  S2UR UR6, SR_CTAID.Y ;  /* 0x00000000000679c3 */ /* 0x000e640000002600 */
[----:B-1----:R-:W-:Y:S02]  /*3180*/  USHF.L.U32 UR5, UR6, 0x5, URZ ;  /* 0x0000000506057899 */ /* 0x002fe4000800063f */
[----:B------:R-:W-:Y:S02]  /*3190*/  ULOP3.LUT UR6, UR6, 0x1, URZ, 0xc0, !UPT ;  /* 0x0000000106067892 */ /* 0x000fe4000f8ec03f */
[----:B------:R-:W-:Y:S02]  /*31a0*/  ULOP3.LUT UR5, UR5, 0x7ffffc0, URZ, 0xc0, !UPT ;  /* 0x07ffffc005057892 */ /* 0x000fe4000f8ec03f */
[----:B------:R-:W-:-:S04]  /*31b0*/  UIMAD UR6, UR6, 0x3c0, URZ ;  /* 0x000003c0060678a4 */ /* 0x000fc8000f8e023f */
[----:B------:R-:W-:Y:S01]  /*31c0*/  IADD3 R2, R2, UR5, RZ ;  /* 0x0000000502027c10 */ /* 0x000fe2000fffe0ff */
[----:B------:R-:W-:-:S03]  /*31d0*/  UIADD3 UR10, UR6, 0x3c0, URZ ;  /* 0x000003c0060a7890 */ /* 0x000fc6000fffe03f */
[----:B------:R-:W-:-:S04]  /*31e0*/  LEA R48, R2, UR6, 0x5 ;  /* 0x0000000602307c11 */ /* 0x000fc8000f8e28ff */
[----:B------:R-:W-:-:S13]  /*31f0*/  ISETP.GE.AND P0, PT, R48, UR10, PT ;  /* 0x0000000a30007c0c */ /* 0x000fda000bf06270 */
[----:B------:R-:W-:Y:S05]  /*3200*/  @P0 EXIT ;  /* 0x000000000000094d */ /* 0x000fea0003800000 */
[----:B--2---:R-:W1:Y:S01]  /*3210*/  LDC.64 R10, c[0x0][0x258] ;  /* 0x00009600ff0a7b82 */ /* 0x004e620000000a00 */
[----:B------:R-:W2:Y:S01]  /*3220*/  S2R R0, SR_TID.X ;  /* 0x0000000000007919 */ /* 0x000ea20000002100 */
[----:B------:R-:W-:-:S06]  /*3230*/  UMOV UR4, 0x400 ;  /* 0x0000040000047882 */ /* 0x000fcc0000000000 */
[----:B------:R-:W3:Y:S01]  /*3240*/  S2UR UR5, SR_CgaCtaId ;  /* 0x00000000000579c3 */ /* 0x000ee20000008800 */
[----:B-1----:R-:W-:Y:S02]  /*3250*/  LOP3.LUT R38, RZ, R10, RZ, 0x33, !PT ;  /* 0x0000000aff267212 */ /* 0x002fe400078e33ff */
[----:B------:R-:W-:Y:S02]  /*3260*/  LOP3.LUT R3, RZ, R11, RZ, 0x33, !PT ;  /* 0x0000000bff037212 */ /* 0x000fe400078e33ff */
        /* <DEDUP_REMOVED lines=8> */
[----:B0-----:R-:W-:Y:S01]  /*32f0*/  SHF.L.U32 R5, R36, 0x1, RZ ;  /* 0x0000000124057819 */ /* 0x001fe200000006ff */
[C---:B------:R-:W-:Y:S01]  /*3300*/  IMAD.SHL.U32 R37, R38.reuse, 0x40, RZ ;  /* 0x0000004026257824 */ /* 0x040fe200078e00ff */
[----:B------:R-:W-:Y:S01]  /*3310*/  SHF.L.U64.HI R38, R38, 0x6, R3 ;  /* 0x0000000626267819 */ /* 0x000fe20000010203 */
[----:B------:R-:W-:Y:S01]  /*3320*/  UIADD3.X UR5, URZ, UR5, URZ, UP0, !UPT ;  /* 0x000000053f057290 */ /* 0x000fe200087fe43f */
[----:B------:R-:W-:-:S02]  /*3330*/  MOV R3, 0xffffffff ;  /* 0xffffffff00037802 */ /* 0x000fc40000000f00 */
[----:B------:R-:W-:Y:S02]  /*3340*/  IADD3 R37, P0, P1, -R37, -0x41, -R36 ;  /* 0xffffffbf25257810 */ /* 0x000fe4000791e924 */
[--C-:B------:R-:W-:Y:S02]  /*3350*/  SHF.R.U32.HI R39, RZ, 0x4, R0.reuse ;  /* 0x00000004ff277819 */ /* 0x100fe40000011600 */
[----:B------:R-:W-:Y:S02]  /*3360*/  IADD3.X R38, ~R38, -0x1, R3, P0, P1 ;  /* 0xffffffff26267810 */ /* 0x000fe400007e2503 */
[----:B------:R-:W-:Y:S01]  /*3370*/  LOP3.LUT R41, R5, 0x1f, R0, 0x78, !PT ;  /* 0x0000001f05297812 */ /* 0x000fe200078e7800 */
[----:B------:R-:W-:Y:S01]  /*3380*/  VIADD R40, R39, 0x1e ;  /* 0x0000001e27287836 */ /* 0x000fe20000000000 */
[----:B------:R-:W-:Y:S01]  /*3390*/  LEA R6, R36, UR6, 0x7 ;  /* 0x0000000624067c11 */ /* 0x000fe2000f8e38ff */
[----:B------:R-:W-:Y:S01]  /*33a0*/  IMAD.WIDE.U32 R2, R38, -0x77777777, RZ ;  /* 0x8888888926027825 */ /* 0x000fe200078e00ff */
[----:B------:R-:W-:-:S02]  /*33b0*/  SHF.L.U32 R43, R0, 0x1, RZ ;  /* 0x00000001002b7819 */ /* 0x000fc400000006ff */
[----:B------:R-:W-:Y:S01]  /*33c0*/  LOP3.LUT R9, RZ, R39, RZ, 0x33, !PT ;  /* 0x00000027ff097212 */ /* 0x000fe200078e33ff */
[----:B------:R-:W-:Y:S01]  /*33d0*/  VIADD R52, R39, 0x5a ;  /* 0x0000005a27347836 */ /* 0x000fe20000000000 */
[----:B------:R-:W-:Y:S01]  /*33e0*/  VIMNMX.U32 R42, R40, 0x20, !PT ;  /* 0x00000020282a7848 */ /* 0x000fe20007fe0000 */
[----:B------:R-:W-:Y:S01]  /*33f0*/  IMAD.WIDE.U32 R4, P0, R37, -0x77777778, R2 ;  /* 0x8888888825047825 */ /* 0x000fe20007800002 */
[----:B------:R-:W-:Y:S02]  /*3400*/  LEA R41, R41, R6, 0x2 ;  /* 0x0000000629297211 */ /* 0x000fe400078e10ff */
[----:B------:R-:W-:Y:S01]  /*3410*/  LOP3.LUT R43, R43, 0x1e, RZ, 0xc0, !PT ;  /* 0x0000001e2b2b7812 */ /* 0x000fe200078ec0ff */
[----:B------:R-:W-:Y:S01]  /*3420*/  IMAD.WIDE.U32 R2, R37, -0x77777777, RZ ;  /* 0x8888888925027825 */ /* 0x000fe200078e00ff */
[----:B------:R-:W-:Y:S02]  /*3430*/  SHF.L.U32 R2, R0, 0x7, RZ ;  /* 0x0000000700027819 */ /* 0x000fe400000006ff */
[----:B------:R-:W-:Y:S01]  /*3440*/  IADD3.X R7, RZ, RZ, RZ, P0, !PT ;  /* 0x000000ffff077210 */ /* 0x000fe200007fe4ff */
[----:B------:R-:W-:Y:S01]  /*3450*/  IMAD.MOV.U32 R6, RZ, RZ, R5 ;  /* 0x000000ffff067224 */ /* 0x000fe200078e0005 */
[----:B------:R-:W-:Y:S01]  /*3460*/  IADD3 RZ, P1, R3, R4, RZ ;  /* 0x0000000403ff7210 */ /* 0x000fe20007f3e0ff */
[----:B------:R-:W-:Y:S01]  /*3470*/  IMAD.IADD R42, R42, 0x1, R9 ;  /* 0x000000012a2a7824 */ /* 0x000fe200078e0209 */
[----:B------:R-:W-:-:S02]  /*3480*/  LOP3.LUT R2, R2, 0x780, RZ, 0xc0, !PT ;  /* 0x0000078002027812 */ /* 0x000fc400078ec0ff */
[----:B------:R-:W-:Y:S01]  /*3490*/  LOP3.LUT R3, R40, R43, RZ, 0x3c, !PT ;  /* 0x0000002b28037212 */ /* 0x000fe200078e3cff */
[----:B------:R-:W-:Y:S01]  /*34a0*/  IMAD.WIDE.U32.X R4, R38, -0x77777778, R6, P1 ;  /* 0x8888888826047825 */ /* 0x000fe200008e0406 */
[----:B------:R-:W-:Y:S02]  /*34b0*/  IADD3 R8, R2, UR6, RZ ;  /* 0x0000000602087c10 */ /* 0x000fe4000fffe0ff */
[----:B------:R-:W-:Y:S02]  /*34c0*/  ISETP.LT.U32.AND P0, PT, R10, 0x1, PT ;  /* 0x000000010a00780c */ /* 0x000fe40003f01070 */
[----:B------:R-:W-:Y:S01]  /*34d0*/  LEA R46, R3, R8, 0x2 ;  /* 0x00000008032e7211 */ /* 0x000fe200078e10ff */
[----:B------:R-:W-:Y:S01]  /*34e0*/  IMAD.WIDE.U32 R2, R42, -0x77777777, RZ ;  /* 0x888888892a027825 */ /* 0x000fe200078e00ff */
[----:B------:R-:W-:Y:S02]  /*34f0*/  ISETP.LT.AND.EX P0, PT, R11, RZ, PT, P0 ;  /* 0x000000ff0b00720c */ /* 0x000fe40003f01300 */
[----:B------:R-:W-:-:S02]  /*3500*/  IADD3 R44, R39, 0x3c, RZ ;  /* 0x0000003c272c7810 */ /* 0x000fc40007ffe0ff */
[----:B------:R-:W-:Y:S02]  /*3510*/  SHF.R.U64 R58, R4, 0x3, R5 ;  /* 0x00000003043a7819 */ /* 0x000fe40000001205 */
[-C--:B------:R-:W-:Y:S02]  /*3520*/  LOP3.LUT R45, R39, R43.reuse, RZ, 0x3c, !PT ;  /* 0x0000002b272d7212 */ /* 0x080fe400078e3cff */
[----:B------:R-:W-:Y:S02]  /*3530*/  SEL R57, R10, 0x1, P0 ;  /* 0x000000010a397807 */ /* 0x000fe40000000000 */
[----:B------:R-:W-:Y:S01]  /*3540*/  SEL R4, R11, RZ, P0 ;  /* 0x000000ff0b047207 */ /* 0x000fe20000000000 */
[----:B------:R-:W-:Y:S01]  /*3550*/  IMAD R45, R45, 0x4, R8 ;  /* 0x000000042d2d7824 */ /* 0x000fe200078e0208 */
[----:B------:R-:W-:Y:S02]  /*3560*/  IADD3 R66, P2, R36, 0x2d, RZ ;  /* 0x0000002d24427810 */ /* 0x000fe40007f5e0ff */
[----:B------:R-:W-:-:S02]  /*3570*/  LOP3.LUT R47, R44, R43, RZ, 0x3c, !PT ;  /* 0x0000002b2c2f7212 */ /* 0x000fc400078e3cff */
[----:B------:R-:W-:Y:S01]  /*3580*/  LEA.HI R2, R3, 0x1, RZ, 0x1c ;  /* 0x0000000103027811 */ /* 0x000fe200078fe0ff */
[----:B------:R-:W-:Y:S01]  /*3590*/  IMAD.X R67, RZ, RZ, RZ, P2 ;  /* 0x000000ffff437224 */ /* 0x000fe200010e06ff */
[C---:B------:R-:W-:Y:S02]  /*35a0*/  IADD3 R50, P0, R36.reuse, 0xf, RZ ;  /* 0x0000000f24327810 */ /* 0x040fe40007f1e0ff */
[----:B------:R-:W-:Y:S02]  /*35b0*/  IADD3 R51, P1, R36, 0x1e, RZ ;  /* 0x0000001e24337810 */ /* 0x000fe40007f3e0ff */
[----:B------:R-:W-:Y:S02]  /*35c0*/  IADD3 R58, R58, 0x1, RZ ;  /* 0x000000013a3a7810 */ /* 0x000fe40007ffe0ff */
[----:B------:R-:W-:Y:S02]  /*35d0*/  SHF.L.U64.HI R55, R57, 0x6, R4 ;  /* 0x0000000639377819 */ /* 0x000fe40000010204 */
[----:B------:R-:W-:-:S02]  /*35e0*/  LEA R47, R47, R8, 0x2 ;  /* 0x000000082f2f7211 */ /* 0x000fc400078e10ff */
[C---:B------:R-:W-:Y:S02]  /*35f0*/  LOP3.LUT R49, R0.reuse, 0x1f, RZ, 0xc0, !PT ;  /* 0x0000001f00317812 */ /* 0x040fe400078ec0ff */
[----:B------:R-:W-:Y:S02]  /*3600*/  LOP3.LUT R65, R0, 0xf, RZ, 0xc0, !PT ;  /* 0x0000000f00417812 */ /* 0x000fe400078ec0ff */
[----:B------:R-:W-:Y:S02]  /*3610*/  IADD3.X R53, RZ, RZ, RZ, P0, !PT ;  /* 0x000000ffff357210 */ /* 0x000fe400007fe4ff */
[----:B------:R-:W-:Y:S02]  /*3620*/  IADD3.X R54, RZ, RZ, RZ, P1, !PT ;  /* 0x000000ffff367210 */ /* 0x000fe40000ffe4ff */
[----:B------:R-:W-:Y:S02]  /*3630*/  SHF.L.U32 R57, R57, 0x6, RZ ;  /* 0x0000000639397819 */ /* 0x000fe400000006ff */
[----:B------:R-:W-:-:S02]  /*3640*/  LOP3.LUT R56, R2, 0x3, RZ, 0xc0, !PT ;  /* 0x0000000302387812 */ /* 0x000fc400078ec0ff */
[----:B------:R-:W-:-:S07]  /*3650*/  LOP3.LUT R58, R58, 0x3, RZ, 0xc0, !PT ;  /* 0x000000033a3a7812 */ /* 0x000fce00078ec0ff */
.L_x_2964:
        /* <DEDUP_REMOVED lines=36> */
[----:B------:R-:W-:Y:S02]  /*38a0*/  @P1 MOV R64, R66 ;  /* 0x0000004200401202 */ /* 0x000fe40000000f00 */
[----:B------:R-:W-:Y:S01]  /*38b0*/  @P1 MOV R62, R67 ;  /* 0x00000043003e1202 */ /* 0x000fe20000000f00 */
[----:B--2---:R-:W-:Y:S01]  /*38c0*/  FADD.FTZ R59, R59, R6 ;  /* 0x000000063b3b7221 */ /* 0x004fe20000010000 */
[----:B------:R-:W-:-:S03]  /*38d0*/  FADD.FTZ R60, R60, R7 ;  /* 0x000000073c3c7221 */ /* 0x000fc60000010000 */
[----:B---3--:R-:W-:Y:S01]  /*38e0*/  @P1 FADD.FTZ R59, R59, R8 ;  /* 0x000000083b3b1221 */ /* 0x008fe20000010000 */
[----:B------:R-:W-:-:S07]  /*38f0*/  @P1 FADD.FTZ R60, R60, R9 ;  /* 0x000000093c3c1221 */ /* 0x000fce0000010000 */
.L_x_2951:
[----:B------:R-:W-:Y:S05]  /*3900*/  BSYNC B1 ;  /* 0x0000000000017941 */ /* 0x000fea0003800000 */
.L_x_2950:
        /* <DEDUP_REMOVED lines=18> */
.L_x_2954:
        /* <DEDUP_REMOVED lines=55> */
.L_x_2953:
[----:B------:R-:W-:Y:S05]  /*3da0*/  BSYNC B1 ;  /* 0x0000000000017941 */ /* 0x000fea0003800000 */
.L_x_2952:
        /* <DEDUP_REMOVED lines=35> */
.L_x_2956:
[----:B------:R-:W-:Y:S05]  /*3fe0*/  BSYNC B1 ;  /* 0x0000000000017941 */ /* 0x000fea0003800000 */
.L_x_2955:
        /* <DEDUP_REMOVED lines=15> */
.L_x_2949:
[----:B------:R-:W-:Y:S05]  /*40e0*/  BSYNC B0 ;  /* 0x0000000000007941 */ /* 0x000fea0003800000 */
.L_x_2948:
        /* <DEDUP_REMOVED lines=16> */
[----:B------:R-:W-:Y:S01]  /*41f0*/  MOV R6, 0xffff ;  /* 0x0000ffff00067802 */ /* 0x000fe20000000f00 */
[----:B------:R-:W-:Y:S01]  /*4200*/  IMAD.MOV.U32 R9, RZ, RZ, 0xffff ;  /* 0x0000ffffff097424 */ /* 0x000fe200078e00ff */
[----:B------:R-:W-:Y:S01]  /*4210*/  MOV R8, 0xffff ;  /* 0x0000ffff00087802 */ /* 0x000fe20000000f00 */
[----:B--2---:R-:W2:Y:S01]  /*4220*/  SHFL.BFLY PT, R5, R2, 0x8, 0x101f ;  /* 0x0d101f0002057f89 */ /* 0x004ea200000e0000 */
[----:B------:R-:W-:-:S03]  /*4230*/  MOV R15, 0xffff ;  /* 0x0000ffff000f7802 */ /* 0x000fc60000000f00 */
        /* <DEDUP_REMOVED lines=16> */
.L_x_2973:
[----:B------:R-:W2:Y:S01]  /*4340*/  LDC.64 R2, c[0x0][0x218] ;  /* 0x00008600ff027b82 */ /* 0x000ea20000000a00 */
[----:B------:R-:W-:Y:S01]  /*4350*/  ISETP.NE.AND P1, PT, R65, RZ, PT ;  /* 0x000000ff4100720c */ /* 0x000fe20003f25270 */
[----:B----4-:R-:W-:Y:S01]  /*4360*/  FADD.FTZ R8, R14, R10 ;  /* 0x0000000a0e087221 */ /* 0x010fe20000010000 */
[----:B------:R-:W-:Y:S02]  /*4370*/  IADD3 R7, R39, R48, RZ ;  /* 0x0000003027077210 */ /* 0x000fe40007ffe0ff */
[----:B------:R-:W-:Y:S02]  /*4380*/  ISETP.NE.AND P2, PT, R56, 0x1, PT ;  /* 0x000000013800780c */ /* 0x000fe40003f45270 */
[----:B------:R-:W-:Y:S01]  /*4390*/  MOV R11, R40 ;  /* 0x00000028000b7202 */ /* 0x000fe20000000f00 */
        /* <DEDUP_REMOVED lines=14> */
[----:B--2---:R-:W-:Y:S01]  /*4480*/  MOV R6, 0xffff ;  /* 0x0000ffff00067802 */ /* 0x004fe20000000f00 */
[----:B------:R-:W-:Y:S01]  /*4490*/  IMAD.MOV.U32 R7, RZ, RZ, 0xffff ;  /* 0x0000ffffff077424 */ /* 0x000fe200078e00ff */
[----:B------:R-:W-:Y:S01]  /*44a0*/  MOV R9, 0xffff ;  /* 0x0000ffff00097802 */ /* 0x000fe20000000f00 */
[----:B------:R-:W-:Y:S01]  /*44b0*/  IMAD.MOV.U32 R20, RZ, RZ, 0xffff ;  /* 0x0000ffffff147424 */ /* 0x000fe200078e00ff */
[----:B------:R-:W-:Y:S01]  /*44c0*/  MOV R8, 0xffff ;  /* 0x0000ffff00087802 */ /* 0x000fe20000000f00 */
[----:B----4-:R-:W2:Y:S01]  /*44d0*/  SHFL.BFLY PT, R14, R11, 0x8, 0x101f ;  /* 0x0d101f000b0e7f89 */ /* 0x010ea200000e0000 */
[----:B------:R-:W-:Y:S02]  /*44e0*/  MOV R19, 0xffff ;  /* 0x0000ffff00137802 */ /* 0x000fe40000000f00 */
[----:B------:R-:W-:Y:S01]  /*44f0*/  MOV R10, 0xffff ;  /* 0x0000ffff000a7802 */ /* 0x000fe20000000f00 */
        /* <DEDUP_REMOVED lines=14> */
.L_x_2983:
[----:B----4-:R-:W-:Y:S01]  /*45e0*/  FADD.FTZ R7, R11, R10 ;  /* 0x0000000a0b077221 */ /* 0x010fe20000010000 */
[----:B------:R-:W-:Y:S01]  /*45f0*/  @!P1 F2FP.F16.F32.PACK_AB R6, RZ, R17 ;  /* 0x00000011ff06923e */ /* 0x000fe200000000ff */
[----:B------:R-:W-:Y:S01]  /*4600*/  IMAD.MOV.U32 R11, RZ, RZ, R44 ;  /* 0x000000ffff0b7224 */ /* 0x000fe200078e002c */
[----:B------:R-:W-:Y:S02]  /*4610*/  ISETP.NE.AND P2, PT, R56, 0x2, PT ;  /* 0x000000023800780c */ /* 0x000fe40003f45270 */
[----:B------:R-:W-:Y:S01]  /*4620*/  @!P1 F2FP.F16.F32.PACK_AB R7, RZ, R7 ;  /* 0x00000007ff07923e */ /* 0x000fe200000000ff */
[----:B------:R4:W-:Y:S04]  /*4630*/  @!P1 STG.E.U16 desc[UR8][R2.64+0x3c], R6 ;  /* 0x00003c0602009986 */ /* 0x0009e8000c101508 */
        /* <DEDUP_REMOVED lines=12> */
[----:B------:R-:W-:Y:S01]  /*4700*/  IMAD.MOV.U32 R10, RZ, RZ, 0xffff ;  /* 0x0000ffffff0a7424 */ /* 0x000fe200078e00ff */
        /* <DEDUP_REMOVED lines=17> */
.L_x_2993:
[----:B----4-:R-:W-:Y:S01]  /*4820*/  FADD.FTZ R7, R11, R10 ;  /* 0x0000000a0b077221 */ /* 0x010fe20000010000 */
[----:B------:R-:W-:Y:S02]  /*4830*/  @!P1 F2FP.F16.F32.PACK_AB R6, RZ, R17 ;  /* 0x00000011ff06923e */ /* 0x000fe400000000ff */
[----:B------:R-:W-:Y:S02]  /*4840*/  MOV R11, R52 ;  /* 0x00000034000b7202 */ /* 0x000fe40000000f00 */
[----:B------:R-:W-:Y:S01]  /*4850*/  @!P1 F2FP.F16.F32.PACK_AB R7, RZ, R7 ;  /* 0x00000007ff07923e */ /* 0x000fe200000000ff */
[----:B------:R0:W-:Y:S04]  /*4860*/  @!P1 STG.E.U16 desc[UR8][R2.64+0x78], R6 ;  /* 0x0000780602009986 */ /* 0x0001e8000c101508 */
[----:B------:R0:W-:Y:S02]  /*4870*/  @!P1 STG.E.U16 desc[UR8][R4.64+0x78], R7 ;  /* 0x0000780704009986 */ /* 0x0001e4000c101508 */
.L_x_2959:
[----:B------:R-:W-:Y:S05]  /*4880*/  BSYNC B0 ;  /* 0x0000000000007941 */ /* 0x000fea0003800000 */
.L_x_2958:
[----:B------:R-:W-:-:S13]  /*4890*/  ISETP.GE.U32.AND P0, PT, R42, 0x5a, PT ;  /* 0x0000005a2a00780c */ /* 0x000fda0003f06070 */
[----:B------:R-:W-:Y:S05]  /*48a0*/  @!P0 BRA `(.L_x_2957) ;  /* 0x0000000800588947 */ /* 0x000fea0003800000 */
[----:B------:R-:W-:Y:S01]  /*48b0*/  ISETP.NE.AND P0, PT, R65, 0xf, PT ;  /* 0x0000000f4100780c */ /* 0x000fe20003f05270 */
[----:B------:R-:W-:-:S12]  /*48c0*/  UMOV UR7, 0xffff ;  /* 0x0000ffff00077882 */ /* 0x000fd80000000000 */
[----:B0-2-4-:R-:W-:Y:S02]  /*48d0*/  @P0 LOP3.LUT R3, R11, R43, RZ, 0x3c, !PT ;  /* 0x0000002b0b030212 */ /* 0x015fe400078e3cff */
[----:B------:R-:W-:-:S04]  /*48e0*/  @P0 LEA R4, R65, UR6, 0x7 ;  /* 0x0000000641040c11 */ /* 0x000fc8000f8e38ff */
[----:B------:R-:W-:Y:S02]  /*48f0*/  @P0 LEA R4, R3, R4, 0x2 ;  /* 0x0000000403040211 */ /* 0x000fe400078e10ff */
[----:B------:R-:W-:-:S06]  /*4900*/  CS2R R2, SRZ ;  /* 0x0000000000027805 */ /* 0x000fcc000001ff00 */
[----:B------:R0:W2:Y:S04]  /*4910*/  @P0 LDS R2, [R4] ;  /* 0x0000000004020984 */ /* 0x0000a80000000800 */
[----:B------:R0:W4:Y:S01]  /*4920*/  @P0 LDS R3, [R4+0x780] ;  /* 0x0007800004030984 */ /* 0x0001220000000800 */
[----:B------:R-:W-:Y:S05]  /*4930*/  BRA.DIV UR7, `(.L_x_2963) ;  /* 0x0000001207f07947 */ /* 0x000fea000b800000 */
[C---:B0-----:R-:W-:Y:S01]  /*4940*/  @P0 IADD3 R4, R11.reuse, 0x3c, RZ ;  /* 0x0000003c0b040810 */ /* 0x041fe20007ffe0ff */
[----:B------:R-:W-:Y:S01]  /*4950*/  @P0 VIADD R12, R11, 0x1e ;  /* 0x0000001e0b0c0836 */ /* 0x000fe20000000000 */
[C---:B------:R-:W-:Y:S01]  /*4960*/  @P0 LEA R5, R65.reuse, UR6, 0x7 ;  /* 0x0000000641050c11 */ /* 0x040fe2000f8e38ff */
[----:B------:R-:W-:Y:S01]  /*4970*/  HFMA2.MMA R22, -RZ, RZ, 0, 0 ;  /* 0x00000000ff167435 */ /* 0x000fe200000001ff */
[-C--:B------:R-:W-:Y:S01]  /*4980*/  @P0 LOP3.LUT R4, R4, R43.reuse, RZ, 0x3c, !PT ;  /* 0x0000002b04040212 */ /* 0x080fe200078e3cff */
[----:B------:R-:W-:Y:S01]  /*4990*/  IMAD.MOV.U32 R7, RZ, RZ, 0xffff ;  /* 0x0000ffffff077424 */ /* 0x000fe200078e00ff */
[----:B------:R-:W-:Y:S01]  /*49a0*/  @P0 LEA R13, R65, UR6, 0x7 ;  /* 0x00000006410d0c11 */ /* 0x000fe2000f8e38ff */
[----:B------:R-:W-:Y:S01]  /*49b0*/  IMAD.MOV.U32 R20, RZ, RZ, RZ ;  /* 0x000000ffff147224 */ /* 0x000fe200078e00ff */
[----:B------:R-:W-:Y:S01]  /*49c0*/  @P0 LOP3.LUT R12, R12, R43, RZ, 0x3c, !PT ;  /* 0x0000002b0c0c0212 */ /* 0x000fe200078e3cff */
[----:B------:R-:W-:Y:S01]  /*49d0*/  @P0 IMAD R4, R4, 0x4, R5 ;  /* 0x0000000404040824 */ /* 0x000fe200078e0205 */
[----:B------:R-:W-:-:S02]  /*49e0*/  @P0 IADD3 R10, R11, 0x5a, RZ ;  /* 0x0000005a0b0a0810 */ /* 0x000fc40007ffe0ff */
[----:B------:R-:W-:Y:S02]  /*49f0*/  CS2R R16, SRZ ;  /* 0x0000000000107805 */ /* 0x000fe4000001ff00 */
[----:B------:R-:W-:Y:S01]  /*4a00*/  @P0 LEA R12, R12, R13, 0x2 ;  /* 0x0000000d0c0c0211 */ /* 0x000fe200078e10ff */
[----:B------:R-:W-:Y:S01]  /*4a10*/  IMAD.MOV.U32 R6, RZ, RZ, 0xffff ;  /* 0x0000ffffff067424 */ /* 0x000fe200078e00ff */
[----:B------:R-:W0:Y:S01]  /*4a20*/  @P0 LDS R5, [R4] ;  /* 0x0000000004050984 */ /* 0x000e220000000800 */
[----:B------:R-:W-:Y:S02]  /*4a30*/  @P0 LEA R21, R65, UR6, 0x7 ;  /* 0x0000000641150c11 */ /* 0x000fe4000f8e38ff */
[----:B------:R-:W-:Y:S02]  /*4a40*/  CS2R R26, SRZ ;  /* 0x00000000001a7805 */ /* 0x000fe4000001ff00 */
[----:B------:R-:W-:Y:S01]  /*4a50*/  @P0 LOP3.LUT R10, R10, R43, RZ, 0x3c, !PT ;  /* 0x0000002b0a0a0212 */ /* 0x000fe200078e3cff */
[----:B------:R-:W5:Y:S01]  /*4a60*/  @P0 LDS R14, [R12] ;  /* 0x000000000c0e0984 */ /* 0x000f620000000800 */
[----:B------:R-:W-:-:S02]  /*4a70*/  MOV R13, 0xffff ;  /* 0x0000ffff000d7802 */ /* 0x000fc40000000f00 */
[----:B------:R-:W-:Y:S01]  /*4a80*/  @P0 LEA R21, R10, R21, 0x2 ;  /* 0x000000150a150211 */ /* 0x000fe200078e10ff */
[----:B------:R1:W3:Y:S01]  /*4a90*/  @P0 LDS R15, [R12+0x780] ;  /* 0x000780000c0f0984 */ /* 0x0002e20000000800 */
[----:B------:R-:W-:Y:S02]  /*4aa0*/  MOV R10, 0xffff ;  /* 0x0000ffff000a7802 */ /* 0x000fe40000000f00 */
[----:B------:R-:W-:Y:S01]  /*4ab0*/  MOV R9, 0xffff ;  /* 0x0000ffff00097802 */ /* 0x000fe20000000f00 */
[----:B------:R-:W-:Y:S01]  /*4ac0*/  @P0 LDS R23, [R4+0x780] ;  /* 0x0007800004170984 */ /* 0x000fe20000000800 */
[----:B------:R-:W-:-:S03]  /*4ad0*/  MOV R8, 0xffff ;  /* 0x0000ffff00087802 */ /* 0x000fc60000000f00 */
[----:B------:R-:W-:Y:S01]  /*4ae0*/  @P0 LDS R28, [R21] ;  /* 0x00000000151c0984 */ /* 0x000fe20000000800 */
[----:B-1----:R-:W-:-:S03]  /*4af0*/  MOV R12, 0xffff ;  /* 0x0000ffff000c7802 */ /* 0x002fc60000000f00 */
[----:B------:R-:W-:Y:S04]  /*4b00*/  @P0 LDS R29, [R21+0x780] ;  /* 0x00078000151d0984 */ /* 0x000fe80000000800 */
[----:B----4-:R-:W1:Y:S01]  /*4b10*/  SHFL.BFLY PT, R10, R3, 0x8, 0x101f ;  /* 0x0d101f00030a7f89 */ /* 0x010e6200000e0000 */
[----:B0-----:R-:W-:-:S03]  /*4b20*/  @P0 MOV R20, R5 ;  /* 0x0000000500140202 */ /* 0x001fc60000000f00 */
[----:B--2---:R-:W0:Y:S01]  /*4b30*/  SHFL.BFLY PT, R5, R2, 0x8, 0x101f ;  /* 0x0d101f0002057f89 */ /* 0x004e2200000e0000 */
[----:B-----5:R-:W-:-:S03]  /*4b40*/  @P0 MOV R16, R14 ;  /* 0x0000000e00100202 */ /* 0x020fc60000000f00 */
[----:B------:R-:W2:Y:S01]  /*4b50*/  SHFL.BFLY PT, R21, R20, 0x8, 0x101f ;  /* 0x0d101f0014157f89 */ /* 0x000ea200000e0000 */
[----:B------:R-:W-:Y:S01]  /*4b60*/  MOV R14, 0xffff ;  /* 0x0000ffff000e7802 */ /* 0x000fe20000000f00 */
[----:B---3--:R-:W-:Y:S01]  /*4b70*/  @P0 IMAD.MOV.U32 R17, RZ, RZ, R15 ;  /* 0x000000ffff110224 */ /* 0x008fe200078e000f */
[----:B------:R-:W-:Y:S01]  /*4b80*/  MOV R15, 0xffff ;  /* 0x0000ffff000f7802 */ /* 0x000fe20000000f00 */
[----:B------:R-:W3:Y:S01]  /*4b90*/  SHFL.BFLY PT, R19, R16, 0x8, 0x101f ;  /* 0x0d101f0010137f89 */ /* 0x000ee200000e0000 */
[----:B-1----:R-:W-:Y:S01]  /*4ba0*/  FADD.FTZ R4, R10, R3 ;  /* 0x000000030a047221 */ /* 0x002fe20000010000 */
[----:B------:R-:W-:Y:S02]  /*4bb0*/  @P0 MOV R22, R23 ;  /* 0x0000001700160202 */ /* 0x000fe40000000f00 */
[----:B------:R-:W1:Y:S01]  /*4bc0*/  SHFL.BFLY PT, R18, R17, 0x8, 0x101f ;  /* 0x0d101f0011127f89 */ /* 0x000e6200000e0000 */
[----:B------:R-:W-:-:S03]  /*4bd0*/  @P0 IMAD.MOV.U32 R26, RZ, RZ, R28 ;  /* 0x000000ffff1a0224 */ /* 0x000fc600078e001c */
[----:B------:R-:W4:Y:S01]  /*4be0*/  SHFL.BFLY PT, R25, R22, 0x8, 0x101f ;  /* 0x0d101f0016197f89 */ /* 0x000f2200000e0000 */
[----:B------:R-:W-:Y:S01]  /*4bf0*/  @P0 MOV R27, R29 ;  /* 0x0000001d001b0202 */ /* 0x000fe20000000f00 */
[----:B------:R-:W-:Y:S02]  /*4c00*/  IMAD.MOV.U32 R29, RZ, RZ, 0xffff ;  /* 0x0000ffffff1d7424 */ /* 0x000fe400078e00ff */
[----:B------:R-:W5:Y:S01]  /*4c10*/  SHFL.BFLY PT, R10, R4, 0x4, 0x101f ;  /* 0x0c901f00040a7f89 */ /* 0x000f6200000e0000 */
[----:B------:R-:W-:Y:S01]  /*4c20*/  ISETP.NE.AND P0, PT, R65, RZ, PT ;  /* 0x000000ff4100720c */ /* 0x000fe20003f05270 */
[----:B0-----:R-:W-:Y:S02]  /*4c30*/  FADD.FTZ R5, R5, R2 ;  /* 0x0000000205057221 */ /* 0x001fe40000010000 */
[----:B------:R-:W0:Y:S01]  /*4c40*/  SHFL.BFLY PT, R31, R26, 0x8, 0x101f ;  /* 0x0d101f001a1f7f89 */ /* 0x000e2200000e0000 */
[----:B--2---:R-:W-:Y:S01]  /*4c50*/  FADD.FTZ R23, R21, R20 ;  /* 0x0000001415177221 */ /* 0x004fe20000010000 */
[----:B------:R-:W-:-:S02]  /*4c60*/  IMAD.MOV.U32 R20, RZ, RZ, 0xffff ;  /* 0x0000ffffff147424 */ /* 0x000fc400078e00ff */
[----:B------:R-:W2:Y:S01]  /*4c70*/  SHFL.BFLY PT, R2, R5, 0x4, 0x101f ;  /* 0x0c901f0005027f89 */ /* 0x000ea200000e0000 */
[----:B------:R-:W-:Y:S01]  /*4c80*/  IADD3 R7, R11, R48, RZ ;  /* 0x000000300b077210 */ /* 0x000fe20007ffe0ff */
[----:B---3--:R-:W-:Y:S01]  /*4c90*/  FADD.FTZ R19, R19, R16 ;  /* 0x0000001013137221 */ /* 0x008fe20000010000 */
[----:B------:R-:W-:Y:S01]  /*4ca0*/  MOV R16, 0xffff ;  /* 0x0000ffff00107802 */ /* 0x000fe20000000f00 */
        /* <DEDUP_REMOVED lines=8> */
[----:B------:R-:W-:Y:S01]  /*4d30*/  MOV R4, 0xffff ;  /* 0x0000ffff00047802 */ /* 0x000fe20000000f00 */
[----:B0-----:R-:W-:Y:S02]  /*4d40*/  FADD.FTZ R31, R31, R26 ;  /* 0x0000001a1f1f7221 */ /* 0x001fe40000010000 */
[----:B------:R-:W0:Y:S01]  /*4d50*/  SHFL.BFLY PT, R21, R18, 0x4, 0x101f ;  /* 0x0c901f0012157f89 */ /* 0x000e2200000e0000 */
[----:B------:R-:W-:Y:S01]  /*4d60*/  MOV R26, 0xffff ;  /* 0x0000ffff001a7802 */ /* 0x000fe20000000f00 */
[----:B--2---:R-:W-:Y:S01]  /*4d70*/  FADD.FTZ R2, R5, R2 ;  /* 0x0000000205027221 */ /* 0x004fe20000010000 */
[----:B------:R-:W-:Y:S01]  /*4d80*/  IMAD.MOV.U32 R5, RZ, RZ, 0xffff ;  /* 0x0000ffffff057424 */ /* 0x000fe200078e00ff */
[----:B------:R-:W2:Y:S01]  /*4d90*/  SHFL.BFLY PT, R10, R3, 0x2, 0x101f ;  /* 0x0c501f00030a7f89 */ /* 0x000ea200000e0000 */
[----:B---3--:R-:W-:Y:S01]  /*4da0*/  FADD.FTZ R28, R28, R27 ;  /* 0x0000001b1c1c7221 */ /* 0x008fe20000010000 */
[----:B------:R-:W-:-:S02]  /*4db0*/  IMAD.MOV.U32 R27, RZ, RZ, 0xffff ;  /* 0x0000ffffff1b7424 */ /* 0x000fc400078e00ff */
[----:B------:R-:W3:Y:S01]  /*4dc0*/  SHFL.BFLY PT, R26, R31, 0x4, 0x101f ;  /* 0x0c901f001f1a7f89 */ /* 0x000ee200000e0000 */
[----:B-1----:R-:W-:Y:S01]  /*4dd0*/  FADD.FTZ R22, R23, R20 ;  /* 0x0000001417167221 */ /* 0x002fe20000010000 */
[----:B------:R-:W-:Y:S02]  /*4de0*/  IMAD.MOV.U32 R23, RZ, RZ, 0xffff ;  /* 0x0000ffffff177424 */ /* 0x000fe400078e00ff */
[----:B------:R-:W1:Y:S01]  /*4df0*/  SHFL.BFLY PT, R5, R2, 0x2, 0x101f ;  /* 0x0c501f0002057f89 */ /* 0x000e6200000e0000 */
[----:B----4-:R-:W-:Y:S01]  /*4e00*/  FADD.FTZ R17, R19, R16 ;  /* 0x0000001013117221 */ /* 0x010fe20000010000 */
[----:B------:R-:W-:Y:S02]  /*4e10*/  MOV R19, 0xffff ;  /* 0x0000ffff00137802 */ /* 0x000fe40000000f00 */
[----:B------:R-:W-:Y:S01]  /*4e20*/  SHFL.BFLY PT, R27, R28, 0x4, 0x101f ;  /* 0x0c901f001c1b7f89 */ /* 0x000fe200000e0000 */
[----:B-----5:R-:W-:Y:S01]  /*4e30*/  FADD.FTZ R24, R25, R24 ;  /* 0x0000001819187221 */ /* 0x020fe20000010000 */
[----:B------:R-:W-:-:S02]  /*4e40*/  MOV R25, 0xffff ;  /* 0x0000ffff00197802 */ /* 0x000fc40000000f00 */
[----:B------:R-:W4:Y:S01]  /*4e50*/  SHFL.BFLY PT, R16, R17, 0x2, 0x101f ;  /* 0x0c501f0011107f89 */ /* 0x000f2200000e0000 */
[----:B0-----:R-:W-:Y:S01]  /*4e60*/  FADD.FTZ R21, R18, R21 ;  /* 0x0000001512157221 */ /* 0x001fe20000010000 */
[----:B------:R-:W-:Y:S02]  /*4e70*/  IMAD.MOV.U32 R18, RZ, RZ, 0xffff ;  /* 0x0000ffffff127424 */ /* 0x000fe400078e00ff */
        /* <DEDUP_REMOVED lines=20> */
[----:B------:R-:W-:-:S02]  /*4fc0*/  MOV R25, 0xffff ;  /* 0x0000ffff00197802 */ /* 0x000fc40000000f00 */
[----:B------:R-:W2:Y:S01]  /*4fd0*/  SHFL.BFLY PT, R18, R17, 0x1, 0x101f ;  /* 0x0c301f0011127f89 */ /* 0x000ea200000e0000 */
[----:B-1----:R-:W-:Y:S01]  /*4fe0*/  FADD.FTZ R13, R13, R14 ;  /* 0x0000000e0d0d7221 */ /* 0x002fe20000010000 */
[----:B---3--:R-:W-:Y:S02]  /*4ff0*/  IMAD.WIDE R2, R7, 0x2, R2 ;  /* 0x0000000207027825 */ /* 0x008fe400078e0202 */
[----:B------:R-:W1:Y:S02]  /*5000*/  SHFL.BFLY PT, R25, R24, 0x1, 0x101f ;  /* 0x0c301f0018197f89 */ /* 0x000e6400000e0000 */
[----:B------:R-:W-:Y:S01]  /*5010*/  FADD.FTZ R12, R12, R15 ;  /* 0x0000000f0c0c7221 */ /* 0x000fe20000010000 */
[----:B------:R-:W-:Y:S01]  /*5020*/  @!P0 F2FP.F16.F32.PACK_AB R11, RZ, R13 ;  /* 0x0000000dff0b823e */ /* 0x000fe200000000ff */
[----:B------:R-:W3:Y:S01]  /*5030*/  SHFL.BFLY PT, R22, R21, 0x2, 0x101f ;  /* 0x0c501f0015167f89 */ /* 0x000ee200000e0000 */
[----:B------:R-:W-:Y:S02]  /*5040*/  IMAD.MOV.U32 R13, RZ, RZ, 0xffff ;  /* 0x0000ffffff0d7424 */ /* 0x000fe400078e00ff */
        /* <DEDUP_REMOVED lines=23> */
.L_x_3027:
[----:B01----:R-:W-:Y:S01]  /*51c0*/  FADD.FTZ R7, R21, R10 ;  /* 0x0000000a15077221 */ /* 0x003fe20000010000 */
[----:B------:R-:W-:-:S04]  /*51d0*/  @!P0 F2FP.F16.F32.PACK_AB R6, RZ, R13 ;  /* 0x0000000dff06823e */ /* 0x000fc800000000ff */
[----:B------:R-:W-:Y:S01]  /*51e0*/  @!P0 F2FP.F16.F32.PACK_AB R7, RZ, R7 ;  /* 0x00000007ff07823e */ /* 0x000fe200000000ff */
[----:B------:R0:W-:Y:S04]  /*51f0*/  @!P0 STG.E.U16 desc[UR8][R4.64+0xb4], R6 ;  /* 0x0000b40604008986 */ /* 0x0001e8000c101508 */
[----:B------:R0:W-:Y:S02]  /*5200*/  @!P0 STG.E.U16 desc[UR8][R2.64+0xb4], R7 ;  /* 0x0000b40702008986 */ /* 0x0001e4000c101508 */
.L_x_2957:
[----:B------:R-:W-:Y:S05]  /*5210*/  WARPSYNC.ALL ;  /* 0x0000000000007948 */ /* 0x000fea0003800000 */
[----:B------:R-:W-:Y:S01]  /*5220*/  IADD3 R48, R48, 0x800, RZ ;  /* 0x0000080030307810 */ /* 0x000fe20007ffe0ff */
[----:B------:R-:W-:Y:S03]  /*5230*/  BAR.SYNC.DEFER_BLOCKING 0x0 ;  /* 0x0000000000007b1d */ /* 0x000fe60000010000 */
[----:B------:R-:W-:-:S13]  /*5240*/  ISETP.GE.AND P0, PT, R48, UR10, PT ;  /* 0x0000000a30007c0c */ /* 0x000fda000bf06270 */
[----:B------:R-:W-:Y:S05]  /*5250*/  @!P0 BRA `(.L_x_2964) ;  /* 0xffffffe400008947 */ /* 0x000fea000383ffff */
[----:B------:R-:W-:Y:S05]  /*5260*/  EXIT ;  /* 0x000000000000794d */ /* 0x000fea0003800000 */
.L_x_2960:
[----:B------:R-:W-:Y:S01]  /*5270*/  HFMA2.MMA R8, -RZ, RZ, 0, 4.76837158203125e-07 ;  /* 0x00000008ff087435 */ /* 0x000fe200000001ff */
[----:B--2---:R-:W-:Y:S01]  /*5280*/  IMAD.MOV.U32 R9, RZ, RZ, R2 ;  /* 0x000000ffff097224 */ /* 0x004fe200078e0002 */
[----:B------:R-:W-:Y:S01]  /*5290*/  MOV R7, 0x101f ;  /* 0x0000101f00077802 */ /* 0x000fe20000000f00 */
[----:B------:R-:W-:-:S08]  /*52a0*/  IMAD.MOV.U32 R6, RZ, RZ, 0xffff ;  /* 0x0000ffffff067424 */ /* 0x000fd000078e00ff */
[----:B01-3--:R-:W-:Y:S05]  /*52b0*/  WARPSYNC.COLLECTIVE R6, `(.L_x_2965) ;  /* 0x0000000006087348 */ /* 0x00bfea0003c00000 */
[----:B------:R2:W4:Y:S02]  /*52c0*/  SHFL.BFLY P2, R10, R9, R8, R7 ;  /* 0x0c000008090a7389 */ /* 0x0005240000040007 */
[----:B01234-:R-:W-:Y:S01]  /*52d0*/  ENDCOLLECTIVE ;  /* 0x000000000000791b */ /* 0x01ffe20003800000 */
.L_x_2965:
[----:B------:R-:W-:Y:S02]  /*52e0*/  MOV R9, R3 ;  /* 0x0000000300097202 */ /* 0x000fe40000000f00 */
[----:B------:R-:W-:-:S07]  /*52f0*/  MOV R5, R10 ;  /* 0x0000000a00057202 */ /* 0x000fce0000000f00 */
[----:B------:R-:W-:Y:S05]  /*5300*/  WARPSYNC.COLLECTIVE R6, `(.L_x_2966) ;  /* 0x0000000006087348 */ /* 0x000fea0003c00000 */
[----:B------:R0:W1:Y:S02]  /*5310*/  SHFL.BFLY P2, R10, R9, R8, R7 ;  /* 0x0c000008090a7389 */ /* 0x0000640000040007 */
[----:B01----:R-:W-:Y:S01]  /*5320*/  ENDCOLLECTIVE ;  /* 0x000000000000791b */ /* 0x003fe20003800000 */
.L_x_2966:
[----:B------:R-:W-:Y:S01]  /*5330*/  FADD.FTZ R5, R5, R2 ;  /* 0x0000000205057221 */ /* 0x000fe20000010000 */
[----:B------:R-:W-:-:S04]  /*5340*/  HFMA2.MMA R8, -RZ, RZ, 0, 2.384185791015625e-07 ;  /* 0x00000004ff087435 */ /* 0x000fc800000001ff */
[----:B------:R-:W-:Y:S01]  /*5350*/  MOV R9, R5 ;  /* 0x0000000500097202 */ /* 0x000fe20000000f00 */
[----:B------:R-:W-:-:S07]  /*5360*/  IMAD.MOV.U32 R4, RZ, RZ, R10 ;  /* 0x000000ffff047224 */ /* 0x000fce00078e000a */
[----:B------:R-:W-:Y:S05]  /*5370*/  WARPSYNC.COLLECTIVE R6, `(.L_x_2967) ;  /* 0x0000000006087348 */ /* 0x000fea0003c00000 */
[----:B------:R0:W1:Y:S02]  /*5380*/  SHFL.BFLY P2, R10, R9, R8, R7 ;  /* 0x0c000008090a7389 */ /* 0x0000640000040007 */
[----:B01----:R-:W-:Y:S01]  /*5390*/  ENDCOLLECTIVE ;  /* 0x000000000000791b */ /* 0x003fe20003800000 */
.L_x_2967:
[----:B------:R-:W-:-:S05]  /*53a0*/  FADD.FTZ R4, R4, R3 ;  /* 0x0000000304047221 */ /* 0x000fca0000010000 */
[----:B------:R-:W-:Y:S01]  /*53b0*/  MOV R9, R4 ;  /* 0x0000000400097202 */ /* 0x000fe20000000f00 */
[----:B------:R-:W-:-:S07]  /*53c0*/  IMAD.MOV.U32 R12, RZ, RZ, R10 ;  /* 0x000000ffff0c7224 */ /* 0x000fce00078e000a */
[----:B------:R-:W-:Y:S05]  /*53d0*/  WARPSYNC.COLLECTIVE R6, `(.L_x_2968) ;  /* 0x0000000006087348 */ /* 0x000fea0003c00000 */
[----:B------:R0:W1:Y:S02]  /*53e0*/  SHFL.BFLY P2, R10, R9, R8, R7 ;  /* 0x0c000008090a7389 */ /* 0x0000640000040007 */
[----:B01----:R-:W-:Y:S01]  /*53f0*/  ENDCOLLECTIVE ;  /* 0x000000000000791b */ /* 0x003fe20003800000 */
.L_x_2968:
[----:B------:R-:W-:Y:S01]  /*5400*/  FADD.FTZ R12, R5, R12 ;  /* 0x0000000c050c7221 */ /* 0x000fe20000010000 */
[----:B------:R-:W-:-:S03]  /*5410*/  HFMA2.MMA R8, -RZ, RZ, 0, 1.1920928955078125e-07 ;  /* 0x00000002ff087435 */ /* 0x000fc600000001ff */
[----:B------:R-:W-:Y:S01]  /*5420*/  IMAD.MOV.U32 R9, RZ, RZ, R12 ;  /* 0x000000ffff097224 */ /* 0x000fe200078e000c */
[----:B------:R-:W-:-:S07]  /*5430*/  MOV R11, R10 ;  /* 0x0000000a000b7202 */ /* 0x000fce0000000f00 */
[----:B------:R-:W-:Y:S05]  /*5440*/  WARPSYNC.COLLECTIVE R6, `(.L_x_2969) ;  /* 0x0000000006087348 */ /* 0x000fea0003c00000 */
[----:B------:R0:W1:Y:S02]  /*5450*/  SHFL.BFLY P2, R10, R9, R8, R7 ;  /* 0x0c000008090a7389 */ /* 0x0000640000040007 */
[----:B01----:R-:W-:Y:S01]  /*5460*/  ENDCOLLECTIVE ;  /* 0x000000000000791b */ /* 0x003fe20003800000 */
.L_x_2969:
[----:B------:R-:W-:-:S04]  /*5470*/  FADD.FTZ R11, R4, R11 ;  /* 0x0000000b040b7221 */ /* 0x000fc80000010000 */
[----:B------:R-:W-:Y:S01]  /*5480*/  IMAD.MOV.U32 R9, RZ, RZ, R11 ;  /* 0x000000ffff097224 */ /* 0x000fe200078e000b */
[----:B------:R-:W-:-:S07]  /*5490*/  MOV R13, R10 ;  /* 0x0000000a000d7202 */ /* 0x000fce0000000f00 */
[----:B------:R-:W-:Y:S05]  /*54a0*/  WARPSYNC.COLLECTIVE R6, `(.L_x_2970) ;  /* 0x0000000006087348 */ /* 0x000fea0003c00000 */
[----:B------:R0:W1:Y:S02]  /*54b0*/  SHFL.BFLY P2, R10, R9, R8, R7 ;  /* 0x0c000008090a7389 */ /* 0x0000640000040007 */
[----:B01----:R-:W-:Y:S01]  /*54c0*/  ENDCOLLECTIVE ;  /* 0x000000000000791b */ /* 0x003fe20003800000 */
.L_x_2970:
[----:B------:R-:W-:-:S05]  /*54d0*/  FADD.FTZ R13, R12, R13 ;  /* 0x0000000d0c0d7221 */ /* 0x000fca0000010000 */
[----:B------:R-:W-:Y:S01]  /*54e0*/  MOV R9, R13 ;  /* 0x0000000d00097202 */ /* 0x000fe20000000f00 */
[----:B------:R-:W-:Y:S01]  /*54f0*/  IMAD.MOV.U32 R8, RZ, RZ, 0x1 ;  /* 0x00000001ff087424 */ /* 0x000fe200078e00ff */
[----:B------:R-:W-:-:S07]  /*5500*/  MOV R2, R10 ;  /* 0x0000000a00027202 */ /* 0x000fce0000000f00 */
[----:B------:R-:W-:Y:S05]  /*5510*/  WARPSYNC.COLLECTIVE R6, `(.L_x_2971) ;  /* 0x0000000006087348 */ /* 0x000fea0003c00000 */
[----:B------:R0:W1:Y:S02]  /*5520*/  SHFL.BFLY P2, R10, R9, R8, R7 ;  /* 0x0c000008090a7389 */ /* 0x0000640000040007 */
[----:B01----:R-:W-:Y:S01]  /*5530*/  ENDCOLLECTIVE ;  /* 0x000000000000791b */ /* 0x003fe20003800000 */
.L_x_2971:
[----:B------:R-:W-:-:S05]  /*5540*/  FADD.FTZ R14, R11, R2 ;  /* 0x000000020b0e7221 */ /* 0x000fca0000010000 */
[----:B------:R-:W-:Y:S02]  /*5550*/  MOV R9, R14 ;  /* 0x0000000e00097202 */ /* 0x000fe40000000f00 */
[----:B------:R-:W-:-:S07]  /*5560*/  MOV R16, R10 ;  /* 0x0000000a00107202 */ /* 0x000fce0000000f00 */
[----:B------:R-:W-:Y:S05]  /*5570*/  WARPSYNC.COLLECTIVE R6, `(.L_x_2972) ;  /* 0x0000000006087348 */ /* 0x000fea0003c00000 */
[----:B------:R0:W1:Y:S02]  /*5580*/  SHFL.BFLY P2, R10, R9, R8, R7 ;  /* 0x0c000008090a7389 */ /* 0x0000640000040007 */
[----:B01----:R-:W-:Y:S01]  /*5590*/  ENDCOLLECTIVE ;  /* 0x000000000000791b */ /* 0x003fe20003800000 */
.L_x_2972:
[----:B------:R-:W-:Y:S01]  /*55a0*/  FADD.FTZ R16, R13, R16 ;  /* 0x000000100d107221 */ /* 0x000fe20000010000 */
[----:B------:R-:W-:Y:S06]  /*55b0*/  BRA `(.L_x_2973) ;  /* 0xffffffec00607947 */ /* 0x000fec000383ffff */
.L_x_2961:
[----:B------:R-:W-:Y:S01]  /*55c0*/  BSSY B1, `(.L_x_2974) ;  /* 0x0000008000017945 */ /* 0x000fe20003800000 */
[----:B----4-:R-:W-:Y:S01]  /*55d0*/  IMAD.MOV.U32 R9, RZ, RZ, R11 ;  /* 0x000000ffff097224 */ /* 0x010fe200078e000b */
[----:B--2---:R-:W-:Y:S01]  /*55e0*/  MOV R8, 0x8 ;  /* 0x0000000800087802 */ /* 0x004fe20000000f00 */
[----:B------:R-:W-:Y:S01]  /*55f0*/  IMAD.MOV.U32 R6, RZ, RZ, 0xffff ;  /* 0x0000ffffff067424 */ /* 0x000fe200078e00ff */
[----:B------:R-:W-:-:S07]  /*5600*/  MOV R7, 0x101f ;  /* 0x0000101f00077802 */ /* 0x000fce0000000f00 */
[----:B01-3--:R-:W-:Y:S05]  /*5610*/  WARPSYNC.COLLECTIVE R6, `(.L_x_2975) ;  /* 0x0000000006087348 */ /* 0x00bfea0003c00000 */
[----:B------:R2:W4:Y:S02]  /*5620*/  SHFL.BFLY P2, R10, R9, R8, R7 ;  /* 0x0c000008090a7389 */ /* 0x0005240000040007 */
[----:B01234-:R-:W-:Y:S01]  /*5630*/  ENDCOLLECTIVE ;  /* 0x000000000000791b */ /* 0x01ffe20003800000 */
.L_x_2975:
[----:B------:R-:W-:Y:S05]  /*5640*/  BSYNC B1 ;  /* 0x0000000000017941 */ /* 0x000fea0003800000 */
.L_x_2974:
        /* <DEDUP_REMOVED lines=8> */
.L_x_2976:
[----:B------:R-:W-:Y:S01]  /*56d0*/  FADD.FTZ R14, R14, R11 ;  /* 0x0000000b0e0e7221 */ /* 0x000fe20000010000 */
[----:B------:R-:W-:-:S04]  /*56e0*/  HFMA2.MMA R8, -RZ, RZ, 0, 2.384185791015625e-07 ;  /* 0x00000004ff087435 */ /* 0x000fc800000001ff */
[----:B------:R-:W-:Y:S01]  /*56f0*/  MOV R9, R14 ;  /* 0x0000000e00097202 */ /* 0x000fe20000000f00 */
[----:B------:R-:W-:-:S07]  /*5700*/  IMAD.MOV.U32 R13, RZ, RZ, R10 ;  /* 0x000000ffff0d7224 */ /* 0x000fce00078e000a */
[----:B------:R-:W-:Y:S05]  /*5710*/  WARPSYNC.COLLECTIVE R6, `(.L_x_2977) ;  /* 0x0000000006087348 */ /* 0x000fea0003c00000 */
[----:B------:R0:W1:Y:S02]  /*5720*/  SHFL.BFLY P2, R10, R9, R8, R7 ;  /* 0x0c000008090a7389 */ /* 0x0000640000040007 */
[----:B01----:R-:W-:Y:S01]  /*5730*/  ENDCOLLECTIVE ;  /* 0x000000000000791b */ /* 0x003fe20003800000 */
.L_x_2977:
[----:B------:R-:W-:-:S05]  /*5740*/  FADD.FTZ R13, R13, R12 ;  /* 0x0000000c0d0d7221 */ /* 0x000fca0000010000 */
[----:B------:R-:W-:Y:S01]  /*5750*/  MOV R9, R13 ;  /* 0x0000000d00097202 */ /* 0x000fe20000000f00 */
[----:B------:R-:W-:-:S07]  /*5760*/  IMAD.MOV.U32 R15, RZ, RZ, R10 ;  /* 0x000000ffff0f7224 */ /* 0x000fce00078e000a */
[----:B------:R-:W-:Y:S05]  /*5770*/  WARPSYNC.COLLECTIVE R6, `(.L_x_2978) ;  /* 0x0000000006087348 */ /* 0x000fea0003c00000 */
[----:B------:R0:W1:Y:S02]  /*5780*/  SHFL.BFLY P2, R10, R9, R8, R7 ;  /* 0x0c000008090a7389 */ /* 0x0000640000040007 */
[----:B01----:R-:W-:Y:S01]  /*5790*/  ENDCOLLECTIVE ;  /* 0x000000000000791b */ /* 0x003fe20003800000 */
.L_x_2978:
[----:B------:R-:W-:Y:S01]  /*57a0*/  FADD.FTZ R15, R14, R15 ;  /* 0x0000000f0e0f7221 */ /* 0x000fe20000010000 */
[----:B------:R-:W-:-:S03]  /*57b0*/  HFMA2.MMA R8, -RZ, RZ, 0, 1.1920928955078125e-07 ;  /* 0x00000002ff087435 */ /* 0x000fc600000001ff */
[----:B------:R-:W-:Y:S01]  /*57c0*/  IMAD.MOV.U32 R9, RZ, RZ, R15 ;  /* 0x000000ffff097224 */ /* 0x000fe200078e000f */
[----:B------:R-:W-:-:S07]  /*57d0*/  MOV R16, R10 ;  /* 0x0000000a00107202 */ /* 0x000fce0000000f00 */
[----:B------:R-:W-:Y:S05]  /*57e0*/  WARPSYNC.COLLECTIVE R6, `(.L_x_2979) ;  /* 0x0000000006087348 */ /* 0x000fea0003c00000 */
[----:B------:R0:W1:Y:S02]  /*57f0*/  SHFL.BFLY P2, R10, R9, R8, R7 ;  /* 0x0c000008090a7389 */ /* 0x0000640000040007 */
[----:B01----:R-:W-:Y:S01]  /*5800*/  ENDCOLLECTIVE ;  /* 0x000000000000791b */ /* 0x003fe20003800000 */
.L_x_2979:
[----:B------:R-:W-:-:S04]  /*5810*/  FADD.FTZ R16, R13, R16 ;  /* 0x000000100d107221 */ /* 0x000fc80000010000 */
[----:B------:R-:W-:Y:S01]  /*5820*/  IMAD.MOV.U32 R9, RZ, RZ, R16 ;  /* 0x000000ffff097224 */ /* 0x000fe200078e0010 */
[----:B------:R-:W-:-:S07]  /*5830*/  MOV R18, R10 ;  /* 0x0000000a00127202 */ /* 0x000fce0000000f00 */
[----:B------:R-:W-:Y:S05]  /*5840*/  WARPSYNC.COLLECTIVE R6, `(.L_x_2980) ;  /* 0x0000000006087348 */ /* 0x000fea0003c00000 */
[----:B------:R0:W1:Y:S02]  /*5850*/  SHFL.BFLY P2, R10, R9, R8, R7 ;  /* 0x0c000008090a7389 */ /* 0x0000640000040007 */
[----:B01----:R-:W-:Y:S01]  /*5860*/  ENDCOLLECTIVE ;  /* 0x000000000000791b */ /* 0x003fe20003800000 */
.L_x_2980:
[----:B------:R-:W-:-:S05]  /*5870*/  FADD.FTZ R18, R15, R18 ;  /* 0x000000120f127221 */ /* 0x000fca0000010000 */
[----:B------:R-:W-:Y:S01]  /*5880*/  MOV R9, R18 ;  /* 0x0000001200097202 */ /* 0x000fe20000000f00 */
[----:B------:R-:W-:Y:S01]  /*5890*/  IMAD.MOV.U32 R8, RZ, RZ, 0x1 ;  /* 0x00000001ff087424 */ /* 0x000fe200078e00ff */
[----:B------:R-:W-:-:S07]  /*58a0*/  MOV R11, R10 ;  /* 0x0000000a000b7202 */ /* 0x000fce0000000f00 */
[----:B------:R-:W-:Y:S05]  /*58b0*/  WARPSYNC.COLLECTIVE R6, `(.L_x_2981) ;  /* 0x0000000006087348 */ /* 0x000fea0003c00000 */
[----:B------:R0:W1:Y:S02]  /*58c0*/  SHFL.BFLY P2, R10, R9, R8, R7 ;  /* 0x0c000008090a7389 */ /* 0x0000640000040007 */
[----:B01----:R-:W-:Y:S01]  /*58d0*/  ENDCOLLECTIVE ;  /* 0x000000000000791b */ /* 0x003fe20003800000 */
.L_x_2981:
[----:B------:R-:W-:-:S05]  /*58e0*/  FADD.FTZ R11, R16, R11 ;  /* 0x0000000b100b7221 */ /* 0x000fca0000010000 */
[----:B------:R-:W-:Y:S02]  /*58f0*/  MOV R9, R11 ;  /* 0x0000000b00097202 */ /* 0x000fe40000000f00 */
[----:B------:R-:W-:-:S07]  /*5900*/  MOV R17, R10 ;  /* 0x0000000a00117202 */ /* 0x000fce0000000f00 */
[----:B------:R-:W-:Y:S05]  /*5910*/  WARPSYNC.COLLECTIVE R6, `(.L_x_2982) ;  /* 0x0000000006087348 */ /* 0x000fea0003c00000 */
[----:B------:R0:W1:Y:S02]  /*5920*/  SHFL.BFLY P2, R10, R9, R8, R7 ;  /* 0x0c000008090a7389 */ /* 0x0000640000040007 */
[----:B01----:R-:W-:Y:S01]  /*5930*/  ENDCOLLECTIVE ;  /* 0x000000000000791b */ /* 0x003fe20003800000 */
.L_x_2982:
[----:B------:R-:W-:Y:S01]  /*5940*/  FADD.FTZ R17, R18, R17 ;  /* 0x0000001112117221 */ /* 0x000fe20000010000 */
[----:B------:R-:W-:Y:S06]  /*5950*/  BRA `(.L_x_2983) ;  /* 0xffffffec00207947 */ /* 0x000fec000383ffff */
.L_x_2962:
        /* <DEDUP_REMOVED lines=8> */
.L_x_2985:
[----:B------:R-:W-:Y:S05]  /*59e0*/  BSYNC B1 ;  /* 0x0000000000017941 */ /* 0x000fea0003800000 */
.L_x_2984:
        /* <DEDUP_REMOVED lines=8> */
.L_x_2986:
[----:B------:R-:W-:Y:S01]  /*5a70*/  FADD.FTZ R14, R14, R11 ;  /* 0x0000000b0e0e7221 */ /* 0x000fe20000010000 */
[----:B------:R-:W-:-:S04]  /*5a80*/  HFMA2.MMA R8, -RZ, RZ, 0, 2.384185791015625e-07 ;  /* 0x00000004ff087435 */ /* 0x000fc800000001ff */
[----:B------:R-:W-:Y:S01]  /*5a90*/  MOV R9, R14 ;  /* 0x0000000e00097202 */ /* 0x000fe20000000f00 */
[----:B------:R-:W-:-:S07]  /*5aa0*/  IMAD.MOV.U32 R13, RZ, RZ, R10 ;  /* 0x000000ffff0d7224 */ /* 0x000fce00078e000a */
[----:B------:R-:W-:Y:S05]  /*5ab0*/  WARPSYNC.COLLECTIVE R6, `(.L_x_2987) ;  /* 0x0000000006087348 */ /* 0x000fea0003c00000 */
[----:B------:R0:W1:Y:S02]  /*5ac0*/  SHFL.BFLY P2, R10, R9, R8, R7 ;  /* 0x0c000008090a7389 */ /* 0x0000640000040007 */
[----:B01----:R-:W-:Y:S01]  /*5ad0*/  ENDCOLLECTIVE ;  /* 0x000000000000791b */ /* 0x003fe20003800000 */
.L_x_2987:
[----:B------:R-:W-:-:S05]  /*5ae0*/  FADD.FTZ R13, R13, R12 ;  /* 0x0000000c0d0d7221 */ /* 0x000fca0000010000 */
[----:B------:R-:W-:Y:S01]  /*5af0*/  MOV R9, R13 ;  /* 0x0000000d00097202 */ /* 0x000fe20000000f00 */
[----:B------:R-:W-:-:S07]  /*5b00*/  IMAD.MOV.U32 R15, RZ, RZ, R10 ;  /* 0x000000ffff0f7224 */ /* 0x000fce00078e000a */
[----:B------:R-:W-:Y:S05]  /*5b10*/  WARPSYNC.COLLECTIVE R6, `(.L_x_2988) ;  /* 0x0000000006087348 */ /* 0x000fea0003c00000 */
[----:B------:R0:W1:Y:S02]  /*5b20*/  SHFL.BFLY P2, R10, R9, R8, R7 ;  /* 0x0c000008090a7389 */ /* 0x0000640000040007 */
[----:B01----:R-:W-:Y:S01]  /*5b30*/  ENDCOLLECTIVE ;  /* 0x000000000000791b */ /* 0x003fe20003800000 */
.L_x_2988:
[----:B------:R-:W-:Y:S01]  /*5b40*/  FADD.FTZ R15, R14, R15 ;  /* 0x0000000f0e0f7221 */ /* 0x000fe20000010000 */
[----:B------:R-:W-:-:S03]  /*5b50*/  HFMA2.MMA R8, -RZ, RZ, 0, 1.1920928955078125e-07 ;  /* 0x00000002ff087435 */ /* 0x000fc600000001ff */
[----:B------:R-:W-:Y:S01]  /*5b60*/  IMAD.MOV.U32 R9, RZ, RZ, R15 ;  /* 0x000000ffff097224 */ /* 0x000fe200078e000f */
[----:B------:R-:W-:-:S07]  /*5b70*/  MOV R16, R10 ;  /* 0x0000000a00107202 */ /* 0x000fce0000000f00 */
[----:B------:R-:W-:Y:S05]  /*5b80*/  WARPSYNC.COLLECTIVE R6, `(.L_x_2989) ;  /* 0x0000000006087348 */ /* 0x000fea0003c00000 */
[----:B------:R0:W1:Y:S02]  /*5b90*/  SHFL.BFLY P2, R10, R9, R8, R7 ;  /* 0x0c000008090a7389 */ /* 0x0000640000040007 */
[----:B01----:R-:W-:Y:S01]  /*5ba0*/  ENDCOLLECTIVE ;  /* 0x000000000000791b */ /* 0x003fe20003800000 */
.L_x_2989:
[----:B------:R-:W-:-:S04]  /*5bb0*/  FADD.FTZ R16, R13, R16 ;  /* 0x000000100d107221 */ /* 0x000fc80000010000 */
[----:B------:R-:W-:Y:S01]  /*5bc0*/  IMAD.MOV.U32 R9, RZ, RZ, R16 ;  /* 0x000000ffff097224 */ /* 0x000fe200078e0010 */
[----:B------:R-:W-:-:S07]  /*5bd0*/  MOV R18, R10 ;  /* 0x0000000a00127202 */ /* 0x000fce0000000f00 */
[----:B------:R-:W-:Y:S05]  /*5be0*/  WARPSYNC.COLLECTIVE R6, `(.L_x_2990) ;  /* 0x0000000006087348 */ /* 0x000fea0003c00000 */
[----:B------:R0:W1:Y:S02]  /*5bf0*/  SHFL.BFLY P2, R10, R9, R8, R7 ;  /* 0x0c000008090a7389 */ /* 0x0000640000040007 */
[----:B01----:R-:W-:Y:S01]  /*5c00*/  ENDCOLLECTIVE ;  /* 0x000000000000791b */ /* 0x003fe20003800000 */
.L_x_2990:
[----:B------:R-:W-:Y:S01]  /*5c10*/  FADD.FTZ R18, R15, R18 ;  /* 0x000000120f127221 */ /* 0x000fe20000010000 */
[----:B------:R-:W-:-:S04]  /*5c20*/  HFMA2.MMA R8, -RZ, RZ, 0, 5.9604644775390625e-08 ;  /* 0x00000001ff087435 */ /* 0x000fc800000001ff */
[----:B------:R-:W-:Y:S02]  /*5c30*/  MOV R9, R18 ;  /* 0x0000001200097202 */ /* 0x000fe40000000f00 */
[----:B------:R-:W-:-:S07]  /*5c40*/  MOV R11, R10 ;  /* 0x0000000a000b7202 */ /* 0x000fce0000000f00 */
[----:B------:R-:W-:Y:S05]  /*5c50*/  WARPSYNC.COLLECTIVE R6, `(.L_x_2991) ;  /* 0x0000000006087348 */ /* 0x000fea0003c00000 */
[----:B------:R0:W1:Y:S02]  /*5c60*/  SHFL.BFLY P2, R10, R9, R8, R7 ;  /* 0x0c000008090a7389 */ /* 0x0000640000040007 */
[----:B01----:R-:W-:Y:S01]  /*5c70*/  ENDCOLLECTIVE ;  /* 0x000000000000791b */ /* 0x003fe20003800000 */
.L_x_2991:
[----:B------:R-:W-:-:S05]  /*5c80*/  FADD.FTZ R11, R16, R11 ;  /* 0x0000000b100b7221 */ /* 0x000fca0000010000 */
[----:B------:R-:W-:Y:S01]  /*5c90*/  MOV R9, R11 ;  /* 0x0000000b00097202 */ /* 0x000fe20000000f00 */
[----:B------:R-:W-:-:S07]  /*5ca0*/  IMAD.MOV.U32 R17, RZ, RZ, R10 ;  /* 0x000000ffff117224 */ /* 0x000fce00078e000a */
[----:B------:R-:W-:Y:S05]  /*5cb0*/  WARPSYNC.COLLECTIVE R6, `(.L_x_2992) ;  /* 0x0000000006087348 */ /* 0x000fea0003c00000 */
[----:B------:R0:W1:Y:S02]  /*5cc0*/  SHFL.BFLY P2, R10, R9, R8, R7 ;  /* 0x0c000008090a7389 */ /* 0x0000640000040007 */
[----:B01----:R-:W-:Y:S01]  /*5cd0*/  ENDCOLLECTIVE ;  /* 0x000000000000791b */ /* 0x003fe20003800000 */
.L_x_2992:
[----:B------:R-:W-:Y:S01]  /*5ce0*/  FADD.FTZ R17, R18, R17 ;  /* 0x0000001112117221 */ /* 0x000fe20000010000 */
[----:B------:R-:W-:Y:S06]  /*5cf0*/  BRA `(.L_x_2993) ;  /* 0xffffffe800c87947 */ /* 0x000fec000383ffff */
.L_x_2963:
        /* <DEDUP_REMOVED lines=8> */
.L_x_2995:
[----:B------:R-:W-:Y:S05]  /*5d80*/  BSYNC B0 ;  /* 0x0000000000007941 */ /* 0x000fea0003800000 */
.L_x_2994:
[----:B------:R-:W-:Y:S01]  /*5d90*/  HFMA2.MMA R7, -RZ, RZ, 0, 0.000503063201904296875 ;  /* 0x0000101fff077435 */ /* 0x000fe200000001ff */
[----:B------:R-:W-:Y:S01]  /*5da0*/  MOV R9, R3 ;  /* 0x0000000300097202 */ /* 0x000fe20000000f00 */
[----:B------:R-:W-:Y:S01]  /*5db0*/  IMAD.MOV.U32 R8, RZ, RZ, 0x8 ;  /* 0x00000008ff087424 */ /* 0x000fe200078e00ff */
[----:B------:R-:W-:Y:S02]  /*5dc0*/  MOV R6, 0xffff ;  /* 0x0000ffff00067802 */ /* 0x000fe40000000f00 */
[----:B------:R-:W-:Y:S02]  /*5dd0*/  CS2R R16, SRZ ;  /* 0x0000000000107805 */ /* 0x000fe4000001ff00 */
[----:B------:R-:W-:Y:S01]  /*5de0*/  MOV R5, R10 ;  /* 0x0000000a00057202 */ /* 0x000fe20000000f00 */
[----:B------:R-:W-:Y:S01]  /*5df0*/  HFMA2.MMA R20, -RZ, RZ, 0, 0 ;  /* 0x00000000ff147435 */ /* 0x000fe200000001ff */
[----:B------:R-:W-:-:S10]  /*5e00*/  @P0 IADD3 R12, R11, 0x1e, RZ ;  /* 0x0000001e0b0c0810 */ /* 0x000fd40007ffe0ff */
[----:B------:R-:W-:Y:S05]  /*5e10*/  WARPSYNC.COLLECTIVE R6, `(.L_x_2996) ;  /* 0x0000000006087348 */ /* 0x000fea0003c00000 */
[----:B------:R0:W1:Y:S02]  /*5e20*/  SHFL.BFLY P2, R10, R9, R8, R7 ;  /* 0x0c000008090a7389 */ /* 0x0000640000040007 */
[----:B01----:R-:W-:Y:S01]  /*5e30*/  ENDCOLLECTIVE ;  /* 0x000000000000791b */ /* 0x003fe20003800000 */
.L_x_2996:
[----:B------:R-:W-:Y:S01]  /*5e40*/  @P0 LEA R13, R65, UR6, 0x7 ;  /* 0x00000006410d0c11 */ /* 0x000fe2000f8e38ff */
[----:B------:R-:W-:Y:S01]  /*5e50*/  FADD.FTZ R5, R5, R2 ;  /* 0x0000000205057221 */ /* 0x000fe20000010000 */
[----:B------:R-:W-:Y:S02]  /*5e60*/  @P0 LOP3.LUT R12, R12, R43, RZ, 0x3c, !PT ;  /* 0x0000002b0c0c0212 */ /* 0x000fe400078e3cff */
[----:B------:R-:W-:Y:S02]  /*5e70*/  CS2R R26, SRZ ;  /* 0x00000000001a7805 */ /* 0x000fe4000001ff00 */
[----:B------:R-:W-:Y:S01]  /*5e80*/  MOV R22, RZ ;  /* 0x000000ff00167202 */ /* 0x000fe20000000f00 */
[----:B------:R-:W-:-:S05]  /*5e90*/  @P0 IMAD R12, R12, 0x4, R13 ;  /* 0x000000040c0c0824 */ /* 0x000fca00078e020d */
        /* <DEDUP_REMOVED lines=8> */
.L_x_2997:
[----:B------:R-:W-:Y:S02]  /*5f20*/  MOV R9, R4 ;  /* 0x0000000400097202 */ /* 0x000fe40000000f00 */
[----:B------:R-:W-:-:S07]  /*5f30*/  MOV R2, R10 ;  /* 0x0000000a00027202 */ /* 0x000fce0000000f00 */
[----:B------:R-:W-:Y:S05]  /*5f40*/  WARPSYNC.COLLECTIVE R6, `(.L_x_2998) ;  /* 0x0000000006087348 */ /* 0x000fea0003c00000 */
[----:B------:R0:W1:Y:S02]  /*5f50*/  SHFL.BFLY P2, R10, R9, R8, R7 ;  /* 0x0c000008090a7389 */ /* 0x0000640000040007 */
[----:B01----:R-:W-:Y:S01]  /*5f60*/  ENDCOLLECTIVE ;  /* 0x000000000000791b */ /* 0x003fe20003800000 */
.L_x_2998:
[----:B------:R-:W-:Y:S01]  /*5f70*/  @P0 MOV R17, R15 ;  /* 0x0000000f00110202 */ /* 0x000fe20000000f00 */
[----:B------:R-:W-:Y:S01]  /*5f80*/  FADD.FTZ R2, R5, R2 ;  /* 0x0000000205027221 */ /* 0x000fe20000010000 */
[----:B------:R-:W-:Y:S01]  /*5f90*/  @P0 MOV R16, R14 ;  /* 0x0000000e00100202 */ /* 0x000fe20000000f00 */
[----:B------:R-:W-:-:S03]  /*5fa0*/  HFMA2.MMA R8, -RZ, RZ, 0, 1.1920928955078125e-07 ;  /* 0x00000002ff087435 */ /* 0x000fc600000001ff */
[----:B------:R-:W-:Y:S01]  /*5fb0*/  MOV R9, R2 ;  /* 0x0000000200097202 */ /* 0x000fe20000000f00 */
[----:B------:R-:W-:Y:S01]  /*5fc0*/  FADD.FTZ R3, R4, R10 ;  /* 0x0000000a04037221 */ /* 0x000fe20000010000 */
[----:B------:R-:W-:-:S07]  /*5fd0*/  @P0 IADD3 R4, R11, 0x3c, RZ ;  /* 0x0000003c0b040810 */ /* 0x000fce0007ffe0ff */
[----:B------:R-:W-:Y:S05]  /*5fe0*/  WARPSYNC.COLLECTIVE R6, `(.L_x_2999) ;  /* 0x0000000006087348 */ /* 0x000fea0003c00000 */
[----:B------:R0:W1:Y:S02]  /*5ff0*/  SHFL.BFLY P2, R10, R9, R8, R7 ;  /* 0x0c000008090a7389 */ /* 0x0000640000040007 */
[----:B01----:R-:W-:Y:S01]  /*6000*/  ENDCOLLECTIVE ;  /* 0x000000000000791b */ /* 0x003fe20003800000 */
.L_x_2999:
[----:B------:R-:W-:Y:S01]  /*6010*/  @P0 LOP3.LUT R4, R4, R43, RZ, 0x3c, !PT ;  /* 0x0000002b04040212 */ /* 0x000fe200078e3cff */
[----:B------:R-:W-:Y:S01]  /*6020*/  IMAD.MOV.U32 R9, RZ, RZ, R3 ;  /* 0x000000ffff097224 */ /* 0x000fe200078e0003 */
[----:B------:R-:W-:-:S07]  /*6030*/  MOV R5, R10 ;  /* 0x0000000a00057202 */ /* 0x000fce0000000f00 */
[----:B------:R-:W-:Y:S05]  /*6040*/  WARPSYNC.COLLECTIVE R6, `(.L_x_3000) ;  /* 0x0000000006087348 */ /* 0x000fea0003c00000 */
[----:B------:R0:W1:Y:S02]  /*6050*/  SHFL.BFLY P2, R10, R9, R8, R7 ;  /* 0x0c000008090a7389 */ /* 0x0000640000040007 */
[----:B01----:R-:W-:Y:S01]  /*6060*/  ENDCOLLECTIVE ;  /* 0x000000000000791b */ /* 0x003fe20003800000 */
.L_x_3000:
[----:B------:R-:W-:Y:S01]  /*6070*/  FADD.FTZ R12, R2, R5 ;  /* 0x00000005020c7221 */ /* 0x000fe20000010000 */
[----:B------:R-:W-:-:S04]  /*6080*/  @P0 LEA R5, R65, UR6, 0x7 ;  /* 0x0000000641050c11 */ /* 0x000fc8000f8e38ff */
[----:B------:R-:W-:-:S05]  /*6090*/  @P0 LEA R4, R4, R5, 0x2 ;  /* 0x0000000504040211 */ /* 0x000fca00078e10ff */
[----:B------:R0:W1:Y:S01]  /*60a0*/  @P0 LDS R5, [R4] ;  /* 0x0000000004050984 */ /* 0x0000620000000800 */
[----:B------:R-:W-:Y:S01]  /*60b0*/  MOV R9, R12 ;  /* 0x0000000c00097202 */ /* 0x000fe20000000f00 */
[----:B------:R-:W-:Y:S02]  /*60c0*/  IMAD.MOV.U32 R8, RZ, RZ, 0x1 ;  /* 0x00000001ff087424 */ /* 0x000fe400078e00ff */
[----:B------:R0:W2:Y:S01]  /*60d0*/  @P0 LDS R23, [R4+0x780] ;  /* 0x0007800004170984 */ /* 0x0000a20000000800 */
[----:B------:R-:W-:-:S07]  /*60e0*/  FADD.FTZ R13, R3, R10 ;  /* 0x0000000a030d7221 */ /* 0x000fce0000010000 */
[----:B012---:R-:W-:Y:S05]  /*60f0*/  WARPSYNC.COLLECTIVE R6, `(.L_x_3001) ;  /* 0x0000000006087348 */ /* 0x007fea0003c00000 */
[----:B------:R3:W4:Y:S02]  /*6100*/  SHFL.BFLY P2, R10, R9, R8, R7 ;  /* 0x0c000008090a7389 */ /* 0x0007240000040007 */
[----:B01234-:R-:W-:Y:S01]  /*6110*/  ENDCOLLECTIVE ;  /* 0x000000000000791b */ /* 0x01ffe20003800000 */
.L_x_3001:
[----:B------:R-:W0:Y:S01]  /*6120*/  LDC.64 R2, c[0x0][0x220] ;  /* 0x00008800ff027b82 */ /* 0x000e220000000a00 */
[----:B------:R-:W-:Y:S02]  /*6130*/  MOV R9, R13 ;  /* 0x0000000d00097202 */ /* 0x000fe40000000f00 */
[----:B------:R-:W-:-:S07]  /*6140*/  MOV R15, R10 ;  /* 0x0000000a000f7202 */ /* 0x000fce0000000f00 */
[----:B0-----:R-:W-:Y:S05]  /*6150*/  WARPSYNC.COLLECTIVE R6, `(.L_x_3002) ;  /* 0x0000000006087348 */ /* 0x001fea0003c00000 */
[----:B------:R1:W2:Y:S02]  /*6160*/  SHFL.BFLY P2, R10, R9, R8, R7 ;  /* 0x0c000008090a7389 */ /* 0x0002a40000040007 */
[----:B012---:R-:W-:Y:S01]  /*6170*/  ENDCOLLECTIVE ;  /* 0x000000000000791b */ /* 0x007fe20003800000 */
.L_x_3002:
[----:B------:R-:W-:Y:S01]  /*6180*/  @P0 MOV R20, R5 ;  /* 0x0000000500140202 */ /* 0x000fe20000000f00 */
[----:B------:R-:W-:Y:S01]  /*6190*/  FADD.FTZ R12, R12, R15 ;  /* 0x0000000f0c0c7221 */ /* 0x000fe20000010000 */
[----:B------:R-:W-:Y:S01]  /*61a0*/  IADD3 R15, R11, R48, RZ ;  /* 0x000000300b0f7210 */ /* 0x000fe20007ffe0ff */
[----:B------:R-:W-:-:S04]  /*61b0*/  @P0 IMAD.MOV.U32 R22, RZ, RZ, R23 ;  /* 0x000000ffff160224 */ /* 0x000fc800078e0017 */
[----:B------:R-:W-:Y:S01]  /*61c0*/  IMAD.WIDE R2, R15, 0x2, R2 ;  /* 0x000000020f027825 */ /* 0x000fe200078e0202 */
[----:B------:R-:W-:-:S03]  /*61d0*/  HFMA2.MMA R8, -RZ, RZ, 0, 4.76837158203125e-07 ;  /* 0x00000008ff087435 */ /* 0x000fc600000001ff */
[----:B------:R-:W-:Y:S01]  /*61e0*/  IMAD.MOV.U32 R9, RZ, RZ, R16 ;  /* 0x000000ffff097224 */ /* 0x000fe200078e0010 */
[----:B------:R-:W-:-:S07]  /*61f0*/  MOV R14, R10 ;  /* 0x0000000a000e7202 */ /* 0x000fce0000000f00 */
[----:B------:R-:W-:Y:S05]  /*6200*/  WARPSYNC.COLLECTIVE R6, `(.L_x_3003) ;  /* 0x0000000006087348 */ /* 0x000fea0003c00000 */
[----:B------:R0:W1:Y:S02]  /*6210*/  SHFL.BFLY P2, R10, R9, R8, R7 ;  /* 0x0c000008090a7389 */ /* 0x0000640000040007 */
[----:B01----:R-:W-:Y:S01]  /*6220*/  ENDCOLLECTIVE ;  /* 0x000000000000791b */ /* 0x003fe20003800000 */
.L_x_3003:
[----:B------:R-:W-:Y:S01]  /*6230*/  FADD.FTZ R13, R13, R14 ;  /* 0x0000000e0d0d7221 */ /* 0x000fe20000010000 */
[----:B------:R-:W-:Y:S02]  /*6240*/  MOV R9, R17 ;  /* 0x0000001100097202 */ /* 0x000fe40000000f00 */
[----:B------:R-:W-:-:S07]  /*6250*/  MOV R19, R10 ;  /* 0x0000000a00137202 */ /* 0x000fce0000000f00 */
[----:B------:R-:W-:Y:S05]  /*6260*/  WARPSYNC.COLLECTIVE R6, `(.L_x_3004) ;  /* 0x0000000006087348 */ /* 0x000fea0003c00000 */
[----:B------:R0:W1:Y:S02]  /*6270*/  SHFL.BFLY P2, R10, R9, R8, R7 ;  /* 0x0c000008090a7389 */ /* 0x0000640000040007 */
[----:B01----:R-:W-:Y:S01]  /*6280*/  ENDCOLLECTIVE ;  /* 0x000000000000791b */ /* 0x003fe20003800000 */
.L_x_3004:
[----:B------:R-:W-:Y:S01]  /*6290*/  FADD.FTZ R19, R19, R16 ;  /* 0x0000001013137221 */ /* 0x000fe20000010000 */
[----:B------:R-:W-:-:S04]  /*62a0*/  HFMA2.MMA R8, -RZ, RZ, 0, 2.384185791015625e-07 ;  /* 0x00000004ff087435 */ /* 0x000fc800000001ff */
[----:B------:R-:W-:Y:S01]  /*62b0*/  MOV R9, R19 ;  /* 0x0000001300097202 */ /* 0x000fe20000000f00 */
[----:B------:R-:W-:-:S07]  /*62c0*/  IMAD.MOV.U32 R18, RZ, RZ, R10 ;  /* 0x000000ffff127224 */ /* 0x000fce00078e000a */
[----:B------:R-:W-:Y:S05]  /*62d0*/  WARPSYNC.COLLECTIVE R6, `(.L_x_3005) ;  /* 0x0000000006087348 */ /* 0x000fea0003c00000 */
[----:B------:R0:W1:Y:S02]  /*62e0*/  SHFL.BFLY P2, R10, R9, R8, R7 ;  /* 0x0c000008090a7389 */ /* 0x0000640000040007 */
[----:B01----:R-:W-:Y:S01]  /*62f0*/  ENDCOLLECTIVE ;  /* 0x000000000000791b */ /* 0x003fe20003800000 */
.L_x_3005:
[----:B------:R-:W-:-:S04]  /*6300*/  FADD.FTZ R18, R18, R17 ;  /* 0x0000001112127221 */ /* 0x000fc80000010000 */
[----:B------:R-:W-:Y:S01]  /*6310*/  IMAD.MOV.U32 R9, RZ, RZ, R18 ;  /* 0x000000ffff097224 */ /* 0x000fe200078e0012 */
[----:B------:R-:W-:-:S07]  /*6320*/  MOV R16, R10 ;  /* 0x0000000a00107202 */ /* 0x000fce0000000f00 */
[----:B------:R-:W-:Y:S05]  /*6330*/  WARPSYNC.COLLECTIVE R6, `(.L_x_3006) ;  /* 0x0000000006087348 */ /* 0x000fea0003c00000 */
[----:B------:R0:W1:Y:S02]  /*6340*/  SHFL.BFLY P2, R10, R9, R8, R7 ;  /* 0x0c000008090a7389 */ /* 0x0000640000040007 */
[----:B01----:R-:W-:Y:S01]  /*6350*/  ENDCOLLECTIVE ;  /* 0x000000000000791b */ /* 0x003fe20003800000 */
.L_x_3006:
[----:B------:R-:W-:Y:S01]  /*6360*/  FADD.FTZ R17, R19, R16 ;  /* 0x0000001013117221 */ /* 0x000fe20000010000 */
[----:B------:R-:W-:-:S03]  /*6370*/  HFMA2.MMA R8, -RZ, RZ, 0, 1.1920928955078125e-07 ;  /* 0x00000002ff087435 */ /* 0x000fc600000001ff */
[----:B------:R-:W-:Y:S01]  /*6380*/  IMAD.MOV.U32 R9, RZ, RZ, R17 ;  /* 0x000000ffff097224 */ /* 0x000fe200078e0011 */
[----:B------:R-:W-:-:S07]  /*6390*/  MOV R21, R10 ;  /* 0x0000000a00157202 */ /* 0x000fce0000000f00 */
[----:B------:R-:W-:Y:S05]  /*63a0*/  WARPSYNC.COLLECTIVE R6, `(.L_x_3007) ;  /* 0x0000000006087348 */ /* 0x000fea0003c00000 */
[----:B------:R0:W1:Y:S02]  /*63b0*/  SHFL.BFLY P2, R10, R9, R8, R7 ;  /* 0x0c000008090a7389 */ /* 0x0000640000040007 */
[----:B01----:R-:W-:Y:S01]  /*63c0*/  ENDCOLLECTIVE ;  /* 0x000000000000791b */ /* 0x003fe20003800000 */
.L_x_3007:
[----:B------:R-:W-:-:S05]  /*63d0*/  FADD.FTZ R21, R18, R21 ;  /* 0x0000001512157221 */ /* 0x000fca0000010000 */
[----:B------:R-:W-:Y:S02]  /*63e0*/  MOV R9, R21 ;  /* 0x0000001500097202 */ /* 0x000fe40000000f00 */
[----:B------:R-:W-:-:S07]  /*63f0*/  MOV R16, R10 ;  /* 0x0000000a00107202 */ /* 0x000fce0000000f00 */
[----:B------:R-:W-:Y:S05]  /*6400*/  WARPSYNC.COLLECTIVE R6, `(.L_x_3008) ;  /* 0x0000000006087348 */ /* 0x000fea0003c00000 */
[----:B------:R0:W1:Y:S02]  /*6410*/  SHFL.BFLY P2, R10, R9, R8, R7 ;  /* 0x0c000008090a7389 */ /* 0x0000640000040007 */
[----:B01----:R-:W-:Y:S01]  /*6420*/  ENDCOLLECTIVE ;  /* 0x000000000000791b */ /* 0x003fe20003800000 */
.L_x_3008:
[----:B------:R-:W-:Y:S01]  /*6430*/  FADD.FTZ R16, R17, R16 ;  /* 0x0000001011107221 */ /* 0x000fe20000010000 */
[----:B------:R-:W-:-:S04]  /*6440*/  HFMA2.MMA R8, -RZ, RZ, 0, 5.9604644775390625e-08 ;  /* 0x00000001ff087435 */ /* 0x000fc800000001ff */
[----:B------:R-:W-:Y:S01]  /*6450*/  MOV R9, R16 ;  /* 0x0000001000097202 */ /* 0x000fe20000000f00 */
[----:B------:R-:W-:-:S07]  /*6460*/  IMAD.MOV.U32 R4, RZ, RZ, R10 ;  /* 0x000000ffff047224 */ /* 0x000fce00078e000a */
[----:B------:R-:W-:Y:S05]  /*6470*/  WARPSYNC.COLLECTIVE R6, `(.L_x_3009) ;  /* 0x0000000006087348 */ /* 0x000fea0003c00000 */
[----:B------:R0:W1:Y:S02]  /*6480*/  SHFL.BFLY P2, R10, R9, R8, R7 ;  /* 0x0c000008090a7389 */ /* 0x0000640000040007 */
[----:B01----:R-:W-:Y:S01]  /*6490*/  ENDCOLLECTIVE ;  /* 0x000000000000791b */ /* 0x003fe20003800000 */
.L_x_3009:
[----:B------:R-:W-:Y:S02]  /*64a0*/  FADD.FTZ R17, R21, R4 ;  /* 0x0000000415117221 */ /* 0x000fe40000010000 */
[----:B------:R-:W0:Y:S02]  /*64b0*/  LDC.64 R4, c[0x0][0x218] ;  /* 0x00008600ff047b82 */ /* 0x000e240000000a00 */
[----:B------:R-:W-:Y:S01]  /*64c0*/  IMAD.MOV.U32 R9, RZ, RZ, R17 ;  /* 0x000000ffff097224 */ /* 0x000fe200078e0011 */
[----:B------:R-:W-:-:S07]  /*64d0*/  MOV R19, R10 ;  /* 0x0000000a00137202 */ /* 0x000fce0000000f00 */
[----:B0-----:R-:W-:Y:S05]  /*64e0*/  WARPSYNC.COLLECTIVE R6, `(.L_x_3010) ;  /* 0x0000000006087348 */ /* 0x001fea0003c00000 */
[----:B------:R1:W2:Y:S02]  /*64f0*/  SHFL.BFLY P2, R10, R9, R8, R7 ;  /* 0x0c000008090a7389 */ /* 0x0002a40000040007 */
[----:B012---:R-:W-:Y:S01]  /*6500*/  ENDCOLLECTIVE ;  /* 0x000000000000791b */ /* 0x007fe20003800000 */
.L_x_3010:
[----:B------:R-:W-:-:S04]  /*6510*/  IMAD.WIDE R4, R15, 0x2, R4 ;  /* 0x000000020f047825 */ /* 0x000fc800078e0204 */
[----:B------:R-:W-:Y:S01]  /*6520*/  FADD.FTZ R16, R16, R19 ;  /* 0x0000001310107221 */ /* 0x000fe20000010000 */
[----:B------:R-:W-:Y:S01]  /*6530*/  HFMA2.MMA R8, -RZ, RZ, 0, 4.76837158203125e-07 ;  /* 0x00000008ff087435 */ /* 0x000fe200000001ff */
[----:B------:R-:W-:Y:S02]  /*6540*/  MOV R9, R20 ;  /* 0x0000001400097202 */ /* 0x000fe40000000f00 */
[----:B------:R-:W-:-:S08]  /*6550*/  MOV R18, R10 ;  /* 0x0000000a00127202 */ /* 0x000fd00000000f00 */
[----:B------:R-:W-:Y:S05]  /*6560*/  WARPSYNC.COLLECTIVE R6, `(.L_x_3011) ;  /* 0x0000000006087348 */ /* 0x000fea0003c00000 */
[----:B------:R0:W1:Y:S02]  /*6570*/  SHFL.BFLY P2, R10, R9, R8, R7 ;  /* 0x0c000008090a7389 */ /* 0x0000640000040007 */
[----:B01----:R-:W-:Y:S01]  /*6580*/  ENDCOLLECTIVE ;  /* 0x000000000000791b */ /* 0x003fe20003800000 */
.L_x_3011:
[----:B------:R-:W-:Y:S01]  /*6590*/  FADD.FTZ R17, R17, R18 ;  /* 0x0000001211117221 */ /* 0x000fe20000010000 */
[----:B------:R-:W-:Y:S01]  /*65a0*/  MOV R9, R22 ;  /* 0x0000001600097202 */ /* 0x000fe20000000f00 */
[----:B------:R-:W-:-:S07]  /*65b0*/  IMAD.MOV.U32 R21, RZ, RZ, R10 ;  /* 0x000000ffff157224 */ /* 0x000fce00078e000a */
[----:B------:R-:W-:Y:S05]  /*65c0*/  WARPSYNC.COLLECTIVE R6, `(.L_x_3012) ;  /* 0x0000000006087348 */ /* 0x000fea0003c00000 */
[----:B------:R0:W1:Y:S02]  /*65d0*/  SHFL.BFLY P2, R10, R9, R8, R7 ;  /* 0x0c000008090a7389 */ /* 0x0000640000040007 */
[----:B01----:R-:W-:Y:S01]  /*65e0*/  ENDCOLLECTIVE ;  /* 0x000000000000791b */ /* 0x003fe20003800000 */
.L_x_3012:
[----:B------:R-:W-:Y:S01]  /*65f0*/  FADD.FTZ R23, R21, R20 ;  /* 0x0000001415177221 */ /* 0x000fe20000010000 */
[----:B------:R-:W-:-:S04]  /*6600*/  @P0 LEA R21, R65, UR6, 0x7 ;  /* 0x0000000641150c11 */ /* 0x000fc8000f8e38ff */
[----:B------:R-:W-:Y:S01]  /*6610*/  MOV R9, R23 ;  /* 0x0000001700097202 */ /* 0x000fe20000000f00 */
[----:B------:R-:W-:Y:S01]  /*6620*/  IMAD.MOV.U32 R8, RZ, RZ, 0x4 ;  /* 0x00000004ff087424 */ /* 0x000fe200078e00ff */
[----:B------:R-:W-:-:S07]  /*6630*/  MOV R25, R10 ;  /* 0x0000000a00197202 */ /* 0x000fce0000000f00 */
[----:B------:R-:W-:Y:S05]  /*6640*/  WARPSYNC.COLLECTIVE R6, `(.L_x_3013) ;  /* 0x0000000006087348 */ /* 0x000fea0003c00000 */
[----:B------:R0:W1:Y:S02]  /*6650*/  SHFL.BFLY P2, R10, R9, R8, R7 ;  /* 0x0c000008090a7389 */ /* 0x0000640000040007 */
[----:B01----:R-:W-:Y:S01]  /*6660*/  ENDCOLLECTIVE ;  /* 0x000000000000791b */ /* 0x003fe20003800000 */
.L_x_3013:
[----:B------:R-:W-:-:S05]  /*6670*/  FADD.FTZ R25, R25, R22 ;  /* 0x0000001619197221 */ /* 0x000fca0000010000 */
[----:B------:R-:W-:Y:S02]  /*6680*/  MOV R9, R25 ;  /* 0x0000001900097202 */ /* 0x000fe40000000f00 */
[----:B------:R-:W-:-:S07]  /*6690*/  MOV R20, R10 ;  /* 0x0000000a00147202 */ /* 0x000fce0000000f00 */
[----:B------:R-:W-:Y:S05]  /*66a0*/  WARPSYNC.COLLECTIVE R6, `(.L_x_3014) ;  /* 0x0000000006087348 */ /* 0x000fea0003c00000 */
[----:B------:R0:W1:Y:S02]  /*66b0*/  SHFL.BFLY P2, R10, R9, R8, R7 ;  /* 0x0c000008090a7389 */ /* 0x0000640000040007 */
[----:B01----:R-:W-:Y:S01]  /*66c0*/  ENDCOLLECTIVE ;  /* 0x000000000000791b */ /* 0x003fe20003800000 */
.L_x_3014:
[----:B------:R-:W-:Y:S01]  /*66d0*/  FADD.FTZ R22, R23, R20 ;  /* 0x0000001417167221 */ /* 0x000fe20000010000 */
[----:B------:R-:W-:-:S04]  /*66e0*/  HFMA2.MMA R8, -RZ, RZ, 0, 1.1920928955078125e-07 ;  /* 0x00000002ff087435 */ /* 0x000fc800000001ff */
[----:B------:R-:W-:Y:S02]  /*66f0*/  MOV R9, R22 ;  /* 0x0000001600097202 */ /* 0x000fe40000000f00 */
        /* <DEDUP_REMOVED lines=8> */
.L_x_3015:
[----:B------:R0:W1:Y:S04]  /*6780*/  @P0 LDS R28, [R21] ;  /* 0x00000000151c0984 */ /* 0x0000680000000800 */
[----:B------:R0:W2:Y:S01]  /*6790*/  @P0 LDS R29, [R21+0x780] ;  /* 0x00078000151d0984 */ /* 0x0000a20000000800 */
[----:B------:R-:W-:Y:S01]  /*67a0*/  MOV R9, R24 ;  /* 0x0000001800097202 */ /* 0x000fe20000000f00 */
[----:B------:R-:W-:-:S07]  /*67b0*/  IMAD.MOV.U32 R23, RZ, RZ, R10 ;  /* 0x000000ffff177224 */ /* 0x000fce00078e000a */
[----:B012---:R-:W-:Y:S05]  /*67c0*/  WARPSYNC.COLLECTIVE R6, `(.L_x_3016) ;  /* 0x0000000006087348 */ /* 0x007fea0003c00000 */
[----:B------:R3:W4:Y:S02]  /*67d0*/  SHFL.BFLY P2, R10, R9, R8, R7 ;  /* 0x0c000008090a7389 */ /* 0x0007240000040007 */
[----:B01234-:R-:W-:Y:S01]  /*67e0*/  ENDCOLLECTIVE ;  /* 0x000000000000791b */ /* 0x01ffe20003800000 */
.L_x_3016:
[----:B------:R-:W-:Y:S01]  /*67f0*/  FADD.FTZ R20, R22, R23 ;  /* 0x0000001716147221 */ /* 0x000fe20000010000 */
[----:B------:R-:W-:-:S03]  /*6800*/  HFMA2.MMA R8, -RZ, RZ, 0, 5.9604644775390625e-08 ;  /* 0x00000001ff087435 */ /* 0x000fc600000001ff */
[----:B------:R-:W-:Y:S01]  /*6810*/  IMAD.MOV.U32 R9, RZ, RZ, R20 ;  /* 0x000000ffff097224 */ /* 0x000fe200078e0014 */
[----:B------:R-:W-:Y:S01]  /*6820*/  @P0 MOV R26, R28 ;  /* 0x0000001c001a0202 */ /* 0x000fe20000000f00 */
[----:B------:R-:W-:Y:S01]  /*6830*/  @P0 IMAD.MOV.U32 R27, RZ, RZ, R29 ;  /* 0x000000ffff1b0224 */ /* 0x000fe200078e001d */
[----:B------:R-:W-:Y:S02]  /*6840*/  ISETP.NE.AND P0, PT, R65, RZ, PT ;  /* 0x000000ff4100720c */ /* 0x000fe40003f05270 */
[----:B------:R-:W-:-:S11]  /*6850*/  MOV R25, R10 ;  /* 0x0000000a00197202 */ /* 0x000fd60000000f00 */
[----:B------:R-:W-:Y:S05]  /*6860*/  WARPSYNC.COLLECTIVE R6, `(.L_x_3017) ;  /* 0x0000000006087348 */ /* 0x000fea0003c00000 */
[----:B------:R0:W1:Y:S02]  /*6870*/  SHFL.BFLY P2, R10, R9, R8, R7 ;  /* 0x0c000008090a7389 */ /* 0x0000640000040007 */
[----:B01----:R-:W-:Y:S01]  /*6880*/  ENDCOLLECTIVE ;  /* 0x000000000000791b */ /* 0x003fe20003800000 */
.L_x_3017:
[----:B------:R-:W-:Y:S01]  /*6890*/  FADD.FTZ R24, R24, R25 ;  /* 0x0000001918187221 */ /* 0x000fe20000010000 */
[----:B------:R-:W-:-:S04]  /*68a0*/  @!P0 F2FP.F16.F32.PACK_AB R11, RZ, R13 ;  /* 0x0000000dff0b823e */ /* 0x000fc800000000ff */
[----:B------:R-:W-:Y:S02]  /*68b0*/  MOV R9, R24 ;  /* 0x0000001800097202 */ /* 0x000fe40000000f00 */
[----:B------:R-:W-:-:S07]  /*68c0*/  MOV R23, R10 ;  /* 0x0000000a00177202 */ /* 0x000fce0000000f00 */
[----:B------:R-:W-:Y:S05]  /*68d0*/  WARPSYNC.COLLECTIVE R6, `(.L_x_3018) ;  /* 0x0000000006087348 */ /* 0x000fea0003c00000 */
[----:B------:R0:W1:Y:S02]  /*68e0*/  SHFL.BFLY P2, R10, R9, R8, R7 ;  /* 0x0c000008090a7389 */ /* 0x0000640000040007 */
[----:B01----:R-:W-:Y:S01]  /*68f0*/  ENDCOLLECTIVE ;  /* 0x000000000000791b */ /* 0x003fe20003800000 */
.L_x_3018:
[----:B------:R-:W-:Y:S01]  /*6900*/  HFMA2.MMA R8, -RZ, RZ, 0, 4.76837158203125e-07 ;  /* 0x00000008ff087435 */ /* 0x000fe200000001ff */
[----:B------:R-:W-:Y:S01]  /*6910*/  MOV R9, R26 ;  /* 0x0000001a00097202 */ /* 0x000fe20000000f00 */
[----:B------:R-:W-:-:S09]  /*6920*/  IMAD.MOV.U32 R25, RZ, RZ, R10 ;  /* 0x000000ffff197224 */ /* 0x000fd200078e000a */
[----:B------:R-:W-:Y:S05]  /*6930*/  WARPSYNC.COLLECTIVE R6, `(.L_x_3019) ;  /* 0x0000000006087348 */ /* 0x000fea0003c00000 */
[----:B------:R0:W1:Y:S02]  /*6940*/  SHFL.BFLY P2, R10, R9, R8, R7 ;  /* 0x0c000008090a7389 */ /* 0x0000640000040007 */
[----:B01----:R-:W-:Y:S01]  /*6950*/  ENDCOLLECTIVE ;  /* 0x000000000000791b */ /* 0x003fe20003800000 */
.L_x_3019:
[----:B------:R-:W-:Y:S02]  /*6960*/  MOV R9, R27 ;  /* 0x0000001b00097202 */ /* 0x000fe40000000f00 */
[----:B------:R-:W-:-:S07]  /*6970*/  MOV R31, R10 ;  /* 0x0000000a001f7202 */ /* 0x000fce0000000f00 */
[----:B------:R-:W-:Y:S05]  /*6980*/  WARPSYNC.COLLECTIVE R6, `(.L_x_3020) ;  /* 0x0000000006087348 */ /* 0x000fea0003c00000 */
[----:B------:R0:W1:Y:S02]  /*6990*/  SHFL.BFLY P2, R10, R9, R8, R7 ;  /* 0x0c000008090a7389 */ /* 0x0000640000040007 */
[----:B01----:R-:W-:Y:S01]  /*69a0*/  ENDCOLLECTIVE ;  /* 0x000000000000791b */ /* 0x003fe20003800000 */
.L_x_3020:
[----:B------:R-:W-:-:S05]  /*69b0*/  FADD.FTZ R31, R31, R26 ;  /* 0x0000001a1f1f7221 */ /* 0x000fca0000010000 */
[----:B------:R-:W-:Y:S01]  /*69c0*/  MOV R9, R31 ;  /* 0x0000001f00097202 */ /* 0x000fe20000000f00 */
[----:B------:R-:W-:Y:S01]  /*69d0*/  IMAD.MOV.U32 R8, RZ, RZ, 0x4 ;  /* 0x00000004ff087424 */ /* 0x000fe200078e00ff */
[----:B------:R-:W-:-:S07]  /*69e0*/  MOV R28, R10 ;  /* 0x0000000a001c7202 */ /* 0x000fce0000000f00 */
[----:B------:R-:W-:Y:S05]  /*69f0*/  WARPSYNC.COLLECTIVE R6, `(.L_x_3021) ;  /* 0x0000000006087348 */ /* 0x000fea0003c00000 */
[----:B------:R0:W1:Y:S02]  /*6a00*/  SHFL.BFLY P2, R10, R9, R8, R7 ;  /* 0x0c000008090a7389 */ /* 0x0000640000040007 */
[----:B01----:R-:W-:Y:S01]  /*6a10*/  ENDCOLLECTIVE ;  /* 0x000000000000791b */ /* 0x003fe20003800000 */
.L_x_3021:
[----:B------:R-:W-:-:S05]  /*6a20*/  FADD.FTZ R28, R28, R27 ;  /* 0x0000001b1c1c7221 */ /* 0x000fca0000010000 */
[----:B------:R-:W-:Y:S02]  /*6a30*/  MOV R9, R28 ;  /* 0x0000001c00097202 */ /* 0x000fe40000000f00 */
[----:B------:R-:W-:-:S07]  /*6a40*/  MOV R26, R10 ;  /* 0x0000000a001a7202 */ /* 0x000fce0000000f00 */
[----:B------:R-:W-:Y:S05]  /*6a50*/  WARPSYNC.COLLECTIVE R6, `(.L_x_3022) ;  /* 0x0000000006087348 */ /* 0x000fea0003c00000 */
[----:B------:R0:W1:Y:S02]  /*6a60*/  SHFL.BFLY P2, R10, R9, R8, R7 ;  /* 0x0c000008090a7389 */ /* 0x0000640000040007 */
[----:B01----:R-:W-:Y:S01]  /*6a70*/  ENDCOLLECTIVE ;  /* 0x000000000000791b */ /* 0x003fe20003800000 */
.L_x_3022:
[----:B------:R-:W-:Y:S01]  /*6a80*/  FADD.FTZ R26, R31, R26 ;  /* 0x0000001a1f1a7221 */ /* 0x000fe20000010000 */
[----:B------:R-:W-:-:S03]  /*6a90*/  HFMA2.MMA R8, -RZ, RZ, 0, 1.1920928955078125e-07 ;  /* 0x00000002ff087435 */ /* 0x000fc600000001ff */
[----:B------:R-:W-:Y:S01]  /*6aa0*/  IMAD.MOV.U32 R9, RZ, RZ, R26 ;  /* 0x000000ffff097224 */ /* 0x000fe200078e001a */
[----:B------:R-:W-:-:S07]  /*6ab0*/  MOV R27, R10 ;  /* 0x0000000a001b7202 */ /* 0x000fce0000000f00 */
[----:B------:R-:W-:Y:S05]  /*6ac0*/  WARPSYNC.COLLECTIVE R6, `(.L_x_3023) ;  /* 0x0000000006087348 */ /* 0x000fea0003c00000 */
[----:B------:R0:W1:Y:S02]  /*6ad0*/  SHFL.BFLY P2, R10, R9, R8, R7 ;  /* 0x0c000008090a7389 */ /* 0x0000640000040007 */
[----:B01----:R-:W-:Y:S01]  /*6ae0*/  ENDCOLLECTIVE ;  /* 0x000000000000791b */ /* 0x003fe20003800000 */
.L_x_3023:
[----:B------:R-:W-:-:S04]  /*6af0*/  FADD.FTZ R21, R28, R27 ;  /* 0x0000001b1c157221 */ /* 0x000fc80000010000 */
[----:B------:R-:W-:Y:S01]  /*6b00*/  IMAD.MOV.U32 R9, RZ, RZ, R21 ;  /* 0x000000ffff097224 */ /* 0x000fe200078e0015 */
[----:B------:R-:W-:-:S07]  /*6b10*/  MOV R29, R10 ;  /* 0x0000000a001d7202 */ /* 0x000fce0000000f00 */
[----:B------:R-:W-:Y:S05]  /*6b20*/  WARPSYNC.COLLECTIVE R6, `(.L_x_3024) ;  /* 0x0000000006087348 */ /* 0x000fea0003c00000 */
[----:B------:R0:W1:Y:S02]  /*6b30*/  SHFL.BFLY P2, R10, R9, R8, R7 ;  /* 0x0c000008090a7389 */ /* 0x0000640000040007 */
[----:B01----:R-:W-:Y:S01]  /*6b40*/  ENDCOLLECTIVE ;  /* 0x000000000000791b */ /* 0x003fe20003800000 */
.L_x_3024:
        /* <DEDUP_REMOVED lines=21> */
.L_x_3025:
        /* <DEDUP_REMOVED lines=11> */
.L_x_3026:
[----:B------:R-:W-:Y:S01]  /*6d50*/  FADD.FTZ R13, R26, R13 ;  /* 0x0000000d1a0d7221 */ /* 0x000fe20000010000 */
[----:B------:R-:W-:Y:S06]  /*6d60*/  BRA `(.L_x_3027) ;  /* 0xffffffe400147947 */ /* 0x000fec000383ffff */
.L_x_3028:
        /* <DEDUP_REMOVED lines=9> */
.L_x_3952:


//--------------------- .text._ZN13group_norm_v218gn_bwd_cuda_kernelI6__halfLi480ELi3ELi16ELi120ELi256ELb1ELb1ELi4ELi960ELi960ELi4ELb1ELi4ELb0ELb0ELNS_15WgradSyncMethodE3ENS_16CompileConditionILi900EEEEEvPT_S6_S6_PKS5_S8_S8_S8_PKfflPfPj --------------------------
	.section	.text._ZN13group_norm_v218gn_bwd_cuda_kernelI6__halfLi480ELi3ELi16ELi120ELi256ELb1ELb1ELi4ELi960ELi960ELi4ELb1ELi4ELb0ELb0ELNS_15WgradSyncMethodE3ENS_16CompileConditionILi900EEEEEvPT_S6_S6_PKS5_S8_S8_S8_PKfflPfPj,"ax",@progbits
	.align	128
        .global         _ZN13group_norm_v218gn_bwd_cuda_kernelI6__halfLi480ELi3ELi16ELi120ELi256ELb1ELb1ELi4ELi960ELi960ELi4ELb1ELi4ELb0ELb0ELNS_15WgradSyncMethodE3ENS_16CompileConditionILi900EEEEEvPT_S6_S6_PKS5_S8_S8_S8_PKfflPfPj
        .type           _ZN13group_norm_v218gn_bwd_cuda_kernelI6__halfLi480ELi3ELi16ELi120ELi256ELb1ELb1ELi4ELi960ELi960ELi4ELb1ELi4ELb0ELb0ELNS_15WgradSyncMethodE3ENS_16CompileConditionILi900EEEEEvPT_S6_S6_PKS5_S8_S8_S8_PKfflPfPj,@function
        .size           _ZN13group_norm_v218gn_bwd_cuda_kernelI6__halfLi480ELi3ELi16ELi120ELi256ELb1ELb1ELi4ELi960ELi960ELi4ELb1ELi4ELb0ELb0ELNS_15WgradSyncMethodE3ENS_16CompileConditionILi900EEEEEvPT_S6_S6_PKS5_S8_S8_S8_PKfflPfPj,(.L_x_3953 - _ZN13group_norm_v218gn_bwd_cuda_kernelI6__halfLi480ELi3ELi16ELi120ELi256ELb1ELb1ELi4ELi960ELi960ELi4ELb1ELi4ELb0ELb0ELNS_15WgradSyncMethodE3ENS_16CompileConditionILi900EEEEEvPT_S6_S6_PKS5_S8_S8_S8_PKfflPfPj)
        .other          _ZN13group_norm_v218gn_bwd_cuda_kernelI6__halfLi480ELi3ELi16ELi120ELi256ELb1ELb1ELi4ELi960ELi960ELi4ELb1ELi4ELb0ELb0ELNS_15WgradSyncMethodE3ENS_16CompileConditionILi900EEEEEvPT_S6_S6_PKS5_S8_S8_S8_PKfflPfPj,@"STO_CUDA_ENTRY STV_DEFAULT"
_ZN13group_norm_v218gn_bwd_cuda_kernelI6__halfLi480ELi3ELi16ELi120ELi256ELb1ELb1ELi4ELi960ELi960ELi4ELb1ELi4ELb0ELb0ELNS_15WgradSyncMethodE3ENS_16CompileConditionILi900EEEEEvPT_S6_S6_PKS5_S8_S8_S8_PKfflPfPj:
.text._ZN13group_norm_v218gn_bwd_cuda_kernelI6__halfLi480ELi3ELi16ELi120ELi256ELb1ELb1ELi4ELi960ELi960ELi4ELb1ELi4ELb0ELb0ELNS_15WgradSyncMethodE3ENS_16CompileConditionILi900EEEEEvPT_S6_S6_PKS5_S8_S8_S8_PKfflPfPj:
        /* <DEDUP_REMOVED lines=32> */
.L_x_3031:
[----:B------:R-:W2:Y:S04]  /*0200*/  LD.E.STRONG.GPU R0, desc[UR12][R2.64] ;  /* 0x0000000c02007980 */ /* 0x000ea8000c10f900 */
[----:B--2---:R-:W-:Y:S01]  /*0210*/  CCTL.IVALL ;  /* 0x00000000ff00798f */ /* 0x004fe20002000000 */
[----:B------:R-:W-:Y:S05]  /*0220*/  YIELD ;  /* 0x0000000000007946 */ /* 0x000fea0003800000 */
[----:B-----5:R-:W-:-:S04]  /*0230*/  LOP3.LUT R0, R0, R5, RZ, 0x3c, !PT ;  /* 0x0000000500007212 */ /* 0x020fc800078e3cff */
[----:B------:R-:W-:-:S13]  /*0240*/  ISETP.GT.AND P0, PT, R0, -0x1, PT ;  /* 0xffffffff0000780c */ /* 0x000fda0003f04270 */
[----:B------:R-:W-:Y:S05]  /*0250*/  @P0 BRA `(.L_x_3031) ;  /* 0xfffffffc00e80947 */ /* 0x000fea000383ffff */
.L_x_3030:
[----:B------:R-:W-:Y:S05]  /*0260*/  WARPSYNC.ALL ;  /* 0x0000000000007948 */ /* 0x000fea0003800000 */
[----:B------:R-:W-:Y:S06]  /*0270*/  BAR.SYNC.DEFER_BLOCKING 0x0 ;  /* 0x0000000000007b1d */ /* 0x000fec0000010000 */
[----:B------:R-:W-:Y:S05]  /*0280*/  BRA `(.L_x_3032) ;  /* 0x0000003000787947 */ /* 0x000fea0003800000 */
.L_x_3029:
[----:B------:R-:W0:Y:S01]  /*0290*/  S2R R11, SR_TID.X ;  /* 0x00000000000b7919 */ /* 0x000e220000002100 */
[----:B------:R-:W-:Y:S02]  /*02a0*/  MOV R0, 0x400 ;  /* 0x0000040000007802 */ /* 0x000fe40000000f00 */
[----:B------:R-:W-:Y:S02]  /*02b0*/  CS2R R18, SRZ ;  /* 0x0000000000127805 */ /* 0x000fe4000001ff00 */
[----:B------:R-:W-:Y:S01]  /*02c0*/  CS2R R16, SRZ ;  /* 0x0000000000107805 */ /* 0x000fe2000001ff00 */
[----:B------:R-:W1:Y:S01]  /*02d0*/  S2R R9, SR_CgaCtaId ;  /* 0x0000000000097919 */ /* 0x000e620000008800 */
[----:B------:R-:W-:Y:S01]  /*02e0*/  CS2R R14, SRZ ;  /* 0x00000000000e7805 */ /* 0x000fe2000001ff00 */
[----:B------:R-:W-:Y:S01]  /*02f0*/  VIADD R0, R0, 0x3c00 ;  /* 0x00003c0000007836 */ /* 0x000fe20000000000 */
        /* <DEDUP_REMOVED lines=8> */
[----:B------:R-:W-:Y:S02]  /*0380*/  LOP3.LUT R8, R7, 0xfffffffc, RZ, 0xc0, !PT ;  /* 0xfffffffc07087812 */ /* 0x000fe400078ec0ff */
[----:B-1----:R-:W-:Y:S01]  /*0390*/  LEA R2, R9, R0, 0x18 ;  /* 0x0000000009027211 */ /* 0x002fe200078ec0ff */
[----:B------:R0:W-:Y:S01]  /*03a0*/  STL [R1+0x14], R10 ;  /* 0x0000140a01007387 */ /* 0x0001e20000100800 */
[----:B------:R-:W-:Y:S01]  /*03b0*/  IADD3 R0, R12, 0xf0, RZ ;  /* 0x000000f00c007810 */ /* 0x000fe20007ffe0ff */
[----:B------:R-:W-:Y:S01]  /*03c0*/  IMAD.IADD R8, R5, 0x1, -R8 ;  /* 0x0000000105087824 */ /* 0x000fe200078e0a08 */
[----:B------:R-:W-:Y:S02]  /*03d0*/  IADD3 R7, R10, 0xf0, RZ ;  /* 0x000000f00a077810 */ /* 0x000fe40007ffe0ff */
[----:B------:R-:W-:Y:S02]  /*03e0*/  CS2R R12, SRZ ;  /* 0x00000000000c7805 */ /* 0x000fe4000001ff00 */
[----:B------:R-:W-:-:S02]  /*03f0*/  LEA.HI R6, R6, R5, RZ, 0x4 ;  /* 0x0000000506067211 */ /* 0x000fc400078f20ff */
[----:B------:R-:W-:Y:S02]  /*0400*/  SHF.R.S32.HI R5, RZ, 0x1f, R0 ;  /* 0x0000001fff057819 */ /* 0x000fe40000011400 */
[----:B------:R-:W-:Y:S02]  /*0410*/  LEA.HI R3, R3, R11, RZ, 0x4 ;  /* 0x0000000b03037211 */ /* 0x000fe400078f20ff */
[----:B------:R-:W-:Y:S02]  /*0420*/  LOP3.LUT R4, R4, 0xfffffffc, RZ, 0xc0, !PT ;  /* 0xfffffffc04047812 */ /* 0x000fe400078ec0ff */
[----:B0-----:R-:W-:Y:S02]  /*0430*/  SHF.R.S32.HI R10, RZ, 0x1f, R7 ;  /* 0x0000001fff0a7819 */ /* 0x001fe40000011407 */
[----:B------:R-:W-:Y:S02]  /*0440*/  LEA.HI R5, R5, R0, RZ, 0x2 ;  /* 0x0000000005057211 */ /* 0x000fe400078f10ff */
[----:B------:R-:W-:-:S02]  /*0450*/  SHF.R.U32.HI R3, RZ, 0x4, R3 ;  /* 0x00000004ff037819 */ /* 0x000fc40000011603 */
[----:B------:R-:W-:Y:S02]  /*0460*/  IADD3 R4, -R4, R11, RZ ;  /* 0x0000000b04047210 */ /* 0x000fe40007ffe1ff */
[----:B------:R-:W-:Y:S02]  /*0470*/  LEA.HI R10, R10, R7, RZ, 0x2 ;  /* 0x000000070a0a7211 */ /* 0x000fe400078f10ff */
[----:B------:R-:W-:Y:S02]  /*0480*/  SHF.R.U32.HI R5, RZ, 0x2, R5 ;  /* 0x00000002ff057819 */ /* 0x000fe40000011605 */
[C---:B------:R-:W-:Y:S02]  /*0490*/  LOP3.LUT R0, R4.reuse, 0x3, R3, 0x78, !PT ;  /* 0x0000000304007812 */ /* 0x040fe400078e7803 */
[----:B------:R-:W-:Y:S02]  /*04a0*/  SHF.R.U32.HI R7, RZ, 0x4, R6 ;  /* 0x00000004ff077819 */ /* 0x000fe40000011606 */
[----:B------:R-:W-:Y:S01]  /*04b0*/  SHF.R.U32.HI R9, RZ, 0x2, R10 ;  /* 0x00000002ff097819 */ /* 0x000fe2000001160a */
[----:B------:R0:W-:Y:S01]  /*04c0*/  STL [R1+0x24], R0 ;  /* 0x0000240001007387 */ /* 0x0001e20000100800 */
[----:B------:R-:W-:-:S02]  /*04d0*/  LOP3.LUT R4, R4, 0x3, R5, 0x78, !PT ;  /* 0x0000000304047812 */ /* 0x000fc400078e7805 */
[----:B------:R-:W-:-:S03]  /*04e0*/  LOP3.LUT R3, R8, 0x3, R7, 0x78, !PT ;  /* 0x0000000308037812 */ /* 0x000fc600078e7807 */
[----:B------:R1:W-:Y:S01]  /*04f0*/  STL [R1+0x20], R4 ;  /* 0x0000200401007387 */ /* 0x0003e20000100800 */
[----:B0-----:R-:W-:-:S03]  /*0500*/  LOP3.LUT R0, R8, 0x3, R9, 0x78, !PT ;  /* 0x0000000308007812 */ /* 0x001fc600078e7809 */
[----:B------:R1:W-:Y:S04]  /*0510*/  STL [R1+0x1c], R3 ;  /* 0x00001c0301007387 */ /* 0x0003e80000100800 */
[----:B------:R1:W-:Y:S02]  /*0520*/  STL [R1+0x18], R0 ;  /* 0x0000180001007387 */ /* 0x0003e40000100800 */
.L_x_3044:
[----:B-12---:R-:W0:Y:S01]  /*0530*/  S2R R0, SR_TID.X ;  /* 0x0000000000007919 */ /* 0x006e220000002100 */
[----:B------:R-:W-:Y:S01]  /*0540*/  ULOP3.LUT UR7, UR10, 0x1, URZ, 0xc0, !UPT ;  /* 0x000000010a077892 */ /* 0x000fe2000f8ec03f */
[----:B------:R-:W1:Y:S01]  /*0550*/  LDC.64 R28, c[0x0][0x238] ;  /* 0x00008e00ff1c7b82 */ /* 0x000e620000000a00 */
[----:B------:R-:W-:Y:S01]  /*0560*/  USHF.L.U32 UR8, UR16, 0x2, URZ ;  /* 0x0000000210087899 */ /* 0x000fe2000800063f */
[----:B------:R-:W-:Y:S01]  /*0570*/  STL [R1+0x28], R13 ;  /* 0x0000280d01007387 */ /* 0x000fe20000100800 */
[----:B------:R-:W-:Y:S02]  /*0580*/  UIMAD UR14, UR7, 0x3c0, URZ ;  /* 0x000003c0070e78a4 */ /* 0x000fe4000f8e023f */
[----:B------:R-:W-:Y:S02]  /*0590*/  USHF.R.U64 UR9, UR10, 0x1, UR5 ;  /* 0x000000010a097899 */ /* 0x000fe40008001205 */
[----:B------:R-:W-:Y:S02]  /*05a0*/  USHF.R.U32.HI UR7, URZ, 0x1, UR5 ;  /* 0x000000013f077899 */ /* 0x000fe40008011605 */
[----:B------:R-:W-:-:S02]  /*05b0*/  ULOP3.LUT UR8, UR8, 0xfc, URZ, 0xc0, !UPT ;  /* 0x000000fc08087892 */ /* 0x000fc4000f8ec03f */
[----:B------:R-:W-:Y:S01]  /*05c0*/  MOV R9, UR9 ;  /* 0x0000000900097c02 */ /* 0x000fe20008000f00 */
[----:B------:R-:W-:Y:S01]  /*05d0*/  ULDC.64 UR18, c[0x0][0x228] ;  /* 0x00008a0000127ab9 */ /* 0x000fe20000000a00 */
[----:B------:R-:W-:Y:S01]  /*05e0*/  IMAD.U32 R20, RZ, RZ, UR7 ;  /* 0x00000007ff147e24 */ /* 0x000fe2000f8e00ff */
[----:B------:R-:W-:Y:S01]  /*05f0*/  UIMAD UR7, UR7, 0x78000, URZ ;  /* 0x00078000070778a4 */ /* 0x000fe2000f8e023f */
[----:B0-----:R-:W-:-:S05]  /*0600*/  IMAD.WIDE.U32 R24, R0, -0x77777777, RZ ;  /* 0x8888888900187825 */ /* 0x001fca00078e00ff */
[----:B------:R-:W-:-:S04]  /*0610*/  SHF.R.U32.HI R24, RZ, 0x7, R25 ;  /* 0x00000007ff187819 */ /* 0x000fc80000011619 */
[C---:B------:R-:W-:Y:S01]  /*0620*/  IADD3 R3, R24.reuse, UR8, RZ ;  /* 0x0000000818037c10 */ /* 0x040fe2000fffe0ff */
[----:B------:R-:W-:Y:S01]  /*0630*/  IMAD R0, R24, -0xf0, R0 ;  /* 0xffffff1018007824 */ /* 0x000fe200078e0200 */
[----:B------:R-:W-:-:S03]  /*0640*/  ULDC.64 UR8, c[0x0][0x248] ;  /* 0x0000920000087ab9 */ /* 0x000fc60000000a00 */
        /* <DEDUP_REMOVED lines=9> */
[C---:B------:R-:W-:Y:S01]  /*06e0*/  LEA R10, P0, R11.reuse, UR8, 0x3 ;  /* 0x000000080b0a7c11 */ /* 0x040fe2000f8018ff */
[----:B------:R-:W2:Y:S03]  /*06f0*/  LDC.64 R8, c[0x0][0x240] ;  /* 0x00009000ff087b82 */ /* 0x000ea60000000a00 */
[----:B------:R-:W-:Y:S01]  /*0700*/  LEA.HI.X R11, R11, UR9, R20, 0x3, P0 ;  /* 0x000000090b0b7c11 */ /* 0x000fe200080f1c14 */
[----:B------:R-:W-:Y:S01]  /*0710*/  ULDC.64 UR8, c[0x0][0x230] ;  /* 0x00008c0000087ab9 */ /* 0x000fe20000000a00 */
[----:B0-----:R-:W-:Y:S01]  /*0720*/  IADD3 R0, R5, UR7, RZ ;  /* 0x0000000705007c10 */ /* 0x001fe2000fffe0ff */
[----:B-1----:R-:W-:Y:S01]  /*0730*/  IMAD.WIDE R28, R6, 0x2, R28 ;  /* 0x00000002061c7825 */ /* 0x002fe200078e021c */
[----:B------:R-:W-:Y:S01]  /*0740*/  IADD3 R5, P1, R3, R4, RZ ;  /* 0x0000000403057210 */ /* 0x000fe20007f3e0ff */
[----:B------:R-:W-:Y:S01]  /*0750*/  ULDC UR7, c[0x0][0x250] ;  /* 0x0000940000077ab9 */ /* 0x000fe20000000800 */
[----:B------:R-:W3:Y:S02]  /*0760*/  LDG.E.64.CONSTANT R10, desc[UR12][R10.64] ;  /* 0x0000000c0a0a7981 */ /* 0x000ee4000c1e9b00 */
[----:B------:R-:W-:Y:S01]  /*0770*/  SHF.L.U32 R21, R5, 0x1, RZ ;  /* 0x0000000105157819 */ /* 0x000fe200000006ff */
[----:B------:R-:W-:Y:S01]  /*0780*/  IMAD.X R20, RZ, RZ, R0, P1 ;  /* 0x000000ffff147224 */ /* 0x000fe200008e0600 */
[----:B------:R-:W4:Y:S02]  /*0790*/  LDG.E.64.CONSTANT R28, desc[UR12][R28.64] ;  /* 0x0000000c1c1c7981 */ /* 0x000f24000c1e9b00 */
[----:B------:R-:W-:-:S02]  /*07a0*/  IADD3 R26, P0, R21, UR8, RZ ;  /* 0x00000008151a7c10 */ /* 0x000fc4000ff1e0ff */
[----:B------:R-:W-:-:S04]  /*07b0*/  SHF.L.U64.HI R13, R5, 0x1, R20 ;  /* 0x00000001050d7819 */ /* 0x000fc80000010214 */
[----:B------:R-:W-:Y:S01]  /*07c0*/  IADD3.X R27, R13, UR9, RZ, P0, !PT ;  /* 0x000000090d1b7c10 */ /* 0x000fe200087fe4ff */
[----:B--2---:R-:W-:-:S05]  /*07d0*/  IMAD.WIDE R6, R6, 0x2, R8 ;  /* 0x0000000206067825 */ /* 0x004fca00078e0208 */
[----:B------:R-:W2:Y:S04]  /*07e0*/  LDG.E.64.CONSTANT R26, desc[UR12][R26.64] ;  /* 0x0000000c1a1a7981 */ /* 0x000ea8000c1e9b00 */
[----:B------:R-:W5:Y:S01]  /*07f0*/  LDG.E.64.CONSTANT R6, desc[UR12][R6.64] ;  /* 0x0000000c06067981 */ /* 0x000f62000c1e9b00 */
[----:B------:R-:W-:-:S04]  /*0800*/  IADD3 R3, R3, 0xf00, RZ ;  /* 0x00000f0003037810 */ /* 0x000fc80007ffe0ff */
[----:B------:R-:W-:Y:S02]  /*0810*/  IADD3 R3, P1, R3, R4, RZ ;  /* 0x0000000403037210 */ /* 0x000fe40007f3e0ff */
[----:B------:R-:W-:Y:S02]  /*0820*/  IADD3 R22, P0, R21, UR18, RZ ;  /* 0x0000001215167c10 */ /* 0x000fe4000ff1e0ff */
[----:B------:R-:W-:Y:S01]  /*0830*/  SHF.L.U32 R4, R3, 0x1, RZ ;  /* 0x0000000103047819 */ /* 0x000fe200000006ff */
[----:B------:R-:W-:Y:S01]  /*0840*/  IMAD.X R0, RZ, RZ, R0, P1 ;  /* 0x000000ffff007224 */ /* 0x000fe200008e0600 */
[----:B------:R-:W-:Y:S02]  /*0850*/  IADD3.X R23, R13, UR19, RZ, P0, !PT ;  /* 0x000000130d177c10 */ /* 0x000fe400087fe4ff */
[----:B------:R-:W-:Y:S02]  /*0860*/  IADD3 R8, P0, R4, UR8, RZ ;  /* 0x0000000804087c10 */ /* 0x000fe4000ff1e0ff */
[----:B------:R-:W-:-:S02]  /*0870*/  SHF.L.U64.HI R0, R3, 0x1, R0 ;  /* 0x0000000103007819 */ /* 0x000fc40000010200 */
[----:B------:R-:W5:Y:S02]  /*0880*/  LDG.E.64.CONSTANT R22, desc[UR12][R22.64] ;  /* 0x0000000c16167981 */ /* 0x000f64000c1e9b00 */
[----:B------:R-:W-:-:S06]  /*0890*/  IADD3.X R9, R0, UR9, RZ, P0, !PT ;  /* 0x0000000900097c10 */ /* 0x000fcc00087fe4ff */
[----:B------:R-:W5:Y:S01]  /*08a0*/  LDG.E.64.CONSTANT R8, desc[UR12][R8.64] ;  /* 0x0000000c08087981 */ /* 0x000f62000c1e9b00 */
[----:B------:R-:W-:-:S03]  /*08b0*/  IADD3 R20, P0, R4, UR18, RZ ;  /* 0x0000001204147c10 */ /* 0x000fc6000ff1e0ff */
[----:B------:R0:W-:Y:S04]  /*08c0*/  STL [R1+0x8], R21 ;  /* 0x0000081501007387 */ /* 0x0001e80000100800 */
[----:B------:R-:W-:Y:S04]  /*08d0*/  STL [R1+0xc], R13 ;  /* 0x00000c0d01007387 */ /* 0x000fe80000100800 */
[----:B------:R-:W-:Y:S01]  /*08e0*/  STL [R1], R4 ;  /* 0x0000000401007387 */ /* 0x000fe20000100800 */
[----:B0-----:R-:W-:-:S03]  /*08f0*/  IADD3.X R21, R0, UR19, RZ, P0, !PT ;  /* 0x0000001300157c10 */ /* 0x001fc600087fe4ff */
[----:B------:R4:W-:Y:S04]  /*0900*/  STL [R1+0x4], R0 ;  /* 0x0000040001007387 */ /* 0x0009e80000100800 */
[----:B------:R-:W5:Y:S01]  /*0910*/  LDG.E.64.CONSTANT R20, desc[UR12][R20.64] ;  /* 0x0000000c14147981 */ /* 0x000f62000c1e9b00 */
[----:B---3--:R-:W-:-:S06]  /*0920*/  FADD.FTZ R3, R11, UR7 ;  /* 0x000000070b037e21 */ /* 0x008fcc0008010000 */
[----:B------:R-:W0:Y:S01]  /*0930*/  MUFU.RSQ R3, R3 ;  /* 0x0000000300037308 */ /* 0x000e220000001400 */
[----:B----4-:R-:W-:Y:S02]  /*0940*/  HADD2.F32 R0, -RZ, R28.H0_H0 ;  /* 0x2000001cff007230 */ /* 0x010fe40000004100 */
[----:B--2---:R-:W-:-:S05]  /*0950*/  HADD2.F32 R36, -RZ, R26.H0_H0 ;  /* 0x2000001aff247230 */ /* 0x004fca0000004100 */
[----:B------:R-:W-:Y:S01]  /*0960*/  FADD.FTZ R36, -R10, R36 ;  /* 0x000000240a247221 */ /* 0x000fe20000010100 */
[----:B-----5:R-:W-:-:S03]  /*0970*/  HADD2.F32 R11, -RZ, R6.H0_H0 ;  /* 0x20000006ff0b7230 */ /* 0x020fc60000004100 */
[----:B0-----:R-:W-:Y:S01]  /*0980*/  FMUL.FTZ R36, R3, R36 ;  /* 0x0000002403247220 */ /* 0x001fe20000410000 */
[----:B------:R-:W-:-:S03]  /*0990*/  HADD2.F32 R35, -RZ, R26.H1_H1 ;  /* 0x3000001aff237230 */ /* 0x000fc60000004100 */
[----:B------:R-:W-:Y:S01]  /*09a0*/  FFMA.FTZ R30, R36, R0, R11 ;  /* 0x00000000241e7223 */ /* 0x000fe2000001000b */
[----:B------:R-:W-:-:S03]  /*09b0*/  HADD2.F32 R4, -RZ, R28.H1_H1 ;  /* 0x3000001cff047230 */ /* 0x000fc60000004100 */
[----:B------:R-:W-:Y:S01]  /*09c0*/  FMUL.FTZ R28, R30, -1.4426950216293334961 ;  /* 0xbfb8aa3b1e1c7820 */ /* 0x000fe20000410000 */
[C---:B------:R-:W-:Y:S01]  /*09d0*/  FADD.FTZ R35, -R10.reuse, R35 ;  /* 0x000000230a237221 */ /* 0x040fe20000010100 */
[----:B------:R-:W-:Y:S02]  /*09e0*/  HADD2.F32 R26, -RZ, R6.H1_H1 ;  /* 0x30000006ff1a7230 */ /* 0x000fe40000004100 */
[----:B------:R-:W-:Y:S02]  /*09f0*/  HADD2.F32 R31, -RZ, R27.H0_H0 ;  /* 0x2000001bff1f7230 */ /* 0x000fe40000004100 */
[----:B------:R-:W-:Y:S01]  /*0a00*/  FMUL.FTZ R35, R3, R35 ;  /* 0x0000002303237220 */ /* 0x000fe20000410000 */
[----:B------:R-:W0:Y:S03]  /*0a10*/  MUFU.EX2 R28, R28 ;  /* 0x0000001c001c7308 */ /* 0x000e260000000800 */
[----:B------:R-:W-:Y:S01]  /*0a20*/  FFMA.FTZ R6, R35, R4, R26 ;  /* 0x0000000423067223 */ /* 0x000fe2000001001a */
[----:B------:R-:W-:Y:S01]  /*0a30*/  FADD.FTZ R31, -R10, R31 ;  /* 0x0000001f0a1f7221 */ /* 0x000fe20000010100 */
[----:B------:R-:W-:-:S02]  /*0a40*/  HADD2.F32 R5, -RZ, R29.H0_H0 ;  /* 0x2000001dff057230 */ /* 0x000fc40000004100 */
[----:B------:R-:W-:Y:S02]  /*0a50*/  HADD2.F32 R25, -RZ, R7.H0_H0 ;  /* 0x20000007ff197230 */ /* 0x000fe40000004100 */
[----:B------:R-:W-:Y:S01]  /*0a60*/  FMUL.FTZ R32, R6, -1.4426950216293334961 ;  /* 0xbfb8aa3b06207820 */ /* 0x000fe20000410000 */
[----:B------:R-:W-:-:S04]  /*0a70*/  FMUL.FTZ R31, R3, R31 ;  /* 0x0000001f031f7220 */ /* 0x000fc80000410000 */
[----:B------:R-:W-:Y:S01]  /*0a80*/  FFMA.FTZ R33, R31, R5, R25 ;  /* 0x000000051f217223 */ /* 0x000fe20000010019 */
[----:B------:R-:W1:Y:S01]  /*0a90*/  MUFU.EX2 R32, R32 ;  /* 0x0000002000207308 */ /* 0x000e620000000800 */
[----:B0-----:R-:W-:Y:S02]  /*0aa0*/  FADD.FTZ R28, R28, 1 ;  /* 0x3f8000001c1c7421 */ /* 0x001fe40000010000 */
[----:B------:R-:W-:-:S05]  /*0ab0*/  FMUL.FTZ R34, R33, -1.4426950216293334961 ;  /* 0xbfb8aa3b21227820 */ /* 0x000fca0000410000 */
[----:B------:R-:W0:Y:S08]  /*0ac0*/  MUFU.RCP R28, R28 ;  /* 0x0000001c001c7308 */ /* 0x000e300000001000 */
[----:B------:R-:W2:Y:S01]  /*0ad0*/  MUFU.EX2 R34, R34 ;  /* 0x0000002200227308 */ /* 0x000ea20000000800 */
[----:B-1----:R-:W-:-:S07]  /*0ae0*/  FADD.FTZ R32, R32, 1 ;  /* 0x3f80000020207421 */ /* 0x002fce0000010000 */
[----:B------:R-:W1:Y:S01]  /*0af0*/  MUFU.RCP R32, R32 ;  /* 0x0000002000207308 */ /* 0x000e620000001000 */
[----:B0-----:R-:W-:-:S04]  /*0b00*/  FADD.FTZ R37, -R28, 1 ;  /* 0x3f8000001c257421 */ /* 0x001fc80000010100 */
[----:B------:R-:W-:Y:S01]  /*0b10*/  FFMA.FTZ R37, R30, R37, 1 ;  /* 0x3f8000001e257423 */ /* 0x000fe20000010025 */
[----:B--2---:R-:W-:-:S04]  /*0b20*/  FADD.FTZ R34, R34, 1 ;  /* 0x3f80000022227421 */ /* 0x004fc80000010000 */
[----:B------:R0:W2:Y:S02]  /*0b30*/  MUFU.RCP R30, R34 ;  /* 0x00000022001e7308 */ /* 0x0000a40000001000 */
[----:B0-----:R-:W-:Y:S02]  /*0b40*/  HADD2.F32 R34, -RZ, R27.H1_H1 ;  /* 0x3000001bff227230 */ /* 0x001fe40000004100 */
[----:B-1----:R-:W-:-:S03]  /*0b50*/  FADD.FTZ R27, -R32, 1 ;  /* 0x3f800000201b7421 */ /* 0x002fc60000010100 */
[----:B------:R-:W-:Y:S01]  /*0b60*/  FADD.FTZ R34, -R10, R34 ;  /* 0x000000220a227221 */ /* 0x000fe20000010100 */
[----:B------:R-:W-:Y:S01]  /*0b70*/  FFMA.FTZ R27, R6, R27, 1 ;  /* 0x3f800000061b7423 */ /* 0x000fe2000001001b */
[----:B------:R-:W-:Y:S02]  /*0b80*/  HADD2.F32 R6, -RZ, R29.H1_H1 ;  /* 0x3000001dff067230 */ /* 0x000fe40000004100 */
[----:B------:R-:W-:Y:S01]  /*0b90*/  FMUL.FTZ R29, R3, R34 ;  /* 0x00000022031d7220 */ /* 0x000fe20000410000 */
[----:B------:R-:W-:Y:S02]  /*0ba0*/  HADD2.F32 R13, -RZ, R7.H1_H1 ;  /* 0x30000007ff0d7230 */ /* 0x000fe40000004100 */
[----:B--2---:R-:W-:-:S04]  /*0bb0*/  FADD.FTZ R34, -R30, 1 ;  /* 0x3f8000001e227421 */ /* 0x004fc80000010100 */
[----:B------:R-:W-:Y:S01]  /*0bc0*/  FFMA.FTZ R34, R33, R34, 1 ;  /* 0x3f80000021227423 */ /* 0x000fe20000010022 */
[----:B------:R-:W-:-:S04]  /*0bd0*/  FFMA.FTZ R33, R29, R6, R13 ;  /* 0x000000061d217223 */ /* 0x000fc8000001000d */
[----:B------:R-:W-:-:S06]  /*0be0*/  FMUL.FTZ R7, R33, -1.4426950216293334961 ;  /* 0xbfb8aa3b21077820 */ /* 0x000fcc0000410000 */
[----:B------:R-:W0:Y:S02]  /*0bf0*/  MUFU.EX2 R7, R7 ;  /* 0x0000000700077308 */ /* 0x000e240000000800 */
[----:B0-----:R-:W-:-:S06]  /*0c00*/  FADD.FTZ R7, R7, 1 ;  /* 0x3f80000007077421 */ /* 0x001fcc0000010000 */
[----:B------:R-:W0:Y:S01]  /*0c10*/  MUFU.RCP R7, R7 ;  /* 0x0000000700077308 */ /* 0x000e220000001000 */
[----:B------:R-:W-:Y:S01]  /*0c20*/  FMUL.FTZ R34, R30, R34 ;  /* 0x000000221e227220 */ /* 0x000fe20000410000 */
[----:B------:R-:W-:Y:S01]  /*0c30*/  FMUL.FTZ R28, R28, R37 ;  /* 0x000000251c1c7220 */ /* 0x000fe20000410000 */
[----:B------:R-:W-:Y:S01]  /*0c40*/  FMUL.FTZ R27, R32, R27 ;  /* 0x0000001b201b7220 */ /* 0x000fe20000410000 */
[----:B------:R-:W-:Y:S02]  /*0c50*/  HADD2.F32 R32, -RZ, R22.H1_H1 ;  /* 0x30000016ff207230 */ /* 0x000fe40000004100 */
[----:B0-----:R-:W-:-:S04]  /*0c60*/  FADD.FTZ R30, -R7, 1 ;  /* 0x3f800000071e7421 */ /* 0x001fc80000010100 */
[----:B------:R-:W-:Y:S01]  /*0c70*/  FFMA.FTZ R33, R33, R30, 1 ;  /* 0x3f80000021217423 */ /* 0x000fe2000001001e */
[----:B------:R-:W-:-:S03]  /*0c80*/  HADD2.F32 R30, -RZ, R22.H0_H0 ;  /* 0x20000016ff1e7230 */ /* 0x000fc60000004100 */
[----:B------:R-:W-:Y:S02]  /*0c90*/  FMUL.FTZ R22, R7, R33 ;  /* 0x0000002107167220 */ /* 0x000fe40000410000 */
[----:B------:R-:W-:Y:S01]  /*0ca0*/  FMUL.FTZ R7, R30, R28 ;  /* 0x0000001c1e077220 */ /* 0x000fe20000410000 */
[----:B------:R-:W-:Y:S02]  /*0cb0*/  HADD2.F32 R30, -RZ, R8.H0_H0 ;  /* 0x20000008ff1e7230 */ /* 0x000fe40000004100 */
[----:B------:R-:W-:Y:S01]  /*0cc0*/  FMUL.FTZ R28, R32, R27 ;  /* 0x0000001b201c7220 */ /* 0x000fe20000410000 */
[----:B------:R-:W-:Y:S02]  /*0cd0*/  HADD2.F32 R27, -RZ, R23.H0_H0 ;  /* 0x20000017ff1b7230 */ /* 0x000fe40000004100 */
[----:B------:R-:W-:-:S03]  /*0ce0*/  FADD.FTZ R30, -R10, R30 ;  /* 0x0000001e0a1e7221 */ /* 0x000fc60000010100 */
[----:B------:R-:W-:Y:S01]  /*0cf0*/  FMUL.FTZ R27, R27, R34 ;  /* 0x000000221b1b7220 */ /* 0x000fe20000410000 */
[----:B------:R-:W-:-:S04]  /*0d00*/  FMUL.FTZ R34, R3, R30 ;  /* 0x0000001e03227220 */ /* 0x000fc80000410000 */
[----:B------:R-:W-:-:S04]  /*0d10*/  FFMA.FTZ R11, R0, R34, R11 ;  /* 0x00000022000b7223 */ /* 0x000fc8000001000b */
[----:B------:R-:W-:-:S06]  /*0d20*/  FMUL.FTZ R30, R11, -1.4426950216293334961 ;  /* 0xbfb8aa3b0b1e7820 */ /* 0x000fcc0000410000 */
[----:B------:R-:W0:Y:S01]  /*0d30*/  MUFU.EX2 R30, R30 ;  /* 0x0000001e001e7308 */ /* 0x000e220000000800 */
[----:B------:R-:W-:Y:S02]  /*0d40*/  HADD2.F32 R33, -RZ, R8.H1_H1 ;  /* 0x30000008ff217230 */ /* 0x000fe40000004100 */
[----:B------:R-:W-:-:S05]  /*0d50*/  HADD2.F32 R8, -RZ, R23.H1_H1 ;  /* 0x30000017ff087230 */ /* 0x000fca0000004100 */
[----:B------:R-:W-:Y:S01]  /*0d60*/  FMUL.FTZ R8, R8, R22 ;  /* 0x0000001608087220 */ /* 0x000fe20000410000 */
[----:B0-----:R-:W-:-:S06]  /*0d70*/  FADD.FTZ R22, R30, 1 ;  /* 0x3f8000001e167421 */ /* 0x001fcc0000010000 */
[----:B------:R-:W0:Y:S01]  /*0d80*/  MUFU.RCP R22, R22 ;  /* 0x0000001600167308 */ /* 0x000e220000001000 */
[--C-:B------:R-:W-:Y:S02]  /*0d90*/  HADD2.F32 R32, -RZ, R9.reuse.H0_H0 ;  /* 0x20000009ff207230 */ /* 0x100fe40000004100 */
[----:B------:R-:W-:Y:S02]  /*0da0*/  HADD2.F32 R9, -RZ, R9.H1_H1 ;  /* 0x30000009ff097230 */ /* 0x000fe40000004100 */
[C---:B------:R-:W-:Y:S01]  /*0db0*/  FADD.FTZ R33, -R10.reuse, R33 ;  /* 0x000000210a217221 */ /* 0x040fe20000010100 */
[C---:B------:R-:W-:Y:S02]  /*0dc0*/  FADD.FTZ R32, -R10.reuse, R32 ;  /* 0x000000200a207221 */ /* 0x040fe40000010100 */
[----:B------:R-:W-:-:S04]  /*0dd0*/  FADD.FTZ R9, -R10, R9 ;  /* 0x000000090a097221 */ /* 0x000fc80000010100 */
[----:B------:R-:W-:Y:S01]  /*0de0*/  FMUL.FTZ R30, R3, R9 ;  /* 0x00000009031e7220 */ /* 0x000fe20000410000 */
[----:B0-----:R-:W-:-:S04]  /*0df0*/  FADD.FTZ R10, -R22, 1 ;  /* 0x3f800000160a7421 */ /* 0x001fc80000010100 */
[----:B------:R-:W-:Y:S01]  /*0e00*/  FFMA.FTZ R11, R11, R10, 1 ;  /* 0x3f8000000b0b7423 */ /* 0x000fe2000001000a */
[----:B------:R-:W-:Y:S02]  /*0e10*/  FFMA.FTZ R10, R6, R30, R13 ;  /* 0x0000001e060a7223 */ /* 0x000fe4000001000d */
[----:B------:R-:W2:Y:S01]  /*0e20*/  LDL.LU R13, [R1+0x28] ;  /* 0x00002800010d7983 */ /* 0x000ea20000300800 */
[C---:B------:R-:W-:Y:S01]  /*0e30*/  FMUL.FTZ R33, R3.reuse, R33 ;  /* 0x0000002103217220 */ /* 0x040fe20000410000 */
[----:B------:R-:W-:-:S03]  /*0e40*/  FMUL.FTZ R32, R3, R32 ;  /* 0x0000002003207220 */ /* 0x000fc60000410000 */
[----:B------:R-:W-:Y:S01]  /*0e50*/  FFMA.FTZ R26, R4, R33, R26 ;  /* 0x00000021041a7223 */ /* 0x000fe2000001001a */
[----:B------:R-:W-:-:S03]  /*0e60*/  FFMA.FTZ R25, R5, R32, R25 ;  /* 0x0000002005197223 */ /* 0x000fc60000010019 */
[----:B------:R-:W-:Y:S01]  /*0e70*/  FMUL.FTZ R23, R26, -1.4426950216293334961 ;  /* 0xbfb8aa3b1a177820 */ /* 0x000fe20000410000 */
[----:B------:R-:W-:-:S05]  /*0e80*/  FMUL.FTZ R37, R25, -1.4426950216293334961 ;  /* 0xbfb8aa3b19257820 */ /* 0x000fca0000410000 */
[----:B------:R-:W0:Y:S08]  /*0e90*/  MUFU.EX2 R23, R23 ;  /* 0x0000001700177308 */ /* 0x000e300000000800 */
[----:B------:R-:W1:Y:S01]  /*0ea0*/  MUFU.EX2 R37, R37 ;  /* 0x0000002500257308 */ /* 0x000e620000000800 */
[----:B0-----:R-:W-:-:S07]  /*0eb0*/  FADD.FTZ R23, R23, 1 ;  /* 0x3f80000017177421 */ /* 0x001fce0000010000 */
[----:B------:R-:W0:Y:S01]  /*0ec0*/  MUFU.RCP R23, R23 ;  /* 0x0000001700177308 */ /* 0x000e220000001000 */
[----:B-1----:R-:W-:-:S07]  /*0ed0*/  FADD.FTZ R37, R37, 1 ;  /* 0x3f80000025257421 */ /* 0x002fce0000010000 */
[----:B------:R-:W1:Y:S01]  /*0ee0*/  MUFU.RCP R37, R37 ;  /* 0x0000002500257308 */ /* 0x000e620000001000 */
[----:B0-----:R-:W-:-:S04]  /*0ef0*/  FADD.FTZ R9, -R23, 1 ;  /* 0x3f80000017097421 */ /* 0x001fc80000010100 */
[----:B------:R-:W-:Y:S01]  /*0f00*/  FFMA.FTZ R9, R26, R9, 1 ;  /* 0x3f8000001a097423 */ /* 0x000fe20000010009 */
[----:B-1----:R-:W-:-:S04]  /*0f10*/  FADD.FTZ R26, -R37, 1 ;  /* 0x3f800000251a7421 */ /* 0x002fc80000010100 */
[----:B------:R-:W-:Y:S01]  /*0f20*/  FFMA.FTZ R26, R25, R26, 1 ;  /* 0x3f800000191a7423 */ /* 0x000fe2000001001a */
[----:B------:R-:W-:-:S06]  /*0f30*/  FMUL.FTZ R25, R10, -1.4426950216293334961 ;  /* 0xbfb8aa3b0a197820 */ /* 0x000fcc0000410000 */
[----:B------:R-:W0:Y:S01]  /*0f40*/  MUFU.EX2 R25, R25 ;  /* 0x0000001900197308 */ /* 0x000e220000000800 */
[----:B------:R-:W-:Y:S02]  /*0f50*/  FMUL.FTZ R26, R37, R26 ;  /* 0x0000001a251a7220 */ /* 0x000fe40000410000 */
[----:B------:R-:W1:Y:S01]  /*0f60*/  S2R R37, SR_TID.X ;  /* 0x0000000000257919 */ /* 0x000e620000002100 */
[----:B0-----:R-:W-:-:S06]  /*0f70*/  FADD.FTZ R25, R25, 1 ;  /* 0x3f80000019197421 */ /* 0x001fcc0000010000 */
[----:B------:R-:W0:Y:S01]  /*0f80*/  MUFU.RCP R25, R25 ;  /* 0x0000001900197308 */ /* 0x000e220000001000 */
[----:B------:R-:W-:Y:S01]  /*0f90*/  FMUL.FTZ R23, R23, R9 ;  /* 0x0000000917177220 */ /* 0x000fe20000410000 */
[----:B------:R-:W-:Y:S01]  /*0fa0*/  FMUL.FTZ R11, R22, R11 ;  /* 0x0000000b160b7220 */ /* 0x000fe20000410000 */
[----:B------:R-:W-:Y:S01]  /*0fb0*/  FMUL.FTZ R22, R4, R28 ;  /* 0x0000001c04167220 */ /* 0x000fe20000410000 */
[----:B0-----:R-:W-:-:S04]  /*0fc0*/  FADD.FTZ R9, -R25, 1 ;  /* 0x3f80000019097421 */ /* 0x001fc80000010100 */
[----:B------:R-:W-:Y:S01]  /*0fd0*/  FFMA.FTZ R10, R10, R9, 1 ;  /* 0x3f8000000a0a7423 */ /* 0x000fe20000010009 */
[----:B------:R-:W-:-:S03]  /*0fe0*/  HADD2.F32 R9, -RZ, R20.H0_H0 ;  /* 0x20000014ff097230 */ /* 0x000fc60000004100 */
[----:B------:R-:W-:Y:S01]  /*0ff0*/  FMUL.FTZ R25, R25, R10 ;  /* 0x0000000a19197220 */ /* 0x000fe20000410000 */
[----:B------:R-:W-:Y:S02]  /*1000*/  HADD2.F32 R10, -RZ, R20.H1_H1 ;  /* 0x30000014ff0a7230 */ /* 0x000fe40000004100 */
[----:B------:R-:W-:Y:S01]  /*1010*/  FMUL.FTZ R9, R9, R11 ;  /* 0x0000000b09097220 */ /* 0x000fe20000410000 */
[----:B------:R-:W-:Y:S01]  /*1020*/  FMUL.FTZ R20, R0, R7 ;  /* 0x0000000700147220 */ /* 0x000fe20000410000 */
[----:B------:R-:W-:-:S03]  /*1030*/  HADD2.F32 R11, -RZ, R21.H0_H0 ;  /* 0x20000015ff0b7230 */ /* 0x000fc60000004100 */
[----:B------:R-:W-:Y:S02]  /*1040*/  FFMA.FTZ R20, R36, R20, RZ ;  /* 0x0000001424147223 */ /* 0x000fe400000100ff */
[----:B------:R-:W-:Y:S01]  /*1050*/  FMUL.FTZ R11, R11, R26 ;  /* 0x0000001a0b0b7220 */ /* 0x000fe20000410000 */
[----:B------:R-:W-:Y:S02]  /*1060*/  HADD2.F32 R26, -RZ, R21.H1_H1 ;  /* 0x30000015ff1a7230 */ /* 0x000fe40000004100 */
[----:B------:R-:W-:Y:S01]  /*1070*/  FFMA.FTZ R20, R35, R22, R20 ;  /* 0x0000001623147223 */ /* 0x000fe20000010014 */
[----:B------:R-:W-:Y:S01]  /*1080*/  FMUL.FTZ R21, R5, R27 ;  /* 0x0000001b05157220 */ /* 0x000fe20000410000 */
[----:B-1----:R-:W-:-:S03]  /*1090*/  IMAD R37, R24, -0xf0, R37 ;  /* 0xffffff1018257824 */ /* 0x002fc600078e0225 */
[----:B------:R-:W-:Y:S01]  /*10a0*/  FFMA.FTZ R20, R31, R21, R20 ;  /* 0x000000151f147223 */ /* 0x000fe20000010014 */
[----:B------:R-:W-:Y:S01]  /*10b0*/  FFMA.FTZ R21, R0, R7, RZ ;  /* 0x0000000700157223 */ /* 0x000fe200000100ff */
[----:B------:R-:W-:Y:S01]  /*10c0*/  FMUL.FTZ R10, R10, R23 ;  /* 0x000000170a0a7220 */ /* 0x000fe20000410000 */
[----:B------:R-:W-:Y:S01]  /*10d0*/  FMUL.FTZ R22, R6, R8 ;  /* 0x0000000806167220 */ /* 0x000fe20000410000 */
[----:B------:R-:W-:Y:S02]  /*10e0*/  IMAD R23, R37, 0x18, R2 ;  /* 0x0000001825177824 */ /* 0x000fe400078e0202 */
[----:B------:R-:W-:Y:S01]  /*10f0*/  FFMA.FTZ R21, R4, R28, R21 ;  /* 0x0000001c04157223 */ /* 0x000fe20000010015 */
[----:B------:R-:W0:Y:S01]  /*1100*/  S2R R37, SR_TID.X ;  /* 0x0000000000257919 */ /* 0x000e220000002100 */
[----:B------:R-:W-:Y:S01]  /*1110*/  FFMA.FTZ R20, R29, R22, R20 ;  /* 0x000000161d147223 */ /* 0x000fe20000010014 */
[----:B------:R-:W-:Y:S01]  /*1120*/  UIADD3 UR8, UP0, UR10, 0x4, URZ ;  /* 0x000000040a087890 */ /* 0x000fe2000ff1e03f */
[----:B------:R-:W-:Y:S01]  /*1130*/  FMUL.FTZ R22, R0, R9 ;  /* 0x0000000900167220 */ /* 0x000fe20000410000 */
[----:B------:R-:W-:-:S02]  /*1140*/  FFMA.FTZ R21, R5, R27, R21 ;  /* 0x0000001b05157223 */ /* 0x000fc40000010015 */
[----:B------:R-:W-:Y:S01]  /*1150*/  UIADD3.X UR9, URZ, UR5, URZ, UP0, !UPT ;  /* 0x000000053f097290 */ /* 0x000fe200087fe43f */
[----:B------:R-:W-:Y:S01]  /*1160*/  FFMA.FTZ R20, R34, R22, R20 ;  /* 0x0000001622147223 */ /* 0x000fe20000010014 */
[----:B------:R-:W-:Y:S01]  /*1170*/  FFMA.FTZ R21, R6, R8, R21 ;  /* 0x0000000806157223 */ /* 0x000fe20000010015 */
[----:B------:R-:W-:Y:S01]  /*1180*/  UISETP.GE.U32.AND UP0, UPT, UR8, UR15, UPT ;  /* 0x0000000f0800728c */ /* 0x000fe2000bf06070 */
[----:B------:R-:W-:Y:S02]  /*1190*/  FMUL.FTZ R22, R4, R10 ;  /* 0x0000000a04167220 */ /* 0x000fe40000410000 */
[----:B------:R-:W-:Y:S01]  /*11a0*/  FFMA.FTZ R21, R0, R9, R21 ;  /* 0x0000000900157223 */ /* 0x000fe20000010015 */
[----:B------:R-:W-:Y:S01]  /*11b0*/  UISETP.GE.AND.EX UP0, UPT, UR9, UR11, UPT, UP0 ;  /* 0x0000000b0900728c */ /* 0x000fe2000bf06300 */
[----:B------:R-:W-:Y:S01]  /*11c0*/  FFMA.FTZ R20, R33, R22, R20 ;  /* 0x0000001621147223 */ /* 0x000fe20000010014 */
[C---:B------:R-:W-:Y:S01]  /*11d0*/  FMUL.FTZ R22, R5.reuse, R11 ;  /* 0x0000000b05167220 */ /* 0x040fe20000410000 */
[----:B------:R-:W-:Y:S01]  /*11e0*/  FMUL.FTZ R26, R26, R25 ;  /* 0x000000191a1a7220 */ /* 0x000fe20000410000 */
[----:B------:R-:W-:Y:S01]  /*11f0*/  FFMA.FTZ R21, R4, R10, R21 ;  /* 0x0000000a04157223 */ /* 0x000fe20000010015 */
[----:B------:R-:W-:Y:S01]  /*1200*/  LEA R24, R24, R23, 0x3 ;  /* 0x0000001718187211 */ /* 0x000fe200078e18ff */
[----:B------:R-:W-:Y:S01]  /*1210*/  FFMA.FTZ R20, R32, R22, R20 ;  /* 0x0000001620147223 */ /* 0x000fe20000010014 */
[----:B------:R-:W-:Y:S01]  /*1220*/  PLOP3.LUT P0, PT, PT, PT, UP0, 0x80, 0x0 ;  /* 0x000000000000781c */ /* 0x000fe20003f0f008 */
[----:B------:R-:W-:Y:S01]  /*1230*/  FMUL.FTZ R22, R6, R26 ;  /* 0x0000001a06167220 */ /* 0x000fe20000410000 */
[----:B------:R-:W-:-:S03]  /*1240*/  FFMA.FTZ R23, R5, R11, R21 ;  /* 0x0000000b05177223 */ /* 0x000fc60000010015 */
[----:B------:R-:W-:Y:S01]  /*1250*/  FFMA.FTZ R21, R30, R22, R20 ;  /* 0x000000161e157223 */ /* 0x000fe20000010014 */
        /* <DEDUP_REMOVED lines=9> */
[----:B0-----:R-:W-:Y:S01]  /*12f0*/  ISETP.GT.U32.AND P1, PT, R37, 0xf, PT ;  /* 0x0000000f2500780c */ /* 0x001fe20003f24070 */
[----:B------:R-:W-:Y:S01]  /*1300*/  FFMA.FTZ R18, R34, R9, R18 ;  /* 0x0000000922127223 */ /* 0x000fe20000010012 */
[----:B------:R-:W-:Y:S01]  /*1310*/  FADD.FTZ R19, R19, R9 ;  /* 0x0000000913137221 */ /* 0x000fe20000010000 */
[----:B------:R-:W-:Y:S01]  /*1320*/  FFMA.FTZ R16, R33, R10, R16 ;  /* 0x0000000a21107223 */ /* 0x000fe20000010010 */
[----:B------:R-:W-:Y:S01]  /*1330*/  FADD.FTZ R17, R17, R10 ;  /* 0x0000000a11117221 */ /* 0x000fe20000010000 */
[----:B------:R-:W-:Y:S01]  /*1340*/  FFMA.FTZ R14, R32, R11, R14 ;  /* 0x0000000b200e7223 */ /* 0x000fe2000001000e */
[----:B------:R-:W-:Y:S01]  /*1350*/  FADD.FTZ R15, R15, R11 ;  /* 0x0000000b0f0f7221 */ /* 0x000fe20000010000 */
[----:B------:R-:W-:Y:S01]  /*1360*/  FFMA.FTZ R12, R30, R26, R12 ;  /* 0x0000001a1e0c7223 */ /* 0x000fe2000001000c */
[----:B--2---:R-:W-:-:S04]  /*1370*/  FADD.FTZ R13, R8, R13 ;  /* 0x0000000d080d7221 */ /* 0x004fc80000010000 */
[----:B------:R-:W-:Y:S01]  /*1380*/  FADD.FTZ R13, R13, R26 ;  /* 0x0000001a0d0d7221 */ /* 0x000fe20000010000 */
[----:B------:R-:W-:Y:S06]  /*1390*/  BAR.SYNC.DEFER_BLOCKING 0x0 ;  /* 0x0000000000007b1d */ /* 0x000fec0000010000 */
[----:B-1----:R-:W-:Y:S05]  /*13a0*/  @!P0 BRA `(.L_x_3033) ;  /* 0x0000000000ec8947 */ /* 0x002fea0003800000 */
[----:B------:R-:W2:Y:S04]  /*13b0*/  LDL R24, [R1+0x24] ;  /* 0x0000240001187983 */ /* 0x000ea80000100800 */
[----:B------:R-:W3:Y:S01]  /*13c0*/  LDL R25, [R1+0x20] ;  /* 0x0000200001197983 */ /* 0x000ee20000100800 */
[----:B------:R-:W0:Y:S01]  /*13d0*/  S2UR UR7, SR_CgaCtaId ;  /* 0x00000000000779c3 */ /* 0x000e220000008800 */
[----:B------:R-:W-:Y:S01]  /*13e0*/  UMOV UR5, 0x400 ;  /* 0x0000040000057882 */ /* 0x000fe20000000000 */
[----:B------:R-:W-:Y:S01]  /*13f0*/  IMAD.SHL.U32 R20, R37, 0x2, RZ ;  /* 0x0000000225147824 */ /* 0x000fe200078e00ff */
[----:B------:R1:W-:Y:S04]  /*1400*/  STL.64 [R1+0x28], R2 ;  /* 0x0000280201007387 */ /* 0x0003e80000100a00 */
[----:B------:R-:W-:-:S04]  /*1410*/  LOP3.LUT R20, R20, 0x18, RZ, 0xc0, !PT ;  /* 0x0000001814147812 */ /* 0x000fc800078ec0ff */
[----:B------:R-:W-:Y:S01]  /*1420*/  LOP3.LUT R23, R20, 0x8, RZ, 0x3c, !PT ;  /* 0x0000000814177812 */ /* 0x000fe200078e3cff */
[----:B-1----:R-:W1:Y:S01]  /*1430*/  S2R R2, SR_TID.X ;  /* 0x0000000000027919 */ /* 0x002e620000002100 */
[----:B0-----:R-:W-:-:S06]  /*1440*/  ULEA UR5, UR7, UR5, 0x18 ;  /* 0x0000000507057291 */ /* 0x001fcc000f8ec03f */
[----:B------:R-:W-:-:S04]  /*1450*/  LEA R21, R37, UR5, 0x5 ;  /* 0x0000000525157c11 */ /* 0x000fc8000f8e28ff */
[C---:B------:R-:W-:Y:S02]  /*1460*/  IADD3 R22, R21.reuse, R20, RZ ;  /* 0x0000001415167210 */ /* 0x040fe40007ffe0ff */
[----:B------:R-:W-:-:S03]  /*1470*/  IADD3 R23, R21, R23, RZ ;  /* 0x0000001715177210 */ /* 0x000fc60007ffe0ff */
[----:B------:R0:W-:Y:S04]  /*1480*/  STS.64 [R22], R18 ;  /* 0x0000001216007388 */ /* 0x0001e80000000a00 */
[----:B------:R-:W-:Y:S01]  /*1490*/  STS.64 [R23], R16 ;  /* 0x0000001017007388 */ /* 0x000fe20000000a00 */
[----:B-1----:R-:W-:Y:S02]  /*14a0*/  SHF.R.S32.HI R3, RZ, 0x1f, R2 ;  /* 0x0000001fff037819 */ /* 0x002fe40000011402 */
[C---:B0-----:R-:W-:Y:S02]  /*14b0*/  LOP3.LUT R22, R20.reuse, 0x10, RZ, 0x3c, !PT ;  /* 0x0000001014167812 */ /* 0x041fe400078e3cff */
[----:B------:R-:W-:Y:S02]  /*14c0*/  LOP3.LUT R20, R20, 0x18, RZ, 0x3c, !PT ;  /* 0x0000001814147812 */ /* 0x000fe400078e3cff */
[----:B------:R-:W-:Y:S01]  /*14d0*/  LEA.HI R3, R3, R2, RZ, 0x2 ;  /* 0x0000000203037211 */ /* 0x000fe200078f10ff */
[C---:B------:R-:W-:Y:S01]  /*14e0*/  IMAD.IADD R22, R21.reuse, 0x1, R22 ;  /* 0x0000000115167824 */ /* 0x040fe200078e0216 */
[----:B------:R-:W-:-:S02]  /*14f0*/  IADD3 R20, R21, R20, RZ ;  /* 0x0000001415147210 */ /* 0x000fc40007ffe0ff */
[----:B------:R-:W-:Y:S02]  /*1500*/  SHF.R.S32.HI R3, RZ, 0x2, R3 ;  /* 0x00000002ff037819 */ /* 0x000fe40000011403 */
[----:B------:R0:W-:Y:S04]  /*1510*/  STS.64 [R22], R14 ;  /* 0x0000000e16007388 */ /* 0x0001e80000000a00 */
[----:B------:R2:W-:Y:S01]  /*1520*/  STS.64 [R20], R12 ;  /* 0x0000000c14007388 */ /* 0x0005e20000000a00 */
[----:B0-----:R-:W-:Y:S01]  /*1530*/  LEA R22, R3, UR5, 0x5 ;  /* 0x0000000503167c11 */ /* 0x001fe2000f8e28ff */
[----:B------:R-:W-:Y:S01]  /*1540*/  USHF.R.U32.HI UR7, URZ, 0x1, UR6 ;  /* 0x000000013f077899 */ /* 0x000fe20008011606 */
[----:B------:R-:W0:Y:S03]  /*1550*/  LDC.64 R2, c[0x0][0x260] ;  /* 0x00009800ff027b82 */ /* 0x000e260000000a00 */
[----:B------:R-:W-:-:S04]  /*1560*/  USHF.L.U32 UR7, UR7, 0x6, URZ ;  /* 0x0000000607077899 */ /* 0x000fc8000800063f */
[----:B------:R-:W-:-:S04]  /*1570*/  ULOP3.LUT UR7, UR7, 0xffffffc0, UR16, 0xe2, !UPT ;  /* 0xffffffc007077892 */ /* 0x000fc8000f8ee210 */
[----:B------:R-:W-:Y:S01]  /*1580*/  UIMAD UR7, UR7, 0x780, UR14 ;  /* 0x00000780070778a4 */ /* 0x000fe2000f8e020e */
[----:B------:R-:W-:Y:S01]  /*1590*/  BAR.SYNC.DEFER_BLOCKING 0x0 ;  /* 0x0000000000007b1d */ /* 0x000fe20000010000 */
[----:B--2---:R-:W-:Y:S01]  /*15a0*/  LEA R20, R24, R22, 0x3 ;  /* 0x0000001618147211 */ /* 0x004fe200078e18ff */
[----:B---3--:R-:W-:-:S05]  /*15b0*/  IMAD R22, R25, 0x8, R22 ;  /* 0x0000000819167824 */ /* 0x008fca00078e0216 */
[----:B------:R-:W1:Y:S04]  /*15c0*/  LDS.64 R20, [R20] ;  /* 0x0000000014147984 */ /* 0x000e680000000a00 */
[----:B------:R-:W2:Y:S01]  /*15d0*/  LDS.64 R22, [R22+0x1e00] ;  /* 0x001e000016167984 */ /* 0x000ea20000000a00 */
[----:B------:R-:W-:-:S03]  /*15e0*/  IADD3 R24, R37, UR7, RZ ;  /* 0x0000000725187c10 */ /* 0x000fc6000fffe0ff */
[----:B------:R-:W3:Y:S01]  /*15f0*/  LDL R25, [R1+0x18] ;  /* 0x0000180001197983 */ /* 0x000ee20000100800 */
        /* <DEDUP_REMOVED lines=8> */
[----:B------:R-:W4:Y:S01]  /*1680*/  LDL R23, [R1+0x1c] ;  /* 0x00001c0001177983 */ /* 0x000f220000100800 */
[----:B------:R-:W-:-:S04]  /*1690*/  VIADD R20, R24, 0x3c0 ;  /* 0x000003c018147836 */ /* 0x000fc80000000000 */
[----:B------:R-:W-:Y:S02]  /*16a0*/  IMAD.WIDE.U32 R20, R20, 0x4, R2 ;  /* 0x0000000414147825 */ /* 0x000fe400078e0002 */
[----:B------:R0:W5:Y:S01]  /*16b0*/  LDL.LU.64 R2, [R1+0x28] ;  /* 0x0000280001027983 */ /* 0x0001620000300a00 */
[----:B--2---:R-:W-:-:S04]  /*16c0*/  LEA R24, R22, UR5, 0x5 ;  /* 0x0000000516187c11 */ /* 0x004fc8000f8e28ff */
[-C--:B----4-:R-:W-:Y:S02]  /*16d0*/  LEA R22, R23, R24.reuse, 0x3 ;  /* 0x0000001817167211 */ /* 0x090fe400078e18ff */
[----:B---3--:R-:W-:-:S04]  /*16e0*/  LEA R24, R25, R24, 0x3 ;  /* 0x0000001819187211 */ /* 0x008fc800078e18ff */
[----:B------:R-:W1:Y:S04]  /*16f0*/  LDS.64 R22, [R22] ;  /* 0x0000000016167984 */ /* 0x000e680000000a00 */
[----:B------:R-:W2:Y:S01]  /*1700*/  LDS.64 R24, [R24+0x1e00] ;  /* 0x001e000018187984 */ /* 0x000ea20000000a00 */
[----:B-1----:R-:W-:Y:S01]  /*1710*/  FADD.FTZ R23, RZ, R23 ;  /* 0x00000017ff177221 */ /* 0x002fe20000010000 */
[----:B------:R-:W-:-:S03]  /*1720*/  FADD.FTZ R22, RZ, R22 ;  /* 0x00000016ff167221 */ /* 0x000fc60000010000 */
[----:B--2---:R-:W-:Y:S01]  /*1730*/  FADD.FTZ R25, R23, R25 ;  /* 0x0000001917197221 */ /* 0x004fe20000010000 */
[----:B------:R-:W-:-:S05]  /*1740*/  FADD.FTZ R24, R22, R24 ;  /* 0x0000001816187221 */ /* 0x000fca0000010000 */
[----:B------:R0:W-:Y:S02]  /*1750*/  STG.E.64 desc[UR12][R20.64+0x8000], R24 ;  /* 0x0080001814007986 */ /* 0x0001e4000c101b0c */
.L_x_3033:
[----:B------:R-:W-:Y:S01]  /*1760*/  BSSY B0, `(.L_x_3034) ;  /* 0x0000117000007945 */ /* 0x000fe20003800000 */
[----:B0-----:R-:W-:-:S03]  /*1770*/  CS2R R20, SRZ ;  /* 0x0000000000147805 */ /* 0x001fc6000001ff00 */
        /* <DEDUP_REMOVED lines=277> */
.L_x_3035:
[----:B------:R-:W-:Y:S05]  /*28d0*/  BSYNC B0 ;  /* 0x0000000000007941 */ /* 0x000fea0003800000 */
.L_x_3034:
[----:B------:R-:W0:Y:S01]  /*28e0*/  SHFL.BFLY PT, R23, R20, 0x1, 0x1f ;  /* 0x0c201f0014177f89 */ /* 0x000e2200000e0000 */
[----:B------:R-:W-:Y:S01]  /*28f0*/  LOP3.LUT P1, RZ, R37, 0xfffffff1, RZ, 0xc0, !PT ;  /* 0xfffffff125ff7812 */ /* 0x000fe2000782c0ff */
[----:B------:R-:W-:Y:S02]  /*2900*/  BSSY B0, `(.L_x_3036) ;  /* 0x0000011000007945 */ /* 0x000fe40003800000 */
[----:B------:R-:W1:Y:S01]  /*2910*/  SHFL.BFLY PT, R22, R21, 0x1, 0x1f ;  /* 0x0c201f0015167f89 */ /* 0x000e6200000e0000 */
[----:B0-----:R-:W-:Y:S01]  /*2920*/  FADD.FTZ R20, R23, R20 ;  /* 0x0000001417147221 */ /* 0x001fe20000010000 */
[----:B-1----:R-:W-:-:S08]  /*2930*/  FADD.FTZ R21, R22, R21 ;  /* 0x0000001516157221 */ /* 0x002fd00000010000 */
        /* <DEDUP_REMOVED lines=13> */
.L_x_3037:
[----:B------:R-:W-:Y:S05]  /*2a10*/  BSYNC B0 ;  /* 0x0000000000007941 */ /* 0x000fea0003800000 */
.L_x_3036:
        /* <DEDUP_REMOVED lines=17> */
.L_x_3040:
[----:B------:R-:W2:Y:S04]  /*2b30*/  LD.E.STRONG.GPU R23, desc[UR12][R20.64] ;  /* 0x0000000c14177980 */ /* 0x000ea8000c10f900 */
[----:B--2---:R-:W-:Y:S01]  /*2b40*/  CCTL.IVALL ;  /* 0x00000000ff00798f */ /* 0x004fe20002000000 */
[----:B------:R-:W-:Y:S05]  /*2b50*/  YIELD ;  /* 0x0000000000007946 */ /* 0x000fea0003800000 */
[----:B-----5:R-:W-:-:S04]  /*2b60*/  LOP3.LUT R23, R23, R22, RZ, 0x3c, !PT ;  /* 0x0000001617177212 */ /* 0x020fc800078e3cff */
[----:B------:R-:W-:-:S13]  /*2b70*/  ISETP.GT.AND P1, PT, R23, -0x1, PT ;  /* 0xffffffff1700780c */ /* 0x000fda0003f24270 */
[----:B------:R-:W-:Y:S05]  /*2b80*/  @P1 BRA `(.L_x_3040) ;  /* 0xfffffffc00e81947 */ /* 0x000fea000383ffff */
.L_x_3039:
[----:B------:R-:W-:Y:S05]  /*2b90*/  WARPSYNC.ALL ;  /* 0x0000000000007948 */ /* 0x000fea0003800000 */
[----:B------:R-:W-:Y:S06]  /*2ba0*/  BAR.SYNC.DEFER_BLOCKING 0x0 ;  /* 0x0000000000007b1d */ /* 0x000fec0000010000 */
[----:B------:R-:W-:Y:S05]  /*2bb0*/  BRA `(.L_x_3041) ;  /* 0x0000000000687947 */ /* 0x000fea0003800000 */
.L_x_3038:
        /* <DEDUP_REMOVED lines=18> */
.L_x_3043:
[----:B------:R-:W2:Y:S04]  /*2ce0*/  LD.E.STRONG.GPU R23, desc[UR12][R20.64] ;  /* 0x0000000c14177980 */ /* 0x000ea8000c10f900 */
[----:B--2---:R-:W-:Y:S01]  /*2cf0*/  CCTL.IVALL ;  /* 0x00000000ff00798f */ /* 0x004fe20002000000 */
[----:B------:R-:W-:Y:S05]  /*2d00*/  YIELD ;  /* 0x0000000000007946 */ /* 0x000fea0003800000 */
[----:B-----5:R-:W-:-:S04]  /*2d10*/  LOP3.LUT R23, R23, R22, RZ, 0x3c, !PT ;  /* 0x0000001617177212 */ /* 0x020fc800078e3cff */
[----:B------:R-:W-:-:S13]  /*2d20*/  ISETP.GT.AND P1, PT, R23, -0x1, PT ;  /* 0xffffffff1700780c */ /* 0x000fda0003f24270 */
[----:B------:R-:W-:Y:S05]  /*2d30*/  @P1 BRA `(.L_x_3043) ;  /* 0xfffffffc00e81947 */ /* 0x000fea000383ffff */
.L_x_3042:
[----:B------:R-:W-:Y:S05]  /*2d40*/  WARPSYNC.ALL ;  /* 0x0000000000007948 */ /* 0x000fea0003800000 */
[----:B------:R-:W-:Y:S06]  /*2d50*/  BAR.SYNC.DEFER_BLOCKING 0x0 ;  /* 0x0000000000007b1d */ /* 0x000fec0000010000 */
.L_x_3041:
[----:B------:R-:W1:Y:S01]  /*2d60*/  S2R R37, SR_TID.X ;  /* 0x0000000000257919 */ /* 0x000e620000002100 */
[----:B0-----:R-:W-:Y:S01]  /*2d70*/  MOV R21, UR4 ;  /* 0x0000000400157c02 */ /* 0x001fe20008000f00 */
[----:B------:R-:W0:Y:S01]  /*2d80*/  S2UR UR7, SR_CgaCtaId ;  /* 0x00000000000779c3 */ /* 0x000e220000008800 */
[----:B------:R-:W-:Y:S01]  /*2d90*/  UMOV UR5, 0x400 ;  /* 0x0000040000057882 */ /* 0x000fe20000000000 */
        /* <DEDUP_REMOVED lines=16> */
[----:B------:R-:W-:Y:S01]  /*2ea0*/  HFMA2.MMA R24, -RZ, RZ, 0, 0 ;  /* 0x00000000ff187435 */ /* 0x000fe200000001ff */
[----:B------:R-:W-:Y:S01]  /*2eb0*/  UIADD3 UR5, UR5, 0x5280, URZ ;  /* 0x0000528005057890 */ /* 0x000fe2000fffe03f */
[----:B--2---:R-:W-:Y:S01]  /*2ec0*/  @!P1 FADD.FTZ R22, RZ, R22 ;  /* 0x00000016ff169221 */ /* 0x004fe20000010000 */
[----:B------:R-:W-:-:S03]  /*2ed0*/  @!P1 FADD.FTZ R23, RZ, R23 ;  /* 0x00000017ff179221 */ /* 0x000fc60000010000 */
[----:B---3--:R-:W-:Y:S01]  /*2ee0*/  @!P1 FADD.FTZ R24, R20, R22 ;  /* 0x0000001614189221 */ /* 0x008fe20000010000 */
[----:B------:R-:W-:Y:S02]  /*2ef0*/  IMAD.MOV.U32 R20, RZ, RZ, RZ ;  /* 0x000000ffff147224 */ /* 0x000fe400078e00ff */
[----:B------:R-:W-:Y:S02]  /*2f00*/  @!P1 FADD.FTZ R20, R21, R23 ;  /* 0x0000001715149221 */ /* 0x000fe40000010000 */
[----:B------:R-:W2:Y:S01]  /*2f10*/  LDL.LU R23, [R1+0x10] ;  /* 0x0000100001177983 */ /* 0x000ea20000300800 */
[----:B------:R-:W-:-:S03]  /*2f20*/  LOP3.LUT P1, RZ, R37, 0xffffff1f, RZ, 0xc0, !PT ;  /* 0xffffff1f25ff7812 */ /* 0x000fc6000782c0ff */
        /* <DEDUP_REMOVED lines=18> */
[----:B0-----:R-:W-:Y:S02]  /*3050*/  ULEA UR5, UR7, UR5, 0x18 ;  /* 0x0000000507057291 */ /* 0x001fe4000f8ec03f */
[----:B------:R-:W-:-:S04]  /*3060*/  USHF.L.U32 UR7, UR10, 0x3, URZ ;  /* 0x000000030a077899 */ /* 0x000fc8000800063f */
[----:B------:R-:W-:Y:S01]  /*3070*/  ULOP3.LUT UR7, UR7, 0x8, URZ, 0xc0, !UPT ;  /* 0x0000000807077892 */ /* 0x000fe2000f8ec03f */
[----:B-1----:R-:W-:Y:S01]  /*3080*/  FADD.FTZ R24, R24, R22 ;  /* 0x0000001618187221 */ /* 0x002fe20000010000 */
[----:B------:R-:W-:Y:S02]  /*3090*/  @!P1 SHF.R.U32.HI R22, RZ, 0x2, R37 ;  /* 0x00000002ff169819 */ /* 0x000fe40000011625 */
[----:B------:R-:W4:Y:S01]  /*30a0*/  LDL.LU R37, [R1+0x8] ;  /* 0x0000080001257983 */ /* 0x000f220000300800 */
[----:B---3--:R-:W-:Y:S01]  /*30b0*/  FADD.FTZ R21, R20, R21 ;  /* 0x0000001514157221 */ /* 0x008fe20000010000 */
[----:B------:R-:W-:Y:S01]  /*30c0*/  @!P1 LOP3.LUT R22, R22, 0x3ffffff8, RZ, 0xc0, !PT ;  /* 0x3ffffff816169812 */ /* 0x000fe200078ec0ff */
[----:B------:R-:W-:Y:S01]  /*30d0*/  @!P1 FMUL.FTZ R20, R24, 3.2552085031056776643e-05 ;  /* 0x3808888918149820 */ /* 0x000fe20000410000 */
[----:B------:R-:W3:Y:S01]  /*30e0*/  LDL.LU R25, [R1+0xc] ;  /* 0x00000c0001197983 */ /* 0x000ee20000300800 */
[----:B------:R-:W-:-:S05]  /*30f0*/  @!P1 FMUL.FTZ R21, R21, 3.2552085031056776643e-05 ;  /* 0x3808888915159820 */ /* 0x000fca0000410000 */
[----:B------:R2:W-:Y:S02]  /*3100*/  @!P1 STS.64 [R22+UR5], R20 ;  /* 0x0000001416009988 */ /* 0x0005e40008000a05 */
[----:B--2---:R-:W-:Y:S02]  /*3110*/  IADD3 R20, R23, -UR7, RZ ;  /* 0x8000000717147c10 */ /* 0x004fe4000fffe0ff */
[----:B------:R-:W2:Y:S04]  /*3120*/  LDL.LU R23, [R1] ;  /* 0x0000000001177983 */ /* 0x000ea80000300800 */
[----:B------:R-:W2:Y:S01]  /*3130*/  LDL.LU R22, [R1+0x4] ;  /* 0x0000040001167983 */ /* 0x000ea20000300800 */
[----:B------:R-:W-:Y:S01]  /*3140*/  LEA R20, R20, UR5, 0x3 ;  /* 0x0000000514147c11 */ /* 0x000fe2000f8e18ff */
[----:B------:R-:W-:Y:S06]  /*3150*/  BAR.SYNC.DEFER_BLOCKING 0x0 ;  /* 0x0000000000007b1d */ /* 0x000fec0000010000 */
[----:B------:R-:W0:Y:S02]  /*3160*/  LDS.64 R20, [R20] ;  /* 0x0000000014147984 */ /* 0x000e240000000a00 */
[--C-:B0-----:R-:W-:Y:S01]  /*3170*/  FFMA.FTZ R27, R5, R27, -R20.reuse ;  /* 0x0000001b051b7223 */ /* 0x101fe20000010814 */
[--C-:B------:R-:W-:Y:S01]  /*3180*/  FFMA.FTZ R8, R6, R8, -R20.reuse ;  /* 0x0000000806087223 */ /* 0x100fe20000010814 */
[--C-:B------:R-:W-:Y:S01]  /*3190*/  FFMA.FTZ R7, R0, R7, -R20.reuse ;  /* 0x0000000700077223 */ /* 0x100fe20000010814 */
[C-C-:B------:R-:W-:Y:S01]  /*31a0*/  FFMA.FTZ R28, R4.reuse, R28, -R20.reuse ;  /* 0x0000001c041c7223 */ /* 0x140fe20000010814 */
        /* <DEDUP_REMOVED lines=8> */
[C---:B-----5:R-:W-:Y:S01]  /*3230*/  FMUL.FTZ R10, R3.reuse, R10 ;  /* 0x0000000a030a7220 */ /* 0x060fe20000410000 */
        /* <DEDUP_REMOVED lines=17> */
[----:B------:R-:W-:Y:S01]  /*3350*/  PRMT R3, R0, 0x7632, R3 ;  /* 0x0000763200037816 */ /* 0x000fe20000000003 */
[----:B------:R-:W-:Y:S01]  /*3360*/  ULOP3.LUT UR4, UR4, 0x1, URZ, 0x3c, !UPT ;  /* 0x0000000104047892 */ /* 0x000fe2000f8e3c3f */
[----:B------:R-:W-:Y:S01]  /*3370*/  UMOV UR5, UR9 ;  /* 0x0000000900057c82 */ /* 0x000fe20008000000 */
[----:B------:R-:W-:Y:S01]  /*3380*/  UMOV UR10, UR8 ;  /* 0x00000008000a7c82 */ /* 0x000fe20008000000 */
[----:B----4-:R-:W-:-:S04]  /*3390*/  IADD3 R4, P1, R37, UR18, RZ ;  /* 0x0000001225047c10 */ /* 0x010fc8000ff3e0ff */
[----:B---3--:R-:W-:-:S05]  /*33a0*/  IADD3.X R5, R25, UR19, RZ, P1, !PT ;  /* 0x0000001319057c10 */ /* 0x008fca0008ffe4ff */
[----:B------:R-:W-:Y:S04]  /*33b0*/  STG.E.U16 desc[UR12][R4.64], R7 ;  /* 0x0000000704007986 */ /* 0x000fe8000c10150c */
[----:B------:R-:W-:Y:S04]  /*33c0*/  STG.E.U16 desc[UR12][R4.64+0x2], R8 ;  /* 0x0000020804007986 */ /* 0x000fe8000c10150c */
[----:B------:R-:W-:Y:S04]  /*33d0*/  STG.E.U16 desc[UR12][R4.64+0x4], R10 ;  /* 0x0000040a04007986 */ /* 0x000fe8000c10150c */
[----:B------:R0:W-:Y:S02]  /*33e0*/  STG.E.U16 desc[UR12][R4.64+0x6], R11 ;  /* 0x0000060b04007986 */ /* 0x0001e4000c10150c */
[----:B0-----:R-:W-:-:S02]  /*33f0*/  PRMT R5, R32, 0x7632, R5 ;  /* 0x0000763220057816 */ /* 0x001fc40000000005 */
[----:B--2---:R-:W-:-:S04]  /*3400*/  IADD3 R6, P1, R23, UR18, RZ ;  /* 0x0000001217067c10 */ /* 0x004fc8000ff3e0ff */
[----:B------:R-:W-:-:S05]  /*3410*/  IADD3.X R7, R22, UR19, RZ, P1, !PT ;  /* 0x0000001316077c10 */ /* 0x000fca0008ffe4ff */
[----:B------:R2:W-:Y:S04]  /*3420*/  STG.E.U16 desc[UR12][R6.64], R0 ;  /* 0x0000000006007986 */ /* 0x0005e8000c10150c */
[----:B------:R2:W-:Y:S04]  /*3430*/  STG.E.U16 desc[UR12][R6.64+0x2], R3 ;  /* 0x0000020306007986 */ /* 0x0005e8000c10150c */
[----:B------:R2:W-:Y:S04]  /*3440*/  STG.E.U16 desc[UR12][R6.64+0x4], R32 ;  /* 0x0000042006007986 */ /* 0x0005e8000c10150c */
[----:B------:R2:W-:Y:S01]  /*3450*/  STG.E.U16 desc[UR12][R6.64+0x6], R5 ;  /* 0x0000060506007986 */ /* 0x0005e2000c10150c */
[----:B------:R-:W-:Y:S05]  /*3460*/  @!P0 BRA `(.L_x_3044) ;  /* 0xffffffd000308947 */ /* 0x000fea000383ffff */
.L_x_3032:
        /* <DEDUP_REMOVED lines=56> */
.L_x_3061:
        /* <DEDUP_REMOVED lines=44> */
.L_x_3048:
[----:B------:R-:W-:Y:S05]  /*3ab0*/  BSYNC B1 ;  /* 0x0000000000017941 */ /* 0x000fea0003800000 */
.L_x_3047:
        /* <DEDUP_REMOVED lines=21> */
.L_x_3051:
        /* <DEDUP_REMOVED lines=55> */
.L_x_3050:
[----:B------:R-:W-:Y:S05]  /*3f80*/  BSYNC B1 ;  /* 0x0000000000017941 */ /* 0x000fea0003800000 */
.L_x_3049:
        /* <DEDUP_REMOVED lines=35> */
.L_x_3053:
[----:B------:R-:W-:Y:S05]  /*41c0*/  BSYNC B1 ;  /* 0x0000000000017941 */ /* 0x000fea0003800000 */
.L_x_3052:
        /* <DEDUP_REMOVED lines=15> */
.L_x_3046:
[----:B------:R-:W-:Y:S05]  /*42c0*/  BSYNC B0 ;  /* 0x0000000000007941 */ /* 0x000fea0003800000 */
.L_x_3045:
        /* <DEDUP_REMOVED lines=50> */
.L_x_3070:
        /* <DEDUP_REMOVED lines=47> */
.L_x_3080:
        /* <DEDUP_REMOVED lines=41> */
.L_x_3090:
[----:B--2---:R-:W-:Y:S01]  /*4b70*/  FADD.FTZ R12, R12, R23 ;  /* 0x000000170c0c7221 */ /* 0x004fe20000010000 */
[----:B------:R-:W-:-:S04]  /*4b80*/  @!P1 F2FP.F16.F32.PACK_AB R0, RZ, R24 ;  /* 0x00000018ff00923e */ /* 0x000fc800000000ff */
[----:B------:R-:W-:Y:S01]  /*4b90*/  @!P1 F2FP.F16.F32.PACK_AB R12, RZ, R12 ;  /* 0x0000000cff0c923e */ /* 0x000fe200000000ff */
[----:B------:R3:W-:Y:S03]  /*4ba0*/  @!P1 STG.E.U16 desc[UR12][R10.64+0x78], R0 ;  /* 0x000078000a009986 */ /* 0x0007e6000c10150c */
[----:B------:R-:W-:Y:S02]  /*4bb0*/  PRMT R16, R12, 0x7610, R16 ;  /* 0x000076100c107816 */ /* 0x000fe40000000010 */
[----:B------:R-:W-:-:S03]  /*4bc0*/  LEA.HI R12, R37, 0x5a, RZ, 0x1c ;  /* 0x0000005a250c7811 */ /* 0x000fc600078fe0ff */
[----:B------:R3:W-:Y:S04]  /*4bd0*/  @!P1 STG.E.U16 desc[UR12][R14.64+0x78], R16 ;  /* 0x000078100e009986 */ /* 0x0007e8000c10150c */
.L_x_3056:
[----:B------:R-:W-:Y:S05]  /*4be0*/  BSYNC B0 ;  /* 0x0000000000007941 */ /* 0x000fea0003800000 */
.L_x_3055:
        /* <DEDUP_REMOVED lines=163> */
.L_x_3124:
        /* <DEDUP_REMOVED lines=9> */
.L_x_3054:
        /* <DEDUP_REMOVED lines=8> */
.L_x_3057:
[----:B-1----:R-:W-:Y:S01]  /*5730*/  IMAD.MOV.U32 R21, RZ, RZ, R0 ;  /* 0x000000ffff157224 */ /* 0x002fe200078e0000 */
[----:B------:R-:W-:Y:S01]  /*5740*/  MOV R18, 0x8 ;  /* 0x0000000800127802 */ /* 0x000fe20000000f00 */
[----:B------:R-:W-:Y:S01]  /*5750*/  IMAD.MOV.U32 R16, RZ, RZ, 0xffff ;  /* 0x0000ffffff107424 */ /* 0x000fe200078e00ff */
[----:B------:R-:W-:-:S07]  /*5760*/  MOV R19, 0x101f ;  /* 0x0000101f00137802 */ /* 0x000fce0000000f00 */
[----:B0-2---:R-:W-:Y:S05]  /*5770*/  WARPSYNC.COLLECTIVE R16, `(.L_x_3062) ;  /* 0x0000000010087348 */ /* 0x005fea0003c00000 */
[----:B------:R1:W3:Y:S02]  /*5780*/  SHFL.BFLY P2, R23, R21, R18, R19 ;  /* 0x0c00001215177389 */ /* 0x0002e40000040013 */
[----:B0123--:R-:W-:Y:S01]  /*5790*/  ENDCOLLECTIVE ;  /* 0x000000000000791b */ /* 0x00ffe20003800000 */
.L_x_3062:
[----:B------:R-:W-:Y:S02]  /*57a0*/  MOV R21, R10 ;  /* 0x0000000a00157202 */ /* 0x000fe40000000f00 */
[----:B------:R-:W-:-:S07]  /*57b0*/  MOV R11, R23 ;  /* 0x00000017000b7202 */ /* 0x000fce0000000f00 */
[----:B------:R-:W-:Y:S05]  /*57c0*/  WARPSYNC.COLLECTIVE R16, `(.L_x_3063) ;  /* 0x0000000010087348 */ /* 0x000fea0003c00000 */
[----:B------:R0:W1:Y:S02]  /*57d0*/  SHFL.BFLY P2, R23, R21, R18, R19 ;  /* 0x0c00001215177389 */ /* 0x0000640000040013 */
[----:B01----:R-:W-:Y:S01]  /*57e0*/  ENDCOLLECTIVE ;  /* 0x000000000000791b */ /* 0x003fe20003800000 */
.L_x_3063:
[----:B------:R-:W-:-:S05]  /*57f0*/  FADD.FTZ R11, R11, R0 ;  /* 0x000000000b0b7221 */ /* 0x000fca0000010000 */
[----:B------:R-:W-:Y:S02]  /*5800*/  MOV R21, R11 ;  /* 0x0000000b00157202 */ /* 0x000fe40000000f00 */
[----:B------:R-:W-:Y:S01]  /*5810*/  MOV R18, 0x4 ;  /* 0x0000000400127802 */ /* 0x000fe20000000f00 */
[----:B------:R-:W-:-:S07]  /*5820*/  IMAD.MOV.U32 R15, RZ, RZ, R23 ;  /* 0x000000ffff0f7224 */ /* 0x000fce00078e0017 */
[----:B------:R-:W-:Y:S05]  /*5830*/  WARPSYNC.COLLECTIVE R16, `(.L_x_3064) ;  /* 0x0000000010087348 */ /* 0x000fea0003c00000 */
[----:B------:R0:W1:Y:S02]  /*5840*/  SHFL.BFLY P2, R23, R21, R18, R19 ;  /* 0x0c00001215177389 */ /* 0x0000640000040013 */
[----:B01----:R-:W-:Y:S01]  /*5850*/  ENDCOLLECTIVE ;  /* 0x000000000000791b */ /* 0x003fe20003800000 */
.L_x_3064:
[----:B------:R-:W-:-:S05]  /*5860*/  FADD.FTZ R15, R15, R10 ;  /* 0x0000000a0f0f7221 */ /* 0x000fca0000010000 */
[----:B------:R-:W-:Y:S01]  /*5870*/  MOV R21, R15 ;  /* 0x0000000f00157202 */ /* 0x000fe20000000f00 */
[----:B------:R-:W-:-:S07]  /*5880*/  IMAD.MOV.U32 R12, RZ, RZ, R23 ;  /* 0x000000ffff0c7224 */ /* 0x000fce00078e0017 */
[----:B------:R-:W-:Y:S05]  /*5890*/  WARPSYNC.COLLECTIVE R16, `(.L_x_3065) ;  /* 0x0000000010087348 */ /* 0x000fea0003c00000 */
[----:B------:R0:W1:Y:S02]  /*58a0*/  SHFL.BFLY P2, R23, R21, R18, R19 ;  /* 0x0c00001215177389 */ /* 0x0000640000040013 */
[----:B01----:R-:W-:Y:S01]  /*58b0*/  ENDCOLLECTIVE ;  /* 0x000000000000791b */ /* 0x003fe20003800000 */
.L_x_3065:
[----:B------:R-:W-:-:S04]  /*58c0*/  FADD.FTZ R12, R11, R12 ;  /* 0x0000000c0b0c7221 */ /* 0x000fc80000010000 */
[----:B------:R-:W-:Y:S01]  /*58d0*/  IMAD.MOV.U32 R21, RZ, RZ, R12 ;  /* 0x000000ffff157224 */ /* 0x000fe200078e000c */
[----:B------:R-:W-:Y:S02]  /*58e0*/  MOV R18, 0x2 ;  /* 0x0000000200127802 */ /* 0x000fe40000000f00 */
[----:B------:R-:W-:-:S07]  /*58f0*/  MOV R14, R23 ;  /* 0x00000017000e7202 */ /* 0x000fce0000000f00 */
[----:B------:R-:W-:Y:S05]  /*5900*/  WARPSYNC.COLLECTIVE R16, `(.L_x_3066) ;  /* 0x0000000010087348 */ /* 0x000fea0003c00000 */
[----:B------:R0:W1:Y:S02]  /*5910*/  SHFL.BFLY P2, R23, R21, R18, R19 ;  /* 0x0c00001215177389 */ /* 0x0000640000040013 */
[----:B01----:R-:W-:Y:S01]  /*5920*/  ENDCOLLECTIVE ;  /* 0x000000000000791b */ /* 0x003fe20003800000 */
.L_x_3066:
[----:B------:R-:W-:-:S04]  /*5930*/  FADD.FTZ R14, R15, R14 ;  /* 0x0000000e0f0e7221 */ /* 0x000fc80000010000 */
[----:B------:R-:W-:Y:S01]  /*5940*/  IMAD.MOV.U32 R21, RZ, RZ, R14 ;  /* 0x000000ffff157224 */ /* 0x000fe200078e000e */
[----:B------:R-:W-:-:S07]  /*5950*/  MOV R17, R23 ;  /* 0x0000001700117202 */ /* 0x000fce0000000f00 */
[----:B------:R-:W-:Y:S05]  /*5960*/  WARPSYNC.COLLECTIVE R16, `(.L_x_3067) ;  /* 0x0000000010087348 */ /* 0x000fea0003c00000 */
[----:B------:R0:W1:Y:S02]  /*5970*/  SHFL.BFLY P2, R23, R21, R18, R19 ;  /* 0x0c00001215177389 */ /* 0x0000640000040013 */
[----:B01----:R-:W-:Y:S01]  /*5980*/  ENDCOLLECTIVE ;  /* 0x000000000000791b */ /* 0x003fe20003800000 */
.L_x_3067:
[----:B------:R-:W-:-:S05]  /*5990*/  FADD.FTZ R17, R12, R17 ;  /* 0x000000110c117221 */ /* 0x000fca0000010000 */
[----:B------:R-:W-:Y:S01]  /*59a0*/  MOV R21, R17 ;  /* 0x0000001100157202 */ /* 0x000fe20000000f00 */
[----:B------:R-:W-:Y:S01]  /*59b0*/  IMAD.MOV.U32 R18, RZ, RZ, 0x1 ;  /* 0x00000001ff127424 */ /* 0x000fe200078e00ff */
[----:B------:R-:W-:-:S07]  /*59c0*/  MOV R25, R23 ;  /* 0x0000001700197202 */ /* 0x000fce0000000f00 */
[----:B------:R-:W-:Y:S05]  /*59d0*/  WARPSYNC.COLLECTIVE R16, `(.L_x_3068) ;  /* 0x0000000010087348 */ /* 0x000fea0003c00000 */
[----:B------:R0:W1:Y:S02]  /*59e0*/  SHFL.BFLY P2, R23, R21, R18, R19 ;  /* 0x0c00001215177389 */ /* 0x0000640000040013 */
[----:B01----:R-:W-:Y:S01]  /*59f0*/  ENDCOLLECTIVE ;  /* 0x000000000000791b */ /* 0x003fe20003800000 */
.L_x_3068:
[----:B------:R-:W-:-:S05]  /*5a00*/  FADD.FTZ R25, R14, R25 ;  /* 0x000000190e197221 */ /* 0x000fca0000010000 */
[----:B------:R-:W-:Y:S02]  /*5a10*/  MOV R21, R25 ;  /* 0x0000001900157202 */ /* 0x000fe40000000f00 */
[----:B------:R-:W-:-:S07]  /*5a20*/  MOV R0, R23 ;  /* 0x0000001700007202 */ /* 0x000fce0000000f00 */
[----:B------:R-:W-:Y:S05]  /*5a30*/  WARPSYNC.COLLECTIVE R16, `(.L_x_3069) ;  /* 0x0000000010087348 */ /* 0x000fea0003c00000 */
[----:B------:R0:W1:Y:S02]  /*5a40*/  SHFL.BFLY P2, R23, R21, R18, R19 ;  /* 0x0c00001215177389 */ /* 0x0000640000040013 */
[----:B01----:R-:W-:Y:S01]  /*5a50*/  ENDCOLLECTIVE ;  /* 0x000000000000791b */ /* 0x003fe20003800000 */
.L_x_3069:
[----:B------:R-:W-:Y:S01]  /*5a60*/  FADD.FTZ R0, R17, R0 ;  /* 0x0000000011007221 */ /* 0x000fe20000010000 */
[----:B------:R-:W-:Y:S06]  /*5a70*/  BRA `(.L_x_3070) ;  /* 0xffffffe800dc7947 */ /* 0x000fec000383ffff */
.L_x_3058:
        /* <DEDUP_REMOVED lines=8> */
.L_x_3072:
[----:B------:R-:W-:Y:S05]  /*5b00*/  BSYNC B1 ;  /* 0x0000000000017941 */ /* 0x000fea0003800000 */
.L_x_3071:
        /* <DEDUP_REMOVED lines=8> */
.L_x_3073:
[----:B------:R-:W-:Y:S01]  /*5b90*/  FADD.FTZ R17, R17, R12 ;  /* 0x0000000c11117221 */ /* 0x000fe20000010000 */
[----:B------:R-:W-:-:S03]  /*5ba0*/  HFMA2.MMA R18, -RZ, RZ, 0, 2.384185791015625e-07 ;  /* 0x00000004ff127435 */ /* 0x000fc600000001ff */
[----:B------:R-:W-:Y:S02]  /*5bb0*/  IMAD.MOV.U32 R21, RZ, RZ, R17 ;  /* 0x000000ffff157224 */ /* 0x000fe400078e0011 */
[----:B------:R-:W-:-:S07]  /*5bc0*/  FADD.FTZ R20, R23, R0 ;  /* 0x0000000017147221 */ /* 0x000fce0000010000 */
[----:B------:R-:W-:Y:S05]  /*5bd0*/  WARPSYNC.COLLECTIVE R16, `(.L_x_3074) ;  /* 0x0000000010087348 */ /* 0x000fea0003c00000 */
[----:B------:R0:W1:Y:S02]  /*5be0*/  SHFL.BFLY P2, R23, R21, R18, R19 ;  /* 0x0c00001215177389 */ /* 0x0000640000040013 */
[----:B01----:R-:W-:Y:S01]  /*5bf0*/  ENDCOLLECTIVE ;  /* 0x000000000000791b */ /* 0x003fe20003800000 */
.L_x_3074:
[----:B------:R-:W-:Y:S02]  /*5c00*/  MOV R21, R20 ;  /* 0x0000001400157202 */ /* 0x000fe40000000f00 */
[----:B------:R-:W-:-:S07]  /*5c10*/  MOV R22, R23 ;  /* 0x0000001700167202 */ /* 0x000fce0000000f00 */
[----:B------:R-:W-:Y:S05]  /*5c20*/  WARPSYNC.COLLECTIVE R16, `(.L_x_3075) ;  /* 0x0000000010087348 */ /* 0x000fea0003c00000 */
[----:B------:R0:W1:Y:S02]  /*5c30*/  SHFL.BFLY P2, R23, R21, R18, R19 ;  /* 0x0c00001215177389 */ /* 0x0000640000040013 */
[----:B01----:R-:W-:Y:S01]  /*5c40*/  ENDCOLLECTIVE ;  /* 0x000000000000791b */ /* 0x003fe20003800000 */
.L_x_3075:
[----:B------:R-:W-:Y:S01]  /*5c50*/  FADD.FTZ R22, R17, R22 ;  /* 0x0000001611167221 */ /* 0x000fe20000010000 */
[----:B------:R-:W-:-:S03]  /*5c60*/  HFMA2.MMA R18, -RZ, RZ, 0, 1.1920928955078125e-07 ;  /* 0x00000002ff127435 */ /* 0x000fc600000001ff */
[----:B------:R-:W-:Y:S02]  /*5c70*/  IMAD.MOV.U32 R21, RZ, RZ, R22 ;  /* 0x000000ffff157224 */ /* 0x000fe400078e0016 */
[----:B------:R-:W-:-:S07]  /*5c80*/  FADD.FTZ R0, R20, R23 ;  /* 0x0000001714007221 */ /* 0x000fce0000010000 */
[----:B------:R-:W-:Y:S05]  /*5c90*/  WARPSYNC.COLLECTIVE R16, `(.L_x_3076) ;  /* 0x0000000010087348 */ /* 0x000fea0003c00000 */
[----:B------:R0:W1:Y:S02]  /*5ca0*/  SHFL.BFLY P2, R23, R21, R18, R19 ;  /* 0x0c00001215177389 */ /* 0x0000640000040013 */
[----:B01----:R-:W-:Y:S01]  /*5cb0*/  ENDCOLLECTIVE ;  /* 0x000000000000791b */ /* 0x003fe20003800000 */
.L_x_3076:
[----:B------:R-:W-:Y:S02]  /*5cc0*/  MOV R21, R0 ;  /* 0x0000000000157202 */ /* 0x000fe40000000f00 */
[----:B------:R-:W-:-:S07]  /*5cd0*/  MOV R25, R23 ;  /* 0x0000001700197202 */ /* 0x000fce0000000f00 */
[----:B------:R-:W-:Y:S05]  /*5ce0*/  WARPSYNC.COLLECTIVE R16, `(.L_x_3077) ;  /* 0x0000000010087348 */ /* 0x000fea0003c00000 */
[----:B------:R0:W1:Y:S02]  /*5cf0*/  SHFL.BFLY P2, R23, R21, R18, R19 ;  /* 0x0c00001215177389 */ /* 0x0000640000040013 */
[----:B01----:R-:W-:Y:S01]  /*5d00*/  ENDCOLLECTIVE ;  /* 0x000000000000791b */ /* 0x003fe20003800000 */
.L_x_3077:
[----:B------:R-:W-:Y:S01]  /*5d10*/  FADD.FTZ R25, R22, R25 ;  /* 0x0000001916197221 */ /* 0x000fe20000010000 */
[----:B------:R-:W-:-:S03]  /*5d20*/  HFMA2.MMA R18, -RZ, RZ, 0, 5.9604644775390625e-08 ;  /* 0x00000001ff127435 */ /* 0x000fc600000001ff */
[----:B------:R-:W-:Y:S02]  /*5d30*/  IMAD.MOV.U32 R21, RZ, RZ, R25 ;  /* 0x000000ffff157224 */ /* 0x000fe400078e0019 */
[----:B------:R-:W-:-:S07]  /*5d40*/  FADD.FTZ R12, R0, R23 ;  /* 0x00000017000c7221 */ /* 0x000fce0000010000 */
[----:B------:R-:W-:Y:S05]  /*5d50*/  WARPSYNC.COLLECTIVE R16, `(.L_x_3078) ;  /* 0x0000000010087348 */ /* 0x000fea0003c00000 */
[----:B------:R0:W1:Y:S02]  /*5d60*/  SHFL.BFLY P2, R23, R21, R18, R19 ;  /* 0x0c00001215177389 */ /* 0x0000640000040013 */
[----:B01----:R-:W-:Y:S01]  /*5d70*/  ENDCOLLECTIVE ;  /* 0x000000000000791b */ /* 0x003fe20003800000 */
.L_x_3078:
[----:B------:R-:W-:Y:S02]  /*5d80*/  MOV R21, R12 ;  /* 0x0000000c00157202 */ /* 0x000fe40000000f00 */
[----:B------:R-:W-:-:S07]  /*5d90*/  MOV R24, R23 ;  /* 0x0000001700187202 */ /* 0x000fce0000000f00 */
[----:B------:R-:W-:Y:S05]  /*5da0*/  WARPSYNC.COLLECTIVE R16, `(.L_x_3079) ;  /* 0x0000000010087348 */ /* 0x000fea0003c00000 */
[----:B------:R0:W1:Y:S02]  /*5db0*/  SHFL.BFLY P2, R23, R21, R18, R19 ;  /* 0x0c00001215177389 */ /* 0x0000640000040013 */
[----:B01----:R-:W-:Y:S01]  /*5dc0*/  ENDCOLLECTIVE ;  /* 0x000000000000791b */ /* 0x003fe20003800000 */
.L_x_3079:
[----:B------:R-:W-:Y:S01]  /*5dd0*/  FADD.FTZ R24, R25, R24 ;  /* 0x0000001819187221 */ /* 0x000fe20000010000 */
[----:B------:R-:W-:Y:S06]  /*5de0*/  BRA `(.L_x_3080) ;  /* 0xffffffe800bc7947 */ /* 0x000fec000383ffff */
.L_x_3059:
        /* <DEDUP_REMOVED lines=8> */
.L_x_3082:
[----:B------:R-:W-:Y:S05]  /*5e70*/  BSYNC B1 ;  /* 0x0000000000017941 */ /* 0x000fea0003800000 */
.L_x_3081:
        /* <DEDUP_REMOVED lines=8> */
.L_x_3083:
[----:B------:R-:W-:Y:S01]  /*5f00*/  FADD.FTZ R17, R17, R12 ;  /* 0x0000000c11117221 */ /* 0x000fe20000010000 */
[----:B------:R-:W-:-:S04]  /*5f10*/  HFMA2.MMA R18, -RZ, RZ, 0, 2.384185791015625e-07 ;  /* 0x00000004ff127435 */ /* 0x000fc800000001ff */
[----:B------:R-:W-:Y:S01]  /*5f20*/  MOV R21, R17 ;  /* 0x0000001100157202 */ /* 0x000fe20000000f00 */
[----:B------:R-:W-:-:S07]  /*5f30*/  FADD.FTZ R20, R23, R0 ;  /* 0x0000000017147221 */ /* 0x000fce0000010000 */
[----:B------:R-:W-:Y:S05]  /*5f40*/  WARPSYNC.COLLECTIVE R16, `(.L_x_3084) ;  /* 0x0000000010087348 */ /* 0x000fea0003c00000 */
[----:B------:R0:W1:Y:S02]  /*5f50*/  SHFL.BFLY P2, R23, R21, R18, R19 ;  /* 0x0c00001215177389 */ /* 0x0000640000040013 */
[----:B01----:R-:W-:Y:S01]  /*5f60*/  ENDCOLLECTIVE ;  /* 0x000000000000791b */ /* 0x003fe20003800000 */
.L_x_3084:
[----:B------:R-:W-:Y:S01]  /*5f70*/  IMAD.MOV.U32 R21, RZ, RZ, R20 ;  /* 0x000000ffff157224 */ /* 0x000fe200078e0014 */
[----:B------:R-:W-:-:S07]  /*5f80*/  MOV R22, R23 ;  /* 0x0000001700167202 */ /* 0x000fce0000000f00 */
[----:B------:R-:W-:Y:S05]  /*5f90*/  WARPSYNC.COLLECTIVE R16, `(.L_x_3085) ;  /* 0x0000000010087348 */ /* 0x000fea0003c00000 */
[----:B------:R0:W1:Y:S02]  /*5fa0*/  SHFL.BFLY P2, R23, R21, R18, R19 ;  /* 0x0c00001215177389 */ /* 0x0000640000040013 */
[----:B01----:R-:W-:Y:S01]  /*5fb0*/  ENDCOLLECTIVE ;  /* 0x000000000000791b */ /* 0x003fe20003800000 */
.L_x_3085:
[----:B------:R-:W-:Y:S01]  /*5fc0*/  FADD.FTZ R22, R17, R22 ;  /* 0x0000001611167221 */ /* 0x000fe20000010000 */
[----:B------:R-:W-:-:S04]  /*5fd0*/  HFMA2.MMA R18, -RZ, RZ, 0, 1.1920928955078125e-07 ;  /* 0x00000002ff127435 */ /* 0x000fc800000001ff */
[----:B------:R-:W-:Y:S01]  /*5fe0*/  MOV R21, R22 ;  /* 0x0000001600157202 */ /* 0x000fe20000000f00 */
[----:B------:R-:W-:-:S07]  /*5ff0*/  FADD.FTZ R0, R20, R23 ;  /* 0x0000001714007221 */ /* 0x000fce0000010000 */
[----:B------:R-:W-:Y:S05]  /*6000*/  WARPSYNC.COLLECTIVE R16, `(.L_x_3086) ;  /* 0x0000000010087348 */ /* 0x000fea0003c00000 */
[----:B------:R0:W1:Y:S02]  /*6010*/  SHFL.BFLY P2, R23, R21, R18, R19 ;  /* 0x0c00001215177389 */ /* 0x0000640000040013 */
[----:B01----:R-:W-:Y:S01]  /*6020*/  ENDCOLLECTIVE ;  /* 0x000000000000791b */ /* 0x003fe20003800000 */
.L_x_3086:
[----:B------:R-:W-:Y:S01]  /*6030*/  IMAD.MOV.U32 R21, RZ, RZ, R0 ;  /* 0x000000ffff157224 */ /* 0x000fe200078e0000 */
[----:B------:R-:W-:-:S07]  /*6040*/  MOV R25, R23 ;  /* 0x0000001700197202 */ /* 0x000fce0000000f00 */
[----:B------:R-:W-:Y:S05]  /*6050*/  WARPSYNC.COLLECTIVE R16, `(.L_x_3087) ;  /* 0x0000000010087348 */ /* 0x000fea0003c00000 */
[----:B------:R0:W1:Y:S02]  /*6060*/  SHFL.BFLY P2, R23, R21, R18, R19 ;  /* 0x0c00001215177389 */ /* 0x0000640000040013 */
[----:B01----:R-:W-:Y:S01]  /*6070*/  ENDCOLLECTIVE ;  /* 0x000000000000791b */ /* 0x003fe20003800000 */
.L_x_3087:
[----:B------:R-:W-:Y:S01]  /*6080*/  FADD.FTZ R25, R22, R25 ;  /* 0x0000001916197221 */ /* 0x000fe20000010000 */
[----:B------:R-:W-:-:S04]  /*6090*/  HFMA2.MMA R18, -RZ, RZ, 0, 5.9604644775390625e-08 ;  /* 0x00000001ff127435 */ /* 0x000fc800000001ff */
[----:B------:R-:W-:Y:S01]  /*60a0*/  MOV R21, R25 ;  /* 0x0000001900157202 */ /* 0x000fe20000000f00 */
[----:B------:R-:W-:-:S07]  /*60b0*/  FADD.FTZ R12, R0, R23 ;  /* 0x00000017000c7221 */ /* 0x000fce0000010000 */
[----:B------:R-:W-:Y:S05]  /*60c0*/  WARPSYNC.COLLECTIVE R16, `(.L_x_3088) ;  /* 0x0000000010087348 */ /* 0x000fea0003c00000 */
[----:B------:R0:W1:Y:S02]  /*60d0*/  SHFL.BFLY P2, R23, R21, R18, R19 ;  /* 0x0c00001215177389 */ /* 0x0000640000040013 */
[----:B01----:R-:W-:Y:S01]  /*60e0*/  ENDCOLLECTIVE ;  /* 0x000000000000791b */ /* 0x003fe20003800000 */
.L_x_3088:
[----:B------:R-:W-:Y:S01]  /*60f0*/  IMAD.MOV.U32 R21, RZ, RZ, R12 ;  /* 0x000000ffff157224 */ /* 0x000fe200078e000c */
[----:B------:R-:W-:-:S07]  /*6100*/  MOV R24, R23 ;  /* 0x0000001700187202 */ /* 0x000fce0000000f00 */
[----:B------:R-:W-:Y:S05]  /*6110*/  WARPSYNC.COLLECTIVE R16, `(.L_x_3089) ;  /* 0x0000000010087348 */ /* 0x000fea0003c00000 */
[----:B------:R0:W1:Y:S02]  /*6120*/  SHFL.BFLY P2, R23, R21, R18, R19 ;  /* 0x0c00001215177389 */ /* 0x0000640000040013 */
[----:B01----:R-:W-:Y:S01]  /*6130*/  ENDCOLLECTIVE ;  /* 0x000000000000791b */ /* 0x003fe20003800000 */
.L_x_3089:
[----:B------:R-:W-:Y:S01]  /*6140*/  FADD.FTZ R24, R25, R24 ;  /* 0x0000001819187221 */ /* 0x000fe20000010000 */
[----:B------:R-:W-:Y:S06]  /*6150*/  BRA `(.L_x_3090) ;  /* 0xffffffe800847947 */ /* 0x000fec000383ffff */
.L_x_3060:
        /* <DEDUP_REMOVED lines=8> */
.L_x_3092:
[----:B------:R-:W-:Y:S05]  /*61e0*/  BSYNC B0 ;  /* 0x0000000000007941 */ /* 0x000fea0003800000 */
.L_x_3091:
        /* <DEDUP_REMOVED lines=9> */
.L_x_3093:
[----:B------:R-:W-:-:S05]  /*6280*/  FADD.FTZ R10, R10, R11 ;  /* 0x0000000b0a0a7221 */ /* 0x000fca0000010000 */
[----:B------:R-:W-:Y:S01]  /*6290*/  MOV R21, R10 ;  /* 0x0000000a00157202 */ /* 0x000fe20000000f00 */
[----:B------:R-:W-:Y:S01]  /*62a0*/  IMAD.MOV.U32 R18, RZ, RZ, 0x4 ;  /* 0x00000004ff127424 */ /* 0x000fe200078e00ff */
[----:B------:R-:W-:-:S07]  /*62b0*/  MOV R15, R23 ;  /* 0x00000017000f7202 */ /* 0x000fce0000000f00 */
[----:B------:R-:W-:Y:S05]  /*62c0*/  WARPSYNC.COLLECTIVE R16, `(.L_x_3094) ;  /* 0x0000000010087348 */ /* 0x000fea0003c00000 */
[----:B------:R0:W1:Y:S02]  /*62d0*/  SHFL.BFLY P2, R23, R21, R18, R19 ;  /* 0x0c00001215177389 */ /* 0x0000640000040013 */
[----:B01----:R-:W-:Y:S01]  /*62e0*/  ENDCOLLECTIVE ;  /* 0x000000000000791b */ /* 0x003fe20003800000 */
.L_x_3094:
[----:B------:R-:W-:-:S05]  /*62f0*/  FADD.FTZ R24, R15, R0 ;  /* 0x000000000f187221 */ /* 0x000fca0000010000 */
[----:B------:R-:W-:Y:S02]  /*6300*/  MOV R21, R24 ;  /* 0x0000001800157202 */ /* 0x000fe40000000f00 */
[----:B------:R-:W-:-:S07]  /*6310*/  MOV R25, R23 ;  /* 0x0000001700197202 */ /* 0x000fce0000000f00 */
[----:B------:R-:W-:Y:S05]  /*6320*/  WARPSYNC.COLLECTIVE R16, `(.L_x_3095) ;  /* 0x0000000010087348 */ /* 0x000fea0003c00000 */
[----:B------:R0:W1:Y:S02]  /*6330*/  SHFL.BFLY P2, R23, R21, R18, R19 ;  /* 0x0c00001215177389 */ /* 0x0000640000040013 */
[----:B01----:R-:W-:Y:S01]  /*6340*/  ENDCOLLECTIVE ;  /* 0x000000000000791b */ /* 0x003fe20003800000 */
.L_x_3095:
[----:B------:R-:W-:Y:S01]  /*6350*/  FADD.FTZ R11, R10, R25 ;  /* 0x000000190a0b7221 */ /* 0x000fe20000010000 */
[----:B------:R-:W-:-:S03]  /*6360*/  HFMA2.MMA R18, -RZ, RZ, 0, 1.1920928955078125e-07 ;  /* 0x00000002ff127435 */ /* 0x000fc600000001ff */
[----:B------:R-:W-:Y:S01]  /*6370*/  IMAD.MOV.U32 R21, RZ, RZ, R11 ;  /* 0x000000ffff157224 */ /* 0x000fe200078e000b */
[----:B------:R-:W-:-:S07]  /*6380*/  MOV R17, R23 ;  /* 0x0000001700117202 */ /* 0x000fce0000000f00 */
[----:B------:R-:W-:Y:S05]  /*6390*/  WARPSYNC.COLLECTIVE R16, `(.L_x_3096) ;  /* 0x0000000010087348 */ /* 0x000fea0003c00000 */
[----:B------:R0:W1:Y:S02]  /*63a0*/  SHFL.BFLY P2, R23, R21, R18, R19 ;  /* 0x0c00001215177389 */ /* 0x0000640000040013 */
[----:B01----:R-:W-:Y:S01]  /*63b0*/  ENDCOLLECTIVE ;  /* 0x000000000000791b */ /* 0x003fe20003800000 */
.L_x_3096:
        /* <DEDUP_REMOVED lines=8> */
.L_x_3097:
        /* <DEDUP_REMOVED lines=8> */
.L_x_3098:
        /* <DEDUP_REMOVED lines=14> */
.L_x_3099:
        /* <DEDUP_REMOVED lines=14> */
.L_x_3100:
        /* <DEDUP_REMOVED lines=9> */
.L_x_3101:
        /* <DEDUP_REMOVED lines=8> */
.L_x_3102:
        /* <DEDUP_REMOVED lines=13> */
.L_x_3103:
[----:B------:R-:W-:Y:S01]  /*6860*/  FADD.FTZ R24, R24, R25 ;  /* 0x0000001918187221 */ /* 0x000fe20000010000 */
[----:B------:R-:W-:-:S04]  /*6870*/  HFMA2.MMA R18, -RZ, RZ, 0, 1.1920928955078125e-07 ;  /* 0x00000002ff127435 */ /* 0x000fc800000001ff */
[----:B------:R-:W-:Y:S02]  /*6880*/  MOV R21, R24 ;  /* 0x0000001800157202 */ /* 0x000fe40000000f00 */
[----:B------:R-:W-:-:S07]  /*6890*/  MOV R25, R23 ;  /* 0x0000001700197202 */ /* 0x000fce0000000f00 */
[----:B------:R-:W-:Y:S05]  /*68a0*/  WARPSYNC.COLLECTIVE R16, `(.L_x_3104) ;  /* 0x0000000010087348 */ /* 0x000fea0003c00000 */
[----:B------:R0:W1:Y:S02]  /*68b0*/  SHFL.BFLY P2, R23, R21, R18, R19 ;  /* 0x0c00001215177389 */ /* 0x0000640000040013 */
[----:B01----:R-:W-:Y:S01]  /*68c0*/  ENDCOLLECTIVE ;  /* 0x000000000000791b */ /* 0x003fe20003800000 */
.L_x_3104:
        /* <DEDUP_REMOVED lines=8> */
.L_x_3105:
[----:B------:R-:W-:Y:S01]  /*6950*/  HFMA2.MMA R18, -RZ, RZ, 0, 5.9604644775390625e-08 ;  /* 0x00000001ff127435 */ /* 0x000fe200000001ff */
[----:B------:R-:W-:Y:S01]  /*6960*/  IMAD.MOV.U32 R21, RZ, RZ, R24 ;  /* 0x000000ffff157224 */ /* 0x000fe200078e0018 */
[----:B------:R-:W-:-:S09]  /*6970*/  MOV R20, R23 ;  /* 0x0000001700147202 */ /* 0x000fd20000000f00 */
[----:B------:R-:W-:Y:S05]  /*6980*/  WARPSYNC.COLLECTIVE R16, `(.L_x_3106) ;  /* 0x0000000010087348 */ /* 0x000fea0003c00000 */
[----:B------:R0:W1:Y:S02]  /*6990*/  SHFL.BFLY P2, R23, R21, R18, R19 ;  /* 0x0c00001215177389 */ /* 0x0000640000040013 */
[----:B01----:R-:W-:Y:S01]  /*69a0*/  ENDCOLLECTIVE ;  /* 0x000000000000791b */ /* 0x003fe20003800000 */
.L_x_3106:
        /* <DEDUP_REMOVED lines=10> */
.L_x_3107:
        /* <DEDUP_REMOVED lines=11> */
.L_x_3108:
        /* <DEDUP_REMOVED lines=10> */
.L_x_3109:
        /* <DEDUP_REMOVED lines=10> */
.L_x_3110:
        /* <DEDUP_REMOVED lines=9> */
.L_x_3111:
[----:B------:R-:W-:Y:S01]  /*6cd0*/  HFMA2.MMA R18, -RZ, RZ, 0, 1.1920928955078125e-07 ;  /* 0x00000002ff127435 */ /* 0x000fe200000001ff */
[----:B------:R-:W-:Y:S02]  /*6ce0*/  MOV R21, R34 ;  /* 0x0000002200157202 */ /* 0x000fe40000000f00 */
[----:B------:R-:W-:-:S08]  /*6cf0*/  MOV R33, R23 ;  /* 0x0000001700217202 */ /* 0x000fd00000000f00 */
[----:B------:R-:W-:Y:S05]  /*6d00*/  WARPSYNC.COLLECTIVE R16, `(.L_x_3112) ;  /* 0x0000000010087348 */ /* 0x000fea0003c00000 */
[----:B------:R0:W1:Y:S02]  /*6d10*/  SHFL.BFLY P2, R23, R21, R18, R19 ;  /* 0x0c00001215177389 */ /* 0x0000640000040013 */
[----:B01----:R-:W-:Y:S01]  /*6d20*/  ENDCOLLECTIVE ;  /* 0x000000000000791b */ /* 0x003fe20003800000 */
.L_x_3112:
        /* <DEDUP_REMOVED lines=8> */
.L_x_3113:
[----:B------:R-:W-:Y:S01]  /*6db0*/  HFMA2.MMA R18, -RZ, RZ, 0, 5.9604644775390625e-08 ;  /* 0x00000001ff127435 */ /* 0x000fe200000001ff */
[----:B------:R-:W-:Y:S01]  /*6dc0*/  IMAD.MOV.U32 R21, RZ, RZ, R20 ;  /* 0x000000ffff157224 */ /* 0x000fe200078e0014 */
[----:B------:R-:W-:-:S09]  /*6dd0*/  MOV R15, R23 ;  /* 0x00000017000f7202 */ /* 0x000fd20000000f00 */
[----:B------:R-:W-:Y:S05]  /*6de0*/  WARPSYNC.COLLECTIVE R16, `(.L_x_3114) ;  /* 0x0000000010087348 */ /* 0x000fea0003c00000 */
[----:B------:R0:W1:Y:S02]  /*6df0*/  SHFL.BFLY P2, R23, R21, R18, R19 ;  /* 0x0c00001215177389 */ /* 0x0000640000040013 */
[----:B01----:R-:W-:Y:S01]  /*6e00*/  ENDCOLLECTIVE ;  /* 0x000000000000791b */ /* 0x003fe20003800000 */
.L_x_3114:
        /* <DEDUP_REMOVED lines=20> */
.L_x_3115:
[----:B------:R-:W-:Y:S01]  /*6f50*/  MOV R21, R14 ;  /* 0x0000000e00157202 */ /* 0x000fe20000000f00 */
[----:B------:R-:W-:Y:S01]  /*6f60*/  IMAD.MOV.U32 R18, RZ, RZ, 0x8 ;  /* 0x00000008ff127424 */ /* 0x000fe200078e00ff */
[----:B------:R-:W-:-:S07]  /*6f70*/  MOV R22, R23 ;  /* 0x0000001700167202 */ /* 0x000fce0000000f00 */
[----:B------:R-:W-:Y:S05]  /*6f80*/  WARPSYNC.COLLECTIVE R16, `(.L_x_3116) ;  /* 0x0000000010087348 */ /* 0x000fea0003c00000 */
[----:B------:R0:W1:Y:S02]  /*6f90*/  SHFL.BFLY P2, R23, R21, R18, R19 ;  /* 0x0c00001215177389 */ /* 0x0000640000040013 */
[----:B01----:R-:W-:Y:S01]  /*6fa0*/  ENDCOLLECTIVE ;  /* 0x000000000000791b */ /* 0x003fe20003800000 */
.L_x_3116:
[----:B------:R-:W-:Y:S01]  /*6fb0*/  FADD.FTZ R12, R12, R22 ;  /* 0x000000160c0c7221 */ /* 0x000fe20000010000 */
[----:B------:R-:W-:Y:S02]  /*6fc0*/  MOV R21, R15 ;  /* 0x0000000f00157202 */ /* 0x000fe40000000f00 */
[----:B------:R-:W-:-:S07]  /*6fd0*/  MOV R32, R23 ;  /* 0x0000001700207202 */ /* 0x000fce0000000f00 */
[----:B------:R-:W-:Y:S05]  /*6fe0*/  WARPSYNC.COLLECTIVE R16, `(.L_x_3117) ;  /* 0x0000000010087348 */ /* 0x000fea0003c00000 */
[----:B------:R0:W1:Y:S02]  /*6ff0*/  SHFL.BFLY P2, R23, R21, R18, R19 ;  /* 0x0c00001215177389 */ /* 0x0000640000040013 */
[----:B01----:R-:W-:Y:S01]  /*7000*/  ENDCOLLECTIVE ;  /* 0x000000000000791b */ /* 0x003fe20003800000 */
.L_x_3117:
        /* <DEDUP_REMOVED lines=9> */
.L_x_3118:
[----:B------:R-:W-:Y:S01]  /*70a0*/  MOV R21, R17 ;  /* 0x0000001100157202 */ /* 0x000fe20000000f00 */
[----:B------:R-:W-:Y:S01]  /*70b0*/  @!P1 IMAD.WIDE R14, R0, 0x2, R14 ;  /* 0x00000002000e9825 */ /* 0x000fe200078e020e */
[----:B------:R-:W-:-:S07]  /*70c0*/  MOV R33, R23 ;  /* 0x0000001700217202 */ /* 0x000fce0000000f00 */
[----:B------:R-:W-:Y:S05]  /*70d0*/  WARPSYNC.COLLECTIVE R16, `(.L_x_3119) ;  /* 0x0000000010087348 */ /* 0x000fea0003c00000 */
[----:B------:R0:W1:Y:S02]  /*70e0*/  SHFL.BFLY P2, R23, R21, R18, R19 ;  /* 0x0c00001215177389 */ /* 0x0000640000040013 */
[----:B01----:R-:W-:Y:S01]  /*70f0*/  ENDCOLLECTIVE ;  /* 0x000000000000791b */ /* 0x003fe20003800000 */
.L_x_3119:
        /* <DEDUP_REMOVED lines=9> */
.L_x_3120:
[----:B------:R-:W-:Y:S01]  /*7190*/  MOV R21, R24 ;  /* 0x0000001800157202 */ /* 0x000fe20000000f00 */
[----:B------:R-:W-:-:S07]  /*71a0*/  IMAD.MOV.U32 R32, RZ, RZ, R23 ;  /* 0x000000ffff207224 */ /* 0x000fce00078e0017 */
[----:B------:R-:W-:Y:S05]  /*71b0*/  WARPSYNC.COLLECTIVE R16, `(.L_x_3121) ;  /* 0x0000000010087348 */ /* 0x000fea0003c00000 */
[----:B------:R0:W1:Y:S02]  /*71c0*/  SHFL.BFLY P2, R23, R21, R18, R19 ;  /* 0x0c00001215177389 */ /* 0x0000640000040013 */
[----:B01----:R-:W-:Y:S01]  /*71d0*/  ENDCOLLECTIVE ;  /* 0x000000000000791b */ /* 0x003fe20003800000 */
.L_x_3121:
        /* <DEDUP_REMOVED lines=12> */
.L_x_3122:
[----:B------:R-:W-:Y:S02]  /*72a0*/  MOV R21, R12 ;  /* 0x0000000c00157202 */ /* 0x000fe40000000f00 */
[----:B------:R-:W-:-:S07]  /*72b0*/  MOV R22, R23 ;  /* 0x0000001700167202 */ /* 0x000fce0000000f00 */
[----:B------:R-:W-:Y:S05]  /*72c0*/  WARPSYNC.COLLECTIVE R16, `(.L_x_3123) ;  /* 0x0000000010087348 */ /* 0x000fea0003c00000 */
[----:B------:R0:W1:Y:S02]  /*72d0*/  SHFL.BFLY P2, R23, R21, R18, R19 ;  /* 0x0c00001215177389 */ /* 0x0000640000040013 */
[----:B01----:R-:W-:Y:S01]  /*72e0*/  ENDCOLLECTIVE ;  /* 0x000000000000791b */ /* 0x003fe20003800000 */
.L_x_3123:
[----:B------:R-:W-:Y:S01]  /*72f0*/  FADD.FTZ R22, R25, R22 ;  /* 0x0000001619167221 */ /* 0x000fe20000010000 */
[----:B------:R-:W-:Y:S06]  /*7300*/  BRA `(.L_x_3124) ;  /* 0xffffffe000c47947 */ /* 0x000fec000383ffff */
.L_x_3125:
        /* <DEDUP_REMOVED lines=15> */
.L_x_3953:


//--------------------- .text._ZN13group_norm_v218gn_bwd_cuda_kernelI6__halfLi480ELi1ELi16ELi120ELi256ELb1ELb1ELi8ELi960ELi960ELi4ELb1ELi4ELb0ELb0ELNS_15WgradSyncMethodE3ENS_16CompileConditionILi900EEEEEvPT_S6_S6_PKS5_S8_S8_S8_PKfflPfPj --------------------------
	.section	.text._ZN13group_norm_v218gn_bwd_cuda_kernelI6__halfLi480ELi1ELi16ELi120ELi256ELb1ELb1ELi8ELi960ELi960ELi4ELb1ELi4ELb0ELb0ELNS_15WgradSyncMethodE3ENS_16CompileConditionILi900EEEEEvPT_S6_S6_PKS5_S8_S8_S8_PKfflPfPj,"ax",@progbits
	.align	128
        .global         _ZN13group_norm_v218gn_bwd_cuda_kernelI6__halfLi480ELi1ELi16ELi120ELi256ELb1ELb1ELi8ELi960ELi960ELi4ELb1ELi4ELb0ELb0ELNS_15WgradSyncMethodE3ENS_16CompileConditionILi900EEEEEvPT_S6_S6_PKS5_S8_S8_S8_PKfflPfPj
        .type           _ZN13group_norm_v218gn_bwd_cuda_kernelI6__halfLi480ELi1ELi16ELi120ELi256ELb1ELb1ELi8ELi960ELi960ELi4ELb1ELi4ELb0ELb0ELNS_15WgradSyncMethodE3ENS_16CompileConditionILi900EEEEEvPT_S6_S6_PKS5_S8_S8_S8_PKfflPfPj,@function
        .size           _ZN13group_norm_v218gn_bwd_cuda_kernelI6__halfLi480ELi1ELi16ELi120ELi256ELb1ELb1ELi8ELi960ELi960ELi4ELb1ELi4ELb0ELb0ELNS_15WgradSyncMethodE3ENS_16CompileConditionILi900EEEEEvPT_S6_S6_PKS5_S8_S8_S8_PKfflPfPj,(.L_x_3954 - _ZN13group_norm_v218gn_bwd_cuda_kernelI6__halfLi480ELi1ELi16ELi120ELi256ELb1ELb1ELi8ELi960ELi960ELi4ELb1ELi4ELb0ELb0ELNS_15WgradSyncMethodE3ENS_16CompileConditionILi900EEEEEvPT_S6_S6_PKS5_S8_S8_S8_PKfflPfPj)
        .other          _ZN13group_norm_v218gn_bwd_cuda_kernelI6__halfLi480ELi1ELi16ELi120ELi256ELb1ELb1ELi8ELi960ELi960ELi4ELb1ELi4ELb0ELb0ELNS_15WgradSyncMethodE3ENS_16CompileConditionILi900EEEEEvPT_S6_S6_PKS5_S8_S8_S8_PKfflPfPj,@"STO_CUDA_ENTRY STV_DEFAULT"
_ZN13group_norm_v218gn_bwd_cuda_kernelI6__halfLi480ELi1ELi16ELi120ELi256ELb1ELb1ELi8ELi960ELi960ELi4ELb1ELi4ELb0ELb0ELNS_15WgradSyncMethodE3ENS_16CompileConditionILi900EEEEEvPT_S6_S6_PKS5_S8_S8_S8_PKfflPfPj:
.text._ZN13group_norm_v218gn_bwd_cuda_kernelI6__halfLi480ELi1ELi16ELi120ELi256ELb1ELb1ELi8ELi960ELi960ELi4ELb1ELi4ELb0ELb0ELNS_15WgradSyncMethodE3ENS_16CompileConditionILi900EEEEEvPT_S6_S6_PKS5_S8_S8_S8_PKfflPfPj:
        /* <DEDUP_REMOVED lines=20> */
[----:B------:R-:W-:Y:S01]  /*0140*/  IADD3 R7, -R6, RZ, RZ ;  /* 0x000000ff06077210 */ /* 0x000fe20007ffe1ff */
[----:B------:R-:W-:Y:S01]  /*0150*/  IMAD.MOV.U32 R6, RZ, RZ, 0x7fffffc1 ;  /* 0x7fffffc1ff067424 */ /* 0x000fe200078e00ff */
[----:B------:R-:W-:Y:S02]  /*0160*/  LOP3.LUT R3, R3, 0x4, RZ, 0xfc, !PT ;  /* 0x0000000403037812 */ /* 0x000fe400078efcff */
[----:B------:R-:W-:-:S03]  /*0170*/  ISETP.NE.AND P0, PT, R2, R7, PT ;  /* 0x000000070200720c */ /* 0x000fc60003f05270 */
[----:B0-----:R-:W-:Y:S01]  /*0180*/  IMAD.WIDE.U32 R4, R3, 0x4, R4 ;  /* 0x0000000403047825 */ /* 0x001fe200078e0004 */
[----:B------:R-:W-:Y:S01]  /*0190*/  SEL R3, R6, 0x1, !P0 ;  /* 0x0000000106037807 */ /* 0x000fe20004000000 */
[----:B------:R-:W-:Y:S06]  /*01a0*/  MEMBAR.ALL.GPU ;  /* 0x0000000000007992 */ /* 0x000fec000000a000 */
[----:B------:R-:W-:-:S00]  /*01b0*/  ERRBAR ;  /* 0x00000000000079ab */ /* 0x000fc00000000000 */
[----:B------:R-:W-:Y:S06]  /*01c0*/  CGAERRBAR ;  /* 0x00000000000075ab */ /* 0x000fec0000000000 */
[----:B------:R0:W5:Y:S02]  /*01d0*/  ATOM.E.ADD.STRONG.GPU PT, R3, desc[UR8][R4.64], R3 ;  /* 0x000000030403798a */ /* 0x00016400081ee1c8 */
.L_x_3128:
[----:B------:R-:W2:Y:S04]  /*01e0*/  LD.E.STRONG.GPU R6, desc[UR8][R4.64] ;  /* 0x0000000804067980 */ /* 0x000ea8000c10f900 */
[----:B--2---:R-:W-:Y:S01]  /*01f0*/  CCTL.IVALL ;  /* 0x00000000ff00798f */ /* 0x004fe20002000000 */
[----:B------:R-:W-:Y:S05]  /*0200*/  YIELD ;  /* 0x0000000000007946 */ /* 0x000fea0003800000 */
[----:B-----5:R-:W-:-:S04]  /*0210*/  LOP3.LUT R6, R6, R3, RZ, 0x3c, !PT ;  /* 0x0000000306067212 */ /* 0x020fc800078e3cff */
[----:B------:R-:W-:-:S13]  /*0220*/  ISETP.GT.AND P0, PT, R6, -0x1, PT ;  /* 0xffffffff0600780c */ /* 0x000fda0003f04270 */
[----:B------:R-:W-:Y:S05]  /*0230*/  @P0 BRA `(.L_x_3128) ;  /* 0xfffffffc00e80947 */ /* 0x000fea000383ffff */
.L_x_3127:
[----:B------:R-:W-:Y:S05]  /*0240*/  WARPSYNC.ALL ;  /* 0x0000000000007948 */ /* 0x000fea0003800000 */
[----:B------:R-:W-:Y:S06]  /*0250*/  BAR.SYNC.DEFER_BLOCKING 0x0 ;  /* 0x0000000000007b1d */ /* 0x000fec0000010000 */
[----:B------:R-:W-:Y:S05]  /*0260*/  BRA `(.L_x_3129) ;  /* 0x0000003800f47947 */ /* 0x000fea0003800000 */
.L_x_3126:
        /* <DEDUP_REMOVED lines=13> */
[----:B-1----:R-:W-:Y:S02]  /*0340*/  LEA R87, R8, R3, 0x18 ;  /* 0x0000000308577211 */ /* 0x002fe400078ec0ff */
[----:B------:R-:W-:Y:S02]  /*0350*/  SHF.R.U32.HI R11, RZ, 0x7, R7 ;  /* 0x00000007ff0b7819 */ /* 0x000fe40000011607 */
[CC--:B------:R-:W-:Y:S02]  /*0360*/  LEA.HI R7, R6.reuse, R9.reuse, RZ, 0x2 ;  /* 0x0000000906077211 */ /* 0x0c0fe400078f10ff */
[----:B------:R-:W-:Y:S01]  /*0370*/  LEA.HI R8, R5, R4, RZ, 0x2 ;  /* 0x0000000405087211 */ /* 0x000fe200078f10ff */
[----:B------:R-:W-:Y:S01]  /*0380*/  IMAD R88, R11, -0xf0, R4 ;  /* 0xffffff100b587824 */ /* 0x000fe200078e0204 */
[----:B------:R-:W-:-:S02]  /*0390*/  LEA.HI R13, R6, R9, RZ, 0x4 ;  /* 0x00000009060d7211 */ /* 0x000fc400078f20ff */
[----:B------:R-:W-:Y:S01]  /*03a0*/  LOP3.LUT R10, R7, 0xfffffffc, RZ, 0xc0, !PT ;  /* 0xfffffffc070a7812 */ /* 0x000fe200078ec0ff */
[----:B------:R-:W-:Y:S01]  /*03b0*/  IMAD R86, R88, 0x18, R87 ;  /* 0x0000001858567824 */ /* 0x000fe200078e0257 */
[----:B------:R-:W-:Y:S02]  /*03c0*/  SHF.R.S32.HI R6, RZ, 0x2, R8 ;  /* 0x00000002ff067819 */ /* 0x000fe40000011408 */
[----:B------:R-:W-:Y:S02]  /*03d0*/  SHF.L.U32 R3, R2, 0x3, RZ ;  /* 0x0000000302037819 */ /* 0x000fe400000006ff */
[----:B------:R-:W-:Y:S02]  /*03e0*/  SHF.R.S32.HI R7, RZ, 0x2, R7 ;  /* 0x00000002ff077819 */ /* 0x000fe40000011407 */
[----:B------:R-:W-:Y:S01]  /*03f0*/  IADD3 R12, R9, -R10, RZ ;  /* 0x8000000a090c7210 */ /* 0x000fe20007ffe0ff */
[----:B------:R-:W-:Y:S01]  /*0400*/  VIADD R10, R6, 0xf0 ;  /* 0x000000f0060a7836 */ /* 0x000fe20000000000 */
[----:B------:R-:W-:-:S02]  /*0410*/  LOP3.LUT R3, R3, 0xf8, RZ, 0xc0, !PT ;  /* 0x000000f803037812 */ /* 0x000fc400078ec0ff */
[----:B------:R-:W-:Y:S02]  /*0420*/  IADD3 R14, R7, 0xf0, RZ ;  /* 0x000000f0070e7810 */ /* 0x000fe40007ffe0ff */
[----:B------:R-:W-:Y:S02]  /*0430*/  IADD3 R3, R3, R11, RZ ;  /* 0x0000000b03037210 */ /* 0x000fe40007ffe0ff */
[----:B------:R-:W-:Y:S02]  /*0440*/  LEA R86, R11, R86, 0x3 ;  /* 0x000000560b567211 */ /* 0x000fe400078e18ff */
[----:B------:R-:W-:Y:S01]  /*0450*/  SHF.R.S32.HI R11, RZ, 0x1f, R10 ;  /* 0x0000001fff0b7819 */ /* 0x000fe2000001140a */
[----:B------:R-:W-:Y:S01]  /*0460*/  IMAD R84, R3, 0x780, RZ ;  /* 0x0000078003547824 */ /* 0x000fe200078e02ff */
[----:B------:R-:W-:Y:S02]  /*0470*/  SHF.R.S32.HI R15, RZ, 0x1f, R14 ;  /* 0x0000001fff0f7819 */ /* 0x000fe4000001140e */
[----:B------:R-:W-:-:S02]  /*0480*/  LEA.HI R9, R5, R4, RZ, 0x4 ;  /* 0x0000000405097211 */ /* 0x000fc400078f20ff */
[----:B------:R-:W-:Y:S02]  /*0490*/  LOP3.LUT R5, R8, 0xfffffffc, RZ, 0xc0, !PT ;  /* 0xfffffffc08057812 */ /* 0x000fe400078ec0ff */
[----:B------:R-:W-:Y:S02]  /*04a0*/  LEA.HI R11, R11, R10, RZ, 0x2 ;  /* 0x0000000a0b0b7211 */ /* 0x000fe400078f10ff */
[----:B------:R-:W-:Y:S02]  /*04b0*/  LEA.HI R15, R15, R14, RZ, 0x2 ;  /* 0x0000000e0f0f7211 */ /* 0x000fe400078f10ff */
[----:B------:R-:W-:Y:S02]  /*04c0*/  IADD3 R5, -R5, R4, RZ ;  /* 0x0000000405057210 */ /* 0x000fe40007ffe1ff */
[----:B------:R-:W-:Y:S02]  /*04d0*/  SHF.R.U32.HI R10, RZ, 0x2, R11 ;  /* 0x00000002ff0a7819 */ /* 0x000fe4000001160b */
[----:B------:R-:W-:-:S02]  /*04e0*/  SHF.R.U32.HI R8, RZ, 0x4, R9 ;  /* 0x00000004ff087819 */ /* 0x000fc40000011609 */
[----:B------:R-:W-:Y:S02]  /*04f0*/  SHF.R.U32.HI R13, RZ, 0x4, R13 ;  /* 0x00000004ff0d7819 */ /* 0x000fe4000001160d */
[----:B------:R-:W-:Y:S02]  /*0500*/  SHF.R.U32.HI R11, RZ, 0x2, R15 ;  /* 0x00000002ff0b7819 */ /* 0x000fe4000001160f */
[C---:B------:R-:W-:Y:S02]  /*0510*/  LOP3.LUT R9, R5.reuse, 0x3, R10, 0x78, !PT ;  /* 0x0000000305097812 */ /* 0x040fe400078e780a */
[----:B------:R-:W-:Y:S02]  /*0520*/  LOP3.LUT R8, R5, 0x3, R8, 0x78, !PT ;  /* 0x0000000305087812 */ /* 0x000fe400078e7808 */
[C---:B------:R-:W-:Y:S02]  /*0530*/  LOP3.LUT R10, R12.reuse, 0x3, R13, 0x78, !PT ;  /* 0x000000030c0a7812 */ /* 0x040fe400078e780d */
[----:B------:R-:W-:-:S07]  /*0540*/  LOP3.LUT R11, R12, 0x3, R11, 0x78, !PT ;  /* 0x000000030c0b7812 */ /* 0x000fce00078e780b */
.L_x_3141:
[----:B------:R-:W-:Y:S01]  /*0550*/  LOP3.LUT R65, R90, 0x1, RZ, 0xc0, !PT ;  /* 0x000000015a417812 */ /* 0x000fe200078ec0ff */
[----:B------:R-:W-:Y:S01]  /*0560*/  ULDC.64 UR12, c[0x0][0x248] ;  /* 0x00009200000c7ab9 */ /* 0x000fe20000000a00 */
[----:B-1----:R-:W-:Y:S01]  /*0570*/  SHF.R.U32.HI R5, RZ, 0x1, R91 ;  /* 0x00000001ff057819 */ /* 0x002fe2000001165b */
[----:B------:R-:W0:Y:S01]  /*0580*/  LDC.64 R26, c[0x0][0x238] ;  /* 0x00008e00ff1a7b82 */ /* 0x000e220000000a00 */
[----:B------:R-:W-:Y:S01]  /*0590*/  ULDC.64 UR14, c[0x0][0x228] ;  /* 0x00008a00000e7ab9 */ /* 0x000fe20000000a00 */
[----:B------:R-:W-:Y:S01]  /*05a0*/  IMAD R65, R65, 0x3c0, RZ ;  /* 0x000003c041417824 */ /* 0x000fe200078e02ff */
[----:B------:R-:W-:-:S03]  /*05b0*/  ULDC UR5, c[0x0][0x250] ;  /* 0x0000940000057ab9 */ /* 0x000fc60000000800 */
        /* <DEDUP_REMOVED lines=10> */
[C---:B------:R-:W-:Y:S02]  /*0660*/  LEA R52, P0, R3.reuse, UR12, 0x3 ;  /* 0x0000000c03347c11 */ /* 0x040fe4000f8018ff */
[----:B------:R-:W-:Y:S02]  /*0670*/  IADD3 R13, P1, R84, R18, RZ ;  /* 0x00000012540d7210 */ /* 0x000fe40007f3e0ff */
[----:B------:R-:W-:Y:S01]  /*0680*/  LEA.HI.X R53, R3, UR13, R12, 0x3, P0 ;  /* 0x0000000d03357c11 */ /* 0x000fe200080f1c0c */
[----:B------:R-:W-:Y:S01]  /*0690*/  ULDC.64 UR12, c[0x0][0x230] ;  /* 0x00008c00000c7ab9 */ /* 0x000fe20000000a00 */
[----:B------:R-:W-:Y:S02]  /*06a0*/  IADD3 R5, R19, R5, RZ ;  /* 0x0000000513057210 */ /* 0x000fe40007ffe0ff */
[----:B------:R-:W-:-:S02]  /*06b0*/  SHF.L.U32 R12, R13, 0x1, RZ ;  /* 0x000000010d0c7819 */ /* 0x000fc400000006ff */
[----:B------:R-:W-:Y:S01]  /*06c0*/  IADD3.X R16, RZ, R5, RZ, P1, !PT ;  /* 0x00000005ff107210 */ /* 0x000fe20000ffe4ff */
[----:B------:R-:W2:Y:S01]  /*06d0*/  LDG.E.64.CONSTANT R52, desc[UR8][R52.64] ;  /* 0x0000000834347981 */ /* 0x000ea2000c1e9b00 */
[----:B------:R-:W-:Y:S02]  /*06e0*/  IADD3 R28, P0, R12, UR12, RZ ;  /* 0x0000000c0c1c7c10 */ /* 0x000fe4000ff1e0ff */
[----:B------:R-:W-:-:S04]  /*06f0*/  SHF.L.U64.HI R13, R13, 0x1, R16 ;  /* 0x000000010d0d7819 */ /* 0x000fc80000010210 */
[----:B------:R-:W-:Y:S01]  /*0700*/  IADD3.X R29, R13, UR13, RZ, P0, !PT ;  /* 0x0000000d0d1d7c10 */ /* 0x000fe200087fe4ff */
[----:B0-----:R-:W-:Y:S01]  /*0710*/  IMAD.WIDE R26, R30, 0x2, R26 ;  /* 0x000000021e1a7825 */ /* 0x001fe200078e021a */
[----:B------:R-:W-:-:S04]  /*0720*/  IADD3 R3, R84, 0xf00, RZ ;  /* 0x00000f0054037810 */ /* 0x000fc80007ffe0ff */
[----:B------:R-:W3:Y:S01]  /*0730*/  LDG.E.64.CONSTANT R28, desc[UR8][R28.64] ;  /* 0x000000081c1c7981 */ /* 0x000ee2000c1e9b00 */
[----:B-1----:R-:W-:Y:S01]  /*0740*/  IMAD.WIDE R30, R30, 0x2, R14 ;  /* 0x000000021e1e7825 */ /* 0x002fe200078e020e */
[----:B------:R-:W-:Y:S02]  /*0750*/  IADD3 R3, P0, R3, R18, RZ ;  /* 0x0000001203037210 */ /* 0x000fe40007f1e0ff */
[----:B------:R-:W4:Y:S04]  /*0760*/  LDG.E.64.CONSTANT R26, desc[UR8][R26.64] ;  /* 0x000000081a1a7981 */ /* 0x000f28000c1e9b00 */
[----:B------:R-:W5:Y:S01]  /*0770*/  LDG.E.64.CONSTANT R30, desc[UR8][R30.64] ;  /* 0x000000081e1e7981 */ /* 0x000f62000c1e9b00 */
[----:B------:R-:W-:Y:S01]  /*0780*/  IMAD.X R16, RZ, RZ, R5, P0 ;  /* 0x000000ffff107224 */ /* 0x000fe200000e0605 */
[----:B------:R-:W-:-:S04]  /*0790*/  SHF.L.U32 R14, R3, 0x1, RZ ;  /* 0x00000001030e7819 */ /* 0x000fc800000006ff */
[----:B------:R-:W-:Y:S02]  /*07a0*/  SHF.L.U64.HI R15, R3, 0x1, R16 ;  /* 0x00000001030f7819 */ /* 0x000fe40000010210 */
[----:B------:R-:W-:-:S04]  /*07b0*/  IADD3 R34, P0, R14, UR12, RZ ;  /* 0x0000000c0e227c10 */ /* 0x000fc8000ff1e0ff */
[----:B------:R-:W-:Y:S02]  /*07c0*/  IADD3.X R35, R15, UR13, RZ, P0, !PT ;  /* 0x0000000d0f237c10 */ /* 0x000fe400087fe4ff */
[----:B------:R-:W-:-:S04]  /*07d0*/  IADD3 R3, R84, 0x1e00, RZ ;  /* 0x00001e0054037810 */ /* 0x000fc80007ffe0ff */
[----:B------:R-:W5:Y:S01]  /*07e0*/  LDG.E.64.CONSTANT R34, desc[UR8][R34.64] ;  /* 0x0000000822227981 */ /* 0x000f62000c1e9b00 */
[----:B------:R-:W-:-:S04]  /*07f0*/  IADD3 R3, P0, R3, R18, RZ ;  /* 0x0000001203037210 */ /* 0x000fc80007f1e0ff */
[----:B------:R-:W-:Y:S02]  /*0800*/  IADD3.X R20, RZ, R5, RZ, P0, !PT ;  /* 0x00000005ff147210 */ /* 0x000fe400007fe4ff */
[C---:B------:R-:W-:Y:S02]  /*0810*/  SHF.L.U32 R16, R3.reuse, 0x1, RZ ;  /* 0x0000000103107819 */ /* 0x040fe400000006ff */
[----:B------:R-:W-:Y:S02]  /*0820*/  SHF.L.U64.HI R17, R3, 0x1, R20 ;  /* 0x0000000103117819 */ /* 0x000fe40000010214 */
[----:B------:R-:W-:-:S04]  /*0830*/  IADD3 R32, P0, R16, UR12, RZ ;  /* 0x0000000c10207c10 */ /* 0x000fc8000ff1e0ff */
[----:B------:R-:W-:-:S06]  /*0840*/  IADD3.X R33, R17, UR13, RZ, P0, !PT ;  /* 0x0000000d11217c10 */ /* 0x000fcc00087fe4ff */
[----:B------:R-:W5:Y:S01]  /*0850*/  LDG.E.64.CONSTANT R32, desc[UR8][R32.64] ;  /* 0x0000000820207981 */ /* 0x000f62000c1e9b00 */
[----:B------:R-:W-:Y:S01]  /*0860*/  IADD3 R38, P0, R12, UR14, RZ ;  /* 0x0000000e0c267c10 */ /* 0x000fe2000ff1e0ff */
[----:B------:R-:W-:-:S03]  /*0870*/  VIADD R3, R84, 0x2d00 ;  /* 0x00002d0054037836 */ /* 0x000fc60000000000 */
[----:B------:R-:W-:Y:S02]  /*0880*/  IADD3.X R39, R13, UR15, RZ, P0, !PT ;  /* 0x0000000f0d277c10 */ /* 0x000fe400087fe4ff */
[----:B------:R-:W-:-:S04]  /*0890*/  IADD3 R3, P1, R3, R18, RZ ;  /* 0x0000001203037210 */ /* 0x000fc80007f3e0ff */
[----:B------:R-:W-:Y:S01]  /*08a0*/  IADD3.X R20, RZ, R5, RZ, P1, !PT ;  /* 0x00000005ff147210 */ /* 0x000fe20000ffe4ff */
[----:B------:R-:W5:Y:S01]  /*08b0*/  LDG.E.64.CONSTANT R38, desc[UR8][R38.64] ;  /* 0x0000000826267981 */ /* 0x000f62000c1e9b00 */
[C---:B------:R-:W-:Y:S02]  /*08c0*/  SHF.L.U32 R18, R3.reuse, 0x1, RZ ;  /* 0x0000000103127819 */ /* 0x040fe400000006ff */
[----:B------:R-:W-:Y:S02]  /*08d0*/  SHF.L.U64.HI R19, R3, 0x1, R20 ;  /* 0x0000000103137819 */ /* 0x000fe40000010214 */
[----:B------:R-:W-:-:S04]  /*08e0*/  IADD3 R44, P0, R18, UR12, RZ ;  /* 0x0000000c122c7c10 */ /* 0x000fc8000ff1e0ff */
[----:B------:R-:W-:-:S06]  /*08f0*/  IADD3.X R45, R19, UR13, RZ, P0, !PT ;  /* 0x0000000d132d7c10 */ /* 0x000fcc00087fe4ff */
[----:B------:R-:W5:Y:S01]  /*0900*/  LDG.E.64.CONSTANT R44, desc[UR8][R44.64] ;  /* 0x000000082c2c7981 */ /* 0x000f62000c1e9b00 */
        /* <DEDUP_REMOVED lines=9> */
[----:B--2---:R-:W-:-:S06]  /*09a0*/  FADD.FTZ R20, R53, UR5 ;  /* 0x0000000535147e21 */ /* 0x004fcc0008010000 */
[----:B------:R-:W0:Y:S01]  /*09b0*/  MUFU.RSQ R20, R20 ;  /* 0x0000001400147308 */ /* 0x000e220000001400 */
[--C-:B---3--:R-:W-:Y:S02]  /*09c0*/  HADD2.F32 R3, -RZ, R28.reuse.H0_H0 ;  /* 0x2000001cff037230 */ /* 0x108fe40000004100 */
[----:B------:R-:W-:Y:S02]  /*09d0*/  HADD2.F32 R25, -RZ, R28.H1_H1 ;  /* 0x3000001cff197230 */ /* 0x000fe40000004100 */
[----:B------:R-:W-:Y:S02]  /*09e0*/  HADD2.F32 R37, -RZ, R29.H0_H0 ;  /* 0x2000001dff257230 */ /* 0x000fe40000004100 */
[----:B------:R-:W-:Y:S01]  /*09f0*/  FADD.FTZ R5, -R52, R3 ;  /* 0x0000000334057221 */ /* 0x000fe20000010100 */
[----:B----4-:R-:W-:Y:S02]  /*0a00*/  HADD2.F32 R3, -RZ, R26.H0_H0 ;  /* 0x2000001aff037230 */ /* 0x010fe40000004100 */
[----:B-----5:R-:W-:-:S02]  /*0a10*/  HADD2.F32 R46, -RZ, R30.H0_H0 ;  /* 0x2000001eff2e7230 */ /* 0x020fc40000004100 */
[----:B------:R-:W-:Y:S01]  /*0a20*/  FADD.FTZ R25, -R52, R25 ;  /* 0x0000001934197221 */ /* 0x000fe20000010100 */
[----:B0-----:R-:W-:Y:S01]  /*0a30*/  FMUL.FTZ R5, R20, R5 ;  /* 0x0000000514057220 */ /* 0x001fe20000410000 */
[----:B------:R-:W-:Y:S01]  /*0a40*/  FADD.FTZ R37, -R52, R37 ;  /* 0x0000002534257221 */ /* 0x000fe20000010100 */
[----:B------:R-:W-:Y:S02]  /*0a50*/  HADD2.F32 R21, -RZ, R26.H1_H1 ;  /* 0x3000001aff157230 */ /* 0x000fe40000004100 */
[----:B------:R-:W-:Y:S01]  /*0a60*/  FMUL.FTZ R25, R20, R25 ;  /* 0x0000001914197220 */ /* 0x000fe20000410000 */
[----:B------:R-:W-:Y:S01]  /*0a70*/  FFMA.FTZ R42, R5, R3, R46 ;  /* 0x00000003052a7223 */ /* 0x000fe2000001002e */
[----:B------:R-:W-:Y:S02]  /*0a80*/  HADD2.F32 R62, -RZ, R30.H1_H1 ;  /* 0x3000001eff3e7230 */ /* 0x000fe40000004100 */
[----:B------:R-:W-:Y:S02]  /*0a90*/  HADD2.F32 R23, -RZ, R27.H0_H0 ;  /* 0x2000001bff177230 */ /* 0x000fe40000004100 */
[----:B------:R-:W-:-:S02]  /*0aa0*/  HADD2.F32 R41, -RZ, R29.H1_H1 ;  /* 0x3000001dff297230 */ /* 0x000fc40000004100 */
[----:B------:R-:W-:Y:S01]  /*0ab0*/  FMUL.FTZ R29, R20, R37 ;  /* 0x00000025141d7220 */ /* 0x000fe20000410000 */
[----:B------:R-:W-:Y:S02]  /*0ac0*/  HADD2.F32 R60, -RZ, R31.H0_H0 ;  /* 0x2000001fff3c7230 */ /* 0x000fe40000004100 */
[----:B------:R-:W-:Y:S01]  /*0ad0*/  FMUL.FTZ R22, R42, -1.4426950216293334961 ;  /* 0xbfb8aa3b2a167820 */ /* 0x000fe20000410000 */
[----:B------:R-:W-:Y:S01]  /*0ae0*/  FFMA.FTZ R40, R25, R21, R62 ;  /* 0x0000001519287223 */ /* 0x000fe2000001003e */
[----:B------:R-:W-:Y:S01]  /*0af0*/  FADD.FTZ R41, -R52, R41 ;  /* 0x0000002934297221 */ /* 0x000fe20000010100 */
[----:B------:R-:W-:Y:S01]  /*0b00*/  FFMA.FTZ R48, R29, R23, R60 ;  /* 0x000000171d307223 */ /* 0x000fe2000001003c */
[----:B------:R-:W0:Y:S01]  /*0b10*/  MUFU.EX2 R36, R22 ;  /* 0x0000001600247308 */ /* 0x000e220000000800 */
[----:B------:R-:W-:Y:S01]  /*0b20*/  FMUL.FTZ R24, R40, -1.4426950216293334961 ;  /* 0xbfb8aa3b28187820 */ /* 0x000fe20000410000 */
[----:B------:R-:W-:Y:S02]  /*0b30*/  HADD2.F32 R27, -RZ, R27.H1_H1 ;  /* 0x3000001bff1b7230 */ /* 0x000fe40000004100 */
[----:B------:R-:W-:Y:S01]  /*0b40*/  FMUL.FTZ R26, R48, -1.4426950216293334961 ;  /* 0xbfb8aa3b301a7820 */ /* 0x000fe20000410000 */
[----:B------:R-:W-:-:S02]  /*0b50*/  HADD2.F32 R58, -RZ, R31.H1_H1 ;  /* 0x3000001fff3a7230 */ /* 0x000fc40000004100 */
[----:B------:R-:W-:Y:S01]  /*0b60*/  FMUL.FTZ R31, R20, R41 ;  /* 0x00000029141f7220 */ /* 0x000fe20000410000 */
[--C-:B------:R-:W-:Y:S01]  /*0b70*/  HADD2.F32 R37, -RZ, R34.reuse.H0_H0 ;  /* 0x20000022ff257230 */ /* 0x100fe20000004100 */
[----:B------:R-:W1:Y:S01]  /*0b80*/  MUFU.EX2 R47, R24 ;  /* 0x00000018002f7308 */ /* 0x000e620000000800 */
[----:B------:R-:W-:Y:S02]  /*0b90*/  HADD2.F32 R41, -RZ, R34.H1_H1 ;  /* 0x30000022ff297230 */ /* 0x000fe40000004100 */
[----:B------:R-:W-:-:S05]  /*0ba0*/  FFMA.FTZ R68, R31, R27, R58 ;  /* 0x0000001b1f447223 */ /* 0x000fca000001003a */
[----:B------:R-:W2:Y:S01]  /*0bb0*/  MUFU.EX2 R34, R26 ;  /* 0x0000001a00227308 */ /* 0x000ea20000000800 */
[----:B------:R-:W-:Y:S01]  /*0bc0*/  FMUL.FTZ R28, R68, -1.4426950216293334961 ;  /* 0xbfb8aa3b441c7820 */ /* 0x000fe20000410000 */
[----:B0-----:R-:W-:Y:S01]  /*0bd0*/  FADD.FTZ R36, R36, 1 ;  /* 0x3f80000024247421 */ /* 0x001fe20000010000 */
[----:B------:R-:W-:-:S05]  /*0be0*/  HADD2.F32 R43, -RZ, R35.H0_H0 ;  /* 0x20000023ff2b7230 */ /* 0x000fca0000004100 */
[----:B------:R-:W0:Y:S01]  /*0bf0*/  MUFU.EX2 R49, R28 ;  /* 0x0000001c00317308 */ /* 0x000e220000000800 */
[C---:B------:R-:W-:Y:S01]  /*0c00*/  FADD.FTZ R41, -R52.reuse, R41 ;  /* 0x0000002934297221 */ /* 0x040fe20000010100 */
[----:B-1----:R-:W-:Y:S01]  /*0c10*/  FADD.FTZ R47, R47, 1 ;  /* 0x3f8000002f2f7421 */ /* 0x002fe20000010000 */
[C---:B------:R-:W-:Y:S01]  /*0c20*/  FADD.FTZ R43, -R52.reuse, R43 ;  /* 0x0000002b342b7221 */ /* 0x040fe20000010100 */
[----:B------:R-:W-:Y:S01]  /*0c30*/  FADD.FTZ R37, -R52, R37 ;  /* 0x0000002534257221 */ /* 0x000fe20000010100 */
[----:B------:R-:W-:-:S03]  /*0c40*/  FMUL.FTZ R24, R20, R41 ;  /* 0x0000002914187220 */ /* 0x000fc60000410000 */
[----:B------:R1:W3:Y:S01]  /*0c50*/  MUFU.RCP R79, R36 ;  /* 0x00000024004f7308 */ /* 0x0002e20000001000 */
[----:B--2---:R-:W-:Y:S01]  /*0c60*/  FADD.FTZ R64, R34, 1 ;  /* 0x3f80000022407421 */ /* 0x004fe20000010000 */
[----:B------:R-:W-:Y:S02]  /*0c70*/  HADD2.F32 R41, -RZ, R35.H1_H1 ;  /* 0x30000023ff297230 */ /* 0x000fe40000004100 */
[----:B------:R-:W-:Y:S01]  /*0c80*/  FFMA.FTZ R35, R21, R24, R62 ;  /* 0x0000001815237223 */ /* 0x000fe2000001003e */
[--C-:B------:R-:W-:Y:S02]  /*0c90*/  HADD2.F32 R81, -RZ, R33.reuse.H0_H0 ;  /* 0x20000021ff517230 */ /* 0x100fe40000004100 */
[C---:B------:R-:W-:Y:S01]  /*0ca0*/  FMUL.FTZ R26, R20.reuse, R43 ;  /* 0x0000002b141a7220 */ /* 0x040fe20000410000 */
[----:B------:R-:W-:Y:S01]  /*0cb0*/  HADD2.F32 R33, -RZ, R33.H1_H1 ;  /* 0x30000021ff217230 */ /* 0x000fe20000004100 */
[----:B------:R-:W2:Y:S01]  /*0cc0*/  MUFU.RCP R80, R47 ;  /* 0x0000002f00507308 */ /* 0x000ea20000001000 */
[----:B------:R-:W-:Y:S01]  /*0cd0*/  FMUL.FTZ R22, R20, R37 ;  /* 0x0000002514167220 */ /* 0x000fe20000410000 */
[----:B------:R-:W-:Y:S01]  /*0ce0*/  FMUL.FTZ R78, R35, -1.4426950216293334961 ;  /* 0xbfb8aa3b234e7820 */ /* 0x000fe20000410000 */
[----:B------:R-:W-:-:S05]  /*0cf0*/  FFMA.FTZ R53, R23, R26, R60 ;  /* 0x0000001a17357223 */ /* 0x000fca000001003c */
[----:B------:R-:W4:Y:S01]  /*0d00*/  MUFU.RCP R82, R64 ;  /* 0x0000004000527308 */ /* 0x000f220000001000 */
[----:B0-----:R-:W-:Y:S01]  /*0d10*/  FADD.FTZ R83, R49, 1 ;  /* 0x3f80000031537421 */ /* 0x001fe20000010000 */
[----:B------:R-:W-:Y:S01]  /*0d20*/  FFMA.FTZ R37, R3, R22, R46 ;  /* 0x0000001603257223 */ /* 0x000fe2000001002e */
[C---:B------:R-:W-:Y:S01]  /*0d30*/  FADD.FTZ R33, -R52.reuse, R33 ;  /* 0x0000002134217221 */ /* 0x040fe20000010100 */
[----:B------:R-:W-:Y:S01]  /*0d40*/  FADD.FTZ R41, -R52, R41 ;  /* 0x0000002934297221 */ /* 0x000fe20000010100 */
[----:B------:R-:W-:Y:S01]  /*0d50*/  FMUL.FTZ R69, R53, -1.4426950216293334961 ;  /* 0xbfb8aa3b35457820 */ /* 0x000fe20000410000 */
[----:B------:R-:W-:Y:S01]  /*0d60*/  FMUL.FTZ R30, R37, -1.4426950216293334961 ;  /* 0xbfb8aa3b251e7820 */ /* 0x000fe20000410000 */
[C---:B-1----:R-:W-:Y:S01]  /*0d70*/  FMUL.FTZ R36, R20.reuse, R33 ;  /* 0x0000002114247220 */ /* 0x042fe20000410000 */
[----:B------:R0:W1:Y:S01]  /*0d80*/  MUFU.RCP R85, R83 ;  /* 0x0000005300557308 */ /* 0x0000620000001000 */
[----:B------:R-:W-:Y:S01]  /*0d90*/  FMUL.FTZ R28, R20, R41 ;  /* 0x00000029141c7220 */ /* 0x000fe20000410000 */
[----:B---3--:R-:W-:Y:S01]  /*0da0*/  FADD.FTZ R33, -R79, 1 ;  /* 0x3f8000004f217421 */ /* 0x008fe20000010100 */
[----:B------:R-:W-:-:S05]  /*0db0*/  FADD.FTZ R81, -R52, R81 ;  /* 0x0000005134517221 */ /* 0x000fca0000010100 */
[----:B------:R-:W3:Y:S01]  /*0dc0*/  MUFU.EX2 R78, R78 ;  /* 0x0000004e004e7308 */ /* 0x000ee20000000800 */
[----:B------:R-:W-:Y:S01]  /*0dd0*/  FFMA.FTZ R61, R27, R28, R58 ;  /* 0x0000001c1b3d7223 */ /* 0x000fe2000001003a */
[----:B------:R-:W-:Y:S01]  /*0de0*/  FFMA.FTZ R42, R42, R33, 1 ;  /* 0x3f8000002a2a7423 */ /* 0x000fe20000010021 */
[----:B------:R-:W-:Y:S01]  /*0df0*/  FMUL.FTZ R34, R20, R81 ;  /* 0x0000005114227220 */ /* 0x000fe20000410000 */
[----:B--2---:R-:W-:Y:S01]  /*0e00*/  FADD.FTZ R33, -R80, 1 ;  /* 0x3f80000050217421 */ /* 0x004fe20000010100 */
[----:B----4-:R-:W-:-:S03]  /*0e10*/  FADD.FTZ R81, -R82, 1 ;  /* 0x3f80000052517421 */ /* 0x010fc60000010100 */
[----:B------:R2:W4:Y:S01]  /*0e20*/  MUFU.EX2 R92, R30 ;  /* 0x0000001e005c7308 */ /* 0x0005220000000800 */
[----:B------:R-:W-:Y:S02]  /*0e30*/  HADD2.F32 R43, -RZ, R32.H0_H0 ;  /* 0x20000020ff2b7230 */ /* 0x000fe40000004100 */
[----:B------:R-:W-:Y:S01]  /*0e40*/  FMUL.FTZ R67, R61, -1.4426950216293334961 ;  /* 0xbfb8aa3b3d437820 */ /* 0x000fe20000410000 */
[----:B------:R-:W-:-:S04]  /*0e50*/  FFMA.FTZ R33, R40, R33, 1 ;  /* 0x3f80000028217423 */ /* 0x000fc80000010021 */
[----:B------:R-:W5:Y:S01]  /*0e60*/  MUFU.EX2 R69, R69 ;  /* 0x0000004500457308 */ /* 0x000f620000000800 */
[----:B0-----:R-:W-:Y:S01]  /*0e70*/  FFMA.FTZ R83, R48, R81, 1 ;  /* 0x3f80000030537423 */ /* 0x001fe20000010051 */
[--C-:B------:R-:W-:Y:S02]  /*0e80*/  HADD2.F32 R40, -RZ, R38.reuse.H0_H0 ;  /* 0x20000026ff287230 */ /* 0x100fe40000004100 */
[----:B------:R-:W-:Y:S01]  /*0e90*/  FMUL.FTZ R79, R79, R42 ;  /* 0x0000002a4f4f7220 */ /* 0x000fe20000410000 */
[----:B------:R-:W-:Y:S02]  /*0ea0*/  HADD2.F32 R42, -RZ, R38.H1_H1 ;  /* 0x30000026ff2a7230 */ /* 0x000fe40000004100 */
[----:B------:R-:W-:Y:S01]  /*0eb0*/  FADD.FTZ R43, -R52, R43 ;  /* 0x0000002b342b7221 */ /* 0x000fe20000010100 */
[----:B------:R-:W-:Y:S02]  /*0ec0*/  HADD2.F32 R41, -RZ, R32.H1_H1 ;  /* 0x30000020ff297230 */ /* 0x000fe40000004100 */
[----:B------:R-:W-:Y:S01]  /*0ed0*/  FMUL.FTZ R81, R80, R33 ;  /* 0x0000002150517220 */ /* 0x000fe20000410000 */
[--C-:B------:R-:W-:Y:S01]  /*0ee0*/  HADD2.F32 R48, -RZ, R39.reuse.H0_H0 ;  /* 0x20000027ff307230 */ /* 0x100fe20000004100 */
[----:B------:R-:W0:Y:S01]  /*0ef0*/  MUFU.EX2 R67, R67 ;  /* 0x0000004300437308 */ /* 0x000e220000000800 */
[----:B------:R-:W-:Y:S01]  /*0f00*/  FMUL.FTZ R83, R82, R83 ;  /* 0x0000005352537220 */ /* 0x000fe20000410000 */
[----:B-1----:R-:W-:Y:S01]  /*0f10*/  FADD.FTZ R93, -R85, 1 ;  /* 0x3f800000555d7421 */ /* 0x002fe20000010100 */
[----:B------:R-:W-:Y:S01]  /*0f20*/  FMUL.FTZ R38, R40, R79 ;  /* 0x0000004f28267220 */ /* 0x000fe20000410000 */
[----:B--2---:R-:W-:Y:S01]  /*0f30*/  FMUL.FTZ R30, R20, R43 ;  /* 0x0000002b141e7220 */ /* 0x004fe20000410000 */
[----:B---3--:R-:W-:Y:S01]  /*0f40*/  FADD.FTZ R78, R78, 1 ;  /* 0x3f8000004e4e7421 */ /* 0x008fe20000010000 */
[----:B------:R-:W-:Y:S01]  /*0f50*/  FMUL.FTZ R40, R42, R81 ;  /* 0x000000512a287220 */ /* 0x000fe20000410000 */
[----:B------:R-:W-:Y:S01]  /*0f60*/  FADD.FTZ R43, -R52, R41 ;  /* 0x00000029342b7221 */ /* 0x000fe20000010100 */
[----:B------:R-:W-:Y:S01]  /*0f70*/  FMUL.FTZ R42, R48, R83 ;  /* 0x00000053302a7220 */ /* 0x000fe20000410000 */
[----:B------:R-:W-:Y:S01]  /*0f80*/  FFMA.FTZ R68, R68, R93, 1 ;  /* 0x3f80000044447423 */ /* 0x000fe2000001005d */
[----:B------:R-:W-:Y:S01]  /*0f90*/  FMUL.FTZ R48, R3, R38 ;  /* 0x0000002603307220 */ /* 0x000fe20000410000 */
[----:B----4-:R-:W-:Y:S01]  /*0fa0*/  FADD.FTZ R92, R92, 1 ;  /* 0x3f8000005c5c7421 */ /* 0x010fe20000010000 */
[----:B------:R1:W2:Y:S01]  /*0fb0*/  MUFU.RCP R79, R78 ;  /* 0x0000004e004f7308 */ /* 0x0002a20000001000 */
[----:B-----5:R-:W-:Y:S01]  /*0fc0*/  FADD.FTZ R81, R69, 1 ;  /* 0x3f80000045517421 */ /* 0x020fe20000010000 */
[----:B------:R-:W-:Y:S01]  /*0fd0*/  FMUL.FTZ R32, R20, R43 ;  /* 0x0000002b14207220 */ /* 0x000fe20000410000 */
[----:B------:R-:W-:-:S02]  /*0fe0*/  HADD2.F32 R69, -RZ, R39.H1_H1 ;  /* 0x30000027ff457230 */ /* 0x000fc40000004100 */
[----:B------:R-:W-:Y:S01]  /*0ff0*/  FMUL.FTZ R80, R85, R68 ;  /* 0x0000004455507220 */ /* 0x000fe20000410000 */
[----:B------:R-:W-:Y:S01]  /*1000*/  FMUL.FTZ R39, R21, R40 ;  /* 0x0000002815277220 */ /* 0x000fe20000410000 */
[----:B------:R-:W-:Y:S01]  /*1010*/  FFMA.FTZ R48, R5, R48, RZ ;  /* 0x0000003005307223 */ /* 0x000fe200000100ff */
[----:B------:R-:W-:Y:S01]  /*1020*/  HADD2.F32 R85, -RZ, R44.H0_H0 ;  /* 0x2000002cff557230 */ /* 0x000fe20000004100 */
[----:B------:R-:W3:Y:S01]  /*1030*/  MUFU.RCP R33, R92 ;  /* 0x0000005c00217308 */ /* 0x000ee20000001000 */
[----:B------:R-:W-:Y:S01]  /*1040*/  FFMA.FTZ R41, R3, R30, R46 ;  /* 0x0000001e03297223 */ /* 0x000fe2000001002e */
[----:B------:R-:W-:Y:S01]  /*1050*/  FFMA.FTZ R43, R21, R32, R62 ;  /* 0x00000020152b7223 */ /* 0x000fe2000001003e */
[----:B------:R-:W-:Y:S01]  /*1060*/  FFMA.FTZ R68, R25, R39, R48 ;  /* 0x0000002719447223 */ /* 0x000fe20000010030 */
[----:B------:R-:W-:Y:S01]  /*1070*/  FMUL.FTZ R39, R23, R42 ;  /* 0x0000002a17277220 */ /* 0x000fe20000410000 */
[----:B------:R-:W-:Y:S01]  /*1080*/  FMUL.FTZ R63, R41, -1.4426950216293334961 ;  /* 0xbfb8aa3b293f7820 */ /* 0x000fe20000410000 */
[----:B------:R-:W-:-:S02]  /*1090*/  FADD.FTZ R85, -R52, R85 ;  /* 0x0000005534557221 */ /* 0x000fc40000010100 */
[----:B------:R-:W4:Y:S01]  /*10a0*/  MUFU.RCP R81, R81 ;  /* 0x0000005100517308 */ /* 0x000f220000001000 */
[----:B------:R-:W-:Y:S02]  /*10b0*/  HADD2.F32 R83, -RZ, R44.H1_H1 ;  /* 0x3000002cff537230 */ /* 0x000fe40000004100 */
[----:B------:R-:W-:Y:S01]  /*10c0*/  FMUL.FTZ R48, R69, R80 ;  /* 0x0000005045307220 */ /* 0x000fe20000410000 */
[----:B------:R-:W-:Y:S01]  /*10d0*/  FMUL.FTZ R59, R43, -1.4426950216293334961 ;  /* 0xbfb8aa3b2b3b7820 */ /* 0x000fe20000410000 */
[----:B------:R-:W-:Y:S01]  /*10e0*/  FFMA.FTZ R49, R23, R34, R60 ;  /* 0x0000002217317223 */ /* 0x000fe2000001003c */
[----:B0-----:R-:W-:Y:S01]  /*10f0*/  FADD.FTZ R82, R67, 1 ;  /* 0x3f80000043527421 */ /* 0x001fe20000010000 */
[----:B-1----:R-:W-:Y:S01]  /*1100*/  FFMA.FTZ R78, R29, R39, R68 ;  /* 0x000000271d4e7223 */ /* 0x002fe20000010044 */
[----:B------:R-:W-:Y:S01]  /*1110*/  FMUL.FTZ R44, R20, R85 ;  /* 0x00000055142c7220 */ /* 0x000fe20000410000 */
[----:B------:R-:W-:Y:S01]  /*1120*/  FMUL.FTZ R39, R27, R48 ;  /* 0x000000301b277220 */ /* 0x000fe20000410000 */
[----:B------:R-:W-:Y:S01]  /*1130*/  FADD.FTZ R85, -R52, R83 ;  /* 0x0000005334557221 */ /* 0x000fe20000010100 */
[----:B------:R-:W-:Y:S01]  /*1140*/  MUFU.EX2 R63, R63 ;  /* 0x0000003f003f7308 */ /* 0x000fe20000000800 */
[----:B------:R-:W-:Y:S01]  /*1150*/  FMUL.FTZ R66, R49, -1.4426950216293334961 ;  /* 0xbfb8aa3b31427820 */ /* 0x000fe20000410000 */
[----:B------:R-:W-:Y:S01]  /*1160*/  FFMA.FTZ R47, R27, R36, R58 ;  /* 0x000000241b2f7223 */ /* 0x000fe2000001003a */
[----:B------:R-:W-:Y:S01]  /*1170*/  FFMA.FTZ R39, R31, R39, R78 ;  /* 0x000000271f277223 */ /* 0x000fe2000001004e */
[----:B--2---:R-:W-:-:S04]  /*1180*/  FADD.FTZ R78, -R79, 1 ;  /* 0x3f8000004f4e7421 */ /* 0x004fc80000010100 */
[----:B------:R4:W0:Y:S01]  /*1190*/  MUFU.RCP R83, R82 ;  /* 0x0000005200537308 */ /* 0x0008220000001000 */
[----:B------:R-:W-:Y:S01]  /*11a0*/  FMUL.FTZ R64, R47, -1.4426950216293334961 ;  /* 0xbfb8aa3b2f407820 */ /* 0x000fe20000410000 */
[----:B---3--:R-:W-:-:S06]  /*11b0*/  FADD.FTZ R80, -R33, 1 ;  /* 0x3f80000021507421 */ /* 0x008fcc0000010100 */
[----:B------:R-:W1:Y:S01]  /*11c0*/  MUFU.EX2 R59, R59 ;  /* 0x0000003b003b7308 */ /* 0x000e620000000800 */
[----:B------:R-:W-:Y:S01]  /*11d0*/  FFMA.FTZ R78, R35, R78, 1 ;  /* 0x3f800000234e7423 */ /* 0x000fe2000001004e */
[----:B----4-:R-:W-:Y:S01]  /*11e0*/  FADD.FTZ R82, -R81, 1 ;  /* 0x3f80000051527421 */ /* 0x010fe20000010100 */
[----:B------:R-:W-:-:S05]  /*11f0*/  FFMA.FTZ R80, R37, R80, 1 ;  /* 0x3f80000025507423 */ /* 0x000fca0000010050 */
[----:B------:R-:W2:Y:S01]  /*1200*/  MUFU.EX2 R66, R66 ;  /* 0x0000004200427308 */ /* 0x000ea20000000800 */
[----:B------:R-:W-:Y:S01]  /*1210*/  FMUL.FTZ R78, R79, R78 ;  /* 0x0000004e4f4e7220 */ /* 0x000fe20000410000 */
[----:B------:R-:W-:Y:S02]  /*1220*/  HADD2.F32 R79, -RZ, R45.H0_H0 ;  /* 0x2000002dff4f7230 */ /* 0x000fe40000004100 */
[----:B------:R-:W-:Y:S01]  /*1230*/  FFMA.FTZ R82, R53, R82, 1 ;  /* 0x3f80000035527423 */ /* 0x000fe20000010052 */
[----:B------:R-:W-:-:S03]  /*1240*/  FMUL.FTZ R80, R33, R80 ;  /* 0x0000005021507220 */ /* 0x000fc60000410000 */
[----:B------:R-:W3:Y:S01]  /*1250*/  MUFU.EX2 R64, R64 ;  /* 0x0000004000407308 */ /* 0x000ee20000000800 */
[--C-:B------:R-:W-:Y:S02]  /*1260*/  HADD2.F32 R33, -RZ, R50.reuse.H0_H0 ;  /* 0x20000032ff217230 */ /* 0x100fe40000004100 */
[----:B0-----:R-:W-:Y:S01]  /*1270*/  FADD.FTZ R92, -R83, 1 ;  /* 0x3f800000535c7421 */ /* 0x001fe20000010100 */
[----:B------:R-:W-:Y:S01]  /*1280*/  FADD.FTZ R63, R63, 1 ;  /* 0x3f8000003f3f7421 */ /* 0x000fe20000010000 */
[----:B------:R-:W-:Y:S01]  /*1290*/  FMUL.FTZ R82, R81, R82 ;  /* 0x0000005251527220 */ /* 0x000fe20000410000 */
[----:B------:R-:W-:Y:S01]  /*12a0*/  FADD.FTZ R79, -R52, R79 ;  /* 0x0000004f344f7221 */ /* 0x000fe20000010100 */
[----:B------:R-:W-:Y:S01]  /*12b0*/  FFMA.FTZ R67, R3, R44, R46 ;  /* 0x0000002c03437223 */ /* 0x000fe2000001002e */
[----:B-1----:R-:W-:Y:S01]  /*12c0*/  FADD.FTZ R59, R59, 1 ;  /* 0x3f8000003b3b7421 */ /* 0x002fe20000010000 */
[----:B------:R-:W-:Y:S02]  /*12d0*/  HADD2.F32 R81, -RZ, R45.H1_H1 ;  /* 0x3000002dff517230 */ /* 0x000fe40000004100 */
[----:B------:R-:W-:Y:S01]  /*12e0*/  FMUL.FTZ R46, R20, R85 ;  /* 0x00000055142e7220 */ /* 0x000fe20000410000 */
[----:B------:R-:W-:-:S02]  /*12f0*/  HADD2.F32 R35, -RZ, R50.H1_H1 ;  /* 0x30000032ff237230 */ /* 0x000fc40000004100 */
[----:B------:R-:W-:Y:S01]  /*1300*/  FMUL.FTZ R33, R33, R80 ;  /* 0x0000005021217220 */ /* 0x000fe20000410000 */
[----:B------:R-:W-:Y:S01]  /*1310*/  FFMA.FTZ R92, R61, R92, 1 ;  /* 0x3f8000003d5c7423 */ /* 0x000fe2000001005c */
[----:B------:R-:W-:Y:S01]  /*1320*/  MUFU.RCP R53, R63 ;  /* 0x0000003f00357308 */ /* 0x000fe20000001000 */
[----:B------:R-:W-:Y:S01]  /*1330*/  FMUL.FTZ R50, R20, R79 ;  /* 0x0000004f14327220 */ /* 0x000fe20000410000 */
[----:B------:R-:W-:Y:S01]  /*1340*/  FFMA.FTZ R62, R21, R46, R62 ;  /* 0x0000002e153e7223 */ /* 0x000fe2000001003e */
[----:B--2---:R-:W-:Y:S01]  /*1350*/  FADD.FTZ R66, R66, 1 ;  /* 0x3f80000042427421 */ /* 0x004fe20000010000 */
[----:B------:R-:W-:Y:S01]  /*1360*/  FADD.FTZ R81, -R52, R81 ;  /* 0x0000005134517221 */ /* 0x000fe20000010100 */
[----:B------:R-:W-:Y:S01]  /*1370*/  FMUL.FTZ R85, R67, -1.4426950216293334961 ;  /* 0xbfb8aa3b43557820 */ /* 0x000fe20000410000 */
[----:B------:R-:W-:Y:S02]  /*1380*/  FMUL.FTZ R45, R3, R33 ;  /* 0x00000021032d7220 */ /* 0x000fe40000410000 */
[----:B------:R0:W1:Y:S01]  /*1390*/  MUFU.RCP R61, R59 ;  /* 0x0000003b003d7308 */ /* 0x0000620000001000 */
[----:B------:R-:W-:Y:S01]  /*13a0*/  FMUL.FTZ R35, R35, R78 ;  /* 0x0000004e23237220 */ /* 0x000fe20000410000 */
[----:B------:R-:W-:Y:S01]  /*13b0*/  FFMA.FTZ R60, R23, R50, R60 ;  /* 0x00000032173c7223 */ /* 0x000fe2000001003c */
[----:B------:R-:W-:-:S02]  /*13c0*/  HADD2.F32 R37, -RZ, R51.H0_H0 ;  /* 0x20000033ff257230 */ /* 0x000fc40000004100 */
[----:B------:R-:W-:Y:S01]  /*13d0*/  FMUL.FTZ R69, R62, -1.4426950216293334961 ;  /* 0xbfb8aa3b3e457820 */ /* 0x000fe20000410000 */
[----:B------:R-:W-:Y:S01]  /*13e0*/  FMUL.FTZ R52, R20, R81 ;  /* 0x0000005114347220 */ /* 0x000fe20000410000 */
[----:B------:R-:W-:Y:S01]  /*13f0*/  FFMA.FTZ R39, R22, R45, R39 ;  /* 0x0000002d16277223 */ /* 0x000fe20000010027 */
[----:B---3--:R-:W-:Y:S01]  /*1400*/  FADD.FTZ R64, R64, 1 ;  /* 0x3f80000040407421 */ /* 0x008fe20000010000 */
[----:B------:R1:W2:Y:S01]  /*1410*/  MUFU.RCP R63, R66 ;  /* 0x00000042003f7308 */ /* 0x0002a20000001000 */
[----:B------:R-:W-:Y:S01]  /*1420*/  FMUL.FTZ R45, R21, R35 ;  /* 0x00000023152d7220 */ /* 0x000fe20000410000 */
[----:B0-----:R-:W-:Y:S02]  /*1430*/  HADD2.F32 R59, -RZ, R51.H1_H1 ;  /* 0x30000033ff3b7230 */ /* 0x001fe40000004100 */
[----:B------:R-:W-:Y:S01]  /*1440*/  FMUL.FTZ R80, R60, -1.4426950216293334961 ;  /* 0xbfb8aa3b3c507820 */ /* 0x000fe20000410000 */
[----:B------:R-:W-:Y:S01]  /*1450*/  FMUL.FTZ R92, R83, R92 ;  /* 0x0000005c535c7220 */ /* 0x000fe20000410000 */
[----:B------:R-:W-:-:S02]  /*1460*/  FMUL.FTZ R37, R37, R82 ;  /* 0x0000005225257220 */ /* 0x000fc40000410000 */
[----:B------:R-:W0:Y:S01]  /*1470*/  MUFU.EX2 R68, R85 ;  /* 0x0000005500447308 */ /* 0x000e220000000800 */
[----:B------:R-:W-:Y:S01]  /*1480*/  FFMA.FTZ R58, R27, R52, R58 ;  /* 0x000000341b3a7223 */ /* 0x000fe2000001003a */
[----:B------:R-:W-:Y:S01]  /*1490*/  FFMA.FTZ R45, R24, R45, R39 ;  /* 0x0000002d182d7223 */ /* 0x000fe20000010027 */
[----:B------:R-:W-:Y:S01]  /*14a0*/  FMUL.FTZ R39, R59, R92 ;  /* 0x0000005c3b277220 */ /* 0x000fe20000410000 */
[----:B------:R-:W-:Y:S01]  /*14b0*/  FMUL.FTZ R51, R23, R37 ;  /* 0x0000002517337220 */ /* 0x000fe20000410000 */
[----:B------:R-:W-:-:S03]  /*14c0*/  FMUL.FTZ R59, R58, -1.4426950216293334961 ;  /* 0xbfb8aa3b3a3b7820 */ /* 0x000fc60000410000 */
[----:B------:R3:W4:Y:S01]  /*14d0*/  MUFU.RCP R79, R64 ;  /* 0x00000040004f7308 */ /* 0x0007220000001000 */
[----:B------:R-:W-:Y:S01]  /*14e0*/  FFMA.FTZ R45, R26, R51, R45 ;  /* 0x000000331a2d7223 */ /* 0x000fe2000001002d */
[----:B-1----:R-:W-:-:S06]  /*14f0*/  FADD.FTZ R66, -R61, 1 ;  /* 0x3f8000003d427421 */ /* 0x002fcc0000010100 */
[----:B------:R-:W1:Y:S01]  /*1500*/  MUFU.EX2 R69, R69 ;  /* 0x0000004500457308 */ /* 0x000e620000000800 */
[----:B---3--:R-:W-:Y:S01]  /*1510*/  FADD.FTZ R64, -R53, 1 ;  /* 0x3f80000035407421 */ /* 0x008fe20000010100 */
[----:B------:R-:W-:-:S06]  /*1520*/  FMUL.FTZ R51, R27, R39 ;  /* 0x000000271b337220 */ /* 0x000fcc0000410000 */
[----:B------:R-:W3:Y:S01]  /*1530*/  MUFU.EX2 R80, R80 ;  /* 0x0000005000507308 */ /* 0x000ee20000000800 */
[----:B------:R-:W-:Y:S01]  /*1540*/  FFMA.FTZ R64, R41, R64, 1 ;  /* 0x3f80000029407423 */ /* 0x000fe20000010040 */
[----:B------:R-:W-:Y:S01]  /*1550*/  FFMA.FTZ R66, R43, R66, 1 ;  /* 0x3f8000002b427423 */ /* 0x000fe20000010042 */
[----:B------:R-:W-:Y:S01]  /*1560*/  FFMA.FTZ R51, R28, R51, R45 ;  /* 0x000000331c337223 */ /* 0x000fe2000001002d */
[----:B--2---:R-:W-:Y:S01]  /*1570*/  FADD.FTZ R78, -R63, 1 ;  /* 0x3f8000003f4e7421 */ /* 0x004fe20000010100 */
[----:B------:R-:W-:-:S03]  /*1580*/  HADD2.F32 R41, -RZ, R56.H0_H0 ;  /* 0x20000038ff297230 */ /* 0x000fc60000004100 */
[----:B------:R-:W2:Y:S01]  /*1590*/  MUFU.EX2 R59, R59 ;  /* 0x0000003b003b7308 */ /* 0x000ea20000000800 */
[----:B------:R-:W-:Y:S02]  /*15a0*/  HADD2.F32 R43, -RZ, R56.H1_H1 ;  /* 0x30000038ff2b7230 */ /* 0x000fe40000004100 */
[----:B0-----:R-:W-:Y:S01]  /*15b0*/  FADD.FTZ R45, R68, 1 ;  /* 0x3f800000442d7421 */ /* 0x001fe20000010000 */
[----:B------:R-:W-:Y:S01]  /*15c0*/  FFMA.FTZ R56, R3, R38, RZ ;  /* 0x0000002603387223 */ /* 0x000fe200000100ff */
[----:B------:R-:W-:Y:S01]  /*15d0*/  FMUL.FTZ R64, R53, R64 ;  /* 0x0000004035407220 */ /* 0x000fe20000410000 */
[----:B------:R-:W-:Y:S01]  /*15e0*/  FFMA.FTZ R78, R49, R78, 1 ;  /* 0x3f800000314e7423 */ /* 0x000fe2000001004e */
[----:B----4-:R-:W-:Y:S01]  /*15f0*/  FADD.FTZ R68, -R79, 1 ;  /* 0x3f8000004f447421 */ /* 0x010fe20000010100 */
[----:B------:R-:W-:Y:S01]  /*1600*/  FFMA.FTZ R56, R21, R40, R56 ;  /* 0x0000002815387223 */ /* 0x000fe20000010038 */
[----:B------:R0:W4:Y:S01]  /*1610*/  MUFU.RCP R49, R45 ;  /* 0x0000002d00317308 */ /* 0x0001220000001000 */
[----:B-1----:R-:W-:Y:S01]  /*1620*/  FADD.FTZ R69, R69, 1 ;  /* 0x3f80000045457421 */ /* 0x002fe20000010000 */
[----:B------:R-:W-:Y:S01]  /*1630*/  FMUL.FTZ R41, R41, R64 ;  /* 0x0000004029297220 */ /* 0x000fe20000410000 */
[----:B------:R-:W-:Y:S01]  /*1640*/  FMUL.FTZ R66, R61, R66 ;  /* 0x000000423d427220 */ /* 0x000fe20000410000 */
[----:B---3--:R-:W-:Y:S01]  /*1650*/  FADD.FTZ R80, R80, 1 ;  /* 0x3f80000050507421 */ /* 0x008fe20000010000 */
[----:B------:R-:W-:Y:S01]  /*1660*/  FFMA.FTZ R68, R47, R68, 1 ;  /* 0x3f8000002f447423 */ /* 0x000fe20000010044 */
[----:B------:R-:W-:Y:S01]  /*1670*/  FFMA.FTZ R56, R23, R42, R56 ;  /* 0x0000002a17387223 */ /* 0x000fe20000010038 */
[----:B------:R-:W-:Y:S01]  /*1680*/  FMUL.FTZ R47, R3, R41 ;  /* 0x00000029032f7220 */ /* 0x000fe20000410000 */
[----:B------:R-:W-:Y:S01]  /*1690*/  FMUL.FTZ R78, R63, R78 ;  /* 0x0000004e3f4e7220 */ /* 0x000fe20000410000 */
[----:B0-----:R-:W-:-:S02]  /*16a0*/  HADD2.F32 R45, -RZ, R57.H0_H0 ;  /* 0x20000039ff2d7230 */ /* 0x001fc40000004100 */
[----:B------:R-:W-:Y:S01]  /*16b0*/  FMUL.FTZ R43, R43, R66 ;  /* 0x000000422b2b7220 */ /* 0x000fe20000410000 */
[----:B------:R-:W0:Y:S01]  /*16c0*/  MUFU.RCP R69, R69 ;  /* 0x0000004500457308 */ /* 0x000e220000001000 */
[----:B------:R-:W-:Y:S01]  /*16d0*/  FFMA.FTZ R56, R27, R48, R56 ;  /* 0x000000301b387223 */ /* 0x000fe20000010038 */
[----:B------:R-:W-:Y:S01]  /*16e0*/  FFMA.FTZ R47, R30, R47, R51 ;  /* 0x0000002f1e2f7223 */ /* 0x000fe20000010033 */
[----:B--2---:R-:W-:Y:S01]  /*16f0*/  FADD.FTZ R59, R59, 1 ;  /* 0x3f8000003b3b7421 */ /* 0x004fe20000010000 */
[----:B------:R-:W-:Y:S01]  /*1700*/  FMUL.FTZ R45, R45, R78 ;  /* 0x0000004e2d2d7220 */ /* 0x000fe20000410000 */
[----:B------:R-:W-:Y:S01]  /*1710*/  FMUL.FTZ R51, R21, R43 ;  /* 0x0000002b15337220 */ /* 0x000fe20000410000 */
[----:B------:R-:W-:Y:S02]  /*1720*/  HADD2.F32 R57, -RZ, R57.H1_H1 ;  /* 0x30000039ff397230 */ /* 0x000fe40000004100 */
[----:B------:R-:W1:Y:S01]  /*1730*/  MUFU.RCP R80, R80 ;  /* 0x0000005000507308 */ /* 0x000e620000001000 */
[----:B------:R-:W-:Y:S01]  /*1740*/  FMUL.FTZ R68, R79, R68 ;  /* 0x000000444f447220 */ /* 0x000fe20000410000 */
[----:B------:R-:W-:Y:S01]  /*1750*/  FFMA.FTZ R56, R3, R33, R56 ;  /* 0x0000002103387223 */ /* 0x000fe20000010038 */
[----:B------:R-:W-:Y:S01]  /*1760*/  FFMA.FTZ R51, R32, R51, R47 ;  /* 0x0000003320337223 */ /* 0x000fe2000001002f */
[----:B------:R-:W-:Y:S01]  /*1770*/  FMUL.FTZ R53, R23, R45 ;  /* 0x0000002d17357220 */ /* 0x000fe20000410000 */
[----:B------:R-:W-:Y:S01]  /*1780*/  FMUL.FTZ R47, R57, R68 ;  /* 0x00000044392f7220 */ /* 0x000fe20000410000 */
[----:B------:R-:W-:-:S02]  /*1790*/  FFMA.FTZ R56, R21, R35, R56 ;  /* 0x0000002315387223 */ /* 0x000fc40000010038 */
[----:B------:R-:W2:Y:S01]  /*17a0*/  MUFU.RCP R59, R59 ;  /* 0x0000003b003b7308 */ /* 0x000ea20000001000 */
[----:B----4-:R-:W-:Y:S01]  /*17b0*/  FADD.FTZ R64, -R49, 1 ;  /* 0x3f80000031407421 */ /* 0x010fe20000010100 */
[----:B------:R-:W-:Y:S01]  /*17c0*/  FFMA.FTZ R51, R34, R53, R51 ;  /* 0x0000003522337223 */ /* 0x000fe20000010033 */
[----:B------:R-:W-:Y:S01]  /*17d0*/  FMUL.FTZ R53, R27, R47 ;  /* 0x0000002f1b357220 */ /* 0x000fe20000410000 */
[----:B------:R-:W-:Y:S01]  /*17e0*/  FFMA.FTZ R56, R23, R37, R56 ;  /* 0x0000002517387223 */ /* 0x000fe20000010038 */
[----:B------:R-:W-:Y:S02]  /*17f0*/  FFMA.FTZ R64, R67, R64, 1 ;  /* 0x3f80000043407423 */ /* 0x000fe40000010040 */
[----:B------:R-:W-:Y:S01]  /*1800*/  FFMA.FTZ R53, R36, R53, R51 ;  /* 0x0000003524357223 */ /* 0x000fe20000010033 */
[----:B0-----:R-:W-:Y:S01]  /*1810*/  FADD.FTZ R51, -R69, 1 ;  /* 0x3f80000045337421 */ /* 0x001fe20000010100 */
[----:B------:R-:W-:Y:S01]  /*1820*/  FFMA.FTZ R56, R27, R39, R56 ;  /* 0x000000271b387223 */ /* 0x000fe20000010038 */
[----:B------:R-:W-:Y:S01]  /*1830*/  FMUL.FTZ R64, R49, R64 ;  /* 0x0000004031407220 */ /* 0x000fe20000410000 */
[----:B-1----:R-:W-:Y:S01]  /*1840*/  FADD.FTZ R57, -R80, 1 ;  /* 0x3f80000050397421 */ /* 0x002fe20000010100 */
[----:B------:R-:W-:-:S02]  /*1850*/  HADD2.F32 R49, -RZ, R54.H0_H0 ;  /* 0x20000036ff317230 */ /* 0x000fc40000004100 */
[----:B------:R-:W-:Y:S01]  /*1860*/  FFMA.FTZ R62, R62, R51, 1 ;  /* 0x3f8000003e3e7423 */ /* 0x000fe20000010033 */
[----:B------:R-:W-:Y:S01]  /*1870*/  FFMA.FTZ R56, R3, R41, R56 ;  /* 0x0000002903387223 */ /* 0x000fe20000010038 */
[----:B------:R-:W-:Y:S01]  /*1880*/  FFMA.FTZ R57, R60, R57, 1 ;  /* 0x3f8000003c397423 */ /* 0x000fe20000010039 */
[----:B------:R-:W-:Y:S02]  /*1890*/  HADD2.F32 R51, -RZ, R54.H1_H1 ;  /* 0x30000036ff337230 */ /* 0x000fe40000004100 */
[----:B------:R-:W-:Y:S01]  /*18a0*/  FMUL.FTZ R49, R49, R64 ;  /* 0x0000004031317220 */ /* 0x000fe20000410000 */
[----:B--2---:R-:W-:Y:S01]  /*18b0*/  FADD.FTZ R61, -R59, 1 ;  /* 0x3f8000003b3d7421 */ /* 0x004fe20000010100 */
[----:B------:R-:W-:Y:S01]  /*18c0*/  FMUL.FTZ R62, R69, R62 ;  /* 0x0000003e453e7220 */ /* 0x000fe20000410000 */
[----:B------:R-:W-:Y:S01]  /*18d0*/  FFMA.FTZ R56, R21, R43, R56 ;  /* 0x0000002b15387223 */ /* 0x000fe20000010038 */
[----:B------:R-:W-:Y:S01]  /*18e0*/  FMUL.FTZ R80, R80, R57 ;  /* 0x0000003950507220 */ /* 0x000fe20000410000 */
[----:B------:R-:W-:Y:S01]  /*18f0*/  FMUL.FTZ R54, R3, R49 ;  /* 0x0000003103367220 */ /* 0x000fe20000410000 */
[----:B------:R-:W-:-:S02]  /*1900*/  HADD2.F32 R57, -RZ, R55.H0_H0 ;  /* 0x20000037ff397230 */ /* 0x000fc40000004100 */
[----:B------:R-:W-:Y:S01]  /*1910*/  FFMA.FTZ R58, R58, R61, 1 ;  /* 0x3f8000003a3a7423 */ /* 0x000fe2000001003d */
[----:B------:R-:W-:Y:S01]  /*1920*/  FFMA.FTZ R56, R23, R45, R56 ;  /* 0x0000002d17387223 */ /* 0x000fe20000010038 */
[----:B------:R-:W-:Y:S01]  /*1930*/  FMUL.FTZ R51, R51, R62 ;  /* 0x0000003e33337220 */ /* 0x000fe20000410000 */
[----:B------:R-:W-:Y:S02]  /*1940*/  HADD2.F32 R85, -RZ, R55.H1_H1 ;  /* 0x30000037ff557230 */ /* 0x000fe40000004100 */
[----:B------:R-:W-:Y:S01]  /*1950*/  FFMA.FTZ R55, R44, R54, R53 ;  /* 0x000000362c377223 */ /* 0x000fe20000010035 */
[----:B------:R-:W-:Y:S01]  /*1960*/  FMUL.FTZ R58, R59, R58 ;  /* 0x0000003a3b3a7220 */ /* 0x000fe20000410000 */
[----:B------:R-:W-:Y:S01]  /*1970*/  FFMA.FTZ R56, R27, R47, R56 ;  /* 0x0000002f1b387223 */ /* 0x000fe20000010038 */
[----:B------:R-:W-:Y:S01]  /*1980*/  FMUL.FTZ R54, R21, R51 ;  /* 0x0000003315367220 */ /* 0x000fe20000410000 */
[----:B------:R-:W-:Y:S01]  /*1990*/  FMUL.FTZ R53, R57, R80 ;  /* 0x0000005039357220 */ /* 0x000fe20000410000 */
[----:B------:R-:W-:Y:S01]  /*19a0*/  IADD3 R92, P0, R90, 0x4, RZ ;  /* 0x000000045a5c7810 */ /* 0x000fe20007f1e0ff */
[----:B------:R-:W-:Y:S01]  /*19b0*/  FFMA.FTZ R56, R3, R49, R56 ;  /* 0x0000003103387223 */ /* 0x000fe20000010038 */
[----:B------:R-:W-:Y:S01]  /*19c0*/  FMUL.FTZ R85, R85, R58 ;  /* 0x0000003a55557220 */ /* 0x000fe20000410000 */
[----:B------:R-:W-:Y:S01]  /*19d0*/  FFMA.FTZ R55, R46, R54, R55 ;  /* 0x000000362e377223 */ /* 0x000fe20000010037 */
[----:B------:R-:W-:Y:S01]  /*19e0*/  FMUL.FTZ R57, R23, R53 ;  /* 0x0000003517397220 */ /* 0x000fe20000410000 */
[----:B------:R-:W-:-:S02]  /*19f0*/  IADD3.X R91, RZ, R91, RZ, P0, !PT ;  /* 0x0000005bff5b7210 */ /* 0x000fc400007fe4ff */
[----:B------:R-:W-:Y:S01]  /*1a00*/  ISETP.GE.U32.AND P0, PT, R92, UR10, PT ;  /* 0x0000000a5c007c0c */ /* 0x000fe2000bf06070 */
[----:B------:R-:W-:Y:S01]  /*1a10*/  FFMA.FTZ R56, R21, R51, R56 ;  /* 0x0000003315387223 */ /* 0x000fe20000010038 */
[----:B------:R-:W-:Y:S01]  /*1a20*/  FMUL.FTZ R58, R27, R85 ;  /* 0x000000551b3a7220 */ /* 0x000fe20000410000 */
[----:B------:R-:W-:Y:S01]  /*1a30*/  FFMA.FTZ R55, R50, R57, R55 ;  /* 0x0000003932377223 */ /* 0x000fe20000010037 */
[----:B------:R-:W-:Y:S01]  /*1a40*/  ISETP.GE.AND.EX P0, PT, R91, UR6, PT, P0 ;  /* 0x000000065b007c0c */ /* 0x000fe2000bf06300 */
[----:B------:R-:W-:Y:S01]  /*1a50*/  FFMA.FTZ R54, R23, R53, R56 ;  /* 0x0000003517367223 */ /* 0x000fe20000010038 */
[----:B------:R-:W-:Y:S01]  /*1a60*/  FFMA.FTZ R57, R5, R38, R70 ;  /* 0x0000002605397223 */ /* 0x000fe20000010046 */
        /* <DEDUP_REMOVED lines=26> */
[----:B------:R-:W-:Y:S01]  /*1c10*/  HFMA2.MMA R64, -RZ, RZ, 0, 0 ;  /* 0x00000000ff407435 */ /* 0x000fe200000001ff */
[----:B------:R-:W-:Y:S01]  /*1c20*/  ISETP.GT.U32.AND P1, PT, R4, 0xf, PT ;  /* 0x0000000f0400780c */ /* 0x000fe20003f24070 */
        /* <DEDUP_REMOVED lines=27> */
[-C--:B------:R-:W-:Y:S01]  /*1de0*/  LEA R69, R10, R60.reuse, 0x3 ;  /* 0x0000003c0a457211 */ /* 0x080fe200078e18ff */
[----:B------:R-:W-:Y:S01]  /*1df0*/  STS.64 [R59], R72 ;  /* 0x000000483b007388 */ /* 0x000fe20000000a00 */
[-C--:B------:R-:W-:Y:S02]  /*1e00*/  LEA R54, R8, R55.reuse, 0x3 ;  /* 0x0000003708367211 */ /* 0x080fe400078e18ff */
[----:B------:R-:W-:Y:S01]  /*1e10*/  LEA R56, R9, R55, 0x3 ;  /* 0x0000003709387211 */ /* 0x000fe200078e18ff */
[----:B------:R0:W-:Y:S01]  /*1e20*/  STS.64 [R62], R74 ;  /* 0x0000004a3e007388 */ /* 0x0001e20000000a00 */
[----:B------:R-:W-:-:S03]  /*1e30*/  LEA R60, R11, R60, 0x3 ;  /* 0x0000003c0b3c7211 */ /* 0x000fc600078e18ff */
        /* <DEDUP_REMOVED lines=26> */
.L_x_3130:
        /* <DEDUP_REMOVED lines=15> */
[----:B------:R-:W-:Y:S02]  /*20d0*/  SHF.R.S32.HI R59, RZ, 0x1f, R56 ;  /* 0x0000001fff3b7819 */ /* 0x000fe40000011438 */
[----:B------:R-:W-:Y:S02]  /*20e0*/  LEA.HI R57, R55, R54, RZ, 0x2 ;  /* 0x0000003637397211 */ /* 0x000fe400078f10ff */
[----:B------:R-:W-:-:S02]  /*20f0*/  IADD3 R81, R98, 0x10, RZ ;  /* 0x0000001062517810 */ /* 0x000fc40007ffe0ff */
[----:B------:R-:W-:Y:S02]  /*2100*/  SHF.R.S32.HI R55, RZ, 0x1f, R58 ;  /* 0x0000001fff377819 */ /* 0x000fe4000001143a */
[C---:B------:R-:W-:Y:S02]  /*2110*/  IADD3 R78, R98.reuse, 0x1c, RZ ;  /* 0x0000001c624e7810 */ /* 0x040fe40007ffe0ff */
[----:B------:R-:W-:Y:S02]  /*2120*/  LEA.HI R59, R59, R56, RZ, 0x2 ;  /* 0x000000383b3b7211 */ /* 0x000fe400078f10ff */
[C---:B------:R-:W-:Y:S02]  /*2130*/  IADD3 R80, R98.reuse, 0x14, RZ ;  /* 0x0000001462507810 */ /* 0x040fe40007ffe0ff */
[----:B------:R-:W-:Y:S02]  /*2140*/  SHF.R.S32.HI R56, RZ, 0x1f, R81 ;  /* 0x0000001fff387819 */ /* 0x000fe40000011451 */
[----:B------:R-:W-:-:S02]  /*2150*/  IADD3 R63, R98, 0x24, RZ ;  /* 0x00000024623f7810 */ /* 0x000fc40007ffe0ff */
[----:B------:R-:W-:Y:S02]  /*2160*/  LEA.HI R54, R55, R58, RZ, 0x2 ;  /* 0x0000003a37367211 */ /* 0x000fe400078f10ff */
[----:B------:R-:W-:Y:S02]  /*2170*/  SHF.R.S32.HI R55, RZ, 0x1f, R78 ;  /* 0x0000001fff377819 */ /* 0x000fe4000001144e */
[----:B------:R-:W-:Y:S02]  /*2180*/  SHF.R.S32.HI R61, RZ, 0x1f, R80 ;  /* 0x0000001fff3d7819 */ /* 0x000fe40000011450 */
[----:B------:R-:W-:Y:S02]  /*2190*/  LEA.HI R81, R56, R81, RZ, 0x2 ;  /* 0x0000005138517211 */ /* 0x000fe400078f10ff */
[----:B------:R-:W-:Y:S02]  /*21a0*/  SHF.R.S32.HI R58, RZ, 0x1f, R63 ;  /* 0x0000001fff3a7819 */ /* 0x000fe4000001143f */
[----:B------:R-:W-:-:S02]  /*21b0*/  SHF.R.S32.HI R56, RZ, 0x1f, R79 ;  /* 0x0000001fff387819 */ /* 0x000fc4000001144f */
[C---:B------:R-:W-:Y:S02]  /*21c0*/  IADD3 R62, R98.reuse, 0x28, RZ ;  /* 0x00000028623e7810 */ /* 0x040fe40007ffe0ff */
[----:B------:R-:W-:Y:S02]  /*21d0*/  IADD3 R69, R98, 0x20, RZ ;  /* 0x0000002062457810 */ /* 0x000fe40007ffe0ff */
[----:B------:R-:W-:Y:S02]  /*21e0*/  LEA.HI R78, R55, R78, RZ, 0x2 ;  /* 0x0000004e374e7211 */ /* 0x000fe400078f10ff */
[----:B------:R-:W-:Y:S02]  /*21f0*/  SHF.R.S32.HI R55, RZ, 0x1f, R98 ;  /* 0x0000001fff377819 */ /* 0x000fe40000011462 */
[----:B------:R-:W-:Y:S02]  /*2200*/  LEA.HI R80, R61, R80, RZ, 0x2 ;  /* 0x000000503d507211 */ /* 0x000fe400078f10ff */
[----:B------:R-:W-:Y:S01]  /*2210*/  LEA.HI R63, R58, R63, RZ, 0x2 ;  /* 0x0000003f3a3f7211 */ /* 0x000fe200078f10ff */
[----:B------:R-:W-:Y:S01]  /*2220*/  VIADD R58, R98, 0x2c ;  /* 0x0000002c623a7836 */ /* 0x000fe20000000000 */
[----:B------:R-:W-:-:S02]  /*2230*/  LEA.HI R79, R56, R79, RZ, 0x2 ;  /* 0x0000004f384f7211 */ /* 0x000fc400078f10ff */
[----:B------:R-:W-:Y:S02]  /*2240*/  SHF.R.S32.HI R61, RZ, 0x1f, R62 ;  /* 0x0000001fff3d7819 */ /* 0x000fe4000001143e */
[----:B------:R-:W-:Y:S02]  /*2250*/  SHF.R.S32.HI R56, RZ, 0x1f, R69 ;  /* 0x0000001fff387819 */ /* 0x000fe40000011445 */
[----:B------:R-:W-:Y:S02]  /*2260*/  LEA.HI R55, R55, R98, RZ, 0x2 ;  /* 0x0000006237377211 */ /* 0x000fe400078f10ff */
[----:B------:R-:W-:Y:S02]  /*2270*/  LEA.HI R62, R61, R62, RZ, 0x2 ;  /* 0x0000003e3d3e7211 */ /* 0x000fe400078f10ff */
[----:B------:R-:W-:Y:S02]  /*2280*/  LEA.HI R69, R56, R69, RZ, 0x2 ;  /* 0x0000004538457211 */ /* 0x000fe400078f10ff */
[----:B------:R-:W-:-:S02]  /*2290*/  SHF.R.S32.HI R61, RZ, 0x1f, R58 ;  /* 0x0000001fff3d7819 */ /* 0x000fc4000001143a */
[----:B------:R-:W-:Y:S01]  /*22a0*/  SHF.R.S32.HI R56, RZ, 0x2, R55 ;  /* 0x00000002ff387819 */ /* 0x000fe20000011437 */
[----:B------:R-:W-:Y:S01]  /*22b0*/  VIADD R55, R98, 0x3c ;  /* 0x0000003c62377836 */ /* 0x000fe20000000000 */
[----:B------:R-:W-:Y:S02]  /*22c0*/  LEA.HI R61, R61, R58, RZ, 0x2 ;  /* 0x0000003a3d3d7211 */ /* 0x000fe400078f10ff */
[----:B------:R-:W-:Y:S01]  /*22d0*/  SHF.R.S32.HI R58, RZ, 0x2, R57 ;  /* 0x00000002ff3a7819 */ /* 0x000fe20000011439 */
[----:B------:R-:W-:Y:S01]  /*22e0*/  IMAD R56, R56, 0x18, R87 ;  /* 0x0000001838387824 */ /* 0x000fe200078e0257 */
[----:B------:R-:W-:Y:S02]  /*22f0*/  SHF.R.S32.HI R64, RZ, 0x2, R59 ;  /* 0x00000002ff407819 */ /* 0x000fe4000001143b */
[----:B------:R-:W-:Y:S01]  /*2300*/  IADD3 R60, R98, 0x30, RZ ;  /* 0x00000030623c7810 */ /* 0x000fe20007ffe0ff */
[--C-:B------:R-:W-:Y:S01]  /*2310*/  IMAD R58, R58, 0x18, R87.reuse ;  /* 0x000000183a3a7824 */ /* 0x100fe200078e0257 */
[----:B------:R-:W-:Y:S01]  /*2320*/  IADD3 R56, R56, R93, RZ ;  /* 0x0000005d38387210 */ /* 0x000fe20007ffe0ff */
[----:B------:R-:W-:Y:S01]  /*2330*/  IMAD R66, R64, 0x18, R87 ;  /* 0x0000001840427824 */ /* 0x000fe200078e0257 */
[----:B------:R-:W-:-:S02]  /*2340*/  SHF.R.S32.HI R94, RZ, 0x1f, R55 ;  /* 0x0000001fff5e7819 */ /* 0x000fc40000011437 */
[C---:B------:R-:W-:Y:S02]  /*2350*/  IADD3 R58, R93.reuse, R58, RZ ;  /* 0x0000003a5d3a7210 */ /* 0x040fe40007ffe0ff */
[----:B------:R-:W0:Y:S01]  /*2360*/  LDS.64 R56, [R56] ;  /* 0x0000000038387984 */ /* 0x000e220000000a00 */
[----:B------:R-:W-:Y:S02]  /*2370*/  IADD3 R103, R98, 0x34, RZ ;  /* 0x0000003462677810 */ /* 0x000fe40007ffe0ff */
[----:B------:R-:W-:Y:S01]  /*2380*/  SHF.R.S32.HI R65, RZ, 0x1f, R60 ;  /* 0x0000001fff417819 */ /* 0x000fe2000001143c */
[----:B------:R-:W1:Y:S01]  /*2390*/  LDS.64 R58, [R58] ;  /* 0x000000003a3a7984 */ /* 0x000e620000000a00 */
[----:B------:R-:W-:Y:S02]  /*23a0*/  LEA.HI R64, R94, R55, RZ, 0x2 ;  /* 0x000000375e407211 */ /* 0x000fe400078f10ff */
[----:B------:R-:W-:Y:S02]  /*23b0*/  IADD3 R55, R93, R66, RZ ;  /* 0x000000425d377210 */ /* 0x000fe40007ffe0ff */
[----:B------:R-:W-:-:S02]  /*23c0*/  SHF.R.S32.HI R68, RZ, 0x1f, R103 ;  /* 0x0000001fff447819 */ /* 0x000fc40000011467 */
[----:B------:R-:W-:Y:S02]  /*23d0*/  SHF.R.S32.HI R66, RZ, 0x2, R54 ;  /* 0x00000002ff427819 */ /* 0x000fe40000011436 */
[----:B------:R-:W-:Y:S01]  /*23e0*/  LEA.HI R60, R65, R60, RZ, 0x2 ;  /* 0x0000003c413c7211 */ /* 0x000fe200078f10ff */
[----:B------:R-:W2:Y:S01]  /*23f0*/  LDS.64 R54, [R55] ;  /* 0x0000000037367984 */ /* 0x000ea20000000a00 */
[----:B------:R-:W-:Y:S01]  /*2400*/  IADD3 R67, R98, 0x40, RZ ;  /* 0x0000004062437810 */ /* 0x000fe20007ffe0ff */
[----:B------:R-:W-:Y:S01]  /*2410*/  IMAD R66, R66, 0x18, R87 ;  /* 0x0000001842427824 */ /* 0x000fe200078e0257 */
[----:B------:R-:W-:Y:S02]  /*2420*/  IADD3 R65, R98, 0x38, RZ ;  /* 0x0000003862417810 */ /* 0x000fe40007ffe0ff */
[----:B------:R-:W-:Y:S02]  /*2430*/  LEA.HI R103, R68, R103, RZ, 0x2 ;  /* 0x0000006744677211 */ /* 0x000fe400078f10ff */
[----:B------:R-:W-:-:S02]  /*2440*/  SHF.R.S32.HI R68, RZ, 0x1f, R67 ;  /* 0x0000001fff447819 */ /* 0x000fc40000011443 */
[----:B------:R-:W-:Y:S02]  /*2450*/  SHF.R.S32.HI R82, RZ, 0x1f, R65 ;  /* 0x0000001fff527819 */ /* 0x000fe40000011441 */
[----:B------:R-:W-:Y:S02]  /*2460*/  IADD3 R100, R98, 0x48, RZ ;  /* 0x0000004862647810 */ /* 0x000fe40007ffe0ff */
[----:B------:R-:W-:Y:S02]  /*2470*/  LEA.HI R68, R68, R67, RZ, 0x2 ;  /* 0x0000004344447211 */ /* 0x000fe400078f10ff */
[----:B------:R-:W-:Y:S02]  /*2480*/  LEA.HI R65, R82, R65, RZ, 0x2 ;  /* 0x0000004152417211 */ /* 0x000fe400078f10ff */
[----:B------:R-:W-:Y:S02]  /*2490*/  SHF.R.S32.HI R67, RZ, 0x1f, R100 ;  /* 0x0000001fff437819 */ /* 0x000fe40000011464 */
[----:B------:R-:W-:-:S02]  /*24a0*/  IADD3 R66, R93, R66, RZ ;  /* 0x000000425d427210 */ /* 0x000fc40007ffe0ff */
[----:B------:R-:W-:Y:S02]  /*24b0*/  SHF.R.S32.HI R82, RZ, 0x1f, R99 ;  /* 0x0000001fff527819 */ /* 0x000fe40000011463 */
[----:B------:R-:W-:Y:S02]  /*24c0*/  IADD3 R101, R98, 0x4c, RZ ;  /* 0x0000004c62657810 */ /* 0x000fe40007ffe0ff */
[----:B------:R-:W-:Y:S02]  /*24d0*/  LEA.HI R99, R82, R99, RZ, 0x2 ;  /* 0x0000006352637211 */ /* 0x000fe400078f10ff */
[----:B------:R-:W-:Y:S02]  /*24e0*/  LEA.HI R100, R67, R100, RZ, 0x2 ;  /* 0x0000006443647211 */ /* 0x000fe400078f10ff */
[----:B------:R-:W-:Y:S01]  /*24f0*/  SHF.R.S32.HI R82, RZ, 0x1f, R101 ;  /* 0x0000001fff527819 */ /* 0x000fe20000011465 */
[----:B------:R-:W3:Y:S01]  /*2500*/  LDS.64 R66, [R66] ;  /* 0x0000000042427984 */ /* 0x000ee20000000a00 */
[----:B------:R-:W-:-:S02]  /*2510*/  IADD3 R102, R98, 0x50, RZ ;  /* 0x0000005062667810 */ /* 0x000fc40007ffe0ff */
[----:B------:R-:W-:Y:S02]  /*2520*/  LEA.HI R101, R82, R101, RZ, 0x2 ;  /* 0x0000006552657211 */ /* 0x000fe400078f10ff */
[----:B------:R-:W-:Y:S02]  /*2530*/  SHF.R.S32.HI R82, RZ, 0x1f, R97 ;  /* 0x0000001fff527819 */ /* 0x000fe40000011461 */
[----:B------:R-:W-:Y:S02]  /*2540*/  SHF.R.S32.HI R80, RZ, 0x2, R80 ;  /* 0x00000002ff507819 */ /* 0x000fe40000011450 */
[----:B------:R-:W-:Y:S02]  /*2550*/  LEA.HI R97, R82, R97, RZ, 0x2 ;  /* 0x0000006152617211 */ /* 0x000fe400078f10ff */
[----:B------:R-:W-:Y:S01]  /*2560*/  SHF.R.S32.HI R82, RZ, 0x2, R81 ;  /* 0x00000002ff527819 */ /* 0x000fe20000011451 */
[----:B0-----:R-:W-:Y:S01]  /*2570*/  FADD.FTZ R81, RZ, R56 ;  /* 0x00000038ff517221 */ /* 0x001fe20000010000 */
[----:B------:R-:W-:Y:S01]  /*2580*/  SHF.R.S32.HI R83, RZ, 0x1f, R102 ;  /* 0x0000001fff537819 */ /* 0x000fe20000011466 */
[--C-:B------:R-:W-:Y:S01]  /*2590*/  IMAD R80, R80, 0x18, R87.reuse ;  /* 0x0000001850507824 */ /* 0x100fe200078e0257 */
[----:B------:R-:W-:Y:S01]  /*25a0*/  IADD3 R96, R98, 0x58, RZ ;  /* 0x0000005862607810 */ /* 0x000fe20007ffe0ff */
[----:B------:R-:W-:-:S02]  /*25b0*/  IMAD R82, R82, 0x18, R87 ;  /* 0x0000001852527824 */ /* 0x000fc400078e0257 */
[----:B-1----:R-:W-:Y:S01]  /*25c0*/  FADD.FTZ R81, R81, R58 ;  /* 0x0000003a51517221 */ /* 0x002fe20000010000 */
[----:B------:R-:W-:Y:S01]  /*25d0*/  SHF.R.S32.HI R58, RZ, 0x2, R79 ;  /* 0x00000002ff3a7819 */ /* 0x000fe2000001144f */
[----:B------:R-:W-:Y:S01]  /*25e0*/  FADD.FTZ R56, RZ, R57 ;  /* 0x00000039ff387221 */ /* 0x000fe20000010000 */
[----:B------:R-:W-:Y:S01]  /*25f0*/  LEA.HI R102, R83, R102, RZ, 0x2 ;  /* 0x0000006653667211 */ /* 0x000fe200078f10ff */
[----:B--2---:R-:W-:Y:S01]  /*2600*/  FADD.FTZ R57, R81, R54 ;  /* 0x0000003651397221 */ /* 0x004fe20000010000 */
[C---:B------:R-:W-:Y:S01]  /*2610*/  IADD3 R79, R93.reuse, R82, RZ ;  /* 0x000000525d4f7210 */ /* 0x040fe20007ffe0ff */
[----:B------:R-:W-:Y:S01]  /*2620*/  IMAD R58, R58, 0x18, R87 ;  /* 0x000000183a3a7824 */ /* 0x000fe200078e0257 */
[----:B------:R-:W-:Y:S01]  /*2630*/  IADD3 R94, R98, 0x5c, RZ ;  /* 0x0000005c625e7810 */ /* 0x000fe20007ffe0ff */
[----:B------:R-:W-:Y:S01]  /*2640*/  FADD.FTZ R56, R56, R59 ;  /* 0x0000003b38387221 */ /* 0x000fe20000010000 */
[----:B------:R-:W-:Y:S01]  /*2650*/  SHF.R.S32.HI R83, RZ, 0x1f, R96 ;  /* 0x0000001fff537819 */ /* 0x000fe20000011460 */
[----:B------:R-:W-:Y:S01]  /*2660*/  IMAD.IADD R58, R93, 0x1, R58 ;  /* 0x000000015d3a7824 */ /* 0x000fe200078e023a */
[----:B------:R-:W-:-:S02]  /*2670*/  IADD3 R104, R98, 0x60, RZ ;  /* 0x0000006062687810 */ /* 0x000fc40007ffe0ff */
[----:B------:R-:W-:Y:S02]  /*2680*/  SHF.R.S32.HI R82, RZ, 0x2, R78 ;  /* 0x00000002ff527819 */ /* 0x000fe4000001144e */
[----:B------:R-:W0:Y:S01]  /*2690*/  LDS.64 R78, [R79] ;  /* 0x000000004f4e7984 */ /* 0x000e220000000a00 */
[----:B------:R-:W-:Y:S02]  /*26a0*/  SHF.R.S32.HI R95, RZ, 0x1f, R94 ;  /* 0x0000001fff5f7819 */ /* 0x000fe4000001145e */
[----:B------:R-:W-:Y:S01]  /*26b0*/  LEA.HI R96, R83, R96, RZ, 0x2 ;  /* 0x0000006053607211 */ /* 0x000fe200078f10ff */
[----:B------:R-:W-:Y:S01]  /*26c0*/  IMAD R82, R82, 0x18, R87 ;  /* 0x0000001852527824 */ /* 0x000fe200078e0257 */
[----:B------:R-:W-:Y:S02]  /*26d0*/  IADD3 R80, R93, R80, RZ ;  /* 0x000000505d507210 */ /* 0x000fe40007ffe0ff */
[----:B------:R-:W-:Y:S02]  /*26e0*/  SHF.R.S32.HI R83, RZ, 0x1f, R104 ;  /* 0x0000001fff537819 */ /* 0x000fe40000011468 */
[----:B------:R-:W-:Y:S01]  /*26f0*/  SHF.R.S32.HI R54, RZ, 0x2, R69 ;  /* 0x00000002ff367819 */ /* 0x000fe20000011445 */
[----:B---3--:R-:W-:Y:S01]  /*2700*/  FADD.FTZ R69, R57, R66 ;  /* 0x0000004239457221 */ /* 0x008fe20000010000 */
[----:B------:R-:W-:Y:S01]  /*2710*/  LEA.HI R94, R95, R94, RZ, 0x2 ;  /* 0x0000005e5f5e7211 */ /* 0x000fe200078f10ff */
[----:B------:R-:W1:Y:S01]  /*2720*/  LDS.64 R80, [R80] ;  /* 0x0000000050507984 */ /* 0x000e620000000a00 */
[----:B------:R-:W-:Y:S01]  /*2730*/  LEA.HI R95, R83, R104, RZ, 0x2 ;  /* 0x00000068535f7211 */ /* 0x000fe200078f10ff */
[----:B------:R-:W-:Y:S01]  /*2740*/  FADD.FTZ R104, R56, R55 ;  /* 0x0000003738687221 */ /* 0x000fe20000010000 */
[----:B------:R-:W-:Y:S01]  /*2750*/  SHF.R.S32.HI R106, RZ, 0x2, R63 ;  /* 0x00000002ff6a7819 */ /* 0x000fe2000001143f */
[----:B------:R-:W-:Y:S01]  /*2760*/  IMAD R56, R54, 0x18, R87 ;  /* 0x0000001836387824 */ /* 0x000fe200078e0257 */
[C---:B------:R-:W-:Y:S01]  /*2770*/  IADD3 R54, R93.reuse, R82, RZ ;  /* 0x000000525d367210 */ /* 0x040fe20007ffe0ff */
[----:B------:R-:W-:Y:S01]  /*2780*/  FADD.FTZ R104, R104, R67 ;  /* 0x0000004368687221 */ /* 0x000fe20000010000 */
[----:B------:R-:W2:Y:S01]  /*2790*/  LDS.64 R82, [R58] ;  /* 0x000000003a527984 */ /* 0x000ea20000000a00 */
[----:B------:R-:W-:Y:S01]  /*27a0*/  SHF.R.S32.HI R62, RZ, 0x2, R62 ;  /* 0x00000002ff3e7819 */ /* 0x000fe2000001143e */
[----:B------:R-:W-:Y:S01]  /*27b0*/  IMAD R106, R106, 0x18, R87 ;  /* 0x000000186a6a7824 */ /* 0x000fe200078e0257 */
[C---:B------:R-:W-:Y:S01]  /*27c0*/  IADD3 R56, R93.reuse, R56, RZ ;  /* 0x000000385d387210 */ /* 0x040fe20007ffe0ff */
[----:B------:R-:W3:Y:S01]  /*27d0*/  LDS.64 R54, [R54] ;  /* 0x0000000036367984 */ /* 0x000ee20000000a00 */
[----:B------:R-:W-:Y:S01]  /*27e0*/  SHF.R.S32.HI R66, RZ, 0x2, R61 ;  /* 0x00000002ff427819 */ /* 0x000fe2000001143d */
[----:B------:R-:W-:Y:S01]  /*27f0*/  IMAD R62, R62, 0x18, R87 ;  /* 0x000000183e3e7824 */ /* 0x000fe200078e0257 */
[----:B------:R-:W-:-:S02]  /*2800*/  IADD3 R59, R93, R106, RZ ;  /* 0x0000006a5d3b7210 */ /* 0x000fc40007ffe0ff */
[----:B------:R-:W4:Y:S01]  /*2810*/  LDS.64 R56, [R56] ;  /* 0x0000000038387984 */ /* 0x000f220000000a00 */
[----:B------:R-:W-:Y:S01]  /*2820*/  SHF.R.S32.HI R106, RZ, 0x2, R60 ;  /* 0x00000002ff6a7819 */ /* 0x000fe2000001143c */
[----:B------:R-:W-:Y:S01]  /*2830*/  IMAD R66, R66, 0x18, R87 ;  /* 0x0000001842427824 */ /* 0x000fe200078e0257 */
[C---:B------:R-:W-:Y:S01]  /*2840*/  IADD3 R60, R93.reuse, R62, RZ ;  /* 0x0000003e5d3c7210 */ /* 0x040fe20007ffe0ff */
[----:B------:R-:W5:Y:S01]  /*2850*/  LDS.64 R58, [R59] ;  /* 0x000000003b3a7984 */ /* 0x000f620000000a00 */
[----:B------:R-:W-:Y:S01]  /*2860*/  SHF.R.S32.HI R108, RZ, 0x2, R103 ;  /* 0x00000002ff6c7819 */ /* 0x000fe20000011467 */
[----:B------:R-:W-:Y:S01]  /*2870*/  IMAD R106, R106, 0x18, R87 ;  /* 0x000000186a6a7824 */ /* 0x000fe200078e0257 */
[C---:B------:R-:W-:Y:S02]  /*2880*/  IADD3 R62, R93.reuse, R66, RZ ;  /* 0x000000425d3e7210 */ /* 0x040fe40007ffe0ff */
[----:B------:R-:W5:Y:S01]  /*2890*/  LDS.64 R60, [R60] ;  /* 0x000000003c3c7984 */ /* 0x000f620000000a00 */
[----:B------:R-:W-:Y:S01]  /*28a0*/  SHF.R.S32.HI R66, RZ, 0x2, R65 ;  /* 0x00000002ff427819 */ /* 0x000fe20000011441 */
[--C-:B------:R-:W-:Y:S01]  /*28b0*/  IMAD R108, R108, 0x18, R87.reuse ;  /* 0x000000186c6c7824 */ /* 0x100fe200078e0257 */
[----:B------:R-:W-:Y:S01]  /*28c0*/  SHF.R.S32.HI R110, RZ, 0x2, R64 ;  /* 0x00000002ff6e7819 */ /* 0x000fe20000011440 */
[C---:B------:R-:W-:Y:S01]  /*28d0*/  IMAD.IADD R65, R93.reuse, 0x1, R106 ;  /* 0x000000015d417824 */ /* 0x040fe200078e026a */
[----:B------:R-:W5:Y:S01]  /*28e0*/  LDS.64 R62, [R62] ;  /* 0x000000003e3e7984 */ /* 0x000f620000000a00 */
[--C-:B------:R-:W-:Y:S01]  /*28f0*/  IMAD R106, R66, 0x18, R87.reuse ;  /* 0x00000018426a7824 */ /* 0x100fe200078e0257 */
[----:B------:R-:W-:Y:S01]  /*2900*/  IADD3 R66, R93, R108, RZ ;  /* 0x0000006c5d427210 */ /* 0x000fe20007ffe0ff */
[----:B------:R-:W-:-:S02]  /*2910*/  IMAD R110, R110, 0x18, R87 ;  /* 0x000000186e6e7824 */ /* 0x000fc400078e0257 */
[----:B0-----:R-:W-:Y:S01]  /*2920*/  FADD.FTZ R103, R69, R78 ;  /* 0x0000004e45677221 */ /* 0x001fe20000010000 */
[----:B------:R-:W0:Y:S01]  /*2930*/  LDS.64 R64, [R65] ;  /* 0x0000000041407984 */ /* 0x000e220000000a00 */
[C---:B------:R-:W-:Y:S01]  /*2940*/  IADD3 R106, R93.reuse, R106, RZ ;  /* 0x0000006a5d6a7210 */ /* 0x040fe20007ffe0ff */
[----:B------:R-:W-:Y:S01]  /*2950*/  FADD.FTZ R104, R104, R79 ;  /* 0x0000004f68687221 */ /* 0x000fe20000010000 */
[----:B------:R-:W-:Y:S01]  /*2960*/  IADD3 R78, R93, R110, RZ ;  /* 0x0000006e5d4e7210 */ /* 0x000fe20007ffe0ff */
[----:B------:R-:W0:Y:S01]  /*2970*/  LDS.64 R66, [R66] ;  /* 0x0000000042427984 */ /* 0x000e220000000a00 */
[----:B------:R-:W-:Y:S01]  /*2980*/  SHF.R.S32.HI R108, RZ, 0x2, R68 ;  /* 0x00000002ff6c7819 */ /* 0x000fe20000011444 */
[----:B-1----:R-:W-:Y:S01]  /*2990*/  FADD.FTZ R103, R103, R80 ;  /* 0x0000005067677221 */ /* 0x002fe20000010000 */
[----:B------:R-:W-:Y:S01]  /*29a0*/  FADD.FTZ R104, R104, R81 ;  /* 0x0000005168687221 */ /* 0x000fe20000010000 */
[----:B------:R-:W1:Y:S01]  /*29b0*/  LDS.64 R68, [R106] ;  /* 0x000000006a447984 */ /* 0x000e620000000a00 */
[----:B------:R-:W-:Y:S01]  /*29c0*/  IADD3 R105, R98, 0x64, RZ ;  /* 0x0000006462697810 */ /* 0x000fe20007ffe0ff */
[----:B------:R-:W-:Y:S01]  /*29d0*/  IMAD R108, R108, 0x18, R87 ;  /* 0x000000186c6c7824 */ /* 0x000fe200078e0257 */
[----:B------:R-:W-:Y:S01]  /*29e0*/  SHF.R.S32.HI R102, RZ, 0x2, R102 ;  /* 0x00000002ff667819 */ /* 0x000fe20000011466 */
[----:B------:R-:W1:Y:S01]  /*29f0*/  LDS.64 R78, [R78] ;  /* 0x000000004e4e7984 */ /* 0x000e620000000a00 */
[----:B--2---:R-:W-:Y:S01]  /*2a00*/  FADD.FTZ R103, R103, R82 ;  /* 0x0000005267677221 */ /* 0x004fe20000010000 */
[----:B------:R-:W-:Y:S01]  /*2a10*/  FADD.FTZ R104, R104, R83 ;  /* 0x0000005368687221 */ /* 0x000fe20000010000 */
[----:B------:R-:W-:Y:S01]  /*2a20*/  IADD3 R80, R93, R108, RZ ;  /* 0x0000006c5d507210 */ /* 0x000fe20007ffe0ff */
[----:B------:R-:W-:-:S02]  /*2a30*/  VIADD R83, R98, 0x68 ;  /* 0x0000006862537836 */ /* 0x000fc40000000000 */
[----:B---3--:R-:W-:Y:S01]  /*2a40*/  FADD.FTZ R103, R103, R54 ;  /* 0x0000003667677221 */ /* 0x008fe20000010000 */
[----:B------:R-:W-:Y:S01]  /*2a50*/  FADD.FTZ R104, R104, R55 ;  /* 0x0000003768687221 */ /* 0x000fe20000010000 */
[----:B------:R-:W-:Y:S01]  /*2a60*/  IMAD R102, R102, 0x18, R87 ;  /* 0x0000001866667824 */ /* 0x000fe200078e0257 */
[----:B------:R-:W-:Y:S01]  /*2a70*/  SHF.R.S32.HI R96, RZ, 0x2, R96 ;  /* 0x00000002ff607819 */ /* 0x000fe20000011460 */
[----:B----4-:R-:W-:Y:S01]  /*2a80*/  FADD.FTZ R103, R103, R56 ;  /* 0x0000003867677221 */ /* 0x010fe20000010000 */
[----:B------:R-:W2:Y:S01]  /*2a90*/  LDS.64 R80, [R80] ;  /* 0x0000000050507984 */ /* 0x000ea20000000a00 */
[----:B------:R-:W-:Y:S01]  /*2aa0*/  SHF.R.S32.HI R54, RZ, 0x1f, R83 ;  /* 0x0000001fff367819 */ /* 0x000fe20000011453 */
[----:B------:R-:W-:Y:S01]  /*2ab0*/  FADD.FTZ R104, R104, R57 ;  /* 0x0000003968687221 */ /* 0x000fe20000010000 */
[----:B-----5:R-:W-:Y:S01]  /*2ac0*/  FADD.FTZ R103, R103, R58 ;  /* 0x0000003a67677221 */ /* 0x020fe20000010000 */
[----:B------:R-:W-:Y:S01]  /*2ad0*/  IADD3 R56, R98, 0x6c, RZ ;  /* 0x0000006c62387810 */ /* 0x000fe20007ffe0ff */
[----:B------:R-:W-:Y:S01]  /*2ae0*/  IMAD R96, R96, 0x18, R87 ;  /* 0x0000001860607824 */ /* 0x000fe200078e0257 */
[----:B------:R-:W-:Y:S01]  /*2af0*/  LEA.HI R83, R54, R83, RZ, 0x2 ;  /* 0x0000005336537211 */ /* 0x000fe200078f10ff */
[----:B------:R-:W-:Y:S01]  /*2b00*/  FADD.FTZ R104, R104, R59 ;  /* 0x0000003b68687221 */ /* 0x000fe20000010000 */
[----:B------:R-:W-:Y:S01]  /*2b10*/  FADD.FTZ R55, R103, R60 ;  /* 0x0000003c67377221 */ /* 0x000fe20000010000 */
[----:B------:R-:W-:-:S02]  /*2b20*/  SHF.R.S32.HI R57, RZ, 0x1f, R56 ;  /* 0x0000001fff397819 */ /* 0x000fc40000011438 */
[----:B------:R-:W-:Y:S01]  /*2b30*/  IADD3 R54, R98, 0x70, RZ ;  /* 0x0000007062367810 */ /* 0x000fe20007ffe0ff */
[----:B------:R-:W-:Y:S01]  /*2b40*/  FADD.FTZ R104, R104, R61 ;  /* 0x0000003d68687221 */ /* 0x000fe20000010000 */
[----:B------:R-:W-:Y:S01]  /*2b50*/  FADD.FTZ R55, R55, R62 ;  /* 0x0000003e37377221 */ /* 0x000fe20000010000 */
[----:B------:R-:W-:Y:S02]  /*2b60*/  LEA.HI R103, R57, R56, RZ, 0x2 ;  /* 0x0000003839677211 */ /* 0x000fe400078f10ff */
[----:B------:R-:W-:Y:S01]  /*2b70*/  SHF.R.S32.HI R57, RZ, 0x1f, R54 ;  /* 0x0000001fff397819 */ /* 0x000fe20000011436 */
[----:B------:R-:W-:Y:S01]  /*2b80*/  FADD.FTZ R104, R104, R63 ;  /* 0x0000003f68687221 */ /* 0x000fe20000010000 */
[----:B0-----:R-:W-:Y:S01]  /*2b90*/  FADD.FTZ R55, R55, R64 ;  /* 0x0000004037377221 */ /* 0x001fe20000010000 */
[----:B------:R-:W-:Y:S02]  /*2ba0*/  IADD3 R56, R98, 0x74, RZ ;  /* 0x0000007462387810 */ /* 0x000fe40007ffe0ff */
[----:B------:R-:W-:Y:S01]  /*2bb0*/  LEA.HI R98, R57, R54, RZ, 0x2 ;  /* 0x0000003639627211 */ /* 0x000fe200078f10ff */
[----:B------:R-:W-:Y:S01]  /*2bc0*/  FADD.FTZ R55, R55, R66 ;  /* 0x0000004237377221 */ /* 0x000fe20000010000 */
[----:B------:R-:W-:Y:S01]  /*2bd0*/  SHF.R.S32.HI R54, RZ, 0x2, R99 ;  /* 0x00000002ff367819 */ /* 0x000fe20000011463 */
[----:B------:R-:W-:Y:S01]  /*2be0*/  FADD.FTZ R104, R104, R65 ;  /* 0x0000004168687221 */ /* 0x000fe20000010000 */
[----:B------:R-:W-:Y:S01]  /*2bf0*/  SHF.R.S32.HI R57, RZ, 0x1f, R56 ;  /* 0x0000001fff397819 */ /* 0x000fe20000011438 */
[----:B-1----:R-:W-:Y:S01]  /*2c00*/  FADD.FTZ R55, R55, R68 ;  /* 0x0000004437377221 */ /* 0x002fe20000010000 */
[----:B------:R-:W-:Y:S01]  /*2c10*/  SHF.R.S32.HI R58, RZ, 0x2, R101 ;  /* 0x00000002ff3a7819 */ /* 0x000fe20000011465 */
[----:B------:R-:W-:Y:S01]  /*2c20*/  IMAD R54, R54, 0x18, R87 ;  /* 0x0000001836367824 */ /* 0x000fe200078e0257 */
[----:B------:R-:W-:Y:S01]  /*2c30*/  LEA.HI R99, R57, R56, RZ, 0x2 ;  /* 0x0000003839637211 */ /* 0x000fe200078f10ff */
[----:B------:R-:W-:Y:S01]  /*2c40*/  FADD.FTZ R104, R104, R67 ;  /* 0x0000004368687221 */ /* 0x000fe20000010000 */
[----:B------:R-:W-:Y:S01]  /*2c50*/  SHF.R.S32.HI R56, RZ, 0x2, R100 ;  /* 0x00000002ff387819 */ /* 0x000fe20000011464 */
[----:B------:R-:W-:Y:S01]  /*2c60*/  FADD.FTZ R55, R55, R78 ;  /* 0x0000004e37377221 */ /* 0x000fe20000010000 */
[----:B------:R-:W-:Y:S01]  /*2c70*/  IADD3 R78, R93, R54, RZ ;  /* 0x000000365d4e7210 */ /* 0x000fe20007ffe0ff */
[----:B------:R-:W-:Y:S01]  /*2c80*/  FADD.FTZ R100, R104, R69 ;  /* 0x0000004568647221 */ /* 0x000fe20000010000 */
[----:B------:R-:W-:Y:S01]  /*2c90*/  IMAD R58, R58, 0x18, R87 ;  /* 0x000000183a3a7824 */ /* 0x000fe200078e0257 */
[----:B------:R-:W-:Y:S01]  /*2ca0*/  SHF.R.S32.HI R60, RZ, 0x2, R97 ;  /* 0x00000002ff3c7819 */ /* 0x000fe20000011461 */
[----:B------:R-:W-:-:S02]  /*2cb0*/  IMAD R56, R56, 0x18, R87 ;  /* 0x0000001838387824 */ /* 0x000fc400078e0257 */
[----:B------:R-:W-:Y:S01]  /*2cc0*/  FADD.FTZ R100, R100, R79 ;  /* 0x0000004f64647221 */ /* 0x000fe20000010000 */
[----:B------:R-:W-:Y:S01]  /*2cd0*/  SHF.R.S32.HI R94, RZ, 0x2, R94 ;  /* 0x00000002ff5e7819 */ /* 0x000fe2000001145e */
[----:B------:R-:W0:Y:S01]  /*2ce0*/  LDS.64 R78, [R78] ;  /* 0x000000004e4e7984 */ /* 0x000e220000000a00 */
[----:B--2---:R-:W-:Y:S01]  /*2cf0*/  FADD.FTZ R101, R55, R80 ;  /* 0x0000005037657221 */ /* 0x004fe20000010000 */
[C---:B------:R-:W-:Y:S01]  /*2d00*/  IADD3 R54, R93.reuse, R56, RZ ;  /* 0x000000385d367210 */ /* 0x040fe20007ffe0ff */
[C---:B------:R-:W-:Y:S01]  /*2d10*/  IMAD.IADD R56, R93.reuse, 0x1, R58 ;  /* 0x000000015d387824 */ /* 0x040fe200078e023a */
[C---:B------:R-:W-:Y:S01]  /*2d20*/  IADD3 R58, R93.reuse, R102, RZ ;  /* 0x000000665d3a7210 */ /* 0x040fe20007ffe0ff */
[----:B------:R-:W-:Y:S01]  /*2d30*/  IMAD R60, R60, 0x18, R87 ;  /* 0x000000183c3c7824 */ /* 0x000fe200078e0257 */
[----:B------:R-:W-:Y:S01]  /*2d40*/  SHF.R.S32.HI R82, RZ, 0x1f, R105 ;  /* 0x0000001fff527819 */ /* 0x000fe20000011469 */
[----:B------:R-:W-:Y:S01]  /*2d50*/  IMAD R94, R94, 0x18, R87 ;  /* 0x000000185e5e7824 */ /* 0x000fe200078e0257 */
[----:B------:R-:W1:Y:S01]  /*2d60*/  LDS.64 R54, [R54] ;  /* 0x0000000036367984 */ /* 0x000e620000000a00 */
[----:B------:R-:W-:Y:S01]  /*2d70*/  SHF.R.S32.HI R64, RZ, 0x2, R95 ;  /* 0x00000002ff407819 */ /* 0x000fe2000001145f */
[----:B------:R-:W-:Y:S01]  /*2d80*/  FADD.FTZ R100, R100, R81 ;  /* 0x0000005164647221 */ /* 0x000fe20000010000 */
[C---:B------:R-:W-:Y:S01]  /*2d90*/  IADD3 R60, R93.reuse, R60, RZ ;  /* 0x0000003c5d3c7210 */ /* 0x040fe20007ffe0ff */
[----:B------:R-:W2:Y:S01]  /*2da0*/  LDS.64 R56, [R56] ;  /* 0x0000000038387984 */ /* 0x000ea20000000a00 */
[----:B------:R-:W-:Y:S01]  /*2db0*/  LEA.HI R82, R82, R105, RZ, 0x2 ;  /* 0x0000006952527211 */ /* 0x000fe200078f10ff */
[----:B------:R-:W-:Y:S01]  /*2dc0*/  IMAD R66, R64, 0x18, R87 ;  /* 0x0000001840427824 */ /* 0x000fe200078e0257 */
[----:B------:R-:W-:Y:S01]  /*2dd0*/  IADD3 R62, R93, R96, RZ ;  /* 0x000000605d3e7210 */ /* 0x000fe20007ffe0ff */
[----:B------:R-:W3:Y:S01]  /*2de0*/  LDS.64 R58, [R58] ;  /* 0x000000003a3a7984 */ /* 0x000ee20000000a00 */
[----:B------:R-:W-:-:S02]  /*2df0*/  SHF.R.S32.HI R82, RZ, 0x2, R82 ;  /* 0x00000002ff527819 */ /* 0x000fc40000011452 */
[C---:B------:R-:W-:Y:S01]  /*2e00*/  IADD3 R64, R93.reuse, R94, RZ ;  /* 0x0000005e5d407210 */ /* 0x040fe20007ffe0ff */
[----:B------:R-:W4:Y:S01]  /*2e10*/  LDS.64 R60, [R60] ;  /* 0x000000003c3c7984 */ /* 0x000f220000000a00 */
[----:B------:R-:W-:Y:S01]  /*2e20*/  SHF.R.S32.HI R68, RZ, 0x2, R83 ;  /* 0x00000002ff447819 */ /* 0x000fe20000011453 */
[----:B------:R-:W-:Y:S01]  /*2e30*/  IMAD R82, R82, 0x18, R87 ;  /* 0x0000001852527824 */ /* 0x000fe200078e0257 */
[C---:B------:R-:W-:Y:S01]  /*2e40*/  IADD3 R66, R93.reuse, R66, RZ ;  /* 0x000000425d427210 */ /* 0x040fe20007ffe0ff */
[----:B------:R-:W5:Y:S01]  /*2e50*/  LDS.64 R62, [R62] ;  /* 0x000000003e3e7984 */ /* 0x000f620000000a00 */
[----:B------:R-:W-:Y:S01]  /*2e60*/  SHF.R.S32.HI R94, RZ, 0x2, R103 ;  /* 0x00000002ff5e7819 */ /* 0x000fe20000011467 */
[----:B------:R-:W-:Y:S01]  /*2e70*/  IMAD R80, R68, 0x18, R87 ;  /* 0x0000001844507824 */ /* 0x000fe200078e0257 */
[----:B------:R-:W-:Y:S01]  /*2e80*/  SHF.R.S32.HI R98, RZ, 0x2, R98 ;  /* 0x00000002ff627819 */ /* 0x000fe20000011462 */
[----:B------:R-:W5:Y:S01]  /*2e90*/  LDS.64 R64, [R64] ;  /* 0x0000000040407984 */ /* 0x000f620000000a00 */
[C---:B------:R-:W-:Y:S01]  /*2ea0*/  IMAD.IADD R68, R93.reuse, 0x1, R82 ;  /* 0x000000015d447824 */ /* 0x040fe200078e0252 */
[----:B------:R-:W-:Y:S01]  /*2eb0*/  SHF.R.S32.HI R96, RZ, 0x2, R99 ;  /* 0x00000002ff607819 */ /* 0x000fe20000011463 */
[--C-:B------:R-:W-:Y:S01]  /*2ec0*/  IMAD R94, R94, 0x18, R87.reuse ;  /* 0x000000185e5e7824 */ /* 0x100fe200078e0257 */
[----:B------:R-:W5:Y:S01]  /*2ed0*/  LDS.64 R66, [R66] ;  /* 0x0000000042427984 */ /* 0x000f620000000a00 */
[----:B------:R-:W-:Y:S01]  /*2ee0*/  IADD3 R82, R93, R80, RZ ;  /* 0x000000505d527210 */ /* 0x000fe20007ffe0ff */
[----:B------:R-:W-:-:S02]  /*2ef0*/  IMAD R98, R98, 0x18, R87 ;  /* 0x0000001862627824 */ /* 0x000fc400078e0257 */
[----:B------:R-:W5:Y:S01]  /*2f00*/  LDS.64 R68, [R68] ;  /* 0x0000000044447984 */ /* 0x000f620000000a00 */
[----:B------:R-:W-:Y:S01]  /*2f10*/  IADD3 R80, R93, R94, RZ ;  /* 0x0000005e5d507210 */ /* 0x000fe20007ffe0ff */
[----:B------:R-:W-:Y:S02]  /*2f20*/  IMAD R96, R96, 0x18, R87 ;  /* 0x0000001860607824 */ /* 0x000fe400078e0257 */
[----:B------:R-:W5:Y:S01]  /*2f30*/  LDS.64 R82, [R82] ;  /* 0x0000000052527984 */ /* 0x000f620000000a00 */
[----:B0-----:R-:W-:Y:S01]  /*2f40*/  FADD.FTZ R101, R101, R78 ;  /* 0x0000004e65657221 */ /* 0x001fe20000010000 */
[C---:B------:R-:W-:Y:S01]  /*2f50*/  IADD3 R78, R93.reuse, R98, RZ ;  /* 0x000000625d4e7210 */ /* 0x040fe20007ffe0ff */
[----:B------:R-:W-:Y:S01]  /*2f60*/  FADD.FTZ R100, R100, R79 ;  /* 0x0000004f64647221 */ /* 0x000fe20000010000 */
[----:B------:R-:W0:Y:S01]  /*2f70*/  LDS.64 R80, [R80] ;  /* 0x0000000050507984 */ /* 0x000e220000000a00 */
[----:B------:R-:W-:Y:S01]  /*2f80*/  IADD3 R96, R93, R96, RZ ;  /* 0x000000605d607210 */ /* 0x000fe20007ffe0ff */
[----:B-1----:R-:W-:-:S02]  /*2f90*/  FADD.FTZ R101, R101, R54 ;  /* 0x0000003665657221 */ /* 0x002fc40000010000 */
[----:B------:R-:W1:Y:S01]  /*2fa0*/  LDS.64 R78, [R78] ;  /* 0x000000004e4e7984 */ /* 0x000e620000000a00 */
[----:B------:R-:W-:Y:S01]  /*2fb0*/  FADD.FTZ R100, R100, R55 ;  /* 0x0000003764647221 */ /* 0x000fe20000010000 */
[----:B--2---:R-:W-:Y:S02]  /*2fc0*/  FADD.FTZ R101, R101, R56 ;  /* 0x0000003865657221 */ /* 0x004fe40000010000 */
[----:B------:R-:W2:Y:S01]  /*2fd0*/  LDS.64 R54, [R96] ;  /* 0x0000000060367984 */ /* 0x000ea20000000a00 */
[----:B------:R-:W-:Y:S01]  /*2fe0*/  FADD.FTZ R100, R100, R57 ;  /* 0x0000003964647221 */ /* 0x000fe20000010000 */
[----:B---3--:R-:W-:-:S03]  /*2ff0*/  FADD.FTZ R101, R101, R58 ;  /* 0x0000003a65657221 */ /* 0x008fc60000010000 */
[----:B------:R-:W-:Y:S01]  /*3000*/  FADD.FTZ R100, R100, R59 ;  /* 0x0000003b64647221 */ /* 0x000fe20000010000 */
[----:B----4-:R-:W-:-:S03]  /*3010*/  FADD.FTZ R101, R101, R60 ;  /* 0x0000003c65657221 */ /* 0x010fc60000010000 */
        /* <DEDUP_REMOVED lines=16> */
[----:B------:R-:W-:-:S07]  /*3120*/  FADD.FTZ R66, R100, R55 ;  /* 0x0000003764427221 */ /* 0x000fce0000010000 */
.L_x_3132:
[----:B------:R-:W-:Y:S05]  /*3130*/  BSYNC B0 ;  /* 0x0000000000007941 */ /* 0x000fea0003800000 */
.L_x_3131:
        /* <DEDUP_REMOVED lines=19> */
.L_x_3134:
[----:B------:R-:W-:Y:S05]  /*3270*/  BSYNC B0 ;  /* 0x0000000000007941 */ /* 0x000fea0003800000 */
.L_x_3133:
[----:B------:R-:W-:Y:S05]  /*3280*/  @P1 BRA `(.L_x_3135) ;  /* 0x0000000000541947 */ /* 0x000fea0003800000 */
        /* <DEDUP_REMOVED lines=12> */
.L_x_3137:
[----:B------:R-:W2:Y:S04]  /*3350*/  LD.E.STRONG.GPU R56, desc[UR8][R54.64] ;  /* 0x0000000836387980 */ /* 0x000ea8000c10f900 */
[----:B--2---:R-:W-:Y:S01]  /*3360*/  CCTL.IVALL ;  /* 0x00000000ff00798f */ /* 0x004fe20002000000 */
[----:B------:R-:W-:Y:S05]  /*3370*/  YIELD ;  /* 0x0000000000007946 */ /* 0x000fea0003800000 */
[----:B-----5:R-:W-:-:S04]  /*3380*/  LOP3.LUT R56, R56, R57, RZ, 0x3c, !PT ;  /* 0x0000003938387212 */ /* 0x020fc800078e3cff */
[----:B------:R-:W-:-:S13]  /*3390*/  ISETP.GT.AND P1, PT, R56, -0x1, PT ;  /* 0xffffffff3800780c */ /* 0x000fda0003f24270 */
[----:B------:R-:W-:Y:S05]  /*33a0*/  @P1 BRA `(.L_x_3137) ;  /* 0xfffffffc00e81947 */ /* 0x000fea000383ffff */
.L_x_3136:
[----:B------:R-:W-:Y:S05]  /*33b0*/  WARPSYNC.ALL ;  /* 0x0000000000007948 */ /* 0x000fea0003800000 */
[----:B------:R-:W-:Y:S06]  /*33c0*/  BAR.SYNC.DEFER_BLOCKING 0x0 ;  /* 0x0000000000007b1d */ /* 0x000fec0000010000 */
[----:B------:R-:W-:Y:S05]  /*33d0*/  BRA `(.L_x_3138) ;  /* 0x0000000000607947 */ /* 0x000fea0003800000 */
.L_x_3135:
        /* <DEDUP_REMOVED lines=16> */
.L_x_3140:
[----:B------:R-:W2:Y:S04]  /*34e0*/  LD.E.STRONG.GPU R56, desc[UR8][R54.64] ;  /* 0x0000000836387980 */ /* 0x000ea8000c10f900 */
[----:B--2---:R-:W-:Y:S01]  /*34f0*/  CCTL.IVALL ;  /* 0x00000000ff00798f */ /* 0x004fe20002000000 */
[----:B------:R-:W-:Y:S05]  /*3500*/  YIELD ;  /* 0x0000000000007946 */ /* 0x000fea0003800000 */
[----:B-----5:R-:W-:-:S04]  /*3510*/  LOP3.LUT R56, R56, R57, RZ, 0x3c, !PT ;  /* 0x0000003938387212 */ /* 0x020fc800078e3cff */
[----:B------:R-:W-:-:S13]  /*3520*/  ISETP.GT.AND P1, PT, R56, -0x1, PT ;  /* 0xffffffff3800780c */ /* 0x000fda0003f24270 */
[----:B------:R-:W-:Y:S05]  /*3530*/  @P1 BRA `(.L_x_3140) ;  /* 0xfffffffc00e81947 */ /* 0x000fea000383ffff */
.L_x_3139:
[----:B------:R-:W-:Y:S05]  /*3540*/  WARPSYNC.ALL ;  /* 0x0000000000007948 */ /* 0x000fea0003800000 */
[----:B------:R-:W-:Y:S06]  /*3550*/  BAR.SYNC.DEFER_BLOCKING 0x0 ;  /* 0x0000000000007b1d */ /* 0x000fec0000010000 */
.L_x_3138:
[----:B------:R-:W-:Y:S01]  /*3560*/  ISETP.GT.U32.AND P1, PT, R4, 0xff, PT ;  /* 0x000000ff0400780c */ /* 0x000fe20003f24070 */
[----:B------:R-:W1:Y:S01]  /*3570*/  S2UR UR7, SR_CgaCtaId ;  /* 0x00000000000779c3 */ /* 0x000e620000008800 */
[----:B------:R-:W-:Y:S01]  /*3580*/  UMOV UR5, 0x400 ;  /* 0x0000040000057882 */ /* 0x000fe20000000000 */
[----:B------:R-:W-:-:S10]  /*3590*/  ULDC.64 UR12, c[0x0][0x210] ;  /* 0x00008400000c7ab9 */ /* 0x000fd40000000a00 */
[----:B0-----:R-:W0:Y:S01]  /*35a0*/  @!P1 LDC R57, c[0x0][0x10] ;  /* 0x00000400ff399b82 */ /* 0x001e220000000800 */
[----:B------:R-:W-:-:S07]  /*35b0*/  @!P1 LOP3.LUT R59, R4, 0x1f, RZ, 0xc0, !PT ;  /* 0x0000001f043b9812 */ /* 0x000fce00078ec0ff */
[----:B------:R-:W2:Y:S01]  /*35c0*/  @!P1 LDC.64 R54, c[0x0][0x260] ;  /* 0x00009800ff369b82 */ /* 0x000ea20000000a00 */
[----:B0-----:R-:W-:Y:S01]  /*35d0*/  @!P1 IMAD R56, R57, UR4, R0 ;  /* 0x0000000439389c24 */ /* 0x001fe2000f8e0200 */
[----:B------:R-:W-:-:S04]  /*35e0*/  @!P1 LOP3.LUT R57, R4, 0x7fffffe0, RZ, 0xc0, !PT ;  /* 0x7fffffe004399812 */ /* 0x000fc800078ec0ff */
[----:B------:R-:W-:-:S05]  /*35f0*/  @!P1 LEA R56, R56, R57, 0x8 ;  /* 0x0000003938389211 */ /* 0x000fca00078e40ff */
[----:B------:R-:W-:-:S05]  /*3600*/  @!P1 IMAD.IADD R56, R56, 0x1, R59 ;  /* 0x0000000138389824 */ /* 0x000fca00078e023b */
[----:B------:R-:W-:-:S05]  /*3610*/  @!P1 SHF.L.U32 R57, R56, 0x1, RZ ;  /* 0x0000000138399819 */ /* 0x000fca00000006ff */
[----:B--2---:R-:W-:-:S06]  /*3620*/  @!P1 IMAD.WIDE.U32 R54, R57, 0x4, R54 ;  /* 0x0000000439369825 */ /* 0x004fcc00078e0036 */
[----:B------:R-:W2:Y:S01]  /*3630*/  @!P1 LDG.E.64 R54, desc[UR8][R54.64] ;  /* 0x0000000836369981 */ /* 0x000ea2000c1e1b00 */
[----:B------:R-:W-:Y:S01]  /*3640*/  CS2R R56, SRZ ;  /* 0x0000000000387805 */ /* 0x000fe2000001ff00 */
[----:B------:R-:W-:Y:S02]  /*3650*/  UIADD3 UR5, UR5, 0x5280, URZ ;  /* 0x0000528005057890 */ /* 0x000fe4000fffe03f */
[----:B------:R-:W-:Y:S02]  /*3660*/  ULOP3.LUT UR4, UR4, 0x1, URZ, 0x3c, !UPT ;  /* 0x0000000104047892 */ /* 0x000fe4000f8e3c3f */
[----:B-1----:R-:W-:Y:S01]  /*3670*/  ULEA UR5, UR7, UR5, 0x18 ;  /* 0x0000000507057291 */ /* 0x002fe2000f8ec03f */
[----:B--2---:R-:W-:Y:S01]  /*3680*/  @!P1 FADD.FTZ R57, RZ, R54 ;  /* 0x00000036ff399221 */ /* 0x004fe20000010000 */
[----:B------:R-:W-:Y:S01]  /*3690*/  @!P1 FADD.FTZ R56, RZ, R55 ;  /* 0x00000037ff389221 */ /* 0x000fe20000010000 */
        /* <DEDUP_REMOVED lines=15> */
[----:B------:R-:W0:Y:S04]  /*3790*/  SHFL.BFLY PT, R57, R54, 0x2, 0x1f ;  /* 0x0c401f0036397f89 */ /* 0x000e2800000e0000 */
[----:B------:R-:W1:Y:S01]  /*37a0*/  SHFL.BFLY PT, R56, R55, 0x2, 0x1f ;  /* 0x0c401f0037387f89 */ /* 0x000e6200000e0000 */
[----:B0-----:R-:W-:Y:S01]  /*37b0*/  FADD.FTZ R57, R54, R57 ;  /* 0x0000003936397221 */ /* 0x001fe20000010000 */
[----:B------:R-:W-:Y:S01]  /*37c0*/  @!P1 SHF.R.U32.HI R54, RZ, 0x2, R4 ;  /* 0x00000002ff369819 */ /* 0x000fe20000011604 */
[----:B-1----:R-:W-:-:S03]  /*37d0*/  FADD.FTZ R56, R55, R56 ;  /* 0x0000003837387221 */ /* 0x002fc60000010000 */
[----:B------:R-:W0:Y:S04]  /*37e0*/  SHFL.BFLY PT, R58, R57, 0x1, 0x1f ;  /* 0x0c201f00393a7f89 */ /* 0x000e2800000e0000 */
[----:B------:R-:W1:Y:S01]  /*37f0*/  SHFL.BFLY PT, R59, R56, 0x1, 0x1f ;  /* 0x0c201f00383b7f89 */ /* 0x000e6200000e0000 */
[----:B0-----:R-:W-:Y:S01]  /*3800*/  FADD.FTZ R60, R57, R58 ;  /* 0x0000003a393c7221 */ /* 0x001fe20000010000 */
[----:B------:R-:W-:Y:S01]  /*3810*/  LOP3.LUT R58, R61, 0x8, RZ, 0xc0, !PT ;  /* 0x000000083d3a7812 */ /* 0x000fe200078ec0ff */
[----:B-1----:R-:W-:-:S03]  /*3820*/  FADD.FTZ R55, R56, R59 ;  /* 0x0000003b38377221 */ /* 0x002fc60000010000 */
[----:B------:R-:W-:Y:S02]  /*3830*/  IADD3 R89, -R58, R89, RZ ;  /* 0x000000593a597210 */ /* 0x000fe40007ffe1ff */
[----:B------:R-:W-:Y:S01]  /*3840*/  @!P1 LOP3.LUT R58, R54, 0x3ffffff8, RZ, 0xc0, !PT ;  /* 0x3ffffff8363a9812 */ /* 0x000fe200078ec0ff */
[----:B------:R-:W-:Y:S01]  /*3850*/  @!P1 FMUL.FTZ R54, R60, 3.2552085031056776643e-05 ;  /* 0x380888893c369820 */ /* 0x000fe20000410000 */
[----:B------:R-:W-:Y:S01]  /*3860*/  @!P1 FMUL.FTZ R55, R55, 3.2552085031056776643e-05 ;  /* 0x3808888937379820 */ /* 0x000fe20000410000 */
[----:B------:R-:W-:-:S04]  /*3870*/  LEA R56, R89, UR5, 0x3 ;  /* 0x0000000559387c11 */ /* 0x000fc8000f8e18ff */
[----:B------:R-:W-:Y:S01]  /*3880*/  @!P1 STS.64 [R58+UR5], R54 ;  /* 0x000000363a009988 */ /* 0x000fe20008000a05 */
[----:B------:R-:W-:Y:S01]  /*3890*/  BAR.SYNC.DEFER_BLOCKING 0x0 ;  /* 0x0000000000007b1d */ /* 0x000fe20000010000 */
        /* <DEDUP_REMOVED lines=21> */
[-C--:B------:R-:W-:Y:S01]  /*39f0*/  FFMA.FTZ R33, R22, -R57.reuse, R33 ;  /* 0x8000003916217223 */ /* 0x080fe20000010021 */
[----:B------:R-:W-:Y:S01]  /*3a00*/  FFMA.FTZ R35, R24, -R57, R35 ;  /* 0x8000003918237223 */ /* 0x000fe20000010023 */
[C---:B------:R-:W-:Y:S01]  /*3a10*/  FMUL.FTZ R5, R20.reuse, R5 ;  /* 0x0000000514057220 */ /* 0x040fe20000410000 */
[C---:B------:R-:W-:Y:S01]  /*3a20*/  FMUL.FTZ R22, R20.reuse, R25 ;  /* 0x0000001914167220 */ /* 0x040fe20000410000 */
[C---:B------:R-:W-:Y:S01]  /*3a30*/  FMUL.FTZ R29, R20.reuse, R29 ;  /* 0x0000001d141d7220 */ /* 0x040fe20000410000 */
[----:B------:R-:W-:Y:S01]  /*3a40*/  FMUL.FTZ R24, R20, R31 ;  /* 0x0000001f14187220 */ /* 0x000fe20000410000 */
[--C-:B------:R-:W-:Y:S01]  /*3a50*/  FFMA.FTZ R41, R3, R41, -R56.reuse ;  /* 0x0000002903297223 */ /* 0x100fe20000010838 */
[--C-:B------:R-:W-:Y:S01]  /*3a60*/  FFMA.FTZ R43, R21, R43, -R56.reuse ;  /* 0x0000002b152b7223 */ /* 0x100fe20000010838 */
[--C-:B------:R-:W-:Y:S01]  /*3a70*/  FFMA.FTZ R45, R23, R45, -R56.reuse ;  /* 0x0000002d172d7223 */ /* 0x100fe20000010838 */
[-C--:B------:R-:W-:Y:S01]  /*3a80*/  FFMA.FTZ R37, R26, -R57.reuse, R37 ;  /* 0x800000391a257223 */ /* 0x080fe20000010025 */
[----:B------:R-:W-:Y:S01]  /*3a90*/  FFMA.FTZ R39, R28, -R57, R39 ;  /* 0x800000391c277223 */ /* 0x000fe20000010027 */
[--C-:B------:R-:W-:Y:S01]  /*3aa0*/  FFMA.FTZ R3, R3, R49, -R56.reuse ;  /* 0x0000003103037223 */ /* 0x100fe20000010838 */
[--C-:B------:R-:W-:Y:S01]  /*3ab0*/  FFMA.FTZ R21, R21, R51, -R56.reuse ;  /* 0x0000003315157223 */ /* 0x100fe20000010838 */
[--C-:B------:R-:W-:Y:S01]  /*3ac0*/  FFMA.FTZ R23, R23, R53, -R56.reuse ;  /* 0x0000003517177223 */ /* 0x100fe20000010838 */
[C-C-:B------:R-:W-:Y:S01]  /*3ad0*/  FFMA.FTZ R47, R27.reuse, R47, -R56.reuse ;  /* 0x0000002f1b2f7223 */ /* 0x140fe20000010838 */
[----:B------:R-:W-:Y:S01]  /*3ae0*/  FFMA.FTZ R27, R27, R85, -R56 ;  /* 0x000000551b1b7223 */ /* 0x000fe20000010838 */
        /* <DEDUP_REMOVED lines=15> */
[C---:B------:R-:W-:Y:S01]  /*3be0*/  FMUL.FTZ R26, R20.reuse, R43 ;  /* 0x0000002b141a7220 */ /* 0x040fe20000410000 */
[C---:B------:R-:W-:Y:S01]  /*3bf0*/  FMUL.FTZ R45, R20.reuse, R45 ;  /* 0x0000002d142d7220 */ /* 0x040fe20000410000 */
[C---:B------:R-:W-:Y:S01]  /*3c00*/  FMUL.FTZ R28, R20.reuse, R47 ;  /* 0x0000002f141c7220 */ /* 0x040fe20000410000 */
[C---:B------:R-:W-:Y:S01]  /*3c10*/  FMUL.FTZ R3, R20.reuse, R3 ;  /* 0x0000000314037220 */ /* 0x040fe20000410000 */
[C---:B------:R-:W-:Y:S01]  /*3c20*/  FMUL.FTZ R30, R20.reuse, R21 ;  /* 0x00000015141e7220 */ /* 0x040fe20000410000 */
[----:B------:R-:W-:Y:S01]  /*3c30*/  FMUL.FTZ R23, R20, R23 ;  /* 0x0000001714177220 */ /* 0x000fe20000410000 */
[----:B------:R-:W-:Y:S01]  /*3c40*/  F2FP.F16.F32.PACK_AB R33, R22, R33 ;  /* 0x000000211621723e */ /* 0x000fe200000000ff */
[----:B------:R-:W-:Y:S01]  /*3c50*/  FMUL.FTZ R20, R20, R27 ;  /* 0x0000001b14147220 */ /* 0x000fe20000410000 */
[----:B------:R-:W-:Y:S01]  /*3c60*/  F2FP.F16.F32.PACK_AB R37, R24, R37 ;  /* 0x000000251825723e */ /* 0x000fe200000000ff */
[----:B------:R0:W-:Y:S01]  /*3c70*/  STG.E.U16 desc[UR8][R12.64], R5 ;  /* 0x000000050c007986 */ /* 0x0001e2000c101508 */
[----:B------:R-:W-:-:S02]  /*3c80*/  PRMT R21, R5, 0x7632, R21 ;  /* 0x0000763205157816 */ /* 0x000fc40000000015 */
[----:B------:R-:W-:Y:S01]  /*3c90*/  PRMT R22, R29, 0x7632, R22 ;  /* 0x000076321d167816 */ /* 0x000fe20000000016 */
[----:B------:R-:W-:Y:S01]  /*3ca0*/  STG.E.U16 desc[UR8][R12.64+0x4], R29 ;  /* 0x0000041d0c007986 */ /* 0x000fe2000c101508 */
[----:B------:R-:W-:Y:S02]  /*3cb0*/  PRMT R24, R33, 0x7632, R24 ;  /* 0x0000763221187816 */ /* 0x000fe40000000018 */
[----:B------:R-:W-:Y:S01]  /*3cc0*/  F2FP.F16.F32.PACK_AB R41, R26, R41 ;  /* 0x000000291a29723e */ /* 0x000fe200000000ff */
[----:B------:R-:W-:Y:S01]  /*3cd0*/  STG.E.U16 desc[UR8][R12.64+0x2], R21 ;  /* 0x000002150c007986 */ /* 0x000fe2000c101508 */
[----:B------:R-:W-:Y:S02]  /*3ce0*/  F2FP.F16.F32.PACK_AB R45, R28, R45 ;  /* 0x0000002d1c2d723e */ /* 0x000fe400000000ff */
[----:B------:R-:W-:Y:S01]  /*3cf0*/  F2FP.F16.F32.PACK_AB R3, R30, R3 ;  /* 0x000000031e03723e */ /* 0x000fe200000000ff */
[----:B------:R1:W-:Y:S01]  /*3d00*/  STG.E.U16 desc[UR8][R12.64+0x6], R22 ;  /* 0x000006160c007986 */ /* 0x0003e2000c101508 */
[----:B0-----:R-:W-:-:S02]  /*3d10*/  PRMT R5, R37, 0x7632, R5 ;  /* 0x0000763225057816 */ /* 0x001fc40000000005 */
[----:B------:R-:W-:Y:S01]  /*3d20*/  F2FP.F16.F32.PACK_AB R23, R20, R23 ;  /* 0x000000171417723e */ /* 0x000fe200000000ff */
[----:B------:R-:W-:Y:S04]  /*3d30*/  STG.E.U16 desc[UR8][R14.64], R33 ;  /* 0x000000210e007986 */ /* 0x000fe8000c101508 */
[----:B------:R-:W-:Y:S04]  /*3d40*/  STG.E.U16 desc[UR8][R14.64+0x2], R24 ;  /* 0x000002180e007986 */ /* 0x000fe8000c101508 */
[----:B------:R-:W-:Y:S01]  /*3d50*/  STG.E.U16 desc[UR8][R14.64+0x4], R37 ;  /* 0x000004250e007986 */ /* 0x000fe2000c101508 */
[----:B-1----:R-:W-:-:S02]  /*3d60*/  PRMT R12, R41, 0x7632, R12 ;  /* 0x00007632290c7816 */ /* 0x002fc4000000000c */
[----:B------:R-:W-:Y:S01]  /*3d70*/  PRMT R13, R45, 0x7632, R13 ;  /* 0x000076322d0d7816 */ /* 0x000fe2000000000d */
[----:B------:R0:W-:Y:S04]  /*3d80*/  STG.E.U16 desc[UR8][R14.64+0x6], R5 ;  /* 0x000006050e007986 */ /* 0x0001e8000c101508 */
[----:B------:R1:W-:Y:S04]  /*3d90*/  STG.E.U16 desc[UR8][R16.64], R41 ;  /* 0x0000002910007986 */ /* 0x0003e8000c101508 */
[----:B------:R1:W-:Y:S01]  /*3da0*/  STG.E.U16 desc[UR8][R16.64+0x2], R12 ;  /* 0x0000020c10007986 */ /* 0x0003e2000c101508 */
[----:B0-----:R-:W-:-:S03]  /*3db0*/  PRMT R5, R3, 0x7632, R5 ;  /* 0x0000763203057816 */ /* 0x001fc60000000005 */
[----:B------:R1:W-:Y:S01]  /*3dc0*/  STG.E.U16 desc[UR8][R16.64+0x4], R45 ;  /* 0x0000042d10007986 */ /* 0x0003e2000c101508 */
[----:B------:R-:W-:-:S03]  /*3dd0*/  PRMT R14, R23, 0x7632, R14 ;  /* 0x00007632170e7816 */ /* 0x000fc6000000000e */
[----:B------:R1:W-:Y:S04]  /*3de0*/  STG.E.U16 desc[UR8][R16.64+0x6], R13 ;  /* 0x0000060d10007986 */ /* 0x0003e8000c101508 */
[----:B------:R1:W-:Y:S04]  /*3df0*/  STG.E.U16 desc[UR8][R18.64], R3 ;  /* 0x0000000312007986 */ /* 0x0003e8000c101508 */
[----:B------:R1:W-:Y:S04]  /*3e00*/  STG.E.U16 desc[UR8][R18.64+0x2], R5 ;  /* 0x0000020512007986 */ /* 0x0003e8000c101508 */
[----:B------:R1:W-:Y:S04]  /*3e10*/  STG.E.U16 desc[UR8][R18.64+0x4], R23 ;  /* 0x0000041712007986 */ /* 0x0003e8000c101508 */
[----:B------:R1:W-:Y:S01]  /*3e20*/  STG.E.U16 desc[UR8][R18.64+0x6], R14 ;  /* 0x0000060e12007986 */ /* 0x0003e2000c101508 */
[----:B------:R-:W-:Y:S05]  /*3e30*/  @!P0 BRA `(.L_x_3141) ;  /* 0xffffffc400c48947 */ /* 0x000fea000383ffff */
.L_x_3129:
[C---:B-1----:R-:W-:Y:S02]  /*3e40*/  SHF.L.U32 R3, R0.reuse, 0x4, RZ ;  /* 0x0000000400037819 */ /* 0x042fe400000006ff */
[----:B------:R-:W-:Y:S02]  /*3e50*/  LOP3.LUT R0, R0, 0x1, RZ, 0xc0, !PT ;  /* 0x0000000100007812 */ /* 0x000fe400078ec0ff */
[----:B------:R-:W-:-:S03]  /*3e60*/  LOP3.LUT R3, R3, 0x7ffffe0, RZ, 0xc0, !PT ;  /* 0x07ffffe003037812 */ /* 0x000fc600078ec0ff */
[----:B0-----:R-:W-:Y:S02]  /*3e70*/  IMAD R4, R0, 0x3c0, RZ ;  /* 0x000003c000047824 */ /* 0x001fe400078e02ff */
[----:B------:R-:W-:-:S03]  /*3e80*/  IMAD.IADD R3, R3, 0x1, R2 ;  /* 0x0000000103037824 */ /* 0x000fc600078e0202 */
[----:B------:R-:W-:Y:S02]  /*3e90*/  IADD3 R5, R4, 0x3c0, RZ ;  /* 0x000003c004057810 */ /* 0x000fe40007ffe0ff */
[----:B------:R-:W-:-:S04]  /*3ea0*/  LEA R16, R3, R4, 0x5 ;  /* 0x0000000403107211 */ /* 0x000fc800078e28ff */
[----:B------:R-:W-:-:S13]  /*3eb0*/  ISETP.GE.AND P0, PT, R16, R5, PT ;  /* 0x000000051000720c */ /* 0x000fda0003f06270 */
[----:B------:R-:W-:Y:S05]  /*3ec0*/  @P0 EXIT ;  /* 0x000000000000094d */ /* 0x000fea0003800000 */
[----:B------:R-:W0:Y:S01]  /*3ed0*/  LDC.64 R20, c[0x0][0x258] ;  /* 0x00009600ff147b82 */ /* 0x000e220000000a00 */
[----:B------:R-:W1:Y:S01]  /*3ee0*/  S2R R6, SR_TID.X ;  /* 0x0000000000067919 */ /* 0x000e620000002100 */
[----:B------:R-:W-:Y:S01]  /*3ef0*/  HFMA2.MMA R7, -RZ, RZ, 0, 1.78813934326171875e-06 ;  /* 0x0000001eff077435 */ /* 0x000fe200000001ff */
[----:B------:R-:W-:-:S05]  /*3f00*/  UMOV UR4, 0x400 ;  /* 0x0000040000047882 */ /* 0x000fca0000000000 */
        /* <DEDUP_REMOVED lines=11> */
[----:B------:R-:W-:Y:S02]  /*3fc0*/  MOV R2, 0xffffffff ;  /* 0xffffffff00027802 */ /* 0x000fe40000000f00 */
[----:B------:R-:W-:Y:S02]  /*3fd0*/  IADD3 R13, P0, P1, -R4, -0x21, -R5 ;  /* 0xffffffdf040d7810 */ /* 0x000fe4000791e905 */
[----:B------:R-:W-:Y:S02]  /*3fe0*/  LEA R15, R5, UR4, 0x7 ;  /* 0x00000004050f7c11 */ /* 0x000fe4000f8e38ff */
[----:B------:R-:W-:Y:S02]  /*3ff0*/  IADD3.X R17, ~R3, -0x1, R2, P0, P1 ;  /* 0xffffffff03117810 */ /* 0x000fe400007e2502 */
[----:B------:R-:W-:Y:S02]  /*4000*/  SHF.R.U32.HI R2, RZ, 0x4, R6 ;  /* 0x00000004ff027819 */ /* 0x000fe40000011606 */
[----:B------:R-:W-:Y:S01]  /*4010*/  IADD3 R41, P2, R5, 0x2d, RZ ;  /* 0x0000002d05297810 */ /* 0x000fe20007f5e0ff */
[----:B------:R-:W-:Y:S01]  /*4020*/  IMAD.WIDE.U32 R8, R17, -0x77777777, RZ ;  /* 0x8888888911087825 */ /* 0x000fe200078e00ff */
[----:B------:R-:W-:-:S02]  /*4030*/  VIADDMNMX.U32 R7, R2, R7, 0x20, !PT ;  /* 0x0000002002077446 */ /* 0x000fc40007800007 */
[----:B------:R-:W-:Y:S02]  /*4040*/  LOP3.LUT R12, RZ, R2, RZ, 0x33, !PT ;  /* 0x00000002ff0c7212 */ /* 0x000fe400078e33ff */
[----:B------:R-:W-:Y:S01]  /*4050*/  LOP3.LUT R40, R6, 0xf, RZ, 0xc0, !PT ;  /* 0x0000000f06287812 */ /* 0x000fe200078ec0ff */
[----:B------:R-:W-:Y:S01]  /*4060*/  IMAD.WIDE.U32 R10, P0, R13, -0x77777778, R8 ;  /* 0x888888880d0a7825 */ /* 0x000fe20007800008 */
[----:B------:R-:W-:Y:S02]  /*4070*/  IADD3 R7, R7, R12, RZ ;  /* 0x0000000c07077210 */ /* 0x000fe40007ffe0ff */
[----:B------:R-:W-:Y:S01]  /*4080*/  IADD3.X R39, RZ, RZ, RZ, P2, !PT ;  /* 0x000000ffff277210 */ /* 0x000fe200017fe4ff */
[----:B------:R-:W-:Y:S01]  /*4090*/  IMAD.WIDE.U32 R8, R13, -0x77777777, RZ ;  /* 0x888888890d087825 */ /* 0x000fe200078e00ff */
[----:B------:R-:W-:-:S03]  /*40a0*/  MOV R12, R11 ;  /* 0x0000000b000c7202 */ /* 0x000fc60000000f00 */
[----:B------:R-:W-:Y:S01]  /*40b0*/  IMAD.X R13, RZ, RZ, RZ, P0 ;  /* 0x000000ffff0d7224 */ /* 0x000fe200000e06ff */
[----:B------:R-:W-:Y:S02]  /*40c0*/  IADD3 RZ, P1, R9, R10, RZ ;  /* 0x0000000a09ff7210 */ /* 0x000fe40007f3e0ff */
[----:B------:R-:W-:Y:S02]  /*40d0*/  SHF.L.U32 R9, R5, 0x1, RZ ;  /* 0x0000000105097819 */ /* 0x000fe400000006ff */
[----:B------:R-:W-:Y:S01]  /*40e0*/  ISETP.LT.U32.AND P0, PT, R20, 0x2, PT ;  /* 0x000000021400780c */ /* 0x000fe20003f01070 */
[----:B------:R-:W-:Y:S01]  /*40f0*/  IMAD.WIDE.U32.X R10, R17, -0x77777778, R12, P1 ;  /* 0x88888888110a7825 */ /* 0x000fe200008e040c */
[----:B------:R-:W-:Y:S02]  /*4100*/  LOP3.LUT R14, R9, 0x1f, R6, 0x78, !PT ;  /* 0x0000001f090e7812 */ /* 0x000fe400078e7806 */
[----:B------:R-:W-:Y:S01]  /*4110*/  ISETP.LT.AND.EX P0, PT, R21, RZ, PT, P0 ;  /* 0x000000ff1500720c */ /* 0x000fe20003f01300 */
[----:B------:R-:W-:Y:S01]  /*4120*/  IMAD.WIDE.U32 R8, R7, -0x77777777, RZ ;  /* 0x8888888907087825 */ /* 0x000fe200078e00ff */
[----:B------:R-:W-:-:S02]  /*4130*/  SHF.R.U64 R17, R10, 0x3, R11 ;  /* 0x000000030a117819 */ /* 0x000fc4000000120b */
[----:B------:R-:W-:Y:S02]  /*4140*/  LEA R8, R14, R15, 0x2 ;  /* 0x0000000f0e087211 */ /* 0x000fe400078e10ff */
[----:B------:R-:W-:Y:S02]  /*4150*/  LEA.HI R18, R9, 0x1, RZ, 0x1c ;  /* 0x0000000109127811 */ /* 0x000fe400078fe0ff */
[----:B------:R-:W-:Y:S02]  /*4160*/  SEL R10, R20, 0x2, P0 ;  /* 0x00000002140a7807 */ /* 0x000fe40000000000 */
[----:B------:R-:W-:Y:S02]  /*4170*/  SEL R9, R21, RZ, P0 ;  /* 0x000000ff15097207 */ /* 0x000fe40000000000 */
[C---:B------:R-:W-:Y:S02]  /*4180*/  IADD3 R13, P1, R5.reuse, 0x1e, RZ ;  /* 0x0000001e050d7810 */ /* 0x040fe40007f3e0ff */
[----:B------:R-:W-:-:S02]  /*4190*/  IADD3 R14, P0, R5, 0xf, RZ ;  /* 0x0000000f050e7810 */ /* 0x000fc40007f1e0ff */
[----:B------:R-:W-:Y:S01]  /*41a0*/  IADD3 R17, R17, 0x1, RZ ;  /* 0x0000000111117810 */ /* 0x000fe20007ffe0ff */
[----:B------:R-:W-:Y:S01]  /*41b0*/  IMAD.X R11, RZ, RZ, RZ, P1 ;  /* 0x000000ffff0b7224 */ /* 0x000fe200008e06ff */
[----:B------:R-:W-:Y:S02]  /*41c0*/  SHF.L.U64.HI R9, R10, 0x5, R9 ;  /* 0x000000050a097819 */ /* 0x000fe40000010209 */
[----:B------:R-:W-:Y:S02]  /*41d0*/  LOP3.LUT R15, R6, 0x1f, RZ, 0xc0, !PT ;  /* 0x0000001f060f7812 */ /* 0x000fe400078ec0ff */
[----:B------:R-:W-:Y:S02]  /*41e0*/  IADD3.X R12, RZ, RZ, RZ, P0, !PT ;  /* 0x000000ffff0c7210 */ /* 0x000fe400007fe4ff */
[----:B------:R-:W-:Y:S02]  /*41f0*/  SHF.L.U32 R10, R10, 0x5, RZ ;  /* 0x000000050a0a7819 */ /* 0x000fe400000006ff */
[----:B------:R-:W-:-:S02]  /*4200*/  LOP3.LUT R18, R18, 0x3, RZ, 0xc0, !PT ;  /* 0x0000000312127812 */ /* 0x000fc400078ec0ff */
[----:B------:R-:W-:-:S07]  /*4210*/  LOP3.LUT R17, R17, 0x3, RZ, 0xc0, !PT ;  /* 0x0000000311117812 */ /* 0x000fce00078ec0ff */
.L_x_3158:
[----:B------:R-:W-:Y:S01]  /*4220*/  ISETP.GT.U32.AND P0, PT, R10, R5, PT ;  /* 0x000000050a00720c */ /* 0x000fe20003f04070 */
[----:B------:R-:W-:Y:S01]  /*4230*/  BSSY B0, `(.L_x_3142) ;  /* 0x00000ac000007945 */ /* 0x000fe20003800000 */
[----:B0-----:R-:W-:Y:S02]  /*4240*/  MOV R35, RZ ;  /* 0x000000ff00237202 */ /* 0x001fe40000000f00 */
[----:B------:R-:W-:Y:S02]  /*4250*/  ISETP.GT.AND.EX P0, PT, R9, RZ, PT, P0 ;  /* 0x000000ff0900720c */ /* 0x000fe40003f04300 */
[----:B------:R-:W-:-:S11]  /*4260*/  MOV R38, RZ ;  /* 0x000000ff00267202 */ /* 0x000fd60000000f00 */
[----:B-1----:R-:W-:Y:S05]  /*4270*/  @!P0 BRA `(.L_x_3143) ;  /* 0x00000008009c8947 */ /* 0x002fea0003800000 */
        /* <DEDUP_REMOVED lines=9> */
[----:B------:R-:W-:Y:S02]  /*4310*/  MOV R19, R5 ;  /* 0x0000000500137202 */ /* 0x000fe40000000f00 */
[----:B------:R-:W-:Y:S02]  /*4320*/  ISETP.GE.U32.AND.EX P0, PT, R20, RZ, PT, P0 ;  /* 0x000000ff1400720c */ /* 0x000fe40003f06100 */
[----:B------:R-:W-:-:S04]  /*4330*/  IADD3 R20, P2, R15, R16, RZ ;  /* 0x000000100f147210 */ /* 0x000fc80007f5e0ff */
        /* <DEDUP_REMOVED lines=26> */
.L_x_3145:
[----:B------:R-:W-:Y:S05]  /*44e0*/  BSYNC B1 ;  /* 0x0000000000017941 */ /* 0x000fea0003800000 */
.L_x_3144:
[----:B------:R-:W-:Y:S05]  /*44f0*/  @!P0 BRA `(.L_x_3143) ;  /* 0x0000000400fc8947 */ /* 0x000fea0003800000 */
[----:B------:R-:W-:Y:S01]  /*4500*/  SHF.L.U64.HI R21, R20, 0x1, R21 ;  /* 0x0000000114157819 */ /* 0x000fe20000010215 */
[----:B------:R-:W-:Y:S01]  /*4510*/  IMAD R23, R34, 0xf00, RZ ;  /* 0x00000f0022177824 */ /* 0x000fe200078e02ff */
[C---:B------:R-:W-:Y:S01]  /*4520*/  IADD3 R22, P2, -R19.reuse, R10, RZ ;  /* 0x0000000a13167210 */ /* 0x040fe20007f5e1ff */
        /* <DEDUP_REMOVED lines=17> */
.L_x_3148:
        /* <DEDUP_REMOVED lines=55> */
.L_x_3147:
[----:B------:R-:W-:Y:S05]  /*49b0*/  BSYNC B1 ;  /* 0x0000000000017941 */ /* 0x000fea0003800000 */
.L_x_3146:
        /* <DEDUP_REMOVED lines=35> */
.L_x_3150:
[----:B------:R-:W-:Y:S05]  /*4bf0*/  BSYNC B1 ;  /* 0x0000000000017941 */ /* 0x000fea0003800000 */
.L_x_3149:
        /* <DEDUP_REMOVED lines=15> */
.L_x_3143:
[----:B------:R-:W-:Y:S05]  /*4cf0*/  BSYNC B0 ;  /* 0x0000000000007941 */ /* 0x000fea0003800000 */
.L_x_3142:
        /* <DEDUP_REMOVED lines=12> */
[----:B------:R-:W-:Y:S02]  /*4dc0*/  @P0 SHF.R.U32.HI R2, RZ, 0x4, R6 ;  /* 0x00000004ff020819 */ /* 0x000fe40000011606 */
[C---:B------:R-:W-:Y:S02]  /*4dd0*/  @P0 SHF.L.U32 R19, R40.reuse, 0x1, RZ ;  /* 0x0000000128130819 */ /* 0x040fe400000006ff */
[----:B------:R-:W-:Y:S02]  /*4de0*/  @P0 LEA R22, R40, UR4, 0x7 ;  /* 0x0000000428160c11 */ /* 0x000fe4000f8e38ff */
[----:B------:R-:W-:-:S04]  /*4df0*/  @P0 LOP3.LUT R19, R2, R19, RZ, 0x3c, !PT ;  /* 0x0000001302130212 */ /* 0x000fc800078e3cff */
[----:B------:R-:W-:-:S05]  /*4e00*/  @P0 LEA R19, R19, R22, 0x2 ;  /* 0x0000001613130211 */ /* 0x000fca00078e10ff */
[----:B------:R1:W2:Y:S04]  /*4e10*/  @P0 LDS R20, [R19] ;  /* 0x0000000013140984 */ /* 0x0002a80000000800 */
[----:B------:R1:W3:Y:S01]  /*4e20*/  @P0 LDS R21, [R19+0x780] ;  /* 0x0007800013150984 */ /* 0x0002e20000000800 */
[----:B------:R-:W-:Y:S05]  /*4e30*/  BRA.DIV UR5, `(.L_x_3154) ;  /* 0x0000001205507947 */ /* 0x000fea000b800000 */
[----:B-1----:R-:W-:Y:S01]  /*4e40*/  MOV R19, 0xffff ;  /* 0x0000ffff00137802 */ /* 0x002fe20000000f00 */
[----:B------:R-:W-:Y:S01]  /*4e50*/  IMAD.MOV.U32 R25, RZ, RZ, 0xffff ;  /* 0x0000ffffff197424 */ /* 0x000fe200078e00ff */
[----:B------:R-:W-:Y:S02]  /*4e60*/  MOV R24, 0xffff ;  /* 0x0000ffff00187802 */ /* 0x000fe40000000f00 */
[----:B------:R-:W-:Y:S01]  /*4e70*/  MOV R26, 0xffff ;  /* 0x0000ffff001a7802 */ /* 0x000fe20000000f00 */
[----:B--2---:R-:W1:Y:S01]  /*4e80*/  SHFL.BFLY PT, R23, R20, 0x8, 0x101f ;  /* 0x0d101f0014177f89 */ /* 0x004e6200000e0000 */
[----:B------:R-:W-:-:S03]  /*4e90*/  MOV R33, 0xffff ;  /* 0x0000ffff00217802 */ /* 0x000fc60000000f00 */
[----:B---3--:R-:W2:Y:S01]  /*4ea0*/  SHFL.BFLY PT, R22, R21, 0x8, 0x101f ;  /* 0x0d101f0015167f89 */ /* 0x008ea200000e0000 */
[----:B-1----:R-:W-:Y:S01]  /*4eb0*/  FADD.FTZ R23, R23, R20 ;  /* 0x0000001417177221 */ /* 0x002fe20000010000 */
[----:B------:R-:W-:Y:S01]  /*4ec0*/  MOV R20, 0xffff ;  /* 0x0000ffff00147802 */ /* 0x000fe20000000f00 */
        /* <DEDUP_REMOVED lines=12> */
.L_x_3167:
[----:B------:R-:W1:Y:S01]  /*4f90*/  LDC.64 R20, c[0x0][0x218] ;  /* 0x00008600ff147b82 */ /* 0x000e620000000a00 */
[----:B------:R-:W-:Y:S01]  /*4fa0*/  ISETP.NE.AND P1, PT, R40, RZ, PT ;  /* 0x000000ff2800720c */ /* 0x000fe20003f25270 */
[----:B---3--:R-:W-:Y:S01]  /*4fb0*/  FADD.FTZ R25, R31, R26 ;  /* 0x0000001a1f197221 */ /* 0x008fe20000010000 */
[----:B------:R-:W-:Y:S02]  /*4fc0*/  LEA.HI R19, R6, R16, RZ, 0x1c ;  /* 0x0000001006137211 */ /* 0x000fe400078fe0ff */
[----:B------:R-:W-:Y:S02]  /*4fd0*/  ISETP.NE.AND P2, PT, R18, 0x1, PT ;  /* 0x000000011200780c */ /* 0x000fe40003f45270 */
[----:B------:R-:W-:Y:S01]  /*4fe0*/  LEA.HI R27, R6, 0x1e, RZ, 0x1c ;  /* 0x0000001e061b7811 */ /* 0x000fe200078fe0ff */
[----:B------:R-:W2:Y:S06]  /*4ff0*/  LDC.64 R22, c[0x0][0x220] ;  /* 0x00008800ff167b82 */ /* 0x000eac0000000a00 */
[----:B------:R-:W-:-:S02]  /*5000*/  @!P1 F2FP.F16.F32.PACK_AB R24, RZ, R32 ;  /* 0x00000020ff18923e */ /* 0x000fc400000000ff */
[----:B------:R-:W-:Y:S01]  /*5010*/  @!P1 F2FP.F16.F32.PACK_AB R25, RZ, R25 ;  /* 0x00000019ff19923e */ /* 0x000fe200000000ff */
[----:B-1----:R-:W-:-:S05]  /*5020*/  IMAD.WIDE R20, R19, 0x2, R20 ;  /* 0x0000000213147825 */ /* 0x002fca00078e0214 */
[----:B------:R1:W-:Y:S01]  /*5030*/  @!P1 STG.E.U16 desc[UR8][R20.64], R24 ;  /* 0x0000001814009986 */ /* 0x0003e2000c101508 */
[----:B--2---:R-:W-:-:S05]  /*5040*/  IMAD.WIDE R22, R19, 0x2, R22 ;  /* 0x0000000213167825 */ /* 0x004fca00078e0216 */
[----:B------:R1:W-:Y:S01]  /*5050*/  @!P1 STG.E.U16 desc[UR8][R22.64], R25 ;  /* 0x0000001916009986 */ /* 0x0003e2000c101508 */
[----:B------:R-:W-:Y:S05]  /*5060*/  @!P2 BRA `(.L_x_3153) ;  /* 0x000000040030a947 */ /* 0x000fea0003800000 */
[C---:B-1----:R-:W-:Y:S01]  /*5070*/  @P0 SHF.L.U32 R24, R40.reuse, 0x1, RZ ;  /* 0x0000000128180819 */ /* 0x042fe200000006ff */
[----:B------:R-:W-:Y:S01]  /*5080*/  IMAD.MOV.U32 R29, RZ, RZ, RZ ;  /* 0x000000ffff1d7224 */ /* 0x000fe200078e00ff */
[----:B------:R-:W-:Y:S01]  /*5090*/  @P0 LEA R26, R40, UR4, 0x7 ;  /* 0x00000004281a0c11 */ /* 0x000fe2000f8e38ff */
[----:B------:R-:W-:Y:S01]  /*50a0*/  UMOV UR5, 0xffff ;  /* 0x0000ffff00057882 */ /* 0x000fe20000000000 */
[----:B------:R-:W-:Y:S01]  /*50b0*/  @P0 LOP3.LUT R19, R27, R24, RZ, 0x3c, !PT ;  /* 0x000000181b130212 */ /* 0x000fe200078e3cff */
[----:B------:R-:W-:-:S03]  /*50c0*/  HFMA2.MMA R27, -RZ, RZ, 0, 0 ;  /* 0x00000000ff1b7435 */ /* 0x000fc600000001ff */
[----:B------:R-:W-:-:S05]  /*50d0*/  @P0 LEA R19, R19, R26, 0x2 ;  /* 0x0000001a13130211 */ /* 0x000fca00078e10ff */
[----:B------:R1:W2:Y:S04]  /*50e0*/  @P0 LDS R29, [R19+0x780] ;  /* 0x00078000131d0984 */ /* 0x0002a80000000800 */
[----:B------:R1:W3:Y:S01]  /*50f0*/  @P0 LDS R27, [R19] ;  /* 0x00000000131b0984 */ /* 0x0002e20000000800 */
[----:B------:R-:W-:Y:S05]  /*5100*/  BRA.DIV UR5, `(.L_x_3155) ;  /* 0x0000001205707947 */ /* 0x000fea000b800000 */
[----:B------:R-:W-:Y:S02]  /*5110*/  MOV R24, 0xffff ;  /* 0x0000ffff00187802 */ /* 0x000fe40000000f00 */
[----:B------:R-:W-:Y:S02]  /*5120*/  MOV R26, 0xffff ;  /* 0x0000ffff001a7802 */ /* 0x000fe40000000f00 */
[----:B-1----:R-:W-:Y:S01]  /*5130*/  MOV R19, 0xffff ;  /* 0x0000ffff00137802 */ /* 0x002fe20000000f00 */
[----:B---3--:R-:W1:Y:S01]  /*5140*/  SHFL.BFLY PT, R30, R27, 0x8, 0x101f ;  /* 0x0d101f001b1e7f89 */ /* 0x008e6200000e0000 */
[----:B------:R-:W-:Y:S02]  /*5150*/  MOV R25, 0xffff ;  /* 0x0000ffff00197802 */ /* 0x000fe40000000f00 */
[----:B------:R-:W-:Y:S01]  /*5160*/  MOV R28, 0xffff ;  /* 0x0000ffff001c7802 */ /* 0x000fe20000000f00 */
[----:B--2---:R-:W2:Y:S01]  /*5170*/  SHFL.BFLY PT, R32, R29, 0x8, 0x101f ;  /* 0x0d101f001d207f89 */ /* 0x004ea200000e0000 */
[----:B-1----:R-:W-:Y:S01]  /*5180*/  FADD.FTZ R30, R30, R27 ;  /* 0x0000001b1e1e7221 */ /* 0x002fe20000010000 */
[----:B--2---:R-:W-:-:S04]  /*5190*/  FADD.FTZ R32, R32, R29 ;  /* 0x0000001d20207221 */ /* 0x004fc80000010000 */
        /* <DEDUP_REMOVED lines=12> */
.L_x_3177:
[----:B---3--:R-:W-:Y:S01]  /*5260*/  FADD.FTZ R24, R36, R26 ;  /* 0x0000001a24187221 */ /* 0x008fe20000010000 */
[----:B------:R-:W-:Y:S02]  /*5270*/  @!P1 F2FP.F16.F32.PACK_AB R19, RZ, R27 ;  /* 0x0000001bff13923e */ /* 0x000fe400000000ff */
[----:B------:R-:W-:Y:S02]  /*5280*/  ISETP.NE.AND P2, PT, R18, 0x2, PT ;  /* 0x000000021200780c */ /* 0x000fe40003f45270 */
[----:B------:R-:W-:Y:S01]  /*5290*/  @!P1 F2FP.F16.F32.PACK_AB R24, RZ, R24 ;  /* 0x00000018ff18923e */ /* 0x000fe200000000ff */
[----:B------:R2:W-:Y:S01]  /*52a0*/  @!P1 STG.E.U16 desc[UR8][R20.64+0x3c], R19 ;  /* 0x00003c1314009986 */ /* 0x0005e2000c101508 */
[----:B------:R-:W-:-:S03]  /*52b0*/  LEA.HI R27, R6, 0x3c, RZ, 0x1c ;  /* 0x0000003c061b7811 */ /* 0x000fc600078fe0ff */
[----:B------:R2:W-:Y:S06]  /*52c0*/  @!P1 STG.E.U16 desc[UR8][R22.64+0x3c], R24 ;  /* 0x00003c1816009986 */ /* 0x0005ec000c101508 */
[----:B------:R-:W-:Y:S05]  /*52d0*/  @!P2 BRA `(.L_x_3153) ;  /* 0x000000000094a947 */ /* 0x000fea0003800000 */
[C---:B--2---:R-:W-:Y:S01]  /*52e0*/  @P0 SHF.L.U32 R24, R40.reuse, 0x1, RZ ;  /* 0x0000000128180819 */ /* 0x044fe200000006ff */
[----:B------:R-:W-:Y:S01]  /*52f0*/  UMOV UR5, 0xffff ;  /* 0x0000ffff00057882 */ /* 0x000fe20000000000 */
[----:B------:R-:W-:Y:S02]  /*5300*/  @P0 LEA R26, R40, UR4, 0x7 ;  /* 0x00000004281a0c11 */ /* 0x000fe4000f8e38ff */
[----:B------:R-:W-:Y:S01]  /*5310*/  @P0 LOP3.LUT R19, R27, R24, RZ, 0x3c, !PT ;  /* 0x000000181b130212 */ /* 0x000fe200078e3cff */
[----:B------:R-:W-:Y:S01]  /*5320*/  HFMA2.MMA R27, -RZ, RZ, 0, 0 ;  /* 0x00000000ff1b7435 */ /* 0x000fe200000001ff */
[----:B------:R-:W-:Y:S02]  /*5330*/  MOV R29, RZ ;  /* 0x000000ff001d7202 */ /* 0x000fe40000000f00 */
[----:B------:R-:W-:-:S05]  /*5340*/  @P0 LEA R19, R19, R26, 0x2 ;  /* 0x0000001a13130211 */ /* 0x000fca00078e10ff */
[----:B------:R1:W2:Y:S04]  /*5350*/  @P0 LDS R29, [R19+0x780] ;  /* 0x00078000131d0984 */ /* 0x0002a80000000800 */
[----:B------:R1:W3:Y:S01]  /*5360*/  @P0 LDS R27, [R19] ;  /* 0x00000000131b0984 */ /* 0x0002e20000000800 */
[----:B------:R-:W-:Y:S05]  /*5370*/  BRA.DIV UR5, `(.L_x_3156) ;  /* 0x0000001205bc7947 */ /* 0x000fea000b800000 */
[----:B------:R-:W-:Y:S01]  /*5380*/  MOV R24, 0xffff ;  /* 0x0000ffff00187802 */ /* 0x000fe20000000f00 */
[----:B------:R-:W-:Y:S01]  /*5390*/  IMAD.MOV.U32 R26, RZ, RZ, 0xffff ;  /* 0x0000ffffff1a7424 */ /* 0x000fe200078e00ff */
[----:B-1----:R-:W-:Y:S02]  /*53a0*/  MOV R19, 0xffff ;  /* 0x0000ffff00137802 */ /* 0x002fe40000000f00 */
[----:B------:R-:W-:Y:S01]  /*53b0*/  MOV R25, 0xffff ;  /* 0x0000ffff00197802 */ /* 0x000fe20000000f00 */
[----:B---3--:R-:W1:Y:S01]  /*53c0*/  SHFL.BFLY PT, R30, R27, 0x8, 0x101f ;  /* 0x0d101f001b1e7f89 */ /* 0x008e6200000e0000 */
[----:B------:R-:W-:-:S03]  /*53d0*/  MOV R28, 0xffff ;  /* 0x0000ffff001c7802 */ /* 0x000fc60000000f00 */
[----:B--2---:R-:W2:Y:S01]  /*53e0*/  SHFL.BFLY PT, R32, R29, 0x8, 0x101f ;  /* 0x0d101f001d207f89 */ /* 0x004ea200000e0000 */
[----:B-1----:R-:W-:Y:S01]  /*53f0*/  FADD.FTZ R30, R30, R27 ;  /* 0x0000001b1e1e7221 */ /* 0x002fe20000010000 */
[----:B--2---:R-:W-:-:S04]  /*5400*/  FADD.FTZ R32, R32, R29 ;  /* 0x0000001d20207221 */ /* 0x004fc80000010000 */
[----:B------:R-:W1:Y:S01]  /*5410*/  SHFL.BFLY PT, R31, R30, 0x4, 0x101f ;  /* 0x0c901f001e1f7f89 */ /* 0x000e6200000e0000 */
[----:B------:R-:W-:-:S03]  /*5420*/  MOV R29, 0xffff ;  /* 0x0000ffff001d7802 */ /* 0x000fc60000000f00 */
        /* <DEDUP_REMOVED lines=10> */
.L_x_3187:
[----:B---3--:R-:W-:Y:S01]  /*54d0*/  FADD.FTZ R24, R36, R26 ;  /* 0x0000001a24187221 */ /* 0x008fe20000010000 */
[----:B------:R-:W-:Y:S02]  /*54e0*/  @!P1 F2FP.F16.F32.PACK_AB R19, RZ, R27 ;  /* 0x0000001bff13923e */ /* 0x000fe400000000ff */
[----:B------:R-:W-:Y:S02]  /*54f0*/  LEA.HI R27, R6, 0x5a, RZ, 0x1c ;  /* 0x0000005a061b7811 */ /* 0x000fe400078fe0ff */
[----:B------:R-:W-:Y:S01]  /*5500*/  @!P1 F2FP.F16.F32.PACK_AB R24, RZ, R24 ;  /* 0x00000018ff18923e */ /* 0x000fe200000000ff */
[----:B------:R3:W-:Y:S04]  /*5510*/  @!P1 STG.E.U16 desc[UR8][R20.64+0x78], R19 ;  /* 0x0000781314009986 */ /* 0x0007e8000c101508 */
[----:B------:R3:W-:Y:S02]  /*5520*/  @!P1 STG.E.U16 desc[UR8][R22.64+0x78], R24 ;  /* 0x0000781816009986 */ /* 0x0007e4000c101508 */
.L_x_3153:
[----:B------:R-:W-:Y:S05]  /*5530*/  BSYNC B0 ;  /* 0x0000000000007941 */ /* 0x000fea0003800000 */
.L_x_3152:
[----:B------:R-:W-:-:S13]  /*5540*/  ISETP.GE.U32.AND P0, PT, R7, 0x5a, PT ;  /* 0x0000005a0700780c */ /* 0x000fda0003f06070 */
[----:B------:R-:W-:Y:S05]  /*5550*/  @!P0 BRA `(.L_x_3151) ;  /* 0x0000000800688947 */ /* 0x000fea0003800000 */
[----:B------:R-:W-:Y:S01]  /*5560*/  ISETP.NE.AND P0, PT, R40, 0xf, PT ;  /* 0x0000000f2800780c */ /* 0x000fe20003f05270 */
[----:B------:R-:W-:-:S12]  /*5570*/  UMOV UR5, 0xffff ;  /* 0x0000ffff00057882 */ /* 0x000fd80000000000 */
[C---:B-123--:R-:W-:Y:S02]  /*5580*/  @P0 SHF.L.U32 R20, R40.reuse, 0x1, RZ ;  /* 0x0000000128140819 */ /* 0x04efe400000006ff */
[----:B------:R-:W-:Y:S02]  /*5590*/  @P0 LEA R22, R40, UR4, 0x7 ;  /* 0x0000000428160c11 */ /* 0x000fe4000f8e38ff */
[----:B------:R-:W-:Y:S02]  /*55a0*/  @P0 LOP3.LUT R19, R27, R20, RZ, 0x3c, !PT ;  /* 0x000000141b130212 */ /* 0x000fe400078e3cff */
[----:B------:R-:W-:-:S03]  /*55b0*/  CS2R R20, SRZ ;  /* 0x0000000000147805 */ /* 0x000fc6000001ff00 */
[----:B------:R-:W-:-:S05]  /*55c0*/  @P0 IMAD R19, R19, 0x4, R22 ;  /* 0x0000000413130824 */ /* 0x000fca00078e0216 */
[----:B------:R1:W2:Y:S04]  /*55d0*/  @P0 LDS R20, [R19] ;  /* 0x0000000013140984 */ /* 0x0002a80000000800 */
[----:B------:R1:W3:Y:S01]  /*55e0*/  @P0 LDS R21, [R19+0x780] ;  /* 0x0007800013150984 */ /* 0x0002e20000000800 */
[----:B------:R-:W-:Y:S05]  /*55f0*/  BRA.DIV UR5, `(.L_x_3157) ;  /* 0x0000001605047947 */ /* 0x000fea000b800000 */
[C---:B------:R-:W-:Y:S01]  /*5600*/  @P0 SHF.L.U32 R30, R40.reuse, 0x1, RZ ;  /* 0x00000001281e0819 */ /* 0x040fe200000006ff */
[----:B-1----:R-:W-:Y:S01]  /*5610*/  IMAD.MOV.U32 R19, RZ, RZ, 0xffff ;  /* 0x0000ffffff137424 */ /* 0x002fe200078e00ff */
[----:B------:R-:W-:Y:S01]  /*5620*/  @P0 IADD3 R29, R27, 0x1e, RZ ;  /* 0x0000001e1b1d0810 */ /* 0x000fe20007ffe0ff */
[----:B------:R-:W-:Y:S01]  /*5630*/  HFMA2.MMA R42, -RZ, RZ, 0, 0 ;  /* 0x00000000ff2a7435 */ /* 0x000fe200000001ff */
[C---:B------:R-:W-:Y:S01]  /*5640*/  @P0 LEA R32, R40.reuse, UR4, 0x7 ;  /* 0x0000000428200c11 */ /* 0x040fe2000f8e38ff */
[----:B0-----:R-:W-:Y:S01]  /*5650*/  IMAD.MOV.U32 R38, RZ, RZ, RZ ;  /* 0x000000ffff267224 */ /* 0x001fe200078e00ff */
[----:B------:R-:W-:Y:S01]  /*5660*/  @P0 LOP3.LUT R29, R29, R30, RZ, 0x3c, !PT ;  /* 0x0000001e1d1d0212 */ /* 0x000fe200078e3cff */
[----:B------:R-:W-:Y:S01]  /*5670*/  HFMA2.MMA R46, -RZ, RZ, 0, 0 ;  /* 0x00000000ff2e7435 */ /* 0x000fe200000001ff */
[----:B------:R-:W-:Y:S02]  /*5680*/  @P0 SHF.L.U32 R23, R40, 0x1, RZ ;  /* 0x0000000128170819 */ /* 0x000fe400000006ff */
[----:B------:R-:W-:-:S02]  /*5690*/  @P0 IADD3 R22, R27, 0x3c, RZ ;  /* 0x0000003c1b160810 */ /* 0x000fc40007ffe0ff */
[----:B------:R-:W-:Y:S02]  /*56a0*/  @P0 LEA R29, R29, R32, 0x2 ;  /* 0x000000201d1d0211 */ /* 0x000fe400078e10ff */
[----:B------:R-:W-:Y:S02]  /*56b0*/  @P0 LOP3.LUT R22, R22, R23, RZ, 0x3c, !PT ;  /* 0x0000001716160212 */ /* 0x000fe400078e3cff */
[C---:B------:R-:W-:Y:S01]  /*56c0*/  @P0 LEA R37, R40.reuse, UR4, 0x7 ;  /* 0x0000000428250c11 */ /* 0x040fe2000f8e38ff */
[----:B------:R-:W0:Y:S01]  /*56d0*/  @P0 LDS R32, [R29+0x780] ;  /* 0x000780001d200984 */ /* 0x000e220000000800 */
[C---:B------:R-:W-:Y:S02]  /*56e0*/  @P0 SHF.L.U32 R33, R40.reuse, 0x1, RZ ;  /* 0x0000000128210819 */ /* 0x040fe400000006ff */
[----:B------:R-:W-:Y:S01]  /*56f0*/  @P0 LEA R47, R40, UR4, 0x7 ;  /* 0x00000004282f0c11 */ /* 0x000fe2000f8e38ff */
[----:B------:R-:W-:Y:S01]  /*5700*/  @P0 IMAD R23, R22, 0x4, R37 ;  /* 0x0000000416170824 */ /* 0x000fe200078e0225 */
[----:B------:R1:W-:Y:S01]  /*5710*/  @P0 LDS R31, [R29] ;  /* 0x000000001d1f0984 */ /* 0x0003e20000000800 */
[----:B------:R-:W-:-:S02]  /*5720*/  @P0 IADD3 R22, R27, 0x5a, RZ ;  /* 0x0000005a1b160810 */ /* 0x000fc40007ffe0ff */
[----:B------:R-:W-:Y:S01]  /*5730*/  MOV R26, 0xffff ;  /* 0x0000ffff001a7802 */ /* 0x000fe20000000f00 */
[----:B------:R-:W-:Y:S01]  /*5740*/  @P0 LDS R43, [R23] ;  /* 0x00000000172b0984 */ /* 0x000fe20000000800 */
[----:B------:R-:W-:Y:S01]  /*5750*/  @P0 LOP3.LUT R22, R22, R33, RZ, 0x3c, !PT ;  /* 0x0000002116160212 */ /* 0x000fe200078e3cff */
[----:B------:R-:W-:Y:S01]  /*5760*/  HFMA2.MMA R33, -RZ, RZ, 0, 0 ;  /* 0x00000000ff217435 */ /* 0x000fe200000001ff */
[----:B------:R-:W-:Y:S01]  /*5770*/  MOV R34, RZ ;  /* 0x000000ff00227202 */ /* 0x000fe20000000f00 */
[----:B------:R-:W-:Y:S01]  /*5780*/  @P0 LDS R44, [R23+0x780] ;  /* 0x00078000172c0984 */ /* 0x000fe20000000800 */
[----:B------:R-:W-:Y:S02]  /*5790*/  @P0 LEA R22, R22, R47, 0x2 ;  /* 0x0000002f16160211 */ /* 0x000fe400078e10ff */
[----:B------:R-:W-:Y:S01]  /*57a0*/  MOV R25, 0xffff ;  /* 0x0000ffff00197802 */ /* 0x000fe20000000f00 */
[----:B---3--:R-:W3:Y:S01]  /*57b0*/  SHFL.BFLY PT, R26, R21, 0x8, 0x101f ;  /* 0x0d101f00151a7f89 */ /* 0x008ee200000e0000 */
[----:B------:R-:W-:-:S02]  /*57c0*/  MOV R24, 0xffff ;  /* 0x0000ffff00187802 */ /* 0x000fc40000000f00 */
[----:B-1----:R-:W-:Y:S01]  /*57d0*/  MOV R29, 0xffff ;  /* 0x0000ffff001d7802 */ /* 0x002fe20000000f00 */
[----:B------:R-:W-:Y:S01]  /*57e0*/  @P0 LDS R47, [R22] ;  /* 0x00000000162f0984 */ /* 0x000fe20000000800 */
[----:B------:R-:W-:Y:S02]  /*57f0*/  MOV R28, 0xffff ;  /* 0x0000ffff001c7802 */ /* 0x000fe40000000f00 */
[----:B------:R-:W-:Y:S01]  /*5800*/  MOV R30, 0xffff ;  /* 0x0000ffff001e7802 */ /* 0x000fe20000000f00 */
[----:B------:R3:W-:Y:S04]  /*5810*/  @P0 LDS R48, [R22+0x780] ;  /* 0x0007800016300984 */ /* 0x0007e80000000800 */
[----:B--2---:R-:W1:Y:S01]  /*5820*/  SHFL.BFLY PT, R23, R20, 0x8, 0x101f ;  /* 0x0d101f0014177f89 */ /* 0x004e6200000e0000 */
[----:B0-----:R-:W-:Y:S01]  /*5830*/  @P0 MOV R34, R32 ;  /* 0x0000002000220202 */ /* 0x001fe20000000f00 */
[----:B---3--:R-:W-:Y:S01]  /*5840*/  FADD.FTZ R22, R26, R21 ;  /* 0x000000151a167221 */ /* 0x008fe20000010000 */
[----:B------:R-:W-:Y:S01]  /*5850*/  IMAD.MOV.U32 R32, RZ, RZ, 0xffff ;  /* 0x0000ffffff207424 */ /* 0x000fe200078e00ff */
[----:B------:R-:W-:-:S02]  /*5860*/  @P0 MOV R33, R31 ;  /* 0x0000001f00210202 */ /* 0x000fc40000000f00 */
[----:B------:R-:W0:Y:S01]  /*5870*/  SHFL.BFLY PT, R35, R34, 0x8, 0x101f ;  /* 0x0d101f0022237f89 */ /* 0x000e2200000e0000 */
[----:B------:R-:W-:Y:S02]  /*5880*/  MOV R31, 0xffff ;  /* 0x0000ffff001f7802 */ /* 0x000fe40000000f00 */
[----:B------:R-:W-:Y:S01]  /*5890*/  @P0 MOV R38, R43 ;  /* 0x0000002b00260202 */ /* 0x000fe20000000f00 */
[----:B------:R-:W2:Y:S01]  /*58a0*/  SHFL.BFLY PT, R36, R33, 0x8, 0x101f ;  /* 0x0d101f0021247f89 */ /* 0x000ea200000e0000 */
[----:B------:R-:W-:-:S03]  /*58b0*/  @P0 MOV R42, R44 ;  /* 0x0000002c002a0202 */ /* 0x000fc60000000f00 */
[----:B------:R-:W3:Y:S01]  /*58c0*/  SHFL.BFLY PT, R43, R38, 0x8, 0x101f ;  /* 0x0d101f00262b7f89 */ /* 0x000ee200000e0000 */
[----:B-1----:R-:W-:Y:S01]  /*58d0*/  FADD.FTZ R23, R23, R20 ;  /* 0x0000001417177221 */ /* 0x002fe20000010000 */
[----:B------:R-:W-:Y:S02]  /*58e0*/  IMAD.MOV.U32 R44, RZ, RZ, RZ ;  /* 0x000000ffff2c7224 */ /* 0x000fe400078e00ff */
[----:B------:R-:W1:Y:S01]  /*58f0*/  SHFL.BFLY PT, R45, R42, 0x8, 0x101f ;  /* 0x0d101f002a2d7f89 */ /* 0x000e6200000e0000 */
[----:B------:R-:W-:-:S03]  /*5900*/  @P0 MOV R44, R47 ;  /* 0x0000002f002c0202 */ /* 0x000fc60000000f00 */
[----:B------:R-:W4:Y:S01]  /*5910*/  SHFL.BFLY PT, R26, R22, 0x4, 0x101f ;  /* 0x0c901f00161a7f89 */ /* 0x000f2200000e0000 */
[----:B------:R-:W-:-:S03]  /*5920*/  @P0 MOV R46, R48 ;  /* 0x00000030002e0202 */ /* 0x000fc60000000f00 */
[----:B------:R-:W5:Y:S01]  /*5930*/  SHFL.BFLY PT, R20, R23, 0x4, 0x101f ;  /* 0x0c901f0017147f89 */ /* 0x000f6200000e0000 */
[----:B------:R-:W-:Y:S01]  /*5940*/  ISETP.NE.AND P0, PT, R40, RZ, PT ;  /* 0x000000ff2800720c */ /* 0x000fe20003f05270 */
[----:B0-----:R-:W-:Y:S02]  /*5950*/  FADD.FTZ R35, R35, R34 ;  /* 0x0000002223237221 */ /* 0x001fe40000010000 */
[----:B------:R-:W0:Y:S01]  /*5960*/  SHFL.BFLY PT, R47, R44, 0x8, 0x101f ;  /* 0x0d101f002c2f7f89 */ /* 0x000e2200000e0000 */
[----:B--2---:R-:W-:-:S03]  /*5970*/  FADD.FTZ R36, R36, R33 ;  /* 0x0000002124247221 */ /* 0x004fc60000010000 */
[----:B------:R-:W2:Y:S01]  /*5980*/  SHFL.BFLY PT, R34, R35, 0x4, 0x101f ;  /* 0x0c901f0023227f89 */ /* 0x000ea200000e0000 */
[----:B---3--:R-:W-:-:S03]  /*5990*/  FADD.FTZ R43, R43, R38 ;  /* 0x000000262b2b7221 */ /* 0x008fc60000010000 */
[----:B------:R-:W3:Y:S01]  /*59a0*/  SHFL.BFLY PT, R33, R36, 0x4, 0x101f ;  /* 0x0c901f0024217f89 */ /* 0x000ee200000e0000 */
[----:B-1----:R-:W-:-:S03]  /*59b0*/  FADD.FTZ R45, R45, R42 ;  /* 0x0000002a2d2d7221 */ /* 0x002fc60000010000 */
[----:B------:R-:W1:Y:S01]  /*59c0*/  SHFL.BFLY PT, R38, R43, 0x4, 0x101f ;  /* 0x0c901f002b267f89 */ /* 0x000e6200000e0000 */
        /* <DEDUP_REMOVED lines=8> */
[----:B0-----:R-:W-:Y:S01]  /*5a50*/  FADD.FTZ R47, R47, R44 ;  /* 0x0000002c2f2f7221 */ /* 0x001fe20000010000 */
[----:B------:R-:W-:Y:S01]  /*5a60*/  MOV R44, 0xffff ;  /* 0x0000ffff002c7802 */ /* 0x000fe20000000f00 */
[----:B--2---:R-:W-:Y:S01]  /*5a70*/  FADD.FTZ R34, R35, R34 ;  /* 0x0000002223227221 */ /* 0x004fe20000010000 */
[----:B------:R-:W0:Y:S01]  /*5a80*/  SHFL.BFLY PT, R23, R20, 0x2, 0x101f ;  /* 0x0c501f0014177f89 */ /* 0x000e2200000e0000 */
[----:B---3--:R-:W-:-:S03]  /*5a90*/  FADD.FTZ R33, R36, R33 ;  /* 0x0000002124217221 */ /* 0x008fc60000010000 */
[----:B------:R-:W2:Y:S01]  /*5aa0*/  SHFL.BFLY PT, R37, R34, 0x2, 0x101f ;  /* 0x0c501f0022257f89 */ /* 0x000ea200000e0000 */
[----:B------:R-:W-:Y:S01]  /*5ab0*/  MOV R36, 0xffff ;  /* 0x0000ffff00247802 */ /* 0x000fe20000000f00 */
[----:B-1----:R-:W-:Y:S02]  /*5ac0*/  FADD.FTZ R38, R43, R38 ;  /* 0x000000262b267221 */ /* 0x002fe40000010000 */
[----:B------:R-:W1:Y:S01]  /*5ad0*/  SHFL.BFLY PT, R22, R33, 0x2, 0x101f ;  /* 0x0c501f0021167f89 */ /* 0x000e6200000e0000 */
[----:B----4-:R-:W-:Y:S01]  /*5ae0*/  FADD.FTZ R42, R45, R42 ;  /* 0x0000002a2d2a7221 */ /* 0x010fe20000010000 */
[----:B------:R-:W-:Y:S02]  /*5af0*/  MOV R45, 0xffff ;  /* 0x0000ffff002d7802 */ /* 0x000fe40000000f00 */
[----:B------:R-:W3:Y:S01]  /*5b00*/  SHFL.BFLY PT, R43, R38, 0x2, 0x101f ;  /* 0x0c501f00262b7f89 */ /* 0x000ee200000e0000 */
[----:B------:R-:W-:Y:S01]  /*5b10*/  IADD3 R19, R27, R16, RZ ;  /* 0x000000101b137210 */ /* 0x000fe20007ffe0ff */
[----:B-----5:R-:W-:Y:S01]  /*5b20*/  FADD.FTZ R49, R49, R46 ;  /* 0x0000002e31317221 */ /* 0x020fe20000010000 */
[----:B------:R-:W-:Y:S01]  /*5b30*/  IMAD.MOV.U32 R46, RZ, RZ, 0xffff ;  /* 0x0000ffffff2e7424 */ /* 0x000fe200078e00ff */
[----:B------:R-:W4:Y:S01]  /*5b40*/  SHFL.BFLY PT, R44, R47, 0x4, 0x101f ;  /* 0x0c901f002f2c7f89 */ /* 0x000f2200000e0000 */
        /* <DEDUP_REMOVED lines=8> */
[----:B-1----:R-:W-:Y:S02]  /*5bd0*/  FADD.FTZ R35, R33, R22 ;  /* 0x0000001621237221 */ /* 0x002fe40000010000 */
[----:B------:R-:W1:Y:S01]  /*5be0*/  SHFL.BFLY PT, R32, R29, 0x1, 0x101f ;  /* 0x0c301f001d207f89 */ /* 0x000e6200000e0000 */
[----:B------:R-:W-:Y:S01]  /*5bf0*/  MOV R33, 0xffff ;  /* 0x0000ffff00217802 */ /* 0x000fe20000000f00 */
[----:B------:R-:W1:Y:S01]  /*5c00*/  LDC.64 R22, c[0x0][0x220] ;  /* 0x00008800ff167b82 */ /* 0x000e620000000a00 */
[----:B---3--:R-:W-:Y:S01]  /*5c10*/  FADD.FTZ R43, R38, R43 ;  /* 0x0000002b262b7221 */ /* 0x008fe20000010000 */
[----:B------:R-:W-:Y:S01]  /*5c20*/  MOV R38, 0xffff ;  /* 0x0000ffff00267802 */ /* 0x000fe20000000f00 */
[----:B------:R-:W3:Y:S01]  /*5c30*/  SHFL.BFLY PT, R34, R35, 0x1, 0x101f ;  /* 0x0c301f0023227f89 */ /* 0x000ee200000e0000 */
[----:B----4-:R-:W-:Y:S01]  /*5c40*/  FADD.FTZ R44, R47, R44 ;  /* 0x0000002c2f2c7221 */ /* 0x010fe20000010000 */
[----:B------:R-:W-:-:S02]  /*5c50*/  IMAD.MOV.U32 R47, RZ, RZ, 0xffff ;  /* 0x0000ffffff2f7424 */ /* 0x000fc400078e00ff */
[----:B------:R-:W4:Y:S01]  /*5c60*/  SHFL.BFLY PT, R36, R37, 0x1, 0x101f ;  /* 0x0c301f0025247f89 */ /* 0x000f2200000e0000 */
[----:B-----5:R-:W-:Y:S01]  /*5c70*/  FADD.FTZ R42, R42, R45 ;  /* 0x0000002d2a2a7221 */ /* 0x020fe20000010000 */
[----:B------:R-:W-:Y:S02]  /*5c80*/  MOV R45, 0xffff ;  /* 0x0000ffff002d7802 */ /* 0x000fe40000000f00 */
[----:B------:R-:W5:Y:S01]  /*5c90*/  SHFL.BFLY PT, R38, R43, 0x1, 0x101f ;  /* 0x0c301f002b267f89 */ /* 0x000f6200000e0000 */
[----:B0-----:R-:W-:Y:S01]  /*5ca0*/  FADD.FTZ R46, R49, R46 ;  /* 0x0000002e312e7221 */ /* 0x001fe20000010000 */
[----:B------:R-:W-:Y:S02]  /*5cb0*/  IMAD.WIDE R20, R19, 0x2, R20 ;  /* 0x0000000213147825 */ /* 0x000fe400078e0214 */
[----:B------:R-:W0:Y:S02]  /*5cc0*/  SHFL.BFLY PT, R33, R42, 0x1, 0x101f ;  /* 0x0c301f002a217f89 */ /* 0x000e2400000e0000 */
[----:B--2---:R-:W-:-:S02]  /*5cd0*/  FADD.FTZ R30, R30, R31 ;  /* 0x0000001f1e1e7221 */ /* 0x004fc40000010000 */
[----:B------:R-:W2:Y:S01]  /*5ce0*/  SHFL.BFLY PT, R45, R44, 0x2, 0x101f ;  /* 0x0c501f002c2d7f89 */ /* 0x000ea200000e0000 */
[----:B-1----:R-:W-:Y:S02]  /*5cf0*/  FADD.FTZ R29, R29, R32 ;  /* 0x000000201d1d7221 */ /* 0x002fe40000010000 */
[----:B------:R-:W-:Y:S01]  /*5d00*/  @!P0 F2FP.F16.F32.PACK_AB R27, RZ, R30 ;  /* 0x0000001eff1b823e */ /* 0x000fe200000000ff */
[----:B------:R-:W1:Y:S01]  /*5d10*/  SHFL.BFLY PT, R47, R46, 0x2, 0x101f ;  /* 0x0c501f002e2f7f89 */ /* 0x000e6200000e0000 */
[----:B------:R-:W-:Y:S01]  /*5d20*/  IMAD.WIDE R22, R19, 0x2, R22 ;  /* 0x0000000213167825 */ /* 0x000fe200078e0216 */
[----:B------:R-:W-:-:S03]  /*5d30*/  @!P0 F2FP.F16.F32.PACK_AB R26, RZ, R29 ;  /* 0x0000001dff1a823e */ /* 0x000fc600000000ff */
[----:B---3--:R-:W-:Y:S01]  /*5d40*/  FADD.FTZ R34, R35, R34 ;  /* 0x0000002223227221 */ /* 0x008fe20000010000 */
[----:B------:R-:W-:Y:S02]  /*5d50*/  PRMT R28, R27, 0x7610, R28 ;  /* 0x000076101b1c7816 */ /* 0x000fe4000000001c */
[----:B------:R-:W-:Y:S01]  /*5d60*/  MOV R29, 0xffff ;  /* 0x0000ffff001d7802 */ /* 0x000fe20000000f00 */
[----:B----4-:R-:W-:Y:S01]  /*5d70*/  FADD.FTZ R24, R37, R36 ;  /* 0x0000002425187221 */ /* 0x010fe20000010000 */
[----:B------:R-:W-:Y:S01]  /*5d80*/  @!P0 F2FP.F16.F32.PACK_AB R19, RZ, R34 ;  /* 0x00000022ff13823e */ /* 0x000fe200000000ff */
[----:B------:R-:W-:Y:S01]  /*5d90*/  @!P0 STG.E.U16 desc[UR8][R20.64], R26 ;  /* 0x0000001a14008986 */ /* 0x000fe2000c101508 */
[----:B-----5:R-:W-:Y:S02]  /*5da0*/  FADD.FTZ R25, R43, R38 ;  /* 0x000000262b197221 */ /* 0x020fe40000010000 */
[----:B------:R-:W-:Y:S01]  /*5db0*/  @!P0 F2FP.F16.F32.PACK_AB R24, RZ, R24 ;  /* 0x00000018ff18823e */ /* 0x000fe200000000ff */
[----:B------:R3:W-:Y:S01]  /*5dc0*/  @!P0 STG.E.U16 desc[UR8][R22.64], R28 ;  /* 0x0000001c16008986 */ /* 0x0007e2000c101508 */
[----:B0-----:R-:W-:Y:S01]  /*5dd0*/  FADD.FTZ R27, R42, R33 ;  /* 0x000000212a1b7221 */ /* 0x001fe20000010000 */
[----:B------:R-:W-:Y:S01]  /*5de0*/  @!P0 F2FP.F16.F32.PACK_AB R25, RZ, R25 ;  /* 0x00000019ff19823e */ /* 0x000fe200000000ff */
[----:B--2---:R-:W-:-:S03]  /*5df0*/  FADD.FTZ R44, R44, R45 ;  /* 0x0000002d2c2c7221 */ /* 0x004fc60000010000 */
[----:B------:R-:W-:Y:S01]  /*5e00*/  @!P0 F2FP.F16.F32.PACK_AB R27, RZ, R27 ;  /* 0x0000001bff1b823e */ /* 0x000fe200000000ff */
[----:B-1----:R-:W-:Y:S01]  /*5e10*/  FADD.FTZ R46, R46, R47 ;  /* 0x0000002f2e2e7221 */ /* 0x002fe20000010000 */
[----:B------:R-:W0:Y:S01]  /*5e20*/  SHFL.BFLY PT, R29, R44, 0x1, 0x101f ;  /* 0x0c301f002c1d7f89 */ /* 0x000e2200000e0000 */
[----:B---3--:R-:W-:Y:S02]  /*5e30*/  PRMT R28, R19, 0x7610, R28 ;  /* 0x00007610131c7816 */ /* 0x008fe4000000001c */
[----:B------:R-:W-:-:S03]  /*5e40*/  MOV R19, 0xffff ;  /* 0x0000ffff00137802 */ /* 0x000fc60000000f00 */
[----:B------:R1:W-:Y:S04]  /*5e50*/  @!P0 STG.E.U16 desc[UR8][R20.64+0x3c], R28 ;  /* 0x00003c1c14008986 */ /* 0x0003e8000c101508 */
[----:B------:R1:W-:Y:S04]  /*5e60*/  @!P0 STG.E.U16 desc[UR8][R22.64+0x3c], R24 ;  /* 0x00003c1816008986 */ /* 0x0003e8000c101508 */
[----:B------:R1:W-:Y:S04]  /*5e70*/  @!P0 STG.E.U16 desc[UR8][R20.64+0x78], R25 ;  /* 0x0000781914008986 */ /* 0x0003e8000c101508 */
[----:B------:R1:W2:Y:S04]  /*5e80*/  SHFL.BFLY PT, R26, R46, 0x1, 0x101f ;  /* 0x0c301f002e1a7f89 */ /* 0x0002a800000e0000 */
[----:B------:R1:W-:Y:S01]  /*5e90*/  @!P0 STG.E.U16 desc[UR8][R22.64+0x78], R27 ;  /* 0x0000781b16008986 */ /* 0x0003e2000c101508 */
[----:B0-----:R-:W-:-:S07]  /*5ea0*/  FADD.FTZ R29, R44, R29 ;  /* 0x0000001d2c1d7221 */ /* 0x001fce0000010000 */
.L_x_3221:
[----:B-12---:R-:W-:Y:S01]  /*5eb0*/  FADD.FTZ R24, R46, R26 ;  /* 0x0000001a2e187221 */ /* 0x006fe20000010000 */
[----:B------:R-:W-:-:S04]  /*5ec0*/  @!P0 F2FP.F16.F32.PACK_AB R19, RZ, R29 ;  /* 0x0000001dff13823e */ /* 0x000fc800000000ff */
[----:B------:R-:W-:Y:S01]  /*5ed0*/  @!P0 F2FP.F16.F32.PACK_AB R24, RZ, R24 ;  /* 0x00000018ff18823e */ /* 0x000fe200000000ff */
[----:B------:R4:W-:Y:S04]  /*5ee0*/  @!P0 STG.E.U16 desc[UR8][R20.64+0xb4], R19 ;  /* 0x0000b41314008986 */ /* 0x0009e8000c101508 */
[----:B------:R4:W-:Y:S02]  /*5ef0*/  @!P0 STG.E.U16 desc[UR8][R22.64+0xb4], R24 ;  /* 0x0000b41816008986 */ /* 0x0009e4000c101508 */
.L_x_3151:
[----:B------:R-:W-:Y:S05]  /*5f00*/  WARPSYNC.ALL ;  /* 0x0000000000007948 */ /* 0x000fea0003800000 */
[----:B--234-:R-:W-:Y:S01]  /*5f10*/  HFMA2.MMA R19, -RZ, RZ, 0, 5.7220458984375e-05 ;  /* 0x000003c0ff137435 */ /* 0x01cfe200000001ff */
[----:B------:R-:W-:Y:S01]  /*5f20*/  IADD3 R16, R16, 0x800, RZ ;  /* 0x0000080010107810 */ /* 0x000fe20007ffe0ff */
[----:B------:R-:W-:Y:S08]  /*5f30*/  BAR.SYNC.DEFER_BLOCKING 0x0 ;  /* 0x0000000000007b1d */ /* 0x000ff00000010000 */
[----:B------:R-:W-:-:S05]  /*5f40*/  IMAD R19, R0, R19, 0x3c0 ;  /* 0x000003c000137424 */ /* 0x000fca00078e0213 */
[----:B------:R-:W-:-:S13]  /*5f50*/  ISETP.GE.AND P0, PT, R16, R19, PT ;  /* 0x000000131000720c */ /* 0x000fda0003f06270 */
[----:B------:R-:W-:Y:S05]  /*5f60*/  @!P0 BRA `(.L_x_3158) ;  /* 0xffffffe000ac8947 */ /* 0x000fea000383ffff */
[----:B------:R-:W-:Y:S05]  /*5f70*/  EXIT ;  /* 0x000000000000794d */ /* 0x000fea0003800000 */
.L_x_3154:
[----:B------:R-:W-:Y:S01]  /*5f80*/  HFMA2.MMA R24, -RZ, RZ, 0, 0.000503063201904296875 ;  /* 0x0000101fff187435 */ /* 0x000fe200000001ff */
[----:B--2---:R-:W-:Y:S01]  /*5f90*/  IMAD.MOV.U32 R28, RZ, RZ, R20 ;  /* 0x000000ffff1c7224 */ /* 0x004fe200078e0014 */
[----:B------:R-:W-:Y:S02]  /*5fa0*/  MOV R25, 0x8 ;  /* 0x0000000800197802 */ /* 0x000fe40000000f00 */
[----:B-1----:R-:W-:-:S07]  /*5fb0*/  MOV R19, 0xffff ;  /* 0x0000ffff00137802 */ /* 0x002fce0000000f00 */
[----:B0--3--:R-:W-:Y:S05]  /*5fc0*/  WARPSYNC.COLLECTIVE R19, `(.L_x_3159) ;  /* 0x0000000013087348 */ /* 0x009fea0003c00000 */
[----:B------:R1:W2:Y:S02]  /*5fd0*/  SHFL.BFLY P2, R26, R28, R25, R24 ;  /* 0x0c0000191c1a7389 */ /* 0x0002a40000040018 */
[----:B0123--:R-:W-:Y:S01]  /*5fe0*/  ENDCOLLECTIVE ;  /* 0x000000000000791b */ /* 0x00ffe20003800000 */
.L_x_3159:
[----:B------:R-:W-:Y:S02]  /*5ff0*/  MOV R28, R21 ;  /* 0x00000015001c7202 */ /* 0x000fe40000000f00 */
[----:B------:R-:W-:-:S07]  /*6000*/  MOV R23, R26 ;  /* 0x0000001a00177202 */ /* 0x000fce0000000f00 */
[----:B------:R-:W-:Y:S05]  /*6010*/  WARPSYNC.COLLECTIVE R19, `(.L_x_3160) ;  /* 0x0000000013087348 */ /* 0x000fea0003c00000 */
[----:B------:R0:W1:Y:S02]  /*6020*/  SHFL.BFLY P2, R26, R28, R25, R24 ;  /* 0x0c0000191c1a7389 */ /* 0x0000640000040018 */
[----:B01----:R-:W-:Y:S01]  /*6030*/  ENDCOLLECTIVE ;  /* 0x000000000000791b */ /* 0x003fe20003800000 */
.L_x_3160:
[----:B------:R-:W-:Y:S01]  /*6040*/  FADD.FTZ R23, R23, R20 ;  /* 0x0000001417177221 */ /* 0x000fe20000010000 */
[----:B------:R-:W-:-:S04]  /*6050*/  HFMA2.MMA R25, -RZ, RZ, 0, 2.384185791015625e-07 ;  /* 0x00000004ff197435 */ /* 0x000fc800000001ff */
[----:B------:R-:W-:Y:S01]  /*6060*/  MOV R28, R23 ;  /* 0x00000017001c7202 */ /* 0x000fe20000000f00 */
[----:B------:R-:W-:-:S07]  /*6070*/  IMAD.MOV.U32 R22, RZ, RZ, R26 ;  /* 0x000000ffff167224 */ /* 0x000fce00078e001a */
[----:B------:R-:W-:Y:S05]  /*6080*/  WARPSYNC.COLLECTIVE R19, `(.L_x_3161) ;  /* 0x0000000013087348 */ /* 0x000fea0003c00000 */
[----:B------:R0:W1:Y:S02]  /*6090*/  SHFL.BFLY P2, R26, R28, R25, R24 ;  /* 0x0c0000191c1a7389 */ /* 0x0000640000040018 */
[----:B01----:R-:W-:Y:S01]  /*60a0*/  ENDCOLLECTIVE ;  /* 0x000000000000791b */ /* 0x003fe20003800000 */
.L_x_3161:
[----:B------:R-:W-:-:S05]  /*60b0*/  FADD.FTZ R22, R22, R21 ;  /* 0x0000001516167221 */ /* 0x000fca0000010000 */
[----:B------:R-:W-:Y:S02]  /*60c0*/  MOV R28, R22 ;  /* 0x00000016001c7202 */ /* 0x000fe40000000f00 */
[----:B------:R-:W-:-:S07]  /*60d0*/  MOV R30, R26 ;  /* 0x0000001a001e7202 */ /* 0x000fce0000000f00 */
[----:B------:R-:W-:Y:S05]  /*60e0*/  WARPSYNC.COLLECTIVE R19, `(.L_x_3162) ;  /* 0x0000000013087348 */ /* 0x000fea0003c00000 */
[----:B------:R0:W1:Y:S02]  /*60f0*/  SHFL.BFLY P2, R26, R28, R25, R24 ;  /* 0x0c0000191c1a7389 */ /* 0x0000640000040018 */
[----:B01----:R-:W-:Y:S01]  /*6100*/  ENDCOLLECTIVE ;  /* 0x000000000000791b */ /* 0x003fe20003800000 */
.L_x_3162:
[----:B------:R-:W-:Y:S01]  /*6110*/  FADD.FTZ R30, R23, R30 ;  /* 0x0000001e171e7221 */ /* 0x000fe20000010000 */
[----:B------:R-:W-:-:S03]  /*6120*/  HFMA2.MMA R25, -RZ, RZ, 0, 1.1920928955078125e-07 ;  /* 0x00000002ff197435 */ /* 0x000fc600000001ff */
[----:B------:R-:W-:Y:S01]  /*6130*/  IMAD.MOV.U32 R28, RZ, RZ, R30 ;  /* 0x000000ffff1c7224 */ /* 0x000fe200078e001e */
[----:B------:R-:W-:-:S07]  /*6140*/  MOV R27, R26 ;  /* 0x0000001a001b7202 */ /* 0x000fce0000000f00 */
[----:B------:R-:W-:Y:S05]  /*6150*/  WARPSYNC.COLLECTIVE R19, `(.L_x_3163) ;  /* 0x0000000013087348 */ /* 0x000fea0003c00000 */
[----:B------:R0:W1:Y:S02]  /*6160*/  SHFL.BFLY P2, R26, R28, R25, R24 ;  /* 0x0c0000191c1a7389 */ /* 0x0000640000040018 */
[----:B01----:R-:W-:Y:S01]  /*6170*/  ENDCOLLECTIVE ;  /* 0x000000000000791b */ /* 0x003fe20003800000 */
.L_x_3163:
[----:B------:R-:W-:-:S05]  /*6180*/  FADD.FTZ R27, R22, R27 ;  /* 0x0000001b161b7221 */ /* 0x000fca0000010000 */
[----:B------:R-:W-:Y:S02]  /*6190*/  MOV R28, R27 ;  /* 0x0000001b001c7202 */ /* 0x000fe40000000f00 */
[----:B------:R-:W-:-:S07]  /*61a0*/  MOV R29, R26 ;  /* 0x0000001a001d7202 */ /* 0x000fce0000000f00 */
[----:B------:R-:W-:Y:S05]  /*61b0*/  WARPSYNC.COLLECTIVE R19, `(.L_x_3164) ;  /* 0x0000000013087348 */ /* 0x000fea0003c00000 */
[----:B------:R0:W1:Y:S02]  /*61c0*/  SHFL.BFLY P2, R26, R28, R25, R24 ;  /* 0x0c0000191c1a7389 */ /* 0x0000640000040018 */
[----:B01----:R-:W-:Y:S01]  /*61d0*/  ENDCOLLECTIVE ;  /* 0x000000000000791b */ /* 0x003fe20003800000 */
.L_x_3164:
[----:B------:R-:W-:-:S05]  /*61e0*/  FADD.FTZ R29, R30, R29 ;  /* 0x0000001d1e1d7221 */ /* 0x000fca0000010000 */
[----:B------:R-:W-:Y:S01]  /*61f0*/  MOV R28, R29 ;  /* 0x0000001d001c7202 */ /* 0x000fe20000000f00 */
[----:B------:R-:W-:Y:S01]  /*6200*/  IMAD.MOV.U32 R25, RZ, RZ, 0x1 ;  /* 0x00000001ff197424 */ /* 0x000fe200078e00ff */
[----:B------:R-:W-:-:S07]  /*6210*/  MOV R20, R26 ;  /* 0x0000001a00147202 */ /* 0x000fce0000000f00 */
[----:B------:R-:W-:Y:S05]  /*6220*/  WARPSYNC.COLLECTIVE R19, `(.L_x_3165) ;  /* 0x0000000013087348 */ /* 0x000fea0003c00000 */
[----:B------:R0:W1:Y:S02]  /*6230*/  SHFL.BFLY P2, R26, R28, R25, R24 ;  /* 0x0c0000191c1a7389 */ /* 0x0000640000040018 */
[----:B01----:R-:W-:Y:S01]  /*6240*/  ENDCOLLECTIVE ;  /* 0x000000000000791b */ /* 0x003fe20003800000 */
.L_x_3165:
[----:B------:R-:W-:-:S05]  /*6250*/  FADD.FTZ R31, R27, R20 ;  /* 0x000000141b1f7221 */ /* 0x000fca0000010000 */
[----:B------:R-:W-:Y:S02]  /*6260*/  MOV R28, R31 ;  /* 0x0000001f001c7202 */ /* 0x000fe40000000f00 */
[----:B------:R-:W-:-:S07]  /*6270*/  MOV R32, R26 ;  /* 0x0000001a00207202 */ /* 0x000fce0000000f00 */
[----:B------:R-:W-:Y:S05]  /*6280*/  WARPSYNC.COLLECTIVE R19, `(.L_x_3166) ;  /* 0x0000000013087348 */ /* 0x000fea0003c00000 */
[----:B------:R0:W1:Y:S02]  /*6290*/  SHFL.BFLY P2, R26, R28, R25, R24 ;  /* 0x0c0000191c1a7389 */ /* 0x0000640000040018 */
[----:B01----:R-:W-:Y:S01]  /*62a0*/  ENDCOLLECTIVE ;  /* 0x000000000000791b */ /* 0x003fe20003800000 */
.L_x_3166:
[----:B------:R-:W-:Y:S01]  /*62b0*/  FADD.FTZ R32, R29, R32 ;  /* 0x000000201d207221 */ /* 0x000fe20000010000 */
[----:B------:R-:W-:Y:S06]  /*62c0*/  BRA `(.L_x_3167) ;  /* 0xffffffec00307947 */ /* 0x000fec000383ffff */
.L_x_3155:
[----:B------:R-:W-:Y:S01]  /*62d0*/  BSSY B1, `(.L_x_3168) ;  /* 0x0000008000017945 */ /* 0x000fe20003800000 */
[----:B---3--:R-:W-:Y:S01]  /*62e0*/  MOV R28, R27 ;  /* 0x0000001b001c7202 */ /* 0x008fe20000000f00 */
[----:B-1----:R-:W-:Y:S01]  /*62f0*/  IMAD.MOV.U32 R19, RZ, RZ, 0xffff ;  /* 0x0000ffffff137424 */ /* 0x002fe200078e00ff */
[----:B------:R-:W-:Y:S02]  /*6300*/  MOV R25, 0x8 ;  /* 0x0000000800197802 */ /* 0x000fe40000000f00 */
[----:B------:R-:W-:-:S07]  /*6310*/  MOV R24, 0x101f ;  /* 0x0000101f00187802 */ /* 0x000fce0000000f00 */
[----:B0-2---:R-:W-:Y:S05]  /*6320*/  WARPSYNC.COLLECTIVE R19, `(.L_x_3169) ;  /* 0x0000000013087348 */ /* 0x005fea0003c00000 */
[----:B------:R1:W3:Y:S02]  /*6330*/  SHFL.BFLY P2, R26, R28, R25, R24 ;  /* 0x0c0000191c1a7389 */ /* 0x0002e40000040018 */
[----:B0123--:R-:W-:Y:S01]  /*6340*/  ENDCOLLECTIVE ;  /* 0x000000000000791b */ /* 0x00ffe20003800000 */
.L_x_3169:
[----:B------:R-:W-:Y:S05]  /*6350*/  BSYNC B1 ;  /* 0x0000000000017941 */ /* 0x000fea0003800000 */
.L_x_3168:
        /* <DEDUP_REMOVED lines=8> */
.L_x_3170:
[----:B------:R-:W-:Y:S01]  /*63e0*/  FADD.FTZ R30, R30, R27 ;  /* 0x0000001b1e1e7221 */ /* 0x000fe20000010000 */
[----:B------:R-:W-:-:S04]  /*63f0*/  HFMA2.MMA R25, -RZ, RZ, 0, 2.384185791015625e-07 ;  /* 0x00000004ff197435 */ /* 0x000fc800000001ff */
[----:B------:R-:W-:Y:S01]  /*6400*/  MOV R28, R30 ;  /* 0x0000001e001c7202 */ /* 0x000fe20000000f00 */
[----:B------:R-:W-:-:S07]  /*6410*/  IMAD.MOV.U32 R32, RZ, RZ, R26 ;  /* 0x000000ffff207224 */ /* 0x000fce00078e001a */
[----:B------:R-:W-:Y:S05]  /*6420*/  WARPSYNC.COLLECTIVE R19, `(.L_x_3171) ;  /* 0x0000000013087348 */ /* 0x000fea0003c00000 */
[----:B------:R0:W1:Y:S02]  /*6430*/  SHFL.BFLY P2, R26, R28, R25, R24 ;  /* 0x0c0000191c1a7389 */ /* 0x0000640000040018 */
[----:B01----:R-:W-:Y:S01]  /*6440*/  ENDCOLLECTIVE ;  /* 0x000000000000791b */ /* 0x003fe20003800000 */
.L_x_3171:
[----:B------:R-:W-:-:S05]  /*6450*/  FADD.FTZ R32, R32, R29 ;  /* 0x0000001d20207221 */ /* 0x000fca0000010000 */
[----:B------:R-:W-:Y:S02]  /*6460*/  MOV R28, R32 ;  /* 0x00000020001c7202 */ /* 0x000fe40000000f00 */
[----:B------:R-:W-:-:S07]  /*6470*/  MOV R31, R26 ;  /* 0x0000001a001f7202 */ /* 0x000fce0000000f00 */
[----:B------:R-:W-:Y:S05]  /*6480*/  WARPSYNC.COLLECTIVE R19, `(.L_x_3172) ;  /* 0x0000000013087348 */ /* 0x000fea0003c00000 */
[----:B------:R0:W1:Y:S02]  /*6490*/  SHFL.BFLY P2, R26, R28, R25, R24 ;  /* 0x0c0000191c1a7389 */ /* 0x0000640000040018 */
[----:B01----:R-:W-:Y:S01]  /*64a0*/  ENDCOLLECTIVE ;  /* 0x000000000000791b */ /* 0x003fe20003800000 */
.L_x_3172:
[----:B------:R-:W-:Y:S01]  /*64b0*/  FADD.FTZ R31, R30, R31 ;  /* 0x0000001f1e1f7221 */ /* 0x000fe20000010000 */
[----:B------:R-:W-:-:S03]  /*64c0*/  HFMA2.MMA R25, -RZ, RZ, 0, 1.1920928955078125e-07 ;  /* 0x00000002ff197435 */ /* 0x000fc600000001ff */
[----:B------:R-:W-:Y:S01]  /*64d0*/  IMAD.MOV.U32 R28, RZ, RZ, R31 ;  /* 0x000000ffff1c7224 */ /* 0x000fe200078e001f */
[----:B------:R-:W-:-:S07]  /*64e0*/  MOV R33, R26 ;  /* 0x0000001a00217202 */ /* 0x000fce0000000f00 */
[----:B------:R-:W-:Y:S05]  /*64f0*/  WARPSYNC.COLLECTIVE R19, `(.L_x_3173) ;  /* 0x0000000013087348 */ /* 0x000fea0003c00000 */
[----:B------:R0:W1:Y:S02]  /*6500*/  SHFL.BFLY P2, R26, R28, R25, R24 ;  /* 0x0c0000191c1a7389 */ /* 0x0000640000040018 */
[----:B01----:R-:W-:Y:S01]  /*6510*/  ENDCOLLECTIVE ;  /* 0x000000000000791b */ /* 0x003fe20003800000 */
.L_x_3173:
[----:B------:R-:W-:-:S05]  /*6520*/  FADD.FTZ R33, R32, R33 ;  /* 0x0000002120217221 */ /* 0x000fca0000010000 */
[----:B------:R-:W-:Y:S02]  /*6530*/  MOV R28, R33 ;  /* 0x00000021001c7202 */ /* 0x000fe40000000f00 */
[----:B------:R-:W-:-:S07]  /*6540*/  MOV R34, R26 ;  /* 0x0000001a00227202 */ /* 0x000fce0000000f00 */
[----:B------:R-:W-:Y:S05]  /*6550*/  WARPSYNC.COLLECTIVE R19, `(.L_x_3174) ;  /* 0x0000000013087348 */ /* 0x000fea0003c00000 */
[----:B------:R0:W1:Y:S02]  /*6560*/  SHFL.BFLY P2, R26, R28, R25, R24 ;  /* 0x0c0000191c1a7389 */ /* 0x0000640000040018 */
[----:B01----:R-:W-:Y:S01]  /*6570*/  ENDCOLLECTIVE ;  /* 0x000000000000791b */ /* 0x003fe20003800000 */
.L_x_3174:
[----:B------:R-:W-:-:S05]  /*6580*/  FADD.FTZ R34, R31, R34 ;  /* 0x000000221f227221 */ /* 0x000fca0000010000 */
[----:B------:R-:W-:Y:S01]  /*6590*/  MOV R28, R34 ;  /* 0x00000022001c7202 */ /* 0x000fe20000000f00 */
[----:B------:R-:W-:Y:S01]  /*65a0*/  IMAD.MOV.U32 R25, RZ, RZ, 0x1 ;  /* 0x00000001ff197424 */ /* 0x000fe200078e00ff */
[----:B------:R-:W-:-:S07]  /*65b0*/  MOV R36, R26 ;  /* 0x0000001a00247202 */ /* 0x000fce0000000f00 */
[----:B------:R-:W-:Y:S05]  /*65c0*/  WARPSYNC.COLLECTIVE R19, `(.L_x_3175) ;  /* 0x0000000013087348 */ /* 0x000fea0003c00000 */
[----:B------:R0:W1:Y:S02]  /*65d0*/  SHFL.BFLY P2, R26, R28, R25, R24 ;  /* 0x0c0000191c1a7389 */ /* 0x0000640000040018 */
[----:B01----:R-:W-:Y:S01]  /*65e0*/  ENDCOLLECTIVE ;  /* 0x000000000000791b */ /* 0x003fe20003800000 */
.L_x_3175:
[----:B------:R-:W-:-:S05]  /*65f0*/  FADD.FTZ R36, R33, R36 ;  /* 0x0000002421247221 */ /* 0x000fca0000010000 */
[----:B------:R-:W-:Y:S02]  /*6600*/  MOV R28, R36 ;  /* 0x00000024001c7202 */ /* 0x000fe40000000f00 */
[----:B------:R-:W-:-:S07]  /*6610*/  MOV R27, R26 ;  /* 0x0000001a001b7202 */ /* 0x000fce0000000f00 */
[----:B------:R-:W-:Y:S05]  /*6620*/  WARPSYNC.COLLECTIVE R19, `(.L_x_3176) ;  /* 0x0000000013087348 */ /* 0x000fea0003c00000 */
[----:B------:R0:W1:Y:S02]  /*6630*/  SHFL.BFLY P2, R26, R28, R25, R24 ;  /* 0x0c0000191c1a7389 */ /* 0x0000640000040018 */
[----:B01----:R-:W-:Y:S01]  /*6640*/  ENDCOLLECTIVE ;  /* 0x000000000000791b */ /* 0x003fe20003800000 */
.L_x_3176:
[----:B------:R-:W-:Y:S01]  /*6650*/  FADD.FTZ R27, R34, R27 ;  /* 0x0000001b221b7221 */ /* 0x000fe20000010000 */
[----:B------:R-:W-:Y:S06]  /*6660*/  BRA `(.L_x_3177) ;  /* 0xffffffe800fc7947 */ /* 0x000fec000383ffff */
.L_x_3156:
        /* <DEDUP_REMOVED lines=8> */
.L_x_3179:
[----:B------:R-:W-:Y:S05]  /*66f0*/  BSYNC B1 ;  /* 0x0000000000017941 */ /* 0x000fea0003800000 */
.L_x_3178:
        /* <DEDUP_REMOVED lines=8> */
.L_x_3180:
[----:B------:R-:W-:Y:S01]  /*6780*/  FADD.FTZ R30, R30, R27 ;  /* 0x0000001b1e1e7221 */ /* 0x000fe20000010000 */
[----:B------:R-:W-:-:S04]  /*6790*/  HFMA2.MMA R25, -RZ, RZ, 0, 2.384185791015625e-07 ;  /* 0x00000004ff197435 */ /* 0x000fc800000001ff */
[----:B------:R-:W-:Y:S01]  /*67a0*/  MOV R28, R30 ;  /* 0x0000001e001c7202 */ /* 0x000fe20000000f00 */
[----:B------:R-:W-:-:S07]  /*67b0*/  IMAD.MOV.U32 R32, RZ, RZ, R26 ;  /* 0x000000ffff207224 */ /* 0x000fce00078e001a */
[----:B------:R-:W-:Y:S05]  /*67c0*/  WARPSYNC.COLLECTIVE R19, `(.L_x_3181) ;  /* 0x0000000013087348 */ /* 0x000fea0003c00000 */
[----:B------:R0:W1:Y:S02]  /*67d0*/  SHFL.BFLY P2, R26, R28, R25, R24 ;  /* 0x0c0000191c1a7389 */ /* 0x0000640000040018 */
[----:B01----:R-:W-:Y:S01]  /*67e0*/  ENDCOLLECTIVE ;  /* 0x000000000000791b */ /* 0x003fe20003800000 */
.L_x_3181:
[----:B------:R-:W-:-:S05]  /*67f0*/  FADD.FTZ R32, R32, R29 ;  /* 0x0000001d20207221 */ /* 0x000fca0000010000 */
[----:B------:R-:W-:Y:S02]  /*6800*/  MOV R28, R32 ;  /* 0x00000020001c7202 */ /* 0x000fe40000000f00 */
[----:B------:R-:W-:-:S07]  /*6810*/  MOV R31, R26 ;  /* 0x0000001a001f7202 */ /* 0x000fce0000000f00 */
[----:B------:R-:W-:Y:S05]  /*6820*/  WARPSYNC.COLLECTIVE R19, `(.L_x_3182) ;  /* 0x0000000013087348 */ /* 0x000fea0003c00000 */
[----:B------:R0:W1:Y:S02]  /*6830*/  SHFL.BFLY P2, R26, R28, R25, R24 ;  /* 0x0c0000191c1a7389 */ /* 0x0000640000040018 */
[----:B01----:R-:W-:Y:S01]  /*6840*/  ENDCOLLECTIVE ;  /* 0x000000000000791b */ /* 0x003fe20003800000 */
.L_x_3182:
[----:B------:R-:W-:Y:S01]  /*6850*/  FADD.FTZ R31, R30, R31 ;  /* 0x0000001f1e1f7221 */ /* 0x000fe20000010000 */
[----:B------:R-:W-:-:S03]  /*6860*/  HFMA2.MMA R25, -RZ, RZ, 0, 1.1920928955078125e-07 ;  /* 0x00000002ff197435 */ /* 0x000fc600000001ff */
[----:B------:R-:W-:Y:S01]  /*6870*/  IMAD.MOV.U32 R28, RZ, RZ, R31 ;  /* 0x000000ffff1c7224 */ /* 0x000fe200078e001f */
[----:B------:R-:W-:-:S07]  /*6880*/  MOV R33, R26 ;  /* 0x0000001a00217202 */ /* 0x000fce0000000f00 */
[----:B------:R-:W-:Y:S05]  /*6890*/  WARPSYNC.COLLECTIVE R19, `(.L_x_3183) ;  /* 0x0000000013087348 */ /* 0x000fea0003c00000 */
[----:B------:R0:W1:Y:S02]  /*68a0*/  SHFL.BFLY P2, R26, R28, R25, R24 ;  /* 0x0c0000191c1a7389 */ /* 0x0000640000040018 */
[----:B01----:R-:W-:Y:S01]  /*68b0*/  ENDCOLLECTIVE ;  /* 0x000000000000791b */ /* 0x003fe20003800000 */
.L_x_3183:
[----:B------:R-:W-:-:S05]  /*68c0*/  FADD.FTZ R33, R32, R33 ;  /* 0x0000002120217221 */ /* 0x000fca0000010000 */
[----:B------:R-:W-:Y:S02]  /*68d0*/  MOV R28, R33 ;  /* 0x00000021001c7202 */ /* 0x000fe40000000f00 */
[----:B------:R-:W-:-:S07]  /*68e0*/  MOV R34, R26 ;  /* 0x0000001a00227202 */ /* 0x000fce0000000f00 */
[----:B------:R-:W-:Y:S05]  /*68f0*/  WARPSYNC.COLLECTIVE R19, `(.L_x_3184) ;  /* 0x0000000013087348 */ /* 0x000fea0003c00000 */
[----:B------:R0:W1:Y:S02]  /*6900*/  SHFL.BFLY P2, R26, R28, R25, R24 ;  /* 0x0c0000191c1a7389 */ /* 0x0000640000040018 */
[----:B01----:R-:W-:Y:S01]  /*6910*/  ENDCOLLECTIVE ;  /* 0x000000000000791b */ /* 0x003fe20003800000 */
.L_x_3184:
[----:B------:R-:W-:-:S05]  /*6920*/  FADD.FTZ R34, R31, R34 ;  /* 0x000000221f227221 */ /* 0x000fca0000010000 */
[----:B------:R-:W-:Y:S01]  /*6930*/  MOV R28, R34 ;  /* 0x00000022001c7202 */ /* 0x000fe20000000f00 */
[----:B------:R-:W-:Y:S01]  /*6940*/  IMAD.MOV.U32 R25, RZ, RZ, 0x1 ;  /* 0x00000001ff197424 */ /* 0x000fe200078e00ff */
[----:B------:R-:W-:-:S07]  /*6950*/  MOV R36, R26 ;  /* 0x0000001a00247202 */ /* 0x000fce0000000f00 */
[----:B------:R-:W-:Y:S05]  /*6960*/  WARPSYNC.COLLECTIVE R19, `(.L_x_3185) ;  /* 0x0000000013087348 */ /* 0x000fea0003c00000 */
[----:B------:R0:W1:Y:S02]  /*6970*/  SHFL.BFLY P2, R26, R28, R25, R24 ;  /* 0x0c0000191c1a7389 */ /* 0x0000640000040018 */
[----:B01----:R-:W-:Y:S01]  /*6980*/  ENDCOLLECTIVE ;  /* 0x000000000000791b */ /* 0x003fe20003800000 */
.L_x_3185:
[----:B------:R-:W-:-:S05]  /*6990*/  FADD.FTZ R36, R33, R36 ;  /* 0x0000002421247221 */ /* 0x000fca0000010000 */
[----:B------:R-:W-:Y:S02]  /*69a0*/  MOV R28, R36 ;  /* 0x00000024001c7202 */ /* 0x000fe40000000f00 */
[----:B------:R-:W-:-:S07]  /*69b0*/  MOV R27, R26 ;  /* 0x0000001a001b7202 */ /* 0x000fce0000000f00 */
[----:B------:R-:W-:Y:S05]  /*69c0*/  WARPSYNC.COLLECTIVE R19, `(.L_x_3186) ;  /* 0x0000000013087348 */ /* 0x000fea0003c00000 */
[----:B------:R0:W1:Y:S02]  /*69d0*/  SHFL.BFLY P2, R26, R28, R25, R24 ;  /* 0x0c0000191c1a7389 */ /* 0x0000640000040018 */
[----:B01----:R-:W-:Y:S01]  /*69e0*/  ENDCOLLECTIVE ;  /* 0x000000000000791b */ /* 0x003fe20003800000 */
.L_x_3186:
[----:B------:R-:W-:Y:S01]  /*69f0*/  FADD.FTZ R27, R34, R27 ;  /* 0x0000001b221b7221 */ /* 0x000fe20000010000 */
[----:B------:R-:W-:Y:S06]  /*6a00*/  BRA `(.L_x_3187) ;  /* 0xffffffe800b07947 */ /* 0x000fec000383ffff */
.L_x_3157:
        /* <DEDUP_REMOVED lines=8> */
.L_x_3189:
[----:B------:R-:W-:Y:S05]  /*6a90*/  BSYNC B0 ;  /* 0x0000000000007941 */ /* 0x000fea0003800000 */
.L_x_3188:
[----:B------:R-:W-:Y:S01]  /*6aa0*/  HFMA2.MMA R25, -RZ, RZ, 0, 4.76837158203125e-07 ;  /* 0x00000008ff197435 */ /* 0x000fe200000001ff */
[----:B------:R-:W-:Y:S01]  /*6ab0*/  MOV R28, R21 ;  /* 0x00000015001c7202 */ /* 0x000fe20000000f00 */
[----:B------:R-:W-:Y:S01]  /*6ac0*/  @P0 IMAD.SHL.U32 R30, R40, 0x2, RZ ;  /* 0x00000002281e0824 */ /* 0x000fe200078e00ff */
[----:B------:R-:W-:Y:S01]  /*6ad0*/  MOV R24, 0x101f ;  /* 0x0000101f00187802 */ /* 0x000fe20000000f00 */
[----:B------:R-:W-:Y:S01]  /*6ae0*/  IMAD.MOV.U32 R34, RZ, RZ, RZ ;  /* 0x000000ffff227224 */ /* 0x000fe200078e00ff */
[----:B------:R-:W-:Y:S01]  /*6af0*/  MOV R19, 0xffff ;  /* 0x0000ffff00137802 */ /* 0x000fe20000000f00 */
[----:B------:R-:W-:Y:S01]  /*6b00*/  HFMA2.MMA R33, -RZ, RZ, 0, 0 ;  /* 0x00000000ff217435 */ /* 0x000fe200000001ff */
[----:B------:R-:W-:Y:S01]  /*6b10*/  MOV R23, R26 ;  /* 0x0000001a00177202 */ /* 0x000fe20000000f00 */
[----:B------:R-:W-:Y:S01]  /*6b20*/  HFMA2.MMA R38, -RZ, RZ, 0, 0 ;  /* 0x00000000ff267435 */ /* 0x000fe200000001ff */
[----:B------:R-:W-:-:S10]  /*6b30*/  @P0 IADD3 R29, R27, 0x1e, RZ ;  /* 0x0000001e1b1d0810 */ /* 0x000fd40007ffe0ff */
[----:B------:R-:W-:Y:S05]  /*6b40*/  WARPSYNC.COLLECTIVE R19, `(.L_x_3190) ;  /* 0x0000000013087348 */ /* 0x000fea0003c00000 */
[----:B------:R0:W1:Y:S02]  /*6b50*/  SHFL.BFLY P2, R26, R28, R25, R24 ;  /* 0x0c0000191c1a7389 */ /* 0x0000640000040018 */
[----:B01----:R-:W-:Y:S01]  /*6b60*/  ENDCOLLECTIVE ;  /* 0x000000000000791b */ /* 0x003fe20003800000 */
.L_x_3190:
[C---:B------:R-:W-:Y:S01]  /*6b70*/  @P0 LEA R32, R40.reuse, UR4, 0x7 ;  /* 0x0000000428200c11 */ /* 0x040fe2000f8e38ff */
[----:B------:R-:W-:Y:S01]  /*6b80*/  FADD.FTZ R23, R23, R20 ;  /* 0x0000001417177221 */ /* 0x000fe20000010000 */
[----:B------:R-:W-:Y:S01]  /*6b90*/  @P0 LOP3.LUT R29, R29, R30, RZ, 0x3c, !PT ;  /* 0x0000001e1d1d0212 */ /* 0x000fe200078e3cff */
[----:B------:R-:W-:Y:S01]  /*6ba0*/  HFMA2.MMA R46, -RZ, RZ, 0, 0 ;  /* 0x00000000ff2e7435 */ /* 0x000fe200000001ff */
[C---:B------:R-:W-:Y:S02]  /*6bb0*/  @P0 LEA R37, R40.reuse, UR4, 0x7 ;  /* 0x0000000428250c11 */ /* 0x040fe4000f8e38ff */
[----:B------:R-:W-:Y:S01]  /*6bc0*/  MOV R42, RZ ;  /* 0x000000ff002a7202 */ /* 0x000fe20000000f00 */
[----:B------:R-:W-:Y:S01]  /*6bd0*/  @P0 IMAD R29, R29, 0x4, R32 ;  /* 0x000000041d1d0824 */ /* 0x000fe200078e0220 */
[----:B------:R-:W-:-:S04]  /*6be0*/  @P0 LEA R47, R40, UR4, 0x7 ;  /* 0x00000004282f0c11 */ /* 0x000fc8000f8e38ff */
        /* <DEDUP_REMOVED lines=8> */
.L_x_3191:
[----:B------:R-:W-:Y:S02]  /*6c70*/  MOV R28, R22 ;  /* 0x00000016001c7202 */ /* 0x000fe40000000f00 */
[----:B------:R-:W-:-:S07]  /*6c80*/  MOV R20, R26 ;  /* 0x0000001a00147202 */ /* 0x000fce0000000f00 */
[----:B------:R-:W-:Y:S05]  /*6c90*/  WARPSYNC.COLLECTIVE R19, `(.L_x_3192) ;  /* 0x0000000013087348 */ /* 0x000fea0003c00000 */
[----:B------:R0:W1:Y:S02]  /*6ca0*/  SHFL.BFLY P2, R26, R28, R25, R24 ;  /* 0x0c0000191c1a7389 */ /* 0x0000640000040018 */
[----:B01----:R-:W-:Y:S01]  /*6cb0*/  ENDCOLLECTIVE ;  /* 0x000000000000791b */ /* 0x003fe20003800000 */
.L_x_3192:
        /* <DEDUP_REMOVED lines=10> */
.L_x_3193:
[----:B------:R-:W-:Y:S02]  /*6d60*/  MOV R28, R21 ;  /* 0x00000015001c7202 */ /* 0x000fe40000000f00 */
[----:B------:R-:W-:-:S07]  /*6d70*/  MOV R23, R26 ;  /* 0x0000001a00177202 */ /* 0x000fce0000000f00 */
[----:B------:R-:W-:Y:S05]  /*6d80*/  WARPSYNC.COLLECTIVE R19, `(.L_x_3194) ;  /* 0x0000000013087348 */ /* 0x000fea0003c00000 */
[----:B------:R0:W1:Y:S02]  /*6d90*/  SHFL.BFLY P2, R26, R28, R25, R24 ;  /* 0x0c0000191c1a7389 */ /* 0x0000640000040018 */
[----:B01----:R-:W-:Y:S01]  /*6da0*/  ENDCOLLECTIVE ;  /* 0x000000000000791b */ /* 0x003fe20003800000 */
.L_x_3194:
[----:B------:R-:W-:Y:S01]  /*6db0*/  FADD.FTZ R29, R20, R23 ;  /* 0x00000017141d7221 */ /* 0x000fe20000010000 */
[----:B------:R-:W-:-:S04]  /*6dc0*/  @P0 SHF.L.U32 R23, R40, 0x1, RZ ;  /* 0x0000000128170819 */ /* 0x000fc800000006ff */
        /* <DEDUP_REMOVED lines=10> */
.L_x_3195:
[----:B------:R-:W0:Y:S01]  /*6e70*/  LDC.64 R20, c[0x0][0x218] ;  /* 0x00008600ff147b82 */ /* 0x000e220000000a00 */
[----:B------:R-:W-:Y:S01]  /*6e80*/  IMAD.MOV.U32 R28, RZ, RZ, R30 ;  /* 0x000000ffff1c7224 */ /* 0x000fe200078e001e */
[----:B------:R-:W-:-:S07]  /*6e90*/  MOV R32, R26 ;  /* 0x0000001a00207202 */ /* 0x000fce0000000f00 */
[----:B0-----:R-:W-:Y:S05]  /*6ea0*/  WARPSYNC.COLLECTIVE R19, `(.L_x_3196) ;  /* 0x0000000013087348 */ /* 0x001fea0003c00000 */
[----:B------:R1:W2:Y:S02]  /*6eb0*/  SHFL.BFLY P2, R26, R28, R25, R24 ;  /* 0x0c0000191c1a7389 */ /* 0x0002a40000040018 */
[----:B012---:R-:W-:Y:S01]  /*6ec0*/  ENDCOLLECTIVE ;  /* 0x000000000000791b */ /* 0x007fe20003800000 */
.L_x_3196:
        /* <DEDUP_REMOVED lines=10> */
.L_x_3197:
        /* <DEDUP_REMOVED lines=8> */
.L_x_3198:
[----:B------:R-:W-:Y:S01]  /*6ff0*/  FADD.FTZ R36, R36, R33 ;  /* 0x0000002124247221 */ /* 0x000fe20000010000 */
[----:B------:R-:W-:-:S04]  /*7000*/  HFMA2.MMA R25, -RZ, RZ, 0, 2.384185791015625e-07 ;  /* 0x00000004ff197435 */ /* 0x000fc800000001ff */
[----:B------:R-:W-:Y:S01]  /*7010*/  MOV R28, R36 ;  /* 0x00000024001c7202 */ /* 0x000fe20000000f00 */
[----:B------:R-:W-:-:S07]  /*7020*/  IMAD.MOV.U32 R35, RZ, RZ, R26 ;  /* 0x000000ffff237224 */ /* 0x000fce00078e001a */
[----:B------:R-:W-:Y:S05]  /*7030*/  WARPSYNC.COLLECTIVE R19, `(.L_x_3199) ;  /* 0x0000000013087348 */ /* 0x000fea0003c00000 */
[----:B------:R0:W1:Y:S02]  /*7040*/  SHFL.BFLY P2, R26, R28, R25, R24 ;  /* 0x0c0000191c1a7389 */ /* 0x0000640000040018 */
[----:B01----:R-:W-:Y:S01]  /*7050*/  ENDCOLLECTIVE ;  /* 0x000000000000791b */ /* 0x003fe20003800000 */
.L_x_3199:
[----:B------:R-:W-:-:S05]  /*7060*/  FADD.FTZ R35, R35, R34 ;  /* 0x0000002223237221 */ /* 0x000fca0000010000 */
[----:B------:R-:W-:Y:S02]  /*7070*/  MOV R28, R35 ;  /* 0x00000023001c7202 */ /* 0x000fe40000000f00 */
[----:B------:R-:W-:-:S07]  /*7080*/  MOV R33, R26 ;  /* 0x0000001a00217202 */ /* 0x000fce0000000f00 */
[----:B------:R-:W-:Y:S05]  /*7090*/  WARPSYNC.COLLECTIVE R19, `(.L_x_3200) ;  /* 0x0000000013087348 */ /* 0x000fea0003c00000 */
[----:B------:R0:W1:Y:S02]  /*70a0*/  SHFL.BFLY P2, R26, R28, R25, R24 ;  /* 0x0c0000191c1a7389 */ /* 0x0000640000040018 */
[----:B01----:R-:W-:Y:S01]  /*70b0*/  ENDCOLLECTIVE ;  /* 0x000000000000791b */ /* 0x003fe20003800000 */
.L_x_3200:
[----:B------:R-:W-:Y:S01]  /*70c0*/  FADD.FTZ R33, R36, R33 ;  /* 0x0000002124217221 */ /* 0x000fe20000010000 */
[----:B------:R-:W-:-:S04]  /*70d0*/  HFMA2.MMA R25, -RZ, RZ, 0, 1.1920928955078125e-07 ;  /* 0x00000002ff197435 */ /* 0x000fc800000001ff */
[----:B------:R-:W-:Y:S01]  /*70e0*/  MOV R28, R33 ;  /* 0x00000021001c7202 */ /* 0x000fe20000000f00 */
[----:B------:R-:W-:-:S07]  /*70f0*/  IMAD.MOV.U32 R34, RZ, RZ, R26 ;  /* 0x000000ffff227224 */ /* 0x000fce00078e001a */
[----:B------:R-:W-:Y:S05]  /*7100*/  WARPSYNC.COLLECTIVE R19, `(.L_x_3201) ;  /* 0x0000000013087348 */ /* 0x000fea0003c00000 */
[----:B------:R0:W1:Y:S02]  /*7110*/  SHFL.BFLY P2, R26, R28, R25, R24 ;  /* 0x0c0000191c1a7389 */ /* 0x0000640000040018 */
[----:B01----:R-:W-:Y:S01]  /*7120*/  ENDCOLLECTIVE ;  /* 0x000000000000791b */ /* 0x003fe20003800000 */
.L_x_3201:
[----:B------:R-:W-:-:S04]  /*7130*/  FADD.FTZ R34, R35, R34 ;  /* 0x0000002223227221 */ /* 0x000fc80000010000 */
[----:B------:R-:W-:Y:S01]  /*7140*/  IMAD.MOV.U32 R28, RZ, RZ, R34 ;  /* 0x000000ffff1c7224 */ /* 0x000fe200078e0022 */
[----:B------:R-:W-:-:S07]  /*7150*/  MOV R22, R26 ;  /* 0x0000001a00167202 */ /* 0x000fce0000000f00 */
[----:B------:R-:W-:Y:S05]  /*7160*/  WARPSYNC.COLLECTIVE R19, `(.L_x_3202) ;  /* 0x0000000013087348 */ /* 0x000fea0003c00000 */
[----:B------:R0:W1:Y:S02]  /*7170*/  SHFL.BFLY P2, R26, R28, R25, R24 ;  /* 0x0c0000191c1a7389 */ /* 0x0000640000040018 */
[----:B01----:R-:W-:Y:S01]  /*7180*/  ENDCOLLECTIVE ;  /* 0x000000000000791b */ /* 0x003fe20003800000 */
.L_x_3202:
[----:B------:R-:W-:Y:S01]  /*7190*/  FADD.FTZ R35, R33, R22 ;  /* 0x0000001621237221 */ /* 0x000fe20000010000 */
[----:B------:R-:W-:Y:S02]  /*71a0*/  @P0 IADD3 R22, R27, 0x5a, RZ ;  /* 0x0000005a1b160810 */ /* 0x000fe40007ffe0ff */
[----:B------:R-:W-:-:S04]  /*71b0*/  @P0 SHF.L.U32 R33, R40, 0x1, RZ ;  /* 0x0000000128210819 */ /* 0x000fc800000006ff */
[----:B------:R-:W-:Y:S01]  /*71c0*/  @P0 LOP3.LUT R22, R22, R33, RZ, 0x3c, !PT ;  /* 0x0000002116160212 */ /* 0x000fe200078e3cff */
[----:B------:R-:W-:Y:S01]  /*71d0*/  HFMA2.MMA R25, -RZ, RZ, 0, 5.9604644775390625e-08 ;  /* 0x00000001ff197435 */ /* 0x000fe200000001ff */
[----:B------:R-:W-:Y:S02]  /*71e0*/  IMAD.MOV.U32 R28, RZ, RZ, R35 ;  /* 0x000000ffff1c7224 */ /* 0x000fe400078e0023 */
[----:B------:R-:W-:-:S05]  /*71f0*/  @P0 LEA R22, R22, R47, 0x2 ;  /* 0x0000002f16160211 */ /* 0x000fca00078e10ff */
[----:B------:R0:W1:Y:S01]  /*7200*/  @P0 LDS R47, [R22] ;  /* 0x00000000162f0984 */ /* 0x0000620000000800 */
[----:B------:R-:W-:-:S03]  /*7210*/  MOV R37, R26 ;  /* 0x0000001a00257202 */ /* 0x000fc60000000f00 */
[----:B------:R0:W2:Y:S04]  /*7220*/  @P0 LDS R48, [R22+0x780] ;  /* 0x0007800016300984 */ /* 0x0000a80000000800 */
[----:B012---:R-:W-:Y:S05]  /*7230*/  WARPSYNC.COLLECTIVE R19, `(.L_x_3203) ;  /* 0x0000000013087348 */ /* 0x007fea0003c00000 */
[----:B------:R3:W4:Y:S02]  /*7240*/  SHFL.BFLY P2, R26, R28, R25, R24 ;  /* 0x0c0000191c1a7389 */ /* 0x0007240000040018 */
[----:B01234-:R-:W-:Y:S01]  /*7250*/  ENDCOLLECTIVE ;  /* 0x000000000000791b */ /* 0x01ffe20003800000 */
.L_x_3203:
[----:B------:R-:W-:Y:S01]  /*7260*/  FADD.FTZ R37, R34, R37 ;  /* 0x0000002522257221 */ /* 0x000fe20000010000 */
[----:B------:R-:W0:Y:S04]  /*7270*/  LDC.64 R22, c[0x0][0x220] ;  /* 0x00008800ff167b82 */ /* 0x000e280000000a00 */
[----:B------:R-:W-:Y:S02]  /*7280*/  MOV R28, R37 ;  /* 0x00000025001c7202 */ /* 0x000fe40000000f00 */
[----:B------:R-:W-:-:S07]  /*7290*/  MOV R34, R26 ;  /* 0x0000001a00227202 */ /* 0x000fce0000000f00 */
[----:B0-----:R-:W-:Y:S05]  /*72a0*/  WARPSYNC.COLLECTIVE R19, `(.L_x_3204) ;  /* 0x0000000013087348 */ /* 0x001fea0003c00000 */
[----:B------:R1:W2:Y:S02]  /*72b0*/  SHFL.BFLY P2, R26, R28, R25, R24 ;  /* 0x0c0000191c1a7389 */ /* 0x0002a40000040018 */
[----:B012---:R-:W-:Y:S01]  /*72c0*/  ENDCOLLECTIVE ;  /* 0x000000000000791b */ /* 0x007fe20003800000 */
.L_x_3204:
[----:B------:R-:W-:-:S04]  /*72d0*/  IMAD.WIDE R22, R31, 0x2, R22 ;  /* 0x000000021f167825 */ /* 0x000fc800078e0216 */
[----:B------:R-:W-:Y:S01]  /*72e0*/  FADD.FTZ R34, R35, R34 ;  /* 0x0000002223227221 */ /* 0x000fe20000010000 */
[----:B------:R-:W-:Y:S01]  /*72f0*/  @P0 IMAD.MOV.U32 R44, RZ, RZ, R47 ;  /* 0x000000ffff2c0224 */ /* 0x000fe200078e002f */
[----:B------:R-:W-:Y:S02]  /*7300*/  @P0 MOV R46, R48 ;  /* 0x00000030002e0202 */ /* 0x000fe40000000f00 */
[----:B------:R-:W-:Y:S02]  /*7310*/  ISETP.NE.AND P0, PT, R40, RZ, PT ;  /* 0x000000ff2800720c */ /* 0x000fe40003f05270 */
[----:B------:R-:W-:Y:S01]  /*7320*/  MOV R28, R38 ;  /* 0x00000026001c7202 */ /* 0x000fe20000000f00 */
[----:B------:R-:W-:Y:S01]  /*7330*/  IMAD.MOV.U32 R25, RZ, RZ, 0x8 ;  /* 0x00000008ff197424 */ /* 0x000fe200078e00ff */
[----:B------:R-:W-:-:S09]  /*7340*/  MOV R36, R26 ;  /* 0x0000001a00247202 */ /* 0x000fd20000000f00 */
[----:B------:R-:W-:Y:S05]  /*7350*/  WARPSYNC.COLLECTIVE R19, `(.L_x_3205) ;  /* 0x0000000013087348 */ /* 0x000fea0003c00000 */
[----:B------:R0:W1:Y:S02]  /*7360*/  SHFL.BFLY P2, R26, R28, R25, R24 ;  /* 0x0c0000191c1a7389 */ /* 0x0000640000040018 */
[----:B01----:R-:W-:Y:S01]  /*7370*/  ENDCOLLECTIVE ;  /* 0x000000000000791b */ /* 0x003fe20003800000 */
.L_x_3205:
[----:B------:R-:W-:Y:S01]  /*7380*/  @!P0 F2FP.F16.F32.PACK_AB R27, RZ, R30 ;  /* 0x0000001eff1b823e */ /* 0x000fe200000000ff */
[----:B------:R-:W-:Y:S01]  /*7390*/  FADD.FTZ R36, R37, R36 ;  /* 0x0000002425247221 */ /* 0x000fe20000010000 */
[----:B------:R-:W-:Y:S02]  /*73a0*/  MOV R28, R42 ;  /* 0x0000002a001c7202 */ /* 0x000fe40000000f00 */
[----:B------:R-:W-:-:S07]  /*73b0*/  MOV R43, R26 ;  /* 0x0000001a002b7202 */ /* 0x000fce0000000f00 */
[----:B------:R-:W-:Y:S05]  /*73c0*/  WARPSYNC.COLLECTIVE R19, `(.L_x_3206) ;  /* 0x0000000013087348 */ /* 0x000fea0003c00000 */
[----:B------:R0:W1:Y:S02]  /*73d0*/  SHFL.BFLY P2, R26, R28, R25, R24 ;  /* 0x0c0000191c1a7389 */ /* 0x0000640000040018 */
[----:B01----:R-:W-:Y:S01]  /*73e0*/  ENDCOLLECTIVE ;  /* 0x000000000000791b */ /* 0x003fe20003800000 */
.L_x_3206:
[----:B------:R-:W-:Y:S01]  /*73f0*/  FADD.FTZ R43, R43, R38 ;  /* 0x000000262b2b7221 */ /* 0x000fe20000010000 */
[----:B------:R-:W-:-:S04]  /*7400*/  HFMA2.MMA R25, -RZ, RZ, 0, 2.384185791015625e-07 ;  /* 0x00000004ff197435 */ /* 0x000fc800000001ff */
[----:B------:R-:W-:Y:S02]  /*7410*/  MOV R28, R43 ;  /* 0x0000002b001c7202 */ /* 0x000fe40000000f00 */
[----:B------:R-:W-:-:S07]  /*7420*/  MOV R45, R26 ;  /* 0x0000001a002d7202 */ /* 0x000fce0000000f00 */
[----:B------:R-:W-:Y:S05]  /*7430*/  WARPSYNC.COLLECTIVE R19, `(.L_x_3207) ;  /* 0x0000000013087348 */ /* 0x000fea0003c00000 */
[----:B------:R0:W1:Y:S02]  /*7440*/  SHFL.BFLY P2, R26, R28, R25, R24 ;  /* 0x0c0000191c1a7389 */ /* 0x0000640000040018 */
[----:B01----:R-:W-:Y:S01]  /*7450*/  ENDCOLLECTIVE ;  /* 0x000000000000791b */ /* 0x003fe20003800000 */
.L_x_3207:
[----:B------:R-:W-:-:S05]  /*7460*/  FADD.FTZ R45, R45, R42 ;  /* 0x0000002a2d2d7221 */ /* 0x000fca0000010000 */
[----:B------:R-:W-:Y:S01]  /*7470*/  MOV R28, R45 ;  /* 0x0000002d001c7202 */ /* 0x000fe20000000f00 */
[----:B------:R-:W-:-:S07]  /*7480*/  IMAD.MOV.U32 R38, RZ, RZ, R26 ;  /* 0x000000ffff267224 */ /* 0x000fce00078e001a */
[----:B------:R-:W-:Y:S05]  /*7490*/  WARPSYNC.COLLECTIVE R19, `(.L_x_3208) ;  /* 0x0000000013087348 */ /* 0x000fea0003c00000 */
[----:B------:R0:W1:Y:S02]  /*74a0*/  SHFL.BFLY P2, R26, R28, R25, R24 ;  /* 0x0c0000191c1a7389 */ /* 0x0000640000040018 */
[----:B01----:R-:W-:Y:S01]  /*74b0*/  ENDCOLLECTIVE ;  /* 0x000000000000791b */ /* 0x003fe20003800000 */
.L_x_3208:
[----:B------:R-:W-:Y:S01]  /*74c0*/  FADD.FTZ R38, R43, R38 ;  /* 0x000000262b267221 */ /* 0x000fe20000010000 */
[----:B------:R-:W-:-:S03]  /*74d0*/  HFMA2.MMA R25, -RZ, RZ, 0, 1.1920928955078125e-07 ;  /* 0x00000002ff197435 */ /* 0x000fc600000001ff */
[----:B------:R-:W-:Y:S01]  /*74e0*/  IMAD.MOV.U32 R28, RZ, RZ, R38 ;  /* 0x000000ffff1c7224 */ /* 0x000fe200078e0026 */
[----:B------:R-:W-:-:S07]  /*74f0*/  MOV R42, R26 ;  /* 0x0000001a002a7202 */ /* 0x000fce0000000f00 */
[----:B------:R-:W-:Y:S05]  /*7500*/  WARPSYNC.COLLECTIVE R19, `(.L_x_3209) ;  /* 0x0000000013087348 */ /* 0x000fea0003c00000 */
[----:B------:R0:W1:Y:S02]  /*7510*/  SHFL.BFLY P2, R26, R28, R25, R24 ;  /* 0x0c0000191c1a7389 */ /* 0x0000640000040018 */
[----:B01----:R-:W-:Y:S01]  /*7520*/  ENDCOLLECTIVE ;  /* 0x000000000000791b */ /* 0x003fe20003800000 */
.L_x_3209:
[----:B------:R-:W-:-:S05]  /*7530*/  FADD.FTZ R42, R45, R42 ;  /* 0x0000002a2d2a7221 */ /* 0x000fca0000010000 */
[----:B------:R-:W-:Y:S02]  /*7540*/  MOV R28, R42 ;  /* 0x0000002a001c7202 */ /* 0x000fe40000000f00 */
[----:B------:R-:W-:-:S07]  /*7550*/  MOV R43, R26 ;  /* 0x0000001a002b7202 */ /* 0x000fce0000000f00 */
[----:B------:R-:W-:Y:S05]  /*7560*/  WARPSYNC.COLLECTIVE R19, `(.L_x_3210) ;  /* 0x0000000013087348 */ /* 0x000fea0003c00000 */
[----:B------:R0:W1:Y:S02]  /*7570*/  SHFL.BFLY P2, R26, R28, R25, R24 ;  /* 0x0c0000191c1a7389 */ /* 0x0000640000040018 */
[----:B01----:R-:W-:Y:S01]  /*7580*/  ENDCOLLECTIVE ;  /* 0x000000000000791b */ /* 0x003fe20003800000 */
.L_x_3210:
[----:B------:R-:W-:Y:S01]  /*7590*/  FADD.FTZ R43, R38, R43 ;  /* 0x0000002b262b7221 */ /* 0x000fe20000010000 */
[----:B------:R-:W-:-:S04]  /*75a0*/  HFMA2.MMA R25, -RZ, RZ, 0, 5.9604644775390625e-08 ;  /* 0x00000001ff197435 */ /* 0x000fc800000001ff */
[----:B------:R-:W-:Y:S02]  /*75b0*/  MOV R28, R43 ;  /* 0x0000002b001c7202 */ /* 0x000fe40000000f00 */
[----:B------:R-:W-:-:S07]  /*75c0*/  MOV R45, R26 ;  /* 0x0000001a002d7202 */ /* 0x000fce0000000f00 */
[----:B------:R-:W-:Y:S05]  /*75d0*/  WARPSYNC.COLLECTIVE R19, `(.L_x_3211) ;  /* 0x0000000013087348 */ /* 0x000fea0003c00000 */
[----:B------:R0:W1:Y:S02]  /*75e0*/  SHFL.BFLY P2, R26, R28, R25, R24 ;  /* 0x0c0000191c1a7389 */ /* 0x0000640000040018 */
[----:B01----:R-:W-:Y:S01]  /*75f0*/  ENDCOLLECTIVE ;  /* 0x000000000000791b */ /* 0x003fe20003800000 */
.L_x_3211:
[----:B------:R-:W-:-:S05]  /*7600*/  FADD.FTZ R42, R42, R45 ;  /* 0x0000002d2a2a7221 */ /* 0x000fca0000010000 */
[----:B------:R-:W-:Y:S02]  /*7610*/  MOV R28, R42 ;  /* 0x0000002a001c7202 */ /* 0x000fe40000000f00 */
[----:B------:R-:W-:-:S07]  /*7620*/  MOV R38, R26 ;  /* 0x0000001a00267202 */ /* 0x000fce0000000f00 */
[----:B------:R-:W-:Y:S05]  /*7630*/  WARPSYNC.COLLECTIVE R19, `(.L_x_3212) ;  /* 0x0000000013087348 */ /* 0x000fea0003c00000 */
[----:B------:R0:W1:Y:S02]  /*7640*/  SHFL.BFLY P2, R26, R28, R25, R24 ;  /* 0x0c0000191c1a7389 */ /* 0x0000640000040018 */
[----:B01----:R-:W-:Y:S01]  /*7650*/  ENDCOLLECTIVE ;  /* 0x000000000000791b */ /* 0x003fe20003800000 */
.L_x_3212:
[----:B------:R-:W-:Y:S01]  /*7660*/  HFMA2.MMA R25, -RZ, RZ, 0, 4.76837158203125e-07 ;  /* 0x00000008ff197435 */ /* 0x000fe200000001ff */
[----:B------:R-:W-:Y:S01]  /*7670*/  IMAD.MOV.U32 R28, RZ, RZ, R44 ;  /* 0x000000ffff1c7224 */ /* 0x000fe200078e002c */
[----:B------:R-:W-:-:S09]  /*7680*/  MOV R33, R26 ;  /* 0x0000001a00217202 */ /* 0x000fd20000000f00 */
[----:B------:R-:W-:Y:S05]  /*7690*/  WARPSYNC.COLLECTIVE R19, `(.L_x_3213) ;  /* 0x0000000013087348 */ /* 0x000fea0003c00000 */
[----:B------:R0:W1:Y:S02]  /*76a0*/  SHFL.BFLY P2, R26, R28, R25, R24 ;  /* 0x0c0000191c1a7389 */ /* 0x0000640000040018 */
[----:B01----:R-:W-:Y:S01]  /*76b0*/  ENDCOLLECTIVE ;  /* 0x000000000000791b */ /* 0x003fe20003800000 */
.L_x_3213:
[----:B------:R-:W-:Y:S02]  /*76c0*/  MOV R28, R46 ;  /* 0x0000002e001c7202 */ /* 0x000fe40000000f00 */
[----:B------:R-:W-:-:S07]  /*76d0*/  MOV R47, R26 ;  /* 0x0000001a002f7202 */ /* 0x000fce0000000f00 */
[----:B------:R-:W-:Y:S05]  /*76e0*/  WARPSYNC.COLLECTIVE R19, `(.L_x_3214) ;  /* 0x0000000013087348 */ /* 0x000fea0003c00000 */
[----:B------:R0:W1:Y:S02]  /*76f0*/  SHFL.BFLY P2, R26, R28, R25, R24 ;  /* 0x0c0000191c1a7389 */ /* 0x0000640000040018 */
[----:B01----:R-:W-:Y:S01]  /*7700*/  ENDCOLLECTIVE ;  /* 0x000000000000791b */ /* 0x003fe20003800000 */
.L_x_3214:
[----:B------:R-:W-:Y:S01]  /*7710*/  FADD.FTZ R47, R47, R44 ;  /* 0x0000002c2f2f7221 */ /* 0x000fe20000010000 */
[----:B------:R-:W-:-:S04]  /*7720*/  HFMA2.MMA R25, -RZ, RZ, 0, 2.384185791015625e-07 ;  /* 0x00000004ff197435 */ /* 0x000fc800000001ff */
[----:B------:R-:W-:Y:S01]  /*7730*/  MOV R28, R47 ;  /* 0x0000002f001c7202 */ /* 0x000fe20000000f00 */
[----:B------:R-:W-:-:S07]  /*7740*/  IMAD.MOV.U32 R49, RZ, RZ, R26 ;  /* 0x000000ffff317224 */ /* 0x000fce00078e001a */
[----:B------:R-:W-:Y:S05]  /*7750*/  WARPSYNC.COLLECTIVE R19, `(.L_x_3215) ;  /* 0x0000000013087348 */ /* 0x000fea0003c00000 */
[----:B------:R0:W1:Y:S02]  /*7760*/  SHFL.BFLY P2, R26, R28, R25, R24 ;  /* 0x0c0000191c1a7389 */ /* 0x0000640000040018 */
[----:B01----:R-:W-:Y:S01]  /*7770*/  ENDCOLLECTIVE ;  /* 0x000000000000791b */ /* 0x003fe20003800000 */
.L_x_3215:
[----:B------:R-:W-:-:S05]  /*7780*/  FADD.FTZ R49, R49, R46 ;  /* 0x0000002e31317221 */ /* 0x000fca0000010000 */
[----:B------:R-:W-:Y:S02]  /*7790*/  MOV R28, R49 ;  /* 0x00000031001c7202 */ /* 0x000fe40000000f00 */
[----:B------:R-:W-:-:S07]  /*77a0*/  MOV R44, R26 ;  /* 0x0000001a002c7202 */ /* 0x000fce0000000f00 */
[----:B------:R-:W-:Y:S05]  /*77b0*/  WARPSYNC.COLLECTIVE R19, `(.L_x_3216) ;  /* 0x0000000013087348 */ /* 0x000fea0003c00000 */
[----:B------:R0:W1:Y:S02]  /*77c0*/  SHFL.BFLY P2, R26, R28, R25, R24 ;  /* 0x0c0000191c1a7389 */ /* 0x0000640000040018 */
[----:B01----:R-:W-:Y:S01]  /*77d0*/  ENDCOLLECTIVE ;  /* 0x000000000000791b */ /* 0x003fe20003800000 */
.L_x_3216:
[----:B------:R-:W-:Y:S01]  /*77e0*/  FADD.FTZ R44, R47, R44 ;  /* 0x0000002c2f2c7221 */ /* 0x000fe20000010000 */
[----:B------:R-:W-:-:S03]  /*77f0*/  HFMA2.MMA R25, -RZ, RZ, 0, 1.1920928955078125e-07 ;  /* 0x00000002ff197435 */ /* 0x000fc600000001ff */
[----:B------:R-:W-:Y:S01]  /*7800*/  IMAD.MOV.U32 R28, RZ, RZ, R44 ;  /* 0x000000ffff1c7224 */ /* 0x000fe200078e002c */
[----:B------:R-:W-:-:S07]  /*7810*/  MOV R46, R26 ;  /* 0x0000001a002e7202 */ /* 0x000fce0000000f00 */
[----:B------:R-:W-:Y:S05]  /*7820*/  WARPSYNC.COLLECTIVE R19, `(.L_x_3217) ;  /* 0x0000000013087348 */ /* 0x000fea0003c00000 */
[----:B------:R0:W1:Y:S02]  /*7830*/  SHFL.BFLY P2, R26, R28, R25, R24 ;  /* 0x0c0000191c1a7389 */ /* 0x0000640000040018 */
[----:B01----:R-:W-:Y:S01]  /*7840*/  ENDCOLLECTIVE ;  /* 0x000000000000791b */ /* 0x003fe20003800000 */
.L_x_3217:
[----:B------:R-:W-:-:S05]  /*7850*/  FADD.FTZ R46, R49, R46 ;  /* 0x0000002e312e7221 */ /* 0x000fca0000010000 */
[----:B------:R-:W-:Y:S02]  /*7860*/  MOV R28, R46 ;  /* 0x0000002e001c7202 */ /* 0x000fe40000000f00 */
[----:B------:R-:W-:-:S07]  /*7870*/  MOV R45, R26 ;  /* 0x0000001a002d7202 */ /* 0x000fce0000000f00 */
[----:B------:R-:W-:Y:S05]  /*7880*/  WARPSYNC.COLLECTIVE R19, `(.L_x_3218) ;  /* 0x0000000013087348 */ /* 0x000fea0003c00000 */
[----:B------:R0:W1:Y:S02]  /*7890*/  SHFL.BFLY P2, R26, R28, R25, R24 ;  /* 0x0c0000191c1a7389 */ /* 0x0000640000040018 */
[----:B01----:R-:W-:Y:S01]  /*78a0*/  ENDCOLLECTIVE ;  /* 0x000000000000791b */ /* 0x003fe20003800000 */
.L_x_3218:
[----:B------:R-:W-:Y:S01]  /*78b0*/  FADD.FTZ R44, R44, R45 ;  /* 0x0000002d2c2c7221 */ /* 0x000fe20000010000 */
[----:B------:R-:W-:Y:S01]  /*78c0*/  FADD.FTZ R25, R43, R38 ;  /* 0x000000262b197221 */ /* 0x000fe20000010000 */
[----:B------:R-:W-:Y:S02]  /*78d0*/  @!P0 F2FP.F16.F32.PACK_AB R19, RZ, R34 ;  /* 0x00000022ff13823e */ /* 0x000fe400000000ff */
[----:B------:R-:W-:Y:S01]  /*78e0*/  IMAD.MOV.U32 R28, RZ, RZ, R44 ;  /* 0x000000ffff1c7224 */ /* 0x000fe200078e002c */
        /* <DEDUP_REMOVED lines=17> */
.L_x_3219:
[----:B------:R-:W-:Y:S01]  /*7a00*/  @!P0 F2FP.F16.F32.PACK_AB R27, RZ, R27 ;  /* 0x0000001bff1b823e */ /* 0x000fe200000000ff */
[----:B------:R0:W-:Y:S04]  /*7a10*/  @!P0 STG.E.U16 desc[UR8][R22.64], R29 ;  /* 0x0000001d16008986 */ /* 0x0001e8000c101508 */
[----:B------:R1:W-:Y:S04]  /*7a20*/  @!P0 STG.E.U16 desc[UR8][R20.64+0x3c], R30 ;  /* 0x00003c1e14008986 */ /* 0x0003e8000c101508 */
[----:B------:R1:W-:Y:S01]  /*7a30*/  @!P0 STG.E.U16 desc[UR8][R22.64+0x3c], R31 ;  /* 0x00003c1f16008986 */ /* 0x0003e2000c101508 */
[----:B------:R-:W-:-:S03]  /*7a40*/  MOV R28, R46 ;  /* 0x0000002e001c7202 */ /* 0x000fc60000000f00 */
[----:B------:R1:W-:Y:S04]  /*7a50*/  @!P0 STG.E.U16 desc[UR8][R20.64+0x78], R32 ;  /* 0x0000782014008986 */ /* 0x0003e8000c101508 */
[----:B------:R1:W-:Y:S01]  /*7a60*/  @!P0 STG.E.U16 desc[UR8][R22.64+0x78], R27 ;  /* 0x0000781b16008986 */ /* 0x0003e2000c101508 */
[----:B0-----:R-:W-:-:S07]  /*7a70*/  MOV R29, R26 ;  /* 0x0000001a001d7202 */ /* 0x001fce0000000f00 */
[----:B-1----:R-:W-:Y:S05]  /*7a80*/  WARPSYNC.COLLECTIVE R19, `(.L_x_3220) ;  /* 0x0000000013087348 */ /* 0x002fea0003c00000 */
[----:B------:R0:W2:Y:S02]  /*7a90*/  SHFL.BFLY P2, R26, R28, R25, R24 ;  /* 0x0c0000191c1a7389 */ /* 0x0000a40000040018 */
[----:B012---:R-:W-:Y:S01]  /*7aa0*/  ENDCOLLECTIVE ;  /* 0x000000000000791b */ /* 0x007fe20003800000 */
.L_x_3220:
[----:B------:R-:W-:Y:S01]  /*7ab0*/  FADD.FTZ R29, R44, R29 ;  /* 0x0000001d2c1d7221 */ /* 0x000fe20000010000 */
[----:B------:R-:W-:Y:S06]  /*7ac0*/  BRA `(.L_x_3221) ;  /* 0xffffffe000f87947 */ /* 0x000fec000383ffff */
.L_x_3222:
        /* <DEDUP_REMOVED lines=11> */
.L_x_3954:


//--------------------- .text._ZN13group_norm_v218gn_bwd_cuda_kernelI6__halfLi480ELi3ELi16ELi120ELi256ELb1ELb1ELi8ELi960ELi960ELi4ELb1ELi10ELb0ELb0ELNS_15WgradSyncMethodE3ENS_16CompileConditionILi900EEEEEvPT_S6_S6_PKS5_S8_S8_S8_PKfflPfPj --------------------------
	.section	.text._ZN13group_norm_v218gn_bwd_cuda_kernelI6__halfLi480ELi3ELi16ELi120ELi256ELb1ELb1ELi8ELi960ELi960ELi4ELb1ELi10ELb0ELb0ELNS_15WgradSyncMethodE3ENS_16CompileConditionILi900EEEEEvPT_S6_S6_PKS5_S8_S8_S8_PKfflPfPj,"ax",@progbits
	.align	128
        .global         _ZN13group_norm_v218gn_bwd_cuda_kernelI6__halfLi480ELi3ELi16ELi120ELi256ELb1ELb1ELi8ELi960ELi960ELi4ELb1ELi10ELb0ELb0ELNS_15WgradSyncMethodE3ENS_16CompileConditionILi900EEEEEvPT_S6_S6_PKS5_S8_S8_S8_PKfflPfPj
        .type           _ZN13group_norm_v218gn_bwd_cuda_kernelI6__halfLi480ELi3ELi16ELi120ELi256ELb1ELb1ELi8ELi960ELi960ELi4ELb1ELi10ELb0ELb0ELNS_15WgradSyncMethodE3ENS_16CompileConditionILi900EEEEEvPT_S6_S6_PKS5_S8_S8_S8_PKfflPfPj,@function
        .size           _ZN13group_norm_v218gn_bwd_cuda_kernelI6__halfLi480ELi3ELi16ELi120ELi256ELb1ELb1ELi8ELi960ELi960ELi4ELb1ELi10ELb0ELb0ELNS_15WgradSyncMethodE3ENS_16CompileConditionILi900EEEEEvPT_S6_S6_PKS5_S8_S8_S8_PKfflPfPj,(.L_x_3955 - _ZN13group_norm_v218gn_bwd_cuda_kernelI6__halfLi480ELi3ELi16ELi120ELi256ELb1ELb1ELi8ELi960ELi960ELi4ELb1ELi10ELb0ELb0ELNS_15WgradSyncMethodE3ENS_16CompileConditionILi900EEEEEvPT_S6_S6_PKS5_S8_S8_S8_PKfflPfPj)
        .other          _ZN13group_norm_v218gn_bwd_cuda_kernelI6__halfLi480ELi3ELi16ELi120ELi256ELb1ELb1ELi8ELi960ELi960ELi4ELb1ELi10ELb0ELb0ELNS_15WgradSyncMethodE3ENS_16CompileConditionILi900EEEEEvPT_S6_S6_PKS5_S8_S8_S8_PKfflPfPj,@"STO_CUDA_ENTRY STV_DEFAULT"
_ZN13group_norm_v218gn_bwd_cuda_kernelI6__halfLi480ELi3ELi16ELi120ELi256ELb1ELb1ELi8ELi960ELi960ELi4ELb1ELi10ELb0ELb0ELNS_15WgradSyncMethodE3ENS_16CompileConditionILi900EEEEEvPT_S6_S6_PKS5_S8_S8_S8_PKfflPfPj:
.text._ZN13group_norm_v218gn_bwd_cuda_kernelI6__halfLi480ELi3ELi16ELi120ELi256ELb1ELb1ELi8ELi960ELi960ELi4ELb1ELi10ELb0ELb0ELNS_15WgradSyncMethodE3ENS_16CompileConditionILi900EEEEEvPT_S6_S6_PKS5_S8_S8_S8_PKfflPfPj:
        /* <DEDUP_REMOVED lines=32> */
.L_x_3225:
[----:B------:R-:W2:Y:S04]  /*0200*/  LD.E.STRONG.GPU R0, desc[UR12][R2.64] ;  /* 0x0000000c02007980 */ /* 0x000ea8000c10f900 */
[----:B--2---:R-:W-:Y:S01]  /*0210*/  CCTL.IVALL ;  /* 0x00000000ff00798f */ /* 0x004fe20002000000 */
[----:B------:R-:W-:Y:S05]  /*0220*/  YIELD ;  /* 0x0000000000007946 */ /* 0x000fea0003800000 */
[----:B-----5:R-:W-:-:S04]  /*0230*/  LOP3.LUT R0, R0, R5, RZ, 0x3c, !PT ;  /* 0x0000000500007212 */ /* 0x020fc800078e3cff */
[----:B------:R-:W-:-:S13]  /*0240*/  ISETP.GT.AND P0, PT, R0, -0x1, PT ;  /* 0xffffffff0000780c */ /* 0x000fda0003f04270 */
[----:B------:R-:W-:Y:S05]  /*0250*/  @P0 BRA `(.L_x_3225) ;  /* 0xfffffffc00e80947 */ /* 0x000fea000383ffff */
.L_x_3224:
[----:B------:R-:W-:Y:S05]  /*0260*/  WARPSYNC.ALL ;  /* 0x0000000000007948 */ /* 0x000fea0003800000 */
[----:B------:R-:W-:Y:S06]  /*0270*/  BAR.SYNC.DEFER_BLOCKING 0x0 ;  /* 0x0000000000007b1d */ /* 0x000fec0000010000 */
[----:B------:R-:W-:Y:S05]  /*0280*/  BRA `(.L_x_3226) ;  /* 0x0000004400587947 */ /* 0x000fea0003800000 */
.L_x_3223:
[----:B------:R-:W0:Y:S01]  /*0290*/  S2R R11, SR_TID.X ;  /* 0x00000000000b7919 */ /* 0x000e220000002100 */
[----:B------:R-:W-:Y:S01]  /*02a0*/  MOV R0, 0x400 ;  /* 0x0000040000007802 */ /* 0x000fe20000000f00 */
[----:B------:R-:W-:Y:S01]  /*02b0*/  UMOV UR4, URZ ;  /* 0x0000003f00047c82 */ /* 0x000fe20008000000 */
[----:B------:R-:W1:Y:S03]  /*02c0*/  S2R R9, SR_CgaCtaId ;  /* 0x0000000000097919 */ /* 0x000e660000008800 */
[----:B------:R-:W-:Y:S01]  /*02d0*/  VIADD R0, R0, 0x3c00 ;  /* 0x00003c0000007836 */ /* 0x000fe20000000000 */
        /* <DEDUP_REMOVED lines=9> */
[----:B------:R0:W-:Y:S01]  /*0370*/  STL [R1+0x74], R10 ;  /* 0x0000740a01007387 */ /* 0x0001e20000100800 */
[----:B------:R-:W-:-:S02]  /*0380*/  IADD3 R0, R12, 0xf0, RZ ;  /* 0x000000f00c007810 */ /* 0x000fc40007ffe0ff */
[----:B------:R-:W-:Y:S02]  /*0390*/  IADD3 R7, R10, 0xf0, RZ ;  /* 0x000000f00a077810 */ /* 0x000fe40007ffe0ff */
[----:B------:R-:W-:Y:S02]  /*03a0*/  LEA.HI R6, R6, R5, RZ, 0x4 ;  /* 0x0000000506067211 */ /* 0x000fe400078f20ff */
[----:B------:R-:W-:Y:S02]  /*03b0*/  IADD3 R8, R5, -R8, RZ ;  /* 0x8000000805087210 */ /* 0x000fe40007ffe0ff */
[----:B------:R-:W-:Y:S02]  /*03c0*/  SHF.R.S32.HI R5, RZ, 0x1f, R0 ;  /* 0x0000001fff057819 */ /* 0x000fe40000011400 */
[----:B------:R-:W-:Y:S02]  /*03d0*/  LEA.HI R3, R3, R11, RZ, 0x4 ;  /* 0x0000000b03037211 */ /* 0x000fe400078f20ff */
[----:B------:R-:W-:-:S02]  /*03e0*/  LOP3.LUT R4, R4, 0xfffffffc, RZ, 0xc0, !PT ;  /* 0xfffffffc04047812 */ /* 0x000fc400078ec0ff */
[----:B0-----:R-:W-:Y:S02]  /*03f0*/  SHF.R.S32.HI R10, RZ, 0x1f, R7 ;  /* 0x0000001fff0a7819 */ /* 0x001fe40000011407 */
[----:B------:R-:W-:Y:S02]  /*0400*/  LEA.HI R5, R5, R0, RZ, 0x2 ;  /* 0x0000000005057211 */ /* 0x000fe400078f10ff */
[----:B------:R-:W-:Y:S02]  /*0410*/  SHF.R.U32.HI R3, RZ, 0x4, R3 ;  /* 0x00000004ff037819 */ /* 0x000fe40000011603 */
[----:B------:R-:W-:Y:S02]  /*0420*/  IADD3 R4, -R4, R11, RZ ;  /* 0x0000000b04047210 */ /* 0x000fe40007ffe1ff */
[----:B------:R-:W-:Y:S02]  /*0430*/  LEA.HI R10, R10, R7, RZ, 0x2 ;  /* 0x000000070a0a7211 */ /* 0x000fe400078f10ff */
[----:B------:R-:W-:-:S02]  /*0440*/  SHF.R.U32.HI R5, RZ, 0x2, R5 ;  /* 0x00000002ff057819 */ /* 0x000fc40000011605 */
        /* <DEDUP_REMOVED lines=18> */
.L_x_3238:
[----:B-12---:R-:W0:Y:S01]  /*0570*/  S2R R3, SR_TID.X ;  /* 0x0000000000037919 */ /* 0x006e220000002100 */
[----:B------:R-:W-:Y:S01]  /*0580*/  ULOP3.LUT UR7, UR10, 0x1, URZ, 0xc0, !UPT ;  /* 0x000000010a077892 */ /* 0x000fe2000f8ec03f */
[----:B------:R-:W1:Y:S01]  /*0590*/  LDC.64 R16, c[0x0][0x238] ;  /* 0x00008e00ff107b82 */ /* 0x000e620000000a00 */
[----:B------:R-:W-:Y:S01]  /*05a0*/  USHF.R.U64 UR9, UR10, 0x1, UR5 ;  /* 0x000000010a097899 */ /* 0x000fe20008001205 */
[----:B-----5:R2:W-:Y:S01]  /*05b0*/  STL [R1+0xb0], R2 ;  /* 0x0000b00201007387 */ /* 0x0205e20000100800 */
[----:B------:R-:W-:Y:S02]  /*05c0*/  UIMAD UR14, UR7, 0x3c0, URZ ;  /* 0x000003c0070e78a4 */ /* 0x000fe4000f8e023f */
[----:B------:R-:W-:Y:S02]  /*05d0*/  USHF.L.U32 UR8, UR16, 0x3, URZ ;  /* 0x0000000310087899 */ /* 0x000fe4000800063f */
[----:B------:R-:W-:Y:S02]  /*05e0*/  USHF.R.U32.HI UR7, URZ, 0x1, UR5 ;  /* 0x000000013f077899 */ /* 0x000fe40008011605 */
[----:B------:R-:W-:Y:S01]  /*05f0*/  ULOP3.LUT UR8, UR8, 0xf8, URZ, 0xc0, !UPT ;  /* 0x000000f808087892 */ /* 0x000fe2000f8ec03f */
[----:B------:R-:W-:-:S03]  /*0600*/  ULDC.64 UR18, c[0x0][0x228] ;  /* 0x00008a0000127ab9 */ /* 0x000fc60000000a00 */
[----:B------:R-:W-:Y:S01]  /*0610*/  IMAD.U32 R8, RZ, RZ, UR7 ;  /* 0x00000007ff087e24 */ /* 0x000fe2000f8e00ff */
[----:B------:R-:W-:Y:S01]  /*0620*/  UIMAD UR7, UR7, 0x78000, URZ ;  /* 0x00078000070778a4 */ /* 0x000fe2000f8e023f */
[----:B0-----:R-:W-:-:S05]  /*0630*/  IMAD.WIDE.U32 R4, R3, -0x77777777, RZ ;  /* 0x8888888903047825 */ /* 0x001fca00078e00ff */
[----:B------:R-:W-:-:S05]  /*0640*/  SHF.R.U32.HI R0, RZ, 0x7, R5 ;  /* 0x00000007ff007819 */ /* 0x000fca0000011605 */
[----:B--2---:R-:W-:Y:S01]  /*0650*/  IMAD R2, R0, -0xf0, R3 ;  /* 0xffffff1000027824 */ /* 0x004fe200078e0203 */
[----:B------:R0:W-:Y:S01]  /*0660*/  STL [R1+0x38], R0 ;  /* 0x0000380001007387 */ /* 0x0001e20000100800 */
[----:B------:R-:W-:-:S03]  /*0670*/  MOV R3, UR9 ;  /* 0x0000000900037c02 */ /* 0x000fc60008000f00 */
[----:B------:R-:W-:Y:S01]  /*0680*/  LEA R6, R2, UR14, 0x2 ;  /* 0x0000000e02067c11 */ /* 0x000fe2000f8e10ff */
[----:B------:R2:W-:Y:S03]  /*0690*/  STL [R1+0x70], R2 ;  /* 0x0000700201007387 */ /* 0x0005e60000100800 */
[----:B------:R-:W-:Y:S01]  /*06a0*/  SHF.R.S32.HI R7, RZ, 0x1f, R6 ;  /* 0x0000001fff077819 */ /* 0x000fe20000011406 */
[----:B------:R-:W-:Y:S01]  /*06b0*/  IMAD.WIDE.U32 R4, R6, -0x77777777, RZ ;  /* 0x8888888906047825 */ /* 0x000fe200078e00ff */
[----:B0-----:R-:W-:Y:S01]  /*06c0*/  IADD3 R0, R0, UR8, RZ ;  /* 0x0000000800007c10 */ /* 0x001fe2000fffe0ff */
[----:B------:R-:W-:-:S03]  /*06d0*/  ULDC.64 UR8, c[0x0][0x248] ;  /* 0x0000920000087ab9 */ /* 0x000fc60000000a00 */
[----:B--2---:R-:W-:Y:S01]  /*06e0*/  SHF.R.U32.HI R2, RZ, 0x6, R5 ;  /* 0x00000006ff027819 */ /* 0x004fe20000011605 */
[----:B------:R-:W-:-:S03]  /*06f0*/  IMAD.WIDE.U32 R4, R3, 0x78000, R6 ;  /* 0x0007800003047825 */ /* 0x000fc600078e0006 */
[C---:B------:R-:W-:Y:S01]  /*0700*/  LEA R10, P0, R3.reuse, R2, 0x4 ;  /* 0x00000002030a7211 */ /* 0x040fe200078020ff */
[----:B------:R-:W-:Y:S01]  /*0710*/  IMAD R0, R0, 0x780, RZ ;  /* 0x0000078000007824 */ /* 0x000fe200078e02ff */
[----:B------:R0:W-:Y:S02]  /*0720*/  STL [R1+0x6c], R2 ;  /* 0x00006c0201007387 */ /* 0x0001e40000100800 */
[----:B------:R-:W-:Y:S02]  /*0730*/  LEA.HI.X R7, R3, RZ, R8, 0x4, P0 ;  /* 0x000000ff03077211 */ /* 0x000fe400000f2408 */
[----:B------:R-:W2:Y:S01]  /*0740*/  LDC.64 R8, c[0x0][0x240] ;  /* 0x00009000ff087b82 */ /* 0x000ea20000000a00 */
[----:B------:R-:W-:Y:S02]  /*0750*/  LEA R12, P0, R10, UR8, 0x3 ;  /* 0x000000080a0c7c11 */ /* 0x000fe4000f8018ff */
[----:B------:R-:W-:Y:S01]  /*0760*/  IADD3 R3, R5, UR7, RZ ;  /* 0x0000000705037c10 */ /* 0x000fe2000fffe0ff */
[----:B-1----:R-:W-:Y:S01]  /*0770*/  IMAD.WIDE R16, R6, 0x2, R16 ;  /* 0x0000000206107825 */ /* 0x002fe200078e0210 */
[----:B------:R-:W-:Y:S01]  /*0780*/  IADD3 R5, P1, R0, R4, RZ ;  /* 0x0000000400057210 */ /* 0x000fe20007f3e0ff */
[----:B------:R-:W-:Y:S01]  /*0790*/  ULDC UR7, c[0x0][0x250] ;  /* 0x0000940000077ab9 */ /* 0x000fe20000000800 */
[----:B------:R-:W-:Y:S01]  /*07a0*/  LEA.HI.X R13, R10, UR9, R7, 0x3, P0 ;  /* 0x000000090a0d7c11 */ /* 0x000fe200080f1c07 */
[----:B------:R-:W-:Y:S01]  /*07b0*/  ULDC.64 UR8, c[0x0][0x230] ;  /* 0x00008c0000087ab9 */ /* 0x000fe20000000a00 */
[----:B------:R-:W-:Y:S01]  /*07c0*/  IADD3.X R10, RZ, R3, RZ, P1, !PT ;  /* 0x00000003ff0a7210 */ /* 0x000fe20000ffe4ff */
[----:B------:R-:W3:Y:S01]  /*07d0*/  LDG.E.64.CONSTANT R16, desc[UR12][R16.64] ;  /* 0x0000000c10107981 */ /* 0x000ee2000c1e9b00 */
[----:B------:R-:W-:-:S02]  /*07e0*/  SHF.L.U32 R15, R5, 0x1, RZ ;  /* 0x00000001050f7819 */ /* 0x000fc400000006ff */
[----:B------:R-:W-:Y:S01]  /*07f0*/  SHF.L.U64.HI R14, R5, 0x1, R10 ;  /* 0x00000001050e7819 */ /* 0x000fe2000001020a */
[----:B------:R-:W4:Y:S01]  /*0800*/  LDG.E.64.CONSTANT R12, desc[UR12][R12.64] ;  /* 0x0000000c0c0c7981 */ /* 0x000f22000c1e9b00 */
[----:B------:R-:W-:Y:S02]  /*0810*/  IADD3 R20, P0, R15, UR8, RZ ;  /* 0x000000080f147c10 */ /* 0x000fe4000ff1e0ff */
[----:B------:R-:W-:Y:S01]  /*0820*/  IADD3 R5, R0, 0xf00, RZ ;  /* 0x00000f0000057810 */ /* 0x000fe20007ffe0ff */
[----:B------:R-:W-:Y:S01]  /*0830*/  STL [R1+0x54], R15 ;  /* 0x0000540f01007387 */ /* 0x000fe20000100800 */
[----:B------:R-:W-:Y:S02]  /*0840*/  IADD3.X R21, R14, UR9, RZ, P0, !PT ;  /* 0x000000090e157c10 */ /* 0x000fe400087fe4ff */
[----:B------:R-:W-:Y:S01]  /*0850*/  IADD3 R5, P0, R5, R4, RZ ;  /* 0x0000000405057210 */ /* 0x000fe20007f1e0ff */
[----:B------:R1:W-:Y:S01]  /*0860*/  STL [R1+0x68], R14 ;  /* 0x0000680e01007387 */ /* 0x0003e20000100800 */
[----:B--2---:R-:W-:-:S02]  /*0870*/  IMAD.WIDE R6, R6, 0x2, R8 ;  /* 0x0000000206067825 */ /* 0x004fc400078e0208 */
[----:B------:R-:W-:Y:S01]  /*0880*/  SHF.L.U32 R11, R5, 0x1, RZ ;  /* 0x00000001050b7819 */ /* 0x000fe200000006ff */
[----:B------:R-:W2:Y:S01]  /*0890*/  LDG.E.64.CONSTANT R20, desc[UR12][R20.64] ;  /* 0x0000000c14147981 */ /* 0x000ea2000c1e9b00 */
[----:B------:R-:W-:Y:S02]  /*08a0*/  IMAD.X R8, RZ, RZ, R3, P0 ;  /* 0x000000ffff087224 */ /* 0x000fe400000e0603 */
[----:B------:R-:W-:Y:S01]  /*08b0*/  IADD3 R24, P0, R11, UR8, RZ ;  /* 0x000000080b187c10 */ /* 0x000fe2000ff1e0ff */
[----:B------:R-:W3:Y:S02]  /*08c0*/  LDG.E.64.CONSTANT R6, desc[UR12][R6.64] ;  /* 0x0000000c06067981 */ /* 0x000ee4000c1e9b00 */
[----:B0-----:R-:W-:Y:S02]  /*08d0*/  SHF.L.U64.HI R2, R5, 0x1, R8 ;  /* 0x0000000105027819 */ /* 0x001fe40000010208 */
[----:B------:R-:W-:Y:S02]  /*08e0*/  IADD3 R5, R0, 0x1e00, RZ ;  /* 0x00001e0000057810 */ /* 0x000fe40007ffe0ff */
[----:B------:R-:W-:-:S02]  /*08f0*/  IADD3.X R25, R2, UR9, RZ, P0, !PT ;  /* 0x0000000902197c10 */ /* 0x000fc400087fe4ff */
[----:B------:R-:W-:-:S04]  /*0900*/  IADD3 R22, P0, R15, UR18, RZ ;  /* 0x000000120f167c10 */ /* 0x000fc8000ff1e0ff */
[----:B------:R-:W-:Y:S01]  /*0910*/  IADD3.X R23, R14, UR19, RZ, P0, !PT ;  /* 0x000000130e177c10 */ /* 0x000fe200087fe4ff */
[----:B------:R-:W-:Y:S01]  /*0920*/  STL [R1+0x60], R11 ;  /* 0x0000600b01007387 */ /* 0x000fe20000100800 */
[----:B------:R-:W-:Y:S02]  /*0930*/  IADD3 R5, P0, R5, R4, RZ ;  /* 0x0000000405057210 */ /* 0x000fe40007f1e0ff */
[----:B------:R-:W-:Y:S01]  /*0940*/  IADD3 R0, R0, 0x2d00, RZ ;  /* 0x00002d0000007810 */ /* 0x000fe20007ffe0ff */
[----:B------:R-:W3:Y:S01]  /*0950*/  LDG.E.64.CONSTANT R24, desc[UR12][R24.64] ;  /* 0x0000000c18187981 */ /* 0x000ee2000c1e9b00 */
[----:B------:R-:W-:Y:S02]  /*0960*/  IADD3.X R8, RZ, R3, RZ, P0, !PT ;  /* 0x00000003ff087210 */ /* 0x000fe400007fe4ff */
[C---:B------:R-:W-:Y:S01]  /*0970*/  SHF.L.U32 R10, R5.reuse, 0x1, RZ ;  /* 0x00000001050a7819 */ /* 0x040fe200000006ff */
[----:B------:R-:W3:Y:S01]  /*0980*/  LDG.E.64.CONSTANT R22, desc[UR12][R22.64] ;  /* 0x0000000c16167981 */ /* 0x000ee2000c1e9b00 */
[----:B------:R-:W-:-:S02]  /*0990*/  SHF.L.U64.HI R26, R5, 0x1, R8 ;  /* 0x00000001051a7819 */ /* 0x000fc40000010208 */
[----:B------:R-:W-:-:S04]  /*09a0*/  IADD3 R8, P0, R10, UR8, RZ ;  /* 0x000000080a087c10 */ /* 0x000fc8000ff1e0ff */
[----:B------:R-:W-:Y:S02]  /*09b0*/  IADD3.X R9, R26, UR9, RZ, P0, !PT ;  /* 0x000000091a097c10 */ /* 0x000fe400087fe4ff */
[----:B------:R-:W-:-:S04]  /*09c0*/  IADD3 R18, P0, R11, UR18, RZ ;  /* 0x000000120b127c10 */ /* 0x000fc8000ff1e0ff */
[----:B------:R-:W-:Y:S01]  /*09d0*/  IADD3.X R19, R2, UR19, RZ, P0, !PT ;  /* 0x0000001302137c10 */ /* 0x000fe200087fe4ff */
[----:B------:R0:W-:Y:S01]  /*09e0*/  STL [R1+0x64], R2 ;  /* 0x0000640201007387 */ /* 0x0001e20000100800 */
[----:B------:R-:W-:-:S03]  /*09f0*/  IADD3 R0, P0, R0, R4, RZ ;  /* 0x0000000400007210 */ /* 0x000fc60007f1e0ff */
[----:B------:R-:W3:Y:S01]  /*0a00*/  LDG.E.64.CONSTANT R8, desc[UR12][R8.64] ;  /* 0x0000000c08087981 */ /* 0x000ee2000c1e9b00 */
[C---:B------:R-:W-:Y:S01]  /*0a10*/  SHF.L.U32 R33, R0.reuse, 0x1, RZ ;  /* 0x0000000100217819 */ /* 0x040fe200000006ff */
[----:B------:R-:W-:Y:S02]  /*0a20*/  IMAD.X R3, RZ, RZ, R3, P0 ;  /* 0x000000ffff037224 */ /* 0x000fe400000e0603 */
[----:B------:R-:W3:Y:S01]  /*0a30*/  LDG.E.64.CONSTANT R18, desc[UR12][R18.64] ;  /* 0x0000000c12127981 */ /* 0x000ee2000c1e9b00 */
[----:B-1----:R-:W-:Y:S02]  /*0a40*/  IADD3 R14, P0, R33, UR8, RZ ;  /* 0x00000008210e7c10 */ /* 0x002fe4000ff1e0ff */
[----:B0-----:R-:W-:Y:S01]  /*0a50*/  SHF.L.U64.HI R2, R0, 0x1, R3 ;  /* 0x0000000100027819 */ /* 0x001fe20000010203 */
[----:B------:R0:W-:Y:S03]  /*0a60*/  STL [R1+0x58], R10 ;  /* 0x0000580a01007387 */ /* 0x0001e60000100800 */
[----:B------:R-:W-:Y:S01]  /*0a70*/  IADD3.X R15, R2, UR9, RZ, P0, !PT ;  /* 0x00000009020f7c10 */ /* 0x000fe200087fe4ff */
[----:B------:R1:W-:Y:S01]  /*0a80*/  STL [R1+0x5c], R26 ;  /* 0x00005c1a01007387 */ /* 0x0003e20000100800 */
[----:B0-----:R-:W-:-:S04]  /*0a90*/  IADD3 R10, P0, R10, UR18, RZ ;  /* 0x000000120a0a7c10 */ /* 0x001fc8000ff1e0ff */
[----:B------:R-:W3:Y:S01]  /*0aa0*/  LDG.E.64.CONSTANT R14, desc[UR12][R14.64] ;  /* 0x0000000c0e0e7981 */ /* 0x000ee2000c1e9b00 */
[----:B------:R-:W-:-:S06]  /*0ab0*/  IADD3.X R11, R26, UR19, RZ, P0, !PT ;  /* 0x000000131a0b7c10 */ /* 0x000fcc00087fe4ff */
[----:B------:R-:W3:Y:S04]  /*0ac0*/  LDG.E.64.CONSTANT R10, desc[UR12][R10.64] ;  /* 0x0000000c0a0a7981 */ /* 0x000ee8000c1e9b00 */
[----:B------:R-:W-:Y:S04]  /*0ad0*/  STL [R1+0x4c], R33 ;  /* 0x00004c2101007387 */ /* 0x000fe80000100800 */
[----:B------:R-:W-:Y:S01]  /*0ae0*/  STL [R1+0x50], R2 ;  /* 0x0000500201007387 */ /* 0x000fe20000100800 */
[----:B----4-:R-:W-:-:S06]  /*0af0*/  FADD.FTZ R3, R13, UR7 ;  /* 0x000000070d037e21 */ /* 0x010fcc0008010000 */
[----:B------:R-:W0:Y:S01]  /*0b00*/  MUFU.RSQ R3, R3 ;  /* 0x0000000300037308 */ /* 0x000e220000001400 */
[--C-:B--2---:R-:W-:Y:S02]  /*0b10*/  HADD2.F32 R4, -RZ, R20.reuse.H0_H0 ;  /* 0x20000014ff047230 */ /* 0x104fe40000004100 */
[----:B------:R-:W-:-:S03]  /*0b20*/  HADD2.F32 R20, -RZ, R20.H1_H1 ;  /* 0x30000014ff147230 */ /* 0x000fc60000004100 */
[C---:B------:R-:W-:Y:S01]  /*0b30*/  FADD.FTZ R4, -R12.reuse, R4 ;  /* 0x000000040c047221 */ /* 0x040fe20000010100 */
[----:B---3--:R-:W-:Y:S02]  /*0b40*/  HADD2.F32 R0, -RZ, R16.H0_H0 ;  /* 0x20000010ff007230 */ /* 0x008fe40000004100 */
[----:B------:R-:W-:Y:S02]  /*0b50*/  HADD2.F32 R13, -RZ, R6.H0_H0 ;  /* 0x20000006ff0d7230 */ /* 0x000fe40000004100 */
[----:B0-----:R-:W-:Y:S01]  /*0b60*/  FMUL.FTZ R5, R3, R4 ;  /* 0x0000000403057220 */ /* 0x001fe20000410000 */
[----:B------:R-:W-:Y:S02]  /*0b70*/  HADD2.F32 R4, -RZ, R16.H1_H1 ;  /* 0x30000010ff047230 */ /* 0x000fe40000004100 */
[----:B------:R-:W-:Y:S01]  /*0b80*/  FADD.FTZ R16, -R12, R20 ;  /* 0x000000140c107221 */ /* 0x000fe20000010100 */
[----:B------:R-:W-:Y:S01]  /*0b90*/  FFMA.FTZ R32, R5, R0, R13 ;  /* 0x0000000005207223 */ /* 0x000fe2000001000d */
[----:B-1----:R-:W-:-:S02]  /*0ba0*/  HADD2.F32 R26, -RZ, R21.H0_H0 ;  /* 0x20000015ff1a7230 */ /* 0x002fc40000004100 */
[----:B------:R-:W-:-:S03]  /*0bb0*/  HADD2.F32 R20, -RZ, R6.H1_H1 ;  /* 0x30000006ff147230 */ /* 0x000fc60000004100 */
[----:B------:R-:W-:Y:S01]  /*0bc0*/  FADD.FTZ R6, -R12, R26 ;  /* 0x0000001a0c067221 */ /* 0x000fe20000010100 */
[----:B------:R-:W-:-:S03]  /*0bd0*/  HADD2.F32 R36, -RZ, R7.H0_H0 ;  /* 0x20000007ff247230 */ /* 0x000fc60000004100 */
[C---:B------:R-:W-:Y:S01]  /*0be0*/  FMUL.FTZ R6, R3.reuse, R6 ;  /* 0x0000000603067220 */ /* 0x040fe20000410000 */
[----:B------:R-:W-:Y:S01]  /*0bf0*/  HADD2.F32 R26, -RZ, R21.H1_H1 ;  /* 0x30000015ff1a7230 */ /* 0x000fe20000004100 */
[----:B------:R0:W-:Y:S02]  /*0c00*/  STL [R1+0xc0], R11 ;  /* 0x0000c00b01007387 */ /* 0x0001e40000100800 */
[----:B0-----:R-:W-:Y:S01]  /*0c10*/  FMUL.FTZ R11, R3, R16 ;  /* 0x00000010030b7220 */ /* 0x001fe20000410000 */
[----:B------:R-:W-:-:S06]  /*0c20*/  FMUL.FTZ R16, R32, -1.4426950216293334961 ;  /* 0xbfb8aa3b20107820 */ /* 0x000fcc0000410000 */
[----:B------:R-:W0:Y:S01]  /*0c30*/  MUFU.EX2 R16, R16 ;  /* 0x0000001000107308 */ /* 0x000e220000000800 */
[----:B------:R1:W-:Y:S01]  /*0c40*/  STL [R1+0x34], R5 ;  /* 0x0000340501007387 */ /* 0x0003e20000100800 */
[----:B------:R-:W-:-:S03]  /*0c50*/  FFMA.FTZ R28, R11, R4, R20 ;  /* 0x000000040b1c7223 */ /* 0x000fc60000010014 */
[----:B------:R2:W-:Y:S01]  /*0c60*/  STL [R1+0x30], R11 ;  /* 0x0000300b01007387 */ /* 0x0005e20000100800 */
[----:B-1----:R-:W-:Y:S02]  /*0c70*/  HADD2.F32 R5, -RZ, R17.H0_H0 ;  /* 0x20000011ff057230 */ /* 0x002fe40000004100 */
[----:B--2---:R-:W-:Y:S02]  /*0c80*/  HADD2.F32 R11, -RZ, R7.H1_H1 ;  /* 0x30000007ff0b7230 */ /* 0x004fe40000004100 */
[----:B0-----:R-:W-:Y:S01]  /*0c90*/  FADD.FTZ R7, R16, 1 ;  /* 0x3f80000010077421 */ /* 0x001fe20000010000 */
[----:B------:R-:W-:Y:S01]  /*0ca0*/  IADD3 R16, P0, R33, UR18, RZ ;  /* 0x0000001221107c10 */ /* 0x000fe2000ff1e0ff */
[----:B------:R0:W-:Y:S01]  /*0cb0*/  STL [R1+0x2c], R6 ;  /* 0x00002c0601007387 */ /* 0x0001e20000100800 */
[----:B------:R-:W-:Y:S01]  /*0cc0*/  FFMA.FTZ R21, R6, R5, R36 ;  /* 0x0000000506157223 */ /* 0x000fe20000010024 */
[----:B0-----:R-:W-:Y:S01]  /*0cd0*/  HADD2.F32 R6, -RZ, R17.H1_H1 ;  /* 0x30000011ff067230 */ /* 0x001fe20000004100 */
[----:B------:R-:W-:-:S06]  /*0ce0*/  IADD3.X R17, R2, UR19, RZ, P0, !PT ;  /* 0x0000001302117c10 */ /* 0x000fcc00087fe4ff */
[----:B------:R-:W2:Y:S01]  /*0cf0*/  LDG.E.64.CONSTANT R16, desc[UR12][R16.64] ;  /* 0x0000000c10107981 */ /* 0x000ea2000c1e9b00 */
[----:B------:R-:W-:-:S06]  /*0d00*/  FMUL.FTZ R31, R28, -1.4426950216293334961 ;  /* 0xbfb8aa3b1c1f7820 */ /* 0x000fcc0000410000 */
[----:B------:R-:W0:Y:S01]  /*0d10*/  MUFU.EX2 R31, R31 ;  /* 0x0000001f001f7308 */ /* 0x000e220000000800 */
[----:B------:R-:W-:Y:S01]  /*0d20*/  FADD.FTZ R26, -R12, R26 ;  /* 0x0000001a0c1a7221 */ /* 0x000fe20000010100 */
[----:B------:R-:W-:-:S03]  /*0d30*/  FMUL.FTZ R27, R21, -1.4426950216293334961 ;  /* 0xbfb8aa3b151b7820 */ /* 0x000fc60000410000 */
[----:B------:R-:W-:-:S03]  /*0d40*/  FMUL.FTZ R29, R3, R26 ;  /* 0x0000001a031d7220 */ /* 0x000fc60000410000 */
[----:B------:R-:W1:Y:S01]  /*0d50*/  MUFU.EX2 R27, R27 ;  /* 0x0000001b001b7308 */ /* 0x000e620000000800 */
[----:B------:R-:W-:Y:S01]  /*0d60*/  FFMA.FTZ R26, R29, R6, R11 ;  /* 0x000000061d1a7223 */ /* 0x000fe2000001000b */
[----:B------:R3:W-:Y:S01]  /*0d70*/  STL [R1+0x18], R29 ;  /* 0x0000181d01007387 */ /* 0x0007e20000100800 */
[----:B0-----:R-:W-:Y:S02]  /*0d80*/  FADD.FTZ R31, R31, 1 ;  /* 0x3f8000001f1f7421 */ /* 0x001fe40000010000 */
[----:B---3--:R-:W-:-:S04]  /*0d90*/  FMUL.FTZ R29, R26, -1.4426950216293334961 ;  /* 0xbfb8aa3b1a1d7820 */ /* 0x008fc80000410000 */
[----:B------:R-:W0:Y:S01]  /*0da0*/  MUFU.RCP R31, R31 ;  /* 0x0000001f001f7308 */ /* 0x000e220000001000 */
[----:B------:R-:W-:Y:S02]  /*0db0*/  HADD2.F32 R30, -RZ, R24.H0_H0 ;  /* 0x20000018ff1e7230 */ /* 0x000fe40000004100 */
[----:B-1----:R-:W-:-:S05]  /*0dc0*/  FADD.FTZ R27, R27, 1 ;  /* 0x3f8000001b1b7421 */ /* 0x002fca0000010000 */
[----:B------:R-:W1:Y:S01]  /*0dd0*/  MUFU.EX2 R29, R29 ;  /* 0x0000001d001d7308 */ /* 0x000e620000000800 */
[----:B------:R-:W-:Y:S01]  /*0de0*/  FADD.FTZ R30, -R12, R30 ;  /* 0x0000001e0c1e7221 */ /* 0x000fe20000010100 */
[----:B------:R-:W-:-:S06]  /*0df0*/  HADD2.F32 R33, -RZ, R24.H1_H1 ;  /* 0x30000018ff217230 */ /* 0x000fcc0000004100 */
[----:B------:R-:W3:Y:S01]  /*0e00*/  MUFU.RCP R7, R7 ;  /* 0x0000000700077308 */ /* 0x000ee20000001000 */
[----:B------:R-:W-:Y:S01]  /*0e10*/  FMUL.FTZ R2, R3, R30 ;  /* 0x0000001e03027220 */ /* 0x000fe20000410000 */
[----:B------:R-:W-:Y:S01]  /*0e20*/  FADD.FTZ R33, -R12, R33 ;  /* 0x000000210c217221 */ /* 0x000fe20000010100 */
[----:B0-----:R-:W-:-:S05]  /*0e30*/  FADD.FTZ R35, -R31, 1 ;  /* 0x3f8000001f237421 */ /* 0x001fca0000010100 */
[----:B------:R-:W0:Y:S01]  /*0e40*/  MUFU.RCP R27, R27 ;  /* 0x0000001b001b7308 */ /* 0x000e220000001000 */
[----:B------:R-:W-:Y:S01]  /*0e50*/  FFMA.FTZ R30, R0, R2, R13 ;  /* 0x00000002001e7223 */ /* 0x000fe2000001000d */
[----:B------:R4:W-:Y:S01]  /*0e60*/  STL [R1+0x14], R2 ;  /* 0x0000140201007387 */ /* 0x0009e20000100800 */
[----:B-1----:R-:W-:Y:S01]  /*0e70*/  FADD.FTZ R29, R29, 1 ;  /* 0x3f8000001d1d7421 */ /* 0x002fe20000010000 */
[----:B------:R-:W-:Y:S01]  /*0e80*/  FFMA.FTZ R28, R28, R35, 1 ;  /* 0x3f8000001c1c7423 */ /* 0x000fe20000010023 */
[----:B------:R-:W-:Y:S01]  /*0e90*/  FMUL.FTZ R34, R30, -1.4426950216293334961 ;  /* 0xbfb8aa3b1e227820 */ /* 0x000fe20000410000 */
[--C-:B------:R-:W-:Y:S02]  /*0ea0*/  HADD2.F32 R35, -RZ, R25.reuse.H1_H1 ;  /* 0x30000019ff237230 */ /* 0x100fe40000004100 */
[----:B----4-:R-:W-:Y:S01]  /*0eb0*/  FMUL.FTZ R2, R3, R33 ;  /* 0x0000002103027220 */ /* 0x010fe20000410000 */
[----:B------:R-:W-:Y:S02]  /*0ec0*/  HADD2.F32 R33, -RZ, R25.H0_H0 ;  /* 0x20000019ff217230 */ /* 0x000fe40000004100 */
[----:B------:R-:W-:Y:S01]  /*0ed0*/  MUFU.RCP R25, R29 ;  /* 0x0000001d00197308 */ /* 0x000fe20000001000 */
[----:B---3--:R-:W-:-:S02]  /*0ee0*/  FADD.FTZ R24, -R7, 1 ;  /* 0x3f80000007187421 */ /* 0x008fc40000010100 */
[----:B------:R-:W-:Y:S01]  /*0ef0*/  FADD.FTZ R33, -R12, R33 ;  /* 0x000000210c217221 */ /* 0x000fe20000010100 */
[----:B------:R-:W-:Y:S01]  /*0f00*/  FMUL.FTZ R28, R31, R28 ;  /* 0x0000001c1f1c7220 */ /* 0x000fe20000410000 */
[----:B------:R-:W-:Y:S01]  /*0f10*/  FFMA.FTZ R24, R32, R24, 1 ;  /* 0x3f80000020187423 */ /* 0x000fe20000010018 */
[----:B------:R-:W-:Y:S02]  /*0f20*/  FFMA.FTZ R32, R4, R2, R20 ;  /* 0x0000000204207223 */ /* 0x000fe40000010014 */
[----:B------:R-:W1:Y:S01]  /*0f30*/  MUFU.EX2 R34, R34 ;  /* 0x0000002200227308 */ /* 0x000e620000000800 */
[----:B0-----:R-:W-:Y:S01]  /*0f40*/  FADD.FTZ R31, -R27, 1 ;  /* 0x3f8000001b1f7421 */ /* 0x001fe20000010100 */
[----:B------:R-:W-:Y:S01]  /*0f50*/  FADD.FTZ R35, -R12, R35 ;  /* 0x000000230c237221 */ /* 0x000fe20000010100 */
[----:B------:R-:W-:Y:S01]  /*0f60*/  FMUL.FTZ R7, R7, R24 ;  /* 0x0000001807077220 */ /* 0x000fe20000410000 */
[----:B------:R-:W-:Y:S01]  /*0f70*/  FMUL.FTZ R24, R32, -1.4426950216293334961 ;  /* 0xbfb8aa3b20187820 */ /* 0x000fe20000410000 */
[----:B------:R-:W-:-:S04]  /*0f80*/  FFMA.FTZ R31, R21, R31, 1 ;  /* 0x3f800000151f7423 */ /* 0x000fc8000001001f */
[----:B------:R-:W-:Y:S01]  /*0f90*/  FMUL.FTZ R27, R27, R31 ;  /* 0x0000001f1b1b7220 */ /* 0x000fe20000410000 */
[----:B------:R-:W0:Y:S01]  /*0fa0*/  MUFU.EX2 R24, R24 ;  /* 0x0000001800187308 */ /* 0x000e220000000800 */
[----:B-1----:R-:W-:Y:S01]  /*0fb0*/  FADD.FTZ R34, R34, 1 ;  /* 0x3f80000022227421 */ /* 0x002fe20000010000 */
[----:B0-----:R-:W-:-:S06]  /*0fc0*/  FADD.FTZ R24, R24, 1 ;  /* 0x3f80000018187421 */ /* 0x001fcc0000010000 */
[----:B------:R-:W-:Y:S01]  /*0fd0*/  MUFU.RCP R24, R24 ;  /* 0x0000001800187308 */ /* 0x000fe20000001000 */
[----:B------:R-:W-:-:S05]  /*0fe0*/  HADD2.F32 R37, -RZ, R15.H1_H1 ;  /* 0x3000000fff257230 */ /* 0x000fca0000004100 */
[----:B------:R-:W-:Y:S01]  /*0ff0*/  FADD.FTZ R37, -R12, R37 ;  /* 0x000000250c257221 */ /* 0x000fe20000010100 */
[----:B--2---:R-:W-:Y:S04]  /*1000*/  STL [R1+0xb8], R16 ;  /* 0x0000b81001007387 */ /* 0x004fe80000100800 */
[----:B------:R-:W-:Y:S04]  /*1010*/  STL [R1+0x10], R2 ;  /* 0x0000100201007387 */ /* 0x000fe80000100800 */
[----:B------:R0:W-:Y:S02]  /*1020*/  STL [R1+0xb4], R17 ;  /* 0x0000b41101007387 */ /* 0x0001e40000100800 */
[C---:B0-----:R-:W-:Y:S01]  /*1030*/  FMUL.FTZ R17, R3.reuse, R33 ;  /* 0x0000002103117220 */ /* 0x041fe20000410000 */
[----:B------:R-:W-:-:S03]  /*1040*/  FMUL.FTZ R2, R3, R35 ;  /* 0x0000002303027220 */ /* 0x000fc60000410000 */
[----:B------:R-:W-:Y:S01]  /*1050*/  FFMA.FTZ R29, R5, R17, R36 ;  /* 0x00000011051d7223 */ /* 0x000fe20000010024 */
[----:B------:R-:W-:Y:S01]  /*1060*/  FFMA.FTZ R31, R6, R2, R11 ;  /* 0x00000002061f7223 */ /* 0x000fe2000001000b */
[----:B------:R-:W-:Y:S02]  /*1070*/  FADD.FTZ R35, -R25, 1 ;  /* 0x3f80000019237421 */ /* 0x000fe40000010100 */
[----:B------:R-:W-:Y:S01]  /*1080*/  FMUL.FTZ R21, R29, -1.4426950216293334961 ;  /* 0xbfb8aa3b1d157820 */ /* 0x000fe20000410000 */
[----:B------:R-:W-:Y:S01]  /*1090*/  FMUL.FTZ R33, R31, -1.4426950216293334961 ;  /* 0xbfb8aa3b1f217820 */ /* 0x000fe20000410000 */
[----:B------:R-:W-:-:S04]  /*10a0*/  FFMA.FTZ R26, R26, R35, 1 ;  /* 0x3f8000001a1a7423 */ /* 0x000fc80000010023 */
[----:B------:R-:W0:Y:S01]  /*10b0*/  MUFU.EX2 R21, R21 ;  /* 0x0000001500157308 */ /* 0x000e220000000800 */
[----:B------:R-:W-:-:S07]  /*10c0*/  FMUL.FTZ R26, R25, R26 ;  /* 0x0000001a191a7220 */ /* 0x000fce0000410000 */
[----:B------:R1:W2:Y:S08]  /*10d0*/  MUFU.RCP R25, R34 ;  /* 0x0000002200197308 */ /* 0x0002b00000001000 */
[----:B------:R-:W3:Y:S01]  /*10e0*/  MUFU.EX2 R33, R33 ;  /* 0x0000002100217308 */ /* 0x000ee20000000800 */
[--C-:B-1----:R-:W-:Y:S02]  /*10f0*/  HADD2.F32 R34, -RZ, R22.reuse.H0_H0 ;  /* 0x20000016ff227230 */ /* 0x102fe40000004100 */
[----:B------:R-:W-:-:S02]  /*1100*/  HADD2.F32 R22, -RZ, R22.H1_H1 ;  /* 0x30000016ff167230 */ /* 0x000fc40000004100 */
[----:B0-----:R-:W-:-:S03]  /*1110*/  FADD.FTZ R21, R21, 1 ;  /* 0x3f80000015157421 */ /* 0x001fc60000010000 */
[----:B------:R-:W-:Y:S01]  /*1120*/  FMUL.FTZ R28, R22, R28 ;  /* 0x0000001c161c7220 */ /* 0x000fe20000410000 */
[--C-:B------:R-:W-:Y:S02]  /*1130*/  HADD2.F32 R22, -RZ, R23.reuse.H0_H0 ;  /* 0x20000017ff167230 */ /* 0x100fe40000004100 */
[----:B------:R-:W0:Y:S03]  /*1140*/  MUFU.RCP R21, R21 ;  /* 0x0000001500157308 */ /* 0x000e260000001000 */
[----:B------:R-:W-:Y:S01]  /*1150*/  FMUL.FTZ R27, R22, R27 ;  /* 0x0000001b161b7220 */ /* 0x000fe20000410000 */
[----:B--2---:R-:W-:Y:S01]  /*1160*/  FADD.FTZ R22, -R25, 1 ;  /* 0x3f80000019167421 */ /* 0x004fe20000010100 */
[----:B---3--:R-:W-:Y:S01]  /*1170*/  FADD.FTZ R33, R33, 1 ;  /* 0x3f80000021217421 */ /* 0x008fe20000010000 */
[----:B------:R-:W-:Y:S02]  /*1180*/  HADD2.F32 R23, -RZ, R23.H1_H1 ;  /* 0x30000017ff177230 */ /* 0x000fe40000004100 */
[----:B------:R-:W-:-:S02]  /*1190*/  FFMA.FTZ R22, R30, R22, 1 ;  /* 0x3f8000001e167423 */ /* 0x000fc40000010016 */
[----:B------:R1:W2:Y:S01]  /*11a0*/  MUFU.RCP R30, R33 ;  /* 0x00000021001e7308 */ /* 0x0002a20000001000 */
[----:B------:R-:W-:Y:S01]  /*11b0*/  FMUL.FTZ R26, R23, R26 ;  /* 0x0000001a171a7220 */ /* 0x000fe20000410000 */
[--C-:B-1----:R-:W-:Y:S02]  /*11c0*/  HADD2.F32 R33, -RZ, R8.reuse.H0_H0 ;  /* 0x20000008ff217230 */ /* 0x102fe40000004100 */
[----:B------:R-:W-:Y:S01]  /*11d0*/  FMUL.FTZ R25, R25, R22 ;  /* 0x0000001619197220 */ /* 0x000fe20000410000 */
[----:B------:R-:W-:Y:S02]  /*11e0*/  FADD.FTZ R22, -R24, 1 ;  /* 0x3f80000018167421 */ /* 0x000fe40000010100 */
[----:B------:R-:W-:Y:S02]  /*11f0*/  FADD.FTZ R23, -R12, R33 ;  /* 0x000000210c177221 */ /* 0x000fe40000010100 */
[----:B------:R-:W-:Y:S02]  /*1200*/  FFMA.FTZ R32, R32, R22, 1 ;  /* 0x3f80000020207423 */ /* 0x000fe40000010016 */
[----:B------:R-:W-:Y:S01]  /*1210*/  FMUL.FTZ R16, R3, R23 ;  /* 0x0000001703107220 */ /* 0x000fe20000410000 */
[----:B0-----:R-:W-:Y:S01]  /*1220*/  FADD.FTZ R23, -R21, 1 ;  /* 0x3f80000015177421 */ /* 0x001fe20000010100 */
[----:B------:R-:W-:-:S02]  /*1230*/  HADD2.F32 R8, -RZ, R8.H1_H1 ;  /* 0x30000008ff087230 */ /* 0x000fc40000004100 */
[----:B------:R-:W-:Y:S01]  /*1240*/  FFMA.FTZ R22, R0, R16, R13 ;  /* 0x0000001000167223 */ /* 0x000fe2000001000d */
[----:B------:R-:W-:-:S03]  /*1250*/  FFMA.FTZ R23, R29, R23, 1 ;  /* 0x3f8000001d177423 */ /* 0x000fc60000010017 */
[----:B------:R-:W-:Y:S01]  /*1260*/  FMUL.FTZ R29, R22, -1.4426950216293334961 ;  /* 0xbfb8aa3b161d7820 */ /* 0x000fe20000410000 */
[----:B------:R-:W-:Y:S01]  /*1270*/  STL [R1+0xc], R17 ;  /* 0x00000c1101007387 */ /* 0x000fe20000100800 */
[----:B------:R-:W-:-:S03]  /*1280*/  FADD.FTZ R33, -R12, R8 ;  /* 0x000000080c217221 */ /* 0x000fc60000010100 */
[----:B------:R-:W-:Y:S01]  /*1290*/  STL [R1+0xbc], R17 ;  /* 0x0000bc1101007387 */ /* 0x000fe20000100800 */
[----:B------:R-:W0:Y:S03]  /*12a0*/  MUFU.EX2 R29, R29 ;  /* 0x0000001d001d7308 */ /* 0x000e260000000800 */
[----:B------:R-:W-:Y:S04]  /*12b0*/  STL [R1+0x8], R2 ;  /* 0x0000080201007387 */ /* 0x000fe80000100800 */
[----:B------:R1:W-:Y:S01]  /*12c0*/  STL [R1+0x4], R16 ;  /* 0x0000041001007387 */ /* 0x0003e20000100800 */
[----:B--2---:R-:W-:Y:S01]  /*12d0*/  FADD.FTZ R8, -R30, 1 ;  /* 0x3f8000001e087421 */ /* 0x004fe20000010100 */
[----:B------:R-:W-:Y:S01]  /*12e0*/  FMUL.FTZ R23, R21, R23 ;  /* 0x0000001715177220 */ /* 0x000fe20000410000 */
[----:B------:R-:W-:Y:S01]  /*12f0*/  FMUL.FTZ R7, R34, R7 ;  /* 0x0000000722077220 */ /* 0x000fe20000410000 */
[----:B-1----:R-:W-:Y:S01]  /*1300*/  FMUL.FTZ R16, R3, R33 ;  /* 0x0000002103107220 */ /* 0x002fe20000410000 */
[----:B------:R-:W-:-:S03]  /*1310*/  FFMA.FTZ R8, R31, R8, 1 ;  /* 0x3f8000001f087423 */ /* 0x000fc60000010008 */
[----:B------:R-:W-:Y:S01]  /*1320*/  FFMA.FTZ R21, R4, R16, R20 ;  /* 0x0000001004157223 */ /* 0x000fe20000010014 */
[----:B------:R-:W-:-:S03]  /*1330*/  HADD2.F32 R34, -RZ, R9.H0_H0 ;  /* 0x20000009ff227230 */ /* 0x000fc60000004100 */
[----:B------:R-:W-:Y:S01]  /*1340*/  FMUL.FTZ R31, R21, -1.4426950216293334961 ;  /* 0xbfb8aa3b151f7820 */ /* 0x000fe20000410000 */
[----:B------:R-:W-:Y:S01]  /*1350*/  FMUL.FTZ R8, R30, R8 ;  /* 0x000000081e087220 */ /* 0x000fe20000410000 */
[----:B------:R-:W-:Y:S01]  /*1360*/  FADD.FTZ R34, -R12, R34 ;  /* 0x000000220c227221 */ /* 0x000fe20000010100 */
[--C-:B------:R-:W-:Y:S02]  /*1370*/  HADD2.F32 R30, -RZ, R18.reuse.H0_H0 ;  /* 0x20000012ff1e7230 */ /* 0x100fe40000004100 */
[----:B------:R-:W-:Y:S01]  /*1380*/  FMUL.FTZ R24, R24, R32 ;  /* 0x0000002018187220 */ /* 0x000fe20000410000 */
[----:B------:R-:W-:Y:S01]  /*1390*/  HADD2.F32 R18, -RZ, R18.H1_H1 ;  /* 0x30000012ff127230 */ /* 0x000fe20000004100 */
[----:B------:R-:W1:Y:S01]  /*13a0*/  MUFU.EX2 R31, R31 ;  /* 0x0000001f001f7308 */ /* 0x000e620000000800 */
[----:B0-----:R-:W-:Y:S01]  /*13b0*/  FADD.FTZ R29, R29, 1 ;  /* 0x3f8000001d1d7421 */ /* 0x001fe20000010000 */
[----:B------:R-:W-:Y:S02]  /*13c0*/  FMUL.FTZ R34, R3, R34 ;  /* 0x0000002203227220 */ /* 0x000fe40000410000 */
[----:B------:R-:W-:-:S02]  /*13d0*/  FMUL.FTZ R24, R18, R24 ;  /* 0x0000001812187220 */ /* 0x000fc40000410000 */
[----:B------:R-:W-:Y:S02]  /*13e0*/  FFMA.FTZ R18, R5, R34, R36 ;  /* 0x0000002205127223 */ /* 0x000fe40000010024 */
[----:B------:R-:W0:Y:S01]  /*13f0*/  MUFU.RCP R29, R29 ;  /* 0x0000001d001d7308 */ /* 0x000e220000001000 */
[----:B------:R-:W-:Y:S01]  /*1400*/  FMUL.FTZ R25, R30, R25 ;  /* 0x000000191e197220 */ /* 0x000fe20000410000 */
[----:B------:R-:W-:Y:S01]  /*1410*/  FMUL.FTZ R30, R18, -1.4426950216293334961 ;  /* 0xbfb8aa3b121e7820 */ /* 0x000fe20000410000 */
[----:B------:R-:W-:-:S05]  /*1420*/  HADD2.F32 R32, -RZ, R19.H0_H0 ;  /* 0x20000013ff207230 */ /* 0x000fca0000004100 */
[----:B------:R-:W2:Y:S01]  /*1430*/  MUFU.EX2 R30, R30 ;  /* 0x0000001e001e7308 */ /* 0x000ea20000000800 */
[----:B-1----:R-:W-:Y:S01]  /*1440*/  FADD.FTZ R31, R31, 1 ;  /* 0x3f8000001f1f7421 */ /* 0x002fe20000010000 */
[----:B------:R-:W-:Y:S01]  /*1450*/  FMUL.FTZ R23, R32, R23 ;  /* 0x0000001720177220 */ /* 0x000fe20000410000 */
[----:B------:R-:W-:-:S05]  /*1460*/  HADD2.F32 R32, -RZ, R19.H1_H1 ;  /* 0x30000013ff207230 */ /* 0x000fca0000004100 */
[----:B------:R0:W1:Y:S02]  /*1470*/  MUFU.RCP R19, R31 ;  /* 0x0000001f00137308 */ /* 0x0000640000001000 */
[----:B0-----:R-:W-:-:S04]  /*1480*/  FADD.FTZ R31, -R29, 1 ;  /* 0x3f8000001d1f7421 */ /* 0x001fc80000010100 */
[----:B------:R-:W-:Y:S01]  /*1490*/  FFMA.FTZ R31, R22, R31, 1 ;  /* 0x3f800000161f7423 */ /* 0x000fe2000001001f */
[----:B------:R-:W-:Y:S02]  /*14a0*/  HADD2.F32 R22, -RZ, R9.H1_H1 ;  /* 0x30000009ff167230 */ /* 0x000fe40000004100 */
[----:B--2---:R-:W-:Y:S01]  /*14b0*/  FADD.FTZ R30, R30, 1 ;  /* 0x3f8000001e1e7421 */ /* 0x004fe20000010000 */
[----:B------:R-:W-:Y:S02]  /*14c0*/  FMUL.FTZ R9, R29, R31 ;  /* 0x0000001f1d097220 */ /* 0x000fe40000410000 */
[----:B------:R-:W-:Y:S01]  /*14d0*/  FADD.FTZ R22, -R12, R22 ;  /* 0x000000160c167221 */ /* 0x000fe20000010100 */
[----:B------:R0:W2:Y:S01]  /*14e0*/  MUFU.RCP R31, R30 ;  /* 0x0000001e001f7308 */ /* 0x0000a20000001000 */
[----:B-1----:R-:W-:-:S04]  /*14f0*/  FADD.FTZ R29, -R19, 1 ;  /* 0x3f800000131d7421 */ /* 0x002fc80000010100 */
[----:B------:R-:W-:Y:S01]  /*1500*/  FFMA.FTZ R29, R21, R29, 1 ;  /* 0x3f800000151d7423 */ /* 0x000fe2000001001d */
[----:B0-----:R-:W-:-:S03]  /*1510*/  FMUL.FTZ R30, R3, R22 ;  /* 0x00000016031e7220 */ /* 0x001fc60000410000 */
[----:B------:R-:W-:Y:S01]  /*1520*/  FMUL.FTZ R19, R19, R29 ;  /* 0x0000001d13137220 */ /* 0x000fe20000410000 */
[----:B------:R-:W-:-:S04]  /*1530*/  FFMA.FTZ R22, R6, R30, R11 ;  /* 0x0000001e06167223 */ /* 0x000fc8000001000b */
[----:B------:R-:W-:-:S06]  /*1540*/  FMUL.FTZ R29, R22, -1.4426950216293334961 ;  /* 0xbfb8aa3b161d7820 */ /* 0x000fcc0000410000 */
[----:B------:R-:W0:Y:S01]  /*1550*/  MUFU.EX2 R29, R29 ;  /* 0x0000001d001d7308 */ /* 0x000e220000000800 */
[----:B------:R-:W-:Y:S01]  /*1560*/  FMUL.FTZ R8, R32, R8 ;  /* 0x0000000820087220 */ /* 0x000fe20000410000 */
[----:B------:R-:W-:Y:S02]  /*1570*/  HADD2.F32 R32, -RZ, R14.H1_H1 ;  /* 0x3000000eff207230 */ /* 0x000fe40000004100 */
[----:B--2---:R-:W-:-:S03]  /*1580*/  FADD.FTZ R21, -R31, 1 ;  /* 0x3f8000001f157421 */ /* 0x004fc60000010100 */
[----:B------:R-:W-:Y:S01]  /*1590*/  FADD.FTZ R32, -R12, R32 ;  /* 0x000000200c207221 */ /* 0x000fe20000010100 */
[----:B------:R-:W-:Y:S01]  /*15a0*/  FFMA.FTZ R18, R18, R21, 1 ;  /* 0x3f80000012127423 */ /* 0x000fe20000010015 */
[----:B------:R-:W-:Y:S02]  /*15b0*/  HADD2.F32 R21, -RZ, R14.H0_H0 ;  /* 0x2000000eff157230 */ /* 0x000fe40000004100 */
[----:B------:R-:W-:Y:S01]  /*15c0*/  FMUL.FTZ R32, R3, R32 ;  /* 0x0000002003207220 */ /* 0x000fe20000410000 */
[----:B0-----:R-:W-:Y:S02]  /*15d0*/  FADD.FTZ R29, R29, 1 ;  /* 0x3f8000001d1d7421 */ /* 0x001fe40000010000 */
[----:B------:R-:W-:Y:S01]  /*15e0*/  FADD.FTZ R21, -R12, R21 ;  /* 0x000000150c157221 */ /* 0x000fe20000010100 */
[----:B------:R-:W-:-:S03]  /*15f0*/  FFMA.FTZ R20, R4, R32, R20 ;  /* 0x0000002004147223 */ /* 0x000fc60000010014 */
[----:B------:R-:W0:Y:S01]  /*1600*/  MUFU.RCP R29, R29 ;  /* 0x0000001d001d7308 */ /* 0x000e220000001000 */
[----:B------:R-:W-:Y:S01]  /*1610*/  FMUL.FTZ R33, R3, R21 ;  /* 0x0000001503217220 */ /* 0x000fe20000410000 */
[----:B------:R-:W-:Y:S01]  /*1620*/  FMUL.FTZ R21, R20, -1.4426950216293334961 ;  /* 0xbfb8aa3b14157820 */ /* 0x000fe20000410000 */
[----:B------:R-:W-:Y:S01]  /*1630*/  FMUL.FTZ R18, R31, R18 ;  /* 0x000000121f127220 */ /* 0x000fe20000410000 */
[----:B------:R-:W-:-:S04]  /*1640*/  HADD2.F32 R31, -RZ, R15.H0_H0 ;  /* 0x2000000fff1f7230 */ /* 0x000fc80000004100 */
[----:B------:R-:W1:Y:S01]  /*1650*/  MUFU.EX2 R21, R21 ;  /* 0x0000001500157308 */ /* 0x000e620000000800 */
[----:B------:R-:W-:Y:S01]  /*1660*/  FADD.FTZ R31, -R12, R31 ;  /* 0x0000001f0c1f7221 */ /* 0x000fe20000010100 */
[----:B0-----:R-:W-:-:S04]  /*1670*/  FADD.FTZ R12, -R29, 1 ;  /* 0x3f8000001d0c7421 */ /* 0x001fc80000010100 */
[----:B------:R-:W-:-:S04]  /*1680*/  FFMA.FTZ R12, R22, R12, 1 ;  /* 0x3f800000160c7423 */ /* 0x000fc8000001000c */
[----:B------:R-:W-:Y:S01]  /*1690*/  FMUL.FTZ R12, R29, R12 ;  /* 0x0000000c1d0c7220 */ /* 0x000fe20000410000 */
[----:B------:R-:W-:Y:S01]  /*16a0*/  FMUL.FTZ R29, R3, R37 ;  /* 0x00000025031d7220 */ /* 0x000fe20000410000 */
[----:B------:R0:W-:Y:S01]  /*16b0*/  STL [R1], R16 ;  /* 0x0000001001007387 */ /* 0x0001e20000100800 */
[----:B-1----:R-:W-:Y:S02]  /*16c0*/  FADD.FTZ R22, R21, 1 ;  /* 0x3f80000015167421 */ /* 0x002fe40000010000 */
[----:B------:R-:W-:Y:S01]  /*16d0*/  FFMA.FTZ R21, R6, R29, R11 ;  /* 0x0000001d06157223 */ /* 0x000fe2000001000b */
[----:B------:R1:W-:Y:S04]  /*16e0*/  STL [R1+0x88], R3 ;  /* 0x0000880301007387 */ /* 0x0003e80000100800 */
[----:B------:R-:W2:Y:S01]  /*16f0*/  LDL.LU R11, [R1+0xc0] ;  /* 0x0000c000010b7983 */ /* 0x000ea20000300800 */
[----:B------:R-:W-:Y:S01]  /*1700*/  FFMA.FTZ R14, R0, R33, R13 ;  /* 0x00000021000e7223 */ /* 0x000fe2000001000d */
[----:B------:R-:W-:Y:S01]  /*1710*/  FMUL.FTZ R31, R3, R31 ;  /* 0x0000001f031f7220 */ /* 0x000fe20000410000 */
[----:B------:R-:W-:Y:S01]  /*1720*/  MUFU.RCP R22, R22 ;  /* 0x0000001600167308 */ /* 0x000fe20000001000 */
[----:B------:R-:W3:Y:S01]  /*1730*/  LDL R17, [R1+0x30] ;  /* 0x0000300001117983 */ /* 0x000ee20000100800 */
[----:B------:R-:W-:-:S03]  /*1740*/  FMUL.FTZ R35, R14, -1.4426950216293334961 ;  /* 0xbfb8aa3b0e237820 */ /* 0x000fc60000410000 */
[----:B0-----:R-:W4:Y:S03]  /*1750*/  LDL R16, [R1+0x18] ;  /* 0x0000180001107983 */ /* 0x001f260000100800 */
[----:B------:R-:W0:Y:S01]  /*1760*/  MUFU.EX2 R35, R35 ;  /* 0x0000002300237308 */ /* 0x000e220000000800 */
[----:B------:R-:W-:Y:S01]  /*1770*/  FFMA.FTZ R13, R5, R31, R36 ;  /* 0x0000001f050d7223 */ /* 0x000fe20000010024 */
[----:B-1----:R-:W4:Y:S03]  /*1780*/  LDL R3, [R1+0x4] ;  /* 0x0000040001037983 */ /* 0x002f260000100800 */
[----:B------:R-:W-:-:S06]  /*1790*/  FMUL.FTZ R36, R13, -1.4426950216293334961 ;  /* 0xbfb8aa3b0d247820 */ /* 0x000fcc0000410000 */
[----:B------:R-:W1:Y:S01]  /*17a0*/  MUFU.EX2 R36, R36 ;  /* 0x0000002400247308 */ /* 0x000e620000000800 */
[----:B0-----:R-:W-:-:S07]  /*17b0*/  FADD.FTZ R15, R35, 1 ;  /* 0x3f800000230f7421 */ /* 0x001fce0000010000 */
[----:B------:R-:W0:Y:S01]  /*17c0*/  MUFU.RCP R15, R15 ;  /* 0x0000000f000f7308 */ /* 0x000e220000001000 */
[--C-:B------:R-:W-:Y:S02]  /*17d0*/  HADD2.F32 R35, -RZ, R10.reuse.H0_H0 ;  /* 0x2000000aff237230 */ /* 0x100fe40000004100 */
[----:B------:R-:W-:Y:S02]  /*17e0*/  HADD2.F32 R10, -RZ, R10.H1_H1 ;  /* 0x3000000aff0a7230 */ /* 0x000fe40000004100 */
[----:B-1----:R-:W-:-:S03]  /*17f0*/  FADD.FTZ R36, R36, 1 ;  /* 0x3f80000024247421 */ /* 0x002fc60000010000 */
[----:B------:R-:W-:Y:S02]  /*1800*/  FMUL.FTZ R10, R10, R19 ;  /* 0x000000130a0a7220 */ /* 0x000fe40000410000 */
[----:B------:R0:W1:Y:S02]  /*1810*/  MUFU.RCP R19, R36 ;  /* 0x0000002400137308 */ /* 0x0000640000001000 */
[----:B0-----:R-:W-:-:S04]  /*1820*/  FADD.FTZ R36, -R15, 1 ;  /* 0x3f8000000f247421 */ /* 0x001fc80000010100 */
[----:B------:R-:W-:Y:S01]  /*1830*/  FFMA.FTZ R14, R14, R36, 1 ;  /* 0x3f8000000e0e7423 */ /* 0x000fe20000010024 */
[--C-:B--2---:R-:W-:Y:S02]  /*1840*/  HADD2.F32 R37, -RZ, R11.reuse.H0_H0 ;  /* 0x2000000bff257230 */ /* 0x104fe40000004100 */
[----:B------:R-:W-:Y:S02]  /*1850*/  HADD2.F32 R36, -RZ, R11.H1_H1 ;  /* 0x3000000bff247230 */ /* 0x000fe40000004100 */
[----:B------:R-:W-:-:S04]  /*1860*/  FADD.FTZ R11, -R22, 1 ;  /* 0x3f800000160b7421 */ /* 0x000fc80000010100 */
[----:B------:R-:W-:Y:S01]  /*1870*/  FFMA.FTZ R20, R20, R11, 1 ;  /* 0x3f80000014147423 */ /* 0x000fe2000001000b */
[----:B------:R-:W-:Y:S02]  /*1880*/  FMUL.FTZ R11, R37, R18 ;  /* 0x00000012250b7220 */ /* 0x000fe40000410000 */
[----:B------:R-:W2:Y:S01]  /*1890*/  LDL R18, [R1+0x34] ;  /* 0x0000340001127983 */ /* 0x000ea20000100800 */
[----:B------:R-:W-:Y:S01]  /*18a0*/  FMUL.FTZ R14, R15, R14 ;  /* 0x0000000e0f0e7220 */ /* 0x000fe20000410000 */
[----:B-1----:R-:W-:Y:S01]  /*18b0*/  FADD.FTZ R15, -R19, 1 ;  /* 0x3f800000130f7421 */ /* 0x002fe20000010100 */
[----:B------:R-:W-:Y:S01]  /*18c0*/  FMUL.FTZ R20, R22, R20 ;  /* 0x0000001416147220 */ /* 0x000fe20000410000 */
[----:B------:R-:W-:Y:S01]  /*18d0*/  FMUL.FTZ R12, R36, R12 ;  /* 0x0000000c240c7220 */ /* 0x000fe20000410000 */
[----:B------:R-:W4:Y:S01]  /*18e0*/  LDL R22, [R1+0x14] ;  /* 0x0000140001167983 */ /* 0x000f220000100800 */
[----:B------:R-:W-:-:S03]  /*18f0*/  FFMA.FTZ R15, R13, R15, 1 ;  /* 0x3f8000000d0f7423 */ /* 0x000fc6000001000f */
[----:B------:R-:W4:Y:S01]  /*1900*/  LDL R36, [R1+0x10] ;  /* 0x0000100001247983 */ /* 0x000f220000100800 */
[----:B------:R-:W-:-:S03]  /*1910*/  FMUL.FTZ R15, R19, R15 ;  /* 0x0000000f130f7220 */ /* 0x000fc60000410000 */
[----:B------:R-:W4:Y:S01]  /*1920*/  LDL R19, [R1+0x2c] ;  /* 0x00002c0001137983 */ /* 0x000f220000100800 */
[----:B------:R-:W-:-:S03]  /*1930*/  FMUL.FTZ R13, R0, R7 ;  /* 0x00000007000d7220 */ /* 0x000fc60000410000 */
[----:B------:R-:W4:Y:S01]  /*1940*/  LDL R37, [R1] ;  /* 0x0000000001257983 */ /* 0x000f220000100800 */
[----:B------:R-:W-:Y:S01]  /*1950*/  FMUL.FTZ R9, R35, R9 ;  /* 0x0000000923097220 */ /* 0x000fe20000410000 */
[----:B------:R-:W-:-:S06]  /*1960*/  FMUL.FTZ R35, R21, -1.4426950216293334961 ;  /* 0xbfb8aa3b15237820 */ /* 0x000fcc0000410000 */
[----:B------:R-:W0:Y:S01]  /*1970*/  MUFU.EX2 R35, R35 ;  /* 0x0000002300237308 */ /* 0x000e220000000800 */
[----:B--2---:R-:W-:Y:S01]  /*1980*/  FFMA.FTZ R13, R18, R13, RZ ;  /* 0x0000000d120d7223 */ /* 0x004fe200000100ff */
[----:B------:R-:W-:-:S04]  /*1990*/  FMUL.FTZ R18, R4, R28 ;  /* 0x0000001c04127220 */ /* 0x000fc80000410000 */
[----:B---3--:R-:W-:Y:S02]  /*19a0*/  FFMA.FTZ R13, R17, R18, R13 ;  /* 0x00000012110d7223 */ /* 0x008fe4000001000d */
[----:B------:R-:W2:Y:S01]  /*19b0*/  LDL.LU R17, [R1+0xbc] ;  /* 0x0000bc0001117983 */ /* 0x000ea20000300800 */
[----:B0-----:R-:W-:-:S06]  /*19c0*/  FADD.FTZ R35, R35, 1 ;  /* 0x3f80000023237421 */ /* 0x001fcc0000010000 */
[----:B------:R-:W0:Y:S01]  /*19d0*/  MUFU.RCP R35, R35 ;  /* 0x0000002300237308 */ /* 0x000e220000001000 */
[----:B------:R-:W-:-:S04]  /*19e0*/  FMUL.FTZ R18, R5, R27 ;  /* 0x0000001b05127220 */ /* 0x000fc80000410000 */
[----:B----4-:R-:W-:Y:S01]  /*19f0*/  FFMA.FTZ R13, R19, R18, R13 ;  /* 0x00000012130d7223 */ /* 0x010fe2000001000d */
[----:B------:R-:W-:-:S04]  /*1a00*/  FMUL.FTZ R18, R6, R26 ;  /* 0x0000001a06127220 */ /* 0x000fc80000410000 */
[----:B------:R-:W-:Y:S01]  /*1a10*/  FFMA.FTZ R13, R16, R18, R13 ;  /* 0x00000012100d7223 */ /* 0x000fe2000001000d */
[----:B------:R-:W-:Y:S01]  /*1a20*/  FMUL.FTZ R18, R0, R25 ;  /* 0x0000001900127220 */ /* 0x000fe20000410000 */
[----:B------:R-:W3:Y:S01]  /*1a30*/  LDL.LU R16, [R1+0xb8] ;  /* 0x0000b80001107983 */ /* 0x000ee20000300800 */
[----:B0-----:R-:W-:Y:S02]  /*1a40*/  FADD.FTZ R19, -R35, 1 ;  /* 0x3f80000023137421 */ /* 0x001fe40000010100 */
[----:B------:R-:W-:Y:S02]  /*1a50*/  FFMA.FTZ R13, R22, R18, R13 ;  /* 0x00000012160d7223 */ /* 0x000fe4000001000d */
[----:B------:R-:W-:Y:S01]  /*1a60*/  FFMA.FTZ R19, R21, R19, 1 ;  /* 0x3f80000015137423 */ /* 0x000fe20000010013 */
[----:B------:R-:W-:-:S03]  /*1a70*/  FFMA.FTZ R18, R0, R7, RZ ;  /* 0x0000000700127223 */ /* 0x000fc600000100ff */
[----:B------:R-:W-:Y:S01]  /*1a80*/  FMUL.FTZ R22, R35, R19 ;  /* 0x0000001323167220 */ /* 0x000fe20000410000 */
[----:B------:R-:W-:-:S04]  /*1a90*/  FMUL.FTZ R19, R4, R24 ;  /* 0x0000001804137220 */ /* 0x000fc80000410000 */
[----:B------:R-:W-:Y:S01]  /*1aa0*/  FFMA.FTZ R13, R36, R19, R13 ;  /* 0x00000013240d7223 */ /* 0x000fe2000001000d */
[----:B------:R-:W-:Y:S01]  /*1ab0*/  FFMA.FTZ R19, R4, R28, R18 ;  /* 0x0000001c04137223 */ /* 0x000fe20000010012 */
[C---:B------:R-:W-:Y:S01]  /*1ac0*/  FMUL.FTZ R18, R5.reuse, R23 ;  /* 0x0000001705127220 */ /* 0x040fe20000410000 */
[----:B------:R-:W-:Y:S02]  /*1ad0*/  STL [R1+0xac], R28 ;  /* 0x0000ac1c01007387 */ /* 0x000fe40000100800 */
[----:B------:R-:W-:Y:S02]  /*1ae0*/  FFMA.FTZ R19, R5, R27, R19 ;  /* 0x0000001b05137223 */ /* 0x000fe40000010013 */
[----:B------:R-:W-:Y:S02]  /*1af0*/  STL [R1+0xa8], R27 ;  /* 0x0000a81b01007387 */ /* 0x000fe40000100800 */
[----:B------:R-:W-:-:S04]  /*1b00*/  FFMA.FTZ R19, R6, R26, R19 ;  /* 0x0000001a06137223 */ /* 0x000fc80000010013 */
[----:B------:R-:W-:Y:S01]  /*1b10*/  FFMA.FTZ R19, R0, R25, R19 ;  /* 0x0000001900137223 */ /* 0x000fe20000010013 */
[----:B--2---:R-:W-:Y:S01]  /*1b20*/  FFMA.FTZ R18, R17, R18, R13 ;  /* 0x0000001211127223 */ /* 0x004fe2000001000d */
[----:B------:R-:W-:Y:S01]  /*1b30*/  FMUL.FTZ R13, R6, R8 ;  /* 0x00000008060d7220 */ /* 0x000fe20000410000 */
[----:B------:R-:W2:Y:S03]  /*1b40*/  LDL.LU R17, [R1+0xb4] ;  /* 0x0000b40001117983 */ /* 0x000ea60000300800 */
[----:B------:R-:W-:Y:S01]  /*1b50*/  FFMA.FTZ R18, R2, R13, R18 ;  /* 0x0000000d02127223 */ /* 0x000fe20000010012 */
[----:B------:R-:W-:Y:S01]  /*1b60*/  FMUL.FTZ R13, R0, R9 ;  /* 0x00000009000d7220 */ /* 0x000fe20000410000 */
[----:B------:R-:W4:Y:S04]  /*1b70*/  LDL.LU R2, [R1+0xb0] ;  /* 0x0000b00001027983 */ /* 0x000f280000300800 */
[----:B------:R-:W4:Y:S01]  /*1b80*/  LDL.LU R36, [R1+0x70] ;  /* 0x0000700001247983 */ /* 0x000f220000300800 */
[----:B------:R-:W-:-:S03]  /*1b90*/  FFMA.FTZ R18, R3, R13, R18 ;  /* 0x0000000d03127223 */ /* 0x000fc60000010012 */
[----:B------:R-:W4:Y:S04]  /*1ba0*/  LDL R35, [R1+0x18] ;  /* 0x0000180001237983 */ /* 0x000f280000100800 */
[----:B------:R0:W-:Y:S04]  /*1bb0*/  STL [R1+0xa0], R25 ;  /* 0x0000a01901007387 */ /* 0x0001e80000100800 */
[----:B0-----:R-:W4:Y:S04]  /*1bc0*/  LDL R25, [R1+0x2c] ;  /* 0x00002c0001197983 */ /* 0x001f280000100800 */
[----:B------:R0:W-:Y:S04]  /*1bd0*/  STL [R1+0x90], R3 ;  /* 0x0000900301007387 */ /* 0x0001e80000100800 */
[----:B0-----:R-:W3:Y:S04]  /*1be0*/  LDL R3, [R1+0x8] ;  /* 0x0000080001037983 */ /* 0x001ee80000100800 */
[----:B---3--:R0:W-:Y:S04]  /*1bf0*/  STL [R1+0x94], R3 ;  /* 0x0000940301007387 */ /* 0x0081e80000100800 */
[----:B0-----:R-:W3:Y:S04]  /*1c00*/  LDL R3, [R1+0xc] ;  /* 0x00000c0001037983 */ /* 0x001ee80000100800 */
[----:B---3--:R0:W-:Y:S04]  /*1c10*/  STL [R1+0x98], R3 ;  /* 0x0000980301007387 */ /* 0x0081e80000100800 */
[----:B0-----:R-:W3:Y:S01]  /*1c20*/  LDL R3, [R1+0x10] ;  /* 0x0000100001037983 */ /* 0x001ee20000100800 */
[----:B------:R-:W-:-:S05]  /*1c30*/  HADD2.F32 R13, -RZ, R16.H0_H0 ;  /* 0x20000010ff0d7230 */ /* 0x000fca0000004100 */
[----:B------:R-:W-:Y:S01]  /*1c40*/  FMUL.FTZ R13, R13, R14 ;  /* 0x0000000e0d0d7220 */ /* 0x000fe20000410000 */
[----:B------:R-:W-:Y:S01]  /*1c50*/  HADD2.F32 R14, -RZ, R16.H1_H1 ;  /* 0x30000010ff0e7230 */ /* 0x000fe20000004100 */
[----:B---3--:R0:W-:Y:S04]  /*1c60*/  STL [R1+0x9c], R3 ;  /* 0x00009c0301007387 */ /* 0x0081e80000100800 */
[----:B0-----:R-:W3:Y:S01]  /*1c70*/  LDL R3, [R1+0x14] ;  /* 0x0000140001037983 */ /* 0x001ee20000100800 */
[----:B------:R-:W-:Y:S01]  /*1c80*/  FMUL.FTZ R14, R14, R20 ;  /* 0x000000140e0e7220 */ /* 0x000fe20000410000 */
[----:B--2---:R-:W-:-:S05]  /*1c90*/  HADD2.F32 R20, -RZ, R17.H0_H0 ;  /* 0x20000011ff147230 */ /* 0x004fca0000004100 */
[----:B------:R-:W-:Y:S01]  /*1ca0*/  FMUL.FTZ R15, R20, R15 ;  /* 0x0000000f140f7220 */ /* 0x000fe20000410000 */
[C---:B------:R-:W-:Y:S01]  /*1cb0*/  FFMA.FTZ R19, R4.reuse, R24, R19 ;  /* 0x0000001804137223 */ /* 0x040fe20000010013 */
[----:B------:R-:W-:-:S03]  /*1cc0*/  FMUL.FTZ R21, R4, R10 ;  /* 0x0000000a04157220 */ /* 0x000fc60000410000 */
[----:B------:R-:W-:Y:S01]  /*1cd0*/  FFMA.FTZ R19, R5, R23, R19 ;  /* 0x0000001705137223 */ /* 0x000fe20000010013 */
[----:B------:R-:W-:Y:S01]  /*1ce0*/  FFMA.FTZ R18, R37, R21, R18 ;  /* 0x0000001525127223 */ /* 0x000fe20000010012 */
[----:B------:R-:W-:Y:S02]  /*1cf0*/  FMUL.FTZ R16, R5, R11 ;  /* 0x0000000b05107220 */ /* 0x000fe40000410000 */
[----:B------:R-:W-:Y:S02]  /*1d00*/  FFMA.FTZ R19, R6, R8, R19 ;  /* 0x0000000806137223 */ /* 0x000fe40000010013 */
[----:B------:R-:W-:Y:S02]  /*1d10*/  FFMA.FTZ R16, R34, R16, R18 ;  /* 0x0000001022107223 */ /* 0x000fe40000010012 */
[----:B------:R-:W-:Y:S01]  /*1d20*/  FFMA.FTZ R19, R0, R9, R19 ;  /* 0x0000000900137223 */ /* 0x000fe20000010013 */
[----:B------:R-:W-:Y:S01]  /*1d30*/  FMUL.FTZ R18, R6, R12 ;  /* 0x0000000c06127220 */ /* 0x000fe20000410000 */
[----:B---3--:R0:W-:Y:S04]  /*1d40*/  STL [R1+0xa4], R3 ;  /* 0x0000a40301007387 */ /* 0x0081e80000100800 */
[----:B------:R-:W2:Y:S01]  /*1d50*/  LDL.LU R20, [R1+0x38] ;  /* 0x0000380001147983 */ /* 0x000ea20000300800 */
[----:B------:R-:W-:Y:S01]  /*1d60*/  FFMA.FTZ R19, R4, R10, R19 ;  /* 0x0000000a04137223 */ /* 0x000fe20000010013 */
[----:B------:R-:W-:Y:S01]  /*1d70*/  FFMA.FTZ R16, R30, R18, R16 ;  /* 0x000000121e107223 */ /* 0x000fe20000010010 */
[----:B------:R-:W-:Y:S01]  /*1d80*/  FMUL.FTZ R18, R0, R13 ;  /* 0x0000000d00127220 */ /* 0x000fe20000410000 */
[----:B------:R-:W-:-:S02]  /*1d90*/  HADD2.F32 R17, -RZ, R17.H1_H1 ;  /* 0x30000011ff117230 */ /* 0x000fc40000004100 */
[----:B------:R-:W-:Y:S01]  /*1da0*/  FFMA.FTZ R19, R5, R11, R19 ;  /* 0x0000000b05137223 */ /* 0x000fe20000010013 */
[----:B------:R-:W3:Y:S01]  /*1db0*/  LDL.LU R28, [R1+0x44] ;  /* 0x00004400011c7983 */ /* 0x000ee20000300800 */
[----:B------:R-:W-:Y:S01]  /*1dc0*/  FFMA.FTZ R16, R33, R18, R16 ;  /* 0x0000001221107223 */ /* 0x000fe20000010010 */
[----:B------:R-:W-:Y:S01]  /*1dd0*/  FMUL.FTZ R18, R4, R14 ;  /* 0x0000000e04127220 */ /* 0x000fe20000410000 */
[----:B------:R-:W-:Y:S01]  /*1de0*/  FFMA.FTZ R19, R6, R12, R19 ;  /* 0x0000000c06137223 */ /* 0x000fe20000010013 */
[----:B------:R-:W-:Y:S01]  /*1df0*/  FMUL.FTZ R22, R17, R22 ;  /* 0x0000001611167220 */ /* 0x000fe20000410000 */
[----:B------:R-:W3:Y:S01]  /*1e00*/  LDL.LU R27, [R1+0x3c] ;  /* 0x00003c00011b7983 */ /* 0x000ee20000300800 */
[----:B------:R-:W-:Y:S01]  /*1e10*/  FFMA.FTZ R16, R32, R18, R16 ;  /* 0x0000001220107223 */ /* 0x000fe20000010010 */
[----:B------:R-:W-:Y:S01]  /*1e20*/  FFMA.FTZ R19, R0, R13, R19 ;  /* 0x0000000d00137223 */ /* 0x000fe20000010013 */
[-C--:B------:R-:W-:Y:S01]  /*1e30*/  FMUL.FTZ R18, R5, R15.reuse ;  /* 0x0000000f05127220 */ /* 0x080fe20000410000 */
[----:B----4-:R-:W-:Y:S01]  /*1e40*/  IMAD R17, R36, 0x18, R2 ;  /* 0x0000001824117824 */ /* 0x010fe200078e0202 */
[----:B------:R-:W4:Y:S01]  /*1e50*/  LDL.LU R21, [R1+0x28] ;  /* 0x0000280001157983 */ /* 0x000f220000300800 */
[----:B------:R-:W-:Y:S01]  /*1e60*/  FFMA.FTZ R19, R4, R14, R19 ;  /* 0x0000000e04137223 */ /* 0x000fe20000010013 */
[----:B------:R-:W-:Y:S01]  /*1e70*/  FFMA.FTZ R16, R31, R18, R16 ;  /* 0x000000121f107223 */ /* 0x000fe20000010010 */
[----:B------:R-:W-:Y:S01]  /*1e80*/  FMUL.FTZ R18, R6, R22 ;  /* 0x0000001606127220 */ /* 0x000fe20000410000 */
[----:B0-----:R-:W3:Y:S01]  /*1e90*/  LDL.LU R3, [R1+0x1c] ;  /* 0x00001c0001037983 */ /* 0x001ee20000300800 */
[----:B------:R-:W-:-:S03]  /*1ea0*/  FFMA.FTZ R19, R5, R15, R19 ;  /* 0x0000000f05137223 */ /* 0x000fc60000010013 */
[----:B------:R-:W4:Y:S01]  /*1eb0*/  LDL.LU R36, [R1+0x20] ;  /* 0x0000200001247983 */ /* 0x000f220000300800 */
[----:B--2---:R-:W-:Y:S01]  /*1ec0*/  LEA R20, R20, R17, 0x3 ;  /* 0x0000001114147211 */ /* 0x004fe200078e18ff */
[----:B------:R-:W-:Y:S01]  /*1ed0*/  FFMA.FTZ R17, R29, R18, R16 ;  /* 0x000000121d117223 */ /* 0x000fe20000010010 */
[----:B------:R-:W-:Y:S01]  /*1ee0*/  FFMA.FTZ R16, R6, R22, R19 ;  /* 0x0000001606107223 */ /* 0x000fe20000010013 */
[----:B------:R-:W2:Y:S04]  /*1ef0*/  LDL R18, [R1+0x30] ;  /* 0x0000300001127983 */ /* 0x000ea80000100800 */
[----:B------:R-:W2:Y:S04]  /*1f00*/  LDL.LU R19, [R1+0x40] ;  /* 0x0000400001137983 */ /* 0x000ea80000300800 */
[----:B------:R0:W-:Y:S04]  /*1f10*/  STS.64 [R20], R16 ;  /* 0x0000001014007388 */ /* 0x0001e80000000a00 */
[----:B0-----:R-:W2:Y:S04]  /*1f20*/  LDL R16, [R1+0x34] ;  /* 0x0000340001107983 */ /* 0x001ea80000100800 */
[----:B------:R-:W2:Y:S04]  /*1f30*/  LDL.LU R17, [R1+0x48] ;  /* 0x0000480001117983 */ /* 0x000ea80000300800 */
[----:B------:R-:W2:Y:S01]  /*1f40*/  LDL.LU R20, [R1+0x24] ;  /* 0x0000240001147983 */ /* 0x000ea20000300800 */
[----:B---3--:R-:W-:Y:S01]  /*1f50*/  FFMA.FTZ R35, R35, R26, R3 ;  /* 0x0000001a23237223 */ /* 0x008fe20000010003 */
[----:B----4-:R-:W-:Y:S01]  /*1f60*/  FADD.FTZ R36, R26, R36 ;  /* 0x000000241a247221 */ /* 0x010fe20000010000 */
[----:B------:R-:W-:Y:S01]  /*1f70*/  UIADD3 UR8, UP0, UR10, 0xa, URZ ;  /* 0x0000000a0a087890 */ /* 0x000fe2000ff1e03f */
[----:B------:R-:W-:Y:S01]  /*1f80*/  BAR.SYNC.DEFER_BLOCKING 0x0 ;  /* 0x0000000000007b1d */ /* 0x000fe20000010000 */
[----:B--2---:R-:W-:-:S05]  /*1f90*/  FFMA.FTZ R16, R16, R7, R28 ;  /* 0x0000000710107223 */ /* 0x004fca000001001c */
[----:B------:R-:W2:Y:S02]  /*1fa0*/  LDL.LU R28, [R1+0xac] ;  /* 0x0000ac00011c7983 */ /* 0x000ea40000300800 */
[----:B--2---:R-:W-:Y:S02]  /*1fb0*/  FFMA.FTZ R18, R18, R28, R27 ;  /* 0x0000001c12127223 */ /* 0x004fe4000001001b */
[----:B------:R-:W2:Y:S04]  /*1fc0*/  LDL.LU R27, [R1+0xa8] ;  /* 0x0000a800011b7983 */ /* 0x000ea80000300800 */
[----:B------:R-:W3:Y:S01]  /*1fd0*/  LDL.LU R3, [R1+0xa4] ;  /* 0x0000a40001037983 */ /* 0x000ee20000300800 */
[----:B--2---:R-:W-:Y:S02]  /*1fe0*/  FFMA.FTZ R20, R25, R27, R20 ;  /* 0x0000001b19147223 */ /* 0x004fe40000010014 */
[----:B------:R-:W0:Y:S02]  /*1ff0*/  S2R R25, SR_TID.X ;  /* 0x0000000000197919 */ /* 0x000e240000002100 */
[----:B0-----:R-:W-:-:S02]  /*2000*/  ISETP.GT.U32.AND P1, PT, R25, 0xf, PT ;  /* 0x0000000f1900780c */ /* 0x001fc40003f24070 */
[----:B------:R-:W3:Y:S02]  /*2010*/  LDL.LU R25, [R1+0xa0] ;  /* 0x0000a00001197983 */ /* 0x000ee40000300800 */
[----:B---3--:R-:W-:Y:S02]  /*2020*/  FFMA.FTZ R16, R3, R25, R16 ;  /* 0x0000001903107223 */ /* 0x008fe40000010010 */
[----:B------:R-:W2:Y:S02]  /*2030*/  LDL.LU R3, [R1+0x9c] ;  /* 0x00009c0001037983 */ /* 0x000ea40000300800 */
[----:B--2---:R-:W-:Y:S02]  /*2040*/  FFMA.FTZ R18, R3, R24, R18 ;  /* 0x0000001803127223 */ /* 0x004fe40000010012 */
[----:B------:R-:W2:Y:S02]  /*2050*/  LDL.LU R3, [R1+0x98] ;  /* 0x0000980001037983 */ /* 0x000ea40000300800 */
[----:B--2---:R-:W-:-:S02]  /*2060*/  FFMA.FTZ R20, R3, R23, R20 ;  /* 0x0000001703147223 */ /* 0x004fc40000010014 */
[----:B------:R-:W2:Y:S01]  /*2070*/  LDL.LU R3, [R1+0x94] ;  /* 0x0000940001037983 */ /* 0x000ea20000300800 */
[----:B------:R-:W-:Y:S01]  /*2080*/  FADD.FTZ R17, R7, R17 ;  /* 0x0000001107117221 */ /* 0x000fe20000010000 */
[----:B------:R-:W-:Y:S01]  /*2090*/  FADD.FTZ R19, R28, R19 ;  /* 0x000000131c137221 */ /* 0x000fe20000010000 */
[----:B------:R-:W-:Y:S01]  /*20a0*/  FADD.FTZ R21, R27, R21 ;  /* 0x000000151b157221 */ /* 0x000fe20000010000 */
[----:B--2---:R-:W-:Y:S02]  /*20b0*/  FFMA.FTZ R35, R3, R8, R35 ;  /* 0x0000000803237223 */ /* 0x004fe40000010023 */
[----:B------:R-:W2:Y:S01]  /*20c0*/  LDL.LU R3, [R1+0x90] ;  /* 0x0000900001037983 */ /* 0x000ea20000300800 */
        /* <DEDUP_REMOVED lines=17> */
[----:B------:R-:W-:Y:S01]  /*21e0*/  UIADD3.X UR9, URZ, UR5, URZ, UP0, !UPT ;  /* 0x000000053f097290 */ /* 0x000fe200087fe43f */
[----:B------:R-:W-:Y:S01]  /*21f0*/  FADD.FTZ R36, R36, R22 ;  /* 0x0000001624247221 */ /* 0x000fe20000010000 */
[----:B------:R-:W-:Y:S01]  /*2200*/  UISETP.GE.U32.AND UP0, UPT, UR8, UR15, UPT ;  /* 0x0000000f0800728c */ /* 0x000fe2000bf06070 */
[----:B------:R-:W0:Y:S03]  /*2210*/  S2R R35, SR_TID.X ;  /* 0x0000000000237919 */ /* 0x000e260000002100 */
[----:B------:R-:W-:-:S06]  /*2220*/  UISETP.GE.AND.EX UP0, UPT, UR9, UR11, UPT, UP0 ;  /* 0x0000000b0900728c */ /* 0x000fcc000bf06300 */
[----:B------:R-:W-:Y:S01]  /*2230*/  PLOP3.LUT P0, PT, PT, PT, UP0, 0x80, 0x0 ;  /* 0x000000000000781c */ /* 0x000fe20003f0f008 */
[----:B--2---:R-:W-:Y:S02]  /*2240*/  FFMA.FTZ R16, R3, R9, R16 ;  /* 0x0000000903107223 */ /* 0x004fe40000010010 */
[----:B------:R1:W5:Y:S02]  /*2250*/  LDL.LU R3, [R1+0x88] ;  /* 0x0000880001037983 */ /* 0x0003640000300800 */
[----:B------:R-:W-:-:S05]  /*2260*/  FFMA.FTZ R16, R33, R13, R16 ;  /* 0x0000000d21107223 */ /* 0x000fca0000010010 */
[----:B------:R1:W-:Y:S04]  /*2270*/  STL [R1+0x44], R16 ;  /* 0x0000441001007387 */ /* 0x0003e80000100800 */
[----:B------:R1:W-:Y:S04]  /*2280*/  STL [R1+0x48], R17 ;  /* 0x0000481101007387 */ /* 0x0003e80000100800 */
[----:B------:R1:W-:Y:S04]  /*2290*/  STL [R1+0x3c], R18 ;  /* 0x00003c1201007387 */ /* 0x0003e80000100800 */
[----:B------:R1:W-:Y:S04]  /*22a0*/  STL [R1+0x40], R19 ;  /* 0x0000401301007387 */ /* 0x0003e80000100800 */
[----:B------:R1:W-:Y:S04]  /*22b0*/  STL [R1+0x1c], R21 ;  /* 0x00001c1501007387 */ /* 0x0003e80000100800 */
[----:B------:R1:W-:Y:S04]  /*22c0*/  STL [R1+0x24], R20 ;  /* 0x0000241401007387 */ /* 0x0003e80000100800 */
[----:B------:R1:W-:Y:S04]  /*22d0*/  STL [R1+0x28], R37 ;  /* 0x0000282501007387 */ /* 0x0003e80000100800 */
[----:B------:R1:W-:Y:S01]  /*22e0*/  STL [R1+0x20], R36 ;  /* 0x0000202401007387 */ /* 0x0003e20000100800 */
[----:B0-----:R-:W-:Y:S05]  /*22f0*/  @!P0 BRA `(.L_x_3227) ;  /* 0x00000004001c8947 */ /* 0x001fea0003800000 */
[----:B------:R-:W0:Y:S01]  /*2300*/  S2UR UR7, SR_CgaCtaId ;  /* 0x00000000000779c3 */ /* 0x000e220000008800 */
[----:B------:R-:W-:Y:S01]  /*2310*/  UMOV UR5, 0x400 ;  /* 0x0000040000057882 */ /* 0x000fe20000000000 */
[----:B------:R2:W-:Y:S04]  /*2320*/  STL.64 [R1+0xa0], R6 ;  /* 0x0000a00601007387 */ /* 0x0005e80000100a00 */
[----:B------:R3:W-:Y:S04]  /*2330*/  STL.64 [R1+0x98], R4 ;  /* 0x0000980401007387 */ /* 0x0007e80000100a00 */
[----:B-----5:R4:W-:Y:S01]  /*2340*/  STL.64 [R1+0x90], R2 ;  /* 0x0000900201007387 */ /* 0x0209e20000100a00 */
[----:B--2---:R-:W-:-:S02]  /*2350*/  MOV R6, R16 ;  /* 0x0000001000067202 */ /* 0x004fc40000000f00 */
[C---:B-1----:R-:W-:Y:S02]  /*2360*/  SHF.L.U32 R16, R35.reuse, 0x1, RZ ;  /* 0x0000000123107819 */ /* 0x042fe400000006ff */
[----:B------:R-:W-:Y:S01]  /*2370*/  MOV R7, R17 ;  /* 0x0000001100077202 */ /* 0x000fe20000000f00 */
[----:B---3--:R-:W-:Y:S01]  /*2380*/  IMAD.MOV.U32 R5, RZ, RZ, R19 ;  /* 0x000000ffff057224 */ /* 0x008fe200078e0013 */
[----:B0-----:R-:W-:Y:S01]  /*2390*/  ULEA UR5, UR7, UR5, 0x18 ;  /* 0x0000000507057291 */ /* 0x001fe2000f8ec03f */
[----:B------:R-:W-:Y:S02]  /*23a0*/  LOP3.LUT R16, R16, 0x18, RZ, 0xc0, !PT ;  /* 0x0000001810107812 */ /* 0x000fe400078ec0ff */
[----:B------:R-:W-:Y:S02]  /*23b0*/  MOV R4, R18 ;  /* 0x0000001200047202 */ /* 0x000fe40000000f00 */
[----:B----4-:R-:W-:Y:S02]  /*23c0*/  MOV R2, R20 ;  /* 0x0000001400027202 */ /* 0x010fe40000000f00 */
[----:B------:R-:W-:Y:S01]  /*23d0*/  LEA R17, R35, UR5, 0x5 ;  /* 0x0000000523117c11 */ /* 0x000fe2000f8e28ff */
[----:B------:R-:W2:Y:S01]  /*23e0*/  LDL R20, [R1+0x84] ;  /* 0x0000840001147983 */ /* 0x000ea20000100800 */
[----:B------:R-:W-:-:S02]  /*23f0*/  MOV R3, R37 ;  /* 0x0000002500037202 */ /* 0x000fc40000000f00 */
[----:B------:R-:W-:Y:S01]  /*2400*/  IADD3 R18, R17, R16, RZ ;  /* 0x0000001011127210 */ /* 0x000fe20007ffe0ff */
[----:B------:R-:W3:Y:S01]  /*2410*/  LDL R37, [R1+0x80] ;  /* 0x0000800001257983 */ /* 0x000ee20000100800 */
[----:B------:R-:W-:-:S03]  /*2420*/  LOP3.LUT R19, R16, 0x8, RZ, 0x3c, !PT ;  /* 0x0000000810137812 */ /* 0x000fc600078e3cff */
[----:B------:R0:W-:Y:S01]  /*2430*/  STS.64 [R18], R6 ;  /* 0x0000000612007388 */ /* 0x0001e20000000a00 */
[C---:B------:R-:W-:Y:S02]  /*2440*/  IADD3 R19, R17.reuse, R19, RZ ;  /* 0x0000001311137210 */ /* 0x040fe40007ffe0ff */
[C---:B0-----:R-:W-:Y:S01]  /*2450*/  LOP3.LUT R18, R16.reuse, 0x10, RZ, 0x3c, !PT ;  /* 0x0000001010127812 */ /* 0x041fe200078e3cff */
[----:B------:R0:W5:Y:S04]  /*2460*/  LDL.LU.64 R6, [R1+0xa0] ;  /* 0x0000a00001067983 */ /* 0x0001680000300a00 */
[----:B------:R-:W-:Y:S01]  /*2470*/  IMAD.IADD R18, R17, 0x1, R18 ;  /* 0x0000000111127824 */ /* 0x000fe200078e0212 */
[----:B------:R1:W-:Y:S04]  /*2480*/  STS.64 [R19], R4 ;  /* 0x0000000413007388 */ /* 0x0003e80000000a00 */
[----:B------:R4:W-:Y:S04]  /*2490*/  STS.64 [R18], R2 ;  /* 0x0000000212007388 */ /* 0x0009e80000000a00 */
[----:B-1----:R0:W5:Y:S04]  /*24a0*/  LDL.LU.64 R4, [R1+0x98] ;  /* 0x0000980001047983 */ /* 0x0021680000300a00 */
[----:B----4-:R0:W5:Y:S04]  /*24b0*/  LDL.LU.64 R2, [R1+0x90] ;  /* 0x0000900001027983 */ /* 0x0101680000300a00 */
[----:B------:R-:W4:Y:S01]  /*24c0*/  LDL R18, [R1+0x1c] ;  /* 0x00001c0001127983 */ /* 0x000f220000100800 */
[----:B------:R-:W-:-:S04]  /*24d0*/  LOP3.LUT R16, R16, 0x18, RZ, 0x3c, !PT ;  /* 0x0000001810107812 */ /* 0x000fc800078e3cff */
[----:B------:R-:W-:Y:S02]  /*24e0*/  IADD3 R16, R17, R16, RZ ;  /* 0x0000001011107210 */ /* 0x000fe40007ffe0ff */
[----:B------:R-:W1:Y:S01]  /*24f0*/  S2R R17, SR_TID.X ;  /* 0x0000000000117919 */ /* 0x000e620000002100 */
[----:B------:R-:W-:Y:S02]  /*2500*/  MOV R19, R36 ;  /* 0x0000002400137202 */ /* 0x000fe40000000f00 */
[----:B-1----:R-:W-:-:S04]  /*2510*/  SHF.R.S32.HI R21, RZ, 0x1f, R17 ;  /* 0x0000001fff157819 */ /* 0x002fc80000011411 */
[----:B------:R-:W-:-:S04]  /*2520*/  LEA.HI R21, R21, R17, RZ, 0x2 ;  /* 0x0000001115157211 */ /* 0x000fc800078f10ff */
[----:B------:R-:W-:Y:S01]  /*2530*/  SHF.R.S32.HI R21, RZ, 0x2, R21 ;  /* 0x00000002ff157819 */ /* 0x000fe20000011415 */
[----:B------:R-:W-:-:S04]  /*2540*/  USHF.R.U32.HI UR7, URZ, 0x1, UR6 ;  /* 0x000000013f077899 */ /* 0x000fc80008011606 */
[----:B------:R-:W-:-:S04]  /*2550*/  USHF.L.U32 UR7, UR7, 0x5, URZ ;  /* 0x0000000507077899 */ /* 0x000fc8000800063f */
[----:B------:R-:W-:-:S04]  /*2560*/  ULOP3.LUT UR7, UR7, 0xffffffe0, UR16, 0xe2, !UPT ;  /* 0xffffffe007077892 */ /* 0x000fc8000f8ee210 */
[----:B------:R-:W-:Y:S01]  /*2570*/  UIMAD UR7, UR7, 0x780, UR14 ;  /* 0x00000780070778a4 */ /* 0x000fe2000f8e020e */
[----:B----4-:R1:W-:Y:S02]  /*2580*/  STS.64 [R16], R18 ;  /* 0x0000001210007388 */ /* 0x0103e40000000a00 */
[----:B-1----:R-:W-:Y:S02]  /*2590*/  LEA R18, R21, UR5, 0x5 ;  /* 0x0000000515127c11 */ /* 0x002fe4000f8e28ff */
[----:B------:R-:W4:Y:S02]  /*25a0*/  LDL R21, [R1+0x78] ;  /* 0x0000780001157983 */ /* 0x000f240000100800 */
[-C--:B--2---:R-:W-:Y:S01]  /*25b0*/  LEA R16, R20, R18.reuse, 0x3 ;  /* 0x0000001214107211 */ /* 0x084fe200078e18ff */
[----:B------:R-:W-:Y:S01]  /*25c0*/  BAR.SYNC.DEFER_BLOCKING 0x0 ;  /* 0x0000000000007b1d */ /* 0x000fe20000010000 */
[----:B---3--:R-:W-:-:S07]  /*25d0*/  LEA R18, R37, R18, 0x3 ;  /* 0x0000001225127211 */ /* 0x008fce00078e18ff */
[----:B------:R-:W1:Y:S01]  /*25e0*/  LDC.64 R36, c[0x0][0x260] ;  /* 0x00009800ff247b82 */ /* 0x000e620000000a00 */
[----:B------:R-:W2:Y:S04]  /*25f0*/  LDS.64 R16, [R16] ;  /* 0x0000000010107984 */ /* 0x000ea80000000a00 */
[----:B------:R-:W3:Y:S01]  /*2600*/  LDS.64 R18, [R18+0x1e00] ;  /* 0x001e000012127984 */ /* 0x000ee20000000a00 */
[----:B------:R-:W-:-:S05]  /*2610*/  IADD3 R20, R35, UR7, RZ ;  /* 0x0000000723147c10 */ /* 0x000fca000fffe0ff */
[----:B------:R-:W-:Y:S02]  /*2620*/  IMAD.SHL.U32 R20, R20, 0x2, RZ ;  /* 0x0000000214147824 */ /* 0x000fe400078e00ff */
[----:B--2---:R-:W-:Y:S01]  /*2630*/  FADD.FTZ R17, RZ, R17 ;  /* 0x00000011ff117221 */ /* 0x004fe20000010000 */
[----:B------:R-:W-:-:S03]  /*2640*/  FADD.FTZ R16, RZ, R16 ;  /* 0x00000010ff107221 */ /* 0x000fc60000010000 */
[----:B---3--:R-:W-:Y:S01]  /*2650*/  FADD.FTZ R19, R17, R19 ;  /* 0x0000001311137221 */ /* 0x008fe20000010000 */
[----:B------:R-:W-:Y:S01]  /*2660*/  FADD.FTZ R18, R16, R18 ;  /* 0x0000001210127221 */ /* 0x000fe20000010000 */
[----:B-1----:R-:W-:-:S05]  /*2670*/  IMAD.WIDE.U32 R16, R20, 0x4, R36 ;  /* 0x0000000414107825 */ /* 0x002fca00078e0024 */
[----:B------:R1:W-:Y:S04]  /*2680*/  STG.E.64 desc[UR12][R16.64+0xa000], R18 ;  /* 0x00a0001210007986 */ /* 0x0003e8000c101b0c */
[----:B-1----:R-:W2:Y:S04]  /*2690*/  LDL R18, [R1+0x74] ;  /* 0x0000740001127983 */ /* 0x002ea80000100800 */
[----:B------:R-:W3:Y:S01]  /*26a0*/  LDL R19, [R1+0x7c] ;  /* 0x00007c0001137983 */ /* 0x000ee20000100800 */
[----:B------:R-:W-:-:S05]  /*26b0*/  IADD3 R16, R20, 0x3c0, RZ ;  /* 0x000003c014107810 */ /* 0x000fca0007ffe0ff */
[----:B------:R-:W-:Y:S01]  /*26c0*/  IMAD.WIDE.U32 R16, R16, 0x4, R36 ;  /* 0x0000000410107825 */ /* 0x000fe200078e0024 */
        /* <DEDUP_REMOVED lines=10> */
.L_x_3227:
[----:B------:R-:W-:Y:S01]  /*2770*/  BSSY B0, `(.L_x_3228) ;  /* 0x0000117000007945 */ /* 0x000fe20003800000 */
[----:B01----:R-:W-:-:S03]  /*2780*/  CS2R R16, SRZ ;  /* 0x0000000000107805 */ /* 0x003fc6000001ff00 */
[----:B------:R-:W-:Y:S05]  /*2790*/  @P1 BRA `(.L_x_3229) ;  /* 0x0000001000501947 */ /* 0x000fea0003800000 */
[----:B------:R-:W-:Y:S01]  /*27a0*/  USHF.L.U32 UR5, UR10, 0x3, URZ ;  /* 0x000000030a057899 */ /* 0x000fe2000800063f */
[----:B------:R-:W-:Y:S01]  /*27b0*/  HFMA2.MMA R16, -RZ, RZ, 0, 7.152557373046875e-06 ;  /* 0x00000078ff107435 */ /* 0x000fe200000001ff */
[----:B------:R-:W-:Y:S02]  /*27c0*/  IMAD.SHL.U32 R21, R35, 0x8, RZ ;  /* 0x0000000823157824 */ /* 0x000fe400078e00ff */
[----:B------:R-:W-:-:S03]  /*27d0*/  ULOP3.LUT UR5, UR5, 0x8, URZ, 0xc0, !UPT ;  /* 0x0000000805057892 */ /* 0x000fc6000f8ec03f */
[----:B------:R-:W-:-:S03]  /*27e0*/  LOP3.LUT R21, R21, 0x8, RZ, 0xc0, !PT ;  /* 0x0000000815157812 */ /* 0x000fc600078ec0ff */
        /* <DEDUP_REMOVED lines=271> */
.L_x_3229:
[----:B------:R-:W-:Y:S05]  /*38e0*/  BSYNC B0 ;  /* 0x0000000000007941 */ /* 0x000fea0003800000 */
.L_x_3228:
        /* <DEDUP_REMOVED lines=10> */
[----:B------:R-:W-:Y:S01]  /*3990*/  IMAD.U32 R18, RZ, RZ, UR16 ;  /* 0x00000010ff127e24 */ /* 0x000fe2000f8e00ff */
[----:B------:R-:W-:Y:S01]  /*39a0*/  UIMAD UR5, UR5, UR4, UR6 ;  /* 0x00000004050572a4 */ /* 0x000fe2000f8e0206 */
[----:B------:R-:W-:-:S04]  /*39b0*/  SHF.L.U32 R19, R19, 0x5, RZ ;  /* 0x0000000513137819 */ /* 0x000fc800000006ff */
[----:B------:R-:W-:Y:S02]  /*39c0*/  LOP3.LUT R18, R19, 0xffffffe0, R18, 0xe2, !PT ;  /* 0xffffffe013127812 */ /* 0x000fe400078ee212 */
[----:B------:R-:W-:-:S04]  /*39d0*/  MOV R19, UR5 ;  /* 0x0000000500137c02 */ /* 0x000fc80008000f00 */
[----:B------:R-:W-:-:S04]  /*39e0*/  LEA R18, R19, R18, 0x8 ;  /* 0x0000001213127211 */ /* 0x000fc800078e40ff */
[----:B------:R-:W-:-:S05]  /*39f0*/  SHF.L.U32 R18, R18, 0x1, RZ ;  /* 0x0000000112127819 */ /* 0x000fca00000006ff */
[----:B0-----:R-:W-:-:S05]  /*3a00*/  IMAD.WIDE.U32 R18, R18, 0x4, R20 ;  /* 0x0000000412127825 */ /* 0x001fca00078e0014 */
[----:B------:R0:W-:Y:S02]  /*3a10*/  STG.E.64 desc[UR12][R18.64], R16 ;  /* 0x0000001012007986 */ /* 0x0001e4000c101b0c */
.L_x_3231:
[----:B------:R-:W-:Y:S05]  /*3a20*/  BSYNC B0 ;  /* 0x0000000000007941 */ /* 0x000fea0003800000 */
.L_x_3230:
        /* <DEDUP_REMOVED lines=17> */
.L_x_3234:
[----:B------:R-:W2:Y:S04]  /*3b40*/  LD.E.STRONG.GPU R19, desc[UR12][R16.64] ;  /* 0x0000000c10137980 */ /* 0x000ea8000c10f900 */
[----:B--2---:R-:W-:Y:S01]  /*3b50*/  CCTL.IVALL ;  /* 0x00000000ff00798f */ /* 0x004fe20002000000 */
[----:B------:R-:W-:Y:S05]  /*3b60*/  YIELD ;  /* 0x0000000000007946 */ /* 0x000fea0003800000 */
[----:B-----5:R-:W-:-:S04]  /*3b70*/  LOP3.LUT R19, R19, R18, RZ, 0x3c, !PT ;  /* 0x0000001213137212 */ /* 0x020fc800078e3cff */
[----:B------:R-:W-:-:S13]  /*3b80*/  ISETP.GT.AND P1, PT, R19, -0x1, PT ;  /* 0xffffffff1300780c */ /* 0x000fda0003f24270 */
[----:B------:R-:W-:Y:S05]  /*3b90*/  @P1 BRA `(.L_x_3234) ;  /* 0xfffffffc00e81947 */ /* 0x000fea000383ffff */
.L_x_3233:
[----:B------:R-:W-:Y:S05]  /*3ba0*/  WARPSYNC.ALL ;  /* 0x0000000000007948 */ /* 0x000fea0003800000 */
[----:B------:R-:W-:Y:S06]  /*3bb0*/  BAR.SYNC.DEFER_BLOCKING 0x0 ;  /* 0x0000000000007b1d */ /* 0x000fec0000010000 */
[----:B------:R-:W-:Y:S05]  /*3bc0*/  BRA `(.L_x_3235) ;  /* 0x0000000000687947 */ /* 0x000fea0003800000 */
.L_x_3232:
        /* <DEDUP_REMOVED lines=11> */
[----:B0-----:R-:W-:Y:S01]  /*3c80*/  IMAD.WIDE.U32 R16, R16, 0x4, R18 ;  /* 0x0000000410107825 */ /* 0x001fe200078e0012 */
[----:B------:R-:W-:-:S04]  /*3c90*/  MOV R18, 0x7fffff61 ;  /* 0x7fffff6100127802 */ /* 0x000fc80000000f00 */
[----:B------:R-:W-:Y:S01]  /*3ca0*/  SEL R18, R18, 0x1, !P1 ;  /* 0x0000000112127807 */ /* 0x000fe20004800000 */
[----:B------:R-:W-:Y:S06]  /*3cb0*/  MEMBAR.ALL.GPU ;  /* 0x0000000000007992 */ /* 0x000fec000000a000 */
[----:B------:R-:W-:-:S00]  /*3cc0*/  ERRBAR ;  /* 0x00000000000079ab */ /* 0x000fc00000000000 */
[----:B------:R-:W-:Y:S06]  /*3cd0*/  CGAERRBAR ;  /* 0x00000000000075ab */ /* 0x000fec0000000000 */
[----:B------:R0:W5:Y:S02]  /*3ce0*/  ATOM.E.ADD.STRONG.GPU PT, R18, desc[UR12][R16.64], R18 ;  /* 0x000000121012798a */ /* 0x00016400081ee1cc */
.L_x_3237:
[----:B------:R-:W2:Y:S04]  /*3cf0*/  LD.E.STRONG.GPU R19, desc[UR12][R16.64] ;  /* 0x0000000c10137980 */ /* 0x000ea8000c10f900 */
[----:B--2---:R-:W-:Y:S01]  /*3d00*/  CCTL.IVALL ;  /* 0x00000000ff00798f */ /* 0x004fe20002000000 */
[----:B------:R-:W-:Y:S05]  /*3d10*/  YIELD ;  /* 0x0000000000007946 */ /* 0x000fea0003800000 */
[----:B-----5:R-:W-:-:S04]  /*3d20*/  LOP3.LUT R19, R19, R18, RZ, 0x3c, !PT ;  /* 0x0000001213137212 */ /* 0x020fc800078e3cff */
[----:B------:R-:W-:-:S13]  /*3d30*/  ISETP.GT.AND P1, PT, R19, -0x1, PT ;  /* 0xffffffff1300780c */ /* 0x000fda0003f24270 */
[----:B------:R-:W-:Y:S05]  /*3d40*/  @P1 BRA `(.L_x_3237) ;  /* 0xfffffffc00e81947 */ /* 0x000fea000383ffff */
.L_x_3236:
[----:B------:R-:W-:Y:S05]  /*3d50*/  WARPSYNC.ALL ;  /* 0x0000000000007948 */ /* 0x000fea0003800000 */
[----:B------:R-:W-:Y:S06]  /*3d60*/  BAR.SYNC.DEFER_BLOCKING 0x0 ;  /* 0x0000000000007b1d */ /* 0x000fec0000010000 */
.L_x_3235:
[----:B------:R-:W1:Y:S01]  /*3d70*/  S2R R21, SR_TID.X ;  /* 0x0000000000157919 */ /* 0x000e620000002100 */
[----:B0-----:R-:W-:Y:S01]  /*3d80*/  MOV R17, UR4 ;  /* 0x0000000400117c02 */ /* 0x001fe20008000f00 */
[----:B------:R-:W2:Y:S01]  /*3d90*/  LDL.LU R20, [R1+0x6c] ;  /* 0x00006c0001147983 */ /* 0x000ea20000300800 */
[----:B------:R-:W0:Y:S01]  /*3da0*/  S2UR UR7, SR_CgaCtaId ;  /* 0x00000000000779c3 */ /* 0x000e220000008800 */
[----:B------:R-:W-:Y:S01]  /*3db0*/  UMOV UR5, 0x400 ;  /* 0x0000040000057882 */ /* 0x000fe20000000000 */
[----:B------:R-:W-:Y:S01]  /*3dc0*/  ULDC.64 UR18, c[0x0][0x210] ;  /* 0x0000840000127ab9 */ /* 0x000fe20000000a00 */
[----:B-1----:R-:W-:Y:S01]  /*3dd0*/  ISETP.GT.U32.AND P1, PT, R21, 0xff, PT ;  /* 0x000000ff1500780c */ /* 0x002fe20003f24070 */
[----:B-----5:R1:W-:Y:S01]  /*3de0*/  STL [R1+0x88], R2 ;  /* 0x0000880201007387 */ /* 0x0203e20000100800 */
[----:B------:R-:W-:-:S11]  /*3df0*/  UIADD3 UR5, UR5, 0x5280, URZ ;  /* 0x0000528005057890 */ /* 0x000fd6000fffe03f */
[----:B------:R-:W3:Y:S01]  /*3e00*/  @!P1 LDC R16, c[0x0][0x10] ;  /* 0x00000400ff109b82 */ /* 0x000ee20000000800 */
[----:B-1----:R-:W4:Y:S07]  /*3e10*/  LDL.LU R2, [R1+0x34] ;  /* 0x0000340001027983 */ /* 0x002f2e0000300800 */
[----:B------:R-:W1:Y:S01]  /*3e20*/  @!P1 LDC.64 R18, c[0x0][0x260] ;  /* 0x00009800ff129b82 */ /* 0x000e620000000a00 */
[----:B0-----:R-:W-:Y:S01]  /*3e30*/  ULEA UR5, UR7, UR5, 0x18 ;  /* 0x0000000507057291 */ /* 0x001fe2000f8ec03f */
[----:B------:R-:W4:Y:S01]  /*3e40*/  LDL.LU R37, [R1+0x18] ;  /* 0x0000180001257983 */ /* 0x000f220000300800 */
[----:B---3--:R-:W-:Y:S01]  /*3e50*/  @!P1 IMAD R16, R16, R17, UR6 ;  /* 0x0000000610109e24 */ /* 0x008fe2000f8e0211 */
[----:B------:R-:W-:-:S04]  /*3e60*/  @!P1 LOP3.LUT R17, R21, 0x7fffffe0, RZ, 0xc0, !PT ;  /* 0x7fffffe015119812 */ /* 0x000fc800078ec0ff */
[----:B------:R-:W-:Y:S02]  /*3e70*/  @!P1 LEA R16, R16, R17, 0x8 ;  /* 0x0000001110109211 */ /* 0x000fe400078e40ff */
[----:B------:R-:W-:-:S04]  /*3e80*/  @!P1 LOP3.LUT R17, R21, 0x1f, RZ, 0xc0, !PT ;  /* 0x0000001f15119812 */ /* 0x000fc800078ec0ff */
[----:B------:R-:W-:-:S05]  /*3e90*/  @!P1 IADD3 R16, R16, R17, RZ ;  /* 0x0000001110109210 */ /* 0x000fca0007ffe0ff */
[----:B------:R-:W-:-:S04]  /*3ea0*/  @!P1 IMAD.SHL.U32 R16, R16, 0x2, RZ ;  /* 0x0000000210109824 */ /* 0x000fc800078e00ff */
[----:B-1----:R-:W-:-:S06]  /*3eb0*/  @!P1 IMAD.WIDE.U32 R16, R16, 0x4, R18 ;  /* 0x0000000410109825 */ /* 0x002fcc00078e0012 */
[----:B------:R-:W3:Y:S01]  /*3ec0*/  @!P1 LDG.E.64 R16, desc[UR12][R16.64] ;  /* 0x0000000c10109981 */ /* 0x000ee2000c1e1b00 */
[----:B------:R-:W-:Y:S01]  /*3ed0*/  HFMA2.MMA R18, -RZ, RZ, 0, 0 ;  /* 0x00000000ff127435 */ /* 0x000fe200000001ff */
[----:B------:R-:W-:-:S04]  /*3ee0*/  USHF.L.U32 UR7, UR10, 0x3, URZ ;  /* 0x000000030a077899 */ /* 0x000fc8000800063f */
[----:B------:R-:W-:Y:S01]  /*3ef0*/  ULOP3.LUT UR7, UR7, 0x8, URZ, 0xc0, !UPT ;  /* 0x0000000807077892 */ /* 0x000fe2000f8ec03f */
[----:B---3--:R-:W-:Y:S01]  /*3f00*/  @!P1 FADD.FTZ R18, RZ, R16 ;  /* 0x00000010ff129221 */ /* 0x008fe20000010000 */
        /* <DEDUP_REMOVED lines=22> */
[----:B------:R-:W-:Y:S01]  /*4070*/  @!P1 FMUL.FTZ R16, R16, 3.2552085031056776643e-05 ;  /* 0x3808888910109820 */ /* 0x000fe20000410000 */
[----:B0-----:R-:W-:Y:S01]  /*4080*/  FADD.FTZ R17, R17, R18 ;  /* 0x0000001211117221 */ /* 0x001fe20000010000 */
[----:B------:R-:W-:-:S03]  /*4090*/  @!P1 SHF.R.U32.HI R18, RZ, 0x2, R21 ;  /* 0x00000002ff129819 */ /* 0x000fc60000011615 */
[----:B------:R-:W-:Y:S01]  /*40a0*/  @!P1 FMUL.FTZ R17, R17, 3.2552085031056776643e-05 ;  /* 0x3808888911119820 */ /* 0x000fe20000410000 */
[----:B------:R-:W-:-:S05]  /*40b0*/  @!P1 LOP3.LUT R18, R18, 0x3ffffff8, RZ, 0xc0, !PT ;  /* 0x3ffffff812129812 */ /* 0x000fca00078ec0ff */
[----:B------:R2:W-:Y:S02]  /*40c0*/  @!P1 STS.64 [R18+UR5], R16 ;  /* 0x0000001012009988 */ /* 0x0005e40008000a05 */
[----:B--2---:R-:W-:Y:S02]  /*40d0*/  IADD3 R16, R20, -UR7, RZ ;  /* 0x8000000714107c10 */ /* 0x004fe4000fffe0ff */
[----:B------:R-:W2:Y:S02]  /*40e0*/  LDL.LU R18, [R1+0x14] ;  /* 0x0000140001127983 */ /* 0x000ea40000300800 */
[----:B------:R-:W-:Y:S01]  /*40f0*/  LEA R16, R16, UR5, 0x3 ;  /* 0x0000000510107c11 */ /* 0x000fe2000f8e18ff */
[----:B------:R-:W-:Y:S06]  /*4100*/  BAR.SYNC.DEFER_BLOCKING 0x0 ;  /* 0x0000000000007b1d */ /* 0x000fec0000010000 */
[----:B------:R-:W3:Y:S04]  /*4110*/  LDL.LU R36, [R1+0x10] ;  /* 0x0000100001247983 */ /* 0x000ee80000300800 */
[----:B------:R-:W3:Y:S04]  /*4120*/  LDL.LU R35, [R1+0xc] ;  /* 0x00000c0001237983 */ /* 0x000ee80000300800 */
[----:B------:R-:W3:Y:S04]  /*4130*/  LDL.LU R21, [R1+0x8] ;  /* 0x0000080001157983 */ /* 0x000ee80000300800 */
[----:B------:R-:W3:Y:S04]  /*4140*/  LDL.LU R20, [R1+0x4] ;  /* 0x0000040001147983 */ /* 0x000ee80000300800 */
[----:B------:R-:W0:Y:S04]  /*4150*/  LDS.64 R16, [R16] ;  /* 0x0000000010107984 */ /* 0x000e280000000a00 */
[----:B------:R-:W3:Y:S01]  /*4160*/  LDL.LU R19, [R1] ;  /* 0x0000000001137983 */ /* 0x000ee20000300800 */
[C-C-:B0-----:R-:W-:Y:S01]  /*4170*/  FFMA.FTZ R26, R6.reuse, R26, -R16.reuse ;  /* 0x0000001a061a7223 */ /* 0x141fe20000010810 */
[C-C-:B------:R-:W-:Y:S01]  /*4180*/  FFMA.FTZ R8, R6.reuse, R8, -R16.reuse ;  /* 0x0000000806087223 */ /* 0x140fe20000010810 */
[--C-:B------:R-:W-:Y:S01]  /*4190*/  FFMA.FTZ R12, R6, R12, -R16.reuse ;  /* 0x0000000c060c7223 */ /* 0x100fe20000010810 */
[C-C-:B------:R-:W-:Y:S01]  /*41a0*/  FFMA.FTZ R7, R0.reuse, R7, -R16.reuse ;  /* 0x0000000700077223 */ /* 0x140fe20000010810 */
[C-C-:B------:R-:W-:Y:S01]  /*41b0*/  FFMA.FTZ R25, R0.reuse, R25, -R16.reuse ;  /* 0x0000001900197223 */ /* 0x140fe20000010810 */
[--C-:B------:R-:W-:Y:S01]  /*41c0*/  FFMA.FTZ R9, R0, R9, -R16.reuse ;  /* 0x0000000900097223 */ /* 0x100fe20000010810 */
[C-C-:B------:R-:W-:Y:S01]  /*41d0*/  FFMA.FTZ R28, R4.reuse, R28, -R16.reuse ;  /* 0x0000001c041c7223 */ /* 0x140fe20000010810 */
[C-C-:B------:R-:W-:Y:S01]  /*41e0*/  FFMA.FTZ R24, R4.reuse, R24, -R16.reuse ;  /* 0x0000001804187223 */ /* 0x140fe20000010810 */
[--C-:B------:R-:W-:Y:S01]  /*41f0*/  FFMA.FTZ R10, R4, R10, -R16.reuse ;  /* 0x0000000a040a7223 */ /* 0x100fe20000010810 */
[C-C-:B------:R-:W-:Y:S01]  /*4200*/  FFMA.FTZ R27, R5.reuse, R27, -R16.reuse ;  /* 0x0000001b051b7223 */ /* 0x140fe20000010810 */
[C-C-:B------:R-:W-:Y:S01]  /*4210*/  FFMA.FTZ R23, R5.reuse, R23, -R16.reuse ;  /* 0x0000001705177223 */ /* 0x140fe20000010810 */
[C-C-:B------:R-:W-:Y:S01]  /*4220*/  FFMA.FTZ R11, R5.reuse, R11, -R16.reuse ;  /* 0x0000000b050b7223 */ /* 0x140fe20000010810 */
[--C-:B------:R-:W-:Y:S01]  /*4230*/  FFMA.FTZ R6, R6, R22, -R16.reuse ;  /* 0x0000001606067223 */ /* 0x100fe20000010810 */
[--C-:B------:R-:W-:Y:S01]  /*4240*/  FFMA.FTZ R0, R0, R13, -R16.reuse ;  /* 0x0000000d00007223 */ /* 0x100fe20000010810 */
[--C-:B------:R-:W-:Y:S01]  /*4250*/  FFMA.FTZ R4, R4, R14, -R16.reuse ;  /* 0x0000000e04047223 */ /* 0x100fe20000010810 */
[----:B------:R-:W-:Y:S01]  /*4260*/  FFMA.FTZ R5, R5, R15, -R16 ;  /* 0x0000000f05057223 */ /* 0x000fe20000010810 */
[----:B------:R-:W3:Y:S04]  /*4270*/  LDL.LU R22, [R1+0x30] ;  /* 0x0000300001167983 */ /* 0x000ee80000300800 */
[----:B------:R-:W3:Y:S01]  /*4280*/  LDL.LU R16, [R1+0x2c] ;  /* 0x00002c0001107983 */ /* 0x000ee20000300800 */
[----:B----4-:R-:W-:-:S03]  /*4290*/  FFMA.FTZ R7, R2, -R17, R7 ;  /* 0x8000001102077223 */ /* 0x010fc60000010007 */
[----:B------:R4:W5:Y:S01]  /*42a0*/  LDL.LU R2, [R1+0x88] ;  /* 0x0000880001027983 */ /* 0x0009620000300800 */
[----:B--2---:R-:W-:-:S03]  /*42b0*/  FFMA.FTZ R25, R18, -R17, R25 ;  /* 0x8000001112197223 */ /* 0x004fc60000010019 */
[----:B------:R-:W2:Y:S01]  /*42c0*/  LDL.LU R18, [R1+0x54] ;  /* 0x0000540001127983 */ /* 0x000ea20000300800 */
[----:B---3--:R-:W-:-:S03]  /*42d0*/  FFMA.FTZ R27, R16, -R17, R27 ;  /* 0x80000011101b7223 */ /* 0x008fc6000001001b */
[----:B------:R-:W3:Y:S01]  /*42e0*/  LDL.LU R16, [R1+0x68] ;  /* 0x0000680001107983 */ /* 0x000ee20000300800 */
[----:B------:R-:W-:-:S03]  /*42f0*/  FFMA.FTZ R8, R21, -R17, R8 ;  /* 0x8000001115087223 */ /* 0x000fc60000010008 */
[----:B------:R-:W4:Y:S01]  /*4300*/  LDL.LU R21, [R1+0x60] ;  /* 0x0000600001157983 */ /* 0x000f220000300800 */
[-C--:B------:R-:W-:Y:S01]  /*4310*/  FFMA.FTZ R9, R20, -R17.reuse, R9 ;  /* 0x8000001114097223 */ /* 0x080fe20000010009 */
[-C--:B------:R-:W-:Y:S02]  /*4320*/  FFMA.FTZ R10, R19, -R17.reuse, R10 ;  /* 0x80000011130a7223 */ /* 0x080fe4000001000a */
[----:B------:R-:W4:Y:S01]  /*4330*/  LDL.LU R20, [R1+0x64] ;  /* 0x0000640001147983 */ /* 0x000f220000300800 */
        /* <DEDUP_REMOVED lines=11> */
[----:B--2---:R-:W-:-:S02]  /*43f0*/  IADD3 R4, P1, R18, UR18, RZ ;  /* 0x0000001212047c10 */ /* 0x004fc4000ff3e0ff */
[----:B------:R-:W2:Y:S04]  /*4400*/  LDL.LU R18, [R1+0x5c] ;  /* 0x00005c0001127983 */ /* 0x000ea80000300800 */
[----:B------:R-:W2:Y:S01]  /*4410*/  LDL.LU R17, [R1+0x4c] ;  /* 0x00004c0001117983 */ /* 0x000ea20000300800 */
[----:B---3--:R-:W-:-:S03]  /*4420*/  IADD3.X R5, R16, UR19, RZ, P1, !PT ;  /* 0x0000001310057c10 */ /* 0x008fc60008ffe4ff */
[----:B------:R-:W3:Y:S01]  /*4430*/  LDL.LU R16, [R1+0x50] ;  /* 0x0000500001107983 */ /* 0x000ee20000300800 */
[C---:B------:R-:W-:Y:S01]  /*4440*/  FMUL.FTZ R7, R3.reuse, R7 ;  /* 0x0000000703077220 */ /* 0x040fe20000410000 */
[C---:B------:R-:W-:Y:S01]  /*4450*/  FMUL.FTZ R28, R3.reuse, R28 ;  /* 0x0000001c031c7220 */ /* 0x040fe20000410000 */
[C---:B------:R-:W-:Y:S01]  /*4460*/  FMUL.FTZ R27, R3.reuse, R27 ;  /* 0x0000001b031b7220 */ /* 0x040fe20000410000 */
[C---:B------:R-:W-:Y:S01]  /*4470*/  FMUL.FTZ R26, R3.reuse, R26 ;  /* 0x0000001a031a7220 */ /* 0x040fe20000410000 */
[C---:B------:R-:W-:Y:S02]  /*4480*/  FMUL.FTZ R25, R3.reuse, R25 ;  /* 0x0000001903197220 */ /* 0x040fe40000410000 */
[----:B------:R-:W-:Y:S01]  /*4490*/  F2FP.F16.F32.PACK_AB R7, R28, R7 ;  /* 0x000000071c07723e */ /* 0x000fe200000000ff */
[C---:B------:R-:W-:Y:S01]  /*44a0*/  FMUL.FTZ R24, R3.reuse, R24 ;  /* 0x0000001803187220 */ /* 0x040fe20000410000 */
[C---:B------:R-:W-:Y:S01]  /*44b0*/  FMUL.FTZ R23, R3.reuse, R23 ;  /* 0x0000001703177220 */ /* 0x040fe20000410000 */
[C---:B------:R-:W-:Y:S01]  /*44c0*/  FMUL.FTZ R8, R3.reuse, R8 ;  /* 0x0000000803087220 */ /* 0x040fe20000410000 */
[----:B------:R-:W-:Y:S01]  /*44d0*/  F2FP.F16.F32.PACK_AB R26, R26, R27 ;  /* 0x0000001b1a1a723e */ /* 0x000fe200000000ff */
[----:B------:R-:W-:Y:S01]  /*44e0*/  FMUL.FTZ R9, R3, R9 ;  /* 0x0000000903097220 */ /* 0x000fe20000410000 */
[----:B------:R-:W-:Y:S01]  /*44f0*/  PRMT R13, R7, 0x7610, R13 ;  /* 0x00007610070d7816 */ /* 0x000fe2000000000d */
[C---:B------:R-:W-:Y:S01]  /*4500*/  FMUL.FTZ R10, R3.reuse, R10 ;  /* 0x0000000a030a7220 */ /* 0x040fe20000410000 */
[C---:B------:R-:W-:Y:S01]  /*4510*/  FMUL.FTZ R11, R3.reuse, R11 ;  /* 0x0000000b030b7220 */ /* 0x040fe20000410000 */
[C---:B------:R-:W-:Y:S01]  /*4520*/  FMUL.FTZ R12, R3.reuse, R12 ;  /* 0x0000000c030c7220 */ /* 0x040fe20000410000 */
[C---:B------:R-:W-:Y:S01]  /*4530*/  FMUL.FTZ R0, R3.reuse, R0 ;  /* 0x0000000003007220 */ /* 0x040fe20000410000 */
[C---:B------:R-:W-:Y:S01]  /*4540*/  FMUL.FTZ R32, R3.reuse, R32 ;  /* 0x0000002003207220 */ /* 0x040fe20000410000 */
[----:B------:R-:W-:Y:S01]  /*4550*/  FMUL.FTZ R31, R3, R31 ;  /* 0x0000001f031f7220 */ /* 0x000fe20000410000 */
[----:B------:R-:W-:Y:S01]  /*4560*/  PRMT R7, R7, 0x7632, R7 ;  /* 0x0000763207077816 */ /* 0x000fe20000000007 */
[----:B------:R-:W-:Y:S01]  /*4570*/  FMUL.FTZ R3, R3, R6 ;  /* 0x0000000603037220 */ /* 0x000fe20000410000 */
[----:B----4-:R-:W-:-:S02]  /*4580*/  IADD3 R6, P1, R21, UR18, RZ ;  /* 0x0000001215067c10 */ /* 0x010fc4000ff3e0ff */
[----:B------:R-:W-:Y:S02]  /*4590*/  F2FP.F16.F32.PACK_AB R24, R24, R25 ;  /* 0x000000191818723e */ /* 0x000fe400000000ff */
[----:B------:R-:W-:Y:S02]  /*45a0*/  PRMT R14, R26, 0x7632, R14 ;  /* 0x000076321a0e7816 */ /* 0x000fe4000000000e */
[----:B------:R-:W-:Y:S01]  /*45b0*/  F2FP.F16.F32.PACK_AB R8, R8, R23 ;  /* 0x000000170808723e */ /* 0x000fe200000000ff */
[----:B------:R0:W-:Y:S01]  /*45c0*/  STG.E.U16 desc[UR12][R4.64+0x2], R7 ;  /* 0x0000020704007986 */ /* 0x0001e2000c10150c */
[----:B------:R-:W-:Y:S02]  /*45d0*/  F2FP.F16.F32.PACK_AB R9, R10, R9 ;  /* 0x000000090a09723e */ /* 0x000fe400000000ff */
[----:B------:R-:W-:Y:S01]  /*45e0*/  PRMT R15, R24, 0x7632, R15 ;  /* 0x00007632180f7816 */ /* 0x000fe2000000000f */
[----:B------:R-:W-:Y:S01]  /*45f0*/  STG.E.U16 desc[UR12][R4.64], R13 ;  /* 0x0000000d04007986 */ /* 0x000fe2000c10150c */
[----:B------:R-:W-:-:S02]  /*4600*/  PRMT R10, R8, 0x7632, R10 ;  /* 0x00007632080a7816 */ /* 0x000fc4000000000a */
[----:B------:R-:W-:Y:S01]  /*4610*/  F2FP.F16.F32.PACK_AB R11, R12, R11 ;  /* 0x0000000b0c0b723e */ /* 0x000fe200000000ff */
[----:B------:R-:W-:Y:S01]  /*4620*/  STG.E.U16 desc[UR12][R4.64+0x4], R26 ;  /* 0x0000041a04007986 */ /* 0x000fe2000c10150c */
[----:B0-----:R-:W-:-:S03]  /*4630*/  IADD3.X R7, R20, UR19, RZ, P1, !PT ;  /* 0x0000001314077c10 */ /* 0x001fc60008ffe4ff */
[----:B------:R0:W-:Y:S01]  /*4640*/  STG.E.U16 desc[UR12][R4.64+0x6], R14 ;  /* 0x0000060e04007986 */ /* 0x0001e2000c10150c */
[----:B------:R-:W-:-:S03]  /*4650*/  PRMT R12, R11, 0x7632, R12 ;  /* 0x000076320b0c7816 */ /* 0x000fc6000000000c */
[----:B------:R-:W-:Y:S01]  /*4660*/  STG.E.U16 desc[UR12][R6.64], R24 ;  /* 0x0000001806007986 */ /* 0x000fe2000c10150c */
[----:B------:R-:W-:-:S03]  /*4670*/  F2FP.F16.F32.PACK_AB R0, R32, R0 ;  /* 0x000000002000723e */ /* 0x000fc600000000ff */
[----:B------:R-:W-:Y:S01]  /*4680*/  STG.E.U16 desc[UR12][R6.64+0x2], R15 ;  /* 0x0000020f06007986 */ /* 0x000fe2000c10150c */
[----:B0-----:R-:W-:-:S03]  /*4690*/  IADD3 R4, P1, R19, UR18, RZ ;  /* 0x0000001213047c10 */ /* 0x001fc6000ff3e0ff */
[----:B------:R-:W-:Y:S01]  /*46a0*/  STG.E.U16 desc[UR12][R6.64+0x4], R8 ;  /* 0x0000040806007986 */ /* 0x000fe2000c10150c */
[----:B------:R-:W-:-:S03]  /*46b0*/  F2FP.F16.F32.PACK_AB R3, R3, R31 ;  /* 0x0000001f0303723e */ /* 0x000fc600000000ff */
[----:B------:R0:W-:Y:S02]  /*46c0*/  STG.E.U16 desc[UR12][R6.64+0x6], R10 ;  /* 0x0000060a06007986 */ /* 0x0001e4000c10150c */
[----:B0-----:R-:W-:Y:S02]  /*46d0*/  PRMT R7, R9, 0x7632, R7 ;  /* 0x0000763209077816 */ /* 0x001fe40000000007 */
[----:B------:R-:W-:Y:S01]  /*46e0*/  PRMT R8, R3, 0x7632, R8 ;  /* 0x0000763203087816 */ /* 0x000fe20000000008 */
[----:B------:R-:W-:Y:S01]  /*46f0*/  ULOP3.LUT UR4, UR4, 0x1, URZ, 0x3c, !UPT ;  /* 0x0000000104047892 */ /* 0x000fe2000f8e3c3f */
[----:B------:R-:W-:Y:S01]  /*4700*/  UMOV UR5, UR9 ;  /* 0x0000000900057c82 */ /* 0x000fe20008000000 */
[----:B------:R-:W-:Y:S01]  /*4710*/  UMOV UR10, UR8 ;  /* 0x00000008000a7c82 */ /* 0x000fe20008000000 */
[----:B--2---:R-:W-:Y:S02]  /*4720*/  IADD3.X R5, R18, UR19, RZ, P1, !PT ;  /* 0x0000001312057c10 */ /* 0x004fe40008ffe4ff */
[----:B------:R-:W-:-:S03]  /*4730*/  IADD3 R6, P1, R17, UR18, RZ ;  /* 0x0000001211067c10 */ /* 0x000fc6000ff3e0ff */
[----:B------:R-:W-:Y:S04]  /*4740*/  STG.E.U16 desc[UR12][R4.64], R9 ;  /* 0x0000000904007986 */ /* 0x000fe8000c10150c */
[----:B------:R-:W-:Y:S04]  /*4750*/  STG.E.U16 desc[UR12][R4.64+0x2], R7 ;  /* 0x0000020704007986 */ /* 0x000fe8000c10150c */
[----:B------:R-:W-:Y:S04]  /*4760*/  STG.E.U16 desc[UR12][R4.64+0x4], R11 ;  /* 0x0000040b04007986 */ /* 0x000fe8000c10150c */
[----:B------:R0:W-:Y:S02]  /*4770*/  STG.E.U16 desc[UR12][R4.64+0x6], R12 ;  /* 0x0000060c04007986 */ /* 0x0001e4000c10150c */
[----:B0-----:R-:W-:-:S02]  /*4780*/  PRMT R5, R0, 0x7632, R5 ;  /* 0x0000763200057816 */ /* 0x001fc40000000005 */
[----:B---3--:R-:W-:-:S05]  /*4790*/  IADD3.X R7, R16, UR19, RZ, P1, !PT ;  /* 0x0000001310077c10 */ /* 0x008fca0008ffe4ff */
[----:B------:R2:W-:Y:S04]  /*47a0*/  STG.E.U16 desc[UR12][R6.64], R0 ;  /* 0x0000000006007986 */ /* 0x0005e8000c10150c */
[----:B------:R2:W-:Y:S04]  /*47b0*/  STG.E.U16 desc[UR12][R6.64+0x2], R5 ;  /* 0x0000020506007986 */ /* 0x0005e8000c10150c */
[----:B------:R2:W-:Y:S04]  /*47c0*/  STG.E.U16 desc[UR12][R6.64+0x4], R3 ;  /* 0x0000040306007986 */ /* 0x0005e8000c10150c */
[----:B------:R2:W-:Y:S01]  /*47d0*/  STG.E.U16 desc[UR12][R6.64+0x6], R8 ;  /* 0x0000060806007986 */ /* 0x0005e2000c10150c */
[----:B------:R-:W-:Y:S05]  /*47e0*/  @!P0 BRA `(.L_x_3238) ;  /* 0xffffffbc00608947 */ /* 0x000fea000383ffff */
.L_x_3226:
        /* <DEDUP_REMOVED lines=24> */
[----:B-----5:R-:W-:Y:S02]  /*4970*/  SHF.R.U32.HI R2, RZ, 0x4, R37 ;  /* 0x00000004ff027819 */ /* 0x020fe40000011625 */
        /* <DEDUP_REMOVED lines=31> */
.L_x_3255:
[----:B------:R-:W-:Y:S01]  /*4b70*/  ISETP.GT.U32.AND P0, PT, R7, R36, PT ;  /* 0x000000240700720c */ /* 0x000fe20003f04070 */
[----:B------:R-:W-:Y:S01]  /*4b80*/  BSSY B0, `(.L_x_3239) ;  /* 0x00000ac000007945 */ /* 0x000fe20003800000 */
[----:B0-----:R-:W-:Y:S02]  /*4b90*/  CS2R R24, SRZ ;  /* 0x0000000000187805 */ /* 0x001fe4000001ff00 */
[----:B------:R-:W-:-:S13]  /*4ba0*/  ISETP.GT.AND.EX P0, PT, R6, RZ, PT, P0 ;  /* 0x000000ff0600720c */ /* 0x000fda0003f04300 */
[----:B-1234-:R-:W-:Y:S05]  /*4bb0*/  @!P0 BRA `(.L_x_3240) ;  /* 0x0000000800a08947 */ /* 0x01efea0003800000 */
[----:B------:R-:W-:Y:S01]  /*4bc0*/  ISETP.NE.U32.AND P1, PT, R9, RZ, PT ;  /* 0x000000ff0900720c */ /* 0x000fe20003f25070 */
[----:B------:R-:W-:Y:S01]  /*4bd0*/  BSSY B1, `(.L_x_3241) ;  /* 0x0000026000017945 */ /* 0x000fe20003800000 */
[----:B------:R-:W-:Y:S02]  /*4be0*/  IADD3 R10, P2, P3, -R26, -0x21, -R36 ;  /* 0xffffffdf1a0a7810 */ /* 0x000fe40007b5e924 */
[----:B------:R-:W-:Y:S02]  /*4bf0*/  CS2R R24, SRZ ;  /* 0x0000000000187805 */ /* 0x000fe4000001ff00 */
[----:B------:R-:W-:Y:S01]  /*4c00*/  ISETP.NE.AND.EX P1, PT, RZ, RZ, PT, P1 ;  /* 0x000000ffff00720c */ /* 0x000fe20003f25310 */
[----:B------:R-:W-:Y:S01]  /*4c10*/  IMAD.MOV.U32 R12, RZ, RZ, RZ ;  /* 0x000000ffff0c7224 */ /* 0x000fe200078e00ff */
[----:B------:R-:W-:Y:S02]  /*4c20*/  MOV R0, 0xffffffff ;  /* 0xffffffff00007802 */ /* 0x000fe40000000f00 */
[----:B------:R-:W-:-:S02]  /*4c30*/  LOP3.LUT R11, R37, 0x1f, RZ, 0xc0, !PT ;  /* 0x0000001f250b7812 */ /* 0x000fc400078ec0ff */
[----:B------:R-:W-:Y:S02]  /*4c40*/  ISETP.GE.U32.AND P0, PT, R10, 0x2d, PT ;  /* 0x0000002d0a00780c */ /* 0x000fe40003f06070 */
        /* <DEDUP_REMOVED lines=30> */
.L_x_3242:
[----:B------:R-:W-:Y:S05]  /*4e30*/  BSYNC B1 ;  /* 0x0000000000017941 */ /* 0x000fea0003800000 */
.L_x_3241:
        /* <DEDUP_REMOVED lines=21> */
.L_x_3245:
        /* <DEDUP_REMOVED lines=55> */
.L_x_3244:
[----:B------:R-:W-:Y:S05]  /*5300*/  BSYNC B1 ;  /* 0x0000000000017941 */ /* 0x000fea0003800000 */
.L_x_3243:
        /* <DEDUP_REMOVED lines=35> */
.L_x_3247:
[----:B------:R-:W-:Y:S05]  /*5540*/  BSYNC B1 ;  /* 0x0000000000017941 */ /* 0x000fea0003800000 */
.L_x_3246:
        /* <DEDUP_REMOVED lines=15> */
.L_x_3240:
[----:B------:R-:W-:Y:S05]  /*5640*/  BSYNC B0 ;  /* 0x0000000000007941 */ /* 0x000fea0003800000 */
.L_x_3239:
        /* <DEDUP_REMOVED lines=28> */
[----:B------:R-:W-:Y:S01]  /*5810*/  MOV R17, 0xffff ;  /* 0x0000ffff00117802 */ /* 0x000fe20000000f00 */
[----:B------:R-:W-:Y:S01]  /*5820*/  IMAD.MOV.U32 R19, RZ, RZ, 0xffff ;  /* 0x0000ffffff137424 */ /* 0x000fe200078e00ff */
[----:B------:R-:W-:Y:S02]  /*5830*/  MOV R16, 0xffff ;  /* 0x0000ffff00107802 */ /* 0x000fe40000000f00 */
        /* <DEDUP_REMOVED lines=19> */
.L_x_3264:
        /* <DEDUP_REMOVED lines=19> */
[----:B------:R-:W-:-:S03]  /*5aa0*/  HFMA2.MMA R12, -RZ, RZ, 0, 0 ;  /* 0x00000000ff0c7435 */ /* 0x000fc600000001ff */
[----:B------:R-:W-:Y:S02]  /*5ab0*/  @P0 LEA R16, R0, R19, 0x2 ;  /* 0x0000001300100211 */ /* 0x000fe400078e10ff */
[----:B------:R-:W-:-:S05]  /*5ac0*/  MOV R0, RZ ;  /* 0x000000ff00007202 */ /* 0x000fca0000000f00 */
[----:B------:R0:W1:Y:S04]  /*5ad0*/  @P0 LDS R12, [R16] ;  /* 0x00000000100c0984 */ /* 0x0000680000000800 */
[----:B------:R0:W2:Y:S01]  /*5ae0*/  @P0 LDS R0, [R16+0x780] ;  /* 0x0007800010000984 */ /* 0x0000a20000000800 */
[----:B------:R-:W-:Y:S05]  /*5af0*/  BRA.DIV UR5, `(.L_x_3252) ;  /* 0x0000001205c07947 */ /* 0x000fea000b800000 */
[----:B------:R-:W-:Y:S01]  /*5b00*/  MOV R19, 0xffff ;  /* 0x0000ffff00137802 */ /* 0x000fe20000000f00 */
[----:B0-----:R-:W-:Y:S01]  /*5b10*/  IMAD.MOV.U32 R16, RZ, RZ, 0xffff ;  /* 0x0000ffffff107424 */ /* 0x001fe200078e00ff */
[----:B------:R-:W-:Y:S02]  /*5b20*/  MOV R21, 0xffff ;  /* 0x0000ffff00157802 */ /* 0x000fe40000000f00 */
        /* <DEDUP_REMOVED lines=19> */
.L_x_3274:
        /* <DEDUP_REMOVED lines=41> */
.L_x_3284:
[----:B--2---:R-:W-:Y:S01]  /*5ef0*/  FADD.FTZ R12, R12, R23 ;  /* 0x000000170c0c7221 */ /* 0x004fe20000010000 */
[----:B------:R-:W-:-:S04]  /*5f00*/  @!P1 F2FP.F16.F32.PACK_AB R0, RZ, R24 ;  /* 0x00000018ff00923e */ /* 0x000fc800000000ff */
[----:B------:R-:W-:Y:S01]  /*5f10*/  @!P1 F2FP.F16.F32.PACK_AB R12, RZ, R12 ;  /* 0x0000000cff0c923e */ /* 0x000fe200000000ff */
[----:B------:R3:W-:Y:S03]  /*5f20*/  @!P1 STG.E.U16 desc[UR12][R10.64+0x78], R0 ;  /* 0x000078000a009986 */ /* 0x0007e6000c10150c */
[----:B------:R-:W-:Y:S02]  /*5f30*/  PRMT R16, R12, 0x7610, R16 ;  /* 0x000076100c107816 */ /* 0x000fe40000000010 */
[----:B------:R-:W-:-:S03]  /*5f40*/  LEA.HI R12, R37, 0x5a, RZ, 0x1c ;  /* 0x0000005a250c7811 */ /* 0x000fc600078fe0ff */
[----:B------:R3:W-:Y:S04]  /*5f50*/  @!P1 STG.E.U16 desc[UR12][R14.64+0x78], R16 ;  /* 0x000078100e009986 */ /* 0x0007e8000c10150c */
.L_x_3250:
[----:B------:R-:W-:Y:S05]  /*5f60*/  BSYNC B0 ;  /* 0x0000000000007941 */ /* 0x000fea0003800000 */
.L_x_3249:
[----:B------:R-:W-:-:S13]  /*5f70*/  ISETP.GE.U32.AND P0, PT, R3, 0x5a, PT ;  /* 0x0000005a0300780c */ /* 0x000fda0003f06070 */
[----:B------:R-:W-:Y:S05]  /*5f80*/  @!P0 BRA `(.L_x_3248) ;  /* 0x0000000800a88947 */ /* 0x000fea0003800000 */
[----:B------:R-:W-:Y:S01]  /*5f90*/  ISETP.NE.AND P0, PT, R5, 0xf, PT ;  /* 0x0000000f0500780c */ /* 0x000fe20003f05270 */
[----:B------:R-:W-:-:S12]  /*5fa0*/  UMOV UR5, 0xffff ;  /* 0x0000ffff00057882 */ /* 0x000fd80000000000 */
[C---:B-123--:R-:W-:Y:S02]  /*5fb0*/  @P0 SHF.L.U32 R11, R5.reuse, 0x1, RZ ;  /* 0x00000001050b0819 */ /* 0x04efe400000006ff */
[----:B------:R-:W-:Y:S02]  /*5fc0*/  @P0 LEA R15, R5, UR4, 0x7 ;  /* 0x00000004050f0c11 */ /* 0x000fe4000f8e38ff */
[----:B0-----:R-:W-:Y:S01]  /*5fd0*/  @P0 LOP3.LUT R0, R12, R11, RZ, 0x3c, !PT ;  /* 0x0000000b0c000212 */ /* 0x001fe200078e3cff */
[----:B------:R-:W-:-:S04]  /*5fe0*/  HFMA2.MMA R11, -RZ, RZ, 0, 0 ;  /* 0x00000000ff0b7435 */ /* 0x000fc800000001ff */
[----:B------:R-:W-:Y:S01]  /*5ff0*/  @P0 IMAD R10, R0, 0x4, R15 ;  /* 0x00000004000a0824 */ /* 0x000fe200078e020f */
[----:B------:R-:W-:-:S05]  /*6000*/  MOV R0, RZ ;  /* 0x000000ff00007202 */ /* 0x000fca0000000f00 */
[----:B------:R0:W1:Y:S04]  /*6010*/  @P0 LDS R11, [R10] ;  /* 0x000000000a0b0984 */ /* 0x0000680000000800 */
[----:B------:R0:W2:Y:S01]  /*6020*/  @P0 LDS R0, [R10+0x780] ;  /* 0x000780000a000984 */ /* 0x0000a20000000800 */
[----:B------:R-:W-:Y:S05]  /*6030*/  BRA.DIV UR5, `(.L_x_3254) ;  /* 0x0000001605287947 */ /* 0x000fea000b800000 */
[----:B------:R-:W-:Y:S01]  /*6040*/  MOV R16, 0xffff ;  /* 0x0000ffff00107802 */ /* 0x000fe20000000f00 */
[----:B------:R-:W-:Y:S01]  /*6050*/  @P0 VIADD R14, R12, 0x1e ;  /* 0x0000001e0c0e0836 */ /* 0x000fe20000000000 */
[----:B------:R-:W-:Y:S02]  /*6060*/  MOV R15, 0xffff ;  /* 0x0000ffff000f7802 */ /* 0x000fe40000000f00 */
[C---:B------:R-:W-:Y:S01]  /*6070*/  @P0 SHF.L.U32 R17, R5.reuse, 0x1, RZ ;  /* 0x0000000105110819 */ /* 0x040fe200000006ff */
[----:B01----:R-:W0:Y:S01]  /*6080*/  SHFL.BFLY PT, R10, R11, 0x8, 0x101f ;  /* 0x0d101f000b0a7f89 */ /* 0x003e2200000e0000 */
[----:B------:R-:W-:Y:S02]  /*6090*/  MOV R25, 0xffff ;  /* 0x0000ffff00197802 */ /* 0x000fe40000000f00 */
[----:B------:R-:W-:Y:S01]  /*60a0*/  @P0 LOP3.LUT R14, R14, R17, RZ, 0x3c, !PT ;  /* 0x000000110e0e0212 */ /* 0x000fe200078e3cff */
[----:B--2---:R-:W1:Y:S01]  /*60b0*/  SHFL.BFLY PT, R15, R0, 0x8, 0x101f ;  /* 0x0d101f00000f7f89 */ /* 0x004e6200000e0000 */
[----:B------:R-:W-:-:S02]  /*60c0*/  @P0 LEA R17, R5, UR4, 0x7 ;  /* 0x0000000405110c11 */ /* 0x000fc4000f8e38ff */
[----:B------:R-:W-:Y:S02]  /*60d0*/  MOV R19, 0xffff ;  /* 0x0000ffff00137802 */ /* 0x000fe40000000f00 */
[----:B------:R-:W-:Y:S02]  /*60e0*/  @P0 LEA R20, R14, R17, 0x2 ;  /* 0x000000110e140211 */ /* 0x000fe400078e10ff */
[C---:B------:R-:W-:Y:S02]  /*60f0*/  @P0 SHF.L.U32 R22, R5.reuse, 0x1, RZ ;  /* 0x0000000105160819 */ /* 0x040fe400000006ff */
[----:B------:R-:W-:Y:S01]  /*6100*/  MOV R33, 0xffff ;  /* 0x0000ffff00217802 */ /* 0x000fe20000000f00 */
[----:B------:R-:W-:Y:S01]  /*6110*/  @P0 LDS R14, [R20] ;  /* 0x00000000140e0984 */ /* 0x000fe20000000800 */
[----:B------:R-:W-:Y:S02]  /*6120*/  MOV R18, 0xffff ;  /* 0x0000ffff00127802 */ /* 0x000fe40000000f00 */
[----:B------:R-:W-:-:S02]  /*6130*/  ISETP.NE.AND P1, PT, R5, RZ, PT ;  /* 0x000000ff0500720c */ /* 0x000fc40003f25270 */
        /* <DEDUP_REMOVED lines=29> */
[----:B------:R-:W-:Y:S02]  /*6310*/  IMAD.MOV.U32 R25, RZ, RZ, 0xffff ;  /* 0x0000ffffff197424 */ /* 0x000fe400078e00ff */
[----:B--2---:R-:W-:Y:S01]  /*6320*/  FADD.FTZ R21, R0, R14 ;  /* 0x0000000e00157221 */ /* 0x004fe20000010000 */
[----:B------:R-:W-:Y:S01]  /*6330*/  @P0 IMAD R16, R10, 0x4, R11 ;  /* 0x000000040a100824 */ /* 0x000fe200078e020b */
        /* <DEDUP_REMOVED lines=11> */
[----:B------:R-:W-:Y:S02]  /*63f0*/  MOV R32, 0xffff ;  /* 0x0000ffff00207802 */ /* 0x000fe40000000f00 */
[----:B------:R-:W1:Y:S02]  /*6400*/  SHFL.BFLY PT, R22, R20, 0x8, 0x101f ;  /* 0x0d101f0014167f89 */ /* 0x000e6400000e0000 */
[----:B------:R-:W-:-:S02]  /*6410*/  @!P1 F2FP.F16.F32.PACK_AB R23, RZ, R23 ;  /* 0x00000017ff17923e */ /* 0x000fc400000000ff */
        /* <DEDUP_REMOVED lines=15> */
[----:B------:R-:W-:Y:S01]  /*6510*/  @P0 IMAD.MOV.U32 R14, RZ, RZ, R19 ;  /* 0x000000ffff0e0224 */ /* 0x000fe200078e0013 */
[----:B------:R-:W-:Y:S01]  /*6520*/  MOV R19, 0xffff ;  /* 0x0000ffff00137802 */ /* 0x000fe20000000f00 */
[----:B------:R-:W-:Y:S02]  /*6530*/  IMAD.MOV.U32 R18, RZ, RZ, 0xffff ;  /* 0x0000ffffff127424 */ /* 0x000fe400078e00ff */
        /* <DEDUP_REMOVED lines=14> */
[----:B------:R-:W-:Y:S02]  /*6620*/  IMAD.MOV.U32 R16, RZ, RZ, 0xffff ;  /* 0x0000ffffff107424 */ /* 0x000fe400078e00ff */
[----:B---3--:R-:W-:Y:S01]  /*6630*/  FADD.FTZ R22, R17, R33 ;  /* 0x0000002111167221 */ /* 0x008fe20000010000 */
[----:B------:R-:W-:Y:S01]  /*6640*/  MOV R33, 0xffff ;  /* 0x0000ffff00217802 */ /* 0x000fe20000000f00 */
[----:B----4-:R-:W-:Y:S01]  /*6650*/  FADD.FTZ R17, R18, R15 ;  /* 0x0000000f12117221 */ /* 0x010fe20000010000 */
[----:B------:R-:W-:Y:S01]  /*6660*/  MOV R15, 0xffff ;  /* 0x0000ffff000f7802 */ /* 0x000fe20000000f00 */
[----:B-----5:R-:W-:Y:S01]  /*6670*/  FADD.FTZ R24, R24, R19 ;  /* 0x0000001318187221 */ /* 0x020fe20000010000 */
[----:B0-----:R-:W-:Y:S02]  /*6680*/  MOV R21, 0xffff ;  /* 0x0000ffff00157802 */ /* 0x001fe40000000f00 */
        /* <DEDUP_REMOVED lines=14> */
[----:B------:R-:W-:Y:S01]  /*6770*/  MOV R21, 0xffff ;  /* 0x0000ffff00157802 */ /* 0x000fe20000000f00 */
[----:B------:R-:W-:-:S03]  /*6780*/  FADD.FTZ R24, R17, R16 ;  /* 0x0000001011187221 */ /* 0x000fc60000010000 */
[----:B------:R-:W-:Y:S01]  /*6790*/  SHFL.BFLY PT, R22, R12, 0x1, 0x101f ;  /* 0x0c301f000c167f89 */ /* 0x000fe200000e0000 */
[----:B---3--:R-:W-:Y:S01]  /*67a0*/  FADD.FTZ R20, R34, R19 ;  /* 0x0000001322147221 */ /* 0x008fe20000010000 */
[----:B------:R-:W-:Y:S01]  /*67b0*/  MOV R19, 0xffff ;  /* 0x0000ffff00137802 */ /* 0x000fe20000000f00 */
[----:B------:R-:W0:Y:S01]  /*67c0*/  @!P1 LDC.64 R16, c[0x0][0x218] ;  /* 0x00008600ff109b82 */ /* 0x000e220000000a00 */
[----:B----4-:R-:W-:Y:S01]  /*67d0*/  FADD.FTZ R25, R32, R33 ;  /* 0x0000002120197221 */ /* 0x010fe20000010000 */
[----:B------:R-:W-:Y:S02]  /*67e0*/  MOV R32, 0xffff ;  /* 0x0000ffff00207802 */ /* 0x000fe40000000f00 */
[----:B------:R-:W-:Y:S01]  /*67f0*/  @!P1 F2FP.F16.F32.PACK_AB R33, RZ, R18 ;  /* 0x00000012ff21923e */ /* 0x000fe200000000ff */
[----:B------:R-:W-:Y:S01]  /*6800*/  SHFL.BFLY PT, R19, R24, 0x2, 0x101f ;  /* 0x0c501f0018137f89 */ /* 0x000fe200000e0000 */
[----:B-----5:R-:W-:Y:S02]  /*6810*/  FADD.FTZ R23, R14, R23 ;  /* 0x000000170e177221 */ /* 0x020fe40000010000 */
[----:B------:R-:W1:Y:S01]  /*6820*/  @!P1 LDC.64 R14, c[0x0][0x220] ;  /* 0x00008800ff0e9b82 */ /* 0x000e620000000a00 */
[----:B------:R-:W2:Y:S02]  /*6830*/  SHFL.BFLY PT, R18, R20, 0x1, 0x101f ;  /* 0x0c301f0014127f89 */ /* 0x000ea400000e0000 */
[----:B------:R-:W-:-:S02]  /*6840*/  @!P1 F2FP.F16.F32.PACK_AB R23, RZ, R23 ;  /* 0x00000017ff17923e */ /* 0x000fc400000000ff */
        /* <DEDUP_REMOVED lines=11> */
[----:B------:R-:W-:Y:S02]  /*6900*/  @!P1 F2FP.F16.F32.PACK_AB R20, RZ, R20 ;  /* 0x00000014ff14923e */ /* 0x000fe400000000ff */
[----:B------:R-:W-:Y:S02]  /*6910*/  @!P1 F2FP.F16.F32.PACK_AB R18, RZ, R18 ;  /* 0x00000012ff12923e */ /* 0x000fe400000000ff */
        /* <DEDUP_REMOVED lines=8> */
.L_x_3318:
        /* <DEDUP_REMOVED lines=9> */
.L_x_3248:
        /* <DEDUP_REMOVED lines=8> */
.L_x_3251:
[----:B-1----:R-:W-:Y:S02]  /*6ab0*/  MOV R21, R0 ;  /* 0x0000000000157202 */ /* 0x002fe40000000f00 */
[----:B------:R-:W-:Y:S02]  /*6ac0*/  MOV R18, 0x8 ;  /* 0x0000000800127802 */ /* 0x000fe40000000f00 */
[----:B------:R-:W-:Y:S02]  /*6ad0*/  MOV R19, 0x101f ;  /* 0x0000101f00137802 */ /* 0x000fe40000000f00 */
[----:B------:R-:W-:-:S07]  /*6ae0*/  MOV R16, 0xffff ;  /* 0x0000ffff00107802 */ /* 0x000fce0000000f00 */
[----:B0-2---:R-:W-:Y:S05]  /*6af0*/  WARPSYNC.COLLECTIVE R16, `(.L_x_3256) ;  /* 0x0000000010087348 */ /* 0x005fea0003c00000 */
[----:B------:R1:W3:Y:S02]  /*6b00*/  SHFL.BFLY P2, R23, R21, R18, R19 ;  /* 0x0c00001215177389 */ /* 0x0002e40000040013 */
[----:B0123--:R-:W-:Y:S01]  /*6b10*/  ENDCOLLECTIVE ;  /* 0x000000000000791b */ /* 0x00ffe20003800000 */
.L_x_3256:
[----:B------:R-:W-:Y:S02]  /*6b20*/  MOV R21, R10 ;  /* 0x0000000a00157202 */ /* 0x000fe40000000f00 */
[----:B------:R-:W-:-:S07]  /*6b30*/  MOV R11, R23 ;  /* 0x00000017000b7202 */ /* 0x000fce0000000f00 */
[----:B------:R-:W-:Y:S05]  /*6b40*/  WARPSYNC.COLLECTIVE R16, `(.L_x_3257) ;  /* 0x0000000010087348 */ /* 0x000fea0003c00000 */
[----:B------:R0:W1:Y:S02]  /*6b50*/  SHFL.BFLY P2, R23, R21, R18, R19 ;  /* 0x0c00001215177389 */ /* 0x0000640000040013 */
[----:B01----:R-:W-:Y:S01]  /*6b60*/  ENDCOLLECTIVE ;  /* 0x000000000000791b */ /* 0x003fe20003800000 */
.L_x_3257:
[----:B------:R-:W-:-:S05]  /*6b70*/  FADD.FTZ R11, R11, R0 ;  /* 0x000000000b0b7221 */ /* 0x000fca0000010000 */
[----:B------:R-:W-:Y:S02]  /*6b80*/  MOV R21, R11 ;  /* 0x0000000b00157202 */ /* 0x000fe40000000f00 */
[----:B------:R-:W-:Y:S01]  /*6b90*/  MOV R18, 0x4 ;  /* 0x0000000400127802 */ /* 0x000fe20000000f00 */
[----:B------:R-:W-:-:S07]  /*6ba0*/  IMAD.MOV.U32 R15, RZ, RZ, R23 ;  /* 0x000000ffff0f7224 */ /* 0x000fce00078e0017 */
[----:B------:R-:W-:Y:S05]  /*6bb0*/  WARPSYNC.COLLECTIVE R16, `(.L_x_3258) ;  /* 0x0000000010087348 */ /* 0x000fea0003c00000 */
[----:B------:R0:W1:Y:S02]  /*6bc0*/  SHFL.BFLY P2, R23, R21, R18, R19 ;  /* 0x0c00001215177389 */ /* 0x0000640000040013 */
[----:B01----:R-:W-:Y:S01]  /*6bd0*/  ENDCOLLECTIVE ;  /* 0x000000000000791b */ /* 0x003fe20003800000 */
.L_x_3258:
[----:B------:R-:W-:-:S05]  /*6be0*/  FADD.FTZ R15, R15, R10 ;  /* 0x0000000a0f0f7221 */ /* 0x000fca0000010000 */
[----:B------:R-:W-:Y:S02]  /*6bf0*/  MOV R21, R15 ;  /* 0x0000000f00157202 */ /* 0x000fe40000000f00 */
[----:B------:R-:W-:-:S07]  /*6c00*/  MOV R12, R23 ;  /* 0x00000017000c7202 */ /* 0x000fce0000000f00 */
[----:B------:R-:W-:Y:S05]  /*6c10*/  WARPSYNC.COLLECTIVE R16, `(.L_x_3259) ;  /* 0x0000000010087348 */ /* 0x000fea0003c00000 */
[----:B------:R0:W1:Y:S02]  /*6c20*/  SHFL.BFLY P2, R23, R21, R18, R19 ;  /* 0x0c00001215177389 */ /* 0x0000640000040013 */
[----:B01----:R-:W-:Y:S01]  /*6c30*/  ENDCOLLECTIVE ;  /* 0x000000000000791b */ /* 0x003fe20003800000 */
.L_x_3259:
[----:B------:R-:W-:-:S05]  /*6c40*/  FADD.FTZ R12, R11, R12 ;  /* 0x0000000c0b0c7221 */ /* 0x000fca0000010000 */
[----:B------:R-:W-:Y:S01]  /*6c50*/  MOV R21, R12 ;  /* 0x0000000c00157202 */ /* 0x000fe20000000f00 */
[----:B------:R-:W-:Y:S01]  /*6c60*/  IMAD.MOV.U32 R18, RZ, RZ, 0x2 ;  /* 0x00000002ff127424 */ /* 0x000fe200078e00ff */
[----:B------:R-:W-:-:S07]  /*6c70*/  MOV R14, R23 ;  /* 0x00000017000e7202 */ /* 0x000fce0000000f00 */
[----:B------:R-:W-:Y:S05]  /*6c80*/  WARPSYNC.COLLECTIVE R16, `(.L_x_3260) ;  /* 0x0000000010087348 */ /* 0x000fea0003c00000 */
[----:B------:R0:W1:Y:S02]  /*6c90*/  SHFL.BFLY P2, R23, R21, R18, R19 ;  /* 0x0c00001215177389 */ /* 0x0000640000040013 */
[----:B01----:R-:W-:Y:S01]  /*6ca0*/  ENDCOLLECTIVE ;  /* 0x000000000000791b */ /* 0x003fe20003800000 */
.L_x_3260:
[----:B------:R-:W-:-:S05]  /*6cb0*/  FADD.FTZ R14, R15, R14 ;  /* 0x0000000e0f0e7221 */ /* 0x000fca0000010000 */
[----:B------:R-:W-:Y:S02]  /*6cc0*/  MOV R21, R14 ;  /* 0x0000000e00157202 */ /* 0x000fe40000000f00 */
[----:B------:R-:W-:-:S07]  /*6cd0*/  MOV R17, R23 ;  /* 0x0000001700117202 */ /* 0x000fce0000000f00 */
[----:B------:R-:W-:Y:S05]  /*6ce0*/  WARPSYNC.COLLECTIVE R16, `(.L_x_3261) ;  /* 0x0000000010087348 */ /* 0x000fea0003c00000 */
[----:B------:R0:W1:Y:S02]  /*6cf0*/  SHFL.BFLY P2, R23, R21, R18, R19 ;  /* 0x0c00001215177389 */ /* 0x0000640000040013 */
[----:B01----:R-:W-:Y:S01]  /*6d00*/  ENDCOLLECTIVE ;  /* 0x000000000000791b */ /* 0x003fe20003800000 */
.L_x_3261:
[----:B------:R-:W-:-:S05]  /*6d10*/  FADD.FTZ R17, R12, R17 ;  /* 0x000000110c117221 */ /* 0x000fca0000010000 */
[----:B------:R-:W-:Y:S02]  /*6d20*/  MOV R21, R17 ;  /* 0x0000001100157202 */ /* 0x000fe40000000f00 */
[----:B------:R-:W-:Y:S02]  /*6d30*/  MOV R18, 0x1 ;  /* 0x0000000100127802 */ /* 0x000fe40000000f00 */
[----:B------:R-:W-:-:S07]  /*6d40*/  MOV R25, R23 ;  /* 0x0000001700197202 */ /* 0x000fce0000000f00 */
[----:B------:R-:W-:Y:S05]  /*6d50*/  WARPSYNC.COLLECTIVE R16, `(.L_x_3262) ;  /* 0x0000000010087348 */ /* 0x000fea0003c00000 */
[----:B------:R0:W1:Y:S02]  /*6d60*/  SHFL.BFLY P2, R23, R21, R18, R19 ;  /* 0x0c00001215177389 */ /* 0x0000640000040013 */
[----:B01----:R-:W-:Y:S01]  /*6d70*/  ENDCOLLECTIVE ;  /* 0x000000000000791b */ /* 0x003fe20003800000 */
.L_x_3262:
[----:B------:R-:W-:-:S04]  /*6d80*/  FADD.FTZ R25, R14, R25 ;  /* 0x000000190e197221 */ /* 0x000fc80000010000 */
[----:B------:R-:W-:Y:S01]  /*6d90*/  IMAD.MOV.U32 R21, RZ, RZ, R25 ;  /* 0x000000ffff157224 */ /* 0x000fe200078e0019 */
[----:B------:R-:W-:-:S07]  /*6da0*/  MOV R0, R23 ;  /* 0x0000001700007202 */ /* 0x000fce0000000f00 */
[----:B------:R-:W-:Y:S05]  /*6db0*/  WARPSYNC.COLLECTIVE R16, `(.L_x_3263) ;  /* 0x0000000010087348 */ /* 0x000fea0003c00000 */
[----:B------:R0:W1:Y:S02]  /*6dc0*/  SHFL.BFLY P2, R23, R21, R18, R19 ;  /* 0x0c00001215177389 */ /* 0x0000640000040013 */
[----:B01----:R-:W-:Y:S01]  /*6dd0*/  ENDCOLLECTIVE ;  /* 0x000000000000791b */ /* 0x003fe20003800000 */
.L_x_3263:
[----:B------:R-:W-:Y:S01]  /*6de0*/  FADD.FTZ R0, R17, R0 ;  /* 0x0000000011007221 */ /* 0x000fe20000010000 */
[----:B------:R-:W-:Y:S06]  /*6df0*/  BRA `(.L_x_3264) ;  /* 0xffffffe800dc7947 */ /* 0x000fec000383ffff */
.L_x_3252:
[----:B------:R-:W-:Y:S01]  /*6e00*/  BSSY B1, `(.L_x_3265) ;  /* 0x0000008000017945 */ /* 0x000fe20003800000 */
[----:B-1----:R-:W-:Y:S02]  /*6e10*/  MOV R21, R12 ;  /* 0x0000000c00157202 */ /* 0x002fe40000000f00 */
[----:B------:R-:W-:Y:S02]  /*6e20*/  MOV R18, 0x8 ;  /* 0x0000000800127802 */ /* 0x000fe40000000f00 */
[----:B------:R-:W-:Y:S02]  /*6e30*/  MOV R19, 0x101f ;  /* 0x0000101f00137802 */ /* 0x000fe40000000f00 */
[----:B0-----:R-:W-:-:S07]  /*6e40*/  MOV R16, 0xffff ;  /* 0x0000ffff00107802 */ /* 0x001fce0000000f00 */
[----:B--2---:R-:W-:Y:S05]  /*6e50*/  WARPSYNC.COLLECTIVE R16, `(.L_x_3266) ;  /* 0x0000000010087348 */ /* 0x004fea0003c00000 */
[----:B------:R0:W1:Y:S02]  /*6e60*/  SHFL.BFLY P2, R23, R21, R18, R19 ;  /* 0x0c00001215177389 */ /* 0x0000640000040013 */
[----:B012---:R-:W-:Y:S01]  /*6e70*/  ENDCOLLECTIVE ;  /* 0x000000000000791b */ /* 0x007fe20003800000 */
.L_x_3266:
[----:B------:R-:W-:Y:S05]  /*6e80*/  BSYNC B1 ;  /* 0x0000000000017941 */ /* 0x000fea0003800000 */
.L_x_3265:
        /* <DEDUP_REMOVED lines=8> */
.L_x_3267:
[----:B------:R-:W-:Y:S01]  /*6f10*/  FADD.FTZ R17, R17, R12 ;  /* 0x0000000c11117221 */ /* 0x000fe20000010000 */
[----:B------:R-:W-:-:S04]  /*6f20*/  HFMA2.MMA R18, -RZ, RZ, 0, 2.384185791015625e-07 ;  /* 0x00000004ff127435 */ /* 0x000fc800000001ff */
[----:B------:R-:W-:Y:S01]  /*6f30*/  MOV R21, R17 ;  /* 0x0000001100157202 */ /* 0x000fe20000000f00 */
[----:B------:R-:W-:-:S07]  /*6f40*/  FADD.FTZ R20, R23, R0 ;  /* 0x0000000017147221 */ /* 0x000fce0000010000 */
[----:B------:R-:W-:Y:S05]  /*6f50*/  WARPSYNC.COLLECTIVE R16, `(.L_x_3268) ;  /* 0x0000000010087348 */ /* 0x000fea0003c00000 */
[----:B------:R0:W1:Y:S02]  /*6f60*/  SHFL.BFLY P2, R23, R21, R18, R19 ;  /* 0x0c00001215177389 */ /* 0x0000640000040013 */
[----:B01----:R-:W-:Y:S01]  /*6f70*/  ENDCOLLECTIVE ;  /* 0x000000000000791b */ /* 0x003fe20003800000 */
.L_x_3268:
[----:B------:R-:W-:Y:S02]  /*6f80*/  MOV R21, R20 ;  /* 0x0000001400157202 */ /* 0x000fe40000000f00 */
[----:B------:R-:W-:-:S07]  /*6f90*/  MOV R22, R23 ;  /* 0x0000001700167202 */ /* 0x000fce0000000f00 */
[----:B------:R-:W-:Y:S05]  /*6fa0*/  WARPSYNC.COLLECTIVE R16, `(.L_x_3269) ;  /* 0x0000000010087348 */ /* 0x000fea0003c00000 */
[----:B------:R0:W1:Y:S02]  /*6fb0*/  SHFL.BFLY P2, R23, R21, R18, R19 ;  /* 0x0c00001215177389 */ /* 0x0000640000040013 */
[----:B01----:R-:W-:Y:S01]  /*6fc0*/  ENDCOLLECTIVE ;  /* 0x000000000000791b */ /* 0x003fe20003800000 */
.L_x_3269:
[----:B------:R-:W-:Y:S01]  /*6fd0*/  FADD.FTZ R22, R17, R22 ;  /* 0x0000001611167221 */ /* 0x000fe20000010000 */
[----:B------:R-:W-:-:S03]  /*6fe0*/  HFMA2.MMA R18, -RZ, RZ, 0, 1.1920928955078125e-07 ;  /* 0x00000002ff127435 */ /* 0x000fc600000001ff */
[----:B------:R-:W-:Y:S02]  /*6ff0*/  IMAD.MOV.U32 R21, RZ, RZ, R22 ;  /* 0x000000ffff157224 */ /* 0x000fe400078e0016 */
[----:B------:R-:W-:-:S07]  /*7000*/  FADD.FTZ R0, R20, R23 ;  /* 0x0000001714007221 */ /* 0x000fce0000010000 */
[----:B------:R-:W-:Y:S05]  /*7010*/  WARPSYNC.COLLECTIVE R16, `(.L_x_3270) ;  /* 0x0000000010087348 */ /* 0x000fea0003c00000 */
[----:B------:R0:W1:Y:S02]  /*7020*/  SHFL.BFLY P2, R23, R21, R18, R19 ;  /* 0x0c00001215177389 */ /* 0x0000640000040013 */
[----:B01----:R-:W-:Y:S01]  /*7030*/  ENDCOLLECTIVE ;  /* 0x000000000000791b */ /* 0x003fe20003800000 */
.L_x_3270:
[----:B------:R-:W-:Y:S02]  /*7040*/  MOV R21, R0 ;  /* 0x0000000000157202 */ /* 0x000fe40000000f00 */
[----:B------:R-:W-:-:S07]  /*7050*/  MOV R25, R23 ;  /* 0x0000001700197202 */ /* 0x000fce0000000f00 */
[----:B------:R-:W-:Y:S05]  /*7060*/  WARPSYNC.COLLECTIVE R16, `(.L_x_3271) ;  /* 0x0000000010087348 */ /* 0x000fea0003c00000 */
[----:B------:R0:W1:Y:S02]  /*7070*/  SHFL.BFLY P2, R23, R21, R18, R19 ;  /* 0x0c00001215177389 */ /* 0x0000640000040013 */
[----:B01----:R-:W-:Y:S01]  /*7080*/  ENDCOLLECTIVE ;  /* 0x000000000000791b */ /* 0x003fe20003800000 */
.L_x_3271:
[----:B------:R-:W-:Y:S01]  /*7090*/  FADD.FTZ R25, R22, R25 ;  /* 0x0000001916197221 */ /* 0x000fe20000010000 */
[----:B------:R-:W-:-:S04]  /*70a0*/  HFMA2.MMA R18, -RZ, RZ, 0, 5.9604644775390625e-08 ;  /* 0x00000001ff127435 */ /* 0x000fc800000001ff */
[----:B------:R-:W-:Y:S01]  /*70b0*/  MOV R21, R25 ;  /* 0x0000001900157202 */ /* 0x000fe20000000f00 */
[----:B------:R-:W-:-:S07]  /*70c0*/  FADD.FTZ R12, R0, R23 ;  /* 0x00000017000c7221 */ /* 0x000fce0000010000 */
[----:B------:R-:W-:Y:S05]  /*70d0*/  WARPSYNC.COLLECTIVE R16, `(.L_x_3272) ;  /* 0x0000000010087348 */ /* 0x000fea0003c00000 */
[----:B------:R0:W1:Y:S02]  /*70e0*/  SHFL.BFLY P2, R23, R21, R18, R19 ;  /* 0x0c00001215177389 */ /* 0x0000640000040013 */
[----:B01----:R-:W-:Y:S01]  /*70f0*/  ENDCOLLECTIVE ;  /* 0x000000000000791b */ /* 0x003fe20003800000 */
.L_x_3272:
[----:B------:R-:W-:Y:S01]  /*7100*/  IMAD.MOV.U32 R21, RZ, RZ, R12 ;  /* 0x000000ffff157224 */ /* 0x000fe200078e000c */
[----:B------:R-:W-:-:S07]  /*7110*/  MOV R24, R23 ;  /* 0x0000001700187202 */ /* 0x000fce0000000f00 */
[----:B------:R-:W-:Y:S05]  /*7120*/  WARPSYNC.COLLECTIVE R16, `(.L_x_3273) ;  /* 0x0000000010087348 */ /* 0x000fea0003c00000 */
[----:B------:R0:W1:Y:S02]  /*7130*/  SHFL.BFLY P2, R23, R21, R18, R19 ;  /* 0x0c00001215177389 */ /* 0x0000640000040013 */
[----:B01----:R-:W-:Y:S01]  /*7140*/  ENDCOLLECTIVE ;  /* 0x000000000000791b */ /* 0x003fe20003800000 */
.L_x_3273:
[----:B------:R-:W-:Y:S01]  /*7150*/  FADD.FTZ R24, R25, R24 ;  /* 0x0000001819187221 */ /* 0x000fe20000010000 */
[----:B------:R-:W-:Y:S06]  /*7160*/  BRA `(.L_x_3274) ;  /* 0xffffffe800bc7947 */ /* 0x000fec000383ffff */
.L_x_3253:
        /* <DEDUP_REMOVED lines=8> */
.L_x_3276:
[----:B------:R-:W-:Y:S05]  /*71f0*/  BSYNC B1 ;  /* 0x0000000000017941 */ /* 0x000fea0003800000 */
.L_x_3275:
        /* <DEDUP_REMOVED lines=8> */
.L_x_3277:
[----:B------:R-:W-:Y:S01]  /*7280*/  FADD.FTZ R17, R17, R12 ;  /* 0x0000000c11117221 */ /* 0x000fe20000010000 */
[----:B------:R-:W-:-:S04]  /*7290*/  HFMA2.MMA R18, -RZ, RZ, 0, 2.384185791015625e-07 ;  /* 0x00000004ff127435 */ /* 0x000fc800000001ff */
[----:B------:R-:W-:Y:S01]  /*72a0*/  MOV R21, R17 ;  /* 0x0000001100157202 */ /* 0x000fe20000000f00 */
[----:B------:R-:W-:-:S07]  /*72b0*/  FADD.FTZ R20, R23, R0 ;  /* 0x0000000017147221 */ /* 0x000fce0000010000 */
[----:B------:R-:W-:Y:S05]  /*72c0*/  WARPSYNC.COLLECTIVE R16, `(.L_x_3278) ;  /* 0x0000000010087348 */ /* 0x000fea0003c00000 */
[----:B------:R0:W1:Y:S02]  /*72d0*/  SHFL.BFLY P2, R23, R21, R18, R19 ;  /* 0x0c00001215177389 */ /* 0x0000640000040013 */
[----:B01----:R-:W-:Y:S01]  /*72e0*/  ENDCOLLECTIVE ;  /* 0x000000000000791b */ /* 0x003fe20003800000 */
.L_x_3278:
[----:B------:R-:W-:Y:S02]  /*72f0*/  MOV R21, R20 ;  /* 0x0000001400157202 */ /* 0x000fe40000000f00 */
[----:B------:R-:W-:-:S07]  /*7300*/  MOV R22, R23 ;  /* 0x0000001700167202 */ /* 0x000fce0000000f00 */
[----:B------:R-:W-:Y:S05]  /*7310*/  WARPSYNC.COLLECTIVE R16, `(.L_x_3279) ;  /* 0x0000000010087348 */ /* 0x000fea0003c00000 */
[----:B------:R0:W1:Y:S02]  /*7320*/  SHFL.BFLY P2, R23, R21, R18, R19 ;  /* 0x0c00001215177389 */ /* 0x0000640000040013 */
[----:B01----:R-:W-:Y:S01]  /*7330*/  ENDCOLLECTIVE ;  /* 0x000000000000791b */ /* 0x003fe20003800000 */
.L_x_3279:
[----:B------:R-:W-:Y:S01]  /*7340*/  FADD.FTZ R22, R17, R22 ;  /* 0x0000001611167221 */ /* 0x000fe20000010000 */
[----:B------:R-:W-:-:S03]  /*7350*/  HFMA2.MMA R18, -RZ, RZ, 0, 1.1920928955078125e-07 ;  /* 0x00000002ff127435 */ /* 0x000fc600000001ff */
[----:B------:R-:W-:Y:S02]  /*7360*/  IMAD.MOV.U32 R21, RZ, RZ, R22 ;  /* 0x000000ffff157224 */ /* 0x000fe400078e0016 */
[----:B------:R-:W-:-:S07]  /*7370*/  FADD.FTZ R0, R20, R23 ;  /* 0x0000001714007221 */ /* 0x000fce0000010000 */
[----:B------:R-:W-:Y:S05]  /*7380*/  WARPSYNC.COLLECTIVE R16, `(.L_x_3280) ;  /* 0x0000000010087348 */ /* 0x000fea0003c00000 */
[----:B------:R0:W1:Y:S02]  /*7390*/  SHFL.BFLY P2, R23, R21, R18, R19 ;  /* 0x0c00001215177389 */ /* 0x0000640000040013 */
[----:B01----:R-:W-:Y:S01]  /*73a0*/  ENDCOLLECTIVE ;  /* 0x000000000000791b */ /* 0x003fe20003800000 */
.L_x_3280:
[----:B------:R-:W-:Y:S02]  /*73b0*/  MOV R21, R0 ;  /* 0x0000000000157202 */ /* 0x000fe40000000f00 */
[----:B------:R-:W-:-:S07]  /*73c0*/  MOV R25, R23 ;  /* 0x0000001700197202 */ /* 0x000fce0000000f00 */
[----:B------:R-:W-:Y:S05]  /*73d0*/  WARPSYNC.COLLECTIVE R16, `(.L_x_3281) ;  /* 0x0000000010087348 */ /* 0x000fea0003c00000 */
[----:B------:R0:W1:Y:S02]  /*73e0*/  SHFL.BFLY P2, R23, R21, R18, R19 ;  /* 0x0c00001215177389 */ /* 0x0000640000040013 */
[----:B01----:R-:W-:Y:S01]  /*73f0*/  ENDCOLLECTIVE ;  /* 0x000000000000791b */ /* 0x003fe20003800000 */
.L_x_3281:
[----:B------:R-:W-:Y:S01]  /*7400*/  FADD.FTZ R25, R22, R25 ;  /* 0x0000001916197221 */ /* 0x000fe20000010000 */
[----:B------:R-:W-:-:S04]  /*7410*/  HFMA2.MMA R18, -RZ, RZ, 0, 5.9604644775390625e-08 ;  /* 0x00000001ff127435 */ /* 0x000fc800000001ff */
[----:B------:R-:W-:Y:S01]  /*7420*/  MOV R21, R25 ;  /* 0x0000001900157202 */ /* 0x000fe20000000f00 */
[----:B------:R-:W-:-:S07]  /*7430*/  FADD.FTZ R12, R0, R23 ;  /* 0x00000017000c7221 */ /* 0x000fce0000010000 */
[----:B------:R-:W-:Y:S05]  /*7440*/  WARPSYNC.COLLECTIVE R16, `(.L_x_3282) ;  /* 0x0000000010087348 */ /* 0x000fea0003c00000 */
[----:B------:R0:W1:Y:S02]  /*7450*/  SHFL.BFLY P2, R23, R21, R18, R19 ;  /* 0x0c00001215177389 */ /* 0x0000640000040013 */
[----:B01----:R-:W-:Y:S01]  /*7460*/  ENDCOLLECTIVE ;  /* 0x000000000000791b */ /* 0x003fe20003800000 */
.L_x_3282:
[----:B------:R-:W-:Y:S01]  /*7470*/  IMAD.MOV.U32 R21, RZ, RZ, R12 ;  /* 0x000000ffff157224 */ /* 0x000fe200078e000c */
[----:B------:R-:W-:-:S07]  /*7480*/  MOV R24, R23 ;  /* 0x0000001700187202 */ /* 0x000fce0000000f00 */
[----:B------:R-:W-:Y:S05]  /*7490*/  WARPSYNC.COLLECTIVE R16, `(.L_x_3283) ;  /* 0x0000000010087348 */ /* 0x000fea0003c00000 */
[----:B------:R0:W1:Y:S02]  /*74a0*/  SHFL.BFLY P2, R23, R21, R18, R19 ;  /* 0x0c00001215177389 */ /* 0x0000640000040013 */
[----:B01----:R-:W-:Y:S01]  /*74b0*/  ENDCOLLECTIVE ;  /* 0x000000000000791b */ /* 0x003fe20003800000 */
.L_x_3283:
[----:B------:R-:W-:Y:S01]  /*74c0*/  FADD.FTZ R24, R25, R24 ;  /* 0x0000001819187221 */ /* 0x000fe20000010000 */
[----:B------:R-:W-:Y:S06]  /*74d0*/  BRA `(.L_x_3284) ;  /* 0xffffffe800847947 */ /* 0x000fec000383ffff */
.L_x_3254:
[----:B------:R-:W-:Y:S01]  /*74e0*/  BSSY B0, `(.L_x_3285) ;  /* 0x0000008000007945 */ /* 0x000fe20003800000 */
[----:B-1----:R-:W-:Y:S02]  /*74f0*/  MOV R21, R11 ;  /* 0x0000000b00157202 */ /* 0x002fe40000000f00 */
[----:B------:R-:W-:Y:S02]  /*7500*/  MOV R18, 0x8 ;  /* 0x0000000800127802 */ /* 0x000fe40000000f00 */
[----:B------:R-:W-:Y:S02]  /*7510*/  MOV R19, 0x101f ;  /* 0x0000101f00137802 */ /* 0x000fe40000000f00 */
[----:B------:R-:W-:-:S07]  /*7520*/  MOV R16, 0xffff ;  /* 0x0000ffff00107802 */ /* 0x000fce0000000f00 */
[----:B0-2---:R-:W-:Y:S05]  /*7530*/  WARPSYNC.COLLECTIVE R16, `(.L_x_3286) ;  /* 0x0000000010087348 */ /* 0x005fea0003c00000 */
[----:B------:R1:W3:Y:S02]  /*7540*/  SHFL.BFLY P2, R23, R21, R18, R19 ;  /* 0x0c00001215177389 */ /* 0x0002e40000040013 */
[----:B0123--:R-:W-:Y:S01]  /*7550*/  ENDCOLLECTIVE ;  /* 0x000000000000791b */ /* 0x00ffe20003800000 */
.L_x_3286:
[----:B------:R-:W-:Y:S05]  /*7560*/  BSYNC B0 ;  /* 0x0000000000007941 */ /* 0x000fea0003800000 */
.L_x_3285:
        /* <DEDUP_REMOVED lines=9> */
.L_x_3287:
[----:B------:R-:W-:Y:S01]  /*7600*/  FADD.FTZ R10, R10, R11 ;  /* 0x0000000b0a0a7221 */ /* 0x000fe20000010000 */
[----:B------:R-:W-:-:S04]  /*7610*/  HFMA2.MMA R18, -RZ, RZ, 0, 2.384185791015625e-07 ;  /* 0x00000004ff127435 */ /* 0x000fc800000001ff */
[----:B------:R-:W-:Y:S02]  /*7620*/  MOV R21, R10 ;  /* 0x0000000a00157202 */ /* 0x000fe40000000f00 */
[----:B------:R-:W-:-:S07]  /*7630*/  MOV R15, R23 ;  /* 0x00000017000f7202 */ /* 0x000fce0000000f00 */
[----:B------:R-:W-:Y:S05]  /*7640*/  WARPSYNC.COLLECTIVE R16, `(.L_x_3288) ;  /* 0x0000000010087348 */ /* 0x000fea0003c00000 */
[----:B------:R0:W1:Y:S02]  /*7650*/  SHFL.BFLY P2, R23, R21, R18, R19 ;  /* 0x0c00001215177389 */ /* 0x0000640000040013 */
[----:B01----:R-:W-:Y:S01]  /*7660*/  ENDCOLLECTIVE ;  /* 0x000000000000791b */ /* 0x003fe20003800000 */
.L_x_3288:
[----:B------:R-:W-:-:S04]  /*7670*/  FADD.FTZ R24, R15, R0 ;  /* 0x000000000f187221 */ /* 0x000fc80000010000 */
[----:B------:R-:W-:Y:S01]  /*7680*/  IMAD.MOV.U32 R21, RZ, RZ, R24 ;  /* 0x000000ffff157224 */ /* 0x000fe200078e0018 */
[----:B------:R-:W-:-:S07]  /*7690*/  MOV R25, R23 ;  /* 0x0000001700197202 */ /* 0x000fce0000000f00 */
[----:B------:R-:W-:Y:S05]  /*76a0*/  WARPSYNC.COLLECTIVE R16, `(.L_x_3289) ;  /* 0x0000000010087348 */ /* 0x000fea0003c00000 */
[----:B------:R0:W1:Y:S02]  /*76b0*/  SHFL.BFLY P2, R23, R21, R18, R19 ;  /* 0x0c00001215177389 */ /* 0x0000640000040013 */
[----:B01----:R-:W-:Y:S01]  /*76c0*/  ENDCOLLECTIVE ;  /* 0x000000000000791b */ /* 0x003fe20003800000 */
.L_x_3289:
[----:B------:R-:W-:Y:S01]  /*76d0*/  FADD.FTZ R11, R10, R25 ;  /* 0x000000190a0b7221 */ /* 0x000fe20000010000 */
[----:B------:R-:W-:-:S04]  /*76e0*/  HFMA2.MMA R18, -RZ, RZ, 0, 1.1920928955078125e-07 ;  /* 0x00000002ff127435 */ /* 0x000fc800000001ff */
[----:B------:R-:W-:Y:S02]  /*76f0*/  MOV R21, R11 ;  /* 0x0000000b00157202 */ /* 0x000fe40000000f00 */
[----:B------:R-:W-:-:S07]  /*7700*/  MOV R17, R23 ;  /* 0x0000001700117202 */ /* 0x000fce0000000f00 */
[----:B------:R-:W-:Y:S05]  /*7710*/  WARPSYNC.COLLECTIVE R16, `(.L_x_3290) ;  /* 0x0000000010087348 */ /* 0x000fea0003c00000 */
[----:B------:R0:W1:Y:S02]  /*7720*/  SHFL.BFLY P2, R23, R21, R18, R19 ;  /* 0x0c00001215177389 */ /* 0x0000640000040013 */
[----:B01----:R-:W-:Y:S01]  /*7730*/  ENDCOLLECTIVE ;  /* 0x000000000000791b */ /* 0x003fe20003800000 */
.L_x_3290:
        /* <DEDUP_REMOVED lines=8> */
.L_x_3291:
[----:B------:R-:W-:Y:S02]  /*77c0*/  FADD.FTZ R32, R11, R32 ;  /* 0x000000200b207221 */ /* 0x000fe40000010000 */
[----:B------:R-:W0:Y:S01]  /*77d0*/  @!P1 LDC.64 R10, c[0x0][0x218] ;  /* 0x00008600ff0a9b82 */ /* 0x000e220000000a00 */
[----:B------:R-:W-:Y:S01]  /*77e0*/  HFMA2.MMA R18, -RZ, RZ, 0, 5.9604644775390625e-08 ;  /* 0x00000001ff127435 */ /* 0x000fe200000001ff */
[----:B------:R-:W-:Y:S01]  /*77f0*/  IMAD.MOV.U32 R21, RZ, RZ, R32 ;  /* 0x000000ffff157224 */ /* 0x000fe200078e0020 */
[----:B------:R-:W-:-:S09]  /*7800*/  MOV R14, R23 ;  /* 0x00000017000e7202 */ /* 0x000fd20000000f00 */
[----:B0-----:R-:W-:Y:S05]  /*7810*/  WARPSYNC.COLLECTIVE R16, `(.L_x_3292) ;  /* 0x0000000010087348 */ /* 0x001fea0003c00000 */
[----:B------:R1:W2:Y:S02]  /*7820*/  SHFL.BFLY P2, R23, R21, R18, R19 ;  /* 0x0c00001215177389 */ /* 0x0002a40000040013 */
[----:B012---:R-:W-:Y:S01]  /*7830*/  ENDCOLLECTIVE ;  /* 0x000000000000791b */ /* 0x007fe20003800000 */
.L_x_3292:
        /* <DEDUP_REMOVED lines=8> */
[----:B------:R-:W-:Y:S01]  /*78c0*/  @!P1 F2FP.F16.F32.PACK_AB R23, RZ, R23 ;  /* 0x00000017ff17923e */ /* 0x000fe200000000ff */
[----:B------:R0:W1:Y:S03]  /*78d0*/  @P0 LDS R14, [R20] ;  /* 0x00000000140e0984 */ /* 0x0000660000000800 */
[----:B------:R-:W-:Y:S01]  /*78e0*/  PRMT R15, R23, 0x7610, R15 ;  /* 0x00007610170f7816 */ /* 0x000fe2000000000f */
[----:B------:R0:W2:Y:S06]  /*78f0*/  @P0 LDS R25, [R20+0x780] ;  /* 0x0007800014190984 */ /* 0x0000ac0000000800 */
[----:B012---:R-:W-:Y:S05]  /*7900*/  WARPSYNC.COLLECTIVE R16, `(.L_x_3293) ;  /* 0x0000000010087348 */ /* 0x007fea0003c00000 */
[----:B------:R3:W4:Y:S02]  /*7910*/  SHFL.BFLY P2, R23, R21, R18, R19 ;  /* 0x0c00001215177389 */ /* 0x0007240000040013 */
[----:B01234-:R-:W-:Y:S01]  /*7920*/  ENDCOLLECTIVE ;  /* 0x000000000000791b */ /* 0x01ffe20003800000 */
.L_x_3293:
[----:B------:R-:W-:Y:S01]  /*7930*/  HFMA2.MMA R20, -RZ, RZ, 0, 0 ;  /* 0x00000000ff147435 */ /* 0x000fe200000001ff */
[----:B------:R0:W-:Y:S01]  /*7940*/  @!P1 STG.E.U16 desc[UR12][R10.64], R15 ;  /* 0x0000000f0a009986 */ /* 0x0001e2000c10150c */
[----:B------:R-:W-:Y:S01]  /*7950*/  HFMA2.MMA R18, -RZ, RZ, 0, 4.76837158203125e-07 ;  /* 0x00000008ff127435 */ /* 0x000fe200000001ff */
[----:B0-----:R-:W0:Y:S01]  /*7960*/  @!P1 LDC.64 R10, c[0x0][0x220] ;  /* 0x00008800ff0a9b82 */ /* 0x001e220000000a00 */
[----:B------:R-:W-:Y:S02]  /*7970*/  @P0 IADD3 R15, R12, 0x3c, RZ ;  /* 0x0000003c0c0f0810 */ /* 0x000fe40007ffe0ff */
[----:B------:R-:W-:-:S05]  /*7980*/  MOV R32, R23 ;  /* 0x0000001700207202 */ /* 0x000fca0000000f00 */
[----:B------:R-:W-:Y:S01]  /*7990*/  FADD.FTZ R32, R21, R32 ;  /* 0x0000002015207221 */ /* 0x000fe20000010000 */
[----:B------:R-:W-:-:S04]  /*79a0*/  @P0 MOV R24, R14 ;  /* 0x0000000e00180202 */ /* 0x000fc80000000f00 */
[----:B------:R-:W-:Y:S02]  /*79b0*/  MOV R21, R24 ;  /* 0x0000001800157202 */ /* 0x000fe40000000f00 */
[----:B------:R-:W-:-:S07]  /*79c0*/  @P0 MOV R20, R25 ;  /* 0x0000001900140202 */ /* 0x000fce0000000f00 */
[----:B0-----:R-:W-:Y:S05]  /*79d0*/  WARPSYNC.COLLECTIVE R16, `(.L_x_3294) ;  /* 0x0000000010087348 */ /* 0x001fea0003c00000 */
[----:B------:R1:W2:Y:S02]  /*79e0*/  SHFL.BFLY P2, R23, R21, R18, R19 ;  /* 0x0c00001215177389 */ /* 0x0002a40000040013 */
[----:B012---:R-:W-:Y:S01]  /*79f0*/  ENDCOLLECTIVE ;  /* 0x000000000000791b */ /* 0x007fe20003800000 */
.L_x_3294:
[----:B------:R-:W-:Y:S01]  /*7a00*/  @!P1 IMAD.WIDE R10, R0, 0x2, R10 ;  /* 0x00000002000a9825 */ /* 0x000fe200078e020a */
[----:B------:R-:W-:-:S04]  /*7a10*/  @!P1 F2FP.F16.F32.PACK_AB R21, RZ, R32 ;  /* 0x00000020ff15923e */ /* 0x000fc800000000ff */
[----:B------:R-:W-:Y:S01]  /*7a20*/  PRMT R14, R21, 0x7610, R14 ;  /* 0x00007610150e7816 */ /* 0x000fe2000000000e */
[----:B------:R-:W-:-:S04]  /*7a30*/  IMAD.MOV.U32 R21, RZ, RZ, R20 ;  /* 0x000000ffff157224 */ /* 0x000fc800078e0014 */
[----:B------:R0:W-:Y:S01]  /*7a40*/  @!P1 STG.E.U16 desc[UR12][R10.64], R14 ;  /* 0x0000000e0a009986 */ /* 0x0001e2000c10150c */
[----:B------:R-:W-:-:S07]  /*7a50*/  MOV R33, R23 ;  /* 0x0000001700217202 */ /* 0x000fce0000000f00 */
[----:B0-----:R-:W-:Y:S05]  /*7a60*/  WARPSYNC.COLLECTIVE R16, `(.L_x_3295) ;  /* 0x0000000010087348 */ /* 0x001fea0003c00000 */
[----:B------:R1:W2:Y:S02]  /*7a70*/  SHFL.BFLY P2, R23, R21, R18, R19 ;  /* 0x0c00001215177389 */ /* 0x0002a40000040013 */
[----:B012---:R-:W-:Y:S01]  /*7a80*/  ENDCOLLECTIVE ;  /* 0x000000000000791b */ /* 0x007fe20003800000 */
.L_x_3295:
[----:B------:R-:W-:Y:S01]  /*7a90*/  FADD.FTZ R24, R33, R24 ;  /* 0x0000001821187221 */ /* 0x000fe20000010000 */
[----:B------:R-:W0:Y:S01]  /*7aa0*/  @!P1 LDC.64 R10, c[0x0][0x218] ;  /* 0x00008600ff0a9b82 */ /* 0x000e220000000a00 */
[----:B------:R-:W-:-:S03]  /*7ab0*/  HFMA2.MMA R18, -RZ, RZ, 0, 2.384185791015625e-07 ;  /* 0x00000004ff127435 */ /* 0x000fc600000001ff */
[----:B------:R-:W-:Y:S02]  /*7ac0*/  MOV R21, R24 ;  /* 0x0000001800157202 */ /* 0x000fe40000000f00 */
[----:B------:R-:W-:-:S07]  /*7ad0*/  MOV R22, R23 ;  /* 0x0000001700167202 */ /* 0x000fce0000000f00 */
[----:B0-----:R-:W-:Y:S05]  /*7ae0*/  WARPSYNC.COLLECTIVE R16, `(.L_x_3296) ;  /* 0x0000000010087348 */ /* 0x001fea0003c00000 */
[----:B------:R1:W2:Y:S02]  /*7af0*/  SHFL.BFLY P2, R23, R21, R18, R19 ;  /* 0x0c00001215177389 */ /* 0x0002a40000040013 */
[----:B012---:R-:W-:Y:S01]  /*7b00*/  ENDCOLLECTIVE ;  /* 0x000000000000791b */ /* 0x007fe20003800000 */
.L_x_3296:
        /* <DEDUP_REMOVED lines=13> */
.L_x_3297:
[----:B------:R-:W-:Y:S01]  /*7be0*/  FADD.FTZ R24, R24, R25 ;  /* 0x0000001918187221 */ /* 0x000fe20000010000 */
[----:B------:R-:W-:-:S03]  /*7bf0*/  HFMA2.MMA R18, -RZ, RZ, 0, 1.1920928955078125e-07 ;  /* 0x00000002ff127435 */ /* 0x000fc600000001ff */
[----:B------:R-:W-:Y:S01]  /*7c00*/  IMAD.MOV.U32 R21, RZ, RZ, R24 ;  /* 0x000000ffff157224 */ /* 0x000fe200078e0018 */
[----:B------:R-:W-:-:S07]  /*7c10*/  MOV R25, R23 ;  /* 0x0000001700197202 */ /* 0x000fce0000000f00 */
[----:B------:R-:W-:Y:S05]  /*7c20*/  WARPSYNC.COLLECTIVE R16, `(.L_x_3298) ;  /* 0x0000000010087348 */ /* 0x000fea0003c00000 */
[----:B------:R0:W1:Y:S02]  /*7c30*/  SHFL.BFLY P2, R23, R21, R18, R19 ;  /* 0x0c00001215177389 */ /* 0x0000640000040013 */
[----:B01----:R-:W-:Y:S01]  /*7c40*/  ENDCOLLECTIVE ;  /* 0x000000000000791b */ /* 0x003fe20003800000 */
.L_x_3298:
        /* <DEDUP_REMOVED lines=8> */
.L_x_3299:
[----:B------:R-:W-:Y:S01]  /*7cd0*/  MOV R21, R24 ;  /* 0x0000001800157202 */ /* 0x000fe20000000f00 */
[----:B------:R-:W-:Y:S01]  /*7ce0*/  IMAD.MOV.U32 R18, RZ, RZ, 0x1 ;  /* 0x00000001ff127424 */ /* 0x000fe200078e00ff */
[----:B------:R-:W-:-:S07]  /*7cf0*/  MOV R20, R23 ;  /* 0x0000001700147202 */ /* 0x000fce0000000f00 */
[----:B------:R-:W-:Y:S05]  /*7d00*/  WARPSYNC.COLLECTIVE R16, `(.L_x_3300) ;  /* 0x0000000010087348 */ /* 0x000fea0003c00000 */
[----:B------:R0:W1:Y:S02]  /*7d10*/  SHFL.BFLY P2, R23, R21, R18, R19 ;  /* 0x0c00001215177389 */ /* 0x0000640000040013 */
[----:B01----:R-:W-:Y:S01]  /*7d20*/  ENDCOLLECTIVE ;  /* 0x000000000000791b */ /* 0x003fe20003800000 */
.L_x_3300:
        /* <DEDUP_REMOVED lines=10> */
.L_x_3301:
[----:B------:R-:W0:Y:S01]  /*7dd0*/  @!P1 LDC.64 R10, c[0x0][0x220] ;  /* 0x00008800ff0a9b82 */ /* 0x000e220000000a00 */
[----:B------:R-:W-:Y:S01]  /*7de0*/  HFMA2.MMA R18, -RZ, RZ, 0, 4.76837158203125e-07 ;  /* 0x00000008ff127435 */ /* 0x000fe200000001ff */
[----:B------:R-:W-:Y:S01]  /*7df0*/  FADD.FTZ R20, R14, R23 ;  /* 0x000000170e147221 */ /* 0x000fe20000010000 */
[----:B------:R-:W-:Y:S02]  /*7e00*/  CS2R R14, SRZ ;  /* 0x00000000000e7805 */ /* 0x000fe4000001ff00 */
[----:B------:R-:W-:Y:S01]  /*7e10*/  @P0 IMAD.MOV.U32 R14, RZ, RZ, R22 ;  /* 0x000000ffff0e0224 */ /* 0x000fe200078e0016 */
[----:B------:R-:W-:-:S04]  /*7e20*/  @P0 MOV R15, R17 ;  /* 0x00000011000f0202 */ /* 0x000fc80000000f00 */
[----:B------:R-:W-:Y:S01]  /*7e30*/  MOV R21, R14 ;  /* 0x0000000e00157202 */ /* 0x000fe20000000f00 */
[----:B0-----:R-:W-:-:S07]  /*7e40*/  @!P1 IMAD.WIDE R10, R0, 0x2, R10 ;  /* 0x00000002000a9825 */ /* 0x001fce00078e020a */
[----:B------:R-:W-:Y:S05]  /*7e50*/  WARPSYNC.COLLECTIVE R16, `(.L_x_3302) ;  /* 0x0000000010087348 */ /* 0x000fea0003c00000 */
[----:B------:R0:W1:Y:S02]  /*7e60*/  SHFL.BFLY P2, R23, R21, R18, R19 ;  /* 0x0c00001215177389 */ /* 0x0000640000040013 */
[----:B01----:R-:W-:Y:S01]  /*7e70*/  ENDCOLLECTIVE ;  /* 0x000000000000791b */ /* 0x003fe20003800000 */
.L_x_3302:
        /* <DEDUP_REMOVED lines=10> */
.L_x_3303:
[----:B------:R0:W-:Y:S01]  /*7f20*/  @!P1 STG.E.U16 desc[UR12][R10.64+0x3c], R20 ;  /* 0x00003c140a009986 */ /* 0x0001e2000c10150c */
[----:B------:R-:W-:Y:S01]  /*7f30*/  HFMA2.MMA R18, -RZ, RZ, 0, 2.384185791015625e-07 ;  /* 0x00000004ff127435 */ /* 0x000fe200000001ff */
[----:B------:R-:W-:Y:S02]  /*7f40*/  MOV R21, R22 ;  /* 0x0000001600157202 */ /* 0x000fe40000000f00 */
[----:B0-----:R-:W-:Y:S02]  /*7f50*/  @P0 IADD3 R10, R12, 0x5a, RZ ;  /* 0x0000005a0c0a0810 */ /* 0x001fe40007ffe0ff */
[----:B------:R-:W-:-:S04]  /*7f60*/  @P0 SHF.L.U32 R11, R5, 0x1, RZ ;  /* 0x00000001050b0819 */ /* 0x000fc800000006ff */
[----:B------:R-:W-:Y:S01]  /*7f70*/  @P0 LOP3.LUT R10, R10, R11, RZ, 0x3c, !PT ;  /* 0x0000000b0a0a0212 */ /* 0x000fe200078e3cff */
[----:B------:R-:W-:Y:S01]  /*7f80*/  IMAD.MOV.U32 R17, RZ, RZ, R23 ;  /* 0x000000ffff117224 */ /* 0x000fe200078e0017 */
[----:B------:R-:W-:-:S07]  /*7f90*/  @P0 LEA R11, R5, UR4, 0x7 ;  /* 0x00000004050b0c11 */ /* 0x000fce000f8e38ff */
[----:B------:R-:W-:Y:S05]  /*7fa0*/  WARPSYNC.COLLECTIVE R16, `(.L_x_3304) ;  /* 0x0000000010087348 */ /* 0x000fea0003c00000 */
[----:B------:R0:W1:Y:S02]  /*7fb0*/  SHFL.BFLY P2, R23, R21, R18, R19 ;  /* 0x0c00001215177389 */ /* 0x0000640000040013 */
[----:B01----:R-:W-:Y:S01]  /*7fc0*/  ENDCOLLECTIVE ;  /* 0x000000000000791b */ /* 0x003fe20003800000 */
.L_x_3304:
[----:B------:R-:W-:-:S05]  /*7fd0*/  FADD.FTZ R17, R17, R15 ;  /* 0x0000000f11117221 */ /* 0x000fca0000010000 */
[----:B------:R-:W-:Y:S02]  /*7fe0*/  MOV R21, R17 ;  /* 0x0000001100157202 */ /* 0x000fe40000000f00 */
[----:B------:R-:W-:-:S05]  /*7ff0*/  MOV R16, R23 ;  /* 0x0000001700107202 */ /* 0x000fca0000000f00 */
[----:B------:R-:W-:Y:S01]  /*8000*/  FADD.FTZ R34, R22, R16 ;  /* 0x0000001016227221 */ /* 0x000fe20000010000 */
[----:B------:R-:W-:-:S07]  /*8010*/  MOV R16, 0xffff ;  /* 0x0000ffff00107802 */ /* 0x000fce0000000f00 */
[----:B------:R-:W-:Y:S05]  /*8020*/  WARPSYNC.COLLECTIVE R16, `(.L_x_3305) ;  /* 0x0000000010087348 */ /* 0x000fea0003c00000 */
[----:B------:R0:W1:Y:S02]  /*8030*/  SHFL.BFLY P2, R23, R21, R18, R19 ;  /* 0x0c00001215177389 */ /* 0x0000640000040013 */
[----:B01----:R-:W-:Y:S01]  /*8040*/  ENDCOLLECTIVE ;  /* 0x000000000000791b */ /* 0x003fe20003800000 */
.L_x_3305:
[----:B------:R-:W-:Y:S01]  /*8050*/  HFMA2.MMA R18, -RZ, RZ, 0, 1.1920928955078125e-07 ;  /* 0x00000002ff127435 */ /* 0x000fe200000001ff */
[----:B------:R-:W-:Y:S01]  /*8060*/  IMAD.MOV.U32 R21, RZ, RZ, R34 ;  /* 0x000000ffff157224 */ /* 0x000fe200078e0022 */
[----:B------:R-:W-:-:S09]  /*8070*/  MOV R33, R23 ;  /* 0x0000001700217202 */ /* 0x000fd20000000f00 */
[----:B------:R-:W-:Y:S05]  /*8080*/  WARPSYNC.COLLECTIVE R16, `(.L_x_3306) ;  /* 0x0000000010087348 */ /* 0x000fea0003c00000 */
[----:B------:R0:W1:Y:S02]  /*8090*/  SHFL.BFLY P2, R23, R21, R18, R19 ;  /* 0x0c00001215177389 */ /* 0x0000640000040013 */
[----:B01----:R-:W-:Y:S01]  /*80a0*/  ENDCOLLECTIVE ;  /* 0x000000000000791b */ /* 0x003fe20003800000 */
.L_x_3306:
        /* <DEDUP_REMOVED lines=8> */
.L_x_3307:
[----:B------:R-:W-:Y:S01]  /*8130*/  MOV R21, R20 ;  /* 0x0000001400157202 */ /* 0x000fe20000000f00 */
[----:B------:R-:W-:Y:S01]  /*8140*/  IMAD.MOV.U32 R18, RZ, RZ, 0x1 ;  /* 0x00000001ff127424 */ /* 0x000fe200078e00ff */
[----:B------:R-:W-:-:S07]  /*8150*/  MOV R15, R23 ;  /* 0x00000017000f7202 */ /* 0x000fce0000000f00 */
[----:B------:R-:W-:Y:S05]  /*8160*/  WARPSYNC.COLLECTIVE R16, `(.L_x_3308) ;  /* 0x0000000010087348 */ /* 0x000fea0003c00000 */
[----:B------:R0:W1:Y:S02]  /*8170*/  SHFL.BFLY P2, R23, R21, R18, R19 ;  /* 0x0c00001215177389 */ /* 0x0000640000040013 */
[----:B01----:R-:W-:Y:S01]  /*8180*/  ENDCOLLECTIVE ;  /* 0x000000000000791b */ /* 0x003fe20003800000 */
.L_x_3308:
        /* <DEDUP_REMOVED lines=10> */
[----:B0-----:R-:W-:Y:S02]  /*8230*/  @P0 MOV R14, R19 ;  /* 0x00000013000e0202 */ /* 0x001fe40000000f00 */
[----:B------:R-:W-:Y:S01]  /*8240*/  MOV R19, 0x101f ;  /* 0x0000101f00137802 */ /* 0x000fe20000000f00 */
        /* <DEDUP_REMOVED lines=8> */
.L_x_3309:
[----:B------:R-:W-:Y:S01]  /*82d0*/  HFMA2.MMA R18, -RZ, RZ, 0, 4.76837158203125e-07 ;  /* 0x00000008ff127435 */ /* 0x000fe200000001ff */
[----:B------:R-:W-:Y:S01]  /*82e0*/  IMAD.MOV.U32 R21, RZ, RZ, R14 ;  /* 0x000000ffff157224 */ /* 0x000fe200078e000e */
[----:B------:R-:W-:-:S09]  /*82f0*/  MOV R22, R23 ;  /* 0x0000001700167202 */ /* 0x000fd20000000f00 */
[----:B------:R-:W-:Y:S05]  /*8300*/  WARPSYNC.COLLECTIVE R16, `(.L_x_3310) ;  /* 0x0000000010087348 */ /* 0x000fea0003c00000 */
[----:B------:R0:W1:Y:S02]  /*8310*/  SHFL.BFLY P2, R23, R21, R18, R19 ;  /* 0x0c00001215177389 */ /* 0x0000640000040013 */
[----:B01----:R-:W-:Y:S01]  /*8320*/  ENDCOLLECTIVE ;  /* 0x000000000000791b */ /* 0x003fe20003800000 */
.L_x_3310:
[----:B------:R-:W-:Y:S01]  /*8330*/  FADD.FTZ R12, R12, R22 ;  /* 0x000000160c0c7221 */ /* 0x000fe20000010000 */
[----:B------:R-:W-:Y:S02]  /*8340*/  MOV R21, R15 ;  /* 0x0000000f00157202 */ /* 0x000fe40000000f00 */
[----:B------:R-:W-:-:S07]  /*8350*/  MOV R32, R23 ;  /* 0x0000001700207202 */ /* 0x000fce0000000f00 */
[----:B------:R-:W-:Y:S05]  /*8360*/  WARPSYNC.COLLECTIVE R16, `(.L_x_3311) ;  /* 0x0000000010087348 */ /* 0x000fea0003c00000 */
[----:B------:R0:W1:Y:S02]  /*8370*/  SHFL.BFLY P2, R23, R21, R18, R19 ;  /* 0x0c00001215177389 */ /* 0x0000640000040013 */
[----:B01----:R-:W-:Y:S01]  /*8380*/  ENDCOLLECTIVE ;  /* 0x000000000000791b */ /* 0x003fe20003800000 */
.L_x_3311:
[----:B------:R-:W-:-:S05]  /*8390*/  FADD.FTZ R32, R32, R14 ;  /* 0x0000000e20207221 */ /* 0x000fca0000010000 */
[----:B------:R-:W-:Y:S02]  /*83a0*/  MOV R21, R32 ;  /* 0x0000002000157202 */ /* 0x000fe40000000f00 */
[----:B------:R-:W-:-:S05]  /*83b0*/  MOV R18, R23 ;  /* 0x0000001700127202 */ /* 0x000fca0000000f00 */
[----:B------:R-:W-:Y:S01]  /*83c0*/  FADD.FTZ R17, R18, R15 ;  /* 0x0000000f12117221 */ /* 0x000fe20000010000 */
[----:B------:R-:W-:Y:S01]  /*83d0*/  HFMA2.MMA R18, -RZ, RZ, 0, 2.384185791015625e-07 ;  /* 0x00000004ff127435 */ /* 0x000fe200000001ff */
[----:B------:R-:W0:Y:S10]  /*83e0*/  @!P1 LDC.64 R14, c[0x0][0x220] ;  /* 0x00008800ff0e9b82 */ /* 0x000e340000000a00 */
[----:B0-----:R-:W-:Y:S05]  /*83f0*/  WARPSYNC.COLLECTIVE R16, `(.L_x_3312) ;  /* 0x0000000010087348 */ /* 0x001fea0003c00000 */
[----:B------:R1:W2:Y:S02]  /*8400*/  SHFL.BFLY P2, R23, R21, R18, R19 ;  /* 0x0c00001215177389 */ /* 0x0002a40000040013 */
[----:B012---:R-:W-:Y:S01]  /*8410*/  ENDCOLLECTIVE ;  /* 0x000000000000791b */ /* 0x007fe20003800000 */
.L_x_3312:
[----:B------:R-:W-:Y:S01]  /*8420*/  MOV R21, R17 ;  /* 0x0000001100157202 */ /* 0x000fe20000000f00 */
[----:B------:R-:W-:-:S04]  /*8430*/  @!P1 IMAD.WIDE R14, R0, 0x2, R14 ;  /* 0x00000002000e9825 */ /* 0x000fc800078e020e */
[----:B------:R-:W-:-:S07]  /*8440*/  IMAD.MOV.U32 R33, RZ, RZ, R23 ;  /* 0x000000ffff217224 */ /* 0x000fce00078e0017 */
[----:B------:R-:W-:Y:S05]  /*8450*/  WARPSYNC.COLLECTIVE R16, `(.L_x_3313) ;  /* 0x0000000010087348 */ /* 0x000fea0003c00000 */
[----:B------:R0:W1:Y:S02]  /*8460*/  SHFL.BFLY P2, R23, R21, R18, R19 ;  /* 0x0c00001215177389 */ /* 0x0000640000040013 */
[----:B01----:R-:W-:Y:S01]  /*8470*/  ENDCOLLECTIVE ;  /* 0x000000000000791b */ /* 0x003fe20003800000 */
.L_x_3313:
[----:B------:R-:W-:Y:S01]  /*8480*/  FADD.FTZ R25, R32, R33 ;  /* 0x0000002120197221 */ /* 0x000fe20000010000 */
[----:B------:R-:W-:-:S04]  /*8490*/  HFMA2.MMA R18, -RZ, RZ, 0, 1.1920928955078125e-07 ;  /* 0x00000002ff127435 */ /* 0x000fc800000001ff */
[----:B------:R-:W-:Y:S02]  /*84a0*/  MOV R21, R25 ;  /* 0x0000001900157202 */ /* 0x000fe40000000f00 */
[----:B------:R-:W-:-:S05]  /*84b0*/  MOV R16, R23 ;  /* 0x0000001700107202 */ /* 0x000fca0000000f00 */
[----:B------:R-:W-:Y:S01]  /*84c0*/  FADD.FTZ R24, R17, R16 ;  /* 0x0000001011187221 */ /* 0x000fe20000010000 */
[----:B------:R-:W-:-:S07]  /*84d0*/  MOV R16, 0xffff ;  /* 0x0000ffff00107802 */ /* 0x000fce0000000f00 */
[----:B------:R-:W-:Y:S05]  /*84e0*/  WARPSYNC.COLLECTIVE R16, `(.L_x_3314) ;  /* 0x0000000010087348 */ /* 0x000fea0003c00000 */
[----:B------:R0:W1:Y:S02]  /*84f0*/  SHFL.BFLY P2, R23, R21, R18, R19 ;  /* 0x0c00001215177389 */ /* 0x0000640000040013 */
[----:B01----:R-:W-:Y:S01]  /*8500*/  ENDCOLLECTIVE ;  /* 0x000000000000791b */ /* 0x003fe20003800000 */
.L_x_3314:
[----:B------:R-:W-:Y:S01]  /*8510*/  IMAD.MOV.U32 R21, RZ, RZ, R24 ;  /* 0x000000ffff157224 */ /* 0x000fe200078e0018 */
[----:B------:R-:W-:-:S07]  /*8520*/  MOV R32, R23 ;  /* 0x0000001700207202 */ /* 0x000fce0000000f00 */
[----:B------:R-:W-:Y:S05]  /*8530*/  WARPSYNC.COLLECTIVE R16, `(.L_x_3315) ;  /* 0x0000000010087348 */ /* 0x000fea0003c00000 */
[----:B------:R0:W1:Y:S02]  /*8540*/  SHFL.BFLY P2, R23, R21, R18, R19 ;  /* 0x0c00001215177389 */ /* 0x0000640000040013 */
[----:B01----:R-:W-:Y:S01]  /*8550*/  ENDCOLLECTIVE ;  /* 0x000000000000791b */ /* 0x003fe20003800000 */
.L_x_3315:
[----:B------:R-:W-:Y:S01]  /*8560*/  FADD.FTZ R25, R25, R32 ;  /* 0x0000002019197221 */ /* 0x000fe20000010000 */
[----:B------:R-:W-:-:S04]  /*8570*/  @!P1 F2FP.F16.F32.PACK_AB R18, RZ, R12 ;  /* 0x0000000cff12923e */ /* 0x000fc800000000ff */
[----:B------:R-:W-:Y:S02]  /*8580*/  MOV R21, R25 ;  /* 0x0000001900157202 */ /* 0x000fe40000000f00 */
        /* <DEDUP_REMOVED lines=9> */
.L_x_3316:
[----:B------:R-:W-:Y:S02]  /*8620*/  MOV R21, R12 ;  /* 0x0000000c00157202 */ /* 0x000fe40000000f00 */
[----:B------:R-:W-:-:S07]  /*8630*/  MOV R22, R23 ;  /* 0x0000001700167202 */ /* 0x000fce0000000f00 */
[----:B------:R-:W-:Y:S05]  /*8640*/  WARPSYNC.COLLECTIVE R16, `(.L_x_3317) ;  /* 0x0000000010087348 */ /* 0x000fea0003c00000 */
[----:B------:R0:W1:Y:S02]  /*8650*/  SHFL.BFLY P2, R23, R21, R18, R19 ;  /* 0x0c00001215177389 */ /* 0x0000640000040013 */
[----:B01----:R-:W-:Y:S01]  /*8660*/  ENDCOLLECTIVE ;  /* 0x000000000000791b */ /* 0x003fe20003800000 */
.L_x_3317:
[----:B------:R-:W-:Y:S01]  /*8670*/  FADD.FTZ R22, R25, R22 ;  /* 0x0000001619167221 */ /* 0x000fe20000010000 */
[----:B------:R-:W-:Y:S06]  /*8680*/  BRA `(.L_x_3318) ;  /* 0xffffffe000c47947 */ /* 0x000fec000383ffff */
.L_x_3319:
        /* <DEDUP_REMOVED lines=15> */
.L_x_3955:


//--------------------- .text._ZN13group_norm_v218gn_bwd_cuda_kernelI6__halfLi480ELi1ELi16ELi120ELi256ELb1ELb1ELi16ELi960ELi960ELi4ELb1ELi8ELb0ELb0ELNS_15WgradSyncMethodE3ENS_16CompileConditionILi900EEEEEvPT_S6_S6_PKS5_S8_S8_S8_PKfflPfPj --------------------------
	.section	.text._ZN13group_norm_v218gn_bwd_cuda_kernelI6__halfLi480ELi1ELi16ELi120ELi256ELb1ELb1ELi16ELi960ELi960ELi4ELb1ELi8ELb0ELb0ELNS_15WgradSyncMethodE3ENS_16CompileConditionILi900EEEEEvPT_S6_S6_PKS5_S8_S8_S8_PKfflPfPj,"ax",@progbits
	.align	128
        .global         _ZN13group_norm_v218gn_bwd_cuda_kernelI6__halfLi480ELi1ELi16ELi120ELi256ELb1ELb1ELi16ELi960ELi960ELi4ELb1ELi8ELb0ELb0ELNS_15WgradSyncMethodE3ENS_16CompileConditionILi900EEEEEvPT_S6_S6_PKS5_S8_S8_S8_PKfflPfPj
        .type           _ZN13group_norm_v218gn_bwd_cuda_kernelI6__halfLi480ELi1ELi16ELi120ELi256ELb1ELb1ELi16ELi960ELi960ELi4ELb1ELi8ELb0ELb0ELNS_15WgradSyncMethodE3ENS_16CompileConditionILi900EEEEEvPT_S6_S6_PKS5_S8_S8_S8_PKfflPfPj,@function
        .size           _ZN13group_norm_v218gn_bwd_cuda_kernelI6__halfLi480ELi1ELi16ELi120ELi256ELb1ELb1ELi16ELi960ELi960ELi4ELb1ELi8ELb0ELb0ELNS_15WgradSyncMethodE3ENS_16CompileConditionILi900EEEEEvPT_S6_S6_PKS5_S8_S8_S8_PKfflPfPj,(.L_x_3956 - _ZN13group_norm_v218gn_bwd_cuda_kernelI6__halfLi480ELi1ELi16ELi120ELi256ELb1ELb1ELi16ELi960ELi960ELi4ELb1ELi8ELb0ELb0ELNS_15WgradSyncMethodE3ENS_16CompileConditionILi900EEEEEvPT_S6_S6_PKS5_S8_S8_S8_PKfflPfPj)
        .other          _ZN13group_norm_v218gn_bwd_cuda_kernelI6__halfLi480ELi1ELi16ELi120ELi256ELb1ELb1ELi16ELi960ELi960ELi4ELb1ELi8ELb0ELb0ELNS_15WgradSyncMethodE3ENS_16CompileConditionILi900EEEEEvPT_S6_S6_PKS5_S8_S8_S8_PKfflPfPj,@"STO_CUDA_ENTRY STV_DEFAULT"
_ZN13group_norm_v218gn_bwd_cuda_kernelI6__halfLi480ELi1ELi16ELi120ELi256ELb1ELb1ELi16ELi960ELi960ELi4ELb1ELi8ELb0ELb0ELNS_15WgradSyncMethodE3ENS_16CompileConditionILi900EEEEEvPT_S6_S6_PKS5_S8_S8_S8_PKfflPfPj:
.text._ZN13group_norm_v218gn_bwd_cuda_kernelI6__halfLi480ELi1ELi16ELi120ELi256ELb1ELb1ELi16ELi960ELi960ELi4ELb1ELi8ELb0ELb0ELNS_15WgradSyncMethodE3ENS_16CompileConditionILi900EEEEEvPT_S6_S6_PKS5_S8_S8_S8_PKfflPfPj:
        /* <DEDUP_REMOVED lines=31> */
.L_x_3322:
[----:B------:R-:W2:Y:S04]  /*01f0*/  LD.E.STRONG.GPU R0, desc[UR16][R2.64] ;  /* 0x0000001002007980 */ /* 0x000ea8000c10f900 */
[----:B--2---:R-:W-:Y:S01]  /*0200*/  CCTL.IVALL ;  /* 0x00000000ff00798f */ /* 0x004fe20002000000 */
[----:B------:R-:W-:Y:S05]  /*0210*/  YIELD ;  /* 0x0000000000007946 */ /* 0x000fea0003800000 */
[----:B-----5:R-:W-:-:S04]  /*0220*/  LOP3.LUT R0, R0, R5, RZ, 0x3c, !PT ;  /* 0x0000000500007212 */ /* 0x020fc800078e3cff */
[----:B------:R-:W-:-:S13]  /*0230*/  ISETP.GT.AND P0, PT, R0, -0x1, PT ;  /* 0xffffffff0000780c */ /* 0x000fda0003f04270 */
[----:B------:R-:W-:Y:S05]  /*0240*/  @P0 BRA `(.L_x_3322) ;  /* 0xfffffffc00e80947 */ /* 0x000fea000383ffff */
.L_x_3321:
[----:B------:R-:W-:Y:S05]  /*0250*/  WARPSYNC.ALL ;  /* 0x0000000000007948 */ /* 0x000fea0003800000 */
[----:B------:R-:W-:Y:S06]  /*0260*/  BAR.SYNC.DEFER_BLOCKING 0x0 ;  /* 0x0000000000007b1d */ /* 0x000fec0000010000 */
[----:B------:R-:W-:Y:S05]  /*0270*/  BRA `(.L_x_3323) ;  /* 0x0000005400a87947 */ /* 0x000fea0003800000 */
.L_x_3320:
        /* <DEDUP_REMOVED lines=44> */
[----:B------:R-:W-:Y:S02]  /*0540*/  SHF.R.S32.HI R12, RZ, 0x1f, R9 ;  /* 0x0000001fff0c7819 */ /* 0x000fe40000011409 */
[----:B------:R-:W-:Y:S02]  /*0550*/  LEA.HI R3, R3, R0, RZ, 0x4 ;  /* 0x0000000003037211 */ /* 0x000fe400078f20ff */
[----:B------:R-:W-:Y:S02]  /*0560*/  LOP3.LUT R5, R5, 0xfffffffc, RZ, 0xc0, !PT ;  /* 0xfffffffc05057812 */ /* 0x000fe400078ec0ff */
[----:B------:R-:W-:Y:S02]  /*0570*/  LEA.HI R11, R11, R14, RZ, 0x2 ;  /* 0x0000000e0b0b7211 */ /* 0x000fe400078f10ff */
[----:B------:R-:W-:-:S02]  /*0580*/  LEA.HI R9, R12, R9, RZ, 0x2 ;  /* 0x000000090c097211 */ /* 0x000fc400078f10ff */
[----:B------:R-:W-:Y:S02]  /*0590*/  SHF.R.U32.HI R12, RZ, 0x4, R3 ;  /* 0x00000004ff0c7819 */ /* 0x000fe40000011603 */
[----:B------:R-:W-:Y:S02]  /*05a0*/  IADD3 R5, -R5, R0, RZ ;  /* 0x0000000005057210 */ /* 0x000fe40007ffe1ff */
[----:B------:R-:W-:Y:S02]  /*05b0*/  SHF.R.U32.HI R13, RZ, 0x4, R13 ;  /* 0x00000004ff0d7819 */ /* 0x000fe4000001160d */
[----:B------:R-:W-:Y:S02]  /*05c0*/  SHF.R.U32.HI R3, RZ, 0x2, R11 ;  /* 0x00000002ff037819 */ /* 0x000fe4000001160b */
[----:B------:R-:W-:Y:S02]  /*05d0*/  SHF.R.U32.HI R14, RZ, 0x2, R9 ;  /* 0x00000002ff0e7819 */ /* 0x000fe40000011609 */
[----:B------:R-:W-:-:S02]  /*05e0*/  LOP3.LUT R9, R5, 0x3, R12, 0x78, !PT ;  /* 0x0000000305097812 */ /* 0x000fc400078e780c */
[C---:B------:R-:W-:Y:S02]  /*05f0*/  LOP3.LUT R12, R16.reuse, 0x3, R13, 0x78, !PT ;  /* 0x00000003100c7812 */ /* 0x040fe400078e780d */
[----:B------:R-:W-:Y:S02]  /*0600*/  LOP3.LUT R13, R16, 0x3, R3, 0x78, !PT ;  /* 0x00000003100d7812 */ /* 0x000fe400078e7803 */
[C---:B------:R-:W-:Y:S02]  /*0610*/  SHF.L.U32 R3, R0.reuse, 0x1, RZ ;  /* 0x0000000100037819 */ /* 0x040fe400000006ff */
[----:B------:R-:W-:Y:S02]  /*0620*/  LOP3.LUT R11, R5, 0x3, R14, 0x78, !PT ;  /* 0x00000003050b7812 */ /* 0x000fe400078e780e */
[----:B------:R-:W-:Y:S02]  /*0630*/  LOP3.LUT R14, R3, 0x18, RZ, 0xc0, !PT ;  /* 0x00000018030e7812 */ /* 0x000fe400078ec0ff */
[----:B------:R-:W-:-:S02]  /*0640*/  LEA R15, R0, R7, 0x5 ;  /* 0x00000007000f7211 */ /* 0x000fc400078e28ff */
[C---:B------:R-:W-:Y:S02]  /*0650*/  LOP3.LUT R18, R14.reuse, 0x8, RZ, 0x3c, !PT ;  /* 0x000000080e127812 */ /* 0x040fe400078e3cff */
[----:B------:R-:W-:Y:S02]  /*0660*/  LOP3.LUT R16, R3, 0x18, RZ, 0xc, !PT ;  /* 0x0000001803107812 */ /* 0x000fe400078e0cff */
[----:B------:R-:W-:Y:S02]  /*0670*/  LOP3.LUT R20, R14, 0x10, RZ, 0x3c, !PT ;  /* 0x000000100e147812 */ /* 0x000fe400078e3cff */
[C---:B------:R-:W-:Y:S02]  /*0680*/  IADD3 R17, R15.reuse, R18, RZ ;  /* 0x000000120f117210 */ /* 0x040fe40007ffe0ff */
[C---:B------:R-:W-:Y:S02]  /*0690*/  IADD3 R16, R15.reuse, R16, RZ ;  /* 0x000000100f107210 */ /* 0x040fe40007ffe0ff */
[----:B------:R-:W-:-:S07]  /*06a0*/  IADD3 R18, R15, R20, RZ ;  /* 0x000000140f127210 */ /* 0x000fce0007ffe0ff */
.L_x_3333:
[----:B--2---:R-:W-:Y:S01]  /*06b0*/  IMAD.WIDE.U32 R20, R0, -0x77777777, RZ ;  /* 0x8888888900147825 */ /* 0x004fe200078e00ff */
[----:B------:R-:W-:Y:S01]  /*06c0*/  ULOP3.LUT UR10, UR12, 0x1, URZ, 0xc0, !UPT ;  /* 0x000000010c0a7892 */ /* 0x000fe2000f8ec03f */
[----:B0-----:R-:W0:Y:S01]  /*06d0*/  LDC.64 R34, c[0x0][0x238] ;  /* 0x00008e00ff227b82 */ /* 0x001e220000000a00 */
[----:B------:R-:W-:Y:S02]  /*06e0*/  USHF.R.U64 UR11, UR12, 0x1, UR5 ;  /* 0x000000010c0b7899 */ /* 0x000fe40008001205 */
[----:B------:R-:W-:Y:S01]  /*06f0*/  SHF.R.U32.HI R75, RZ, 0x7, R21 ;  /* 0x00000007ff4b7819 */ /* 0x000fe20000011615 */
[----:B------:R-:W-:Y:S02]  /*0700*/  UIMAD UR14, UR10, 0x3c0, URZ ;  /* 0x000003c00a0e78a4 */ /* 0x000fe4000f8e023f */
[----:B------:R-:W-:Y:S02]  /*0710*/  USHF.R.U32.HI UR18, URZ, 0x1, UR5 ;  /* 0x000000013f127899 */ /* 0x000fe40008011605 */
[----:B------:R-:W-:Y:S01]  /*0720*/  IMAD R83, R75, -0xf0, R0 ;  /* 0xffffff104b537824 */ /* 0x000fe200078e0200 */
[----:B------:R-:W-:Y:S01]  /*0730*/  ULDC.64 UR22, c[0x0][0x248] ;  /* 0x0000920000167ab9 */ /* 0x000fe20000000a00 */
[----:B------:R-:W-:Y:S01]  /*0740*/  USHF.L.U32 UR10, UR20, 0x4, URZ ;  /* 0x00000004140a7899 */ /* 0x000fe2000800063f */
[----:B------:R-:W1:Y:S01]  /*0750*/  LDC.64 R22, c[0x0][0x240] ;  /* 0x00009000ff167b82 */ /* 0x000e620000000a00 */
[----:B------:R-:W-:-:S02]  /*0760*/  MOV R5, UR18 ;  /* 0x0000001200057c02 */ /* 0x000fc40008000f00 */
[----:B------:R-:W-:Y:S01]  /*0770*/  LEA R116, R83, UR14, 0x2 ;  /* 0x0000000e53747c11 */ /* 0x000fe2000f8e10ff */
[----:B------:R-:W-:-:S03]  /*0780*/  ULOP3.LUT UR10, UR10, 0xf0, URZ, 0xc0, !UPT ;  /* 0x000000f00a0a7892 */ /* 0x000fc6000f8ec03f */
[--C-:B------:R-:W-:Y:S01]  /*0790*/  SHF.R.S32.HI R117, RZ, 0x1f, R116.reuse ;  /* 0x0000001fff757819 */ /* 0x100fe20000011474 */
[----:B------:R-:W-:Y:S01]  /*07a0*/  IMAD.WIDE.U32 R20, R116, -0x77777777, RZ ;  /* 0x8888888974147825 */ /* 0x000fe200078e00ff */
[----:B------:R-:W-:Y:S01]  /*07b0*/  MOV R20, UR11 ;  /* 0x0000000b00147c02 */ /* 0x000fe20008000f00 */
[----:B------:R-:W-:Y:S01]  /*07c0*/  UIMAD UR11, UR18, 0x78000, URZ ;  /* 0x00078000120b78a4 */ /* 0x000fe2000f8e023f */
[----:B------:R-:W-:Y:S02]  /*07d0*/  IADD3 R45, R75, UR10, RZ ;  /* 0x0000000a4b2d7c10 */ /* 0x000fe4000fffe0ff */
[----:B------:R-:W-:Y:S01]  /*07e0*/  SHF.R.U32.HI R19, RZ, 0x6, R21 ;  /* 0x00000006ff137819 */ /* 0x000fe20000011615 */
[C---:B------:R-:W-:Y:S01]  /*07f0*/  IMAD.WIDE.U32 R50, R20.reuse, 0x78000, R116 ;  /* 0x0007800014327825 */ /* 0x040fe200078e0074 */
[----:B------:R-:W-:Y:S02]  /*0800*/  ULDC UR18, c[0x0][0x250] ;  /* 0x0000940000127ab9 */ /* 0x000fe40000000800 */
[----:B------:R-:W-:Y:S01]  /*0810*/  LEA R3, P0, R20, R19, 0x4 ;  /* 0x0000001314037211 */ /* 0x000fe200078020ff */
[----:B0-----:R-:W-:Y:S01]  /*0820*/  IMAD.WIDE R34, R116, 0x2, R34 ;  /* 0x0000000274227825 */ /* 0x001fe200078e0222 */
[----:B------:R-:W-:Y:S01]  /*0830*/  IADD3 R81, R51, UR11, RZ ;  /* 0x0000000b33517c10 */ /* 0x000fe2000fffe0ff */
[----:B------:R-:W-:Y:S01]  /*0840*/  ULDC.64 UR10, c[0x0][0x230] ;  /* 0x00008c00000a7ab9 */ /* 0x000fe20000000a00 */
[----:B------:R-:W-:Y:S01]  /*0850*/  LEA.HI.X R20, R20, RZ, R5, 0x4, P0 ;  /* 0x000000ff14147211 */ /* 0x000fe200000f2405 */
[----:B------:R-:W-:Y:S01]  /*0860*/  IMAD R45, R45, 0x780, RZ ;  /* 0x000007802d2d7824 */ /* 0x000fe200078e02ff */
[C---:B------:R-:W-:Y:S01]  /*0870*/  LEA R58, P0, R3.reuse, UR22, 0x3 ;  /* 0x00000016033a7c11 */ /* 0x040fe2000f8018ff */
[----:B------:R-:W2:Y:S03]  /*0880*/  LDG.E.64.CONSTANT R34, desc[UR16][R34.64] ;  /* 0x0000001022227981 */ /* 0x000ea6000c1e9b00 */
[----:B------:R-:W-:Y:S01]  /*0890*/  LEA.HI.X R59, R3, UR23, R20, 0x3, P0 ;  /* 0x00000017033b7c11 */ /* 0x000fe200080f1c14 */
[----:B-1----:R-:W-:Y:S01]  /*08a0*/  IMAD.WIDE R116, R116, 0x2, R22 ;  /* 0x0000000274747825 */ /* 0x002fe200078e0216 */
[----:B------:R-:W-:Y:S01]  /*08b0*/  IADD3 R21, P1, R45, R50, RZ ;  /* 0x000000322d157210 */ /* 0x000fe20007f3e0ff */
[----:B------:R-:W-:-:S03]  /*08c0*/  ULDC.64 UR22, c[0x0][0x228] ;  /* 0x00008a0000167ab9 */ /* 0x000fc60000000a00 */
[----:B------:R-:W3:Y:S01]  /*08d0*/  LDG.E.64.CONSTANT R58, desc[UR16][R58.64] ;  /* 0x000000103a3a7981 */ /* 0x000ee2000c1e9b00 */
[----:B------:R-:W-:Y:S02]  /*08e0*/  IADD3.X R24, RZ, R81, RZ, P1, !PT ;  /* 0x00000051ff187210 */ /* 0x000fe40000ffe4ff */
[C---:B------:R-:W-:Y:S01]  /*08f0*/  SHF.L.U32 R20, R21.reuse, 0x1, RZ ;  /* 0x0000000115147819 */ /* 0x040fe200000006ff */
[----:B------:R-:W4:Y:S01]  /*0900*/  LDG.E.64.CONSTANT R116, desc[UR16][R116.64] ;  /* 0x0000001074747981 */ /* 0x000f22000c1e9b00 */
[----:B------:R-:W-:Y:S02]  /*0910*/  SHF.L.U64.HI R21, R21, 0x1, R24 ;  /* 0x0000000115157819 */ /* 0x000fe40000010218 */
[----:B------:R-:W-:Y:S02]  /*0920*/  IADD3 R36, P0, R20, UR10, RZ ;  /* 0x0000000a14247c10 */ /* 0x000fe4000ff1e0ff */
[----:B------:R-:W-:Y:S02]  /*0930*/  IADD3 R3, R45, 0xf00, RZ ;  /* 0x00000f002d037810 */ /* 0x000fe40007ffe0ff */
[----:B------:R-:W-:-:S02]  /*0940*/  IADD3.X R37, R21, UR11, RZ, P0, !PT ;  /* 0x0000000b15257c10 */ /* 0x000fc400087fe4ff */
[----:B------:R-:W-:-:S04]  /*0950*/  IADD3 R3, P0, R3, R50, RZ ;  /* 0x0000003203037210 */ /* 0x000fc80007f1e0ff */
[----:B------:R-:W5:Y:S01]  /*0960*/  LDG.E.64.CONSTANT R36, desc[UR16][R36.64] ;  /* 0x0000001024247981 */ /* 0x000f62000c1e9b00 */
[----:B------:R-:W-:Y:S02]  /*0970*/  IADD3.X R24, RZ, R81, RZ, P0, !PT ;  /* 0x00000051ff187210 */ /* 0x000fe400007fe4ff */
[C---:B------:R-:W-:Y:S02]  /*0980*/  SHF.L.U32 R22, R3.reuse, 0x1, RZ ;  /* 0x0000000103167819 */ /* 0x040fe400000006ff */
[----:B------:R-:W-:Y:S02]  /*0990*/  SHF.L.U64.HI R23, R3, 0x1, R24 ;  /* 0x0000000103177819 */ /* 0x000fe40000010218 */
[----:B------:R-:W-:-:S04]  /*09a0*/  IADD3 R42, P0, R22, UR10, RZ ;  /* 0x0000000a162a7c10 */ /* 0x000fc8000ff1e0ff */
[----:B------:R-:W-:Y:S02]  /*09b0*/  IADD3.X R43, R23, UR11, RZ, P0, !PT ;  /* 0x0000000b172b7c10 */ /* 0x000fe400087fe4ff */
[----:B------:R-:W-:-:S04]  /*09c0*/  IADD3 R3, R45, 0x1e00, RZ ;  /* 0x00001e002d037810 */ /* 0x000fc80007ffe0ff */
[----:B------:R-:W4:Y:S01]  /*09d0*/  LDG.E.64.CONSTANT R42, desc[UR16][R42.64] ;  /* 0x000000102a2a7981 */ /* 0x000f22000c1e9b00 */
[----:B------:R-:W-:-:S04]  /*09e0*/  IADD3 R3, P0, R3, R50, RZ ;  /* 0x0000003203037210 */ /* 0x000fc80007f1e0ff */
[----:B------:R-:W-:Y:S02]  /*09f0*/  IADD3.X R26, RZ, R81, RZ, P0, !PT ;  /* 0x00000051ff1a7210 */ /* 0x000fe400007fe4ff */
[C---:B------:R-:W-:Y:S02]  /*0a00*/  SHF.L.U32 R24, R3.reuse, 0x1, RZ ;  /* 0x0000000103187819 */ /* 0x040fe400000006ff */
[----:B------:R-:W-:Y:S02]  /*0a10*/  SHF.L.U64.HI R25, R3, 0x1, R26 ;  /* 0x0000000103197819 */ /* 0x000fe4000001021a */
[----:B------:R-:W-:-:S04]  /*0a20*/  IADD3 R46, P0, R24, UR10, RZ ;  /* 0x0000000a182e7c10 */ /* 0x000fc8000ff1e0ff */
[----:B------:R-:W-:-:S06]  /*0a30*/  IADD3.X R47, R25, UR11, RZ, P0, !PT ;  /* 0x0000000b192f7c10 */ /* 0x000fcc00087fe4ff */
[----:B------:R-:W4:Y:S01]  /*0a40*/  LDG.E.64.CONSTANT R46, desc[UR16][R46.64] ;  /* 0x000000102e2e7981 */ /* 0x000f22000c1e9b00 */
[----:B------:R-:W-:-:S04]  /*0a50*/  IADD3 R48, P0, R20, UR22, RZ ;  /* 0x0000001614307c10 */ /* 0x000fc8000ff1e0ff */
[----:B------:R-:W-:-:S06]  /*0a60*/  IADD3.X R49, R21, UR23, RZ, P0, !PT ;  /* 0x0000001715317c10 */ /* 0x000fcc00087fe4ff */
        /* <DEDUP_REMOVED lines=8> */
[----:B------:R-:W-:Y:S02]  /*0af0*/  IADD3 R64, P0, R22, UR22, RZ ;  /* 0x0000001616407c10 */ /* 0x000fe4000ff1e0ff */
[----:B------:R-:W-:Y:S02]  /*0b00*/  IADD3 R3, R45, 0x3c00, RZ ;  /* 0x00003c002d037810 */ /* 0x000fe40007ffe0ff */
[----:B------:R-:W-:Y:S01]  /*0b10*/  IADD3.X R65, R23, UR23, RZ, P0, !PT ;  /* 0x0000001717417c10 */ /* 0x000fe200087fe4ff */
[----:B------:R-:W4:Y:S01]  /*0b20*/  LDG.E.64.CONSTANT R62, desc[UR16][R62.64] ;  /* 0x000000103e3e7981 */ /* 0x000f22000c1e9b00 */
[----:B------:R-:W-:-:S04]  /*0b30*/  IADD3 R3, P0, R3, R50, RZ ;  /* 0x0000003203037210 */ /* 0x000fc80007f1e0ff */
[----:B------:R-:W4:Y:S01]  /*0b40*/  LDG.E.64.CONSTANT R64, desc[UR16][R64.64] ;  /* 0x0000001040407981 */ /* 0x000f22000c1e9b00 */
        /* <DEDUP_REMOVED lines=9> */
[----:B------:R-:W-:Y:S01]  /*0be0*/  IADD3 R5, R45, 0x4b00, RZ ;  /* 0x00004b002d057810 */ /* 0x000fe20007ffe0ff */
[----:B------:R-:W-:-:S05]  /*0bf0*/  IMAD R120, R83, 0x18, R6 ;  /* 0x0000001853787824 */ /* 0x000fca00078e0206 */
[----:B------:R-:W-:Y:S01]  /*0c00*/  LEA R120, R75, R120, 0x3 ;  /* 0x000000784b787211 */ /* 0x000fe200078e18ff */
[--C-:B--2---:R-:W-:Y:S02]  /*0c10*/  HADD2.F32 R3, -RZ, R34.reuse.H0_H0 ;  /* 0x20000022ff037230 */ /* 0x104fe40000004100 */
[----:B------:R-:W-:Y:S01]  /*0c20*/  HADD2.F32 R31, -RZ, R34.H1_H1 ;  /* 0x30000022ff1f7230 */ /* 0x000fe20000004100 */
[----:B------:R-:W-:Y:S01]  /*0c30*/  IADD3 R34, P0, R5, R50, RZ ;  /* 0x0000003205227210 */ /* 0x000fe20007f1e0ff */
[----:B---3--:R-:W-:-:S03]  /*0c40*/  FADD.FTZ R30, R59, UR18 ;  /* 0x000000123b1e7e21 */ /* 0x008fc60008010000 */
[----:B------:R-:W-:Y:S02]  /*0c50*/  IADD3.X R59, RZ, R81, RZ, P0, !PT ;  /* 0x00000051ff3b7210 */ /* 0x000fe400007fe4ff */
[----:B------:R-:W-:-:S04]  /*0c60*/  IADD3 R66, P0, R26, UR22, RZ ;  /* 0x000000161a427c10 */ /* 0x000fc8000ff1e0ff */
[----:B------:R-:W-:-:S06]  /*0c70*/  IADD3.X R67, R27, UR23, RZ, P0, !PT ;  /* 0x000000171b437c10 */ /* 0x000fcc00087fe4ff */
[----:B------:R-:W2:Y:S01]  /*0c80*/  LDG.E.64.CONSTANT R66, desc[UR16][R66.64] ;  /* 0x0000001042427981 */ /* 0x000ea2000c1e9b00 */
[C---:B------:R-:W-:Y:S02]  /*0c90*/  SHF.L.U64.HI R32, R34.reuse, 0x1, R59 ;  /* 0x0000000122207819 */ /* 0x040fe4000001023b */
[----:B------:R-:W-:-:S04]  /*0ca0*/  SHF.L.U32 R34, R34, 0x1, RZ ;  /* 0x0000000122227819 */ /* 0x000fc800000006ff */
[----:B------:R-:W-:Y:S01]  /*0cb0*/  IADD3 R60, P0, R34, UR10, RZ ;  /* 0x0000000a223c7c10 */ /* 0x000fe2000ff1e0ff */
[----:B------:R-:W0:Y:S03]  /*0cc0*/  MUFU.RSQ R30, R30 ;  /* 0x0000001e001e7308 */ /* 0x000e260000001400 */
[----:B------:R-:W-:Y:S01]  /*0cd0*/  IADD3.X R61, R32, UR11, RZ, P0, !PT ;  /* 0x0000000b203d7c10 */ /* 0x000fe200087fe4ff */
[----:B-----5:R-:W-:-:S05]  /*0ce0*/  HADD2.F32 R39, -RZ, R36.H1_H1 ;  /* 0x30000024ff277230 */ /* 0x020fca0000004100 */
[----:B------:R-:W3:Y:S01]  /*0cf0*/  LDG.E.64.CONSTANT R60, desc[UR16][R60.64] ;  /* 0x000000103c3c7981 */ /* 0x000ee2000c1e9b00 */
[--C-:B------:R-:W-:Y:S02]  /*0d00*/  HADD2.F32 R41, -RZ, R37.reuse.H0_H0 ;  /* 0x20000025ff297230 */ /* 0x100fe40000004100 */
[----:B------:R-:W-:Y:S02]  /*0d10*/  HADD2.F32 R5, -RZ, R36.H0_H0 ;  /* 0x20000024ff057230 */ /* 0x000fe40000004100 */
[----:B------:R-:W-:Y:S02]  /*0d20*/  HADD2.F32 R51, -RZ, R37.H1_H1 ;  /* 0x30000025ff337230 */ /* 0x000fe40000004100 */
[C---:B------:R-:W-:Y:S01]  /*0d30*/  FADD.FTZ R37, -R58.reuse, R39 ;  /* 0x000000273a257221 */ /* 0x040fe20000010100 */
[--C-:B----4-:R-:W-:Y:S02]  /*0d40*/  HADD2.F32 R118, -RZ, R116.reuse.H0_H0 ;  /* 0x20000074ff767230 */ /* 0x110fe40000004100 */
[----:B------:R-:W-:Y:S01]  /*0d50*/  FADD.FTZ R39, -R58, R41 ;  /* 0x000000293a277221 */ /* 0x000fe20000010100 */
[----:B------:R-:W-:-:S02]  /*0d60*/  HADD2.F32 R116, -RZ, R116.H1_H1 ;  /* 0x30000074ff747230 */ /* 0x000fc40000004100 */
[----:B------:R-:W-:Y:S01]  /*0d70*/  FADD.FTZ R5, -R58, R5 ;  /* 0x000000053a057221 */ /* 0x000fe20000010100 */
[C---:B0-----:R-:W-:Y:S01]  /*0d80*/  FMUL.FTZ R37, R30.reuse, R37 ;  /* 0x000000251e257220 */ /* 0x041fe20000410000 */
[----:B------:R-:W-:Y:S02]  /*0d90*/  HADD2.F32 R33, -RZ, R35.H0_H0 ;  /* 0x20000023ff217230 */ /* 0x000fe40000004100 */
[C---:B------:R-:W-:Y:S01]  /*0da0*/  FMUL.FTZ R39, R30.reuse, R39 ;  /* 0x000000271e277220 */ /* 0x040fe20000410000 */
[----:B------:R-:W-:Y:S02]  /*0db0*/  HADD2.F32 R114, -RZ, R117.H0_H0 ;  /* 0x20000075ff727230 */ /* 0x000fe40000004100 */
[----:B------:R-:W-:Y:S01]  /*0dc0*/  FMUL.FTZ R5, R30, R5 ;  /* 0x000000051e057220 */ /* 0x000fe20000410000 */
[----:B------:R-:W-:Y:S01]  /*0dd0*/  FFMA.FTZ R74, R37, R31, R116 ;  /* 0x0000001f254a7223 */ /* 0x000fe20000010074 */
[----:B------:R-:W-:Y:S01]  /*0de0*/  FADD.FTZ R41, -R58, R51 ;  /* 0x000000333a297221 */ /* 0x000fe20000010100 */
[----:B------:R-:W-:-:S02]  /*0df0*/  HADD2.F32 R51, -RZ, R42.H0_H0 ;  /* 0x2000002aff337230 */ /* 0x000fc40000004100 */
[----:B------:R-:W-:Y:S01]  /*0e00*/  FFMA.FTZ R84, R39, R33, R114 ;  /* 0x0000002127547223 */ /* 0x000fe20000010072 */
[----:B------:R-:W-:Y:S01]  /*0e10*/  FFMA.FTZ R87, R5, R3, R118 ;  /* 0x0000000305577223 */ /* 0x000fe20000010076 */
[----:B------:R-:W-:Y:S01]  /*0e20*/  FMUL.FTZ R38, R74, -1.4426950216293334961 ;  /* 0xbfb8aa3b4a267820 */ /* 0x000fe20000410000 */
[----:B------:R-:W-:Y:S01]  /*0e30*/  IADD3 R76, P0, R28, UR22, RZ ;  /* 0x000000161c4c7c10 */ /* 0x000fe2000ff1e0ff */
[----:B------:R-:W-:Y:S01]  /*0e40*/  FMUL.FTZ R40, R84, -1.4426950216293334961 ;  /* 0xbfb8aa3b54287820 */ /* 0x000fe20000410000 */
[----:B------:R-:W-:Y:S01]  /*0e50*/  FMUL.FTZ R36, R87, -1.4426950216293334961 ;  /* 0xbfb8aa3b57247820 */ /* 0x000fe20000410000 */
[----:B------:R-:W0:Y:S01]  /*0e60*/  MUFU.EX2 R85, R38 ;  /* 0x0000002600557308 */ /* 0x000e220000000800 */
[----:B------:R-:W-:Y:S01]  /*0e70*/  FADD.FTZ R51, -R58, R51 ;  /* 0x000000333a337221 */ /* 0x000fe20000010100 */
[----:B------:R-:W-:Y:S02]  /*0e80*/  HADD2.F32 R35, -RZ, R35.H1_H1 ;  /* 0x30000023ff237230 */ /* 0x000fe40000004100 */
[----:B------:R-:W-:Y:S01]  /*0e90*/  FMUL.FTZ R41, R30, R41 ;  /* 0x000000291e297220 */ /* 0x000fe20000410000 */
[----:B------:R-:W-:Y:S01]  /*0ea0*/  HADD2.F32 R124, -RZ, R117.H1_H1 ;  /* 0x30000075ff7c7230 */ /* 0x000fe20000004100 */
[----:B------:R-:W-:-:S02]  /*0eb0*/  IADD3.X R77, R29, UR23, RZ, P0, !PT ;  /* 0x000000171d4d7c10 */ /* 0x000fc400087fe4ff */
[----:B------:R-:W1:Y:S02]  /*0ec0*/  MUFU.EX2 R89, R40 ;  /* 0x0000002800597308 */ /* 0x000e640000000800 */
[----:B------:R-:W-:Y:S01]  /*0ed0*/  FFMA.FTZ R86, R41, R35, R124 ;  /* 0x0000002329567223 */ /* 0x000fe2000001007c */
[----:B------:R-:W-:Y:S01]  /*0ee0*/  HADD2.F32 R59, -RZ, R42.H1_H1 ;  /* 0x3000002aff3b7230 */ /* 0x000fe20000004100 */
[----:B------:R-:W4:Y:S04]  /*0ef0*/  LDG.E.64.CONSTANT R76, desc[UR16][R76.64] ;  /* 0x000000104c4c7981 */ /* 0x000f28000c1e9b00 */
[----:B------:R5:W1:Y:S01]  /*0f00*/  MUFU.EX2 R44, R36 ;  /* 0x00000024002c7308 */ /* 0x000a620000000800 */
[----:B------:R-:W-:Y:S01]  /*0f10*/  FMUL.FTZ R42, R86, -1.4426950216293334961 ;  /* 0xbfb8aa3b562a7820 */ /* 0x000fe20000410000 */
[----:B-----5:R-:W-:Y:S01]  /*0f20*/  FMUL.FTZ R36, R30, R51 ;  /* 0x000000331e247220 */ /* 0x020fe20000410000 */
[----:B------:R-:W-:-:S02]  /*0f30*/  HADD2.F32 R51, -RZ, R43.H0_H0 ;  /* 0x2000002bff337230 */ /* 0x000fc40000004100 */
[----:B------:R-:W-:-:S03]  /*0f40*/  HADD2.F32 R43, -RZ, R43.H1_H1 ;  /* 0x3000002bff2b7230 */ /* 0x000fc60000004100 */
[----:B------:R5:W-:Y:S02]  /*0f50*/  MUFU.EX2 R90, R42 ;  /* 0x0000002a005a7308 */ /* 0x000be40000000800 */
[----:B------:R-:W-:Y:S01]  /*0f60*/  FADD.FTZ R43, -R58, R43 ;  /* 0x0000002b3a2b7221 */ /* 0x000fe20000010100 */
[----:B0-----:R-:W-:-:S03]  /*0f70*/  FADD.FTZ R85, R85, 1 ;  /* 0x3f80000055557421 */ /* 0x001fc60000010000 */
[----:B-----5:R-:W-:Y:S01]  /*0f80*/  FMUL.FTZ R42, R30, R43 ;  /* 0x0000002b1e2a7220 */ /* 0x020fe20000410000 */
[----:B------:R-:W-:Y:S02]  /*0f90*/  HADD2.F32 R43, -RZ, R46.H0_H0 ;  /* 0x2000002eff2b7230 */ /* 0x000fe40000004100 */
[----:B-1----:R-:W-:Y:S01]  /*0fa0*/  FADD.FTZ R94, R89, 1 ;  /* 0x3f800000595e7421 */ /* 0x002fe20000010000 */
[----:B------:R-:W-:Y:S01]  /*0fb0*/  FADD.FTZ R44, R44, 1 ;  /* 0x3f8000002c2c7421 */ /* 0x000fe20000010000 */
[----:B------:R0:W1:Y:S01]  /*0fc0*/  MUFU.RCP R95, R85 ;  /* 0x00000055005f7308 */ /* 0x0000620000001000 */
[----:B------:R-:W-:-:S07]  /*0fd0*/  FADD.FTZ R43, -R58, R43 ;  /* 0x0000002b3a2b7221 */ /* 0x000fce0000010100 */
[----:B------:R5:W-:Y:S01]  /*0fe0*/  MUFU.RCP R91, R44 ;  /* 0x0000002c005b7308 */ /* 0x000be20000001000 */
[----:B0-----:R-:W-:-:S07]  /*0ff0*/  IADD3 R85, R45, 0x6900, RZ ;  /* 0x000069002d557810 */ /* 0x001fce0007ffe0ff */
[----:B------:R-:W0:Y:S01]  /*1000*/  MUFU.RCP R94, R94 ;  /* 0x0000005e005e7308 */ /* 0x000e220000001000 */
[----:B-----5:R-:W-:Y:S01]  /*1010*/  FMUL.FTZ R44, R30, R43 ;  /* 0x0000002b1e2c7220 */ /* 0x020fe20000410000 */
[----:B------:R-:W-:Y:S01]  /*1020*/  IADD3 R43, R45, 0x5a00, RZ ;  /* 0x00005a002d2b7810 */ /* 0x000fe20007ffe0ff */
[----:B------:R-:W-:-:S03]  /*1030*/  FADD.FTZ R59, -R58, R59 ;  /* 0x0000003b3a3b7221 */ /* 0x000fc60000010100 */
[----:B------:R-:W-:Y:S01]  /*1040*/  IADD3 R45, P1, R43, R50, RZ ;  /* 0x000000322b2d7210 */ /* 0x000fe20007f3e0ff */
[----:B------:R-:W-:-:S03]  /*1050*/  FFMA.FTZ R78, R3, R36, R118 ;  /* 0x00000024034e7223 */ /* 0x000fc60000010076 */
[----:B------:R-:W-:Y:S01]  /*1060*/  IADD3.X R98, RZ, R81, RZ, P1, !PT ;  /* 0x00000051ff627210 */ /* 0x000fe20000ffe4ff */
[----:B------:R-:W-:Y:S01]  /*1070*/  FMUL.FTZ R38, R30, R59 ;  /* 0x0000003b1e267220 */ /* 0x000fe20000410000 */
[----:B-1----:R-:W-:Y:S01]  /*1080*/  FADD.FTZ R75, -R95, 1 ;  /* 0x3f8000005f4b7421 */ /* 0x002fe20000010100 */
[----:B------:R-:W-:Y:S01]  /*1090*/  FMUL.FTZ R93, R78, -1.4426950216293334961 ;  /* 0xbfb8aa3b4e5d7820 */ /* 0x000fe20000410000 */
[C---:B------:R-:W-:Y:S02]  /*10a0*/  SHF.L.U64.HI R43, R45.reuse, 0x1, R98 ;  /* 0x000000012d2b7819 */ /* 0x040fe40000010262 */
[----:B------:R-:W-:Y:S01]  /*10b0*/  SHF.L.U32 R45, R45, 0x1, RZ ;  /* 0x000000012d2d7819 */ /* 0x000fe200000006ff */
[----:B------:R-:W-:Y:S01]  /*10c0*/  FFMA.FTZ R79, R31, R38, R116 ;  /* 0x000000261f4f7223 */ /* 0x000fe20000010074 */
[----:B------:R-:W-:Y:S01]  /*10d0*/  FFMA.FTZ R98, R74, R75, 1 ;  /* 0x3f8000004a627423 */ /* 0x000fe2000001004b */
[----:B0-----:R-:W-:Y:S01]  /*10e0*/  FADD.FTZ R75, -R94, 1 ;  /* 0x3f8000005e4b7421 */ /* 0x001fe20000010100 */
[----:B------:R-:W-:Y:S01]  /*10f0*/  FADD.FTZ R96, R90, 1 ;  /* 0x3f8000005a607421 */ /* 0x000fe20000010000 */
[----:B------:R-:W-:Y:S01]  /*1100*/  IADD3 R74, P1, R45, UR10, RZ ;  /* 0x0000000a2d4a7c10 */ /* 0x000fe2000ff3e0ff */
[----:B------:R-:W0:Y:S01]  /*1110*/  MUFU.EX2 R93, R93 ;  /* 0x0000005d005d7308 */ /* 0x000e220000000800 */
[----:B------:R-:W-:Y:S01]  /*1120*/  FMUL.FTZ R88, R79, -1.4426950216293334961 ;  /* 0xbfb8aa3b4f587820 */ /* 0x000fe20000410000 */
[----:B------:R-:W-:Y:S01]  /*1130*/  FFMA.FTZ R97, R84, R75, 1 ;  /* 0x3f80000054617423 */ /* 0x000fe2000001004b */
[----:B------:R-:W-:-:S05]  /*1140*/  IADD3.X R75, R43, UR11, RZ, P1, !PT ;  /* 0x0000000b2b4b7c10 */ /* 0x000fca0008ffe4ff */
[----:B------:R-:W1:Y:S01]  /*1150*/  MUFU.RCP R96, R96 ;  /* 0x0000006000607308 */ /* 0x000e620000001000 */
[----:B------:R-:W5:Y:S07]  /*1160*/  LDG.E.64.CONSTANT R74, desc[UR16][R74.64] ;  /* 0x000000104a4a7981 */ /* 0x000f6e000c1e9b00 */
[----:B------:R-:W1:Y:S01]  /*1170*/  MUFU.EX2 R88, R88 ;  /* 0x0000005800587308 */ /* 0x000e620000000800 */
[----:B------:R-:W-:Y:S01]  /*1180*/  FADD.FTZ R92, -R91, 1 ;  /* 0x3f8000005b5c7421 */ /* 0x000fe20000010100 */
[----:B0-----:R-:W-:Y:S01]  /*1190*/  FADD.FTZ R93, R93, 1 ;  /* 0x3f8000005d5d7421 */ /* 0x001fe20000010000 */
[----:B------:R-:W-:-:S02]  /*11a0*/  IADD3 R85, P0, R85, R50, RZ ;  /* 0x0000003255557210 */ /* 0x000fc40007f1e0ff */
[----:B------:R-:W-:Y:S01]  /*11b0*/  FFMA.FTZ R50, R87, R92, 1 ;  /* 0x3f80000057327423 */ /* 0x000fe2000001005c */
[----:B-1----:R-:W-:Y:S02]  /*11c0*/  FADD.FTZ R87, -R96, 1 ;  /* 0x3f80000060577421 */ /* 0x002fe40000010100 */
[----:B------:R-:W0:Y:S01]  /*11d0*/  MUFU.RCP R93, R93 ;  /* 0x0000005d005d7308 */ /* 0x000e220000001000 */
[----:B------:R-:W-:Y:S01]  /*11e0*/  FADD.FTZ R51, -R58, R51 ;  /* 0x000000333a337221 */ /* 0x000fe20000010100 */
[----:B------:R-:W-:Y:S01]  /*11f0*/  FFMA.FTZ R101, R86, R87, 1 ;  /* 0x3f80000056657423 */ /* 0x000fe20000010057 */
[----:B------:R-:W-:Y:S01]  /*1200*/  FMUL.FTZ R87, R95, R98 ;  /* 0x000000625f577220 */ /* 0x000fe20000410000 */
[----:B------:R-:W-:Y:S01]  /*1210*/  FADD.FTZ R88, R88, 1 ;  /* 0x3f80000058587421 */ /* 0x000fe20000010000 */
[----:B------:R-:W-:-:S03]  /*1220*/  FMUL.FTZ R40, R30, R51 ;  /* 0x000000331e287220 */ /* 0x000fc60000410000 */
[----:B------:R-:W1:Y:S01]  /*1230*/  MUFU.RCP R95, R88 ;  /* 0x00000058005f7308 */ /* 0x000e620000001000 */
[----:B------:R-:W-:Y:S02]  /*1240*/  HADD2.F32 R89, -RZ, R46.H1_H1 ;  /* 0x3000002eff597230 */ /* 0x000fe40000004100 */
[----:B------:R-:W-:Y:S01]  /*1250*/  FFMA.FTZ R59, R33, R40, R114 ;  /* 0x00000028213b7223 */ /* 0x000fe20000010072 */
[----:B------:R-:W-:-:S03]  /*1260*/  HADD2.F32 R84, -RZ, R49.H0_H0 ;  /* 0x20000031ff547230 */ /* 0x000fc60000004100 */
[----:B------:R-:W-:Y:S01]  /*1270*/  FMUL.FTZ R82, R59, -1.4426950216293334961 ;  /* 0xbfb8aa3b3b527820 */ /* 0x000fe20000410000 */
[----:B------:R-:W-:Y:S01]  /*1280*/  FADD.FTZ R83, -R58, R89 ;  /* 0x000000593a537221 */ /* 0x000fe20000010100 */
[----:B------:R-:W-:Y:S02]  /*1290*/  HADD2.F32 R86, -RZ, R49.H1_H1 ;  /* 0x30000031ff567230 */ /* 0x000fe40000004100 */
[----:B------:R-:W-:Y:S01]  /*12a0*/  FFMA.FTZ R51, R35, R42, R124 ;  /* 0x0000002a23337223 */ /* 0x000fe2000001007c */
[----:B0-----:R-:W-:Y:S01]  /*12b0*/  FADD.FTZ R49, -R93, 1 ;  /* 0x3f8000005d317421 */ /* 0x001fe20000010100 */
[----:B------:R-:W-:Y:S01]  /*12c0*/  FMUL.FTZ R46, R30, R83 ;  /* 0x000000531e2e7220 */ /* 0x000fe20000410000 */
[----:B------:R-:W0:Y:S01]  /*12d0*/  MUFU.EX2 R82, R82 ;  /* 0x0000005200527308 */ /* 0x000e220000000800 */
[----:B------:R-:W-:Y:S01]  /*12e0*/  FMUL.FTZ R80, R51, -1.4426950216293334961 ;  /* 0xbfb8aa3b33507820 */ /* 0x000fe20000410000 */
[----:B------:R-:W-:Y:S01]  /*12f0*/  FFMA.FTZ R100, R78, R49, 1 ;  /* 0x3f8000004e647423 */ /* 0x000fe20000010031 */
[----:B------:R-:W-:Y:S01]  /*1300*/  FFMA.FTZ R83, R31, R46, R116 ;  /* 0x0000002e1f537223 */ /* 0x000fe20000010074 */
[----:B------:R-:W-:Y:S01]  /*1310*/  IADD3 R78, P1, R34, UR22, RZ ;  /* 0x00000016224e7c10 */ /* 0x000fe2000ff3e0ff */
[----:B-1----:R-:W-:-:S02]  /*1320*/  FADD.FTZ R102, -R95, 1 ;  /* 0x3f8000005f667421 */ /* 0x002fc40000010100 */
[----:B------:R-:W-:Y:S02]  /*1330*/  FMUL.FTZ R99, R83, -1.4426950216293334961 ;  /* 0xbfb8aa3b53637820 */ /* 0x000fe40000410000 */
[----:B------:R-:W-:Y:S01]  /*1340*/  FFMA.FTZ R104, R79, R102, 1 ;  /* 0x3f8000004f687423 */ /* 0x000fe20000010066 */
[----:B------:R-:W-:Y:S01]  /*1350*/  IADD3.X R79, R32, UR23, RZ, P1, !PT ;  /* 0x00000017204f7c10 */ /* 0x000fe20008ffe4ff */
[----:B------:R-:W1:Y:S01]  /*1360*/  MUFU.EX2 R80, R80 ;  /* 0x0000005000507308 */ /* 0x000e620000000800 */
[----:B------:R-:W-:Y:S01]  /*1370*/  FMUL.FTZ R91, R91, R50 ;  /* 0x000000325b5b7220 */ /* 0x000fe20000410000 */
[----:B------:R-:W-:-:S03]  /*1380*/  FFMA.FTZ R89, R3, R44, R118 ;  /* 0x0000002c03597223 */ /* 0x000fc60000010076 */
[----:B------:R-:W5:Y:S03]  /*1390*/  LDG.E.64.CONSTANT R78, desc[UR16][R78.64] ;  /* 0x000000104e4e7981 */ /* 0x000f66000c1e9b00 */
[----:B------:R1:W-:Y:S01]  /*13a0*/  MUFU.EX2 R92, R99 ;  /* 0x00000063005c7308 */ /* 0x0003e20000000800 */
[----:B------:R-:W-:Y:S02]  /*13b0*/  HADD2.F32 R50, -RZ, R48.H0_H0 ;  /* 0x20000030ff327230 */ /* 0x000fe40000004100 */
[----:B------:R-:W-:Y:S01]  /*13c0*/  FMUL.FTZ R101, R96, R101 ;  /* 0x0000006560657220 */ /* 0x000fe20000410000 */
[----:B0-----:R-:W-:Y:S01]  /*13d0*/  FADD.FTZ R96, R82, 1 ;  /* 0x3f80000052607421 */ /* 0x001fe20000010000 */
[----:B-1----:R-:W-:Y:S01]  /*13e0*/  FMUL.FTZ R99, R94, R97 ;  /* 0x000000615e637220 */ /* 0x002fe20000410000 */
[--C-:B------:R-:W-:Y:S02]  /*13f0*/  HADD2.F32 R97, -RZ, R47.reuse.H0_H0 ;  /* 0x2000002fff617230 */ /* 0x100fe40000004100 */
[----:B------:R-:W-:-:S02]  /*1400*/  HADD2.F32 R103, -RZ, R47.H1_H1 ;  /* 0x3000002fff677230 */ /* 0x000fc40000004100 */
[----:B------:R-:W-:Y:S01]  /*1410*/  FMUL.FTZ R90, R89, -1.4426950216293334961 ;  /* 0xbfb8aa3b595a7820 */ /* 0x000fe20000410000 */
[----:B------:R-:W-:Y:S01]  /*1420*/  FADD.FTZ R97, -R58, R97 ;  /* 0x000000613a617221 */ /* 0x000fe20000010100 */
[----:B------:R-:W-:Y:S02]  /*1430*/  HADD2.F32 R82, -RZ, R48.H1_H1 ;  /* 0x30000030ff527230 */ /* 0x000fe40000004100 */
[----:B------:R-:W-:Y:S01]  /*1440*/  FMUL.FTZ R48, R50, R91 ;  /* 0x0000005b32307220 */ /* 0x000fe20000410000 */
[----:B------:R-:W-:Y:S01]  /*1450*/  FADD.FTZ R103, -R58, R103 ;  /* 0x000000673a677221 */ /* 0x000fe20000010100 */
[----:B------:R-:W-:Y:S01]  /*1460*/  FMUL.FTZ R50, R30, R97 ;  /* 0x000000611e327220 */ /* 0x000fe20000410000 */
[----:B------:R-:W0:Y:S01]  /*1470*/  MUFU.RCP R96, R96 ;  /* 0x0000006000607308 */ /* 0x000e220000001000 */
[----:B------:R-:W-:Y:S01]  /*1480*/  FADD.FTZ R47, R80, 1 ;  /* 0x3f800000502f7421 */ /* 0x000fe20000010000 */
[----:B------:R-:W-:Y:S01]  /*1490*/  FMUL.FTZ R80, R82, R87 ;  /* 0x0000005752507220 */ /* 0x000fe20000410000 */
[----:B------:R-:W-:Y:S01]  /*14a0*/  FFMA.FTZ R94, R33, R50, R114 ;  /* 0x00000032215e7223 */ /* 0x000fe20000010072 */
[----:B------:R-:W-:-:S04]  /*14b0*/  FMUL.FTZ R82, R30, R103 ;  /* 0x000000671e527220 */ /* 0x000fc80000410000 */
[----:B------:R-:W1:Y:S01]  /*14c0*/  MUFU.EX2 R90, R90 ;  /* 0x0000005a005a7308 */ /* 0x000e620000000800 */
[----:B------:R-:W-:Y:S01]  /*14d0*/  FMUL.FTZ R97, R94, -1.4426950216293334961 ;  /* 0xbfb8aa3b5e617820 */ /* 0x000fe20000410000 */
[----:B------:R-:W-:Y:S01]  /*14e0*/  FFMA.FTZ R98, R35, R82, R124 ;  /* 0x0000005223627223 */ /* 0x000fe2000001007c */
[----:B------:R-:W-:-:S05]  /*14f0*/  FMUL.FTZ R84, R84, R99 ;  /* 0x0000006354547220 */ /* 0x000fca0000410000 */
[----:B------:R-:W1:Y:S01]  /*1500*/  MUFU.RCP R47, R47 ;  /* 0x0000002f002f7308 */ /* 0x000e620000001000 */
[----:B------:R-:W-:Y:S01]  /*1510*/  FMUL.FTZ R99, R98, -1.4426950216293334961 ;  /* 0xbfb8aa3b62637820 */ /* 0x000fe20000410000 */
[----:B0-----:R-:W-:-:S06]  /*1520*/  FADD.FTZ R102, -R96, 1 ;  /* 0x3f80000060667421 */ /* 0x001fcc0000010100 */
[----:B------:R-:W0:Y:S01]  /*1530*/  MUFU.EX2 R97, R97 ;  /* 0x0000006100617308 */ /* 0x000e220000000800 */
[----:B-1----:R-:W-:Y:S01]  /*1540*/  FADD.FTZ R90, R90, 1 ;  /* 0x3f8000005a5a7421 */ /* 0x002fe20000010000 */
[----:B------:R-:W-:Y:S01]  /*1550*/  FFMA.FTZ R59, R59, R102, 1 ;  /* 0x3f8000003b3b7423 */ /* 0x000fe20000010066 */
[----:B------:R-:W-:-:S05]  /*1560*/  FMUL.FTZ R102, R93, R100 ;  /* 0x000000645d667220 */ /* 0x000fca0000410000 */
[----:B------:R-:W1:Y:S01]  /*1570*/  MUFU.EX2 R99, R99 ;  /* 0x0000006300637308 */ /* 0x000e620000000800 */
[----:B------:R-:W-:Y:S01]  /*1580*/  FADD.FTZ R106, -R47, 1 ;  /* 0x3f8000002f6a7421 */ /* 0x000fe20000010100 */
[----:B------:R-:W-:-:S06]  /*1590*/  FADD.FTZ R92, R92, 1 ;  /* 0x3f8000005c5c7421 */ /* 0x000fcc0000010000 */
[----:B------:R-:W1:Y:S01]  /*15a0*/  MUFU.RCP R100, R90 ;  /* 0x0000005a00647308 */ /* 0x000e620000001000 */
[----:B------:R-:W-:Y:S01]  /*15b0*/  FFMA.FTZ R106, R51, R106, 1 ;  /* 0x3f800000336a7423 */ /* 0x000fe2000001006a */
[----:B0-----:R-:W-:Y:S01]  /*15c0*/  FADD.FTZ R97, R97, 1 ;  /* 0x3f80000061617421 */ /* 0x001fe20000010000 */
[----:B------:R-:W-:Y:S01]  /*15d0*/  FMUL.FTZ R96, R96, R59 ;  /* 0x0000003b60607220 */ /* 0x000fe20000410000 */
[----:B------:R-:W-:-:S04]  /*15e0*/  HADD2.F32 R49, -RZ, R64.H0_H0 ;  /* 0x20000040ff317230 */ /* 0x000fc80000004100 */
[----:B------:R-:W0:Y:S01]  /*15f0*/  MUFU.RCP R110, R92 ;  /* 0x0000005c006e7308 */ /* 0x000e220000001000 */
[----:B------:R-:W-:Y:S01]  /*1600*/  FMUL.FTZ R106, R47, R106 ;  /* 0x0000006a2f6a7220 */ /* 0x000fe20000410000 */
[----:B------:R-:W-:Y:S02]  /*1610*/  HADD2.F32 R59, -RZ, R65.H1_H1 ;  /* 0x30000041ff3b7230 */ /* 0x000fe40000004100 */
[----:B------:R-:W-:Y:S01]  /*1620*/  FMUL.FTZ R95, R95, R104 ;  /* 0x000000685f5f7220 */ /* 0x000fe20000410000 */
[----:B------:R-:W-:Y:S02]  /*1630*/  HADD2.F32 R64, -RZ, R64.H1_H1 ;  /* 0x30000040ff407230 */ /* 0x000fe40000004100 */
[----:B-1----:R-:W-:Y:S01]  /*1640*/  FADD.FTZ R99, R99, 1 ;  /* 0x3f80000063637421 */ /* 0x002fe20000010000 */
[----:B------:R-:W1:Y:S01]  /*1650*/  MUFU.RCP R111, R97 ;  /* 0x00000061006f7308 */ /* 0x000e620000001000 */
[----:B------:R-:W-:Y:S01]  /*1660*/  FMUL.FTZ R59, R59, R106 ;  /* 0x0000006a3b3b7220 */ /* 0x000fe20000410000 */
[----:B------:R-:W-:-:S02]  /*1670*/  HADD2.F32 R87, -RZ, R62.H0_H0 ;  /* 0x2000003eff577230 */ /* 0x000fc40000004100 */
[----:B------:R-:W-:Y:S01]  /*1680*/  FMUL.FTZ R47, R64, R95 ;  /* 0x0000005f402f7220 */ /* 0x000fe20000410000 */
[----:B------:R-:W-:Y:S02]  /*1690*/  HADD2.F32 R93, -RZ, R62.H1_H1 ;  /* 0x3000003eff5d7230 */ /* 0x000fe40000004100 */
[----:B------:R-:W-:Y:S01]  /*16a0*/  FADD.FTZ R62, -R100, 1 ;  /* 0x3f800000643e7421 */ /* 0x000fe20000010100 */
[--C-:B------:R-:W-:Y:S01]  /*16b0*/  HADD2.F32 R95, -RZ, R63.reuse.H0_H0 ;  /* 0x2000003fff5f7230 */ /* 0x100fe20000004100 */
[----:B------:R2:W2:Y:S01]  /*16c0*/  MUFU.RCP R106, R99 ;  /* 0x00000063006a7308 */ /* 0x0004a20000001000 */
[----:B------:R-:W-:Y:S02]  /*16d0*/  HADD2.F32 R63, -RZ, R63.H1_H1 ;  /* 0x3000003fff3f7230 */ /* 0x000fe40000004100 */
[----:B------:R-:W-:Y:S01]  /*16e0*/  FADD.FTZ R87, -R58, R87 ;  /* 0x000000573a577221 */ /* 0x000fe20000010100 */
[----:B------:R-:W-:Y:S02]  /*16f0*/  HADD2.F32 R51, -RZ, R65.H0_H0 ;  /* 0x20000041ff337230 */ /* 0x000fe40000004100 */
[----:B------:R-:W-:Y:S01]  /*1700*/  FFMA.FTZ R65, R89, R62, 1 ;  /* 0x3f80000059417423 */ /* 0x000fe2000001003e */
[----:B0-----:R-:W-:Y:S01]  /*1710*/  FADD.FTZ R62, -R110, 1 ;  /* 0x3f8000006e3e7421 */ /* 0x001fe20000010100 */
[----:B------:R-:W-:Y:S01]  /*1720*/  FADD.FTZ R63, -R58, R63 ;  /* 0x0000003f3a3f7221 */ /* 0x000fe20000010100 */
[----:B------:R-:W-:Y:S01]  /*1730*/  FMUL.FTZ R88, R30, R87 ;  /* 0x000000571e587220 */ /* 0x000fe20000410000 */
[----:B------:R-:W-:Y:S01]  /*1740*/  FMUL.FTZ R51, R51, R96 ;  /* 0x0000006033337220 */ /* 0x000fe20000410000 */
[----:B------:R-:W-:-:S02]  /*1750*/  HADD2.F32 R89, -RZ, R72.H0_H0 ;  /* 0x20000048ff597230 */ /* 0x000fc40000004100 */
[----:B------:R-:W-:Y:S01]  /*1760*/  FFMA.FTZ R83, R83, R62, 1 ;  /* 0x3f80000053537423 */ /* 0x000fe2000001003e */
[----:B------:R-:W-:Y:S01]  /*1770*/  FMUL.FTZ R96, R30, R63 ;  /* 0x0000003f1e607220 */ /* 0x000fe20000410000 */
[----:B-1----:R-:W-:Y:S01]  /*1780*/  FADD.FTZ R63, -R111, 1 ;  /* 0x3f8000006f3f7421 */ /* 0x002fe20000010100 */
[--C-:B------:R-:W-:Y:S02]  /*1790*/  HADD2.F32 R103, -RZ, R73.reuse.H0_H0 ;  /* 0x20000049ff677230 */ /* 0x100fe40000004100 */
[----:B------:R-:W-:Y:S01]  /*17a0*/  FFMA.FTZ R91, R3, R88, R118 ;  /* 0x00000058035b7223 */ /* 0x000fe20000010076 */
[----:B------:R-:W-:Y:S02]  /*17b0*/  HADD2.F32 R73, -RZ, R73.H1_H1 ;  /* 0x30000049ff497230 */ /* 0x000fe40000004100 */
[----:B------:R-:W-:Y:S01]  /*17c0*/  FADD.FTZ R93, -R58, R93 ;  /* 0x0000005d3a5d7221 */ /* 0x000fe20000010100 */
[----:B------:R-:W-:Y:S01]  /*17d0*/  FMUL.FTZ R110, R110, R83 ;  /* 0x000000536e6e7220 */ /* 0x000fe20000410000 */
[----:B--2---:R-:W-:Y:S01]  /*17e0*/  FADD.FTZ R99, -R58, R89 ;  /* 0x000000593a637221 */ /* 0x004fe20000010100 */
[----:B------:R-:W-:Y:S01]  /*17f0*/  FFMA.FTZ R64, R94, R63, 1 ;  /* 0x3f8000005e407423 */ /* 0x000fe2000001003f */
[----:B------:R-:W-:-:S02]  /*1800*/  HADD2.F32 R83, -RZ, R70.H0_H0 ;  /* 0x20000046ff537230 */ /* 0x000fc40000004100 */
[----:B------:R-:W-:Y:S01]  /*1810*/  FMUL.FTZ R87, R91, -1.4426950216293334961 ;  /* 0xbfb8aa3b5b577820 */ /* 0x000fe20000410000 */
[----:B------:R-:W-:Y:S01]  /*1820*/  FADD.FTZ R89, -R106, 1 ;  /* 0x3f8000006a597421 */ /* 0x000fe20000010100 */
[----:B------:R-:W-:Y:S01]  /*1830*/  FMUL.FTZ R62, R100, R65 ;  /* 0x00000041643e7220 */ /* 0x000fe20000410000 */
[----:B------:R-:W-:Y:S01]  /*1840*/  FMUL.FTZ R90, R30, R93 ;  /* 0x0000005d1e5a7220 */ /* 0x000fe20000410000 */
[C---:B------:R-:W-:Y:S01]  /*1850*/  FADD.FTZ R73, -R58.reuse, R73 ;  /* 0x000000493a497221 */ /* 0x040fe20000010100 */
[----:B------:R-:W-:Y:S01]  /*1860*/  FMUL.FTZ R111, R111, R64 ;  /* 0x000000406f6f7220 */ /* 0x000fe20000410000 */
[----:B------:R-:W-:Y:S01]  /*1870*/  FADD.FTZ R95, -R58, R95 ;  /* 0x0000005f3a5f7221 */ /* 0x000fe20000010100 */
[----:B------:R-:W-:Y:S01]  /*1880*/  FFMA.FTZ R63, R98, R89, 1 ;  /* 0x3f800000623f7423 */ /* 0x000fe20000010059 */
[----:B------:R-:W-:Y:S01]  /*1890*/  FMUL.FTZ R83, R83, R62 ;  /* 0x0000003e53537220 */ /* 0x000fe20000410000 */
[----:B------:R-:W-:Y:S01]  /*18a0*/  IADD3.X R64, RZ, R81, RZ, P0, !PT ;  /* 0x00000051ff407210 */ /* 0x000fe200007fe4ff */
[----:B------:R-:W-:Y:S01]  /*18b0*/  FFMA.FTZ R93, R31, R90, R116 ;  /* 0x0000005a1f5d7223 */ /* 0x000fe20000010074 */
[C---:B------:R-:W-:Y:S01]  /*18c0*/  FMUL.FTZ R98, R30.reuse, R73 ;  /* 0x000000491e627220 */ /* 0x040fe20000410000 */
[----:B------:R-:W-:Y:S01]  /*18d0*/  IADD3 R62, P0, R45, UR22, RZ ;  /* 0x000000162d3e7c10 */ /* 0x000fe2000ff1e0ff */
[----:B------:R-:W0:Y:S01]  /*18e0*/  MUFU.EX2 R87, R87 ;  /* 0x0000005700577308 */ /* 0x000e220000000800 */
[----:B------:R-:W-:Y:S01]  /*18f0*/  SHF.L.U32 R73, R85, 0x1, RZ ;  /* 0x0000000155497819 */ /* 0x000fe200000006ff */
[----:B------:R-:W-:Y:S01]  /*1900*/  FMUL.FTZ R92, R30, R95 ;  /* 0x0000005f1e5c7220 */ /* 0x000fe20000410000 */
[----:B------:R-:W-:Y:S01]  /*1910*/  FMUL.FTZ R106, R106, R63 ;  /* 0x0000003f6a6a7220 */ /* 0x000fe20000410000 */
[----:B------:R-:W-:Y:S01]  /*1920*/  FMUL.FTZ R108, R93, -1.4426950216293334961 ;  /* 0xbfb8aa3b5d6c7820 */ /* 0x000fe20000410000 */
[----:B------:R-:W-:-:S02]  /*1930*/  SHF.L.U64.HI R81, R85, 0x1, R64 ;  /* 0x0000000155517819 */ /* 0x000fc40000010240 */
[----:B------:R-:W-:Y:S02]  /*1940*/  IADD3.X R63, R43, UR23, RZ, P0, !PT ;  /* 0x000000172b3f7c10 */ /* 0x000fe400087fe4ff */
[----:B------:R-:W-:Y:S01]  /*1950*/  IADD3 R64, P0, R73, UR10, RZ ;  /* 0x0000000a49407c10 */ /* 0x000fe2000ff1e0ff */
[----:B------:R-:W-:Y:S01]  /*1960*/  FFMA.FTZ R95, R33, R92, R114 ;  /* 0x0000005c215f7223 */ /* 0x000fe20000010072 */
[----:B------:R-:W1:Y:S02]  /*1970*/  MUFU.EX2 R108, R108 ;  /* 0x0000006c006c7308 */ /* 0x000e640000000800 */
[----:B------:R-:W-:Y:S01]  /*1980*/  IADD3.X R65, R81, UR11, RZ, P0, !PT ;  /* 0x0000000b51417c10 */ /* 0x000fe200087fe4ff */
[----:B------:R-:W-:Y:S01]  /*1990*/  FMUL.FTZ R109, R95, -1.4426950216293334961 ;  /* 0xbfb8aa3b5f6d7820 */ /* 0x000fe20000410000 */
[----:B------:R-:W-:Y:S01]  /*19a0*/  FMUL.FTZ R86, R86, R101 ;  /* 0x0000006556567220 */ /* 0x000fe20000410000 */
[----:B------:R-:W-:Y:S01]  /*19b0*/  FFMA.FTZ R97, R35, R96, R124 ;  /* 0x0000006023617223 */ /* 0x000fe2000001007c */
[----:B------:R-:W-:-:S02]  /*19c0*/  HADD2.F32 R101, -RZ, R72.H1_H1 ;  /* 0x30000048ff657230 */ /* 0x000fc40000004100 */
[----:B------:R-:W-:Y:S01]  /*19d0*/  FMUL.FTZ R49, R49, R102 ;  /* 0x0000006631317220 */ /* 0x000fe20000410000 */
[----:B------:R-:W2:Y:S01]  /*19e0*/  LDG.E.64.CONSTANT R64, desc[UR16][R64.64] ;  /* 0x0000001040407981 */ /* 0x000ea2000c1e9b00 */
[----:B------:R-:W3:Y:S01]  /*19f0*/  MUFU.EX2 R109, R109 ;  /* 0x0000006d006d7308 */ /* 0x000ee20000000800 */
[----:B------:R-:W-:Y:S01]  /*1a00*/  FMUL.FTZ R102, R97, -1.4426950216293334961 ;  /* 0xbfb8aa3b61667820 */ /* 0x000fe20000410000 */
[----:B0-----:R-:W-:Y:S01]  /*1a10*/  FADD.FTZ R113, R87, 1 ;  /* 0x3f80000057717421 */ /* 0x001fe20000010000 */
[----:B------:R-:W-:Y:S01]  /*1a20*/  FMUL.FTZ R94, R30, R99 ;  /* 0x000000631e5e7220 */ /* 0x000fe20000410000 */
[C---:B------:R-:W-:Y:S01]  /*1a30*/  FADD.FTZ R99, -R58.reuse, R101 ;  /* 0x000000653a637221 */ /* 0x040fe20000010100 */
[----:B------:R-:W2:Y:S01]  /*1a40*/  LDG.E.64.CONSTANT R62, desc[UR16][R62.64] ;  /* 0x000000103e3e7981 */ /* 0x000ea2000c1e9b00 */
[----:B------:R-:W-:Y:S01]  /*1a50*/  FADD.FTZ R103, -R58, R103 ;  /* 0x000000673a677221 */ /* 0x000fe20000010100 */
[----:B------:R-:W-:Y:S01]  /*1a60*/  FFMA.FTZ R101, R3, R94, R118 ;  /* 0x0000005e03657223 */ /* 0x000fe20000010076 */
[----:B------:R0:W4:Y:S01]  /*1a70*/  MUFU.EX2 R89, R102 ;  /* 0x0000006600597308 */ /* 0x0001220000000800 */
[C---:B------:R-:W-:Y:S01]  /*1a80*/  FMUL.FTZ R72, R30.reuse, R99 ;  /* 0x000000631e487220 */ /* 0x040fe20000410000 */
[----:B------:R-:W-:Y:S01]  /*1a90*/  FMUL.FTZ R100, R30, R103 ;  /* 0x000000671e647220 */ /* 0x000fe20000410000 */
[----:B------:R-:W-:-:S02]  /*1aa0*/  HADD2.F32 R87, -RZ, R70.H1_H1 ;  /* 0x30000046ff577230 */ /* 0x000fc40000004100 */
[----:B------:R-:W-:Y:S01]  /*1ab0*/  FMUL.FTZ R104, R101, -1.4426950216293334961 ;  /* 0xbfb8aa3b65687820 */ /* 0x000fe20000410000 */
[----:B-1----:R-:W-:Y:S02]  /*1ac0*/  FADD.FTZ R70, R108, 1 ;  /* 0x3f8000006c467421 */ /* 0x002fe40000010000 */
[----:B------:R-:W1:Y:S01]  /*1ad0*/  MUFU.RCP R113, R113 ;  /* 0x0000007100717308 */ /* 0x000e620000001000 */
[----:B------:R-:W-:Y:S01]  /*1ae0*/  FFMA.FTZ R99, R31, R72, R116 ;  /* 0x000000481f637223 */ /* 0x000fe20000010074 */
[----:B0-----:R-:W-:Y:S01]  /*1af0*/  FFMA.FTZ R102, R33, R100, R114 ;  /* 0x0000006421667223 */ /* 0x001fe20000010072 */
[----:B------:R-:W-:Y:S01]  /*1b00*/  FFMA.FTZ R103, R35, R98, R124 ;  /* 0x0000006223677223 */ /* 0x000fe2000001007c */
[--C-:B------:R-:W-:Y:S02]  /*1b10*/  HADD2.F32 R108, -RZ, R71.reuse.H0_H0 ;  /* 0x20000047ff6c7230 */ /* 0x100fe40000004100 */
[----:B------:R-:W-:Y:S01]  /*1b20*/  FMUL.FTZ R105, R99, -1.4426950216293334961 ;  /* 0xbfb8aa3b63697820 */ /* 0x000fe20000410000 */
[----:B------:R-:W-:Y:S01]  /*1b30*/  FMUL.FTZ R107, R102, -1.4426950216293334961 ;  /* 0xbfb8aa3b666b7820 */ /* 0x000fe20000410000 */
[----:B---3--:R-:W-:Y:S01]  /*1b40*/  FADD.FTZ R109, R109, 1 ;  /* 0x3f8000006d6d7421 */ /* 0x008fe20000010000 */
[----:B------:R-:W0:Y:S01]  /*1b50*/  MUFU.EX2 R104, R104 ;  /* 0x0000006800687308 */ /* 0x000e220000000800 */
[----:B------:R-:W-:Y:S01]  /*1b60*/  FMUL.FTZ R112, R103, -1.4426950216293334961 ;  /* 0xbfb8aa3b67707820 */ /* 0x000fe20000410000 */
[----:B------:R-:W-:-:S02]  /*1b70*/  HADD2.F32 R71, -RZ, R71.H1_H1 ;  /* 0x30000047ff477230 */ /* 0x000fc40000004100 */
[----:B------:R-:W-:-:S04]  /*1b80*/  FMUL.FTZ R85, R108, R111 ;  /* 0x0000006f6c557220 */ /* 0x000fc80000410000 */
[----:B------:R-:W3:Y:S01]  /*1b90*/  MUFU.RCP R70, R70 ;  /* 0x0000004600467308 */ /* 0x000ee20000001000 */
[----:B------:R-:W-:Y:S01]  /*1ba0*/  FMUL.FTZ R87, R87, R110 ;  /* 0x0000006e57577220 */ /* 0x000fe20000410000 */
[----:B----4-:R-:W-:Y:S01]  /*1bb0*/  FADD.FTZ R110, R89, 1 ;  /* 0x3f800000596e7421 */ /* 0x010fe20000010000 */
[----:B------:R-:W-:Y:S01]  /*1bc0*/  FMUL.FTZ R89, R71, R106 ;  /* 0x0000006a47597220 */ /* 0x000fe20000410000 */
[----:B-1----:R-:W-:-:S04]  /*1bd0*/  FADD.FTZ R106, -R113, 1 ;  /* 0x3f800000716a7421 */ /* 0x002fc80000010100 */
[----:B------:R-:W1:Y:S01]  /*1be0*/  MUFU.EX2 R105, R105 ;  /* 0x0000006900697308 */ /* 0x000e620000000800 */
[----:B------:R-:W-:-:S07]  /*1bf0*/  FFMA.FTZ R106, R91, R106, 1 ;  /* 0x3f8000005b6a7423 */ /* 0x000fce000001006a */
[----:B------:R-:W4:Y:S08]  /*1c00*/  MUFU.RCP R108, R109 ;  /* 0x0000006d006c7308 */ /* 0x000f300000001000 */
[----:B------:R-:W4:Y:S08]  /*1c10*/  MUFU.EX2 R107, R107 ;  /* 0x0000006b006b7308 */ /* 0x000f300000000800 */
[----:B------:R-:W4:Y:S01]  /*1c20*/  MUFU.EX2 R112, R112 ;  /* 0x0000007000707308 */ /* 0x000f220000000800 */
[----:B------:R-:W-:Y:S01]  /*1c30*/  FMUL.FTZ R113, R113, R106 ;  /* 0x0000006a71717220 */ /* 0x000fe20000410000 */
[----:B0-----:R-:W-:Y:S01]  /*1c40*/  FADD.FTZ R104, R104, 1 ;  /* 0x3f80000068687421 */ /* 0x001fe20000010000 */
[----:B---3--:R-:W-:-:S05]  /*1c50*/  FADD.FTZ R106, -R70, 1 ;  /* 0x3f800000466a7421 */ /* 0x008fca0000010100 */
[----:B------:R-:W0:Y:S01]  /*1c60*/  MUFU.RCP R71, R110 ;  /* 0x0000006e00477308 */ /* 0x000e220000001000 */
[----:B------:R-:W-:Y:S01]  /*1c70*/  FFMA.FTZ R93, R93, R106, 1 ;  /* 0x3f8000005d5d7423 */ /* 0x000fe2000001006a */
[----:B-1----:R-:W-:Y:S01]  /*1c80*/  FADD.FTZ R105, R105, 1 ;  /* 0x3f80000069697421 */ /* 0x002fe20000010000 */
[----:B----4-:R-:W-:Y:S01]  /*1c90*/  FADD.FTZ R106, -R108, 1 ;  /* 0x3f8000006c6a7421 */ /* 0x010fe20000010100 */
[----:B------:R-:W-:-:S04]  /*1ca0*/  FADD.FTZ R91, R107, 1 ;  /* 0x3f8000006b5b7421 */ /* 0x000fc80000010000 */
[----:B------:R-:W1:Y:S01]  /*1cb0*/  MUFU.RCP R104, R104 ;  /* 0x0000006800687308 */ /* 0x000e620000001000 */
[----:B------:R-:W-:Y:S01]  /*1cc0*/  FADD.FTZ R107, R112, 1 ;  /* 0x3f800000706b7421 */ /* 0x000fe20000010000 */
[----:B------:R-:W-:-:S06]  /*1cd0*/  FFMA.FTZ R95, R95, R106, 1 ;  /* 0x3f8000005f5f7423 */ /* 0x000fcc000001006a */
[----:B------:R-:W3:Y:S01]  /*1ce0*/  MUFU.RCP R105, R105 ;  /* 0x0000006900697308 */ /* 0x000ee20000001000 */
[----:B0-----:R-:W-:-:S07]  /*1cf0*/  FADD.FTZ R110, -R71, 1 ;  /* 0x3f800000476e7421 */ /* 0x001fce0000010100 */
[----:B------:R0:W4:Y:S01]  /*1d00*/  MUFU.RCP R106, R91 ;  /* 0x0000005b006a7308 */ /* 0x0001220000001000 */
[----:B------:R-:W-:-:S07]  /*1d10*/  FFMA.FTZ R112, R97, R110, 1 ;  /* 0x3f80000061707423 */ /* 0x000fce000001006e */
[----:B------:R-:W4:Y:S01]  /*1d20*/  MUFU.RCP R107, R107 ;  /* 0x0000006b006b7308 */ /* 0x000f220000001000 */
[----:B------:R-:W-:Y:S01]  /*1d30*/  FMUL.FTZ R110, R70, R93 ;  /* 0x0000005d466e7220 */ /* 0x000fe20000410000 */
[----:B------:R-:W-:Y:S01]  /*1d40*/  FMUL.FTZ R108, R108, R95 ;  /* 0x0000005f6c6c7220 */ /* 0x000fe20000410000 */
[--C-:B------:R-:W-:Y:S02]  /*1d50*/  HADD2.F32 R70, -RZ, R66.reuse.H0_H0 ;  /* 0x20000042ff467230 */ /* 0x100fe40000004100 */
[----:B------:R-:W-:Y:S02]  /*1d60*/  HADD2.F32 R95, -RZ, R66.H1_H1 ;  /* 0x30000042ff5f7230 */ /* 0x000fe40000004100 */
[----:B-1----:R-:W-:Y:S01]  /*1d70*/  FADD.FTZ R66, -R104, 1 ;  /* 0x3f80000068427421 */ /* 0x002fe20000010100 */
[--C-:B------:R-:W-:Y:S02]  /*1d80*/  HADD2.F32 R93, -RZ, R67.reuse.H0_H0 ;  /* 0x20000043ff5d7230 */ /* 0x100fe40000004100 */
[----:B0-----:R-:W-:-:S02]  /*1d90*/  HADD2.F32 R91, -RZ, R67.H1_H1 ;  /* 0x30000043ff5b7230 */ /* 0x001fc40000004100 */
[----:B------:R-:W-:Y:S01]  /*1da0*/  FFMA.FTZ R101, R101, R66, 1 ;  /* 0x3f80000065657423 */ /* 0x000fe20000010042 */
[----:B---3--:R-:W-:Y:S01]  /*1db0*/  FADD.FTZ R66, -R105, 1 ;  /* 0x3f80000069427421 */ /* 0x008fe20000010100 */
[----:B----4-:R-:W-:Y:S01]  /*1dc0*/  FADD.FTZ R67, -R106, 1 ;  /* 0x3f8000006a437421 */ /* 0x010fe20000010100 */
[----:B------:R-:W-:Y:S01]  /*1dd0*/  FMUL.FTZ R93, R93, R108 ;  /* 0x0000006c5d5d7220 */ /* 0x000fe20000410000 */
[----:B------:R-:W-:Y:S01]  /*1de0*/  FMUL.FTZ R97, R70, R113 ;  /* 0x0000007146617220 */ /* 0x000fe20000410000 */
[----:B------:R-:W-:Y:S01]  /*1df0*/  FFMA.FTZ R70, R99, R66, 1 ;  /* 0x3f80000063467423 */ /* 0x000fe20000010042 */
[----:B------:R-:W-:Y:S01]  /*1e00*/  FFMA.FTZ R67, R102, R67, 1 ;  /* 0x3f80000066437423 */ /* 0x000fe20000010043 */
[----:B------:R-:W-:Y:S01]  /*1e10*/  FADD.FTZ R108, -R107, 1 ;  /* 0x3f8000006b6c7421 */ /* 0x000fe20000010100 */
[----:B------:R-:W-:-:S03]  /*1e20*/  IADD3 R66, P0, R73, UR22, RZ ;  /* 0x0000001649427c10 */ /* 0x000fc6000ff1e0ff */
[----:B------:R-:W-:Y:S01]  /*1e30*/  FFMA.FTZ R102, R103, R108, 1 ;  /* 0x3f80000067667423 */ /* 0x000fe2000001006c */
[----:B------:R-:W-:Y:S01]  /*1e40*/  FMUL.FTZ R108, R106, R67 ;  /* 0x000000436a6c7220 */ /* 0x000fe20000410000 */
[----:B------:R-:W-:-:S06]  /*1e50*/  IADD3.X R67, R81, UR23, RZ, P0, !PT ;  /* 0x0000001751437c10 */ /* 0x000fcc00087fe4ff */
[----:B------:R-:W3:Y:S01]  /*1e60*/  LDG.E.64.CONSTANT R66, desc[UR16][R66.64] ;  /* 0x0000001042427981 */ /* 0x000ee2000c1e9b00 */
[----:B------:R-:W-:Y:S01]  /*1e70*/  FMUL.FTZ R112, R71, R112 ;  /* 0x0000007047707220 */ /* 0x000fe20000410000 */
[--C-:B------:R-:W-:Y:S02]  /*1e80*/  HADD2.F32 R71, -RZ, R60.reuse.H0_H0 ;  /* 0x2000003cff477230 */ /* 0x100fe40000004100 */
[----:B------:R-:W-:-:S03]  /*1e90*/  HADD2.F32 R103, -RZ, R60.H1_H1 ;  /* 0x3000003cff677230 */ /* 0x000fc60000004100 */
[C---:B------:R-:W-:Y:S02]  /*1ea0*/  FADD.FTZ R71, -R58.reuse, R71 ;  /* 0x000000473a477221 */ /* 0x040fe40000010100 */
[----:B------:R-:W-:Y:S01]  /*1eb0*/  FADD.FTZ R109, -R58, R103 ;  /* 0x000000673a6d7221 */ /* 0x000fe20000010100 */
[----:B------:R-:W-:Y:S01]  /*1ec0*/  FMUL.FTZ R99, R105, R70 ;  /* 0x0000004669637220 */ /* 0x000fe20000410000 */
[C---:B------:R-:W-:Y:S01]  /*1ed0*/  FMUL.FTZ R71, R30.reuse, R71 ;  /* 0x000000471e477220 */ /* 0x040fe20000410000 */
[----:B------:R-:W-:Y:S01]  /*1ee0*/  FMUL.FTZ R105, R107, R102 ;  /* 0x000000666b697220 */ /* 0x000fe20000410000 */
[----:B------:R-:W-:Y:S01]  /*1ef0*/  FMUL.FTZ R102, R30, R109 ;  /* 0x0000006d1e667220 */ /* 0x000fe20000410000 */
[----:B------:R-:W-:Y:S02]  /*1f00*/  HADD2.F32 R107, -RZ, R61.H0_H0 ;  /* 0x2000003dff6b7230 */ /* 0x000fe40000004100 */
[----:B------:R-:W-:Y:S01]  /*1f10*/  FFMA.FTZ R103, R3, R71, R118 ;  /* 0x0000004703677223 */ /* 0x000fe20000010076 */
[----:B------:R-:W-:Y:S01]  /*1f20*/  FFMA.FTZ R109, R31, R102, R116 ;  /* 0x000000661f6d7223 */ /* 0x000fe20000010074 */
[----:B------:R-:W-:-:S02]  /*1f30*/  FMUL.FTZ R91, R91, R112 ;  /* 0x000000705b5b7220 */ /* 0x000fc40000410000 */
[----:B------:R-:W-:Y:S01]  /*1f40*/  FMUL.FTZ R112, R103, -1.4426950216293334961 ;  /* 0xbfb8aa3b67707820 */ /* 0x000fe20000410000 */
[----:B------:R-:W-:Y:S01]  /*1f50*/  FADD.FTZ R107, -R58, R107 ;  /* 0x0000006b3a6b7221 */ /* 0x000fe20000010100 */
[----:B------:R-:W-:Y:S02]  /*1f60*/  HADD2.F32 R111, -RZ, R61.H1_H1 ;  /* 0x3000003dff6f7230 */ /* 0x000fe40000004100 */
[----:B------:R-:W-:Y:S01]  /*1f70*/  FMUL.FTZ R61, R109, -1.4426950216293334961 ;  /* 0xbfb8aa3b6d3d7820 */ /* 0x000fe20000410000 */
[----:B------:R-:W-:Y:S01]  /*1f80*/  FMUL.FTZ R106, R30, R107 ;  /* 0x0000006b1e6a7220 */ /* 0x000fe20000410000 */
[----:B------:R-:W0:Y:S01]  /*1f90*/  MUFU.EX2 R112, R112 ;  /* 0x0000007000707308 */ /* 0x000e220000000800 */
[----:B------:R-:W-:Y:S02]  /*1fa0*/  FADD.FTZ R111, -R58, R111 ;  /* 0x0000006f3a6f7221 */ /* 0x000fe40000010100 */
[----:B------:R-:W-:Y:S01]  /*1fb0*/  FFMA.FTZ R107, R33, R106, R114 ;  /* 0x0000006a216b7223 */ /* 0x000fe20000010072 */
[----:B------:R-:W-:-:S04]  /*1fc0*/  FMUL.FTZ R101, R104, R101 ;  /* 0x0000006568657220 */ /* 0x000fc80000410000 */
[----:B------:R-:W1:Y:S01]  /*1fd0*/  MUFU.EX2 R61, R61 ;  /* 0x0000003d003d7308 */ /* 0x000e620000000800 */
[----:B------:R-:W-:Y:S01]  /*1fe0*/  FMUL.FTZ R104, R30, R111 ;  /* 0x0000006f1e687220 */ /* 0x000fe20000410000 */
[----:B------:R-:W-:Y:S01]  /*1ff0*/  FMUL.FTZ R111, R107, -1.4426950216293334961 ;  /* 0xbfb8aa3b6b6f7820 */ /* 0x000fe20000410000 */
[--C-:B------:R-:W-:Y:S02]  /*2000*/  HADD2.F32 R113, -RZ, R76.reuse.H0_H0 ;  /* 0x2000004cff717230 */ /* 0x100fe40000004100 */
[----:B------:R-:W-:Y:S01]  /*2010*/  FFMA.FTZ R70, R35, R104, R124 ;  /* 0x0000006823467223 */ /* 0x000fe2000001007c */
[----:B------:R-:W-:Y:S02]  /*2020*/  HADD2.F32 R76, -RZ, R76.H1_H1 ;  /* 0x3000004cff4c7230 */ /* 0x000fe40000004100 */
[----:B------:R-:W4:Y:S01]  /*2030*/  MUFU.EX2 R111, R111 ;  /* 0x0000006f006f7308 */ /* 0x000f220000000800 */
[----:B------:R-:W-:Y:S01]  /*2040*/  FMUL.FTZ R95, R95, R110 ;  /* 0x0000006e5f5f7220 */ /* 0x000fe20000410000 */
[----:B------:R-:W-:Y:S01]  /*2050*/  FMUL.FTZ R110, R70, -1.4426950216293334961 ;  /* 0xbfb8aa3b466e7820 */ /* 0x000fe20000410000 */
[----:B0-----:R-:W-:Y:S01]  /*2060*/  FADD.FTZ R112, R112, 1 ;  /* 0x3f80000070707421 */ /* 0x001fe20000010000 */
[----:B------:R-:W-:Y:S01]  /*2070*/  FMUL.FTZ R99, R76, R99 ;  /* 0x000000634c637220 */ /* 0x000fe20000410000 */
[----:B-1----:R-:W-:-:S03]  /*2080*/  FADD.FTZ R76, R61, 1 ;  /* 0x3f8000003d4c7421 */ /* 0x002fc60000010000 */
[----:B------:R-:W0:Y:S01]  /*2090*/  MUFU.EX2 R110, R110 ;  /* 0x0000006e006e7308 */ /* 0x000e220000000800 */
[----:B------:R-:W-:Y:S02]  /*20a0*/  HADD2.F32 R61, -RZ, R77.H0_H0 ;  /* 0x2000004dff3d7230 */ /* 0x000fe40000004100 */
[----:B------:R-:W-:-:S05]  /*20b0*/  FMUL.FTZ R101, R113, R101 ;  /* 0x0000006571657220 */ /* 0x000fca0000410000 */
[----:B------:R-:W1:Y:S01]  /*20c0*/  MUFU.RCP R112, R112 ;  /* 0x0000007000707308 */ /* 0x000e620000001000 */
[----:B------:R-:W-:Y:S01]  /*20d0*/  FMUL.FTZ R61, R61, R108 ;  /* 0x0000006c3d3d7220 */ /* 0x000fe20000410000 */
[----:B------:R-:W-:Y:S02]  /*20e0*/  HADD2.F32 R108, -RZ, R77.H1_H1 ;  /* 0x3000004dff6c7230 */ /* 0x000fe40000004100 */
[----:B----4-:R-:W-:-:S04]  /*20f0*/  FADD.FTZ R113, R111, 1 ;  /* 0x3f8000006f717421 */ /* 0x010fc80000010000 */
[----:B------:R-:W4:Y:S01]  /*2100*/  MUFU.RCP R76, R76 ;  /* 0x0000004c004c7308 */ /* 0x000f220000001000 */
[----:B------:R-:W-:Y:S01]  /*2110*/  FMUL.FTZ R77, R108, R105 ;  /* 0x000000696c4d7220 */ /* 0x000fe20000410000 */
[----:B0-----:R-:W-:-:S06]  /*2120*/  FADD.FTZ R111, R110, 1 ;  /* 0x3f8000006e6f7421 */ /* 0x001fcc0000010000 */
[----:B------:R-:W0:Y:S01]  /*2130*/  MUFU.RCP R108, R113 ;  /* 0x00000071006c7308 */ /* 0x000e220000001000 */
[----:B-1----:R-:W-:-:S04]  /*2140*/  FADD.FTZ R105, -R112, 1 ;  /* 0x3f80000070697421 */ /* 0x002fc80000010100 */
[----:B------:R-:W-:Y:S01]  /*2150*/  FFMA.FTZ R105, R103, R105, 1 ;  /* 0x3f80000067697423 */ /* 0x000fe20000010069 */
[----:B----4-:R-:W-:Y:S02]  /*2160*/  FADD.FTZ R110, -R76, 1 ;  /* 0x3f8000004c6e7421 */ /* 0x010fe40000010100 */
[----:B------:R-:W1:Y:S02]  /*2170*/  MUFU.RCP R111, R111 ;  /* 0x0000006f006f7308 */ /* 0x000e640000001000 */
[----:B------:R-:W-:Y:S01]  /*2180*/  FFMA.FTZ R109, R109, R110, 1 ;  /* 0x3f8000006d6d7423 */ /* 0x000fe2000001006e */
[----:B------:R-:W-:-:S03]  /*2190*/  FMUL.FTZ R112, R112, R105 ;  /* 0x0000006970707220 */ /* 0x000fc60000410000 */
[----:B------:R-:W-:Y:S01]  /*21a0*/  FMUL.FTZ R105, R76, R109 ;  /* 0x0000006d4c697220 */ /* 0x000fe20000410000 */
[----:B0-----:R-:W-:-:S04]  /*21b0*/  FADD.FTZ R76, -R108, 1 ;  /* 0x3f8000006c4c7421 */ /* 0x001fc80000010100 */
[----:B------:R-:W-:Y:S01]  /*21c0*/  FFMA.FTZ R103, R107, R76, 1 ;  /* 0x3f8000006b677423 */ /* 0x000fe2000001004c */
[----:B-----5:R-:W-:-:S05]  /*21d0*/  HADD2.F32 R107, -RZ, R74.H0_H0 ;  /* 0x2000004aff6b7230 */ /* 0x020fca0000004100 */
[----:B------:R-:W-:Y:S01]  /*21e0*/  FADD.FTZ R109, -R58, R107 ;  /* 0x0000006b3a6d7221 */ /* 0x000fe20000010100 */
[----:B-1----:R-:W-:Y:S01]  /*21f0*/  FADD.FTZ R107, -R111, 1 ;  /* 0x3f8000006f6b7421 */ /* 0x002fe20000010100 */
[----:B------:R-:W-:-:S03]  /*2200*/  HADD2.F32 R113, -RZ, R74.H1_H1 ;  /* 0x3000004aff717230 */ /* 0x000fc60000004100 */
[----:B------:R-:W-:Y:S01]  /*2210*/  FFMA.FTZ R70, R70, R107, 1 ;  /* 0x3f80000046467423 */ /* 0x000fe2000001006b */
[----:B------:R-:W-:Y:S02]  /*2220*/  HADD2.F32 R107, -RZ, R75.H0_H0 ;  /* 0x2000004bff6b7230 */ /* 0x000fe40000004100 */
[----:B------:R-:W-:Y:S01]  /*2230*/  FMUL.FTZ R103, R108, R103 ;  /* 0x000000676c677220 */ /* 0x000fe20000410000 */
[----:B------:R-:W-:Y:S01]  /*2240*/  FADD.FTZ R113, -R58, R113 ;  /* 0x000000713a717221 */ /* 0x000fe20000010100 */
[----:B------:R-:W-:Y:S01]  /*2250*/  FMUL.FTZ R108, R30, R109 ;  /* 0x0000006d1e6c7220 */ /* 0x000fe20000410000 */
[----:B------:R-:W-:Y:S02]  /*2260*/  FADD.FTZ R107, -R58, R107 ;  /* 0x0000006b3a6b7221 */ /* 0x000fe40000010100 */
[C---:B------:R-:W-:Y:S01]  /*2270*/  FMUL.FTZ R76, R30.reuse, R113 ;  /* 0x000000711e4c7220 */ /* 0x040fe20000410000 */
[----:B------:R-:W-:Y:S01]  /*2280*/  FFMA.FTZ R109, R3, R108, R118 ;  /* 0x0000006c036d7223 */ /* 0x000fe20000010076 */
[----:B------:R-:W-:-:S02]  /*2290*/  FMUL.FTZ R74, R30, R107 ;  /* 0x0000006b1e4a7220 */ /* 0x000fc40000410000 */
[----:B------:R-:W-:Y:S01]  /*22a0*/  FFMA.FTZ R110, R31, R76, R116 ;  /* 0x0000004c1f6e7223 */ /* 0x000fe20000010074 */
[----:B------:R-:W-:Y:S01]  /*22b0*/  FMUL.FTZ R117, R109, -1.4426950216293334961 ;  /* 0xbfb8aa3b6d757820 */ /* 0x000fe20000410000 */
[----:B------:R-:W-:Y:S02]  /*22c0*/  FFMA.FTZ R107, R33, R74, R114 ;  /* 0x0000004a216b7223 */ /* 0x000fe40000010072 */
[----:B------:R-:W-:Y:S02]  /*22d0*/  FMUL.FTZ R115, R110, -1.4426950216293334961 ;  /* 0xbfb8aa3b6e737820 */ /* 0x000fe40000410000 */
[----:B------:R-:W-:Y:S01]  /*22e0*/  FMUL.FTZ R113, R107, -1.4426950216293334961 ;  /* 0xbfb8aa3b6b717820 */ /* 0x000fe20000410000 */
[----:B------:R-:W0:Y:S08]  /*22f0*/  MUFU.EX2 R117, R117 ;  /* 0x0000007500757308 */ /* 0x000e300000000800 */
[----:B------:R-:W1:Y:S08]  /*2300*/  MUFU.EX2 R115, R115 ;  /* 0x0000007300737308 */ /* 0x000e700000000800 */
[----:B------:R-:W4:Y:S01]  /*2310*/  MUFU.EX2 R113, R113 ;  /* 0x0000007100717308 */ /* 0x000f220000000800 */
[----:B0-----:R-:W-:Y:S01]  /*2320*/  FADD.FTZ R121, R117, 1 ;  /* 0x3f80000075797421 */ /* 0x001fe20000010000 */
[----:B------:R-:W-:-:S02]  /*2330*/  HADD2.F32 R117, -RZ, R78.H0_H0 ;  /* 0x2000004eff757230 */ /* 0x000fc40000004100 */
[----:B------:R-:W-:Y:S02]  /*2340*/  HADD2.F32 R119, -RZ, R78.H1_H1 ;  /* 0x3000004eff777230 */ /* 0x000fe40000004100 */
[----:B-1----:R-:W-:Y:S01]  /*2350*/  FADD.FTZ R125, R115, 1 ;  /* 0x3f800000737d7421 */ /* 0x002fe20000010000 */
[----:B------:R-:W-:-:S03]  /*2360*/  FMUL.FTZ R78, R117, R112 ;  /* 0x00000070754e7220 */ /* 0x000fc60000410000 */
[----:B------:R-:W0:Y:S01]  /*2370*/  MUFU.RCP R112, R125 ;  /* 0x0000007d00707308 */ /* 0x000e220000001000 */
[----:B----4-:R-:W-:Y:S01]  /*2380*/  FADD.FTZ R113, R113, 1 ;  /* 0x3f80000071717421 */ /* 0x010fe20000010000 */
[----:B------:R-:W-:-:S06]  /*2390*/  HADD2.F32 R115, -RZ, R79.H0_H0 ;  /* 0x2000004fff737230 */ /* 0x000fcc0000004100 */
[----:B------:R-:W1:Y:S01]  /*23a0*/  MUFU.RCP R113, R113 ;  /* 0x0000007100717308 */ /* 0x000e620000001000 */
[----:B------:R-:W-:Y:S01]  /*23b0*/  FMUL.FTZ R103, R115, R103 ;  /* 0x0000006773677220 */ /* 0x000fe20000410000 */
[----:B------:R-:W-:Y:S02]  /*23c0*/  HADD2.F32 R115, -RZ, R75.H1_H1 ;  /* 0x3000004bff737230 */ /* 0x000fe40000004100 */
[----:B------:R-:W-:Y:S01]  /*23d0*/  FMUL.FTZ R105, R119, R105 ;  /* 0x0000006977697220 */ /* 0x000fe20000410000 */
[----:B0-----:R-:W-:Y:S02]  /*23e0*/  FADD.FTZ R119, -R112, 1 ;  /* 0x3f80000070777421 */ /* 0x001fe40000010100 */
[----:B------:R-:W-:Y:S02]  /*23f0*/  FADD.FTZ R115, -R58, R115 ;  /* 0x000000733a737221 */ /* 0x000fe40000010100 */
[----:B------:R-:W-:Y:S02]  /*2400*/  FFMA.FTZ R119, R110, R119, 1 ;  /* 0x3f8000006e777423 */ /* 0x000fe40000010077 */
[----:B------:R-:W-:Y:S01]  /*2410*/  FMUL.FTZ R110, R30, R115 ;  /* 0x000000731e6e7220 */ /* 0x000fe20000410000 */
[----:B-1----:R-:W-:Y:S01]  /*2420*/  FADD.FTZ R117, -R113, 1 ;  /* 0x3f80000071757421 */ /* 0x002fe20000010100 */
[----:B------:R-:W-:-:S03]  /*2430*/  FMUL.FTZ R111, R111, R70 ;  /* 0x000000466f6f7220 */ /* 0x000fc60000410000 */
[----:B------:R-:W-:Y:S01]  /*2440*/  FFMA.FTZ R117, R107, R117, 1 ;  /* 0x3f8000006b757423 */ /* 0x000fe20000010075 */
[----:B------:R-:W-:Y:S01]  /*2450*/  FFMA.FTZ R107, R35, R110, R124 ;  /* 0x0000006e236b7223 */ /* 0x000fe2000001007c */
[----:B------:R0:W-:Y:S03]  /*2460*/  MUFU.RCP R70, R121 ;  /* 0x0000007900467308 */ /* 0x0001e60000001000 */
[----:B0-----:R-:W-:-:S06]  /*2470*/  FMUL.FTZ R121, R107, -1.4426950216293334961 ;  /* 0xbfb8aa3b6b797820 */ /* 0x001fcc0000410000 */
[----:B------:R-:W0:Y:S02]  /*2480*/  MUFU.EX2 R121, R121 ;  /* 0x0000007900797308 */ /* 0x000e240000000800 */
[----:B0-----:R-:W-:-:S06]  /*2490*/  FADD.FTZ R115, R121, 1 ;  /* 0x3f80000079737421 */ /* 0x001fcc0000010000 */
[----:B------:R-:W0:Y:S01]  /*24a0*/  MUFU.RCP R115, R115 ;  /* 0x0000007300737308 */ /* 0x000e220000001000 */
[----:B------:R-:W-:-:S04]  /*24b0*/  FADD.FTZ R75, -R70, 1 ;  /* 0x3f800000464b7421 */ /* 0x000fc80000010100 */
[----:B------:R-:W-:Y:S01]  /*24c0*/  FFMA.FTZ R109, R109, R75, 1 ;  /* 0x3f8000006d6d7423 */ /* 0x000fe2000001004b */
[----:B------:R-:W-:Y:S02]  /*24d0*/  HADD2.F32 R75, -RZ, R79.H1_H1 ;  /* 0x3000004fff4b7230 */ /* 0x000fe40000004100 */
[----:B------:R-:W-:-:S03]  /*24e0*/  FMUL.FTZ R79, R112, R119 ;  /* 0x00000077704f7220 */ /* 0x000fc60000410000 */
[----:B------:R-:W-:Y:S01]  /*24f0*/  FMUL.FTZ R75, R75, R111 ;  /* 0x0000006f4b4b7220 */ /* 0x000fe20000410000 */
[----:B--2---:R-:W-:Y:S02]  /*2500*/  HADD2.F32 R111, -RZ, R64.H0_H0 ;  /* 0x20000040ff6f7230 */ /* 0x004fe40000004100 */
[----:B0-----:R-:W-:Y:S01]  /*2510*/  FADD.FTZ R112, -R115, 1 ;  /* 0x3f80000073707421 */ /* 0x001fe20000010100 */
[----:B------:R-:W-:-:S03]  /*2520*/  FMUL.FTZ R70, R70, R109 ;  /* 0x0000006d46467220 */ /* 0x000fc60000410000 */
[----:B------:R-:W-:Y:S01]  /*2530*/  FFMA.FTZ R112, R107, R112, 1 ;  /* 0x3f8000006b707423 */ /* 0x000fe20000010070 */
[----:B------:R-:W-:Y:S01]  /*2540*/  FMUL.FTZ R109, R113, R117 ;  /* 0x00000075716d7220 */ /* 0x000fe20000410000 */
[----:B------:R-:W-:Y:S02]  /*2550*/  FADD.FTZ R111, -R58, R111 ;  /* 0x0000006f3a6f7221 */ /* 0x000fe40000010100 */
[----:B------:R-:W-:Y:S01]  /*2560*/  FMUL.FTZ R113, R115, R112 ;  /* 0x0000007073717220 */ /* 0x000fe20000410000 */
[----:B------:R-:W-:Y:S02]  /*2570*/  HADD2.F32 R115, -RZ, R64.H1_H1 ;  /* 0x30000040ff737230 */ /* 0x000fe40000004100 */
[--C-:B------:R-:W-:Y:S02]  /*2580*/  HADD2.F32 R107, -RZ, R62.reuse.H0_H0 ;  /* 0x2000003eff6b7230 */ /* 0x100fe40000004100 */
[----:B------:R-:W-:Y:S02]  /*2590*/  HADD2.F32 R62, -RZ, R62.H1_H1 ;  /* 0x3000003eff3e7230 */ /* 0x000fe40000004100 */
[----:B------:R-:W-:Y:S01]  /*25a0*/  FMUL.FTZ R112, R30, R111 ;  /* 0x0000006f1e707220 */ /* 0x000fe20000410000 */
[----:B------:R-:W-:Y:S01]  /*25b0*/  FADD.FTZ R115, -R58, R115 ;  /* 0x000000733a737221 */ /* 0x000fe20000010100 */
[----:B------:R-:W-:-:S02]  /*25c0*/  HADD2.F32 R111, -RZ, R65.H0_H0 ;  /* 0x20000041ff6f7230 */ /* 0x000fc40000004100 */
[----:B------:R-:W-:Y:S01]  /*25d0*/  FMUL.FTZ R79, R62, R79 ;  /* 0x0000004f3e4f7220 */ /* 0x000fe20000410000 */
[----:B------:R-:W-:Y:S01]  /*25e0*/  FFMA.FTZ R62, R3, R112, R118 ;  /* 0x00000070033e7223 */ /* 0x000fe20000010076 */
[----:B------:R-:W-:Y:S01]  /*25f0*/  FMUL.FTZ R118, R30, R115 ;  /* 0x000000731e767220 */ /* 0x000fe20000410000 */
[----:B------:R-:W-:Y:S01]  /*2600*/  FADD.FTZ R111, -R58, R111 ;  /* 0x0000006f3a6f7221 */ /* 0x000fe20000010100 */
[----:B------:R-:W-:Y:S02]  /*2610*/  HADD2.F32 R65, -RZ, R65.H1_H1 ;  /* 0x30000041ff417230 */ /* 0x000fe40000004100 */
[----:B------:R-:W-:Y:S01]  /*2620*/  FMUL.FTZ R107, R107, R70 ;  /* 0x000000466b6b7220 */ /* 0x000fe20000410000 */
[----:B------:R-:W-:Y:S01]  /*2630*/  FFMA.FTZ R64, R31, R118, R116 ;  /* 0x000000761f407223 */ /* 0x000fe20000010074 */
[----:B------:R-:W-:Y:S01]  /*2640*/  FMUL.FTZ R116, R30, R111 ;  /* 0x0000006f1e747220 */ /* 0x000fe20000410000 */
[----:B------:R-:W-:Y:S01]  /*2650*/  FMUL.FTZ R70, R62, -1.4426950216293334961 ;  /* 0xbfb8aa3b3e467820 */ /* 0x000fe20000410000 */
[----:B------:R-:W-:-:S02]  /*2660*/  FADD.FTZ R115, -R58, R65 ;  /* 0x000000413a737221 */ /* 0x000fc40000010100 */
[----:B------:R-:W-:Y:S02]  /*2670*/  FFMA.FTZ R65, R33, R116, R114 ;  /* 0x0000007421417223 */ /* 0x000fe40000010072 */
[----:B------:R-:W-:Y:S01]  /*2680*/  FMUL.FTZ R114, R30, R115 ;  /* 0x000000731e727220 */ /* 0x000fe20000410000 */
[----:B------:R-:W0:Y:S01]  /*2690*/  MUFU.EX2 R70, R70 ;  /* 0x0000004600467308 */ /* 0x000e220000000800 */
[----:B------:R-:W-:Y:S01]  /*26a0*/  FMUL.FTZ R119, R65, -1.4426950216293334961 ;  /* 0xbfb8aa3b41777820 */ /* 0x000fe20000410000 */
[----:B------:R-:W-:Y:S02]  /*26b0*/  HADD2.F32 R117, -RZ, R63.H0_H0 ;  /* 0x2000003fff757230 */ /* 0x000fe40000004100 */
[----:B------:R-:W-:Y:S01]  /*26c0*/  FFMA.FTZ R124, R35, R114, R124 ;  /* 0x00000072237c7223 */ /* 0x000fe2000001007c */
[----:B------:R-:W-:-:S03]  /*26d0*/  FMUL.FTZ R111, R64, -1.4426950216293334961 ;  /* 0xbfb8aa3b406f7820 */ /* 0x000fc60000410000 */
[----:B------:R-:W1:Y:S01]  /*26e0*/  MUFU.EX2 R115, R119 ;  /* 0x0000007700737308 */ /* 0x000e620000000800 */
[----:B------:R-:W-:Y:S01]  /*26f0*/  FMUL.FTZ R109, R117, R109 ;  /* 0x0000006d756d7220 */ /* 0x000fe20000410000 */
[----:B------:R-:W-:-:S06]  /*2700*/  FMUL.FTZ R117, R124, -1.4426950216293334961 ;  /* 0xbfb8aa3b7c757820 */ /* 0x000fcc0000410000 */
[----:B------:R-:W2:Y:S01]  /*2710*/  MUFU.EX2 R111, R111 ;  /* 0x0000006f006f7308 */ /* 0x000ea20000000800 */
[----:B0-----:R-:W-:-:S07]  /*2720*/  FADD.FTZ R70, R70, 1 ;  /* 0x3f80000046467421 */ /* 0x001fce0000010000 */
[----:B------:R-:W0:Y:S01]  /*2730*/  MUFU.EX2 R117, R117 ;  /* 0x0000007500757308 */ /* 0x000e220000000800 */
[----:B-1----:R-:W-:-:S07]  /*2740*/  FADD.FTZ R115, R115, 1 ;  /* 0x3f80000073737421 */ /* 0x002fce0000010000 */
[----:B------:R-:W1:Y:S01]  /*2750*/  MUFU.RCP R70, R70 ;  /* 0x0000004600467308 */ /* 0x000e620000001000 */
[----:B--2---:R-:W-:Y:S01]  /*2760*/  FADD.FTZ R111, R111, 1 ;  /* 0x3f8000006f6f7421 */ /* 0x004fe20000010000 */
[----:B------:R-:W-:-:S06]  /*2770*/  HADD2.F32 R63, -RZ, R63.H1_H1 ;  /* 0x3000003fff3f7230 */ /* 0x000fcc0000004100 */
[----:B------:R-:W2:Y:S01]  /*2780*/  MUFU.RCP R115, R115 ;  /* 0x0000007300737308 */ /* 0x000ea20000001000 */
[----:B0-----:R-:W-:Y:S01]  /*2790*/  FADD.FTZ R121, R117, 1 ;  /* 0x3f80000075797421 */ /* 0x001fe20000010000 */
[----:B------:R-:W-:-:S06]  /*27a0*/  FMUL.FTZ R113, R63, R113 ;  /* 0x000000713f717220 */ /* 0x000fcc0000410000 */
[----:B------:R-:W0:Y:S01]  /*27b0*/  MUFU.RCP R111, R111 ;  /* 0x0000006f006f7308 */ /* 0x000e220000001000 */
[----:B-1----:R-:W-:-:S07]  /*27c0*/  FADD.FTZ R117, -R70, 1 ;  /* 0x3f80000046757421 */ /* 0x002fce0000010100 */
[----:B------:R-:W1:Y:S01]  /*27d0*/  MUFU.RCP R63, R121 ;  /* 0x00000079003f7308 */ /* 0x000e620000001000 */
[----:B------:R-:W-:Y:S01]  /*27e0*/  FFMA.FTZ R117, R62, R117, 1 ;  /* 0x3f8000003e757423 */ /* 0x000fe20000010075 */
[----:B--2---:R-:W-:-:S04]  /*27f0*/  FADD.FTZ R62, -R115, 1 ;  /* 0x3f800000733e7421 */ /* 0x004fc80000010100 */
[----:B------:R-:W-:Y:S01]  /*2800*/  FFMA.FTZ R62, R65, R62, 1 ;  /* 0x3f800000413e7423 */ /* 0x000fe2000001003e */
[----:B------:R-:W-:Y:S01]  /*2810*/  FMUL.FTZ R70, R70, R117 ;  /* 0x0000007546467220 */ /* 0x000fe20000410000 */
[----:B---3--:R-:W-:Y:S02]  /*2820*/  HADD2.F32 R117, -RZ, R67.H0_H0 ;  /* 0x20000043ff757230 */ /* 0x008fe40000004100 */
[----:B0-----:R-:W-:Y:S01]  /*2830*/  FADD.FTZ R119, -R111, 1 ;  /* 0x3f8000006f777421 */ /* 0x001fe20000010100 */
[----:B------:R-:W-:-:S03]  /*2840*/  FMUL.FTZ R62, R115, R62 ;  /* 0x0000003e733e7220 */ /* 0x000fc60000410000 */
[----:B------:R-:W-:Y:S01]  /*2850*/  FFMA.FTZ R64, R64, R119, 1 ;  /* 0x3f80000040407423 */ /* 0x000fe20000010077 */
[----:B-1----:R-:W-:Y:S01]  /*2860*/  FADD.FTZ R65, -R63, 1 ;  /* 0x3f8000003f417421 */ /* 0x002fe20000010100 */
[----:B------:R-:W-:Y:S01]  /*2870*/  FMUL.FTZ R117, R117, R62 ;  /* 0x0000003e75757220 */ /* 0x000fe20000410000 */
[----:B------:R-:W-:Y:S02]  /*2880*/  FMUL.FTZ R62, R3, R48 ;  /* 0x00000030033e7220 */ /* 0x000fe40000410000 */
[----:B------:R-:W-:Y:S01]  /*2890*/  FFMA.FTZ R124, R124, R65, 1 ;  /* 0x3f8000007c7c7423 */ /* 0x000fe20000010041 */
[----:B------:R-:W-:Y:S02]  /*28a0*/  HADD2.F32 R119, -RZ, R66.H1_H1 ;  /* 0x30000042ff777230 */ /* 0x000fe40000004100 */
[----:B------:R-:W-:Y:S01]  /*28b0*/  FMUL.FTZ R64, R111, R64 ;  /* 0x000000406f407220 */ /* 0x000fe20000410000 */
[----:B------:R-:W-:Y:S01]  /*28c0*/  FFMA.FTZ R62, R5, R62, RZ ;  /* 0x0000003e053e7223 */ /* 0x000fe200000100ff */
[----:B------:R-:W-:Y:S01]  /*28d0*/  FMUL.FTZ R124, R63, R124 ;  /* 0x0000007c3f7c7220 */ /* 0x000fe20000410000 */
[----:B------:R-:W-:Y:S01]  /*28e0*/  FMUL.FTZ R63, R31, R80 ;  /* 0x000000501f3f7220 */ /* 0x000fe20000410000 */
[----:B------:R-:W-:-:S03]  /*28f0*/  FMUL.FTZ R119, R119, R64 ;  /* 0x0000004077777220 */ /* 0x000fc60000410000 */
[----:B------:R-:W-:Y:S01]  /*2900*/  FFMA.FTZ R64, R37, R63, R62 ;  /* 0x0000003f25407223 */ /* 0x000fe2000001003e */
[----:B------:R-:W-:-:S04]  /*2910*/  FMUL.FTZ R63, R33, R84 ;  /* 0x00000054213f7220 */ /* 0x000fc80000410000 */
[----:B------:R-:W-:Y:S01]  /*2920*/  FFMA.FTZ R64, R39, R63, R64 ;  /* 0x0000003f27407223 */ /* 0x000fe20000010040 */
[----:B------:R-:W-:-:S04]  /*2930*/  FMUL.FTZ R63, R35, R86 ;  /* 0x00000056233f7220 */ /* 0x000fc80000410000 */
[----:B------:R-:W-:Y:S01]  /*2940*/  FFMA.FTZ R63, R41, R63, R64 ;  /* 0x0000003f293f7223 */ /* 0x000fe20000010040 */
[----:B------:R-:W-:-:S04]  /*2950*/  FMUL.FTZ R64, R3, R49 ;  /* 0x0000003103407220 */ /* 0x000fc80000410000 */
[----:B------:R-:W-:Y:S01]  /*2960*/  FFMA.FTZ R63, R36, R64, R63 ;  /* 0x00000040243f7223 */ /* 0x000fe2000001003f */
[----:B------:R-:W-:-:S04]  /*2970*/  FMUL.FTZ R64, R31, R47 ;  /* 0x0000002f1f407220 */ /* 0x000fc80000410000 */
[----:B------:R-:W-:Y:S01]  /*2980*/  FFMA.FTZ R63, R38, R64, R63 ;  /* 0x00000040263f7223 */ /* 0x000fe2000001003f */
[----:B------:R-:W-:Y:S01]  /*2990*/  FMUL.FTZ R64, R33, R51 ;  /* 0x0000003321407220 */ /* 0x000fe20000410000 */
[----:B------:R-:W-:-:S03]  /*29a0*/  FFMA.FTZ R62, R3, R48, RZ ;  /* 0x00000030033e7223 */ /* 0x000fc600000100ff */
[----:B------:R-:W-:Y:S01]  /*29b0*/  FFMA.FTZ R63, R40, R64, R63 ;  /* 0x00000040283f7223 */ /* 0x000fe2000001003f */
[----:B------:R-:W-:Y:S01]  /*29c0*/  FMUL.FTZ R64, R35, R59 ;  /* 0x0000003b23407220 */ /* 0x000fe20000410000 */
[----:B------:R-:W-:-:S03]  /*29d0*/  FFMA.FTZ R62, R31, R80, R62 ;  /* 0x000000501f3e7223 */ /* 0x000fc6000001003e */
        /* <DEDUP_REMOVED lines=10> */
[----:B------:R-:W-:Y:S01]  /*2a80*/  FFMA.FTZ R62, R31, R47, R62 ;  /* 0x0000002f1f3e7223 */ /* 0x000fe2000001003e */
[----:B------:R-:W-:-:S03]  /*2a90*/  FMUL.FTZ R64, R35, R89 ;  /* 0x0000005923407220 */ /* 0x000fc60000410000 */
[----:B------:R-:W-:Y:S01]  /*2aa0*/  FFMA.FTZ R62, R33, R51, R62 ;  /* 0x00000033213e7223 */ /* 0x000fe2000001003e */
[----:B------:R-:W-:Y:S01]  /*2ab0*/  FFMA.FTZ R63, R82, R64, R63 ;  /* 0x00000040523f7223 */ /* 0x000fe2000001003f */
[----:B------:R-:W-:Y:S02]  /*2ac0*/  FMUL.FTZ R64, R3, R97 ;  /* 0x0000006103407220 */ /* 0x000fe40000410000 */
[----:B------:R-:W-:Y:S02]  /*2ad0*/  FFMA.FTZ R62, R35, R59, R62 ;  /* 0x0000003b233e7223 */ /* 0x000fe4000001003e */
        /* <DEDUP_REMOVED lines=11> */
[C---:B------:R-:W-:Y:S02]  /*2b90*/  FMUL.FTZ R64, R3.reuse, R101 ;  /* 0x0000006503407220 */ /* 0x040fe40000410000 */
[----:B------:R-:W-:Y:S02]  /*2ba0*/  FFMA.FTZ R62, R3, R97, R62 ;  /* 0x00000061033e7223 */ /* 0x000fe4000001003e */
[----:B------:R-:W-:Y:S01]  /*2bb0*/  FFMA.FTZ R63, R94, R64, R63 ;  /* 0x000000405e3f7223 */ /* 0x000fe2000001003f */
[C---:B------:R-:W-:Y:S01]  /*2bc0*/  FMUL.FTZ R64, R31.reuse, R99 ;  /* 0x000000631f407220 */ /* 0x040fe20000410000 */
[----:B------:R-:W-:-:S03]  /*2bd0*/  FFMA.FTZ R62, R31, R95, R62 ;  /* 0x0000005f1f3e7223 */ /* 0x000fc6000001003e */
[----:B------:R-:W-:Y:S01]  /*2be0*/  FFMA.FTZ R63, R72, R64, R63 ;  /* 0x00000040483f7223 */ /* 0x000fe2000001003f */
[C---:B------:R-:W-:Y:S01]  /*2bf0*/  FMUL.FTZ R64, R33.reuse, R61 ;  /* 0x0000003d21407220 */ /* 0x040fe20000410000 */
[----:B------:R-:W-:-:S03]  /*2c00*/  FFMA.FTZ R62, R33, R93, R62 ;  /* 0x0000005d213e7223 */ /* 0x000fc6000001003e */
[----:B------:R-:W-:Y:S01]  /*2c10*/  FFMA.FTZ R63, R100, R64, R63 ;  /* 0x00000040643f7223 */ /* 0x000fe2000001003f */
[C---:B------:R-:W-:Y:S01]  /*2c20*/  FFMA.FTZ R62, R35.reuse, R91, R62 ;  /* 0x0000005b233e7223 */ /* 0x040fe2000001003e */
[----:B------:R-:W-:-:S03]  /*2c30*/  FMUL.FTZ R64, R35, R77 ;  /* 0x0000004d23407220 */ /* 0x000fc60000410000 */
[C---:B------:R-:W-:Y:S01]  /*2c40*/  FFMA.FTZ R62, R3.reuse, R101, R62 ;  /* 0x00000065033e7223 */ /* 0x040fe2000001003e */
        /* <DEDUP_REMOVED lines=18> */
[----:B------:R-:W-:Y:S01]  /*2d70*/  FFMA.FTZ R62, R35, R75, R62 ;  /* 0x0000004b233e7223 */ /* 0x000fe2000001003e */
[----:B------:R-:W-:Y:S02]  /*2d80*/  HADD2.F32 R111, -RZ, R66.H0_H0 ;  /* 0x20000042ff6f7230 */ /* 0x000fe40000004100 */
[----:B------:R-:W-:Y:S01]  /*2d90*/  FFMA.FTZ R63, R76, R64, R63 ;  /* 0x000000404c3f7223 */ /* 0x000fe2000001003f */
[----:B------:R-:W-:Y:S01]  /*2da0*/  FMUL.FTZ R64, R33, R109 ;  /* 0x0000006d21407220 */ /* 0x000fe20000410000 */
[----:B------:R-:W-:Y:S01]  /*2db0*/  FFMA.FTZ R62, R3, R107, R62 ;  /* 0x0000006b033e7223 */ /* 0x000fe2000001003e */
[----:B------:R-:W-:-:S02]  /*2dc0*/  FMUL.FTZ R111, R111, R70 ;  /* 0x000000466f6f7220 */ /* 0x000fc40000410000 */
        /* <DEDUP_REMOVED lines=9> */
[----:B------:R-:W-:Y:S02]  /*2e60*/  HADD2.F32 R115, -RZ, R67.H1_H1 ;  /* 0x30000043ff737230 */ /* 0x000fe40000004100 */
[----:B------:R-:W-:Y:S01]  /*2e70*/  FFMA.FTZ R62, R3, R111, R62 ;  /* 0x0000006f033e7223 */ /* 0x000fe2000001003e */
[----:B------:R-:W-:Y:S01]  /*2e80*/  FFMA.FTZ R65, R5, R48, R68 ;  /* 0x0000003005417223 */ /* 0x000fe20000010044 */
[----:B------:R-:W-:Y:S01]  /*2e90*/  FFMA.FTZ R63, R118, R64, R63 ;  /* 0x00000040763f7223 */ /* 0x000fe2000001003f */
[----:B------:R-:W-:Y:S01]  /*2ea0*/  FMUL.FTZ R64, R33, R117 ;  /* 0x0000007521407220 */ /* 0x000fe20000410000 */
[----:B------:R-:W-:Y:S01]  /*2eb0*/  FMUL.FTZ R115, R115, R124 ;  /* 0x0000007c73737220 */ /* 0x000fe20000410000 */
[----:B------:R-:W-:Y:S01]  /*2ec0*/  FFMA.FTZ R62, R31, R119, R62 ;  /* 0x000000771f3e7223 */ /* 0x000fe2000001003e */
[----:B------:R-:W-:Y:S01]  /*2ed0*/  FFMA.FTZ R65, R36, R49, R65 ;  /* 0x0000003124417223 */ /* 0x000fe20000010041 */
[----:B------:R-:W-:Y:S01]  /*2ee0*/  FFMA.FTZ R63, R116, R64, R63 ;  /* 0x00000040743f7223 */ /* 0x000fe2000001003f */
[----:B------:R-:W-:Y:S01]  /*2ef0*/  FMUL.FTZ R64, R35, R115 ;  /* 0x0000007323407220 */ /* 0x000fe20000410000 */
[----:B------:R-:W-:Y:S01]  /*2f00*/  FFMA.FTZ R62, R33, R117, R62 ;  /* 0x00000075213e7223 */ /* 0x000fe2000001003e */
[----:B------:R-:W-:-:S02]  /*2f10*/  FFMA.FTZ R65, R44, R83, R65 ;  /* 0x000000532c417223 */ /* 0x000fc40000010041 */
[----:B------:R-:W-:Y:S01]  /*2f20*/  FFMA.FTZ R63, R114, R64, R63 ;  /* 0x00000040723f7223 */ /* 0x000fe2000001003f */
[----:B------:R-:W-:Y:S01]  /*2f30*/  FFMA.FTZ R62, R35, R115, R62 ;  /* 0x00000073233e7223 */ /* 0x000fe2000001003e */
[----:B------:R-:W-:-:S04]  /*2f40*/  FFMA.FTZ R65, R88, R97, R65 ;  /* 0x0000006158417223 */ /* 0x000fc80000010041 */
[----:B------:R0:W-:Y:S01]  /*2f50*/  STS.64 [R120], R62 ;  /* 0x0000003e78007388 */ /* 0x0001e20000000a00 */
[----:B------:R-:W-:Y:S01]  /*2f60*/  FFMA.FTZ R64, R94, R101, R65 ;  /* 0x000000655e407223 */ /* 0x000fe20000010041 */
[----:B------:R-:W-:-:S03]  /*2f70*/  UIADD3 UR10, UP0, UR12, 0x8, URZ ;  /* 0x000000080c0a7890 */ /* 0x000fc6000ff1e03f */
[----:B------:R-:W-:Y:S01]  /*2f80*/  FFMA.FTZ R71, R71, R78, R64 ;  /* 0x0000004e47477223 */ /* 0x000fe20000010040 */
[----:B------:R-:W-:Y:S01]  /*2f90*/  FADD.FTZ R64, R48, R69 ;  /* 0x0000004530407221 */ /* 0x000fe20000010000 */
[----:B0-----:R-:W-:Y:S01]  /*2fa0*/  FFMA.FTZ R63, R37, R80, R52 ;  /* 0x00000050253f7223 */ /* 0x001fe20000010034 */
[----:B------:R-:W-:Y:S01]  /*2fb0*/  FADD.FTZ R52, R80, R53 ;  /* 0x0000003550347221 */ /* 0x000fe20000010000 */
[----:B------:R-:W-:Y:S01]  /*2fc0*/  FFMA.FTZ R53, R39, R84, R54 ;  /* 0x0000005427357223 */ /* 0x000fe20000010036 */
[----:B------:R-:W-:Y:S01]  /*2fd0*/  FADD.FTZ R54, R84, R55 ;  /* 0x0000003754367221 */ /* 0x000fe20000010000 */
[----:B------:R-:W-:Y:S01]  /*2fe0*/  FFMA.FTZ R55, R41, R86, R56 ;  /* 0x0000005629377223 */ /* 0x000fe20000010038 */
[----:B------:R-:W-:Y:S01]  /*2ff0*/  FADD.FTZ R56, R86, R57 ;  /* 0x0000003956387221 */ /* 0x000fe20000010000 */
[----:B------:R-:W-:Y:S01]  /*3000*/  UIADD3.X UR11, URZ, UR5, URZ, UP0, !UPT ;  /* 0x000000053f0b7290 */ /* 0x000fe200087fe43f */
[----:B------:R-:W-:Y:S01]  /*3010*/  FFMA.FTZ R53, R40, R51, R53 ;  /* 0x0000003328357223 */ /* 0x000fe20000010035 */
[----:B------:R-:W-:Y:S01]  /*3020*/  UISETP.GE.U32.AND UP0, UPT, UR10, UR19, UPT ;  /* 0x000000130a00728c */ /* 0x000fe2000bf06070 */
[----:B------:R-:W-:Y:S01]  /*3030*/  FADD.FTZ R64, R64, R49 ;  /* 0x0000003140407221 */ /* 0x000fe20000010000 */
[----:B------:R-:W-:Y:S01]  /*3040*/  FFMA.FTZ R63, R38, R47, R63 ;  /* 0x0000002f263f7223 */ /* 0x000fe2000001003f */
[----:B------:R-:W-:Y:S01]  /*3050*/  FADD.FTZ R52, R52, R47 ;  /* 0x0000002f34347221 */ /* 0x000fe20000010000 */
[----:B------:R-:W-:Y:S01]  /*3060*/  FADD.FTZ R54, R54, R51 ;  /* 0x0000003336367221 */ /* 0x000fe20000010000 */
[----:B------:R-:W-:Y:S01]  /*3070*/  FFMA.FTZ R55, R42, R59, R55 ;  /* 0x0000003b2a377223 */ /* 0x000fe20000010037 */
[----:B------:R-:W-:Y:S01]  /*3080*/  FADD.FTZ R56, R56, R59 ;  /* 0x0000003b38387221 */ /* 0x000fe20000010000 */
[----:B------:R-:W-:Y:S01]  /*3090*/  UISETP.GE.AND.EX UP0, UPT, UR11, UR9, UPT, UP0 ;  /* 0x000000090b00728c */ /* 0x000fe2000bf06300 */
        /* <DEDUP_REMOVED lines=11> */
[----:B------:R-:W-:Y:S01]  /*3150*/  FADD.FTZ R54, R54, R93 ;  /* 0x0000005d36367221 */ /* 0x000fe20000010000 */
[----:B------:R-:W-:Y:S01]  /*3160*/  FFMA.FTZ R55, R96, R91, R55 ;  /* 0x0000005b60377223 */ /* 0x000fe20000010037 */
[----:B------:R-:W-:Y:S01]  /*3170*/  FADD.FTZ R56, R56, R91 ;  /* 0x0000005b38387221 */ /* 0x000fe20000010000 */
[----:B------:R-:W-:Y:S01]  /*3180*/  PLOP3.LUT P0, PT, PT, PT, UP0, 0x80, 0x0 ;  /* 0x000000000000781c */ /* 0x000fe20003f0f008 */
        /* <DEDUP_REMOVED lines=23> */
[----:B------:R-:W-:Y:S01]  /*3300*/  ISETP.GT.U32.AND P2, PT, R0, 0xf, PT ;  /* 0x0000000f0000780c */ /* 0x000fe20003f44070 */
[----:B------:R-:W-:Y:S01]  /*3310*/  FFMA.FTZ R68, R112, R111, R71 ;  /* 0x0000006f70447223 */ /* 0x000fe20000010047 */
[----:B------:R-:W-:Y:S01]  /*3320*/  BAR.SYNC.DEFER_BLOCKING 0x0 ;  /* 0x0000000000007b1d */ /* 0x000fe20000010000 */
[----:B------:R-:W-:Y:S01]  /*3330*/  LOP3.LUT P1, RZ, R0, 0xfffffff1, RZ, 0xc0, !PT ;  /* 0xfffffff100ff7812 */ /* 0x000fe2000782c0ff */
[----:B------:R-:W-:Y:S01]  /*3340*/  FADD.FTZ R69, R62, R111 ;  /* 0x0000006f3e457221 */ /* 0x000fe20000010000 */
[----:B------:R-:W-:Y:S01]  /*3350*/  FFMA.FTZ R52, R118, R119, R63 ;  /* 0x0000007776347223 */ /* 0x000fe2000001003f */
[----:B------:R-:W-:Y:S01]  /*3360*/  FADD.FTZ R53, R64, R119 ;  /* 0x0000007740357221 */ /* 0x000fe20000010000 */
[----:B------:R-:W-:Y:S01]  /*3370*/  FADD.FTZ R55, R66, R117 ;  /* 0x0000007542377221 */ /* 0x000fe20000010000 */
[----:B------:R-:W-:Y:S01]  /*3380*/  FFMA.FTZ R56, R114, R115, R65 ;  /* 0x0000007372387223 */ /* 0x000fe20000010041 */
[----:B------:R-:W-:Y:S01]  /*3390*/  FADD.FTZ R57, R70, R115 ;  /* 0x0000007346397221 */ /* 0x000fe20000010000 */
[----:B------:R-:W-:Y:S06]  /*33a0*/  @!P0 BRA `(.L_x_3324) ;  /* 0x0000000000848947 */ /* 0x000fec0003800000 */
        /* <DEDUP_REMOVED lines=20> */
[C-C-:B0-----:R-:W-:Y:S01]  /*34f0*/  IMAD.WIDE.U32 R124, R121.reuse, 0x4, R70.reuse ;  /* 0x00000004797c7825 */ /* 0x141fe200078e0046 */
[----:B------:R-:W-:Y:S02]  /*3500*/  IADD3 R121, R121, 0x3c0, RZ ;  /* 0x000003c079797810 */ /* 0x000fe40007ffe0ff */
[-C--:B------:R-:W-:Y:S02]  /*3510*/  LEA R63, R12, R62.reuse, 0x3 ;  /* 0x0000003e0c3f7211 */ /* 0x080fe400078e18ff */
[----:B------:R-:W-:Y:S01]  /*3520*/  LEA R64, R13, R62, 0x3 ;  /* 0x0000003e0d407211 */ /* 0x000fe200078e18ff */
[----:B------:R-:W-:Y:S01]  /*3530*/  IMAD.WIDE.U32 R70, R121, 0x4, R70 ;  /* 0x0000000479467825 */ /* 0x000fe200078e0046 */
        /* <DEDUP_REMOVED lines=8> */
.L_x_3324:
[----:B------:R-:W-:Y:S01]  /*35c0*/  BSSY B0, `(.L_x_3325) ;  /* 0x0000118000007945 */ /* 0x000fe20003800000 */
[----:B0-----:R-:W-:Y:S01]  /*35d0*/  HFMA2.MMA R70, -RZ, RZ, 0, 0 ;  /* 0x00000000ff467435 */ /* 0x001fe200000001ff */
[----:B------:R-:W-:Y:S02]  /*35e0*/  MOV R67, RZ ;  /* 0x000000ff00437202 */ /* 0x000fe40000000f00 */
        /* <DEDUP_REMOVED lines=16> */
[--C-:B------:R-:W-:Y:S02]  /*36f0*/  IMAD R63, R63, 0x18, R6.reuse ;  /* 0x000000183f3f7824 */ /* 0x100fe400078e0206 */
[----:B------:R-:W-:Y:S01]  /*3700*/  IMAD R65, R65, 0x18, R6 ;  /* 0x0000001841417824 */ /* 0x000fe200078e0206 */
[----:B------:R-:W-:Y:S02]  /*3710*/  SHF.R.S32.HI R67, RZ, 0x1f, R66 ;  /* 0x0000001fff437819 */ /* 0x000fe40000011442 */
[----:B------:R-:W-:Y:S02]  /*3720*/  IADD3 R63, R63, R120, RZ ;  /* 0x000000783f3f7210 */ /* 0x000fe40007ffe0ff */
[----:B------:R-:W-:-:S02]  /*3730*/  IADD3 R65, R120, R65, RZ ;  /* 0x0000004178417210 */ /* 0x000fc40007ffe0ff */
[----:B------:R-:W-:Y:S02]  /*3740*/  LEA.HI R67, R67, R66, RZ, 0x2 ;  /* 0x0000004243437211 */ /* 0x000fe400078f10ff */
[----:B------:R-:W0:Y:S02]  /*3750*/  LDS.64 R62, [R63] ;  /* 0x000000003f3e7984 */ /* 0x000e240000000a00 */
[----:B------:R-:W-:Y:S02]  /*3760*/  SHF.R.S32.HI R67, RZ, 0x2, R67 ;  /* 0x00000002ff437819 */ /* 0x000fe40000011443 */
[----:B------:R-:W1:Y:S03]  /*3770*/  LDS.64 R64, [R65] ;  /* 0x0000000041407984 */ /* 0x000e660000000a00 */
[----:B------:R-:W-:-:S05]  /*3780*/  IMAD R67, R67, 0x18, R6 ;  /* 0x0000001843437824 */ /* 0x000fca00078e0206 */
[----:B------:R-:W-:-:S06]  /*3790*/  IADD3 R67, R120, R67, RZ ;  /* 0x0000004378437210 */ /* 0x000fcc0007ffe0ff */
[----:B------:R-:W2:Y:S01]  /*37a0*/  LDS.64 R66, [R67] ;  /* 0x0000000043427984 */ /* 0x000ea20000000a00 */
[----:B0-----:R-:W-:Y:S01]  /*37b0*/  FADD.FTZ R125, RZ, R62 ;  /* 0x0000003eff7d7221 */ /* 0x001fe20000010000 */
[----:B------:R-:W-:-:S03]  /*37c0*/  IADD3 R62, R121, 0xc, RZ ;  /* 0x0000000c793e7810 */ /* 0x000fc60007ffe0ff */
[----:B-1----:R-:W-:Y:S01]  /*37d0*/  FADD.FTZ R125, R125, R64 ;  /* 0x000000407d7d7221 */ /* 0x002fe20000010000 */
[----:B------:R-:W-:-:S04]  /*37e0*/  SHF.R.S32.HI R71, RZ, 0x1f, R62 ;  /* 0x0000001fff477819 */ /* 0x000fc8000001143e */
[----:B------:R-:W-:Y:S01]  /*37f0*/  LEA.HI R71, R71, R62, RZ, 0x2 ;  /* 0x0000003e47477211 */ /* 0x000fe200078f10ff */
[----:B------:R-:W-:Y:S01]  /*3800*/  FADD.FTZ R62, RZ, R63 ;  /* 0x0000003fff3e7221 */ /* 0x000fe20000010000 */
[----:B------:R-:W-:Y:S02]  /*3810*/  IADD3 R63, R121, 0x10, RZ ;  /* 0x00000010793f7810 */ /* 0x000fe40007ffe0ff */
[----:B------:R-:W-:Y:S01]  /*3820*/  SHF.R.S32.HI R71, RZ, 0x2, R71 ;  /* 0x00000002ff477819 */ /* 0x000fe20000011447 */
[----:B------:R-:W-:Y:S01]  /*3830*/  FADD.FTZ R62, R62, R65 ;  /* 0x000000413e3e7221 */ /* 0x000fe20000010000 */
[----:B------:R-:W-:-:S03]  /*3840*/  SHF.R.S32.HI R64, RZ, 0x1f, R63 ;  /* 0x0000001fff407819 */ /* 0x000fc6000001143f */
[----:B------:R-:W-:Y:S01]  /*3850*/  IMAD R71, R71, 0x18, R6 ;  /* 0x0000001847477824 */ /* 0x000fe200078e0206 */
[----:B------:R-:W-:Y:S01]  /*3860*/  LEA.HI R64, R64, R63, RZ, 0x2 ;  /* 0x0000003f40407211 */ /* 0x000fe200078f10ff */
[----:B--2---:R-:W-:Y:S01]  /*3870*/  FADD.FTZ R125, R125, R66 ;  /* 0x000000427d7d7221 */ /* 0x004fe20000010000 */
[----:B------:R-:W-:Y:S01]  /*3880*/  FADD.FTZ R66, R62, R67 ;  /* 0x000000433e427221 */ /* 0x000fe20000010000 */
[C---:B------:R-:W-:Y:S02]  /*3890*/  IADD3 R62, R121.reuse, 0x14, RZ ;  /* 0x00000014793e7810 */ /* 0x040fe40007ffe0ff */
[----:B------:R-:W-:Y:S02]  /*38a0*/  SHF.R.S32.HI R63, RZ, 0x2, R64 ;  /* 0x00000002ff3f7819 */ /* 0x000fe40000011440 */
[----:B------:R-:W-:Y:S02]  /*38b0*/  IADD3 R71, R120, R71, RZ ;  /* 0x0000004778477210 */ /* 0x000fe40007ffe0ff */
[----:B------:R-:W-:Y:S01]  /*38c0*/  IADD3 R67, R121, 0x18, RZ ;  /* 0x0000001879437810 */ /* 0x000fe20007ffe0ff */
[----:B------:R-:W-:-:S03]  /*38d0*/  IMAD R63, R63, 0x18, R6 ;  /* 0x000000183f3f7824 */ /* 0x000fc600078e0206 */
[----:B------:R-:W0:Y:S02]  /*38e0*/  LDS.64 R70, [R71] ;  /* 0x0000000047467984 */ /* 0x000e240000000a00 */
[----:B------:R-:W-:Y:S02]  /*38f0*/  IADD3 R64, R120, R63, RZ ;  /* 0x0000003f78407210 */ /* 0x000fe40007ffe0ff */
[----:B------:R-:W-:-:S04]  /*3900*/  SHF.R.S32.HI R63, RZ, 0x1f, R62 ;  /* 0x0000001fff3f7819 */ /* 0x000fc8000001143e */
[----:B------:R-:W-:Y:S01]  /*3910*/  LEA.HI R63, R63, R62, RZ, 0x2 ;  /* 0x0000003e3f3f7211 */ /* 0x000fe200078f10ff */
[----:B------:R-:W1:Y:S03]  /*3920*/  LDS.64 R64, [R64] ;  /* 0x0000000040407984 */ /* 0x000e660000000a00 */
[----:B------:R-:W-:-:S05]  /*3930*/  SHF.R.S32.HI R63, RZ, 0x2, R63 ;  /* 0x00000002ff3f7819 */ /* 0x000fca000001143f */
[----:B------:R-:W-:-:S05]  /*3940*/  IMAD R63, R63, 0x18, R6 ;  /* 0x000000183f3f7824 */ /* 0x000fca00078e0206 */
[----:B------:R-:W-:-:S06]  /*3950*/  IADD3 R63, R120, R63, RZ ;  /* 0x0000003f783f7210 */ /* 0x000fcc0007ffe0ff */
[----:B------:R-:W2:Y:S01]  /*3960*/  LDS.64 R62, [R63] ;  /* 0x000000003f3e7984 */ /* 0x000ea20000000a00 */
[----:B0-----:R-:W-:Y:S01]  /*3970*/  FADD.FTZ R125, R125, R70 ;  /* 0x000000467d7d7221 */ /* 0x001fe20000010000 */
[----:B------:R-:W-:Y:S01]  /*3980*/  SHF.R.S32.HI R70, RZ, 0x1f, R67 ;  /* 0x0000001fff467819 */ /* 0x000fe20000011443 */
[----:B------:R-:W-:-:S03]  /*3990*/  FADD.FTZ R66, R66, R71 ;  /* 0x0000004742427221 */ /* 0x000fc60000010000 */
[----:B------:R-:W-:-:S04]  /*39a0*/  LEA.HI R70, R70, R67, RZ, 0x2 ;  /* 0x0000004346467211 */ /* 0x000fc800078f10ff */
[----:B------:R-:W-:Y:S01]  /*39b0*/  SHF.R.S32.HI R67, RZ, 0x2, R70 ;  /* 0x00000002ff437819 */ /* 0x000fe20000011446 */
[----:B-1----:R-:W-:Y:S01]  /*39c0*/  FADD.FTZ R125, R125, R64 ;  /* 0x000000407d7d7221 */ /* 0x002fe20000010000 */
[----:B------:R-:W-:-:S03]  /*39d0*/  FADD.FTZ R70, R66, R65 ;  /* 0x0000004142467221 */ /* 0x000fc60000010000 */
[----:B------:R-:W-:-:S05]  /*39e0*/  IMAD R67, R67, 0x18, R6 ;  /* 0x0000001843437824 */ /* 0x000fca00078e0206 */
[----:B------:R-:W-:-:S06]  /*39f0*/  IADD3 R67, R120, R67, RZ ;  /* 0x0000004378437210 */ /* 0x000fcc0007ffe0ff */
[----:B------:R-:W0:Y:S01]  /*3a00*/  LDS.64 R66, [R67] ;  /* 0x0000000043427984 */ /* 0x000e220000000a00 */
[----:B--2---:R-:W-:Y:S01]  /*3a10*/  FADD.FTZ R125, R125, R62 ;  /* 0x0000003e7d7d7221 */ /* 0x004fe20000010000 */
[----:B------:R-:W-:Y:S01]  /*3a20*/  IADD3 R62, R121, 0x1c, RZ ;  /* 0x0000001c793e7810 */ /* 0x000fe20007ffe0ff */
[----:B------:R-:W-:-:S03]  /*3a30*/  FADD.FTZ R70, R70, R63 ;  /* 0x0000003f46467221 */ /* 0x000fc60000010000 */
[----:B------:R-:W-:-:S04]  /*3a40*/  SHF.R.S32.HI R65, RZ, 0x1f, R62 ;  /* 0x0000001fff417819 */ /* 0x000fc8000001143e */
[----:B------:R-:W-:Y:S02]  /*3a50*/  LEA.HI R65, R65, R62, RZ, 0x2 ;  /* 0x0000003e41417211 */ /* 0x000fe400078f10ff */
[----:B------:R-:W-:Y:S02]  /*3a60*/  IADD3 R62, R121, 0x20, RZ ;  /* 0x00000020793e7810 */ /* 0x000fe40007ffe0ff */
[----:B------:R-:W-:Y:S02]  /*3a70*/  SHF.R.S32.HI R65, RZ, 0x2, R65 ;  /* 0x00000002ff417819 */ /* 0x000fe40000011441 */
[----:B------:R-:W-:-:S03]  /*3a80*/  SHF.R.S32.HI R63, RZ, 0x1f, R62 ;  /* 0x0000001fff3f7819 */ /* 0x000fc6000001143e */
[----:B------:R-:W-:Y:S01]  /*3a90*/  IMAD R65, R65, 0x18, R6 ;  /* 0x0000001841417824 */ /* 0x000fe200078e0206 */
[----:B------:R-:W-:Y:S02]  /*3aa0*/  LEA.HI R63, R63, R62, RZ, 0x2 ;  /* 0x0000003e3f3f7211 */ /* 0x000fe400078f10ff */
[----:B------:R-:W-:Y:S02]  /*3ab0*/  IADD3 R62, R121, 0x24, RZ ;  /* 0x00000024793e7810 */ /* 0x000fe40007ffe0ff */
[----:B------:R-:W-:Y:S02]  /*3ac0*/  IADD3 R65, R120, R65, RZ ;  /* 0x0000004178417210 */ /* 0x000fe40007ffe0ff */
[----:B------:R-:W-:-:S04]  /*3ad0*/  SHF.R.S32.HI R63, RZ, 0x2, R63 ;  /* 0x00000002ff3f7819 */ /* 0x000fc8000001143f */
[----:B------:R-:W1:Y:S01]  /*3ae0*/  LDS.64 R64, [R65] ;  /* 0x0000000041407984 */ /* 0x000e620000000a00 */
[----:B------:R-:W-:Y:S02]  /*3af0*/  IMAD R63, R63, 0x18, R6 ;  /* 0x000000183f3f7824 */ /* 0x000fe400078e0206 */
[----:B0-----:R-:W-:-:S03]  /*3b00*/  FADD.FTZ R125, R125, R66 ;  /* 0x000000427d7d7221 */ /* 0x001fc60000010000 */
[----:B------:R-:W-:Y:S01]  /*3b10*/  IADD3 R66, R120, R63, RZ ;  /* 0x0000003f78427210 */ /* 0x000fe20007ffe0ff */
[----:B------:R-:W-:Y:S01]  /*3b20*/  FADD.FTZ R70, R70, R67 ;  /* 0x0000004346467221 */ /* 0x000fe20000010000 */
[----:B------:R-:W-:-:S04]  /*3b30*/  SHF.R.S32.HI R63, RZ, 0x1f, R62 ;  /* 0x0000001fff3f7819 */ /* 0x000fc8000001143e */
[----:B------:R-:W-:Y:S01]  /*3b40*/  LEA.HI R63, R63, R62, RZ, 0x2 ;  /* 0x0000003e3f3f7211 */ /* 0x000fe200078f10ff */
[----:B------:R-:W0:Y:S03]  /*3b50*/  LDS.64 R66, [R66] ;  /* 0x0000000042427984 */ /* 0x000e260000000a00 */
[----:B------:R-:W-:-:S05]  /*3b60*/  SHF.R.S32.HI R63, RZ, 0x2, R63 ;  /* 0x00000002ff3f7819 */ /* 0x000fca000001143f */
[----:B------:R-:W-:-:S05]  /*3b70*/  IMAD R63, R63, 0x18, R6 ;  /* 0x000000183f3f7824 */ /* 0x000fca00078e0206 */
[----:B------:R-:W-:-:S06]  /*3b80*/  IADD3 R63, R120, R63, RZ ;  /* 0x0000003f783f7210 */ /* 0x000fcc0007ffe0ff */
[----:B------:R-:W2:Y:S01]  /*3b90*/  LDS.64 R62, [R63] ;  /* 0x000000003f3e7984 */ /* 0x000ea20000000a00 */
[----:B-1----:R-:W-:Y:S01]  /*3ba0*/  FADD.FTZ R125, R125, R64 ;  /* 0x000000407d7d7221 */ /* 0x002fe20000010000 */
[----:B------:R-:W-:Y:S01]  /*3bb0*/  IADD3 R64, R121, 0x28, RZ ;  /* 0x0000002879407810 */ /* 0x000fe20007ffe0ff */
[----:B------:R-:W-:-:S03]  /*3bc0*/  FADD.FTZ R70, R70, R65 ;  /* 0x0000004146467221 */ /* 0x000fc60000010000 */
[----:B------:R-:W-:-:S04]  /*3bd0*/  SHF.R.S32.HI R65, RZ, 0x1f, R64 ;  /* 0x0000001fff417819 */ /* 0x000fc80000011440 */
[----:B------:R-:W-:-:S04]  /*3be0*/  LEA.HI R65, R65, R64, RZ, 0x2 ;  /* 0x0000004041417211 */ /* 0x000fc800078f10ff */
[----:B------:R-:W-:Y:S01]  /*3bf0*/  SHF.R.S32.HI R65, RZ, 0x2, R65 ;  /* 0x00000002ff417819 */ /* 0x000fe20000011441 */
[----:B0-----:R-:W-:Y:S01]  /*3c00*/  FADD.FTZ R125, R125, R66 ;  /* 0x000000427d7d7221 */ /* 0x001fe20000010000 */
        /* <DEDUP_REMOVED lines=15> */
[----:B------:R-:W-:Y:S02]  /*3d00*/  SHF.R.S32.HI R63, RZ, 0x2, R63 ;  /* 0x00000002ff3f7819 */ /* 0x000fe4000001143f */
[----:B------:R-:W-:-:S03]  /*3d10*/  IADD3 R65, R120, R65, RZ ;  /* 0x0000004178417210 */ /* 0x000fc60007ffe0ff */
[----:B------:R-:W-:-:S03]  /*3d20*/  IMAD R63, R63, 0x18, R6 ;  /* 0x000000183f3f7824 */ /* 0x000fc600078e0206 */
[----:B------:R-:W1:Y:S01]  /*3d30*/  LDS.64 R64, [R65] ;  /* 0x0000000041407984 */ /* 0x000e620000000a00 */
[----:B0-----:R-:W-:Y:S01]  /*3d40*/  FADD.FTZ R125, R125, R66 ;  /* 0x000000427d7d7221 */ /* 0x001fe20000010000 */
        /* <DEDUP_REMOVED lines=13> */
[----:B------:R-:W-:Y:S01]  /*3e20*/  LEA.HI R65, R65, R64, RZ, 0x2 ;  /* 0x0000004041417211 */ /* 0x000fe200078f10ff */
[----:B0-----:R-:W-:Y:S01]  /*3e30*/  FADD.FTZ R125, R125, R66 ;  /* 0x000000427d7d7221 */ /* 0x001fe20000010000 */
[----:B------:R-:W-:Y:S02]  /*3e40*/  FADD.FTZ R70, R70, R67 ;  /* 0x0000004346467221 */ /* 0x000fe40000010000 */
[----:B------:R-:W-:-:S05]  /*3e50*/  SHF.R.S32.HI R65, RZ, 0x2, R65 ;  /* 0x00000002ff417819 */ /* 0x000fca0000011441 */
        /* <DEDUP_REMOVED lines=33> */
[----:B------:R-:W-:-:S05]  /*4070*/  SHF.R.S32.HI R65, RZ, 0x2, R65 ;  /* 0x00000002ff417819 */ /* 0x000fca0000011441 */
[----:B------:R-:W-:Y:S02]  /*4080*/  IMAD R65, R65, 0x18, R6 ;  /* 0x0000001841417824 */ /* 0x000fe400078e0206 */
[----:B0-----:R-:W-:Y:S01]  /*4090*/  FADD.FTZ R125, R125, R66 ;  /* 0x000000427d7d7221 */ /* 0x001fe20000010000 */
[----:B------:R-:W-:Y:S02]  /*40a0*/  FADD.FTZ R70, R70, R67 ;  /* 0x0000004346467221 */ /* 0x000fe40000010000 */
        /* <DEDUP_REMOVED lines=36> */
[----:B------:R-:W-:Y:S01]  /*42f0*/  IADD3 R66, R120, R65, RZ ;  /* 0x0000004178427210 */ /* 0x000fe20007ffe0ff */
[----:B--2---:R-:W-:Y:S01]  /*4300*/  FADD.FTZ R125, R125, R62 ;  /* 0x0000003e7d7d7221 */ /* 0x004fe20000010000 */
[----:B------:R-:W-:-:S04]  /*4310*/  IADD3 R62, R121, 0x5c, RZ ;  /* 0x0000005c793e7810 */ /* 0x000fc80007ffe0ff */
[----:B------:R-:W0:Y:S01]  /*4320*/  LDS.64 R66, [R66] ;  /* 0x0000000042427984 */ /* 0x000e220000000a00 */
[----:B------:R-:W-:Y:S01]  /*4330*/  FADD.FTZ R70, R70, R63 ;  /* 0x0000003f46467221 */ /* 0x000fe20000010000 */
[----:B------:R-:W-:-:S04]  /*4340*/  SHF.R.S32.HI R65, RZ, 0x1f, R62 ;  /* 0x0000001fff417819 */ /* 0x000fc8000001143e */
[----:B------:R-:W-:Y:S02]  /*4350*/  LEA.HI R65, R65, R62, RZ, 0x2 ;  /* 0x0000003e41417211 */ /* 0x000fe400078f10ff */
[----:B------:R-:W-:Y:S02]  /*4360*/  IADD3 R62, R121, 0x60, RZ ;  /* 0x00000060793e7810 */ /* 0x000fe40007ffe0ff */
[----:B------:R-:W-:Y:S02]  /*4370*/  SHF.R.S32.HI R65, RZ, 0x2, R65 ;  /* 0x00000002ff417819 */ /* 0x000fe40000011441 */
[----:B------:R-:W-:-:S03]  /*4380*/  SHF.R.S32.HI R63, RZ, 0x1f, R62 ;  /* 0x0000001fff3f7819 */ /* 0x000fc6000001143e */
[----:B------:R-:W-:Y:S01]  /*4390*/  IMAD R65, R65, 0x18, R6 ;  /* 0x0000001841417824 */ /* 0x000fe200078e0206 */
[----:B------:R-:W-:-:S04]  /*43a0*/  LEA.HI R63, R63, R62, RZ, 0x2 ;  /* 0x0000003e3f3f7211 */ /* 0x000fc800078f10ff */
[----:B------:R-:W-:Y:S02]  /*43b0*/  IADD3 R65, R120, R65, RZ ;  /* 0x0000004178417210 */ /* 0x000fe40007ffe0ff */
[----:B------:R-:W-:-:S04]  /*43c0*/  SHF.R.S32.HI R63, RZ, 0x2, R63 ;  /* 0x00000002ff3f7819 */ /* 0x000fc8000001143f */
[----:B------:R-:W1:Y:S01]  /*43d0*/  LDS.64 R64, [R65] ;  /* 0x0000000041407984 */ /* 0x000e620000000a00 */
[----:B------:R-:W-:-:S05]  /*43e0*/  IMAD R63, R63, 0x18, R6 ;  /* 0x000000183f3f7824 */ /* 0x000fca00078e0206 */
[----:B------:R-:W-:-:S06]  /*43f0*/  IADD3 R63, R120, R63, RZ ;  /* 0x0000003f783f7210 */ /* 0x000fcc0007ffe0ff */
[----:B------:R-:W2:Y:S01]  /*4400*/  LDS.64 R62, [R63] ;  /* 0x000000003f3e7984 */ /* 0x000ea20000000a00 */
[----:B0-----:R-:W-:Y:S01]  /*4410*/  FADD.FTZ R125, R125, R66 ;  /* 0x000000427d7d7221 */ /* 0x001fe20000010000 */
[----:B------:R-:W-:-:S03]  /*4420*/  FADD.FTZ R70, R70, R67 ;  /* 0x0000004346467221 */ /* 0x000fc60000010000 */
[----:B-1----:R-:W-:Y:S01]  /*4430*/  FADD.FTZ R125, R125, R64 ;  /* 0x000000407d7d7221 */ /* 0x002fe20000010000 */
[----:B------:R-:W-:Y:S01]  /*4440*/  IADD3 R64, R121, 0x64, RZ ;  /* 0x0000006479407810 */ /* 0x000fe20007ffe0ff */
[----:B------:R-:W-:-:S03]  /*4450*/  FADD.FTZ R70, R70, R65 ;  /* 0x0000004146467221 */ /* 0x000fc60000010000 */
[----:B------:R-:W-:-:S04]  /*4460*/  SHF.R.S32.HI R67, RZ, 0x1f, R64 ;  /* 0x0000001fff437819 */ /* 0x000fc80000011440 */
[----:B------:R-:W-:Y:S01]  /*4470*/  LEA.HI R67, R67, R64, RZ, 0x2 ;  /* 0x0000004043437211 */ /* 0x000fe200078f10ff */
[----:B--2---:R-:W-:-:S03]  /*4480*/  FADD.FTZ R125, R125, R62 ;  /* 0x0000003e7d7d7221 */ /* 0x004fc60000010000 */
[----:B------:R-:W-:Y:S01]  /*4490*/  SHF.R.S32.HI R67, RZ, 0x2, R67 ;  /* 0x00000002ff437819 */ /* 0x000fe20000011443 */
[----:B------:R-:W-:Y:S01]  /*44a0*/  FADD.FTZ R64, R70, R63 ;  /* 0x0000003f46407221 */ /* 0x000fe20000010000 */
[----:B------:R-:W-:-:S03]  /*44b0*/  IADD3 R62, R121, 0x68, RZ ;  /* 0x00000068793e7810 */ /* 0x000fc60007ffe0ff */
[----:B------:R-:W-:Y:S01]  /*44c0*/  IMAD R67, R67, 0x18, R6 ;  /* 0x0000001843437824 */ /* 0x000fe200078e0206 */
[----:B------:R-:W-:-:S04]  /*44d0*/  SHF.R.S32.HI R65, RZ, 0x1f, R62 ;  /* 0x0000001fff417819 */ /* 0x000fc8000001143e */
[----:B------:R-:W-:Y:S02]  /*44e0*/  IADD3 R67, R120, R67, RZ ;  /* 0x0000004378437210 */ /* 0x000fe40007ffe0ff */
[----:B------:R-:W-:-:S04]  /*44f0*/  LEA.HI R65, R65, R62, RZ, 0x2 ;  /* 0x0000003e41417211 */ /* 0x000fc800078f10ff */
[----:B------:R-:W0:Y:S01]  /*4500*/  LDS.64 R66, [R67] ;  /* 0x0000000043427984 */ /* 0x000e220000000a00 */
[----:B------:R-:W-:-:S05]  /*4510*/  SHF.R.S32.HI R65, RZ, 0x2, R65 ;  /* 0x00000002ff417819 */ /* 0x000fca0000011441 */
[----:B------:R-:W-:-:S05]  /*4520*/  IMAD R65, R65, 0x18, R6 ;  /* 0x0000001841417824 */ /* 0x000fca00078e0206 */
[----:B------:R-:W-:Y:S02]  /*4530*/  IADD3 R62, R120, R65, RZ ;  /* 0x00000041783e7210 */ /* 0x000fe40007ffe0ff */
[----:B------:R-:W-:-:S04]  /*4540*/  IADD3 R65, R121, 0x6c, RZ ;  /* 0x0000006c79417810 */ /* 0x000fc80007ffe0ff */
[----:B------:R-:W1:Y:S01]  /*4550*/  LDS.64 R62, [R62] ;  /* 0x000000003e3e7984 */ /* 0x000e620000000a00 */
[----:B0-----:R-:W-:Y:S01]  /*4560*/  FADD.FTZ R125, R125, R66 ;  /* 0x000000427d7d7221 */ /* 0x001fe20000010000 */
[----:B------:R-:W-:Y:S01]  /*4570*/  SHF.R.S32.HI R66, RZ, 0x1f, R65 ;  /* 0x0000001fff427819 */ /* 0x000fe20000011441 */
[----:B------:R-:W-:-:S03]  /*4580*/  FADD.FTZ R64, R64, R67 ;  /* 0x0000004340407221 */ /* 0x000fc60000010000 */
[----:B------:R-:W-:Y:S02]  /*4590*/  LEA.HI R65, R66, R65, RZ, 0x2 ;  /* 0x0000004142417211 */ /* 0x000fe400078f10ff */
[C---:B------:R-:W-:Y:S02]  /*45a0*/  IADD3 R66, R121.reuse, 0x70, RZ ;  /* 0x0000007079427810 */ /* 0x040fe40007ffe0ff */
[----:B------:R-:W-:Y:S02]  /*45b0*/  IADD3 R121, R121, 0x74, RZ ;  /* 0x0000007479797810 */ /* 0x000fe40007ffe0ff */
[----:B------:R-:W-:Y:S02]  /*45c0*/  SHF.R.S32.HI R67, RZ, 0x1f, R66 ;  /* 0x0000001fff437819 */ /* 0x000fe40000011442 */
[----:B------:R-:W-:Y:S02]  /*45d0*/  SHF.R.S32.HI R65, RZ, 0x2, R65 ;  /* 0x00000002ff417819 */ /* 0x000fe40000011441 */
[----:B------:R-:W-:-:S02]  /*45e0*/  LEA.HI R67, R67, R66, RZ, 0x2 ;  /* 0x0000004243437211 */ /* 0x000fc400078f10ff */
[----:B------:R-:W-:Y:S01]  /*45f0*/  SHF.R.S32.HI R66, RZ, 0x1f, R121 ;  /* 0x0000001fff427819 */ /* 0x000fe20000011479 */
[----:B------:R-:W-:Y:S01]  /*4600*/  IMAD R65, R65, 0x18, R6 ;  /* 0x0000001841417824 */ /* 0x000fe200078e0206 */
[----:B------:R-:W-:Y:S01]  /*4610*/  SHF.R.S32.HI R67, RZ, 0x2, R67 ;  /* 0x00000002ff437819 */ /* 0x000fe20000011443 */
[----:B-1----:R-:W-:Y:S01]  /*4620*/  FADD.FTZ R125, R125, R62 ;  /* 0x0000003e7d7d7221 */ /* 0x002fe20000010000 */
[----:B------:R-:W-:Y:S01]  /*4630*/  LEA.HI R66, R66, R121, RZ, 0x2 ;  /* 0x0000007942427211 */ /* 0x000fe200078f10ff */
[----:B------:R-:W-:Y:S02]  /*4640*/  FADD.FTZ R70, R64, R63 ;  /* 0x0000003f40467221 */ /* 0x000fe40000010000 */
[----:B------:R-:W-:Y:S01]  /*4650*/  IMAD R67, R67, 0x18, R6 ;  /* 0x0000001843437824 */ /* 0x000fe200078e0206 */
[----:B------:R-:W-:-:S05]  /*4660*/  SHF.R.S32.HI R71, RZ, 0x2, R66 ;  /* 0x00000002ff477819 */ /* 0x000fca0000011442 */
[----:B------:R-:W-:Y:S01]  /*4670*/  IMAD R121, R71, 0x18, R6 ;  /* 0x0000001847797824 */ /* 0x000fe200078e0206 */
[C---:B------:R-:W-:Y:S02]  /*4680*/  IADD3 R71, R120.reuse, R65, RZ ;  /* 0x0000004178477210 */ /* 0x040fe40007ffe0ff */
[C---:B------:R-:W-:Y:S02]  /*4690*/  IADD3 R65, R120.reuse, R67, RZ ;  /* 0x0000004378417210 */ /* 0x040fe40007ffe0ff */
[----:B------:R-:W-:Y:S01]  /*46a0*/  IADD3 R66, R120, R121, RZ ;  /* 0x0000007978427210 */ /* 0x000fe20007ffe0ff */
        /* <DEDUP_REMOVED lines=9> */
.L_x_3326:
[----:B------:R-:W-:Y:S05]  /*4740*/  BSYNC B0 ;  /* 0x0000000000007941 */ /* 0x000fea0003800000 */
.L_x_3325:
        /* <DEDUP_REMOVED lines=9> */
[----:B------:R-:W-:Y:S01]  /*47e0*/  @!P1 LEA R71, R71, R8, 0x7 ;  /* 0x0000000847479211 */ /* 0x000fe200078e38ff */
[----:B--2---:R-:W-:-:S03]  /*47f0*/  FADD.FTZ R63, R66, R67 ;  /* 0x00000043423f7221 */ /* 0x004fc60000010000 */
[----:B------:R-:W-:-:S05]  /*4800*/  @!P1 SHF.L.U32 R71, R71, 0x1, RZ ;  /* 0x0000000147479819 */ /* 0x000fca00000006ff */
[----:B---3--:R-:W-:-:S05]  /*4810*/  @!P1 IMAD.WIDE.U32 R64, R71, 0x4, R64 ;  /* 0x0000000447409825 */ /* 0x008fca00078e0040 */
        /* <DEDUP_REMOVED lines=13> */
.L_x_3329:
[----:B------:R-:W2:Y:S04]  /*48f0*/  LD.E.STRONG.GPU R62, desc[UR16][R122.64] ;  /* 0x000000107a3e7980 */ /* 0x000ea8000c10f900 */
[----:B--2---:R-:W-:Y:S01]  /*4900*/  CCTL.IVALL ;  /* 0x00000000ff00798f */ /* 0x004fe20002000000 */
[----:B------:R-:W-:Y:S05]  /*4910*/  YIELD ;  /* 0x0000000000007946 */ /* 0x000fea0003800000 */
[----:B-----5:R-:W-:-:S04]  /*4920*/  LOP3.LUT R62, R62, R63, RZ, 0x3c, !PT ;  /* 0x0000003f3e3e7212 */ /* 0x020fc800078e3cff */
[----:B------:R-:W-:-:S13]  /*4930*/  ISETP.GT.AND P1, PT, R62, -0x1, PT ;  /* 0xffffffff3e00780c */ /* 0x000fda0003f24270 */
[----:B------:R-:W-:Y:S05]  /*4940*/  @P1 BRA `(.L_x_3329) ;  /* 0xfffffffc00e81947 */ /* 0x000fea000383ffff */
.L_x_3328:
[----:B------:R-:W-:Y:S05]  /*4950*/  WARPSYNC.ALL ;  /* 0x0000000000007948 */ /* 0x000fea0003800000 */
[----:B------:R-:W-:Y:S06]  /*4960*/  BAR.SYNC.DEFER_BLOCKING 0x0 ;  /* 0x0000000000007b1d */ /* 0x000fec0000010000 */
[----:B------:R-:W-:Y:S05]  /*4970*/  BRA `(.L_x_3330) ;  /* 0x0000000000507947 */ /* 0x000fea0003800000 */
.L_x_3327:
        /* <DEDUP_REMOVED lines=10> */
.L_x_3332:
        /* <DEDUP_REMOVED lines=8> */
.L_x_3331:
[----:B------:R-:W-:Y:S05]  /*4aa0*/  WARPSYNC.ALL ;  /* 0x0000000000007948 */ /* 0x000fea0003800000 */
[----:B------:R-:W-:Y:S06]  /*4ab0*/  BAR.SYNC.DEFER_BLOCKING 0x0 ;  /* 0x0000000000007b1d */ /* 0x000fec0000010000 */
.L_x_3330:
        /* <DEDUP_REMOVED lines=42> */
[----:B------:R-:W-:Y:S01]  /*4d60*/  @!P1 FMUL.FTZ R63, R66, 3.2552085031056776643e-05 ;  /* 0x38088889423f9820 */ /* 0x000fe20000410000 */
[----:B------:R-:W-:Y:S01]  /*4d70*/  @!P1 LOP3.LUT R66, R2, 0x7ffffff8, RZ, 0xc0, !PT ;  /* 0x7ffffff802429812 */ /* 0x000fe200078ec0ff */
[----:B------:R-:W-:Y:S01]  /*4d80*/  @!P1 FMUL.FTZ R62, R62, 3.2552085031056776643e-05 ;  /* 0x380888893e3e9820 */ /* 0x000fe20000410000 */
[----:B------:R-:W-:Y:S01]  /*4d90*/  LEA R64, R19, UR5, 0x3 ;  /* 0x0000000513407c11 */ /* 0x000fe2000f8e18ff */
[----:B------:R-:W-:-:S03]  /*4da0*/  HADD2.F32 R19, -RZ, R60.H0_H0 ;  /* 0x2000003cff137230 */ /* 0x000fc60000004100 */
[----:B------:R-:W-:Y:S01]  /*4db0*/  @!P1 STS.64 [R66+UR5], R62 ;  /* 0x0000003e42009988 */ /* 0x000fe20008000a05 */
[----:B------:R-:W-:Y:S01]  /*4dc0*/  BAR.SYNC.DEFER_BLOCKING 0x0 ;  /* 0x0000000000007b1d */ /* 0x000fe20000010000 */
[----:B------:R-:W-:Y:S01]  /*4dd0*/  FADD.FTZ R19, -R58, R19 ;  /* 0x000000133a137221 */ /* 0x000fe20000010100 */
[----:B------:R-:W-:-:S03]  /*4de0*/  IADD3 R20, P1, R20, UR22, RZ ;  /* 0x0000001614147c10 */ /* 0x000fc6000ff3e0ff */
[----:B------:R-:W-:Y:S01]  /*4df0*/  FMUL.FTZ R19, R30, R19 ;  /* 0x000000131e137220 */ /* 0x000fe20000410000 */
[----:B------:R-:W-:Y:S01]  /*4e00*/  IADD3.X R21, R21, UR23, RZ, P1, !PT ;  /* 0x0000001715157c10 */ /* 0x000fe20008ffe4ff */
[----:B------:R-:W-:Y:S01]  /*4e10*/  UMOV UR5, UR11 ;  /* 0x0000000b00057c82 */ /* 0x000fe20008000000 */
[----:B------:R-:W-:-:S04]  /*4e20*/  IADD3 R22, P1, R22, UR22, RZ ;  /* 0x0000001616167c10 */ /* 0x000fc8000ff3e0ff */
[----:B------:R-:W-:Y:S02]  /*4e30*/  IADD3.X R23, R23, UR23, RZ, P1, !PT ;  /* 0x0000001717177c10 */ /* 0x000fe40008ffe4ff */
[----:B------:R-:W-:-:S04]  /*4e40*/  IADD3 R24, P1, R24, UR22, RZ ;  /* 0x0000001618187c10 */ /* 0x000fc8000ff3e0ff */
[----:B------:R-:W-:Y:S02]  /*4e50*/  IADD3.X R25, R25, UR23, RZ, P1, !PT ;  /* 0x0000001719197c10 */ /* 0x000fe40008ffe4ff */
[----:B------:R-:W-:Y:S01]  /*4e60*/  IADD3 R26, P1, R26, UR22, RZ ;  /* 0x000000161a1a7c10 */ /* 0x000fe2000ff3e0ff */
[----:B------:R-:W1:Y:S03]  /*4e70*/  LDS.64 R64, [R64] ;  /* 0x0000000040407984 */ /* 0x000e660000000a00 */
[----:B------:R-:W-:Y:S02]  /*4e80*/  IADD3.X R27, R27, UR23, RZ, P1, !PT ;  /* 0x000000171b1b7c10 */ /* 0x000fe40008ffe4ff */
[----:B------:R-:W-:-:S04]  /*4e90*/  IADD3 R28, P1, R28, UR22, RZ ;  /* 0x000000161c1c7c10 */ /* 0x000fc8000ff3e0ff */
[----:B------:R-:W-:Y:S02]  /*4ea0*/  IADD3.X R29, R29, UR23, RZ, P1, !PT ;  /* 0x000000171d1d7c10 */ /* 0x000fe40008ffe4ff */
[----:B------:R-:W-:Y:S01]  /*4eb0*/  IADD3 R34, P1, R34, UR22, RZ ;  /* 0x0000001622227c10 */ /* 0x000fe2000ff3e0ff */
[--C-:B-1----:R-:W-:Y:S01]  /*4ec0*/  FFMA.FTZ R84, R33, R84, -R64.reuse ;  /* 0x0000005421547223 */ /* 0x102fe20000010840 */
[--C-:B------:R-:W-:Y:S01]  /*4ed0*/  FFMA.FTZ R86, R35, R86, -R64.reuse ;  /* 0x0000005623567223 */ /* 0x100fe20000010840 */
[--C-:B------:R-:W-:Y:S01]  /*4ee0*/  FFMA.FTZ R48, R3, R48, -R64.reuse ;  /* 0x0000003003307223 */ /* 0x100fe20000010840 */
[C-C-:B------:R-:W-:Y:S01]  /*4ef0*/  FFMA.FTZ R80, R31.reuse, R80, -R64.reuse ;  /* 0x000000501f507223 */ /* 0x140fe20000010840 */
[--C-:B------:R-:W-:Y:S01]  /*4f00*/  FFMA.FTZ R47, R31, R47, -R64.reuse ;  /* 0x0000002f1f2f7223 */ /* 0x100fe20000010840 */
[----:B------:R-:W-:Y:S01]  /*4f10*/  FFMA.FTZ R49, R3, R49, -R64 ;  /* 0x0000003103317223 */ /* 0x000fe20000010840 */
[-C--:B------:R-:W-:Y:S01]  /*4f20*/  FFMA.FTZ R39, R39, -R65.reuse, R84 ;  /* 0x8000004127277223 */ /* 0x080fe20000010054 */
[----:B------:R-:W-:Y:S01]  /*4f30*/  FFMA.FTZ R41, R41, -R65, R86 ;  /* 0x8000004129297223 */ /* 0x000fe20000010056 */
[--C-:B------:R-:W-:Y:S01]  /*4f40*/  FFMA.FTZ R51, R33, R51, -R64.reuse ;  /* 0x0000003321337223 */ /* 0x100fe20000010840 */
[----:B------:R-:W-:Y:S01]  /*4f50*/  FFMA.FTZ R59, R35, R59, -R64 ;  /* 0x0000003b233b7223 */ /* 0x000fe20000010840 */
[-C--:B------:R-:W-:Y:S01]  /*4f60*/  FFMA.FTZ R5, R5, -R65.reuse, R48 ;  /* 0x8000004105057223 */ /* 0x080fe20000010030 */
[----:B------:R-:W-:Y:S01]  /*4f70*/  FFMA.FTZ R37, R37, -R65, R80 ;  /* 0x8000004125257223 */ /* 0x000fe20000010050 */
[--C-:B------:R-:W-:Y:S01]  /*4f80*/  FFMA.FTZ R85, R33, R85, -R64.reuse ;  /* 0x0000005521557223 */ /* 0x100fe20000010840 */
[--C-:B------:R-:W-:Y:S01]  /*4f90*/  FFMA.FTZ R89, R35, R89, -R64.reuse ;  /* 0x0000005923597223 */ /* 0x100fe20000010840 */
[----:B------:R-:W-:Y:S01]  /*4fa0*/  FFMA.FTZ R47, R38, -R65, R47 ;  /* 0x80000041262f7223 */ /* 0x000fe2000001002f */
        /* <DEDUP_REMOVED lines=8> */
[--C-:B------:R-:W-:Y:S01]  /*5030*/  FFMA.FTZ R109, R33, R109, -R64.reuse ;  /* 0x0000006d216d7223 */ /* 0x100fe20000010840 */
[----:B------:R-:W-:Y:S01]  /*5040*/  FFMA.FTZ R49, R36, -R65, R49 ;  /* 0x8000004124317223 */ /* 0x000fe20000010031 */
[C---:B------:R-:W-:Y:S01]  /*5050*/  FMUL.FTZ R39, R30.reuse, R39 ;  /* 0x000000271e277220 */ /* 0x040fe20000410000 */
[----:B------:R-:W-:Y:S01]  /*5060*/  FMUL.FTZ R38, R30, R41 ;  /* 0x000000291e267220 */ /* 0x000fe20000410000 */
[--C-:B------:R-:W-:Y:S01]  /*5070*/  FFMA.FTZ R78, R3, R78, -R64.reuse ;  /* 0x0000004e034e7223 */ /* 0x100fe20000010840 */
[--C-:B------:R-:W-:Y:S01]  /*5080*/  FFMA.FTZ R31, R31, R119, -R64.reuse ;  /* 0x000000771f1f7223 */ /* 0x100fe20000010840 */
[--C-:B------:R-:W-:Y:S01]  /*5090*/  FFMA.FTZ R33, R33, R117, -R64.reuse ;  /* 0x0000007521217223 */ /* 0x100fe20000010840 */
[-C--:B------:R-:W-:Y:S01]  /*50a0*/  FFMA.FTZ R51, R40, -R65.reuse, R51 ;  /* 0x8000004128337223 */ /* 0x080fe20000010033 */
[----:B------:R-:W-:Y:S01]  /*50b0*/  FFMA.FTZ R59, R42, -R65, R59 ;  /* 0x800000412a3b7223 */ /* 0x000fe2000001003b */
[C---:B------:R-:W-:Y:S01]  /*50c0*/  FMUL.FTZ R5, R30.reuse, R5 ;  /* 0x000000051e057220 */ /* 0x040fe20000410000 */
[----:B------:R-:W-:Y:S01]  /*50d0*/  FMUL.FTZ R36, R30, R37 ;  /* 0x000000251e247220 */ /* 0x000fe20000410000 */
[--C-:B------:R-:W-:Y:S01]  /*50e0*/  FFMA.FTZ R83, R3, R83, -R64.reuse ;  /* 0x0000005303537223 */ /* 0x100fe20000010840 */
[--C-:B------:R-:W-:Y:S01]  /*50f0*/  FFMA.FTZ R91, R35, R91, -R64.reuse ;  /* 0x0000005b235b7223 */ /* 0x100fe20000010840 */
[-C--:B------:R-:W-:Y:S01]  /*5100*/  FFMA.FTZ R85, R50, -R65.reuse, R85 ;  /* 0x8000004132557223 */ /* 0x080fe20000010055 */
[----:B------:R-:W-:Y:S01]  /*5110*/  FFMA.FTZ R89, R82, -R65, R89 ;  /* 0x8000004152597223 */ /* 0x000fe20000010059 */
[C-C-:B------:R-:W-:Y:S01]  /*5120*/  FFMA.FTZ R97, R3.reuse, R97, -R64.reuse ;  /* 0x0000006103617223 */ /* 0x140fe20000010840 */
[C-C-:B------:R-:W-:Y:S01]  /*5130*/  FFMA.FTZ R101, R3.reuse, R101, -R64.reuse ;  /* 0x0000006503657223 */ /* 0x140fe20000010840 */
[C-C-:B------:R-:W-:Y:S01]  /*5140*/  FFMA.FTZ R107, R3.reuse, R107, -R64.reuse ;  /* 0x0000006b036b7223 */ /* 0x140fe20000010840 */
[--C-:B------:R-:W-:Y:S01]  /*5150*/  FFMA.FTZ R3, R3, R111, -R64.reuse ;  /* 0x0000006f03037223 */ /* 0x100fe20000010840 */
[C-C-:B------:R-:W-:Y:S01]  /*5160*/  FFMA.FTZ R77, R35.reuse, R77, -R64.reuse ;  /* 0x0000004d234d7223 */ /* 0x140fe20000010840 */
[C-C-:B------:R-:W-:Y:S01]  /*5170*/  FFMA.FTZ R75, R35.reuse, R75, -R64.reuse ;  /* 0x0000004b234b7223 */ /* 0x140fe20000010840 */
[----:B------:R-:W-:Y:S01]  /*5180*/  FFMA.FTZ R113, R35, R113, -R64 ;  /* 0x0000007123717223 */ /* 0x000fe20000010840 */
[-C--:B------:R-:W-:Y:S01]  /*5190*/  FFMA.FTZ R63, R19, -R65.reuse, R78 ;  /* 0x80000041133f7223 */ /* 0x080fe2000001004e */
[-C--:B------:R-:W-:Y:S01]  /*51a0*/  FFMA.FTZ R31, R118, -R65.reuse, R31 ;  /* 0x80000041761f7223 */ /* 0x080fe2000001001f */
[----:B------:R-:W-:Y:S01]  /*51b0*/  FFMA.FTZ R33, R116, -R65, R33 ;  /* 0x8000004174217223 */ /* 0x000fe20000010021 */
[----:B------:R-:W-:Y:S01]  /*51c0*/  F2FP.F16.F32.PACK_AB R39, R38, R39 ;  /* 0x000000272627723e */ /* 0x000fe200000000ff */
        /* <DEDUP_REMOVED lines=9> */
[----:B------:R-:W-:Y:S01]  /*5260*/  FFMA.FTZ R91, R96, -R65, R91 ;  /* 0x80000041605b7223 */ /* 0x000fe2000001005b */
        /* <DEDUP_REMOVED lines=18> */
[----:B------:R-:W-:Y:S01]  /*5390*/  FFMA.FTZ R35, R114, -R65, R35 ;  /* 0x8000004172237223 */ /* 0x000fe20000010023 */
[C---:B------:R-:W-:Y:S01]  /*53a0*/  FMUL.FTZ R83, R30.reuse, R83 ;  /* 0x000000531e537220 */ /* 0x040fe20000410000 */
[C---:B------:R-:W-:Y:S01]  /*53b0*/  FMUL.FTZ R42, R30.reuse, R87 ;  /* 0x000000571e2a7220 */ /* 0x040fe20000410000 */
[----:B------:R-:W-:Y:S01]  /*53c0*/  PRMT R31, R19, 0x7632, R31 ;  /* 0x00007632131f7816 */ /* 0x000fe2000000001f */
[----:B------:R-:W-:Y:S01]  /*53d0*/  FMUL.FTZ R93, R30, R93 ;  /* 0x0000005d1e5d7220 */ /* 0x000fe20000410000 */
[----:B------:R-:W-:Y:S01]  /*53e0*/  F2FP.F16.F32.PACK_AB R51, R40, R51 ;  /* 0x000000332833723e */ /* 0x000fe200000000ff */
[C---:B------:R-:W-:Y:S01]  /*53f0*/  FMUL.FTZ R48, R30.reuse, R91 ;  /* 0x0000005b1e307220 */ /* 0x040fe20000410000 */
[----:B------:R-:W-:Y:S01]  /*5400*/  PRMT R33, R39, 0x7632, R33 ;  /* 0x0000763227217816 */ /* 0x000fe20000000021 */
[----:B------:R-:W-:Y:S01]  /*5410*/  FMUL.FTZ R97, R30, R97 ;  /* 0x000000611e617220 */ /* 0x000fe20000410000 */
[----:B------:R-:W-:Y:S01]  /*5420*/  F2FP.F16.F32.PACK_AB R49, R38, R49 ;  /* 0x000000312631723e */ /* 0x000fe200000000ff */
        /* <DEDUP_REMOVED lines=15> */
[----:B------:R1:W-:Y:S01]  /*5520*/  STG.E.U16 desc[UR16][R20.64], R19 ;  /* 0x0000001314007986 */ /* 0x0003e2000c101510 */
[----:B------:R-:W-:Y:S01]  /*5530*/  FMUL.FTZ R30, R30, R35 ;  /* 0x000000231e1e7220 */ /* 0x000fe20000410000 */
[----:B------:R-:W-:-:S02]  /*5540*/  PRMT R35, R49, 0x7632, R35 ;  /* 0x0000763231237816 */ /* 0x000fc40000000023 */
[----:B------:R-:W-:Y:S01]  /*5550*/  STG.E.U16 desc[UR16][R20.64+0x2], R31 ;  /* 0x0000021f14007986 */ /* 0x000fe2000c101510 */
[----:B------:R-:W-:Y:S02]  /*5560*/  F2FP.F16.F32.PACK_AB R83, R42, R83 ;  /* 0x000000532a53723e */ /* 0x000fe400000000ff */
[----:B------:R-:W-:Y:S01]  /*5570*/  F2FP.F16.F32.PACK_AB R93, R48, R93 ;  /* 0x0000005d305d723e */ /* 0x000fe200000000ff */
[----:B------:R-:W-:Y:S01]  /*5580*/  STG.E.U16 desc[UR16][R20.64+0x4], R39 ;  /* 0x0000042714007986 */ /* 0x000fe2000c101510 */
[----:B------:R-:W-:Y:S02]  /*5590*/  F2FP.F16.F32.PACK_AB R97, R46, R97 ;  /* 0x000000612e61723e */ /* 0x000fe400000000ff */
[----:B------:R-:W-:Y:S01]  /*55a0*/  F2FP.F16.F32.PACK_AB R101, R50, R101 ;  /* 0x000000653265723e */ /* 0x000fe200000000ff */
[----:B------:R2:W-:Y:S01]  /*55b0*/  STG.E.U16 desc[UR16][R20.64+0x6], R33 ;  /* 0x0000062114007986 */ /* 0x0005e2000c101510 */
[----:B-1----:R-:W-:Y:S02]  /*55c0*/  PRMT R19, R51, 0x7632, R19 ;  /* 0x0000763233137816 */ /* 0x002fe40000000013 */
[----:B------:R-:W-:Y:S01]  /*55d0*/  F2FP.F16.F32.PACK_AB R61, R58, R61 ;  /* 0x0000003d3a3d723e */ /* 0x000fe200000000ff */
[----:B------:R-:W-:Y:S01]  /*55e0*/  STG.E.U16 desc[UR16][R22.64], R49 ;  /* 0x0000003116007986 */ /* 0x000fe2000c101510 */
[----:B------:R-:W-:-:S02]  /*55f0*/  F2FP.F16.F32.PACK_AB R63, R60, R63 ;  /* 0x0000003f3c3f723e */ /* 0x000fc400000000ff */
[----:B------:R-:W-:Y:S01]  /*5600*/  F2FP.F16.F32.PACK_AB R103, R62, R103 ;  /* 0x000000673e67723e */ /* 0x000fe200000000ff */
[----:B------:R1:W-:Y:S01]  /*5610*/  STG.E.U16 desc[UR16][R22.64+0x6], R19 ;  /* 0x0000061316007986 */ /* 0x0003e2000c101510 */
[----:B------:R-:W-:Y:S02]  /*5620*/  F2FP.F16.F32.PACK_AB R107, R64, R107 ;  /* 0x0000006b406b723e */ /* 0x000fe400000000ff */
[----:B------:R-:W-:Y:S01]  /*5630*/  F2FP.F16.F32.PACK_AB R109, R66, R109 ;  /* 0x0000006d426d723e */ /* 0x000fe200000000ff */
[----:B------:R3:W-:Y:S01]  /*5640*/  STG.E.U16 desc[UR16][R22.64+0x2], R35 ;  /* 0x0000022316007986 */ /* 0x0007e2000c101510 */
[----:B--2---:R-:W-:Y:S02]  /*5650*/  PRMT R20, R85, 0x7632, R20 ;  /* 0x0000763255147816 */ /* 0x004fe40000000014 */
[----:B------:R-:W-:Y:S01]  /*5660*/  PRMT R21, R83, 0x7632, R21 ;  /* 0x0000763253157816 */ /* 0x000fe20000000015 */
[----:B------:R2:W-:Y:S01]  /*5670*/  STG.E.U16 desc[UR16][R22.64+0x4], R51 ;  /* 0x0000043316007986 */ /* 0x0005e2000c101510 */
[----:B------:R-:W-:-:S02]  /*5680*/  F2FP.F16.F32.PACK_AB R3, R36, R3 ;  /* 0x000000032403723e */ /* 0x000fc400000000ff */
[----:B------:R-:W-:Y:S01]  /*5690*/  F2FP.F16.F32.PACK_AB R5, R30, R5 ;  /* 0x000000051e05723e */ /* 0x000fe200000000ff */
[----:B------:R4:W-:Y:S01]  /*56a0*/  STG.E.U16 desc[UR16][R24.64+0x6], R20 ;  /* 0x0000061418007986 */ /* 0x0009e2000c101510 */
[----:B-1----:R-:W-:-:S03]  /*56b0*/  PRMT R19, R93, 0x7632, R19 ;  /* 0x000076325d137816 */ /* 0x002fc60000000013 */
[----:B------:R-:W-:Y:S01]  /*56c0*/  STG.E.U16 desc[UR16][R24.64], R83 ;  /* 0x0000005318007986 */ /* 0x000fe2000c101510 */
[----:B---3--:R-:W-:Y:S02]  /*56d0*/  IADD3.X R35, R32, UR23, RZ, P1, !PT ;  /* 0x0000001720237c10 */ /* 0x008fe40008ffe4ff */
[----:B--2---:R-:W-:Y:S01]  /*56e0*/  PRMT R23, R97, 0x7632, R23 ;  /* 0x0000763261177816 */ /* 0x004fe20000000017 */
[----:B------:R1:W-:Y:S01]  /*56f0*/  STG.E.U16 desc[UR16][R24.64+0x2], R21 ;  /* 0x0000021518007986 */ /* 0x0003e2000c101510 */
[----:B----4-:R-:W-:-:S03]  /*5700*/  PRMT R20, R101, 0x7632, R20 ;  /* 0x0000763265147816 */ /* 0x010fc60000000014 */
[----:B------:R2:W-:Y:S04]  /*5710*/  STG.E.U16 desc[UR16][R24.64+0x4], R85 ;  /* 0x0000045518007986 */ /* 0x0005e8000c101510 */
[----:B------:R3:W-:Y:S01]  /*5720*/  STG.E.U16 desc[UR16][R26.64+0x6], R19 ;  /* 0x000006131a007986 */ /* 0x0007e2000c101510 */
[----:B-1----:R-:W-:-:S03]  /*5730*/  PRMT R21, R61, 0x7632, R21 ;  /* 0x000076323d157816 */ /* 0x002fc60000000015 */
[----:B------:R-:W-:Y:S01]  /*5740*/  STG.E.U16 desc[UR16][R26.64], R97 ;  /* 0x000000611a007986 */ /* 0x000fe2000c101510 */
[----:B--2---:R-:W-:-:S03]  /*5750*/  PRMT R24, R107, 0x7632, R24 ;  /* 0x000076326b187816 */ /* 0x004fc60000000018 */
[----:B------:R1:W-:Y:S01]  /*5760*/  STG.E.U16 desc[UR16][R26.64+0x2], R23 ;  /* 0x000002171a007986 */ /* 0x0003e2000c101510 */
[----:B------:R-:W-:Y:S02]  /*5770*/  PRMT R25, R5, 0x7632, R25 ;  /* 0x0000763205197816 */ /* 0x000fe40000000019 */
[----:B---3--:R-:W-:Y:S01]  /*5780*/  PRMT R19, R63, 0x7632, R19 ;  /* 0x000076323f137816 */ /* 0x008fe20000000013 */
[----:B------:R-:W-:Y:S04]  /*5790*/  STG.E.U16 desc[UR16][R26.64+0x4], R93 ;  /* 0x0000045d1a007986 */ /* 0x000fe8000c101510 */
[----:B------:R2:W-:Y:S04]  /*57a0*/  STG.E.U16 desc[UR16][R28.64+0x2], R20 ;  /* 0x000002141c007986 */ /* 0x0005e8000c101510 */
[----:B------:R-:W-:Y:S01]  /*57b0*/  STG.E.U16 desc[UR16][R28.64], R101 ;  /* 0x000000651c007986 */ /* 0x000fe2000c101510 */
[----:B-1----:R-:W-:-:S03]  /*57c0*/  PRMT R23, R103, 0x7632, R23 ;  /* 0x0000763267177816 */ /* 0x002fc60000000017 */
[----:B------:R-:W-:Y:S01]  /*57d0*/  STG.E.U16 desc[UR16][R28.64+0x4], R61 ;  /* 0x0000043d1c007986 */ /* 0x000fe2000c101510 */
[----:B--2---:R-:W-:-:S03]  /*57e0*/  IADD3 R20, P1, R45, UR22, RZ ;  /* 0x000000162d147c10 */ /* 0x004fc6000ff3e0ff */
[----:B------:R1:W-:Y:S04]  /*57f0*/  STG.E.U16 desc[UR16][R28.64+0x6], R21 ;  /* 0x000006151c007986 */ /* 0x0003e8000c101510 */
[----:B------:R2:W-:Y:S04]  /*5800*/  STG.E.U16 desc[UR16][R34.64+0x2], R19 ;  /* 0x0000021322007986 */ /* 0x0005e8000c101510 */
[----:B------:R-:W-:Y:S01]  /*5810*/  STG.E.U16 desc[UR16][R34.64], R63 ;  /* 0x0000003f22007986 */ /* 0x000fe2000c101510 */
[----:B-1----:R-:W-:-:S03]  /*5820*/  IADD3.X R21, R43, UR23, RZ, P1, !PT ;  /* 0x000000172b157c10 */ /* 0x002fc60008ffe4ff */
[----:B------:R-:W-:Y:S01]  /*5830*/  STG.E.U16 desc[UR16][R34.64+0x4], R103 ;  /* 0x0000046722007986 */ /* 0x000fe2000c101510 */
[----:B------:R-:W-:Y:S02]  /*5840*/  IADD3 R22, P1, R73, UR22, RZ ;  /* 0x0000001649167c10 */ /* 0x000fe4000ff3e0ff */
[----:B--2---:R-:W-:Y:S01]  /*5850*/  PRMT R19, R109, 0x7632, R19 ;  /* 0x000076326d137816 */ /* 0x004fe20000000013 */
[----:B------:R1:W-:Y:S04]  /*5860*/  STG.E.U16 desc[UR16][R34.64+0x6], R23 ;  /* 0x0000061722007986 */ /* 0x0003e8000c101510 */
[----:B------:R-:W-:Y:S04]  /*5870*/  STG.E.U16 desc[UR16][R20.64], R107 ;  /* 0x0000006b14007986 */ /* 0x000fe8000c101510 */
[----:B------:R-:W-:Y:S04]  /*5880*/  STG.E.U16 desc[UR16][R20.64+0x2], R24 ;  /* 0x0000021814007986 */ /* 0x000fe8000c101510 */
[----:B------:R-:W-:Y:S01]  /*5890*/  STG.E.U16 desc[UR16][R20.64+0x4], R109 ;  /* 0x0000046d14007986 */ /* 0x000fe2000c101510 */
[----:B-1----:R-:W-:-:S03]  /*58a0*/  IADD3.X R23, R81, UR23, RZ, P1, !PT ;  /* 0x0000001751177c10 */ /* 0x002fc60008ffe4ff */
[----:B------:R1:W-:Y:S04]  /*58b0*/  STG.E.U16 desc[UR16][R20.64+0x6], R19 ;  /* 0x0000061314007986 */ /* 0x0003e8000c101510 */
[----:B------:R2:W-:Y:S04]  /*58c0*/  STG.E.U16 desc[UR16][R22.64], R3 ;  /* 0x0000000316007986 */ /* 0x0005e8000c101510 */
[----:B------:R2:W-:Y:S01]  /*58d0*/  STG.E.U16 desc[UR16][R22.64+0x4], R5 ;  /* 0x0000040516007986 */ /* 0x0005e2000c101510 */
[----:B-1----:R-:W-:-:S03]  /*58e0*/  PRMT R21, R3, 0x7632, R21 ;  /* 0x0000763203157816 */ /* 0x002fc60000000015 */
[----:B------:R2:W-:Y:S04]  /*58f0*/  STG.E.U16 desc[UR16][R22.64+0x6], R25 ;  /* 0x0000061916007986 */ /* 0x0005e8000c101510 */
[----:B------:R2:W-:Y:S01]  /*5900*/  STG.E.U16 desc[UR16][R22.64+0x2], R21 ;  /* 0x0000021516007986 */ /* 0x0005e2000c101510 */
[----:B------:R-:W-:Y:S05]  /*5910*/  @!P0 BRA `(.L_x_3333) ;  /* 0xffffffac00648947 */ /* 0x000fea000383ffff */
.L_x_3323:
        /* <DEDUP_REMOVED lines=81> */
.L_x_3350:
        /* <DEDUP_REMOVED lines=42> */
.L_x_3337:
[----:B------:R-:W-:Y:S05]  /*60d0*/  BSYNC B1 ;  /* 0x0000000000017941 */ /* 0x000fea0003800000 */
.L_x_3336:
        /* <DEDUP_REMOVED lines=18> */
.L_x_3340:
        /* <DEDUP_REMOVED lines=55> */
.L_x_3339:
[----:B------:R-:W-:Y:S05]  /*6570*/  BSYNC B1 ;  /* 0x0000000000017941 */ /* 0x000fea0003800000 */
.L_x_3338:
        /* <DEDUP_REMOVED lines=35> */
.L_x_3342:
[----:B------:R-:W-:Y:S05]  /*67b0*/  BSYNC B1 ;  /* 0x0000000000017941 */ /* 0x000fea0003800000 */
.L_x_3341:
        /* <DEDUP_REMOVED lines=15> */
.L_x_3335:
[----:B------:R-:W-:Y:S05]  /*68b0*/  BSYNC B0 ;  /* 0x0000000000007941 */ /* 0x000fea0003800000 */
.L_x_3334:
        /* <DEDUP_REMOVED lines=36> */
.L_x_3359:
        /* <DEDUP_REMOVED lines=41> */
.L_x_3369:
        /* <DEDUP_REMOVED lines=35> */
.L_x_3379:
[----:B----4-:R-:W-:Y:S01]  /*6fc0*/  FADD.FTZ R30, R42, R32 ;  /* 0x000000202a1e7221 */ /* 0x010fe20000010000 */
[----:B------:R-:W-:Y:S02]  /*6fd0*/  @!P1 F2FP.F16.F32.PACK_AB R25, RZ, R33 ;  /* 0x00000021ff19923e */ /* 0x000fe400000000ff */
[----:B------:R-:W-:Y:S02]  /*6fe0*/  MOV R33, R18 ;  /* 0x0000001200217202 */ /* 0x000fe40000000f00 */
[----:B------:R-:W-:Y:S01]  /*6ff0*/  @!P1 F2FP.F16.F32.PACK_AB R30, RZ, R30 ;  /* 0x0000001eff1e923e */ /* 0x000fe200000000ff */
[----:B------:R4:W-:Y:S04]  /*7000*/  @!P1 STG.E.U16 desc[UR16][R26.64+0x78], R25 ;  /* 0x000078191a009986 */ /* 0x0009e8000c101510 */
[----:B------:R4:W-:Y:S02]  /*7010*/  @!P1 STG.E.U16 desc[UR16][R28.64+0x78], R30 ;  /* 0x0000781e1c009986 */ /* 0x0009e4000c101510 */
.L_x_3345:
[----:B------:R-:W-:Y:S05]  /*7020*/  BSYNC B0 ;  /* 0x0000000000007941 */ /* 0x000fea0003800000 */
.L_x_3344:
        /* <DEDUP_REMOVED lines=146> */
.L_x_3413:
[----:B01----:R-:W-:Y:S01]  /*7950*/  FADD.FTZ R30, R50, R32 ;  /* 0x00000020321e7221 */ /* 0x003fe20000010000 */
[----:B------:R-:W-:-:S04]  /*7960*/  @!P0 F2FP.F16.F32.PACK_AB R25, RZ, R36 ;  /* 0x00000024ff19823e */ /* 0x000fc800000000ff */
[----:B------:R-:W-:Y:S01]  /*7970*/  @!P0 F2FP.F16.F32.PACK_AB R30, RZ, R30 ;  /* 0x0000001eff1e823e */ /* 0x000fe200000000ff */
[----:B------:R0:W-:Y:S04]  /*7980*/  @!P0 STG.E.U16 desc[UR16][R26.64+0xb4], R25 ;  /* 0x0000b4191a008986 */ /* 0x0001e8000c101510 */
[----:B------:R0:W-:Y:S02]  /*7990*/  @!P0 STG.E.U16 desc[UR16][R28.64+0xb4], R30 ;  /* 0x0000b41e1c008986 */ /* 0x0001e4000c101510 */
.L_x_3343:
[----:B------:R-:W-:Y:S05]  /*79a0*/  WARPSYNC.ALL ;  /* 0x0000000000007948 */ /* 0x000fea0003800000 */
[----:B------:R-:W-:Y:S01]  /*79b0*/  IADD3 R14, R14, 0x800, RZ ;  /* 0x000008000e0e7810 */ /* 0x000fe20007ffe0ff */
[----:B------:R-:W-:Y:S03]  /*79c0*/  BAR.SYNC.DEFER_BLOCKING 0x0 ;  /* 0x0000000000007b1d */ /* 0x000fe60000010000 */
[----:B------:R-:W-:-:S13]  /*79d0*/  ISETP.GE.AND P0, PT, R14, UR14, PT ;  /* 0x0000000e0e007c0c */ /* 0x000fda000bf06270 */
[----:B------:R-:W-:Y:S05]  /*79e0*/  @!P0 BRA `(.L_x_3350) ;  /* 0xffffffe400108947 */ /* 0x000fea000383ffff */
[----:B------:R-:W-:Y:S05]  /*79f0*/  EXIT ;  /* 0x000000000000794d */ /* 0x000fea0003800000 */
.L_x_3346:
[----:B------:R-:W-:Y:S01]  /*7a00*/  HFMA2.MMA R31, -RZ, RZ, 0, 4.76837158203125e-07 ;  /* 0x00000008ff1f7435 */ /* 0x000fe200000001ff */
[----:B--2---:R-:W-:Y:S02]  /*7a10*/  MOV R34, R26 ;  /* 0x0000001a00227202 */ /* 0x004fe40000000f00 */
[----:B------:R-:W-:Y:S02]  /*7a20*/  MOV R30, 0x101f ;  /* 0x0000101f001e7802 */ /* 0x000fe40000000f00 */
[----:B0-----:R-:W-:-:S07]  /*7a30*/  MOV R25, 0xffff ;  /* 0x0000ffff00197802 */ /* 0x001fce0000000f00 */
[----:B-1-3--:R-:W-:Y:S05]  /*7a40*/  WARPSYNC.COLLECTIVE R25, `(.L_x_3351) ;  /* 0x0000000019087348 */ /* 0x00afea0003c00000 */
[----:B------:R0:W2:Y:S02]  /*7a50*/  SHFL.BFLY P2, R32, R34, R31, R30 ;  /* 0x0c00001f22207389 */ /* 0x0000a4000004001e */
[----:B0123--:R-:W-:Y:S01]  /*7a60*/  ENDCOLLECTIVE ;  /* 0x000000000000791b */ /* 0x00ffe20003800000 */
.L_x_3351:
[----:B------:R-:W-:Y:S02]  /*7a70*/  MOV R34, R27 ;  /* 0x0000001b00227202 */ /* 0x000fe40000000f00 */
[----:B------:R-:W-:-:S07]  /*7a80*/  MOV R29, R32 ;  /* 0x00000020001d7202 */ /* 0x000fce0000000f00 */
[----:B------:R-:W-:Y:S05]  /*7a90*/  WARPSYNC.COLLECTIVE R25, `(.L_x_3352) ;  /* 0x0000000019087348 */ /* 0x000fea0003c00000 */
[----:B------:R0:W1:Y:S02]  /*7aa0*/  SHFL.BFLY P2, R32, R34, R31, R30 ;  /* 0x0c00001f22207389 */ /* 0x000064000004001e */
[----:B01----:R-:W-:Y:S01]  /*7ab0*/  ENDCOLLECTIVE ;  /* 0x000000000000791b */ /* 0x003fe20003800000 */
.L_x_3352:
[----:B------:R-:W-:Y:S01]  /*7ac0*/  FADD.FTZ R29, R29, R26 ;  /* 0x0000001a1d1d7221 */ /* 0x000fe20000010000 */
[----:B------:R-:W-:-:S04]  /*7ad0*/  HFMA2.MMA R31, -RZ, RZ, 0, 2.384185791015625e-07 ;  /* 0x00000004ff1f7435 */ /* 0x000fc800000001ff */
[----:B------:R-:W-:Y:S02]  /*7ae0*/  MOV R34, R29 ;  /* 0x0000001d00227202 */ /* 0x000fe40000000f00 */
[----:B------:R-:W-:-:S07]  /*7af0*/  MOV R28, R32 ;  /* 0x00000020001c7202 */ /* 0x000fce0000000f00 */
[----:B------:R-:W-:Y:S05]  /*7b00*/  WARPSYNC.COLLECTIVE R25, `(.L_x_3353) ;  /* 0x0000000019087348 */ /* 0x000fea0003c00000 */
[----:B------:R0:W1:Y:S02]  /*7b10*/  SHFL.BFLY P2, R32, R34, R31, R30 ;  /* 0x0c00001f22207389 */ /* 0x000064000004001e */
[----:B01----:R-:W-:Y:S01]  /*7b20*/  ENDCOLLECTIVE ;  /* 0x000000000000791b */ /* 0x003fe20003800000 */
.L_x_3353:
[----:B------:R-:W-:-:S05]  /*7b30*/  FADD.FTZ R28, R28, R27 ;  /* 0x0000001b1c1c7221 */ /* 0x000fca0000010000 */
[----:B------:R-:W-:Y:S02]  /*7b40*/  MOV R34, R28 ;  /* 0x0000001c00227202 */ /* 0x000fe40000000f00 */
[----:B------:R-:W-:-:S07]  /*7b50*/  MOV R36, R32 ;  /* 0x0000002000247202 */ /* 0x000fce0000000f00 */
[----:B------:R-:W-:Y:S05]  /*7b60*/  WARPSYNC.COLLECTIVE R25, `(.L_x_3354) ;  /* 0x0000000019087348 */ /* 0x000fea0003c00000 */
[----:B------:R0:W1:Y:S02]  /*7b70*/  SHFL.BFLY P2, R32, R34, R31, R30 ;  /* 0x0c00001f22207389 */ /* 0x000064000004001e */
[----:B01----:R-:W-:Y:S01]  /*7b80*/  ENDCOLLECTIVE ;  /* 0x000000000000791b */ /* 0x003fe20003800000 */
.L_x_3354:
[----:B------:R-:W-:Y:S01]  /*7b90*/  FADD.FTZ R36, R29, R36 ;  /* 0x000000241d247221 */ /* 0x000fe20000010000 */
[----:B------:R-:W-:-:S04]  /*7ba0*/  HFMA2.MMA R31, -RZ, RZ, 0, 1.1920928955078125e-07 ;  /* 0x00000002ff1f7435 */ /* 0x000fc800000001ff */
[----:B------:R-:W-:Y:S02]  /*7bb0*/  MOV R34, R36 ;  /* 0x0000002400227202 */ /* 0x000fe40000000f00 */
[----:B------:R-:W-:-:S07]  /*7bc0*/  MOV R33, R32 ;  /* 0x0000002000217202 */ /* 0x000fce0000000f00 */
[----:B------:R-:W-:Y:S05]  /*7bd0*/  WARPSYNC.COLLECTIVE R25, `(.L_x_3355) ;  /* 0x0000000019087348 */ /* 0x000fea0003c00000 */
[----:B------:R0:W1:Y:S02]  /*7be0*/  SHFL.BFLY P2, R32, R34, R31, R30 ;  /* 0x0c00001f22207389 */ /* 0x000064000004001e */
[----:B01----:R-:W-:Y:S01]  /*7bf0*/  ENDCOLLECTIVE ;  /* 0x000000000000791b */ /* 0x003fe20003800000 */
.L_x_3355:
[----:B------:R-:W-:-:S05]  /*7c00*/  FADD.FTZ R33, R28, R33 ;  /* 0x000000211c217221 */ /* 0x000fca0000010000 */
[----:B------:R-:W-:Y:S02]  /*7c10*/  MOV R34, R33 ;  /* 0x0000002100227202 */ /* 0x000fe40000000f00 */
[----:B------:R-:W-:-:S07]  /*7c20*/  MOV R35, R32 ;  /* 0x0000002000237202 */ /* 0x000fce0000000f00 */
[----:B------:R-:W-:Y:S05]  /*7c30*/  WARPSYNC.COLLECTIVE R25, `(.L_x_3356) ;  /* 0x0000000019087348 */ /* 0x000fea0003c00000 */
[----:B------:R0:W1:Y:S02]  /*7c40*/  SHFL.BFLY P2, R32, R34, R31, R30 ;  /* 0x0c00001f22207389 */ /* 0x000064000004001e */
[----:B01----:R-:W-:Y:S01]  /*7c50*/  ENDCOLLECTIVE ;  /* 0x000000000000791b */ /* 0x003fe20003800000 */
.L_x_3356:
[----:B------:R-:W-:Y:S01]  /*7c60*/  FADD.FTZ R35, R36, R35 ;  /* 0x0000002324237221 */ /* 0x000fe20000010000 */
[----:B------:R-:W-:-:S04]  /*7c70*/  HFMA2.MMA R31, -RZ, RZ, 0, 5.9604644775390625e-08 ;  /* 0x00000001ff1f7435 */ /* 0x000fc800000001ff */
[----:B------:R-:W-:Y:S02]  /*7c80*/  MOV R34, R35 ;  /* 0x0000002300227202 */ /* 0x000fe40000000f00 */
[----:B------:R-:W-:-:S07]  /*7c90*/  MOV R26, R32 ;  /* 0x00000020001a7202 */ /* 0x000fce0000000f00 */
[----:B------:R-:W-:Y:S05]  /*7ca0*/  WARPSYNC.COLLECTIVE R25, `(.L_x_3357) ;  /* 0x0000000019087348 */ /* 0x000fea0003c00000 */
[----:B------:R0:W1:Y:S02]  /*7cb0*/  SHFL.BFLY P2, R32, R34, R31, R30 ;  /* 0x0c00001f22207389 */ /* 0x000064000004001e */
[----:B01----:R-:W-:Y:S01]  /*7cc0*/  ENDCOLLECTIVE ;  /* 0x000000000000791b */ /* 0x003fe20003800000 */
.L_x_3357:
[----:B------:R-:W-:-:S05]  /*7cd0*/  FADD.FTZ R37, R33, R26 ;  /* 0x0000001a21257221 */ /* 0x000fca0000010000 */
[----:B------:R-:W-:Y:S02]  /*7ce0*/  MOV R34, R37 ;  /* 0x0000002500227202 */ /* 0x000fe40000000f00 */
[----:B------:R-:W-:-:S07]  /*7cf0*/  MOV R38, R32 ;  /* 0x0000002000267202 */ /* 0x000fce0000000f00 */
[----:B------:R-:W-:Y:S05]  /*7d00*/  WARPSYNC.COLLECTIVE R25, `(.L_x_3358) ;  /* 0x0000000019087348 */ /* 0x000fea0003c00000 */
[----:B------:R0:W1:Y:S02]  /*7d10*/  SHFL.BFLY P2, R32, R34, R31, R30 ;  /* 0x0c00001f22207389 */ /* 0x000064000004001e */
[----:B01----:R-:W-:Y:S01]  /*7d20*/  ENDCOLLECTIVE ;  /* 0x000000000000791b */ /* 0x003fe20003800000 */
.L_x_3358:
[----:B------:R-:W-:Y:S01]  /*7d30*/  FADD.FTZ R38, R35, R38 ;  /* 0x0000002623267221 */ /* 0x000fe20000010000 */
[----:B------:R-:W-:Y:S06]  /*7d40*/  BRA `(.L_x_3359) ;  /* 0xffffffec006c7947 */ /* 0x000fec000383ffff */
.L_x_3347:
        /* <DEDUP_REMOVED lines=8> */
.L_x_3361:
[----:B------:R-:W-:Y:S05]  /*7dd0*/  BSYNC B1 ;  /* 0x0000000000017941 */ /* 0x000fea0003800000 */
.L_x_3360:
        /* <DEDUP_REMOVED lines=8> */
.L_x_3362:
[----:B------:R-:W-:Y:S01]  /*7e60*/  FADD.FTZ R36, R36, R33 ;  /* 0x0000002124247221 */ /* 0x000fe20000010000 */
[----:B------:R-:W-:-:S04]  /*7e70*/  HFMA2.MMA R31, -RZ, RZ, 0, 2.384185791015625e-07 ;  /* 0x00000004ff1f7435 */ /* 0x000fc800000001ff */
[----:B------:R-:W-:Y:S02]  /*7e80*/  MOV R34, R36 ;  /* 0x0000002400227202 */ /* 0x000fe40000000f00 */
[----:B------:R-:W-:-:S07]  /*7e90*/  MOV R38, R32 ;  /* 0x0000002000267202 */ /* 0x000fce0000000f00 */
[----:B------:R-:W-:Y:S05]  /*7ea0*/  WARPSYNC.COLLECTIVE R25, `(.L_x_3363) ;  /* 0x0000000019087348 */ /* 0x000fea0003c00000 */
[----:B------:R0:W1:Y:S02]  /*7eb0*/  SHFL.BFLY P2, R32, R34, R31, R30 ;  /* 0x0c00001f22207389 */ /* 0x000064000004001e */
[----:B01----:R-:W-:Y:S01]  /*7ec0*/  ENDCOLLECTIVE ;  /* 0x000000000000791b */ /* 0x003fe20003800000 */
.L_x_3363:
[----:B------:R-:W-:-:S05]  /*7ed0*/  FADD.FTZ R38, R38, R35 ;  /* 0x0000002326267221 */ /* 0x000fca0000010000 */
[----:B------:R-:W-:Y:S02]  /*7ee0*/  MOV R34, R38 ;  /* 0x0000002600227202 */ /* 0x000fe40000000f00 */
[----:B------:R-:W-:-:S07]  /*7ef0*/  MOV R37, R32 ;  /* 0x0000002000257202 */ /* 0x000fce0000000f00 */
[----:B------:R-:W-:Y:S05]  /*7f00*/  WARPSYNC.COLLECTIVE R25, `(.L_x_3364) ;  /* 0x0000000019087348 */ /* 0x000fea0003c00000 */
[----:B------:R0:W1:Y:S02]  /*7f10*/  SHFL.BFLY P2, R32, R34, R31, R30 ;  /* 0x0c00001f22207389 */ /* 0x000064000004001e */
[----:B01----:R-:W-:Y:S01]  /*7f20*/  ENDCOLLECTIVE ;  /* 0x000000000000791b */ /* 0x003fe20003800000 */
.L_x_3364:
[----:B------:R-:W-:Y:S01]  /*7f30*/  FADD.FTZ R37, R36, R37 ;  /* 0x0000002524257221 */ /* 0x000fe20000010000 */
[----:B------:R-:W-:-:S04]  /*7f40*/  HFMA2.MMA R31, -RZ, RZ, 0, 1.1920928955078125e-07 ;  /* 0x00000002ff1f7435 */ /* 0x000fc800000001ff */
[----:B------:R-:W-:Y:S02]  /*7f50*/  MOV R34, R37 ;  /* 0x0000002500227202 */ /* 0x000fe40000000f00 */
[----:B------:R-:W-:-:S07]  /*7f60*/  MOV R39, R32 ;  /* 0x0000002000277202 */ /* 0x000fce0000000f00 */
[----:B------:R-:W-:Y:S05]  /*7f70*/  WARPSYNC.COLLECTIVE R25, `(.L_x_3365) ;  /* 0x0000000019087348 */ /* 0x000fea0003c00000 */
[----:B------:R0:W1:Y:S02]  /*7f80*/  SHFL.BFLY P2, R32, R34, R31, R30 ;  /* 0x0c00001f22207389 */ /* 0x000064000004001e */
[----:B01----:R-:W-:Y:S01]  /*7f90*/  ENDCOLLECTIVE ;  /* 0x000000000000791b */ /* 0x003fe20003800000 */
.L_x_3365:
[----:B------:R-:W-:-:S05]  /*7fa0*/  FADD.FTZ R39, R38, R39 ;  /* 0x0000002726277221 */ /* 0x000fca0000010000 */
[----:B------:R-:W-:Y:S02]  /*7fb0*/  MOV R34, R39 ;  /* 0x0000002700227202 */ /* 0x000fe40000000f00 */
[----:B------:R-:W-:-:S07]  /*7fc0*/  MOV R40, R32 ;  /* 0x0000002000287202 */ /* 0x000fce0000000f00 */
[----:B------:R-:W-:Y:S05]  /*7fd0*/  WARPSYNC.COLLECTIVE R25, `(.L_x_3366) ;  /* 0x0000000019087348 */ /* 0x000fea0003c00000 */
[----:B------:R0:W1:Y:S02]  /*7fe0*/  SHFL.BFLY P2, R32, R34, R31, R30 ;  /* 0x0c00001f22207389 */ /* 0x000064000004001e */
[----:B01----:R-:W-:Y:S01]  /*7ff0*/  ENDCOLLECTIVE ;  /* 0x000000000000791b */ /* 0x003fe20003800000 */
.L_x_3366:
[----:B------:R-:W-:Y:S01]  /*8000*/  FADD.FTZ R40, R37, R40 ;  /* 0x0000002825287221 */ /* 0x000fe20000010000 */
[----:B------:R-:W-:-:S04]  /*8010*/  HFMA2.MMA R31, -RZ, RZ, 0, 5.9604644775390625e-08 ;  /* 0x00000001ff1f7435 */ /* 0x000fc800000001ff */
[----:B------:R-:W-:Y:S02]  /*8020*/  MOV R34, R40 ;  /* 0x0000002800227202 */ /* 0x000fe40000000f00 */
[----:B------:R-:W-:-:S07]  /*8030*/  MOV R42, R32 ;  /* 0x00000020002a7202 */ /* 0x000fce0000000f00 */
[----:B------:R-:W-:Y:S05]  /*8040*/  WARPSYNC.COLLECTIVE R25, `(.L_x_3367) ;  /* 0x0000000019087348 */ /* 0x000fea0003c00000 */
[----:B------:R0:W1:Y:S02]  /*8050*/  SHFL.BFLY P2, R32, R34, R31, R30 ;  /* 0x0c00001f22207389 */ /* 0x000064000004001e */
[----:B01----:R-:W-:Y:S01]  /*8060*/  ENDCOLLECTIVE ;  /* 0x000000000000791b */ /* 0x003fe20003800000 */
.L_x_3367:
[----:B------:R-:W-:-:S05]  /*8070*/  FADD.FTZ R42, R39, R42 ;  /* 0x0000002a272a7221 */ /* 0x000fca0000010000 */
[----:B------:R-:W-:Y:S02]  /*8080*/  MOV R34, R42 ;  /* 0x0000002a00227202 */ /* 0x000fe40000000f00 */
[----:B------:R-:W-:-:S07]  /*8090*/  MOV R33, R32 ;  /* 0x0000002000217202 */ /* 0x000fce0000000f00 */
[----:B------:R-:W-:Y:S05]  /*80a0*/  WARPSYNC.COLLECTIVE R25, `(.L_x_3368) ;  /* 0x0000000019087348 */ /* 0x000fea0003c00000 */
[----:B------:R0:W1:Y:S02]  /*80b0*/  SHFL.BFLY P2, R32, R34, R31, R30 ;  /* 0x0c00001f22207389 */ /* 0x000064000004001e */
[----:B01----:R-:W-:Y:S01]  /*80c0*/  ENDCOLLECTIVE ;  /* 0x000000000000791b */ /* 0x003fe20003800000 */
.L_x_3368:
[----:B------:R-:W-:Y:S01]  /*80d0*/  FADD.FTZ R33, R40, R33 ;  /* 0x0000002128217221 */ /* 0x000fe20000010000 */
[----:B------:R-:W-:Y:S06]  /*80e0*/  BRA `(.L_x_3369) ;  /* 0xffffffec00287947 */ /* 0x000fec000383ffff */
.L_x_3348:
        /* <DEDUP_REMOVED lines=8> */
.L_x_3371:
[----:B------:R-:W-:Y:S05]  /*8170*/  BSYNC B1 ;  /* 0x0000000000017941 */ /* 0x000fea0003800000 */
.L_x_3370:
        /* <DEDUP_REMOVED lines=8> */
.L_x_3372:
[----:B------:R-:W-:Y:S01]  /*8200*/  FADD.FTZ R36, R36, R33 ;  /* 0x0000002124247221 */ /* 0x000fe20000010000 */
[----:B------:R-:W-:-:S04]  /*8210*/  HFMA2.MMA R31, -RZ, RZ, 0, 2.384185791015625e-07 ;  /* 0x00000004ff1f7435 */ /* 0x000fc800000001ff */
[----:B------:R-:W-:Y:S02]  /*8220*/  MOV R34, R36 ;  /* 0x0000002400227202 */ /* 0x000fe40000000f00 */
[----:B------:R-:W-:-:S07]  /*8230*/  MOV R38, R32 ;  /* 0x0000002000267202 */ /* 0x000fce0000000f00 */
[----:B------:R-:W-:Y:S05]  /*8240*/  WARPSYNC.COLLECTIVE R25, `(.L_x_3373) ;  /* 0x0000000019087348 */ /* 0x000fea0003c00000 */
[----:B------:R0:W1:Y:S02]  /*8250*/  SHFL.BFLY P2, R32, R34, R31, R30 ;  /* 0x0c00001f22207389 */ /* 0x000064000004001e */
[----:B01----:R-:W-:Y:S01]  /*8260*/  ENDCOLLECTIVE ;  /* 0x000000000000791b */ /* 0x003fe20003800000 */
.L_x_3373:
[----:B------:R-:W-:-:S05]  /*8270*/  FADD.FTZ R38, R38, R35 ;  /* 0x0000002326267221 */ /* 0x000fca0000010000 */
[----:B------:R-:W-:Y:S02]  /*8280*/  MOV R34, R38 ;  /* 0x0000002600227202 */ /* 0x000fe40000000f00 */
[----:B------:R-:W-:-:S07]  /*8290*/  MOV R37, R32 ;  /* 0x0000002000257202 */ /* 0x000fce0000000f00 */
[----:B------:R-:W-:Y:S05]  /*82a0*/  WARPSYNC.COLLECTIVE R25, `(.L_x_3374) ;  /* 0x0000000019087348 */ /* 0x000fea0003c00000 */
[----:B------:R0:W1:Y:S02]  /*82b0*/  SHFL.BFLY P2, R32, R34, R31, R30 ;  /* 0x0c00001f22207389 */ /* 0x000064000004001e */
[----:B01----:R-:W-:Y:S01]  /*82c0*/  ENDCOLLECTIVE ;  /* 0x000000000000791b */ /* 0x003fe20003800000 */
.L_x_3374:
[----:B------:R-:W-:Y:S01]  /*82d0*/  FADD.FTZ R37, R36, R37 ;  /* 0x0000002524257221 */ /* 0x000fe20000010000 */
[----:B------:R-:W-:-:S04]  /*82e0*/  HFMA2.MMA R31, -RZ, RZ, 0, 1.1920928955078125e-07 ;  /* 0x00000002ff1f7435 */ /* 0x000fc800000001ff */
[----:B------:R-:W-:Y:S02]  /*82f0*/  MOV R34, R37 ;  /* 0x0000002500227202 */ /* 0x000fe40000000f00 */
[----:B------:R-:W-:-:S07]  /*8300*/  MOV R39, R32 ;  /* 0x0000002000277202 */ /* 0x000fce0000000f00 */
[----:B------:R-:W-:Y:S05]  /*8310*/  WARPSYNC.COLLECTIVE R25, `(.L_x_3375) ;  /* 0x0000000019087348 */ /* 0x000fea0003c00000 */
[----:B------:R0:W1:Y:S02]  /*8320*/  SHFL.BFLY P2, R32, R34, R31, R30 ;  /* 0x0c00001f22207389 */ /* 0x000064000004001e */
[----:B01----:R-:W-:Y:S01]  /*8330*/  ENDCOLLECTIVE ;  /* 0x000000000000791b */ /* 0x003fe20003800000 */
.L_x_3375:
[----:B------:R-:W-:-:S05]  /*8340*/  FADD.FTZ R39, R38, R39 ;  /* 0x0000002726277221 */ /* 0x000fca0000010000 */
[----:B------:R-:W-:Y:S02]  /*8350*/  MOV R34, R39 ;  /* 0x0000002700227202 */ /* 0x000fe40000000f00 */
[----:B------:R-:W-:-:S07]  /*8360*/  MOV R40, R32 ;  /* 0x0000002000287202 */ /* 0x000fce0000000f00 */
[----:B------:R-:W-:Y:S05]  /*8370*/  WARPSYNC.COLLECTIVE R25, `(.L_x_3376) ;  /* 0x0000000019087348 */ /* 0x000fea0003c00000 */
[----:B------:R0:W1:Y:S02]  /*8380*/  SHFL.BFLY P2, R32, R34, R31, R30 ;  /* 0x0c00001f22207389 */ /* 0x000064000004001e */
[----:B01----:R-:W-:Y:S01]  /*8390*/  ENDCOLLECTIVE ;  /* 0x000000000000791b */ /* 0x003fe20003800000 */
.L_x_3376:
[----:B------:R-:W-:Y:S01]  /*83a0*/  FADD.FTZ R40, R37, R40 ;  /* 0x0000002825287221 */ /* 0x000fe20000010000 */
[----:B------:R-:W-:-:S04]  /*83b0*/  HFMA2.MMA R31, -RZ, RZ, 0, 5.9604644775390625e-08 ;  /* 0x00000001ff1f7435 */ /* 0x000fc800000001ff */
[----:B------:R-:W-:Y:S02]  /*83c0*/  MOV R34, R40 ;  /* 0x0000002800227202 */ /* 0x000fe40000000f00 */
[----:B------:R-:W-:-:S07]  /*83d0*/  MOV R42, R32 ;  /* 0x00000020002a7202 */ /* 0x000fce0000000f00 */
[----:B------:R-:W-:Y:S05]  /*83e0*/  WARPSYNC.COLLECTIVE R25, `(.L_x_3377) ;  /* 0x0000000019087348 */ /* 0x000fea0003c00000 */
[----:B------:R0:W1:Y:S02]  /*83f0*/  SHFL.BFLY P2, R32, R34, R31, R30 ;  /* 0x0c00001f22207389 */ /* 0x000064000004001e */
[----:B01----:R-:W-:Y:S01]  /*8400*/  ENDCOLLECTIVE ;  /* 0x000000000000791b */ /* 0x003fe20003800000 */
.L_x_3377:
[----:B------:R-:W-:-:S05]  /*8410*/  FADD.FTZ R42, R39, R42 ;  /* 0x0000002a272a7221 */ /* 0x000fca0000010000 */
[----:B------:R-:W-:Y:S02]  /*8420*/  MOV R34, R42 ;  /* 0x0000002a00227202 */ /* 0x000fe40000000f00 */
[----:B------:R-:W-:-:S07]  /*8430*/  MOV R33, R32 ;  /* 0x0000002000217202 */ /* 0x000fce0000000f00 */
[----:B------:R-:W-:Y:S05]  /*8440*/  WARPSYNC.COLLECTIVE R25, `(.L_x_3378) ;  /* 0x0000000019087348 */ /* 0x000fea0003c00000 */
[----:B------:R0:W1:Y:S02]  /*8450*/  SHFL.BFLY P2, R32, R34, R31, R30 ;  /* 0x0c00001f22207389 */ /* 0x000064000004001e */
[----:B01----:R-:W-:Y:S01]  /*8460*/  ENDCOLLECTIVE ;  /* 0x000000000000791b */ /* 0x003fe20003800000 */
.L_x_3378:
[----:B------:R-:W-:Y:S01]  /*8470*/  FADD.FTZ R33, R40, R33 ;  /* 0x0000002128217221 */ /* 0x000fe20000010000 */
[----:B------:R-:W-:Y:S06]  /*8480*/  BRA `(.L_x_3379) ;  /* 0xffffffe800cc7947 */ /* 0x000fec000383ffff */
.L_x_3349:
        /* <DEDUP_REMOVED lines=8> */
.L_x_3381:
[----:B------:R-:W-:Y:S05]  /*8510*/  BSYNC B0 ;  /* 0x0000000000007941 */ /* 0x000fea0003800000 */
.L_x_3380:
        /* <DEDUP_REMOVED lines=12> */
.L_x_3382:
        /* <DEDUP_REMOVED lines=13> */
.L_x_3383:
[----:B------:R-:W-:Y:S02]  /*86b0*/  MOV R34, R28 ;  /* 0x0000001c00227202 */ /* 0x000fe40000000f00 */
[----:B------:R-:W-:-:S07]  /*86c0*/  MOV R26, R32 ;  /* 0x00000020001a7202 */ /* 0x000fce0000000f00 */
[----:B------:R-:W-:Y:S05]  /*86d0*/  WARPSYNC.COLLECTIVE R25, `(.L_x_3384) ;  /* 0x0000000019087348 */ /* 0x000fea0003c00000 */
[----:B------:R0:W1:Y:S02]  /*86e0*/  SHFL.BFLY P2, R32, R34, R31, R30 ;  /* 0x0c00001f22207389 */ /* 0x000064000004001e */
[----:B01----:R-:W-:Y:S01]  /*86f0*/  ENDCOLLECTIVE ;  /* 0x000000000000791b */ /* 0x003fe20003800000 */
.L_x_3384:
        /* <DEDUP_REMOVED lines=10> */
.L_x_3385:
[----:B------:R-:W-:Y:S02]  /*87a0*/  MOV R34, R27 ;  /* 0x0000001b00227202 */ /* 0x000fe40000000f00 */
[----:B------:R-:W-:-:S07]  /*87b0*/  MOV R29, R32 ;  /* 0x00000020001d7202 */ /* 0x000fce0000000f00 */
[----:B------:R-:W-:Y:S05]  /*87c0*/  WARPSYNC.COLLECTIVE R25, `(.L_x_3386) ;  /* 0x0000000019087348 */ /* 0x000fea0003c00000 */
[----:B------:R0:W1:Y:S02]  /*87d0*/  SHFL.BFLY P2, R32, R34, R31, R30 ;  /* 0x0c00001f22207389 */ /* 0x000064000004001e */
[----:B01----:R-:W-:Y:S01]  /*87e0*/  ENDCOLLECTIVE ;  /* 0x000000000000791b */ /* 0x003fe20003800000 */
.L_x_3386:
        /* <DEDUP_REMOVED lines=12> */
.L_x_3387:
[----:B------:R-:W0:Y:S01]  /*88b0*/  LDC.64 R26, c[0x0][0x218] ;  /* 0x00008600ff1a7b82 */ /* 0x000e220000000a00 */
[----:B------:R-:W-:Y:S02]  /*88c0*/  MOV R34, R36 ;  /* 0x0000002400227202 */ /* 0x000fe40000000f00 */
[----:B------:R-:W-:-:S07]  /*88d0*/  MOV R38, R32 ;  /* 0x0000002000267202 */ /* 0x000fce0000000f00 */
[----:B0-----:R-:W-:Y:S05]  /*88e0*/  WARPSYNC.COLLECTIVE R25, `(.L_x_3388) ;  /* 0x0000000019087348 */ /* 0x001fea0003c00000 */
[----:B------:R1:W2:Y:S02]  /*88f0*/  SHFL.BFLY P2, R32, R34, R31, R30 ;  /* 0x0c00001f22207389 */ /* 0x0002a4000004001e */
[----:B012---:R-:W-:Y:S01]  /*8900*/  ENDCOLLECTIVE ;  /* 0x000000000000791b */ /* 0x007fe20003800000 */
.L_x_3388:
        /* <DEDUP_REMOVED lines=10> */
.L_x_3389:
        /* <DEDUP_REMOVED lines=8> */
.L_x_3390:
[----:B------:R-:W-:Y:S01]  /*8a30*/  FADD.FTZ R42, R42, R39 ;  /* 0x000000272a2a7221 */ /* 0x000fe20000010000 */
[----:B------:R-:W-:-:S04]  /*8a40*/  HFMA2.MMA R31, -RZ, RZ, 0, 2.384185791015625e-07 ;  /* 0x00000004ff1f7435 */ /* 0x000fc800000001ff */
[----:B------:R-:W-:Y:S02]  /*8a50*/  MOV R34, R42 ;  /* 0x0000002a00227202 */ /* 0x000fe40000000f00 */
[----:B------:R-:W-:-:S07]  /*8a60*/  MOV R41, R32 ;  /* 0x0000002000297202 */ /* 0x000fce0000000f00 */
[----:B------:R-:W-:Y:S05]  /*8a70*/  WARPSYNC.COLLECTIVE R25, `(.L_x_3391) ;  /* 0x0000000019087348 */ /* 0x000fea0003c00000 */
[----:B------:R0:W1:Y:S02]  /*8a80*/  SHFL.BFLY P2, R32, R34, R31, R30 ;  /* 0x0c00001f22207389 */ /* 0x000064000004001e */
[----:B01----:R-:W-:Y:S01]  /*8a90*/  ENDCOLLECTIVE ;  /* 0x000000000000791b */ /* 0x003fe20003800000 */
.L_x_3391:
[----:B------:R-:W-:-:S05]  /*8aa0*/  FADD.FTZ R41, R41, R40 ;  /* 0x0000002829297221 */ /* 0x000fca0000010000 */
[----:B------:R-:W-:Y:S02]  /*8ab0*/  MOV R34, R41 ;  /* 0x0000002900227202 */ /* 0x000fe40000000f00 */
[----:B------:R-:W-:-:S07]  /*8ac0*/  MOV R39, R32 ;  /* 0x0000002000277202 */ /* 0x000fce0000000f00 */
[----:B------:R-:W-:Y:S05]  /*8ad0*/  WARPSYNC.COLLECTIVE R25, `(.L_x_3392) ;  /* 0x0000000019087348 */ /* 0x000fea0003c00000 */
[----:B------:R0:W1:Y:S02]  /*8ae0*/  SHFL.BFLY P2, R32, R34, R31, R30 ;  /* 0x0c00001f22207389 */ /* 0x000064000004001e */
[----:B01----:R-:W-:Y:S01]  /*8af0*/  ENDCOLLECTIVE ;  /* 0x000000000000791b */ /* 0x003fe20003800000 */
.L_x_3392:
[----:B------:R-:W-:Y:S01]  /*8b00*/  FADD.FTZ R39, R42, R39 ;  /* 0x000000272a277221 */ /* 0x000fe20000010000 */
[----:B------:R-:W-:-:S04]  /*8b10*/  HFMA2.MMA R31, -RZ, RZ, 0, 1.1920928955078125e-07 ;  /* 0x00000002ff1f7435 */ /* 0x000fc800000001ff */
[----:B------:R-:W-:Y:S02]  /*8b20*/  MOV R34, R39 ;  /* 0x0000002700227202 */ /* 0x000fe40000000f00 */
[----:B------:R-:W-:-:S07]  /*8b30*/  MOV R40, R32 ;  /* 0x0000002000287202 */ /* 0x000fce0000000f00 */
[----:B------:R-:W-:Y:S05]  /*8b40*/  WARPSYNC.COLLECTIVE R25, `(.L_x_3393) ;  /* 0x0000000019087348 */ /* 0x000fea0003c00000 */
[----:B------:R0:W1:Y:S02]  /*8b50*/  SHFL.BFLY P2, R32, R34, R31, R30 ;  /* 0x0c00001f22207389 */ /* 0x000064000004001e */
[----:B01----:R-:W-:Y:S01]  /*8b60*/  ENDCOLLECTIVE ;  /* 0x000000000000791b */ /* 0x003fe20003800000 */
.L_x_3393:
[----:B------:R-:W-:-:S05]  /*8b70*/  FADD.FTZ R40, R41, R40 ;  /* 0x0000002829287221 */ /* 0x000fca0000010000 */
[----:B------:R-:W-:Y:S02]  /*8b80*/  MOV R34, R40 ;  /* 0x0000002800227202 */ /* 0x000fe40000000f00 */
[----:B------:R-:W-:-:S07]  /*8b90*/  MOV R28, R32 ;  /* 0x00000020001c7202 */ /* 0x000fce0000000f00 */
[----:B------:R-:W-:Y:S05]  /*8ba0*/  WARPSYNC.COLLECTIVE R25, `(.L_x_3394) ;  /* 0x0000000019087348 */ /* 0x000fea0003c00000 */
[----:B------:R0:W1:Y:S02]  /*8bb0*/  SHFL.BFLY P2, R32, R34, R31, R30 ;  /* 0x0c00001f22207389 */ /* 0x000064000004001e */
[----:B01----:R-:W-:Y:S01]  /*8bc0*/  ENDCOLLECTIVE ;  /* 0x000000000000791b */ /* 0x003fe20003800000 */
.L_x_3394:
        /* <DEDUP_REMOVED lines=13> */
.L_x_3395:
[----:B------:R-:W-:Y:S01]  /*8ca0*/  FADD.FTZ R43, R40, R43 ;  /* 0x0000002b282b7221 */ /* 0x000fe20000010000 */
[----:B------:R-:W0:Y:S04]  /*8cb0*/  LDC.64 R28, c[0x0][0x220] ;  /* 0x00008800ff1c7b82 */ /* 0x000e280000000a00 */
[----:B------:R-:W-:Y:S02]  /*8cc0*/  MOV R34, R43 ;  /* 0x0000002b00227202 */ /* 0x000fe40000000f00 */
[----:B------:R-:W-:-:S07]  /*8cd0*/  MOV R40, R32 ;  /* 0x0000002000287202 */ /* 0x000fce0000000f00 */
[----:B0-----:R-:W-:Y:S05]  /*8ce0*/  WARPSYNC.COLLECTIVE R25, `(.L_x_3396) ;  /* 0x0000000019087348 */ /* 0x001fea0003c00000 */
[----:B------:R1:W2:Y:S02]  /*8cf0*/  SHFL.BFLY P2, R32, R34, R31, R30 ;  /* 0x0c00001f22207389 */ /* 0x0002a4000004001e */
[----:B012---:R-:W-:Y:S01]  /*8d00*/  ENDCOLLECTIVE ;  /* 0x000000000000791b */ /* 0x007fe20003800000 */
.L_x_3396:
        /* <DEDUP_REMOVED lines=11> */
.L_x_3397:
[----:B------:R-:W-:Y:S01]  /*8dc0*/  @!P0 F2FP.F16.F32.PACK_AB R33, RZ, R36 ;  /* 0x00000024ff21823e */ /* 0x000fe200000000ff */
[----:B------:R-:W-:Y:S01]  /*8dd0*/  FADD.FTZ R42, R43, R42 ;  /* 0x0000002a2b2a7221 */ /* 0x000fe20000010000 */
[----:B------:R-:W-:Y:S02]  /*8de0*/  MOV R34, R45 ;  /* 0x0000002d00227202 */ /* 0x000fe40000000f00 */
[----:B------:R-:W-:-:S07]  /*8df0*/  MOV R51, R32 ;  /* 0x0000002000337202 */ /* 0x000fce0000000f00 */
[----:B------:R-:W-:Y:S05]  /*8e00*/  WARPSYNC.COLLECTIVE R25, `(.L_x_3398) ;  /* 0x0000000019087348 */ /* 0x000fea0003c00000 */
[----:B------:R0:W1:Y:S02]  /*8e10*/  SHFL.BFLY P2, R32, R34, R31, R30 ;  /* 0x0c00001f22207389 */ /* 0x000064000004001e */
[----:B01----:R-:W-:Y:S01]  /*8e20*/  ENDCOLLECTIVE ;  /* 0x000000000000791b */ /* 0x003fe20003800000 */
.L_x_3398:
[----:B------:R-:W-:Y:S01]  /*8e30*/  FADD.FTZ R51, R51, R44 ;  /* 0x0000002c33337221 */ /* 0x000fe20000010000 */
[----:B------:R-:W-:-:S04]  /*8e40*/  HFMA2.MMA R31, -RZ, RZ, 0, 2.384185791015625e-07 ;  /* 0x00000004ff1f7435 */ /* 0x000fc800000001ff */
[----:B------:R-:W-:Y:S02]  /*8e50*/  MOV R34, R51 ;  /* 0x0000003300227202 */ /* 0x000fe40000000f00 */
[----:B------:R-:W-:-:S07]  /*8e60*/  MOV R46, R32 ;  /* 0x00000020002e7202 */ /* 0x000fce0000000f00 */
[----:B------:R-:W-:Y:S05]  /*8e70*/  WARPSYNC.COLLECTIVE R25, `(.L_x_3399) ;  /* 0x0000000019087348 */ /* 0x000fea0003c00000 */
[----:B------:R0:W1:Y:S02]  /*8e80*/  SHFL.BFLY P2, R32, R34, R31, R30 ;  /* 0x0c00001f22207389 */ /* 0x000064000004001e */
[----:B01----:R-:W-:Y:S01]  /*8e90*/  ENDCOLLECTIVE ;  /* 0x000000000000791b */ /* 0x003fe20003800000 */
.L_x_3399:
[----:B------:R-:W-:-:S05]  /*8ea0*/  FADD.FTZ R46, R46, R45 ;  /* 0x0000002d2e2e7221 */ /* 0x000fca0000010000 */
[----:B------:R-:W-:Y:S02]  /*8eb0*/  MOV R34, R46 ;  /* 0x0000002e00227202 */ /* 0x000fe40000000f00 */
[----:B------:R-:W-:-:S07]  /*8ec0*/  MOV R44, R32 ;  /* 0x00000020002c7202 */ /* 0x000fce0000000f00 */
[----:B------:R-:W-:Y:S05]  /*8ed0*/  WARPSYNC.COLLECTIVE R25, `(.L_x_3400) ;  /* 0x0000000019087348 */ /* 0x000fea0003c00000 */
[----:B------:R0:W1:Y:S02]  /*8ee0*/  SHFL.BFLY P2, R32, R34, R31, R30 ;  /* 0x0c00001f22207389 */ /* 0x000064000004001e */
[----:B01----:R-:W-:Y:S01]  /*8ef0*/  ENDCOLLECTIVE ;  /* 0x000000000000791b */ /* 0x003fe20003800000 */
.L_x_3400:
[----:B------:R-:W-:Y:S01]  /*8f00*/  FADD.FTZ R44, R51, R44 ;  /* 0x0000002c332c7221 */ /* 0x000fe20000010000 */
[----:B------:R-:W-:-:S04]  /*8f10*/  HFMA2.MMA R31, -RZ, RZ, 0, 1.1920928955078125e-07 ;  /* 0x00000002ff1f7435 */ /* 0x000fc800000001ff */
[----:B------:R-:W-:Y:S02]  /*8f20*/  MOV R34, R44 ;  /* 0x0000002c00227202 */ /* 0x000fe40000000f00 */
[----:B------:R-:W-:-:S07]  /*8f30*/  MOV R45, R32 ;  /* 0x00000020002d7202 */ /* 0x000fce0000000f00 */
[----:B------:R-:W-:Y:S05]  /*8f40*/  WARPSYNC.COLLECTIVE R25, `(.L_x_3401) ;  /* 0x0000000019087348 */ /* 0x000fea0003c00000 */
[----:B------:R0:W1:Y:S02]  /*8f50*/  SHFL.BFLY P2, R32, R34, R31, R30 ;  /* 0x0c00001f22207389 */ /* 0x000064000004001e */
[----:B01----:R-:W-:Y:S01]  /*8f60*/  ENDCOLLECTIVE ;  /* 0x000000000000791b */ /* 0x003fe20003800000 */
.L_x_3401:
[----:B------:R-:W-:-:S05]  /*8f70*/  FADD.FTZ R45, R46, R45 ;  /* 0x0000002d2e2d7221 */ /* 0x000fca0000010000 */
[----:B------:R-:W-:Y:S02]  /*8f80*/  MOV R34, R45 ;  /* 0x0000002d00227202 */ /* 0x000fe40000000f00 */
[----:B------:R-:W-:-:S07]  /*8f90*/  MOV R51, R32 ;  /* 0x0000002000337202 */ /* 0x000fce0000000f00 */
[----:B------:R-:W-:Y:S05]  /*8fa0*/  WARPSYNC.COLLECTIVE R25, `(.L_x_3402) ;  /* 0x0000000019087348 */ /* 0x000fea0003c00000 */
[----:B------:R0:W1:Y:S02]  /*8fb0*/  SHFL.BFLY P2, R32, R34, R31, R30 ;  /* 0x0c00001f22207389 */ /* 0x000064000004001e */
[----:B01----:R-:W-:Y:S01]  /*8fc0*/  ENDCOLLECTIVE ;  /* 0x000000000000791b */ /* 0x003fe20003800000 */
.L_x_3402:
[----:B------:R-:W-:Y:S01]  /*8fd0*/  FADD.FTZ R51, R44, R51 ;  /* 0x000000332c337221 */ /* 0x000fe20000010000 */
[----:B------:R-:W-:-:S04]  /*8fe0*/  HFMA2.MMA R31, -RZ, RZ, 0, 5.9604644775390625e-08 ;  /* 0x00000001ff1f7435 */ /* 0x000fc800000001ff */
[----:B------:R-:W-:Y:S02]  /*8ff0*/  MOV R34, R51 ;  /* 0x0000003300227202 */ /* 0x000fe40000000f00 */
[----:B------:R-:W-:-:S07]  /*9000*/  MOV R46, R32 ;  /* 0x00000020002e7202 */ /* 0x000fce0000000f00 */
[----:B------:R-:W-:Y:S05]  /*9010*/  WARPSYNC.COLLECTIVE R25, `(.L_x_3403) ;  /* 0x0000000019087348 */ /* 0x000fea0003c00000 */
[----:B------:R0:W1:Y:S02]  /*9020*/  SHFL.BFLY P2, R32, R34, R31, R30 ;  /* 0x0c00001f22207389 */ /* 0x000064000004001e */
[----:B01----:R-:W-:Y:S01]  /*9030*/  ENDCOLLECTIVE ;  /* 0x000000000000791b */ /* 0x003fe20003800000 */
.L_x_3403:
[----:B------:R-:W-:-:S05]  /*9040*/  FADD.FTZ R45, R45, R46 ;  /* 0x0000002e2d2d7221 */ /* 0x000fca0000010000 */
[----:B------:R-:W-:Y:S02]  /*9050*/  MOV R34, R45 ;  /* 0x0000002d00227202 */ /* 0x000fe40000000f00 */
[----:B------:R-:W-:-:S07]  /*9060*/  MOV R44, R32 ;  /* 0x00000020002c7202 */ /* 0x000fce0000000f00 */
[----:B------:R-:W-:Y:S05]  /*9070*/  WARPSYNC.COLLECTIVE R25, `(.L_x_3404) ;  /* 0x0000000019087348 */ /* 0x000fea0003c00000 */
[----:B------:R0:W1:Y:S02]  /*9080*/  SHFL.BFLY P2, R32, R34, R31, R30 ;  /* 0x0c00001f22207389 */ /* 0x000064000004001e */
[----:B01----:R-:W-:Y:S01]  /*9090*/  ENDCOLLECTIVE ;  /* 0x000000000000791b */ /* 0x003fe20003800000 */
.L_x_3404:
[----:B------:R-:W-:Y:S01]  /*90a0*/  HFMA2.MMA R31, -RZ, RZ, 0, 4.76837158203125e-07 ;  /* 0x00000008ff1f7435 */ /* 0x000fe200000001ff */
[----:B------:R-:W-:Y:S02]  /*90b0*/  MOV R34, R48 ;  /* 0x0000003000227202 */ /* 0x000fe40000000f00 */
[----:B------:R-:W-:-:S08]  /*90c0*/  MOV R46, R32 ;  /* 0x00000020002e7202 */ /* 0x000fd00000000f00 */
[----:B------:R-:W-:Y:S05]  /*90d0*/  WARPSYNC.COLLECTIVE R25, `(.L_x_3405) ;  /* 0x0000000019087348 */ /* 0x000fea0003c00000 */
[----:B------:R0:W1:Y:S02]  /*90e0*/  SHFL.BFLY P2, R32, R34, R31, R30 ;  /* 0x0c00001f22207389 */ /* 0x000064000004001e */
[----:B01----:R-:W-:Y:S01]  /*90f0*/  ENDCOLLECTIVE ;  /* 0x000000000000791b */ /* 0x003fe20003800000 */
.L_x_3405:
[----:B------:R-:W-:Y:S02]  /*9100*/  MOV R34, R50 ;  /* 0x0000003200227202 */ /* 0x000fe40000000f00 */
[----:B------:R-:W-:-:S07]  /*9110*/  MOV R55, R32 ;  /* 0x0000002000377202 */ /* 0x000fce0000000f00 */
[----:B------:R-:W-:Y:S05]  /*9120*/  WARPSYNC.COLLECTIVE R25, `(.L_x_3406) ;  /* 0x0000000019087348 */ /* 0x000fea0003c00000 */
[----:B------:R0:W1:Y:S02]  /*9130*/  SHFL.BFLY P2, R32, R34, R31, R30 ;  /* 0x0c00001f22207389 */ /* 0x000064000004001e */
[----:B01----:R-:W-:Y:S01]  /*9140*/  ENDCOLLECTIVE ;  /* 0x000000000000791b */ /* 0x003fe20003800000 */
.L_x_3406:
[----:B------:R-:W-:Y:S01]  /*9150*/  FADD.FTZ R55, R55, R48 ;  /* 0x0000003037377221 */ /* 0x000fe20000010000 */
[----:B------:R-:W-:-:S04]  /*9160*/  HFMA2.MMA R31, -RZ, RZ, 0, 2.384185791015625e-07 ;  /* 0x00000004ff1f7435 */ /* 0x000fc800000001ff */
[----:B------:R-:W-:Y:S02]  /*9170*/  MOV R34, R55 ;  /* 0x0000003700227202 */ /* 0x000fe40000000f00 */
[----:B------:R-:W-:-:S07]  /*9180*/  MOV R57, R32 ;  /* 0x0000002000397202 */ /* 0x000fce0000000f00 */
[----:B------:R-:W-:Y:S05]  /*9190*/  WARPSYNC.COLLECTIVE R25, `(.L_x_3407) ;  /* 0x0000000019087348 */ /* 0x000fea0003c00000 */
[----:B------:R0:W1:Y:S02]  /*91a0*/  SHFL.BFLY P2, R32, R34, R31, R30 ;  /* 0x0c00001f22207389 */ /* 0x000064000004001e */
[----:B01----:R-:W-:Y:S01]  /*91b0*/  ENDCOLLECTIVE ;  /* 0x000000000000791b */ /* 0x003fe20003800000 */
.L_x_3407:
[----:B------:R-:W-:-:S05]  /*91c0*/  FADD.FTZ R57, R57, R50 ;  /* 0x0000003239397221 */ /* 0x000fca0000010000 */
[----:B------:R-:W-:Y:S02]  /*91d0*/  MOV R34, R57 ;  /* 0x0000003900227202 */ /* 0x000fe40000000f00 */
[----:B------:R-:W-:-:S07]  /*91e0*/  MOV R48, R32 ;  /* 0x0000002000307202 */ /* 0x000fce0000000f00 */
[----:B------:R-:W-:Y:S05]  /*91f0*/  WARPSYNC.COLLECTIVE R25, `(.L_x_3408) ;  /* 0x0000000019087348 */ /* 0x000fea0003c00000 */
[----:B------:R0:W1:Y:S02]  /*9200*/  SHFL.BFLY P2, R32, R34, R31, R30 ;  /* 0x0c00001f22207389 */ /* 0x000064000004001e */
[----:B01----:R-:W-:Y:S01]  /*9210*/  ENDCOLLECTIVE ;  /* 0x000000000000791b */ /* 0x003fe20003800000 */
.L_x_3408:
[----:B------:R-:W-:Y:S01]  /*9220*/  FADD.FTZ R48, R55, R48 ;  /* 0x0000003037307221 */ /* 0x000fe20000010000 */
[----:B------:R-:W-:-:S04]  /*9230*/  HFMA2.MMA R31, -RZ, RZ, 0, 1.1920928955078125e-07 ;  /* 0x00000002ff1f7435 */ /* 0x000fc800000001ff */
[----:B------:R-:W-:Y:S02]  /*9240*/  MOV R34, R48 ;  /* 0x0000003000227202 */ /* 0x000fe40000000f00 */
[----:B------:R-:W-:-:S07]  /*9250*/  MOV R50, R32 ;  /* 0x0000002000327202 */ /* 0x000fce0000000f00 */
[----:B------:R-:W-:Y:S05]  /*9260*/  WARPSYNC.COLLECTIVE R25, `(.L_x_3409) ;  /* 0x0000000019087348 */ /* 0x000fea0003c00000 */
[----:B------:R0:W1:Y:S02]  /*9270*/  SHFL.BFLY P2, R32, R34, R31, R30 ;  /* 0x0c00001f22207389 */ /* 0x000064000004001e */
[----:B01----:R-:W-:Y:S01]  /*9280*/  ENDCOLLECTIVE ;  /* 0x000000000000791b */ /* 0x003fe20003800000 */
.L_x_3409:
[----:B------:R-:W-:-:S05]  /*9290*/  FADD.FTZ R50, R57, R50 ;  /* 0x0000003239327221 */ /* 0x000fca0000010000 */
[----:B------:R-:W-:Y:S02]  /*92a0*/  MOV R34, R50 ;  /* 0x0000003200227202 */ /* 0x000fe40000000f00 */
[----:B------:R-:W-:-:S07]  /*92b0*/  MOV R39, R32 ;  /* 0x0000002000277202 */ /* 0x000fce0000000f00 */
[----:B------:R-:W-:Y:S05]  /*92c0*/  WARPSYNC.COLLECTIVE R25, `(.L_x_3410) ;  /* 0x0000000019087348 */ /* 0x000fea0003c00000 */
[----:B------:R0:W1:Y:S02]  /*92d0*/  SHFL.BFLY P2, R32, R34, R31, R30 ;  /* 0x0c00001f22207389 */ /* 0x000064000004001e */
[----:B01----:R-:W-:Y:S01]  /*92e0*/  ENDCOLLECTIVE ;  /* 0x000000000000791b */ /* 0x003fe20003800000 */
.L_x_3410:
        /* <DEDUP_REMOVED lines=21> */
.L_x_3411:
        /* <DEDUP_REMOVED lines=11> */
.L_x_3412:
[----:B------:R-:W-:Y:S01]  /*94f0*/  FADD.FTZ R36, R39, R36 ;  /* 0x0000002427247221 */ /* 0x000fe20000010000 */
[----:B------:R-:W-:Y:S06]  /*9500*/  BRA `(.L_x_3413) ;  /* 0xffffffe400107947 */ /* 0x000fec000383ffff */
.L_x_3414:
        /* <DEDUP_REMOVED lines=15> */
.L_x_3956:


//--------------------- .text._ZN13group_norm_v218gn_bwd_cuda_kernelI6__halfLi480ELi1ELi16ELi120ELi256ELb1ELb1ELi32ELi960ELi960ELi4ELb1ELi18ELb0ELb0ELNS_15WgradSyncMethodE3ENS_16CompileConditionILi900EEEEEvPT_S6_S6_PKS5_S8_S8_S8_PKfflPfPj --------------------------
	.section	.text._ZN13group_norm_v218gn_bwd_cuda_kernelI6__halfLi480ELi1ELi16ELi120ELi256ELb1ELb1ELi32ELi960ELi960ELi4ELb1ELi18ELb0ELb0ELNS_15WgradSyncMethodE3ENS_16CompileConditionILi900EEEEEvPT_S6_S6_PKS5_S8_S8_S8_PKfflPfPj,"ax",@progbits
	.align	128
        .global         _ZN13group_norm_v218gn_bwd_cuda_kernelI6__halfLi480ELi1ELi16ELi120ELi256ELb1ELb1ELi32ELi960ELi960ELi4ELb1ELi18ELb0ELb0ELNS_15WgradSyncMethodE3ENS_16CompileConditionILi900EEEEEvPT_S6_S6_PKS5_S8_S8_S8_PKfflPfPj
        .type           _ZN13group_norm_v218gn_bwd_cuda_kernelI6__halfLi480ELi1ELi16ELi120ELi256ELb1ELb1ELi32ELi960ELi960ELi4ELb1ELi18ELb0ELb0ELNS_15WgradSyncMethodE3ENS_16CompileConditionILi900EEEEEvPT_S6_S6_PKS5_S8_S8_S8_PKfflPfPj,@function
        .size           _ZN13group_norm_v218gn_bwd_cuda_kernelI6__halfLi480ELi1ELi16ELi120ELi256ELb1ELb1ELi32ELi960ELi960ELi4ELb1ELi18ELb0ELb0ELNS_15WgradSyncMethodE3ENS_16CompileConditionILi900EEEEEvPT_S6_S6_PKS5_S8_S8_S8_PKfflPfPj,(.L_x_3957 - _ZN13group_norm_v218gn_bwd_cuda_kernelI6__halfLi480ELi1ELi16ELi120ELi256ELb1ELb1ELi32ELi960ELi960ELi4ELb1ELi18ELb0ELb0ELNS_15WgradSyncMethodE3ENS_16CompileConditionILi900EEEEEvPT_S6_S6_PKS5_S8_S8_S8_PKfflPfPj)
        .other          _ZN13group_norm_v218gn_bwd_cuda_kernelI6__halfLi480ELi1ELi16ELi120ELi256ELb1ELb1ELi32ELi960ELi960ELi4ELb1ELi18ELb0ELb0ELNS_15WgradSyncMethodE3ENS_16CompileConditionILi900EEEEEvPT_S6_S6_PKS5_S8_S8_S8_PKfflPfPj,@"STO_CUDA_ENTRY STV_DEFAULT"
_ZN13group_norm_v218gn_bwd_cuda_kernelI6__halfLi480ELi1ELi16ELi120ELi256ELb1ELb1ELi32ELi960ELi960ELi4ELb1ELi18ELb0ELb0ELNS_15WgradSyncMethodE3ENS_16CompileConditionILi900EEEEEvPT_S6_S6_PKS5_S8_S8_S8_PKfflPfPj:
.text._ZN13group_norm_v218gn_bwd_cuda_kernelI6__halfLi480ELi1ELi16ELi120ELi256ELb1ELb1ELi32ELi960ELi960ELi4ELb1ELi18ELb0ELb0ELNS_15WgradSyncMethodE3ENS_16CompileConditionILi900EEEEEvPT_S6_S6_PKS5_S8_S8_S8_PKfflPfPj:
        /* <DEDUP_REMOVED lines=31> */
.L_x_3417:
[----:B------:R-:W2:Y:S04]  /*01f0*/  LD.E.STRONG.GPU R0, desc[UR18][R2.64] ;  /* 0x0000001202007980 */ /* 0x000ea8000c10f900 */
[----:B--2---:R-:W-:Y:S01]  /*0200*/  CCTL.IVALL ;  /* 0x00000000ff00798f */ /* 0x004fe20002000000 */
[----:B------:R-:W-:Y:S05]  /*0210*/  YIELD ;  /* 0x0000000000007946 */ /* 0x000fea0003800000 */
[----:B-----5:R-:W-:-:S04]  /*0220*/  LOP3.LUT R0, R0, R5, RZ, 0x3c, !PT ;  /* 0x0000000500007212 */ /* 0x020fc800078e3cff */
[----:B------:R-:W-:-:S13]  /*0230*/  ISETP.GT.AND P0, PT, R0, -0x1, PT ;  /* 0xffffffff0000780c */ /* 0x000fda0003f04270 */
[----:B------:R-:W-:Y:S05]  /*0240*/  @P0 BRA `(.L_x_3417) ;  /* 0xfffffffc00e80947 */ /* 0x000fea000383ffff */
.L_x_3416:
[----:B------:R-:W-:Y:S05]  /*0250*/  WARPSYNC.ALL ;  /* 0x0000000000007948 */ /* 0x000fea0003800000 */
[----:B------:R-:W-:Y:S06]  /*0260*/  BAR.SYNC.DEFER_BLOCKING 0x0 ;  /* 0x0000000000007b1d */ /* 0x000fec0000010000 */
[----:B------:R-:W-:Y:S05]  /*0270*/  BRA `(.L_x_3418) ;  /* 0x0000009c004c7947 */ /* 0x000fea0003800000 */
.L_x_3415:
        /* <DEDUP_REMOVED lines=71> */
[----:B------:R0:W-:Y:S01]  /*06f0*/  STL [R1+0xf4], R3 ;  /* 0x0000f40301007387 */ /* 0x0001e20000100800 */
[----:B------:R-:W-:-:S07]  /*0700*/  IADD3 R0, R4, R2, RZ ;  /* 0x0000000204007210 */ /* 0x000fce0007ffe0ff */
.L_x_3428:
[----:B-1----:R-:W0:Y:S01]  /*0710*/  S2R R0, SR_TID.X ;  /* 0x0000000000007919 */ /* 0x002e220000002100 */
[----:B------:R-:W-:Y:S01]  /*0720*/  ULOP3.LUT UR15, UR10, 0x1, URZ, 0xc0, !UPT ;  /* 0x000000010a0f7892 */ /* 0x000fe2000f8ec03f */
[----:B------:R-:W1:Y:S01]  /*0730*/  LDC.64 R4, c[0x0][0x238] ;  /* 0x00008e00ff047b82 */ /* 0x000e620000000a00 */
[----:B------:R-:W-:Y:S01]  /*0740*/  USHF.R.U64 UR16, UR10, 0x1, UR5 ;  /* 0x000000010a107899 */ /* 0x000fe20008001205 */
[----:B-----5:R-:W-:Y:S01]  /*0750*/  STL [R1+0x14c], R58 ;  /* 0x00014c3a01007387 */ /* 0x020fe20000100800 */
[----:B------:R-:W-:Y:S02]  /*0760*/  UIMAD UR20, UR15, 0x3c0, URZ ;  /* 0x000003c00f1478a4 */ /* 0x000fe4000f8e023f */
[----:B------:R-:W-:Y:S01]  /*0770*/  USHF.L.U32 UR15, UR23, 0x5, URZ ;  /* 0x00000005170f7899 */ /* 0x000fe2000800063f */
[----:B------:R-:W-:Y:S01]  /*0780*/  STL [R1+0x148], R59 ;  /* 0x0001483b01007387 */ /* 0x000fe20000100800 */
[----:B------:R-:W-:Y:S01]  /*0790*/  USHF.R.U32.HI UR25, URZ, 0x1, UR5 ;  /* 0x000000013f197899 */ /* 0x000fe20008011605 */
[----:B------:R-:W-:Y:S01]  /*07a0*/  MOV R7, UR16 ;  /* 0x0000001000077c02 */ /* 0x000fe20008000f00 */
[----:B------:R-:W-:Y:S01]  /*07b0*/  ULOP3.LUT UR15, UR15, 0xe0, URZ, 0xc0, !UPT ;  /* 0x000000e00f0f7892 */ /* 0x000fe2000f8ec03f */
[----:B------:R-:W-:Y:S01]  /*07c0*/  STL [R1+0x144], R60 ;  /* 0x0001443c01007387 */ /* 0x000fe20000100800 */
[----:B------:R-:W-:Y:S01]  /*07d0*/  ULDC.64 UR26, c[0x0][0x248] ;  /* 0x00009200001a7ab9 */ /* 0x000fe20000000a00 */
[----:B------:R-:W-:-:S02]  /*07e0*/  UIMAD UR16, UR25, 0x78000, URZ ;  /* 0x00078000191078a4 */ /* 0x000fc4000f8e023f */
[----:B------:R-:W-:Y:S01]  /*07f0*/  STL [R1+0x140], R61 ;  /* 0x0001403d01007387 */ /* 0x000fe20000100800 */
[----:B------:R-:W-:-:S03]  /*0800*/  ULDC.64 UR28, c[0x0][0x228] ;  /* 0x00008a00001c7ab9 */ /* 0x000fc60000000a00 */
[----:B------:R-:W-:Y:S04]  /*0810*/  STL [R1+0x13c], R62 ;  /* 0x00013c3e01007387 */ /* 0x000fe80000100800 */
[----:B------:R-:W-:Y:S04]  /*0820*/  STL [R1+0x138], R63 ;  /* 0x0001383f01007387 */ /* 0x000fe80000100800 */
[----:B------:R-:W-:Y:S01]  /*0830*/  STL [R1+0x134], R64 ;  /* 0x0001344001007387 */ /* 0x000fe20000100800 */
[----:B0-----:R-:W-:-:S03]  /*0840*/  IMAD.WIDE.U32 R2, R0, -0x77777777, RZ ;  /* 0x8888888900027825 */ /* 0x001fc600078e00ff */
[----:B------:R-:W-:Y:S02]  /*0850*/  STL [R1+0x130], R65 ;  /* 0x0001304101007387 */ /* 0x000fe40000100800 */
[----:B------:R-:W-:-:S04]  /*0860*/  SHF.R.U32.HI R55, RZ, 0x7, R3 ;  /* 0x00000007ff377819 */ /* 0x000fc80000011603 */
[C---:B------:R-:W-:Y:S01]  /*0870*/  IADD3 R23, R55.reuse, UR15, RZ ;  /* 0x0000000f37177c10 */ /* 0x040fe2000fffe0ff */
[----:B------:R-:W-:Y:S01]  /*0880*/  IMAD R66, R55, -0xf0, R0 ;  /* 0xffffff1037427824 */ /* 0x000fe200078e0200 */
[----:B------:R-:W-:Y:S01]  /*0890*/  MOV R0, UR25 ;  /* 0x0000001900007c02 */ /* 0x000fe20008000f00 */
[----:B------:R-:W-:Y:S02]  /*08a0*/  ULDC UR15, c[0x0][0x250] ;  /* 0x00009400000f7ab9 */ /* 0x000fe40000000800 */
[----:B------:R-:W-:Y:S01]  /*08b0*/  IMAD R23, R23, 0x780, RZ ;  /* 0x0000078017177824 */ /* 0x000fe200078e02ff */
[----:B------:R-:W-:-:S04]  /*08c0*/  LEA R26, R66, UR20, 0x2 ;  /* 0x00000014421a7c11 */ /* 0x000fc8000f8e10ff */
[----:B------:R-:W-:Y:S01]  /*08d0*/  SHF.R.S32.HI R27, RZ, 0x1f, R26 ;  /* 0x0000001fff1b7819 */ /* 0x000fe2000001141a */
[----:B------:R-:W-:-:S04]  /*08e0*/  IMAD.WIDE.U32 R2, R26, -0x77777777, RZ ;  /* 0x888888891a027825 */ /* 0x000fc800078e00ff */
[----:B------:R-:W-:Y:S01]  /*08f0*/  IMAD.WIDE.U32 R24, R7, 0x78000, R26 ;  /* 0x0007800007187825 */ /* 0x000fe200078e001a */
[----:B------:R-:W-:Y:S02]  /*0900*/  SHF.R.U32.HI R6, RZ, 0x6, R3 ;  /* 0x00000006ff067819 */ /* 0x000fe40000011603 */
[----:B------:R-:W0:Y:S02]  /*0910*/  LDC.64 R2, c[0x0][0x240] ;  /* 0x00009000ff027b82 */ /* 0x000e240000000a00 */
[----:B------:R-:W-:Y:S01]  /*0920*/  IADD3 R34, R25, UR16, RZ ;  /* 0x0000001019227c10 */ /* 0x000fe2000fffe0ff */
[----:B------:R2:W-:Y:S02]  /*0930*/  STL [R1+0xdc], R6 ;  /* 0x0000dc0601007387 */ /* 0x0005e40000100800 */
[----:B--2---:R-:W-:-:S04]  /*0940*/  LEA R6, P0, R7, R6, 0x4 ;  /* 0x0000000607067211 */ /* 0x004fc800078020ff */
[----:B------:R-:W-:Y:S02]  /*0950*/  LEA.HI.X R7, R7, RZ, R0, 0x4, P0 ;  /* 0x000000ff07077211 */ /* 0x000fe400000f2400 */
[C---:B------:R-:W-:Y:S02]  /*0960*/  LEA R50, P0, R6.reuse, UR26, 0x3 ;  /* 0x0000001a06327c11 */ /* 0x040fe4000f8018ff */
[----:B------:R-:W-:Y:S02]  /*0970*/  IADD3 R0, P1, R23, R24, RZ ;  /* 0x0000001817007210 */ /* 0x000fe40007f3e0ff */
[----:B------:R-:W-:Y:S01]  /*0980*/  LEA.HI.X R51, R6, UR27, R7, 0x3, P0 ;  /* 0x0000001b06337c11 */ /* 0x000fe200080f1c07 */
[----:B------:R-:W-:Y:S01]  /*0990*/  ULDC.64 UR26, c[0x0][0x230] ;  /* 0x00008c00001a7ab9 */ /* 0x000fe20000000a00 */
[----:B------:R-:W-:Y:S02]  /*09a0*/  IADD3.X R7, RZ, R34, RZ, P1, !PT ;  /* 0x00000022ff077210 */ /* 0x000fe40000ffe4ff */
[----:B------:R-:W-:-:S02]  /*09b0*/  SHF.L.U32 R29, R0, 0x1, RZ ;  /* 0x00000001001d7819 */ /* 0x000fc400000006ff */
[----:B------:R-:W2:Y:S01]  /*09c0*/  LDG.E.64.CONSTANT R50, desc[UR18][R50.64] ;  /* 0x0000001232327981 */ /* 0x000ea2000c1e9b00 */
[----:B------:R-:W-:Y:S01]  /*09d0*/  SHF.L.U64.HI R28, R0, 0x1, R7 ;  /* 0x00000001001c7819 */ /* 0x000fe20000010207 */
[C---:B-1----:R-:W-:Y:S01]  /*09e0*/  IMAD.WIDE R4, R26.reuse, 0x2, R4 ;  /* 0x000000021a047825 */ /* 0x042fe200078e0204 */
[----:B------:R-:W-:Y:S01]  /*09f0*/  IADD3 R14, P0, R29, UR26, RZ ;  /* 0x0000001a1d0e7c10 */ /* 0x000fe2000ff1e0ff */
[----:B------:R-:W-:Y:S02]  /*0a00*/  STL [R1+0xb0], R29 ;  /* 0x0000b01d01007387 */ /* 0x000fe40000100800 */
[----:B0-----:R-:W-:Y:S01]  /*0a10*/  IMAD.WIDE R26, R26, 0x2, R2 ;  /* 0x000000021a1a7825 */ /* 0x001fe200078e0202 */
[----:B------:R-:W-:Y:S01]  /*0a20*/  IADD3.X R15, R28, UR27, RZ, P0, !PT ;  /* 0x0000001b1c0f7c10 */ /* 0x000fe200087fe4ff */
[----:B------:R-:W3:Y:S01]  /*0a30*/  LDG.E.64.CONSTANT R4, desc[UR18][R4.64] ;  /* 0x0000001204047981 */ /* 0x000ee2000c1e9b00 */
[----:B------:R-:W-:-:S03]  /*0a40*/  IADD3 R3, R23, 0xf00, RZ ;  /* 0x00000f0017037810 */ /* 0x000fc60007ffe0ff */
[----:B------:R-:W4:Y:S01]  /*0a50*/  LDG.E.64.CONSTANT R26, desc[UR18][R26.64] ;  /* 0x000000121a1a7981 */ /* 0x000f22000c1e9b00 */
[----:B------:R-:W-:-:S03]  /*0a60*/  IADD3 R3, P0, R3, R24, RZ ;  /* 0x0000001803037210 */ /* 0x000fc60007f1e0ff */
[----:B------:R-:W3:Y:S01]  /*0a70*/  LDG.E.64.CONSTANT R14, desc[UR18][R14.64] ;  /* 0x000000120e0e7981 */ /* 0x000ee2000c1e9b00 */
[----:B------:R-:W-:Y:S02]  /*0a80*/  IADD3.X R0, RZ, R34, RZ, P0, !PT ;  /* 0x00000022ff007210 */ /* 0x000fe400007fe4ff */
[C---:B------:R-:W-:Y:S01]  /*0a90*/  SHF.L.U32 R32, R3.reuse, 0x1, RZ ;  /* 0x0000000103207819 */ /* 0x040fe200000006ff */
[----:B------:R0:W-:Y:S01]  /*0aa0*/  STL [R1+0xd8], R28 ;  /* 0x0000d81c01007387 */ /* 0x0001e20000100800 */
        /* <DEDUP_REMOVED lines=29> */
[----:B------:R-:W4:Y:S01]  /*0c80*/  LDG.E.64.CONSTANT R12, desc[UR18][R12.64] ;  /* 0x000000120c0c7981 */ /* 0x000f22000c1e9b00 */
        /* <DEDUP_REMOVED lines=22> */
[----:B0-----:R-:W-:Y:S01]  /*0df0*/  IADD3 R28, P0, R109, UR26, RZ ;  /* 0x0000001a6d1c7c10 */ /* 0x001fe2000ff1e0ff */
[----:B------:R0:W-:Y:S03]  /*0e00*/  STL [R1+0xd0], R32 ;  /* 0x0000d02001007387 */ /* 0x0001e60000100800 */
[----:B------:R-:W-:Y:S01]  /*0e10*/  IADD3.X R29, R108, UR27, RZ, P0, !PT ;  /* 0x0000001b6c1d7c10 */ /* 0x000fe200087fe4ff */
[----:B------:R1:W-:Y:S01]  /*0e20*/  STL [R1+0xd4], R22 ;  /* 0x0000d41601007387 */ /* 0x0003e20000100800 */
[----:B0-----:R-:W-:-:S03]  /*0e30*/  IADD3 R32, P0, R32, UR28, RZ ;  /* 0x0000001c20207c10 */ /* 0x001fc6000ff1e0ff */
[----:B------:R-:W-:Y:S01]  /*0e40*/  STL [R1+0xc8], R43 ;  /* 0x0000c82b01007387 */ /* 0x000fe20000100800 */
[----:B------:R-:W-:-:S03]  /*0e50*/  IADD3.X R33, R22, UR29, RZ, P0, !PT ;  /* 0x0000001d16217c10 */ /* 0x000fc600087fe4ff */
[----:B------:R-:W-:Y:S04]  /*0e60*/  STL [R1+0xcc], R42 ;  /* 0x0000cc2a01007387 */ /* 0x000fe80000100800 */
[----:B------:R-:W-:Y:S04]  /*0e70*/  STL [R1+0xc0], R40 ;  /* 0x0000c02801007387 */ /* 0x000fe80000100800 */
[----:B------:R-:W-:Y:S04]  /*0e80*/  STL [R1+0xc4], R39 ;  /* 0x0000c42701007387 */ /* 0x000fe80000100800 */
[----:B------:R-:W-:Y:S04]  /*0e90*/  STL [R1+0xb8], R38 ;  /* 0x0000b82601007387 */ /* 0x000fe80000100800 */
[----:B------:R-:W-:Y:S04]  /*0ea0*/  STL [R1+0xbc], R36 ;  /* 0x0000bc2401007387 */ /* 0x000fe80000100800 */
[----:B------:R-:W-:Y:S04]  /*0eb0*/  STL [R1+0xac], R46 ;  /* 0x0000ac2e01007387 */ /* 0x000fe80000100800 */
[----:B------:R-:W-:Y:S04]  /*0ec0*/  STL [R1+0xb4], R41 ;  /* 0x0000b42901007387 */ /* 0x000fe80000100800 */
[----:B------:R-:W4:Y:S04]  /*0ed0*/  LDG.E.64.CONSTANT R32, desc[UR18][R32.64] ;  /* 0x0000001220207981 */ /* 0x000f28000c1e9b00 */
[----:B------:R-:W-:Y:S04]  /*0ee0*/  STL [R1+0xa4], R98 ;  /* 0x0000a46201007387 */ /* 0x000fe80000100800 */
[----:B------:R-:W-:Y:S04]  /*0ef0*/  STL [R1+0xa8], R95 ;  /* 0x0000a85f01007387 */ /* 0x000fe80000100800 */
[----:B------:R-:W-:Y:S04]  /*0f00*/  STL [R1+0x9c], R109 ;  /* 0x00009c6d01007387 */ /* 0x000fe80000100800 */
[----:B------:R-:W-:Y:S01]  /*0f10*/  STL [R1+0xa0], R108 ;  /* 0x0000a06c01007387 */ /* 0x000fe20000100800 */
[----:B--2---:R-:W-:-:S06]  /*0f20*/  FADD.FTZ R2, R51, UR15 ;  /* 0x0000000f33027e21 */ /* 0x004fcc0008010000 */
[----:B------:R-:W0:Y:S01]  /*0f30*/  MUFU.RSQ R2, R2 ;  /* 0x0000000200027308 */ /* 0x000e220000001400 */
[--C-:B---3--:R-:W-:Y:S02]  /*0f40*/  HADD2.F32 R25, -RZ, R14.reuse.H0_H0 ;  /* 0x2000000eff197230 */ /* 0x108fe40000004100 */
[----:B------:R-:W-:Y:S02]  /*0f50*/  HADD2.F32 R31, -RZ, R14.H1_H1 ;  /* 0x3000000eff1f7230 */ /* 0x000fe40000004100 */
[--C-:B------:R-:W-:Y:S02]  /*0f60*/  HADD2.F32 R35, -RZ, R15.reuse.H0_H0 ;  /* 0x2000000fff237230 */ /* 0x100fe40000004100 */
[----:B------:R-:W-:Y:S02]  /*0f70*/  HADD2.F32 R37, -RZ, R15.H1_H1 ;  /* 0x3000000fff257230 */ /* 0x000fe40000004100 */
[----:B------:R2:W3:Y:S01]  /*0f80*/  LDG.E.64.CONSTANT R14, desc[UR18][R28.64] ;  /* 0x000000121c0e7981 */ /* 0x0004e2000c1e9b00 */
[C---:B------:R-:W-:Y:S01]  /*0f90*/  FADD.FTZ R25, -R50.reuse, R25 ;  /* 0x0000001932197221 */ /* 0x040fe20000010100 */
[----:B------:R-:W-:Y:S01]  /*0fa0*/  FADD.FTZ R31, -R50, R31 ;  /* 0x0000001f321f7221 */ /* 0x000fe20000010100 */
[----:B------:R-:W-:-:S02]  /*0fb0*/  HADD2.F32 R0, -RZ, R4.H0_H0 ;  /* 0x20000004ff007230 */ /* 0x000fc40000004100 */
[----:B0-----:R-:W-:Y:S01]  /*0fc0*/  FMUL.FTZ R64, R2, R25 ;  /* 0x0000001902407220 */ /* 0x001fe20000410000 */
[----:B----4-:R-:W-:Y:S02]  /*0fd0*/  HADD2.F32 R51, -RZ, R26.H0_H0 ;  /* 0x2000001aff337230 */ /* 0x010fe40000004100 */
[----:B------:R-:W-:Y:S01]  /*0fe0*/  FADD.FTZ R35, -R50, R35 ;  /* 0x0000002332237221 */ /* 0x000fe20000010100 */
[----:B------:R-:W-:Y:S01]  /*0ff0*/  FMUL.FTZ R65, R2, R31 ;  /* 0x0000001f02417220 */ /* 0x000fe20000410000 */
[----:B------:R-:W-:Y:S01]  /*1000*/  FADD.FTZ R37, -R50, R37 ;  /* 0x0000002532257221 */ /* 0x000fe20000010100 */
[----:B------:R-:W-:Y:S01]  /*1010*/  HADD2.F32 R3, -RZ, R4.H1_H1 ;  /* 0x30000004ff037230 */ /* 0x000fe20000004100 */
[----:B------:R-:W-:Y:S01]  /*1020*/  STL [R1+0x28], R64 ;  /* 0x0000284001007387 */ /* 0x000fe20000100800 */
[----:B------:R-:W-:Y:S02]  /*1030*/  HADD2.F32 R125, -RZ, R26.H1_H1 ;  /* 0x3000001aff7d7230 */ /* 0x000fe40000004100 */
[----:B------:R-:W-:Y:S01]  /*1040*/  FFMA.FTZ R30, R64, R0, R51 ;  /* 0x00000000401e7223 */ /* 0x000fe20000010033 */
[----:B------:R-:W-:Y:S01]  /*1050*/  HADD2.F32 R4, -RZ, R5.H0_H0 ;  /* 0x20000005ff047230 */ /* 0x000fe20000004100 */
[----:B------:R0:W-:Y:S01]  /*1060*/  STL [R1+0x16c], R64 ;  /* 0x00016c4001007387 */ /* 0x0001e20000100800 */
[----:B-1----:R-:W-:Y:S01]  /*1070*/  FMUL.FTZ R22, R2, R35 ;  /* 0x0000002302167220 */ /* 0x002fe20000410000 */
[----:B------:R-:W-:-:S02]  /*1080*/  HADD2.F32 R25, -RZ, R10.H0_H0 ;  /* 0x2000000aff197230 */ /* 0x000fc40000004100 */
[----:B------:R-:W-:Y:S01]  /*1090*/  FMUL.FTZ R26, R2, R37 ;  /* 0x00000025021a7220 */ /* 0x000fe20000410000 */
[----:B------:R-:W-:Y:S01]  /*10a0*/  HADD2.F32 R5, -RZ, R5.H1_H1 ;  /* 0x30000005ff057230 */ /* 0x000fe20000004100 */
[----:B------:R-:W-:Y:S01]  /*10b0*/  STL [R1+0x24], R65 ;  /* 0x0000244101007387 */ /* 0x000fe20000100800 */
[----:B------:R-:W-:Y:S01]  /*10c0*/  FFMA.FTZ R82, R65, R3, R125 ;  /* 0x0000000341527223 */ /* 0x000fe2000001007d */
[----:B0-----:R-:W-:Y:S02]  /*10d0*/  HADD2.F32 R64, -RZ, R27.H1_H1 ;  /* 0x3000001bff407230 */ /* 0x001fe40000004100 */
[----:B------:R0:W-:Y:S01]  /*10e0*/  STL [R1+0x170], R65 ;  /* 0x0001704101007387 */ /* 0x0001e20000100800 */
[----:B------:R-:W-:-:S03]  /*10f0*/  FADD.FTZ R25, -R50, R25 ;  /* 0x0000001932197221 */ /* 0x000fc60000010100 */
[----:B------:R-:W-:Y:S01]  /*1100*/  STL [R1+0x30], R22 ;  /* 0x0000301601007387 */ /* 0x000fe20000100800 */
[----:B------:R-:W-:-:S03]  /*1110*/  FFMA.FTZ R92, R26, R5, R64 ;  /* 0x000000051a5c7223 */ /* 0x000fc60000010040 */
[----:B------:R1:W-:Y:S01]  /*1120*/  STL [R1+0x20], R26 ;  /* 0x0000201a01007387 */ /* 0x0003e20000100800 */
[----:B0-----:R-:W-:Y:S02]  /*1130*/  HADD2.F32 R65, -RZ, R27.H0_H0 ;  /* 0x2000001bff417230 */ /* 0x001fe40000004100 */
[----:B------:R-:W-:Y:S02]  /*1140*/  HADD2.F32 R27, -RZ, R10.H1_H1 ;  /* 0x3000000aff1b7230 */ /* 0x000fe40000004100 */
[----:B--2---:R-:W-:Y:S01]  /*1150*/  FMUL.FTZ R28, R2, R25 ;  /* 0x00000019021c7220 */ /* 0x004fe20000410000 */
[----:B-1----:R-:W-:Y:S02]  /*1160*/  IADD3 R26, P0, R43, UR28, RZ ;  /* 0x0000001c2b1a7c10 */ /* 0x002fe4000ff1e0ff */
[----:B------:R-:W-:Y:S01]  /*1170*/  FADD.FTZ R25, -R50, R27 ;  /* 0x0000001b32197221 */ /* 0x000fe20000010100 */
[----:B------:R-:W-:Y:S01]  /*1180*/  HADD2.F32 R29, -RZ, R11.H0_H0 ;  /* 0x2000000bff1d7230 */ /* 0x000fe20000004100 */
[----:B------:R-:W-:-:S02]  /*1190*/  IADD3.X R27, R42, UR29, RZ, P0, !PT ;  /* 0x0000001d2a1b7c10 */ /* 0x000fc400087fe4ff */
[----:B------:R-:W-:Y:S02]  /*11a0*/  FMUL.FTZ R10, R2, R25 ;  /* 0x00000019020a7220 */ /* 0x000fe40000410000 */
[----:B------:R-:W-:Y:S01]  /*11b0*/  FADD.FTZ R29, -R50, R29 ;  /* 0x0000001d321d7221 */ /* 0x000fe20000010100 */
[----:B------:R-:W-:Y:S01]  /*11c0*/  STL [R1+0x38], R28 ;  /* 0x0000381c01007387 */ /* 0x000fe20000100800 */
[----:B------:R-:W-:-:S03]  /*11d0*/  HADD2.F32 R25, -RZ, R11.H1_H1 ;  /* 0x3000000bff197230 */ /* 0x000fc60000004100 */
[----:B------:R-:W2:Y:S01]  /*11e0*/  LDG.E.64.CONSTANT R26, desc[UR18][R26.64] ;  /* 0x000000121a1a7981 */ /* 0x000ea2000c1e9b00 */
[----:B------:R-:W-:-:S03]  /*11f0*/  FFMA.FTZ R77, R3, R10, R125 ;  /* 0x0000000a034d7223 */ /* 0x000fc6000001007d */
[----:B------:R0:W-:Y:S01]  /*1200*/  STL [R1+0x3c], R10 ;  /* 0x00003c0a01007387 */ /* 0x0001e20000100800 */
[----:B------:R-:W-:Y:S01]  /*1210*/  IADD3 R11, R23, 0x7800, RZ ;  /* 0x00007800170b7810 */ /* 0x000fe20007ffe0ff */
[----:B------:R-:W-:Y:S02]  /*1220*/  HADD2.F32 R31, -RZ, R8.H0_H0 ;  /* 0x20000008ff1f7230 */ /* 0x000fe40000004100 */
[----:B------:R-:W-:Y:S01]  /*1230*/  FFMA.FTZ R79, R0, R28, R51 ;  /* 0x0000001c004f7223 */ /* 0x000fe20000010033 */
[----:B0-----:R-:W-:Y:S01]  /*1240*/  FMUL.FTZ R10, R2, R29 ;  /* 0x0000001d020a7220 */ /* 0x001fe20000410000 */
[----:B------:R-:W-:-:S03]  /*1250*/  FADD.FTZ R29, -R50, R25 ;  /* 0x00000019321d7221 */ /* 0x000fc60000010100 */
[----:B------:R-:W-:Y:S01]  /*1260*/  FFMA.FTZ R25, R4, R10, R65 ;  /* 0x0000000a04197223 */ /* 0x000fe20000010041 */
[----:B------:R0:W-:Y:S01]  /*1270*/  STL [R1+0x40], R10 ;  /* 0x0000400a01007387 */ /* 0x0001e20000100800 */
[----:B------:R-:W-:Y:S01]  /*1280*/  FMUL.FTZ R28, R2, R29 ;  /* 0x0000001d021c7220 */ /* 0x000fe20000410000 */
[----:B------:R-:W-:Y:S01]  /*1290*/  FADD.FTZ R31, -R50, R31 ;  /* 0x0000001f321f7221 */ /* 0x000fe20000010100 */
[--C-:B------:R-:W-:Y:S02]  /*12a0*/  HADD2.F32 R29, -RZ, R9.reuse.H0_H0 ;  /* 0x20000009ff1d7230 */ /* 0x100fe40000004100 */
[----:B------:R-:W-:Y:S01]  /*12b0*/  HADD2.F32 R37, -RZ, R9.H1_H1 ;  /* 0x30000009ff257230 */ /* 0x000fe20000004100 */
[----:B0-----:R-:W-:Y:S01]  /*12c0*/  IADD3 R10, P0, R11, R24, RZ ;  /* 0x000000180b0a7210 */ /* 0x001fe20007f1e0ff */
[----:B------:R-:W-:-:S03]  /*12d0*/  HADD2.F32 R11, -RZ, R8.H1_H1 ;  /* 0x30000008ff0b7230 */ /* 0x000fc60000004100 */
[----:B------:R-:W-:Y:S01]  /*12e0*/  IADD3.X R9, RZ, R34, RZ, P0, !PT ;  /* 0x00000022ff097210 */ /* 0x000fe200007fe4ff */
[----:B------:R-:W-:Y:S01]  /*12f0*/  FMUL.FTZ R8, R2, R31 ;  /* 0x0000001f02087220 */ /* 0x000fe20000410000 */
[----:B------:R-:W-:Y:S01]  /*1300*/  FADD.FTZ R11, -R50, R11 ;  /* 0x0000000b320b7221 */ /* 0x000fe20000010100 */
[C---:B------:R-:W-:Y:S02]  /*1310*/  SHF.L.U32 R107, R10.reuse, 0x1, RZ ;  /* 0x000000010a6b7819 */ /* 0x040fe400000006ff */
[----:B------:R-:W-:Y:S01]  /*1320*/  SHF.L.U64.HI R106, R10, 0x1, R9 ;  /* 0x000000010a6a7819 */ /* 0x000fe20000010209 */
[----:B------:R-:W-:Y:S01]  /*1330*/  FMUL.FTZ R11, R2, R11 ;  /* 0x0000000b020b7220 */ /* 0x000fe20000410000 */
[----:B------:R-:W-:Y:S01]  /*1340*/  STL [R1+0x44], R28 ;  /* 0x0000441c01007387 */ /* 0x000fe20000100800 */
[----:B------:R-:W-:-:S03]  /*1350*/  IADD3 R10, P1, R107, UR26, RZ ;  /* 0x0000001a6b0a7c10 */ /* 0x000fc6000ff3e0ff */
[----:B------:R0:W-:Y:S01]  /*1360*/  STL [R1+0x48], R8 ;  /* 0x0000480801007387 */ /* 0x0001e20000100800 */
[----:B------:R-:W-:-:S03]  /*1370*/  FFMA.FTZ R45, R3, R11, R125 ;  /* 0x0000000b032d7223 */ /* 0x000fc6000001007d */
[----:B------:R-:W-:Y:S04]  /*1380*/  STL [R1+0x98], R106 ;  /* 0x0000986a01007387 */ /* 0x000fe80000100800 */
[----:B------:R-:W-:Y:S01]  /*1390*/  STL [R1+0x94], R107 ;  /* 0x0000946b01007387 */ /* 0x000fe20000100800 */
[----:B------:R-:W-:-:S03]  /*13a0*/  FFMA.FTZ R44, R0, R8, R51 ;  /* 0x00000008002c7223 */ /* 0x000fc60000010033 */
[----:B------:R1:W-:Y:S01]  /*13b0*/  STL [R1+0x4c], R11 ;  /* 0x00004c0b01007387 */ /* 0x0003e20000100800 */
[----:B0-----:R-:W-:Y:S02]  /*13c0*/  IADD3 R8, P0, R40, UR28, RZ ;  /* 0x0000001c28087c10 */ /* 0x001fe4000ff1e0ff */
[----:B-1----:R-:W-:Y:S02]  /*13d0*/  IADD3.X R11, R106, UR27, RZ, P1, !PT ;  /* 0x0000001b6a0b7c10 */ /* 0x002fe40008ffe4ff */
[----:B------:R-:W-:-:S04]  /*13e0*/  IADD3.X R9, R39, UR29, RZ, P0, !PT ;  /* 0x0000001d27097c10 */ /* 0x000fc800087fe4ff */
[----:B------:R-:W4:Y:S04]  /*13f0*/  LDG.E.64.CONSTANT R10, desc[UR18][R10.64] ;  /* 0x000000120a0a7981 */ /* 0x000f28000c1e9b00 */
[----:B------:R-:W4:Y:S01]  /*1400*/  LDG.E.64.CONSTANT R8, desc[UR18][R8.64] ;  /* 0x0000001208087981 */ /* 0x000f22000c1e9b00 */
[C---:B------:R-:W-:Y:S01]  /*1410*/  FADD.FTZ R29, -R50.reuse, R29 ;  /* 0x0000001d321d7221 */ /* 0x040fe20000010100 */
[----:B------:R-:W-:Y:S01]  /*1420*/  FFMA.FTZ R54, R5, R28, R64 ;  /* 0x0000001c05367223 */ /* 0x000fe20000010040 */
[----:B------:R-:W-:Y:S02]  /*1430*/  FADD.FTZ R37, -R50, R37 ;  /* 0x0000002532257221 */ /* 0x000fe40000010100 */
[----:B------:R-:W-:Y:S01]  /*1440*/  FMUL.FTZ R28, R2, R29 ;  /* 0x0000001d021c7220 */ /* 0x000fe20000410000 */
[----:B------:R-:W-:-:S03]  /*1450*/  HADD2.F32 R29, -RZ, R16.H0_H0 ;  /* 0x20000010ff1d7230 */ /* 0x000fc60000004100 */
[----:B------:R-:W-:Y:S01]  /*1460*/  FFMA.FTZ R52, R4, R28, R65 ;  /* 0x0000001c04347223 */ /* 0x000fe20000010041 */
[----:B------:R0:W-:Y:S01]  /*1470*/  STL [R1+0x5c], R28 ;  /* 0x00005c1c01007387 */ /* 0x0001e20000100800 */
[----:B------:R-:W-:Y:S01]  /*1480*/  FADD.FTZ R29, -R50, R29 ;  /* 0x0000001d321d7221 */ /* 0x000fe20000010100 */
[----:B0-----:R-:W-:Y:S01]  /*1490*/  FMUL.FTZ R28, R2, R37 ;  /* 0x00000025021c7220 */ /* 0x001fe20000410000 */
[----:B------:R-:W-:-:S03]  /*14a0*/  HADD2.F32 R37, -RZ, R16.H1_H1 ;  /* 0x30000010ff257230 */ /* 0x000fc60000004100 */
[----:B------:R-:W-:Y:S01]  /*14b0*/  FFMA.FTZ R72, R5, R28, R64 ;  /* 0x0000001c05487223 */ /* 0x000fe20000010040 */
[----:B------:R0:W-:Y:S01]  /*14c0*/  STL [R1+0x68], R28 ;  /* 0x0000681c01007387 */ /* 0x0001e20000100800 */
[----:B------:R-:W-:Y:S01]  /*14d0*/  FADD.FTZ R37, -R50, R37 ;  /* 0x0000002532257221 */ /* 0x000fe20000010100 */
[----:B0-----:R-:W-:Y:S01]  /*14e0*/  FMUL.FTZ R28, R2, R29 ;  /* 0x0000001d021c7220 */ /* 0x001fe20000410000 */
[--C-:B------:R-:W-:Y:S02]  /*14f0*/  HADD2.F32 R29, -RZ, R17.reuse.H0_H0 ;  /* 0x20000011ff1d7230 */ /* 0x100fe40000004100 */
[----:B------:R-:W-:-:S03]  /*1500*/  HADD2.F32 R17, -RZ, R17.H1_H1 ;  /* 0x30000011ff117230 */ /* 0x000fc60000004100 */
[----:B------:R-:W-:Y:S01]  /*1510*/  FADD.FTZ R29, -R50, R29 ;  /* 0x0000001d321d7221 */ /* 0x000fe20000010100 */
[----:B------:R-:W-:Y:S01]  /*1520*/  FMUL.FTZ R16, R2, R37 ;  /* 0x0000002502107220 */ /* 0x000fe20000410000 */
[----:B------:R-:W-:Y:S02]  /*1530*/  FADD.FTZ R37, -R50, R17 ;  /* 0x0000001132257221 */ /* 0x000fe40000010100 */
[----:B------:R-:W-:Y:S01]  /*1540*/  FMUL.FTZ R58, R2, R29 ;  /* 0x0000001d023a7220 */ /* 0x000fe20000410000 */
[----:B------:R-:W-:Y:S01]  /*1550*/  IADD3 R29, R23, 0x8700, RZ ;  /* 0x00008700171d7810 */ /* 0x000fe20007ffe0ff */
[--C-:B------:R-:W-:Y:S01]  /*1560*/  HADD2.F32 R17, -RZ, R12.reuse.H0_H0 ;  /* 0x2000000cff117230 */ /* 0x100fe20000004100 */
[----:B------:R0:W-:Y:S01]  /*1570*/  STL [R1+0x64], R28 ;  /* 0x0000641c01007387 */ /* 0x0001e20000100800 */
[----:B------:R-:W-:Y:S02]  /*1580*/  HADD2.F32 R12, -RZ, R12.H1_H1 ;  /* 0x3000000cff0c7230 */ /* 0x000fe40000004100 */
[----:B------:R-:W-:Y:S01]  /*1590*/  FFMA.FTZ R70, R3, R16, R125 ;  /* 0x0000001003467223 */ /* 0x000fe2000001007d */
[----:B------:R1:W-:Y:S01]  /*15a0*/  STL [R1+0x50], R16 ;  /* 0x0000501001007387 */ /* 0x0003e20000100800 */
[----:B------:R-:W-:Y:S01]  /*15b0*/  FFMA.FTZ R47, R0, R28, R51 ;  /* 0x0000001c002f7223 */ /* 0x000fe20000010033 */
[----:B------:R-:W-:Y:S01]  /*15c0*/  FADD.FTZ R12, -R50, R12 ;  /* 0x0000000c320c7221 */ /* 0x000fe20000010100 */
[----:B------:R-:W-:Y:S01]  /*15d0*/  FMUL.FTZ R59, R2, R37 ;  /* 0x00000025023b7220 */ /* 0x000fe20000410000 */
[----:B0-----:R-:W-:Y:S01]  /*15e0*/  FADD.FTZ R28, -R50, R17 ;  /* 0x00000011321c7221 */ /* 0x001fe20000010100 */
[--C-:B------:R-:W-:Y:S01]  /*15f0*/  HADD2.F32 R17, -RZ, R13.reuse.H0_H0 ;  /* 0x2000000dff117230 */ /* 0x100fe20000004100 */
[----:B-1----:R-:W-:Y:S01]  /*1600*/  IADD3 R16, P0, R29, R24, RZ ;  /* 0x000000181d107210 */ /* 0x002fe20007f1e0ff */
[----:B------:R-:W-:-:S02]  /*1610*/  HADD2.F32 R29, -RZ, R13.H1_H1 ;  /* 0x3000000dff1d7230 */ /* 0x000fc40000004100 */
[C---:B------:R-:W-:Y:S01]  /*1620*/  FMUL.FTZ R60, R2.reuse, R28 ;  /* 0x0000001c023c7220 */ /* 0x040fe20000410000 */
[----:B------:R-:W-:Y:S01]  /*1630*/  IADD3.X R13, RZ, R34, RZ, P0, !PT ;  /* 0x00000022ff0d7210 */ /* 0x000fe200007fe4ff */
[----:B------:R-:W-:Y:S01]  /*1640*/  STL [R1+0x1c], R58 ;  /* 0x00001c3a01007387 */ /* 0x000fe20000100800 */
[----:B------:R-:W-:Y:S01]  /*1650*/  FMUL.FTZ R61, R2, R12 ;  /* 0x0000000c023d7220 */ /* 0x000fe20000410000 */
[----:B------:R-:W-:Y:S01]  /*1660*/  IADD3 R12, P0, R38, UR28, RZ ;  /* 0x0000001c260c7c10 */ /* 0x000fe2000ff1e0ff */
[----:B------:R-:W-:Y:S01]  /*1670*/  FADD.FTZ R17, -R50, R17 ;  /* 0x0000001132117221 */ /* 0x000fe20000010100 */
[----:B------:R-:W-:Y:S01]  /*1680*/  STL [R1+0x150], R58 ;  /* 0x0001503a01007387 */ /* 0x000fe20000100800 */
[----:B------:R-:W-:Y:S01]  /*1690*/  SHF.L.U64.HI R104, R16, 0x1, R13 ;  /* 0x0000000110687819 */ /* 0x000fe2000001020d */
[----:B------:R-:W-:Y:S01]  /*16a0*/  FADD.FTZ R29, -R50, R29 ;  /* 0x0000001d321d7221 */ /* 0x000fe20000010100 */
[----:B------:R-:W-:Y:S01]  /*16b0*/  SHF.L.U32 R105, R16, 0x1, RZ ;  /* 0x0000000110697819 */ /* 0x000fe200000006ff */
[----:B------:R-:W-:Y:S01]  /*16c0*/  STL [R1+0x60], R59 ;  /* 0x0000603b01007387 */ /* 0x000fe20000100800 */
[----:B------:R-:W-:Y:S01]  /*16d0*/  HADD2.F32 R28, -RZ, R18.H0_H0 ;  /* 0x20000012ff1c7230 */ /* 0x000fe20000004100 */
[----:B------:R-:W-:-:S02]  /*16e0*/  IADD3.X R13, R36, UR29, RZ, P0, !PT ;  /* 0x0000001d240d7c10 */ /* 0x000fc400087fe4ff */
[----:B------:R-:W-:Y:S01]  /*16f0*/  STL [R1+0x154], R59 ;  /* 0x0001543b01007387 */ /* 0x000fe20000100800 */
[C---:B------:R-:W-:Y:S01]  /*1700*/  FMUL.FTZ R62, R2.reuse, R17 ;  /* 0x00000011023e7220 */ /* 0x040fe20000410000 */
[----:B------:R-:W-:Y:S02]  /*1710*/  HADD2.F32 R18, -RZ, R18.H1_H1 ;  /* 0x30000012ff127230 */ /* 0x000fe40000004100 */
[----:B------:R-:W-:Y:S01]  /*1720*/  STL [R1+0x18], R60 ;  /* 0x0000183c01007387 */ /* 0x000fe20000100800 */
[----:B------:R-:W-:-:S03]  /*1730*/  FMUL.FTZ R37, R2, R29 ;  /* 0x0000001d02257220 */ /* 0x000fc60000410000 */
[----:B------:R-:W-:Y:S01]  /*1740*/  STL [R1+0x158], R60 ;  /* 0x0001583c01007387 */ /* 0x000fe20000100800 */
[----:B------:R-:W-:-:S03]  /*1750*/  FADD.FTZ R28, -R50, R28 ;  /* 0x0000001c321c7221 */ /* 0x000fc60000010100 */
[----:B------:R-:W-:Y:S01]  /*1760*/  STL [R1+0x90], R104 ;  /* 0x0000906801007387 */ /* 0x000fe20000100800 */
[----:B------:R-:W-:-:S03]  /*1770*/  FADD.FTZ R29, -R50, R18 ;  /* 0x00000012321d7221 */ /* 0x000fc60000010100 */
[----:B------:R-:W-:Y:S01]  /*1780*/  STL [R1+0x8c], R105 ;  /* 0x00008c6901007387 */ /* 0x000fe20000100800 */
[----:B------:R-:W-:-:S03]  /*1790*/  HADD2.F32 R18, -RZ, R19.H0_H0 ;  /* 0x20000013ff127230 */ /* 0x000fc60000004100 */
[----:B------:R-:W-:Y:S01]  /*17a0*/  STL [R1+0x14], R61 ;  /* 0x0000143d01007387 */ /* 0x000fe20000100800 */
[----:B------:R-:W-:-:S03]  /*17b0*/  FFMA.FTZ R38, R5, R37, R64 ;  /* 0x0000002505267223 */ /* 0x000fc60000010040 */
[----:B------:R-:W-:Y:S04]  /*17c0*/  STL [R1+0x15c], R61 ;  /* 0x00015c3d01007387 */ /* 0x000fe80000100800 */
[----:B------:R-:W-:Y:S01]  /*17d0*/  STL [R1+0x10], R62 ;  /* 0x0000103e01007387 */ /* 0x000fe20000100800 */
[----:B------:R-:W-:-:S03]  /*17e0*/  FMUL.FTZ R29, R2, R29 ;  /* 0x0000001d021d7220 */ /* 0x000fc60000410000 */
[----:B------:R-:W-:Y:S04]  /*17f0*/  STL [R1+0x160], R62 ;  /* 0x0001603e01007387 */ /* 0x000fe80000100800 */
[----:B------:R-:W4:Y:S01]  /*1800*/  LDG.E.64.CONSTANT R12, desc[UR18][R12.64] ;  /* 0x000000120c0c7981 */ /* 0x000f22000c1e9b00 */
[----:B------:R-:W-:-:S03]  /*1810*/  HADD2.F32 R123, -RZ, R19.H1_H1 ;  /* 0x30000013ff7b7230 */ /* 0x000fc60000004100 */
[----:B------:R0:W-:Y:S01]  /*1820*/  STL [R1+0xc], R37 ;  /* 0x00000c2501007387 */ /* 0x0001e20000100800 */
[----:B------:R-:W-:Y:S01]  /*1830*/  FADD.FTZ R19, -R50, R18 ;  /* 0x0000001232137221 */ /* 0x000fe20000010100 */
[----:B------:R-:W-:Y:S01]  /*1840*/  IADD3 R18, P0, R46, UR28, RZ ;  /* 0x0000001c2e127c10 */ /* 0x000fe2000ff1e0ff */
[----:B------:R-:W-:Y:S01]  /*1850*/  FFMA.FTZ R40, R3, R29, R125 ;  /* 0x0000001d03287223 */ /* 0x000fe2000001007d */
[----:B0-----:R-:W-:Y:S01]  /*1860*/  FMUL.FTZ R37, R2, R28 ;  /* 0x0000001c02257220 */ /* 0x001fe20000410000 */
[----:B------:R-:W-:-:S04]  /*1870*/  HADD2.F32 R122, -RZ, R20.H0_H0 ;  /* 0x20000014ff7a7230 */ /* 0x000fc80000004100 */
[----:B------:R-:W-:Y:S01]  /*1880*/  STL [R1+0x8], R37 ;  /* 0x0000082501007387 */ /* 0x000fe20000100800 */
[----:B------:R-:W-:-:S03]  /*1890*/  HADD2.F32 R20, -RZ, R20.H1_H1 ;  /* 0x30000014ff147230 */ /* 0x000fc60000004100 */
[----:B------:R0:W-:Y:S01]  /*18a0*/  STL [R1+0x4], R29 ;  /* 0x0000041d01007387 */ /* 0x0001e20000100800 */
[----:B------:R-:W-:Y:S01]  /*18b0*/  FFMA.FTZ R81, R22, R4, R65 ;  /* 0x0000000416517223 */ /* 0x000fe20000010041 */
[----:B------:R-:W-:Y:S01]  /*18c0*/  IADD3 R16, P1, R105, UR26, RZ ;  /* 0x0000001a69107c10 */ /* 0x000fe2000ff3e0ff */
[----:B------:R-:W-:Y:S01]  /*18d0*/  FADD.FTZ R20, -R50, R20 ;  /* 0x0000001432147221 */ /* 0x000fe20000010100 */
[----:B0-----:R-:W-:Y:S01]  /*18e0*/  FMUL.FTZ R29, R2, R19 ;  /* 0x00000013021d7220 */ /* 0x001fe20000410000 */
[----:B------:R-:W-:Y:S01]  /*18f0*/  IADD3.X R19, R41, UR29, RZ, P0, !PT ;  /* 0x0000001d29137c10 */ /* 0x000fe200087fe4ff */
[----:B------:R-:W-:Y:S01]  /*1900*/  FMUL.FTZ R22, R81, -1.4426950216293334961 ;  /* 0xbfb8aa3b51167820 */ /* 0x000fe20000410000 */
[----:B------:R-:W-:-:S04]  /*1910*/  IADD3.X R17, R104, UR27, RZ, P1, !PT ;  /* 0x0000001b68117c10 */ /* 0x000fc80008ffe4ff */
[----:B------:R-:W4:Y:S01]  /*1920*/  LDG.E.64.CONSTANT R18, desc[UR18][R18.64] ;  /* 0x0000001212127981 */ /* 0x000f22000c1e9b00 */
[----:B------:R-:W-:Y:S01]  /*1930*/  FMUL.FTZ R121, R2, R20 ;  /* 0x0000001402797220 */ /* 0x000fe20000410000 */
[----:B------:R-:W-:Y:S01]  /*1940*/  HFMA2.MMA R20, -RZ, RZ, 0, 1.430511474609375e-06 ;  /* 0x00000018ff147435 */ /* 0x000fe200000001ff */
[----:B------:R-:W-:Y:S01]  /*1950*/  FMUL.FTZ R69, R30, -1.4426950216293334961 ;  /* 0xbfb8aa3b1e457820 */ /* 0x000fe20000410000 */
[----:B------:R-:W0:Y:S01]  /*1960*/  MUFU.EX2 R22, R22 ;  /* 0x0000001600167308 */ /* 0x000e220000000800 */
[----:B------:R-:W4:Y:S07]  /*1970*/  LDG.E.64.CONSTANT R16, desc[UR18][R16.64] ;  /* 0x0000001210107981 */ /* 0x000f2e000c1e9b00 */
[----:B------:R-:W1:Y:S01]  /*1980*/  MUFU.EX2 R69, R69 ;  /* 0x0000004500457308 */ /* 0x000e620000000800 */
[----:B------:R-:W-:Y:S01]  /*1990*/  IMAD R66, R66, R20, UR13 ;  /* 0x0000000d42427e24 */ /* 0x000fe2000f8e0214 */
[----:B------:R-:W-:Y:S01]  /*19a0*/  IADD3 R20, R23, 0x9600, RZ ;  /* 0x0000960017147810 */ /* 0x000fe20007ffe0ff */
[----:B------:R-:W-:-:S03]  /*19b0*/  HADD2.F32 R120, -RZ, R21.H0_H0 ;  /* 0x20000015ff787230 */ /* 0x000fc60000004100 */
[----:B------:R-:W-:Y:S01]  /*19c0*/  IADD3 R20, P0, R20, R24, RZ ;  /* 0x0000001814147210 */ /* 0x000fe20007f1e0ff */
[----:B------:R-:W-:-:S03]  /*19d0*/  HADD2.F32 R119, -RZ, R21.H1_H1 ;  /* 0x30000015ff777230 */ /* 0x000fc60000004100 */
[----:B------:R-:W-:Y:S01]  /*19e0*/  IADD3.X R21, RZ, R34, RZ, P0, !PT ;  /* 0x00000022ff157210 */ /* 0x000fe200007fe4ff */
[----:B0-----:R-:W-:Y:S01]  /*19f0*/  FADD.FTZ R22, R22, 1 ;  /* 0x3f80000016167421 */ /* 0x001fe20000010000 */
[----:B------:R-:W-:Y:S01]  /*1a00*/  FMUL.FTZ R48, R92, -1.4426950216293334961 ;  /* 0xbfb8aa3b5c307820 */ /* 0x000fe20000410000 */
[----:B------:R-:W-:Y:S01]  /*1a10*/  FFMA.FTZ R36, R4, R62, R65 ;  /* 0x0000003e04247223 */ /* 0x000fe20000010041 */
[----:B------:R-:W-:Y:S01]  /*1a20*/  SHF.L.U32 R103, R20, 0x1, RZ ;  /* 0x0000000114677819 */ /* 0x000fe200000006ff */
[----:B------:R-:W-:Y:S01]  /*1a30*/  FMUL.FTZ R68, R82, -1.4426950216293334961 ;  /* 0xbfb8aa3b52447820 */ /* 0x000fe20000410000 */
[----:B------:R-:W-:Y:S01]  /*1a40*/  SHF.L.U64.HI R62, R20, 0x1, R21 ;  /* 0x00000001143e7819 */ /* 0x000fe20000010215 */
[----:B-1----:R-:W-:Y:S01]  /*1a50*/  FADD.FTZ R69, R69, 1 ;  /* 0x3f80000045457421 */ /* 0x002fe20000010000 */
[----:B------:R-:W-:Y:S02]  /*1a60*/  IADD3 R20, P0, R98, UR28, RZ ;  /* 0x0000001c62147c10 */ /* 0x000fe4000ff1e0ff */
[----:B------:R0:W-:Y:S01]  /*1a70*/  MUFU.RCP R98, R22 ;  /* 0x0000001600627308 */ /* 0x0001e20000001000 */
[----:B------:R-:W-:-:S02]  /*1a80*/  LEA R63, R55, R66, 0x3 ;  /* 0x00000042373f7211 */ /* 0x000fc400078e18ff */
[----:B------:R-:W-:Y:S02]  /*1a90*/  IADD3.X R21, R95, UR29, RZ, P0, !PT ;  /* 0x0000001d5f157c10 */ /* 0x000fe400087fe4ff */
[----:B------:R-:W-:Y:S02]  /*1aa0*/  IADD3 R100, R23, 0xa500, RZ ;  /* 0x0000a50017647810 */ /* 0x000fe40007ffe0ff */
[----:B0-----:R-:W-:Y:S01]  /*1ab0*/  IADD3 R22, P1, R103, UR26, RZ ;  /* 0x0000001a67167c10 */ /* 0x001fe2000ff3e0ff */
[----:B------:R-:W0:Y:S01]  /*1ac0*/  MUFU.EX2 R48, R48 ;  /* 0x0000003000307308 */ /* 0x000e220000000800 */
[----:B------:R-:W-:Y:S01]  /*1ad0*/  IADD3 R55, R23, 0xb400, RZ ;  /* 0x0000b40017377810 */ /* 0x000fe20007ffe0ff */
[----:B------:R-:W-:Y:S01]  /*1ae0*/  FMUL.FTZ R35, R79, -1.4426950216293334961 ;  /* 0xbfb8aa3b4f237820 */ /* 0x000fe20000410000 */
[----:B------:R-:W-:Y:S01]  /*1af0*/  IADD3 R66, R23, 0xc300, RZ ;  /* 0x0000c30017427810 */ /* 0x000fe20007ffe0ff */
[----:B------:R-:W-:Y:S01]  /*1b00*/  FMUL.FTZ R93, R77, -1.4426950216293334961 ;  /* 0xbfb8aa3b4d5d7820 */ /* 0x000fe20000410000 */
[----:B------:R-:W-:Y:S01]  /*1b10*/  IADD3 R95, R23, 0xe100, RZ ;  /* 0x0000e100175f7810 */ /* 0x000fe20007ffe0ff */
[----:B------:R-:W-:Y:S01]  /*1b20*/  FADD.FTZ R119, -R50, R119 ;  /* 0x0000007732777221 */ /* 0x000fe20000010100 */
[----:B------:R-:W-:Y:S01]  /*1b30*/  FMUL.FTZ R94, R25, -1.4426950216293334961 ;  /* 0xbfb8aa3b195e7820 */ /* 0x000fe20000410000 */
[----:B------:R1:W-:Y:S01]  /*1b40*/  MUFU.RCP R96, R69 ;  /* 0x0000004500607308 */ /* 0x0003e20000001000 */
[----:B------:R-:W-:Y:S01]  /*1b50*/  FMUL.FTZ R31, R54, -1.4426950216293334961 ;  /* 0xbfb8aa3b361f7820 */ /* 0x000fe20000410000 */
[----:B------:R-:W-:Y:S01]  /*1b60*/  FMUL.FTZ R78, R45, -1.4426950216293334961 ;  /* 0xbfb8aa3b2d4e7820 */ /* 0x000fe20000410000 */
[----:B------:R-:W-:Y:S01]  /*1b70*/  FMUL.FTZ R80, R44, -1.4426950216293334961 ;  /* 0xbfb8aa3b2c507820 */ /* 0x000fe20000410000 */
[----:B------:R-:W4:Y:S04]  /*1b80*/  LDG.E.64.CONSTANT R20, desc[UR18][R20.64] ;  /* 0x0000001214147981 */ /* 0x000f28000c1e9b00 */
[----:B------:R-:W3:Y:S01]  /*1b90*/  MUFU.EX2 R68, R68 ;  /* 0x0000004400447308 */ /* 0x000ee20000000800 */
[----:B-1----:R-:W-:-:S02]  /*1ba0*/  IADD3 R69, R23, 0xd200, RZ ;  /* 0x0000d20017457810 */ /* 0x002fc40007ffe0ff */
[----:B------:R-:W-:-:S06]  /*1bb0*/  IADD3.X R23, R62, UR27, RZ, P1, !PT ;  /* 0x0000001b3e177c10 */ /* 0x000fcc0008ffe4ff */
[----:B------:R-:W4:Y:S01]  /*1bc0*/  LDG.E.64.CONSTANT R22, desc[UR18][R22.64] ;  /* 0x0000001216167981 */ /* 0x000f22000c1e9b00 */
[----:B0-----:R-:W-:Y:S01]  /*1bd0*/  FADD.FTZ R48, R48, 1 ;  /* 0x3f80000030307421 */ /* 0x001fe20000010000 */
[----:B------:R-:W-:Y:S01]  /*1be0*/  FMUL.FTZ R119, R2, R119 ;  /* 0x0000007702777220 */ /* 0x000fe20000410000 */
[----:B------:R-:W0:Y:S01]  /*1bf0*/  MUFU.EX2 R35, R35 ;  /* 0x0000002300237308 */ /* 0x000e220000000800 */
[----:B---3--:R-:W-:-:S07]  /*1c00*/  FADD.FTZ R68, R68, 1 ;  /* 0x3f80000044447421 */ /* 0x008fce0000010000 */
[----:B------:R1:W-:Y:S08]  /*1c10*/  MUFU.RCP R99, R48 ;  /* 0x0000003000637308 */ /* 0x0003f00000001000 */
[----:B------:R-:W3:Y:S08]  /*1c20*/  MUFU.EX2 R93, R93 ;  /* 0x0000005d005d7308 */ /* 0x000ef00000000800 */
[----:B------:R2:W3:Y:S01]  /*1c30*/  MUFU.RCP R97, R68 ;  /* 0x0000004400617308 */ /* 0x0004e20000001000 */
[----:B-1----:R-:W-:Y:S01]  /*1c40*/  IADD3 R48, P3, R55, R24, RZ ;  /* 0x0000001837307210 */ /* 0x002fe20007f7e0ff */
[----:B--2---:R-:W-:-:S06]  /*1c50*/  FFMA.FTZ R68, R5, R119, R64 ;  /* 0x0000007705447223 */ /* 0x004fcc0000010040 */
[----:B------:R-:W1:Y:S01]  /*1c60*/  MUFU.EX2 R94, R94 ;  /* 0x0000005e005e7308 */ /* 0x000e620000000800 */
[----:B------:R-:W-:-:S07]  /*1c70*/  FMUL.FTZ R101, R68, -1.4426950216293334961 ;  /* 0xbfb8aa3b44657820 */ /* 0x000fce0000410000 */
[----:B------:R2:W-:Y:S01]  /*1c80*/  MUFU.EX2 R55, R101 ;  /* 0x0000006500377308 */ /* 0x0005e20000000800 */
[----:B0-----:R-:W-:Y:S01]  /*1c90*/  FADD.FTZ R102, R35, 1 ;  /* 0x3f80000023667421 */ /* 0x001fe20000010000 */
[----:B---3--:R-:W-:Y:S01]  /*1ca0*/  FADD.FTZ R93, R93, 1 ;  /* 0x3f8000005d5d7421 */ /* 0x008fe20000010000 */
[----:B--2---:R-:W-:-:S05]  /*1cb0*/  FADD.FTZ R101, -R96, 1 ;  /* 0x3f80000060657421 */ /* 0x004fca0000010100 */
[----:B------:R-:W0:Y:S01]  /*1cc0*/  MUFU.EX2 R31, R31 ;  /* 0x0000001f001f7308 */ /* 0x000e220000000800 */
[----:B------:R-:W-:Y:S01]  /*1cd0*/  FFMA.FTZ R101, R30, R101, 1 ;  /* 0x3f8000001e657423 */ /* 0x000fe20000010065 */
[----:B------:R-:W-:Y:S01]  /*1ce0*/  FADD.FTZ R30, -R99, 1 ;  /* 0x3f800000631e7421 */ /* 0x000fe20000010100 */
[----:B------:R-:W-:-:S03]  /*1cf0*/  IADD3 R35, P0, R95, R24, RZ ;  /* 0x000000185f237210 */ /* 0x000fc60007f1e0ff */
[----:B------:R-:W-:Y:S02]  /*1d00*/  FFMA.FTZ R30, R92, R30, 1 ;  /* 0x3f8000005c1e7423 */ /* 0x000fe4000001001e */
[----:B------:R2:W-:Y:S01]  /*1d10*/  MUFU.RCP R95, R102 ;  /* 0x00000066005f7308 */ /* 0x0005e20000001000 */
[-C--:B------:R-:W-:Y:S02]  /*1d20*/  IADD3 R100, P4, R100, R24.reuse, RZ ;  /* 0x0000001864647210 */ /* 0x080fe40007f9e0ff */
[-C--:B------:R-:W-:Y:S02]  /*1d30*/  IADD3 R66, P2, R66, R24.reuse, RZ ;  /* 0x0000001842427210 */ /* 0x080fe40007f5e0ff */
[----:B------:R-:W-:-:S03]  /*1d40*/  IADD3 R69, P1, R69, R24, RZ ;  /* 0x0000001845457210 */ /* 0x000fc60007f3e0ff */
[----:B------:R1:W3:Y:S01]  /*1d50*/  MUFU.RCP R92, R93 ;  /* 0x0000005d005c7308 */ /* 0x0002e20000001000 */
[----:B------:R-:W-:Y:S01]  /*1d60*/  FADD.FTZ R24, -R97, 1 ;  /* 0x3f80000061187421 */ /* 0x000fe20000010100 */
[----:B--2---:R-:W-:Y:S01]  /*1d70*/  FADD.FTZ R102, -R98, 1 ;  /* 0x3f80000062667421 */ /* 0x004fe20000010100 */
[----:B-1----:R-:W-:-:S05]  /*1d80*/  FADD.FTZ R93, R94, 1 ;  /* 0x3f8000005e5d7421 */ /* 0x002fca0000010000 */
[----:B------:R-:W-:Y:S01]  /*1d90*/  MUFU.EX2 R78, R78 ;  /* 0x0000004e004e7308 */ /* 0x000fe20000000800 */
[----:B------:R-:W-:Y:S01]  /*1da0*/  FFMA.FTZ R24, R82, R24, 1 ;  /* 0x3f80000052187423 */ /* 0x000fe20000010018 */
[----:B------:R-:W-:Y:S01]  /*1db0*/  IADD3.X R82, RZ, R34, RZ, P4, !PT ;  /* 0x00000022ff527210 */ /* 0x000fe200027fe4ff */
[----:B------:R-:W-:Y:S01]  /*1dc0*/  FFMA.FTZ R102, R81, R102, 1 ;  /* 0x3f80000051667423 */ /* 0x000fe20000010066 */
[----:B------:R-:W-:-:S04]  /*1dd0*/  HADD2.F32 R94, -RZ, R6.H0_H0 ;  /* 0x20000006ff5e7230 */ /* 0x000fc80000004100 */
[----:B------:R-:W1:Y:S01]  /*1de0*/  MUFU.EX2 R80, R80 ;  /* 0x0000005000507308 */ /* 0x000e620000000800 */
[----:B------:R-:W-:Y:S01]  /*1df0*/  FFMA.FTZ R85, R4, R58, R65 ;  /* 0x0000003a04557223 */ /* 0x000fe20000010041 */
[----:B------:R-:W-:Y:S01]  /*1e00*/  FMUL.FTZ R101, R96, R101 ;  /* 0x0000006560657220 */ /* 0x000fe20000410000 */
[----:B------:R-:W-:-:S05]  /*1e10*/  FMUL.FTZ R24, R97, R24 ;  /* 0x0000001861187220 */ /* 0x000fca0000410000 */
[----:B------:R-:W2:Y:S01]  /*1e20*/  MUFU.RCP R93, R93 ;  /* 0x0000005d005d7308 */ /* 0x000ea20000001000 */
[----:B------:R-:W-:Y:S01]  /*1e30*/  SHF.L.U64.HI R58, R100, 0x1, R82 ;  /* 0x00000001643a7819 */ /* 0x000fe20000010252 */
[----:B0-----:R-:W-:Y:S01]  /*1e40*/  FADD.FTZ R97, R31, 1 ;  /* 0x3f8000001f617421 */ /* 0x001fe20000010000 */
[----:B------:R-:W-:Y:S02]  /*1e50*/  HADD2.F32 R82, -RZ, R6.H1_H1 ;  /* 0x30000006ff527230 */ /* 0x000fe40000004100 */
[----:B------:R-:W-:Y:S01]  /*1e60*/  FMUL.FTZ R81, R98, R102 ;  /* 0x0000006662517220 */ /* 0x000fe20000410000 */
[--C-:B------:R-:W-:Y:S02]  /*1e70*/  HADD2.F32 R96, -RZ, R7.reuse.H0_H0 ;  /* 0x20000007ff607230 */ /* 0x100fe40000004100 */
[----:B------:R-:W-:Y:S01]  /*1e80*/  FFMA.FTZ R87, R5, R59, R64 ;  /* 0x0000003b05577223 */ /* 0x000fe20000010040 */
[----:B------:R-:W-:Y:S01]  /*1e90*/  FMUL.FTZ R6, R94, R101 ;  /* 0x000000655e067220 */ /* 0x000fe20000410000 */
[----:B------:R-:W-:Y:S01]  /*1ea0*/  SHF.L.U32 R59, R100, 0x1, RZ ;  /* 0x00000001643b7819 */ /* 0x000fe200000006ff */
[----:B------:R0:W-:Y:S01]  /*1eb0*/  MUFU.RCP R94, R97 ;  /* 0x00000061005e7308 */ /* 0x0001e20000001000 */
[----:B------:R-:W-:Y:S01]  /*1ec0*/  FMUL.FTZ R53, R72, -1.4426950216293334961 ;  /* 0xbfb8aa3b48357820 */ /* 0x000fe20000410000 */
[----:B------:R-:W-:Y:S01]  /*1ed0*/  FMUL.FTZ R82, R82, R24 ;  /* 0x0000001852527220 */ /* 0x000fe20000410000 */
[----:B------:R-:W-:Y:S01]  /*1ee0*/  FMUL.FTZ R81, R96, R81 ;  /* 0x0000005160517220 */ /* 0x000fe20000410000 */
[----:B------:R-:W-:Y:S01]  /*1ef0*/  FMUL.FTZ R76, R52, -1.4426950216293334961 ;  /* 0xbfb8aa3b344c7820 */ /* 0x000fe20000410000 */
[----:B------:R-:W-:Y:S01]  /*1f00*/  FMUL.FTZ R99, R99, R30 ;  /* 0x0000001e63637220 */ /* 0x000fe20000410000 */
[----:B------:R-:W-:-:S02]  /*1f10*/  HADD2.F32 R24, -RZ, R7.H1_H1 ;  /* 0x30000007ff187230 */ /* 0x000fc40000004100 */
[----:B---3--:R-:W-:Y:S01]  /*1f20*/  FADD.FTZ R96, -R92, 1 ;  /* 0x3f8000005c607421 */ /* 0x008fe20000010100 */
[----:B0-----:R-:W-:Y:S01]  /*1f30*/  FADD.FTZ R97, -R95, 1 ;  /* 0x3f8000005f617421 */ /* 0x001fe20000010100 */
[----:B------:R-:W-:Y:S01]  /*1f40*/  IADD3 R30, P4, R59, UR26, RZ ;  /* 0x0000001a3b1e7c10 */ /* 0x000fe2000ff9e0ff */
[----:B-1----:R-:W-:Y:S02]  /*1f50*/  FADD.FTZ R7, R80, 1 ;  /* 0x3f80000050077421 */ /* 0x002fe40000010000 */
[----:B------:R-:W-:Y:S01]  /*1f60*/  FFMA.FTZ R79, R79, R97, 1 ;  /* 0x3f8000004f4f7423 */ /* 0x000fe20000010061 */
[----:B------:R-:W-:Y:S01]  /*1f70*/  FADD.FTZ R97, R78, 1 ;  /* 0x3f8000004e617421 */ /* 0x000fe20000010000 */
[----:B------:R-:W-:Y:S01]  /*1f80*/  FFMA.FTZ R78, R77, R96, 1 ;  /* 0x3f8000004d4e7423 */ /* 0x000fe20000010060 */
[----:B------:R-:W0:Y:S01]  /*1f90*/  MUFU.EX2 R53, R53 ;  /* 0x0000003500357308 */ /* 0x000e220000000800 */
[----:B------:R-:W-:Y:S01]  /*1fa0*/  IADD3.X R31, R58, UR27, RZ, P4, !PT ;  /* 0x0000001b3a1f7c10 */ /* 0x000fe2000a7fe4ff */
[----:B------:R-:W-:Y:S01]  /*1fb0*/  FMUL.FTZ R80, R24, R99 ;  /* 0x0000006318507220 */ /* 0x000fe20000410000 */
[----:B--2---:R-:W-:Y:S01]  /*1fc0*/  FADD.FTZ R77, -R93, 1 ;  /* 0x3f8000005d4d7421 */ /* 0x004fe20000010100 */
[----:B------:R-:W-:-:S04]  /*1fd0*/  IADD3 R24, P4, R109, UR28, RZ ;  /* 0x0000001c6d187c10 */ /* 0x000fc8000ff9e0ff */
[----:B------:R-:W1:Y:S01]  /*1fe0*/  MUFU.EX2 R76, R76 ;  /* 0x0000004c004c7308 */ /* 0x000e620000000800 */
[----:B------:R-:W-:Y:S01]  /*1ff0*/  FFMA.FTZ R77, R25, R77, 1 ;  /* 0x3f800000194d7423 */ /* 0x000fe2000001004d */
[----:B------:R-:W-:Y:S01]  /*2000*/  IADD3.X R25, R108, UR29, RZ, P4, !PT ;  /* 0x0000001d6c197c10 */ /* 0x000fe2000a7fe4ff */
[----:B------:R-:W-:Y:S01]  /*2010*/  FMUL.FTZ R75, R47, -1.4426950216293334961 ;  /* 0xbfb8aa3b2f4b7820 */ /* 0x000fe20000410000 */
[----:B------:R-:W-:-:S04]  /*2020*/  FMUL.FTZ R79, R95, R79 ;  /* 0x0000004f5f4f7220 */ /* 0x000fc80000410000 */
[----:B------:R-:W2:Y:S01]  /*2030*/  MUFU.RCP R7, R7 ;  /* 0x0000000700077308 */ /* 0x000ea20000001000 */
[----:B------:R-:W3:Y:S01]  /*2040*/  LDG.E.64.CONSTANT R24, desc[UR18][R24.64] ;  /* 0x0000001218187981 */ /* 0x000ee2000c1e9b00 */
[----:B0-----:R-:W-:Y:S01]  /*2050*/  FADD.FTZ R95, R53, 1 ;  /* 0x3f800000355f7421 */ /* 0x001fe20000010000 */
[----:B------:R-:W-:-:S05]  /*2060*/  FMUL.FTZ R73, R70, -1.4426950216293334961 ;  /* 0xbfb8aa3b46497820 */ /* 0x000fca0000410000 */
[----:B------:R0:W-:Y:S01]  /*2070*/  MUFU.RCP R96, R97 ;  /* 0x0000006100607308 */ /* 0x0001e20000001000 */
[----:B-1----:R-:W-:Y:S01]  /*2080*/  FADD.FTZ R76, R76, 1 ;  /* 0x3f8000004c4c7421 */ /* 0x002fe20000010000 */
[----:B------:R-:W-:Y:S01]  /*2090*/  FMUL.FTZ R74, R85, -1.4426950216293334961 ;  /* 0xbfb8aa3b554a7820 */ /* 0x000fe20000410000 */
[----:B------:R-:W-:Y:S01]  /*20a0*/  FMUL.FTZ R43, R87, -1.4426950216293334961 ;  /* 0xbfb8aa3b572b7820 */ /* 0x000fe20000410000 */
[----:B------:R-:W-:Y:S01]  /*20b0*/  FADD.FTZ R98, -R94, 1 ;  /* 0x3f8000005e627421 */ /* 0x000fe20000010100 */
[----:B------:R-:W-:Y:S01]  /*20c0*/  FMUL.FTZ R78, R92, R78 ;  /* 0x0000004e5c4e7220 */ /* 0x000fe20000410000 */
[----:B------:R-:W-:Y:S01]  /*20d0*/  FFMA.FTZ R49, R0, R60, R51 ;  /* 0x0000003c00317223 */ /* 0x000fe20000010033 */
[----:B------:R-:W-:Y:S01]  /*20e0*/  FFMA.FTZ R84, R3, R61, R125 ;  /* 0x0000003d03547223 */ /* 0x000fe2000001007d */
[----:B------:R-:W1:Y:S01]  /*20f0*/  MUFU.EX2 R75, R75 ;  /* 0x0000004b004b7308 */ /* 0x000e620000000800 */
[----:B0-----:R-:W-:Y:S01]  /*2100*/  HADD2.F32 R97, -RZ, R14.H0_H0 ;  /* 0x2000000eff617230 */ /* 0x001fe20000004100 */
[----:B------:R-:W3:Y:S04]  /*2110*/  LDG.E.64.CONSTANT R30, desc[UR18][R30.64] ;  /* 0x000000121e1e7981 */ /* 0x000ee8000c1e9b00 */
[----:B------:R-:W-:-:S02]  /*2120*/  FADD.FTZ R118, -R50, R97 ;  /* 0x0000006132767221 */ /* 0x000fc40000010100 */
[----:B------:R0:W-:Y:S08]  /*2130*/  MUFU.RCP R97, R76 ;  /* 0x0000004c00617308 */ /* 0x0001f00000001000 */
[----:B------:R-:W1:Y:S01]  /*2140*/  MUFU.RCP R95, R95 ;  /* 0x0000005f005f7308 */ /* 0x000e620000001000 */
[--C-:B0-----:R-:W-:Y:S02]  /*2150*/  HADD2.F32 R76, -RZ, R32.reuse.H0_H0 ;  /* 0x20000020ff4c7230 */ /* 0x101fe40000004100 */
[----:B------:R-:W-:-:S05]  /*2160*/  HADD2.F32 R32, -RZ, R32.H1_H1 ;  /* 0x30000020ff207230 */ /* 0x000fca0000004100 */
[----:B------:R-:W0:Y:S01]  /*2170*/  MUFU.EX2 R73, R73 ;  /* 0x0000004900497308 */ /* 0x000e220000000800 */
[----:B------:R-:W-:Y:S01]  /*2180*/  FFMA.FTZ R54, R54, R98, 1 ;  /* 0x3f80000036367423 */ /* 0x000fe20000010062 */
[----:B------:R-:W-:-:S06]  /*2190*/  FMUL.FTZ R78, R32, R78 ;  /* 0x0000004e204e7220 */ /* 0x000fcc0000410000 */
[----:B------:R-:W0:Y:S01]  /*21a0*/  MUFU.EX2 R74, R74 ;  /* 0x0000004a004a7308 */ /* 0x000e220000000800 */
[----:B------:R-:W-:Y:S01]  /*21b0*/  FMUL.FTZ R79, R76, R79 ;  /* 0x0000004f4c4f7220 */ /* 0x000fe20000410000 */
[----:B--2---:R-:W-:Y:S01]  /*21c0*/  FADD.FTZ R32, -R7, 1 ;  /* 0x3f80000007207421 */ /* 0x004fe20000010100 */
[----:B------:R-:W-:Y:S02]  /*21d0*/  HADD2.F32 R76, -RZ, R33.H0_H0 ;  /* 0x20000021ff4c7230 */ /* 0x000fe40000004100 */
[----:B------:R-:W-:-:S03]  /*21e0*/  FMUL.FTZ R77, R93, R77 ;  /* 0x0000004d5d4d7220 */ /* 0x000fc60000410000 */
[----:B------:R-:W2:Y:S01]  /*21f0*/  MUFU.EX2 R43, R43 ;  /* 0x0000002b002b7308 */ /* 0x000ea20000000800 */
[----:B------:R-:W-:Y:S02]  /*2200*/  HADD2.F32 R33, -RZ, R33.H1_H1 ;  /* 0x30000021ff217230 */ /* 0x000fe40000004100 */
[----:B-1----:R-:W-:Y:S01]  /*2210*/  FADD.FTZ R75, R75, 1 ;  /* 0x3f8000004b4b7421 */ /* 0x002fe20000010000 */
[----:B------:R-:W-:Y:S01]  /*2220*/  FMUL.FTZ R94, R94, R54 ;  /* 0x000000365e5e7220 */ /* 0x000fe20000410000 */
[----:B------:R-:W-:Y:S01]  /*2230*/  FFMA.FTZ R44, R44, R32, 1 ;  /* 0x3f8000002c2c7423 */ /* 0x000fe20000010020 */
[----:B------:R-:W-:Y:S02]  /*2240*/  FMUL.FTZ R77, R76, R77 ;  /* 0x0000004d4c4d7220 */ /* 0x000fe40000410000 */
[----:B------:R-:W-:Y:S01]  /*2250*/  FMUL.FTZ R76, R33, R94 ;  /* 0x0000005e214c7220 */ /* 0x000fe20000410000 */
[----:B------:R1:W2:Y:S01]  /*2260*/  MUFU.RCP R32, R75 ;  /* 0x0000004b00207308 */ /* 0x0002a20000001000 */
[----:B------:R-:W-:Y:S01]  /*2270*/  FADD.FTZ R33, -R95, 1 ;  /* 0x3f8000005f217421 */ /* 0x000fe20000010100 */
[----:B------:R-:W-:Y:S01]  /*2280*/  FADD.FTZ R92, -R96, 1 ;  /* 0x3f800000605c7421 */ /* 0x000fe20000010100 */
[----:B0-----:R-:W-:Y:S01]  /*2290*/  FADD.FTZ R73, R73, 1 ;  /* 0x3f80000049497421 */ /* 0x001fe20000010000 */
[----:B------:R-:W-:-:S02]  /*22a0*/  HADD2.F32 R14, -RZ, R14.H1_H1 ;  /* 0x3000000eff0e7230 */ /* 0x000fc40000004100 */
[----:B------:R-:W-:Y:S01]  /*22b0*/  FADD.FTZ R74, R74, 1 ;  /* 0x3f8000004a4a7421 */ /* 0x000fe20000010000 */
[----:B-1----:R-:W-:Y:S01]  /*22c0*/  FADD.FTZ R75, -R97, 1 ;  /* 0x3f800000614b7421 */ /* 0x002fe20000010100 */
[----:B------:R-:W-:Y:S01]  /*22d0*/  FMUL.FTZ R44, R7, R44 ;  /* 0x0000002c072c7220 */ /* 0x000fe20000410000 */
[----:B------:R-:W-:Y:S02]  /*22e0*/  FFMA.FTZ R72, R72, R33, 1 ;  /* 0x3f80000048487423 */ /* 0x000fe40000010021 */
[----:B------:R-:W-:Y:S01]  /*22f0*/  FFMA.FTZ R75, R52, R75, 1 ;  /* 0x3f800000344b7423 */ /* 0x000fe2000001004b */
[----:B------:R-:W-:Y:S02]  /*2300*/  HADD2.F32 R7, -RZ, R15.H0_H0 ;  /* 0x2000000fff077230 */ /* 0x000fe40000004100 */
[----:B------:R-:W-:Y:S01]  /*2310*/  FFMA.FTZ R45, R45, R92, 1 ;  /* 0x3f8000002d2d7423 */ /* 0x000fe2000001005c */
[----:B------:R0:W1:Y:S01]  /*2320*/  MUFU.RCP R33, R73 ;  /* 0x0000004900217308 */ /* 0x0000620000001000 */
[C---:B------:R-:W-:Y:S01]  /*2330*/  FADD.FTZ R14, -R50.reuse, R14 ;  /* 0x0000000e320e7221 */ /* 0x040fe20000010100 */
[----:B--2---:R-:W-:Y:S01]  /*2340*/  FADD.FTZ R43, R43, 1 ;  /* 0x3f8000002b2b7421 */ /* 0x004fe20000010000 */
[----:B------:R-:W-:Y:S01]  /*2350*/  FMUL.FTZ R90, R49, -1.4426950216293334961 ;  /* 0xbfb8aa3b315a7820 */ /* 0x000fe20000410000 */
[----:B------:R-:W-:-:S04]  /*2360*/  FADD.FTZ R116, -R50, R7 ;  /* 0x0000000732747221 */ /* 0x000fc80000010100 */
[----:B------:R2:W-:Y:S01]  /*2370*/  MUFU.RCP R92, R74 ;  /* 0x0000004a005c7308 */ /* 0x0005e20000001000 */
[----:B0-----:R-:W-:Y:S01]  /*2380*/  FMUL.FTZ R73, R97, R75 ;  /* 0x0000004b61497220 */ /* 0x001fe20000410000 */
[--C-:B------:R-:W-:Y:S02]  /*2390*/  HADD2.F32 R75, -RZ, R26.reuse.H0_H0 ;  /* 0x2000001aff4b7230 */ /* 0x100fe40000004100 */
[----:B------:R-:W-:Y:S01]  /*23a0*/  FMUL.FTZ R117, R2, R14 ;  /* 0x0000000e02757220 */ /* 0x000fe20000410000 */
[--C-:B------:R-:W-:Y:S02]  /*23b0*/  HADD2.F32 R14, -RZ, R27.reuse.H0_H0 ;  /* 0x2000001bff0e7230 */ /* 0x100fe40000004100 */
[----:B--2---:R-:W-:Y:S01]  /*23c0*/  HADD2.F32 R74, -RZ, R26.H1_H1 ;  /* 0x3000001aff4a7230 */ /* 0x004fe20000004100 */
[----:B------:R-:W-:Y:S01]  /*23d0*/  IADD3 R26, P4, R107, UR28, RZ ;  /* 0x0000001c6b1a7c10 */ /* 0x000fe2000ff9e0ff */
[----:B------:R0:W2:Y:S01]  /*23e0*/  MUFU.RCP R7, R43 ;  /* 0x0000002b00077308 */ /* 0x0000a20000001000 */
[----:B------:R-:W-:Y:S01]  /*23f0*/  FMUL.FTZ R91, R84, -1.4426950216293334961 ;  /* 0xbfb8aa3b545b7820 */ /* 0x000fe20000410000 */
[----:B------:R-:W-:Y:S01]  /*2400*/  FMUL.FTZ R42, R36, -1.4426950216293334961 ;  /* 0xbfb8aa3b242a7820 */ /* 0x000fe20000410000 */
[----:B0-----:R-:W-:Y:S01]  /*2410*/  HADD2.F32 R43, -RZ, R27.H1_H1 ;  /* 0x3000001bff2b7230 */ /* 0x001fe20000004100 */
[----:B------:R-:W-:-:S04]  /*2420*/  IADD3.X R27, R106, UR29, RZ, P4, !PT ;  /* 0x0000001d6a1b7c10 */ /* 0x000fc8000a7fe4ff */
[----:B------:R-:W0:Y:S02]  /*2430*/  MUFU.EX2 R90, R90 ;  /* 0x0000005a005a7308 */ /* 0x000e240000000800 */
[----:B------:R-:W3:Y:S06]  /*2440*/  LDG.E.64.CONSTANT R26, desc[UR18][R26.64] ;  /* 0x000000121a1a7981 */ /* 0x000eec000c1e9b00 */
[----:B------:R-:W4:Y:S01]  /*2450*/  MUFU.EX2 R91, R91 ;  /* 0x0000005b005b7308 */ /* 0x000f220000000800 */
[----:B------:R-:W-:Y:S01]  /*2460*/  FMUL.FTZ R73, R14, R73 ;  /* 0x000000490e497220 */ /* 0x000fe20000410000 */
[----:B------:R-:W-:-:S06]  /*2470*/  FADD.FTZ R14, -R32, 1 ;  /* 0x3f800000200e7421 */ /* 0x000fcc0000010100 */
[----:B------:R-:W4:Y:S01]  /*2480*/  MUFU.EX2 R42, R42 ;  /* 0x0000002a002a7308 */ /* 0x000f220000000800 */
[----:B------:R-:W-:Y:S01]  /*2490*/  FFMA.FTZ R47, R47, R14, 1 ;  /* 0x3f8000002f2f7423 */ /* 0x000fe2000001000e */
[----:B-1----:R-:W-:Y:S01]  /*24a0*/  FADD.FTZ R14, -R33, 1 ;  /* 0x3f800000210e7421 */ /* 0x002fe20000010100 */
[----:B------:R-:W-:Y:S01]  /*24b0*/  FMUL.FTZ R72, R95, R72 ;  /* 0x000000485f487220 */ /* 0x000fe20000410000 */
[----:B--2---:R-:W-:Y:S01]  /*24c0*/  FADD.FTZ R94, -R7, 1 ;  /* 0x3f800000075e7421 */ /* 0x004fe20000010100 */
[----:B0-----:R-:W-:Y:S01]  /*24d0*/  FADD.FTZ R95, R90, 1 ;  /* 0x3f8000005a5f7421 */ /* 0x001fe20000010000 */
[----:B------:R-:W-:Y:S01]  /*24e0*/  FMUL.FTZ R116, R2, R116 ;  /* 0x0000007402747220 */ /* 0x000fe20000410000 */
[----:B------:R-:W-:Y:S01]  /*24f0*/  FFMA.FTZ R90, R70, R14, 1 ;  /* 0x3f800000465a7423 */ /* 0x000fe2000001000e */
[----:B------:R-:W-:Y:S01]  /*2500*/  FFMA.FTZ R87, R87, R94, 1 ;  /* 0x3f80000057577423 */ /* 0x000fe2000001005e */
[----:B------:R-:W-:Y:S01]  /*2510*/  FMUL.FTZ R75, R75, R44 ;  /* 0x0000002c4b4b7220 */ /* 0x000fe20000410000 */
[----:B----4-:R-:W-:Y:S01]  /*2520*/  FADD.FTZ R94, R91, 1 ;  /* 0x3f8000005b5e7421 */ /* 0x010fe20000010000 */
[----:B------:R-:W-:Y:S01]  /*2530*/  FFMA.FTZ R44, R4, R116, R65 ;  /* 0x00000074042c7223 */ /* 0x000fe20000010041 */
[----:B------:R-:W-:Y:S01]  /*2540*/  FMUL.FTZ R91, R33, R90 ;  /* 0x0000005a215b7220 */ /* 0x000fe20000410000 */
[----:B------:R-:W-:-:S02]  /*2550*/  HADD2.F32 R90, -RZ, R15.H1_H1 ;  /* 0x3000000fff5a7230 */ /* 0x000fc40000004100 */
[----:B------:R-:W-:Y:S02]  /*2560*/  HADD2.F32 R114, -RZ, R10.H0_H0 ;  /* 0x2000000aff727230 */ /* 0x000fe40000004100 */
[----:B------:R-:W-:Y:S01]  /*2570*/  FFMA.FTZ R89, R0, R37, R51 ;  /* 0x0000002500597223 */ /* 0x000fe20000010033 */
[----:B------:R-:W-:Y:S01]  /*2580*/  FADD.FTZ R42, R42, 1 ;  /* 0x3f8000002a2a7421 */ /* 0x000fe20000010000 */
[----:B------:R-:W-:Y:S01]  /*2590*/  FMUL.FTZ R93, R44, -1.4426950216293334961 ;  /* 0xbfb8aa3b2c5d7820 */ /* 0x000fe20000410000 */
[----:B------:R-:W0:Y:S01]  /*25a0*/  MUFU.RCP R14, R95 ;  /* 0x0000005f000e7308 */ /* 0x000e220000001000 */
[----:B------:R-:W-:Y:S01]  /*25b0*/  FMUL.FTZ R70, R32, R47 ;  /* 0x0000002f20467220 */ /* 0x000fe20000410000 */
[----:B------:R-:W-:Y:S01]  /*25c0*/  IADD3 R32, P4, R105, UR28, RZ ;  /* 0x0000001c69207c10 */ /* 0x000fe2000ff9e0ff */
[C---:B------:R-:W-:Y:S01]  /*25d0*/  FADD.FTZ R115, -R50.reuse, R90 ;  /* 0x0000005a32737221 */ /* 0x040fe20000010100 */
[----:B------:R-:W-:Y:S01]  /*25e0*/  FMUL.FTZ R72, R43, R72 ;  /* 0x000000482b487220 */ /* 0x000fe20000410000 */
[----:B------:R-:W-:Y:S01]  /*25f0*/  FADD.FTZ R114, -R50, R114 ;  /* 0x0000007232727221 */ /* 0x000fe20000010100 */
[----:B------:R-:W-:-:S02]  /*2600*/  FMUL.FTZ R39, R89, -1.4426950216293334961 ;  /* 0xbfb8aa3b59277820 */ /* 0x000fc40000410000 */
[----:B------:R-:W-:Y:S01]  /*2610*/  MUFU.RCP R90, R42 ;  /* 0x0000002a005a7308 */ /* 0x000fe20000001000 */
[----:B------:R-:W-:Y:S01]  /*2620*/  FMUL.FTZ R28, R38, -1.4426950216293334961 ;  /* 0xbfb8aa3b261c7820 */ /* 0x000fe20000410000 */
[----:B------:R-:W-:Y:S01]  /*2630*/  HADD2.F32 R47, -RZ, R8.H0_H0 ;  /* 0x20000008ff2f7230 */ /* 0x000fe20000004100 */
[----:B------:R-:W-:Y:S01]  /*2640*/  IADD3.X R33, R104, UR29, RZ, P4, !PT ;  /* 0x0000001d68217c10 */ /* 0x000fe2000a7fe4ff */
[----:B------:R-:W-:-:S04]  /*2650*/  FMUL.FTZ R114, R2, R114 ;  /* 0x0000007202727220 */ /* 0x000fc80000410000 */
[----:B------:R1:W-:Y:S01]  /*2660*/  MUFU.EX2 R43, R93 ;  /* 0x0000005d002b7308 */ /* 0x0003e20000000800 */
[----:B------:R-:W-:Y:S01]  /*2670*/  FMUL.FTZ R15, R7, R87 ;  /* 0x00000057070f7220 */ /* 0x000fe20000410000 */
[----:B------:R-:W-:Y:S01]  /*2680*/  FMUL.FTZ R37, R40, -1.4426950216293334961 ;  /* 0xbfb8aa3b28257820 */ /* 0x000fe20000410000 */
[----:B------:R-:W-:Y:S02]  /*2690*/  HADD2.F32 R7, -RZ, R8.H1_H1 ;  /* 0x30000008ff077230 */ /* 0x000fe40000004100 */
[----:B------:R-:W-:Y:S01]  /*26a0*/  FMUL.FTZ R70, R47, R70 ;  /* 0x000000462f467220 */ /* 0x000fe20000410000 */
[----:B------:R-:W2:Y:S02]  /*26b0*/  LDG.E.64.CONSTANT R32, desc[UR18][R32.64] ;  /* 0x0000001220207981 */ /* 0x000ea4000c1e9b00 */
[----:B------:R-:W4:Y:S01]  /*26c0*/  MUFU.RCP R94, R94 ;  /* 0x0000005e005e7308 */ /* 0x000f220000001000 */
[----:B-1----:R-:W-:Y:S01]  /*26d0*/  FADD.FTZ R93, -R92, 1 ;  /* 0x3f8000005c5d7421 */ /* 0x002fe20000010100 */
[----:B------:R-:W-:-:S03]  /*26e0*/  FFMA.FTZ R47, R0, R114, R51 ;  /* 0x00000072002f7223 */ /* 0x000fc60000010033 */
[----:B------:R-:W-:-:S03]  /*26f0*/  FFMA.FTZ R85, R85, R93, 1 ;  /* 0x3f80000055557423 */ /* 0x000fc6000001005d */
[----:B------:R-:W1:Y:S01]  /*2700*/  MUFU.EX2 R39, R39 ;  /* 0x0000002700277308 */ /* 0x000e620000000800 */
[----:B------:R-:W-:Y:S01]  /*2710*/  FMUL.FTZ R85, R92, R85 ;  /* 0x000000555c557220 */ /* 0x000fe20000410000 */
[----:B------:R-:W-:Y:S02]  /*2720*/  HADD2.F32 R8, -RZ, R9.H0_H0 ;  /* 0x20000009ff087230 */ /* 0x000fe40000004100 */
[----:B------:R-:W-:Y:S01]  /*2730*/  FMUL.FTZ R7, R7, R91 ;  /* 0x0000005b07077220 */ /* 0x000fe20000410000 */
[----:B------:R-:W-:-:S03]  /*2740*/  FMUL.FTZ R91, R47, -1.4426950216293334961 ;  /* 0xbfb8aa3b2f5b7820 */ /* 0x000fc60000410000 */
[----:B------:R-:W1:Y:S01]  /*2750*/  MUFU.EX2 R28, R28 ;  /* 0x0000001c001c7308 */ /* 0x000e620000000800 */
[----:B------:R-:W-:Y:S02]  /*2760*/  HADD2.F32 R113, -RZ, R10.H1_H1 ;  /* 0x3000000aff717230 */ /* 0x000fe40000004100 */
[----:B------:R-:W-:Y:S01]  /*2770*/  FMUL.FTZ R8, R8, R85 ;  /* 0x0000005508087220 */ /* 0x000fe20000410000 */
[----:B------:R-:W-:Y:S02]  /*2780*/  HADD2.F32 R9, -RZ, R9.H1_H1 ;  /* 0x30000009ff097230 */ /* 0x000fe40000004100 */
[----:B0-----:R-:W-:Y:S02]  /*2790*/  FADD.FTZ R10, -R14, 1 ;  /* 0x3f8000000e0a7421 */ /* 0x001fe40000010100 */
[----:B------:R-:W0:Y:S01]  /*27a0*/  MUFU.EX2 R37, R37 ;  /* 0x0000002500257308 */ /* 0x000e220000000800 */
[----:B------:R-:W-:Y:S01]  /*27b0*/  FMUL.FTZ R9, R9, R15 ;  /* 0x0000000f09097220 */ /* 0x000fe20000410000 */
[----:B------:R-:W-:Y:S01]  /*27c0*/  FFMA.FTZ R10, R49, R10, 1 ;  /* 0x3f800000310a7423 */ /* 0x000fe2000001000a */
[----:B----4-:R-:W-:-:S05]  /*27d0*/  FADD.FTZ R15, -R94, 1 ;  /* 0x3f8000005e0f7421 */ /* 0x010fca0000010100 */
[----:B------:R4:W-:Y:S01]  /*27e0*/  MUFU.EX2 R85, R91 ;  /* 0x0000005b00557308 */ /* 0x0009e20000000800 */
[----:B------:R-:W-:Y:S01]  /*27f0*/  FMUL.FTZ R10, R14, R10 ;  /* 0x0000000a0e0a7220 */ /* 0x000fe20000410000 */
[----:B------:R-:W-:Y:S01]  /*2800*/  FFMA.FTZ R15, R84, R15, 1 ;  /* 0x3f800000540f7423 */ /* 0x000fe2000001000f */
[----:B----4-:R-:W-:Y:S01]  /*2810*/  FADD.FTZ R91, -R90, 1 ;  /* 0x3f8000005a5b7421 */ /* 0x010fe20000010100 */
[----:B-1----:R-:W-:-:S03]  /*2820*/  FADD.FTZ R14, R39, 1 ;  /* 0x3f800000270e7421 */ /* 0x002fc60000010000 */
[----:B------:R-:W-:Y:S01]  /*2830*/  FFMA.FTZ R36, R36, R91, 1 ;  /* 0x3f80000024247423 */ /* 0x000fe2000001005b */
[----:B------:R-:W-:Y:S01]  /*2840*/  FADD.FTZ R28, R28, 1 ;  /* 0x3f8000001c1c7421 */ /* 0x000fe20000010000 */
[----:B------:R-:W-:Y:S02]  /*2850*/  IADD3.X R39, RZ, R34, RZ, P3, !PT ;  /* 0x00000022ff277210 */ /* 0x000fe40001ffe4ff */
[----:B------:R-:W-:Y:S01]  /*2860*/  FMUL.FTZ R90, R90, R36 ;  /* 0x000000245a5a7220 */ /* 0x000fe20000410000 */
[----:B------:R-:W-:Y:S01]  /*2870*/  IADD3 R36, P3, R103, UR28, RZ ;  /* 0x0000001c67247c10 */ /* 0x000fe2000ff7e0ff */
[----:B------:R-:W-:Y:S01]  /*2880*/  FMUL.FTZ R94, R94, R15 ;  /* 0x0000000f5e5e7220 */ /* 0x000fe20000410000 */
[----:B------:R-:W1:Y:S01]  /*2890*/  MUFU.RCP R92, R28 ;  /* 0x0000001c005c7308 */ /* 0x000e620000001000 */
[----:B0-----:R-:W-:Y:S01]  /*28a0*/  FADD.FTZ R15, R37, 1 ;  /* 0x3f800000250f7421 */ /* 0x001fe20000010000 */
[----:B------:R-:W-:-:S06]  /*28b0*/  IADD3.X R37, R62, UR29, RZ, P3, !PT ;  /* 0x0000001d3e257c10 */ /* 0x000fcc0009ffe4ff */
[----:B------:R-:W4:Y:S01]  /*28c0*/  LDG.E.64.CONSTANT R36, desc[UR18][R36.64] ;  /* 0x0000001224247981 */ /* 0x000f22000c1e9b00 */
[----:B------:R-:W-:Y:S01]  /*28d0*/  SHF.L.U32 R61, R48, 0x1, RZ ;  /* 0x00000001303d7819 */ /* 0x000fe200000006ff */
[----:B------:R-:W-:Y:S01]  /*28e0*/  FADD.FTZ R123, -R50, R123 ;  /* 0x0000007b327b7221 */ /* 0x000fe20000010100 */
[----:B-1----:R-:W-:-:S04]  /*28f0*/  FADD.FTZ R49, -R92, 1 ;  /* 0x3f8000005c317421 */ /* 0x002fc80000010100 */
[----:B------:R-:W-:Y:S01]  /*2900*/  FFMA.FTZ R38, R38, R49, 1 ;  /* 0x3f80000026267423 */ /* 0x000fe20000010031 */
[----:B------:R-:W-:-:S03]  /*2910*/  SHF.L.U64.HI R60, R48, 0x1, R39 ;  /* 0x00000001303c7819 */ /* 0x000fc60000010227 */
[----:B------:R-:W-:Y:S01]  /*2920*/  FMUL.FTZ R92, R92, R38 ;  /* 0x000000265c5c7220 */ /* 0x000fe20000410000 */
[----:B------:R-:W-:Y:S01]  /*2930*/  IADD3 R38, P4, R61, UR26, RZ ;  /* 0x0000001a3d267c10 */ /* 0x000fe2000ff9e0ff */
[----:B------:R-:W-:-:S03]  /*2940*/  FMUL.FTZ R123, R2, R123 ;  /* 0x0000007b027b7220 */ /* 0x000fc60000410000 */
[----:B------:R-:W-:Y:S01]  /*2950*/  IADD3.X R39, R60, UR27, RZ, P4, !PT ;  /* 0x0000001b3c277c10 */ /* 0x000fe2000a7fe4ff */
[----:B------:R-:W-:Y:S01]  /*2960*/  FFMA.FTZ R83, R5, R123, R64 ;  /* 0x0000007b05537223 */ /* 0x000fe20000010040 */
[----:B------:R-:W-:Y:S01]  /*2970*/  FFMA.FTZ R41, R4, R29, R65 ;  /* 0x0000001d04297223 */ /* 0x000fe20000010041 */
[----:B------:R0:W-:Y:S03]  /*2980*/  STL [R1], R29 ;  /* 0x0000001d01007387 */ /* 0x0001e60000100800 */
[----:B------:R-:W-:Y:S01]  /*2990*/  FMUL.FTZ R46, R41, -1.4426950216293334961 ;  /* 0xbfb8aa3b292e7820 */ /* 0x000fe20000410000 */
[----:B------:R-:W4:Y:S01]  /*29a0*/  LDG.E.64.CONSTANT R38, desc[UR18][R38.64] ;  /* 0x0000001226267981 */ /* 0x000f22000c1e9b00 */
[----:B0-----:R-:W-:-:S04]  /*29b0*/  FMUL.FTZ R29, R83, -1.4426950216293334961 ;  /* 0xbfb8aa3b531d7820 */ /* 0x001fc80000410000 */
[----:B------:R-:W0:Y:S01]  /*29c0*/  MUFU.EX2 R46, R46 ;  /* 0x0000002e002e7308 */ /* 0x000e220000000800 */
[----:B------:R-:W-:-:S07]  /*29d0*/  FADD.FTZ R113, -R50, R113 ;  /* 0x0000007132717221 */ /* 0x000fce0000010100 */
[----:B------:R-:W1:Y:S01]  /*29e0*/  MUFU.EX2 R29, R29 ;  /* 0x0000001d001d7308 */ /* 0x000e620000000800 */
[----:B------:R-:W-:Y:S01]  /*29f0*/  FMUL.FTZ R113, R2, R113 ;  /* 0x0000007102717220 */ /* 0x000fe20000410000 */
[----:B------:R-:W-:-:S03]  /*2a00*/  FADD.FTZ R122, -R50, R122 ;  /* 0x0000007a327a7221 */ /* 0x000fc60000010100 */
[C---:B------:R-:W-:Y:S01]  /*2a10*/  FFMA.FTZ R28, R3.reuse, R113, R125 ;  /* 0x00000071031c7223 */ /* 0x040fe2000001007d */
[----:B------:R-:W-:Y:S01]  /*2a20*/  FMUL.FTZ R122, R2, R122 ;  /* 0x0000007a027a7220 */ /* 0x000fe20000410000 */
[----:B------:R-:W-:Y:S01]  /*2a30*/  FADD.FTZ R120, -R50, R120 ;  /* 0x0000007832787221 */ /* 0x000fe20000010100 */
[----:B------:R-:W1:Y:S01]  /*2a40*/  MUFU.RCP R14, R14 ;  /* 0x0000000e000e7308 */ /* 0x000e620000001000 */
[----:B------:R-:W-:Y:S01]  /*2a50*/  FMUL.FTZ R93, R28, -1.4426950216293334961 ;  /* 0xbfb8aa3b1c5d7820 */ /* 0x000fe20000410000 */
[----:B------:R-:W-:Y:S01]  /*2a60*/  FFMA.FTZ R57, R0, R122, R51 ;  /* 0x0000007a00397223 */ /* 0x000fe20000010033 */
[----:B0-----:R-:W-:Y:S01]  /*2a70*/  FADD.FTZ R46, R46, 1 ;  /* 0x3f8000002e2e7421 */ /* 0x001fe20000010000 */
[----:B------:R-:W-:Y:S01]  /*2a80*/  FFMA.FTZ R71, R3, R121, R125 ;  /* 0x0000007903477223 */ /* 0x000fe2000001007d */
[----:B------:R-:W-:Y:S01]  /*2a90*/  FMUL.FTZ R120, R2, R120 ;  /* 0x0000007802787220 */ /* 0x000fe20000410000 */
[----:B-1----:R-:W-:Y:S02]  /*2aa0*/  FADD.FTZ R95, R29, 1 ;  /* 0x3f8000001d5f7421 */ /* 0x002fe40000010000 */
[----:B------:R-:W-:Y:S01]  /*2ab0*/  MUFU.EX2 R84, R93 ;  /* 0x0000005d00547308 */ /* 0x000fe20000000800 */
[----:B------:R-:W-:-:S02]  /*2ac0*/  HADD2.F32 R48, -RZ, R11.H0_H0 ;  /* 0x2000000bff307230 */ /* 0x000fc40000004100 */
[----:B------:R-:W-:Y:S01]  /*2ad0*/  FMUL.FTZ R86, R57, -1.4426950216293334961 ;  /* 0xbfb8aa3b39567820 */ /* 0x000fe20000410000 */
[----:B------:R-:W-:Y:S02]  /*2ae0*/  HADD2.F32 R11, -RZ, R11.H1_H1 ;  /* 0x3000000bff0b7230 */ /* 0x000fe40000004100 */
[----:B------:R-:W-:Y:S01]  /*2af0*/  FMUL.FTZ R88, R71, -1.4426950216293334961 ;  /* 0xbfb8aa3b47587820 */ /* 0x000fe20000410000 */
[----:B------:R-:W-:Y:S01]  /*2b00*/  FFMA.FTZ R67, R4, R120, R65 ;  /* 0x0000007804437223 */ /* 0x000fe20000010041 */
[----:B------:R-:W0:Y:S01]  /*2b10*/  MUFU.RCP R15, R15 ;  /* 0x0000000f000f7308 */ /* 0x000e220000001000 */
[----:B------:R-:W-:Y:S02]  /*2b20*/  FADD.FTZ R111, -R50, R11 ;  /* 0x0000000b326f7221 */ /* 0x000fe40000010100 */
[----:B------:R-:W-:-:S05]  /*2b30*/  FMUL.FTZ R56, R67, -1.4426950216293334961 ;  /* 0xbfb8aa3b43387820 */ /* 0x000fca0000410000 */
[----:B------:R1:W0:Y:S01]  /*2b40*/  MUFU.RCP R93, R46 ;  /* 0x0000002e005d7308 */ /* 0x0002220000001000 */
[----:B------:R-:W-:-:S07]  /*2b50*/  HADD2.F32 R11, -RZ, R12.H1_H1 ;  /* 0x3000000cff0b7230 */ /* 0x000fce0000004100 */
[----:B------:R-:W0:Y:S01]  /*2b60*/  MUFU.RCP R95, R95 ;  /* 0x0000005f005f7308 */ /* 0x000e220000001000 */
[----:B------:R-:W-:Y:S01]  /*2b70*/  FMUL.FTZ R96, R96, R45 ;  /* 0x0000002d60607220 */ /* 0x000fe20000410000 */
[----:B-1----:R-:W-:Y:S02]  /*2b80*/  HADD2.F32 R46, -RZ, R12.H0_H0 ;  /* 0x2000000cff2e7230 */ /* 0x002fe40000004100 */
[----:B------:R-:W-:-:S04]  /*2b90*/  FMUL.FTZ R11, R11, R94 ;  /* 0x0000005e0b0b7220 */ /* 0x000fc80000410000 */
[----:B------:R-:W1:Y:S01]  /*2ba0*/  MUFU.EX2 R86, R86 ;  /* 0x0000005600567308 */ /* 0x000e620000000800 */
[----:B------:R-:W-:Y:S02]  /*2bb0*/  HADD2.F32 R12, -RZ, R13.H0_H0 ;  /* 0x2000000dff0c7230 */ /* 0x000fe40000004100 */
[----:B------:R-:W-:-:S05]  /*2bc0*/  FADD.FTZ R94, -R14, 1 ;  /* 0x3f8000000e5e7421 */ /* 0x000fca0000010100 */
[----:B------:R-:W1:Y:S01]  /*2bd0*/  MUFU.EX2 R88, R88 ;  /* 0x0000005800587308 */ /* 0x000e620000000800 */
[----:B------:R-:W-:Y:S01]  /*2be0*/  FMUL.FTZ R74, R74, R96 ;  /* 0x000000604a4a7220 */ /* 0x000fe20000410000 */
[----:B------:R-:W-:Y:S01]  /*2bf0*/  FFMA.FTZ R89, R89, R94, 1 ;  /* 0x3f80000059597423 */ /* 0x000fe2000001005e */
[----:B0-----:R-:W-:-:S05]  /*2c00*/  FADD.FTZ R96, -R15, 1 ;  /* 0x3f8000000f607421 */ /* 0x001fca0000010100 */
[----:B------:R-:W0:Y:S01]  /*2c10*/  MUFU.EX2 R56, R56 ;  /* 0x0000003800387308 */ /* 0x000e220000000800 */
[----:B------:R-:W-:Y:S01]  /*2c20*/  FMUL.FTZ R12, R12, R90 ;  /* 0x0000005a0c0c7220 */ /* 0x000fe20000410000 */
[----:B------:R-:W-:Y:S01]  /*2c30*/  FADD.FTZ R94, -R93, 1 ;  /* 0x3f8000005d5e7421 */ /* 0x000fe20000010100 */
[----:B------:R-:W-:Y:S01]  /*2c40*/  FADD.FTZ R90, -R95, 1 ;  /* 0x3f8000005f5a7421 */ /* 0x000fe20000010100 */
[----:B------:R-:W-:Y:S02]  /*2c50*/  FFMA.FTZ R40, R40, R96, 1 ;  /* 0x3f80000028287423 */ /* 0x000fe40000010060 */
[----:B------:R-:W-:Y:S01]  /*2c60*/  FFMA.FTZ R94, R41, R94, 1 ;  /* 0x3f800000295e7423 */ /* 0x000fe2000001005e */
[----:B------:R-:W-:Y:S01]  /*2c70*/  FFMA.FTZ R90, R83, R90, 1 ;  /* 0x3f800000535a7423 */ /* 0x000fe2000001005a */
[--C-:B------:R-:W-:Y:S02]  /*2c80*/  HADD2.F32 R41, -RZ, R18.reuse.H0_H0 ;  /* 0x20000012ff297230 */ /* 0x100fe40000004100 */
[----:B-1----:R-:W-:Y:S01]  /*2c90*/  FADD.FTZ R83, R86, 1 ;  /* 0x3f80000056537421 */ /* 0x002fe20000010000 */
[----:B------:R-:W-:-:S02]  /*2ca0*/  HADD2.F32 R18, -RZ, R18.H1_H1 ;  /* 0x30000012ff127230 */ /* 0x000fc40000004100 */
[----:B------:R-:W-:Y:S01]  /*2cb0*/  FMUL.FTZ R15, R15, R40 ;  /* 0x000000280f0f7220 */ /* 0x000fe20000410000 */
[----:B------:R-:W-:Y:S01]  /*2cc0*/  FADD.FTZ R88, R88, 1 ;  /* 0x3f80000058587421 */ /* 0x000fe20000010000 */
[----:B------:R-:W-:Y:S02]  /*2cd0*/  FADD.FTZ R48, -R50, R48 ;  /* 0x0000003032307221 */ /* 0x000fe40000010100 */
[----:B------:R-:W-:Y:S01]  /*2ce0*/  FMUL.FTZ R15, R18, R15 ;  /* 0x0000000f120f7220 */ /* 0x000fe20000410000 */
[----:B------:R-:W1:Y:S01]  /*2cf0*/  MUFU.RCP R83, R83 ;  /* 0x0000005300537308 */ /* 0x000e620000001000 */
[----:B0-----:R-:W-:Y:S01]  /*2d00*/  FADD.FTZ R86, R56, 1 ;  /* 0x3f80000038567421 */ /* 0x001fe20000010000 */
[----:B------:R-:W-:Y:S01]  /*2d10*/  FMUL.FTZ R112, R2, R48 ;  /* 0x0000003002707220 */ /* 0x000fe20000410000 */
[--C-:B------:R-:W-:Y:S02]  /*2d20*/  HADD2.F32 R48, -RZ, R16.reuse.H0_H0 ;  /* 0x20000010ff307230 */ /* 0x100fe40000004100 */
[----:B------:R-:W-:-:S03]  /*2d30*/  HADD2.F32 R109, -RZ, R16.H1_H1 ;  /* 0x30000010ff6d7230 */ /* 0x000fc60000004100 */
[----:B------:R-:W0:Y:S01]  /*2d40*/  MUFU.RCP R18, R88 ;  /* 0x0000005800127308 */ /* 0x000e220000001000 */
[--C-:B------:R-:W-:Y:S02]  /*2d50*/  HADD2.F32 R16, -RZ, R19.reuse.H0_H0 ;  /* 0x20000013ff107230 */ /* 0x100fe40000004100 */
[----:B------:R-:W-:Y:S02]  /*2d60*/  HADD2.F32 R56, -RZ, R19.H1_H1 ;  /* 0x30000013ff387230 */ /* 0x000fe40000004100 */
[----:B------:R-:W-:-:S03]  /*2d70*/  FMUL.FTZ R14, R14, R89 ;  /* 0x000000590e0e7220 */ /* 0x000fc60000410000 */
[----:B------:R1:W0:Y:S01]  /*2d80*/  MUFU.RCP R19, R86 ;  /* 0x0000005600137308 */ /* 0x0002220000001000 */
[----:B------:R-:W-:Y:S01]  /*2d90*/  FMUL.FTZ R118, R2, R118 ;  /* 0x0000007602767220 */ /* 0x000fe20000410000 */
[----:B------:R-:W-:Y:S01]  /*2da0*/  IADD3 R40, P3, R59, UR28, RZ ;  /* 0x0000001c3b287c10 */ /* 0x000fe2000ff7e0ff */
[----:B------:R-:W-:Y:S01]  /*2db0*/  FMUL.FTZ R95, R95, R90 ;  /* 0x0000005a5f5f7220 */ /* 0x000fe20000410000 */
[----:B------:R-:W-:Y:S01]  /*2dc0*/  FMUL.FTZ R14, R41, R14 ;  /* 0x0000000e290e7220 */ /* 0x000fe20000410000 */
[----:B------:R-:W-:Y:S01]  /*2dd0*/  FFMA.FTZ R53, R0, R118, R51 ;  /* 0x0000007600357223 */ /* 0x000fe20000010033 */
[----:B------:R-:W-:Y:S01]  /*2de0*/  FMUL.FTZ R93, R93, R94 ;  /* 0x0000005e5d5d7220 */ /* 0x000fe20000410000 */
[----:B-1----:R-:W-:Y:S01]  /*2df0*/  HADD2.F32 R86, -RZ, R17.H1_H1 ;  /* 0x30000011ff567230 */ /* 0x002fe20000004100 */
[----:B------:R-:W-:Y:S01]  /*2e00*/  IADD3.X R41, R58, UR29, RZ, P3, !PT ;  /* 0x0000001d3a297c10 */ /* 0x000fe20009ffe4ff */
[----:B------:R-:W-:Y:S01]  /*2e10*/  FADD.FTZ R90, R55, 1 ;  /* 0x3f800000375a7421 */ /* 0x000fe20000010000 */
[----:B------:R-:W-:-:S02]  /*2e20*/  FFMA.FTZ R45, R3, R117, R125 ;  /* 0x00000075032d7223 */ /* 0x000fc4000001007d */
[----:B------:R-:W-:Y:S01]  /*2e30*/  FADD.FTZ R86, -R50, R86 ;  /* 0x0000005632567221 */ /* 0x000fe20000010100 */
[----:B------:R-:W-:Y:S01]  /*2e40*/  FMUL.FTZ R54, R53, -1.4426950216293334961 ;  /* 0xbfb8aa3b35367820 */ /* 0x000fe20000410000 */
[----:B------:R-:W-:Y:S01]  /*2e50*/  FMUL.FTZ R16, R16, R93 ;  /* 0x0000005d10107220 */ /* 0x000fe20000410000 */
[----:B------:R-:W-:Y:S01]  /*2e60*/  STL [R1+0x164], R123 ;  /* 0x0001647b01007387 */ /* 0x000fe20000100800 */
[----:B------:R-:W-:Y:S01]  /*2e70*/  FADD.FTZ R94, -R83, 1 ;  /* 0x3f800000535e7421 */ /* 0x000fe20000010100 */
[----:B0-----:R-:W-:Y:S01]  /*2e80*/  FADD.FTZ R93, -R18, 1 ;  /* 0x3f800000125d7421 */ /* 0x001fe20000010100 */
[----:B------:R-:W-:Y:S01]  /*2e90*/  FMUL.FTZ R52, R45, -1.4426950216293334961 ;  /* 0xbfb8aa3b2d347820 */ /* 0x000fe20000410000 */
[----:B------:R-:W-:Y:S01]  /*2ea0*/  STL [R1+0x168], R122 ;  /* 0x0001687a01007387 */ /* 0x000fe20000100800 */
[----:B------:R-:W0:Y:S01]  /*2eb0*/  MUFU.RCP R90, R90 ;  /* 0x0000005a005a7308 */ /* 0x000e220000001000 */
[----:B------:R-:W-:Y:S02]  /*2ec0*/  FMUL.FTZ R107, R2, R86 ;  /* 0x00000056026b7220 */ /* 0x000fe40000410000 */
[----:B------:R-:W4:Y:S01]  /*2ed0*/  LDG.E.64.CONSTANT R40, desc[UR18][R40.64] ;  /* 0x0000001228287981 */ /* 0x000f22000c1e9b00 */
[----:B------:R-:W-:Y:S01]  /*2ee0*/  FFMA.FTZ R94, R57, R94, 1 ;  /* 0x3f800000395e7423 */ /* 0x000fe2000001005e */
[----:B------:R-:W-:-:S02]  /*2ef0*/  FFMA.FTZ R93, R71, R93, 1 ;  /* 0x3f800000475d7423 */ /* 0x000fc4000001005d */
[----:B------:R-:W-:Y:S01]  /*2f00*/  STL [R1+0x88], R62 ;  /* 0x0000883e01007387 */ /* 0x000fe20000100800 */
[----:B------:R-:W-:Y:S01]  /*2f10*/  FADD.FTZ R86, -R19, 1 ;  /* 0x3f80000013567421 */ /* 0x000fe20000010100 */
[----:B------:R-:W1:Y:S02]  /*2f20*/  MUFU.EX2 R54, R54 ;  /* 0x0000003600367308 */ /* 0x000e640000000800 */
[----:B------:R-:W-:Y:S01]  /*2f30*/  STL [R1+0x84], R103 ;  /* 0x0000846701007387 */ /* 0x000fe20000100800 */
[----:B------:R-:W-:Y:S01]  /*2f40*/  FFMA.FTZ R57, R5, R107, R64 ;  /* 0x0000006b05397223 */ /* 0x000fe20000010040 */
[----:B------:R-:W-:Y:S02]  /*2f50*/  IADD3.X R71, RZ, R34, RZ, P2, !PT ;  /* 0x00000022ff477210 */ /* 0x000fe400017fe4ff */
[----:B------:R3:W-:Y:S01]  /*2f60*/  STL [R1+0x80], R58 ;  /* 0x0000803a01007387 */ /* 0x0007e20000100800 */
[----:B------:R-:W-:Y:S01]  /*2f70*/  FFMA.FTZ R86, R67, R86, 1 ;  /* 0x3f80000043567423 */ /* 0x000fe20000010056 */
[----:B------:R-:W1:Y:S02]  /*2f80*/  MUFU.EX2 R52, R52 ;  /* 0x0000003400347308 */ /* 0x000e640000000800 */
[----:B------:R0:W-:Y:S01]  /*2f90*/  STL [R1+0x7c], R59 ;  /* 0x00007c3b01007387 */ /* 0x0001e20000100800 */
[----:B------:R-:W-:Y:S01]  /*2fa0*/  FMUL.FTZ R67, R57, -1.4426950216293334961 ;  /* 0xbfb8aa3b39437820 */ /* 0x000fe20000410000 */
[----:B---3--:R-:W-:-:S02]  /*2fb0*/  SHF.L.U64.HI R58, R66, 0x1, R71 ;  /* 0x00000001423a7819 */ /* 0x008fc40000010247 */
[----:B0-----:R-:W-:Y:S02]  /*2fc0*/  SHF.L.U32 R59, R66, 0x1, RZ ;  /* 0x00000001423b7819 */ /* 0x001fe400000006ff */
[----:B------:R0:W-:Y:S02]  /*2fd0*/  MUFU.EX2 R71, R67 ;  /* 0x0000004300477308 */ /* 0x0001e40000000800 */
[----:B------:R-:W-:Y:S01]  /*2fe0*/  IADD3 R66, P2, R59, UR26, RZ ;  /* 0x0000001a3b427c10 */ /* 0x000fe2000ff5e0ff */
[----:B------:R-:W-:Y:S02]  /*2ff0*/  HADD2.F32 R88, -RZ, R17.H0_H0 ;  /* 0x20000011ff587230 */ /* 0x000fe40000004100 */
[----:B------:R-:W-:Y:S01]  /*3000*/  FMUL.FTZ R86, R19, R86 ;  /* 0x0000005613567220 */ /* 0x000fe20000410000 */
[----:B------:R-:W-:Y:S01]  /*3010*/  FMUL.FTZ R17, R56, R95 ;  /* 0x0000005f38117220 */ /* 0x000fe20000410000 */
[----:B0-----:R-:W-:Y:S01]  /*3020*/  IADD3.X R67, R58, UR27, RZ, P2, !PT ;  /* 0x0000001b3a437c10 */ /* 0x001fe200097fe4ff */
[----:B------:R-:W-:-:S02]  /*3030*/  HADD2.F32 R19, -RZ, R22.H0_H0 ;  /* 0x20000016ff137230 */ /* 0x000fc40000004100 */
[----:B------:R-:W-:Y:S01]  /*3040*/  FADD.FTZ R95, -R90, 1 ;  /* 0x3f8000005a5f7421 */ /* 0x000fe20000010100 */
[----:B------:R-:W-:Y:S02]  /*3050*/  HADD2.F32 R105, -RZ, R22.H1_H1 ;  /* 0x30000016ff697230 */ /* 0x000fe40000004100 */
[----:B------:R-:W-:Y:S01]  /*3060*/  FADD.FTZ R22, R43, 1 ;  /* 0x3f8000002b167421 */ /* 0x000fe20000010000 */
[----:B------:R-:W3:Y:S01]  /*3070*/  LDG.E.64.CONSTANT R66, desc[UR18][R66.64] ;  /* 0x0000001242427981 */ /* 0x000ee2000c1e9b00 */
[----:B------:R-:W-:Y:S01]  /*3080*/  FFMA.FTZ R68, R68, R95, 1 ;  /* 0x3f80000044447423 */ /* 0x000fe2000001005f */
[----:B-1----:R-:W-:Y:S01]  /*3090*/  FADD.FTZ R54, R54, 1 ;  /* 0x3f80000036367421 */ /* 0x002fe20000010000 */
[----:B------:R-:W-:Y:S01]  /*30a0*/  FMUL.FTZ R94, R83, R94 ;  /* 0x0000005e535e7220 */ /* 0x000fe20000410000 */
[----:B------:R-:W-:Y:S01]  /*30b0*/  FADD.FTZ R52, R52, 1 ;  /* 0x3f80000034347421 */ /* 0x000fe20000010000 */
[----:B------:R-:W0:Y:S01]  /*30c0*/  MUFU.RCP R22, R22 ;  /* 0x0000001600167308 */ /* 0x000e220000001000 */
[----:B------:R-:W-:Y:S01]  /*30d0*/  FMUL.FTZ R83, R18, R93 ;  /* 0x0000005d12537220 */ /* 0x000fe20000410000 */
[----:B------:R-:W-:-:S06]  /*30e0*/  FMUL.FTZ R115, R2, R115 ;  /* 0x0000007302737220 */ /* 0x000fcc0000410000 */
[----:B------:R1:W-:Y:S01]  /*30f0*/  MUFU.RCP R93, R54 ;  /* 0x00000036005d7308 */ /* 0x0003e20000001000 */
[----:B------:R-:W-:Y:S01]  /*3100*/  FFMA.FTZ R87, R5, R115, R64 ;  /* 0x0000007305577223 */ /* 0x000fe20000010040 */
[----:B-1----:R-:W-:-:S06]  /*3110*/  FMUL.FTZ R54, R90, R68 ;  /* 0x000000445a367220 */ /* 0x002fcc0000410000 */
[----:B------:R-:W1:Y:S01]  /*3120*/  MUFU.RCP R68, R52 ;  /* 0x0000003400447308 */ /* 0x000e620000001000 */
[----:B------:R-:W-:Y:S01]  /*3130*/  FMUL.FTZ R42, R87, -1.4426950216293334961 ;  /* 0xbfb8aa3b572a7820 */ /* 0x000fe20000410000 */
[----:B0-----:R-:W-:Y:S01]  /*3140*/  FADD.FTZ R95, -R22, 1 ;  /* 0x3f800000165f7421 */ /* 0x001fe20000010100 */
[----:B------:R-:W-:-:S05]  /*3150*/  HADD2.F32 R104, -RZ, R23.H0_H0 ;  /* 0x20000017ff687230 */ /* 0x000fca0000004100 */
[----:B------:R-:W0:Y:S01]  /*3160*/  MUFU.EX2 R42, R42 ;  /* 0x0000002a002a7308 */ /* 0x000e220000000800 */
[----:B------:R-:W-:Y:S02]  /*3170*/  HADD2.F32 R103, -RZ, R23.H1_H1 ;  /* 0x30000017ff677230 */ /* 0x000fe40000004100 */
[----:B------:R-:W-:Y:S01]  /*3180*/  FFMA.FTZ R95, R44, R95, 1 ;  /* 0x3f8000002c5f7423 */ /* 0x000fe2000001005f */
[----:B------:R-:W-:Y:S01]  /*3190*/  IADD3 R44, P2, R61, UR28, RZ ;  /* 0x0000001c3d2c7c10 */ /* 0x000fe2000ff5e0ff */
[----:B-1----:R-:W-:-:S04]  /*31a0*/  FADD.FTZ R23, -R68, 1 ;  /* 0x3f80000044177421 */ /* 0x002fc80000010100 */
[----:B------:R-:W-:Y:S01]  /*31b0*/  FFMA.FTZ R23, R45, R23, 1 ;  /* 0x3f8000002d177423 */ /* 0x000fe20000010017 */
[----:B------:R-:W-:Y:S01]  /*31c0*/  IADD3.X R45, R60, UR29, RZ, P2, !PT ;  /* 0x0000001d3c2d7c10 */ /* 0x000fe200097fe4ff */
[----:B------:R-:W-:Y:S02]  /*31d0*/  HADD2.F32 R18, -RZ, R20.H0_H0 ;  /* 0x20000014ff127230 */ /* 0x000fe40000004100 */
[----:B0-----:R-:W-:-:S03]  /*31e0*/  FADD.FTZ R42, R42, 1 ;  /* 0x3f8000002a2a7421 */ /* 0x001fc60000010000 */
[----:B------:R-:W3:Y:S01]  /*31f0*/  LDG.E.64.CONSTANT R44, desc[UR18][R44.64] ;  /* 0x000000122c2c7981 */ /* 0x000ee2000c1e9b00 */
[----:B------:R-:W-:Y:S02]  /*3200*/  FMUL.FTZ R18, R18, R94 ;  /* 0x0000005e12127220 */ /* 0x000fe40000410000 */
[----:B------:R-:W0:Y:S01]  /*3210*/  MUFU.RCP R94, R42 ;  /* 0x0000002a005e7308 */ /* 0x000e220000001000 */
[----:B------:R-:W-:Y:S01]  /*3220*/  FMUL.FTZ R111, R2, R111 ;  /* 0x0000006f026f7220 */ /* 0x000fe20000410000 */
[----:B------:R-:W-:Y:S01]  /*3230*/  FADD.FTZ R106, -R50, R19 ;  /* 0x00000013326a7221 */ /* 0x000fe20000010100 */
[----:B------:R-:W-:Y:S02]  /*3240*/  HADD2.F32 R19, -RZ, R20.H1_H1 ;  /* 0x30000014ff137230 */ /* 0x000fe40000004100 */
[----:B------:R-:W-:Y:S01]  /*3250*/  FFMA.FTZ R29, R4, R112, R65 ;  /* 0x00000070041d7223 */ /* 0x000fe20000010041 */
[----:B------:R-:W-:Y:S01]  /*3260*/  FFMA.FTZ R49, R5, R111, R64 ;  /* 0x0000006f05317223 */ /* 0x000fe20000010040 */
[----:B------:R-:W-:-:S02]  /*3270*/  HADD2.F32 R20, -RZ, R21.H0_H0 ;  /* 0x20000015ff147230 */ /* 0x000fc40000004100 */
[----:B------:R-:W-:Y:S01]  /*3280*/  FMUL.FTZ R95, R22, R95 ;  /* 0x0000005f165f7220 */ /* 0x000fe20000410000 */
[----:B------:R-:W-:Y:S02]  /*3290*/  HADD2.F32 R21, -RZ, R21.H1_H1 ;  /* 0x30000015ff157230 */ /* 0x000fe40000004100 */
[----:B------:R-:W-:Y:S01]  /*32a0*/  FMUL.FTZ R19, R19, R83 ;  /* 0x0000005313137220 */ /* 0x000fe20000410000 */
[----:B------:R-:W-:Y:S01]  /*32b0*/  FMUL.FTZ R10, R46, R10 ;  /* 0x0000000a2e0a7220 */ /* 0x000fe20000410000 */
[----:B------:R-:W-:Y:S01]  /*32c0*/  FADD.FTZ R83, -R93, 1 ;  /* 0x3f8000005d537421 */ /* 0x000fe20000010100 */
[----:B------:R-:W-:Y:S01]  /*32d0*/  FMUL.FTZ R91, R29, -1.4426950216293334961 ;  /* 0xbfb8aa3b1d5b7820 */ /* 0x000fe20000410000 */
[----:B------:R-:W-:Y:S01]  /*32e0*/  FMUL.FTZ R46, R49, -1.4426950216293334961 ;  /* 0xbfb8aa3b312e7820 */ /* 0x000fe20000410000 */
[----:B------:R-:W-:Y:S01]  /*32f0*/  FADD.FTZ R85, R85, 1 ;  /* 0x3f80000055557421 */ /* 0x000fe20000010000 */
[----:B0-----:R-:W-:Y:S01]  /*3300*/  FADD.FTZ R22, -R94, 1 ;  /* 0x3f8000005e167421 */ /* 0x001fe20000010100 */
[----:B------:R-:W-:Y:S01]  /*3310*/  FADD.FTZ R48, -R50, R48 ;  /* 0x0000003032307221 */ /* 0x000fe20000010100 */
[----:B------:R-:W-:-:S02]  /*3320*/  FMUL.FTZ R21, R21, R54 ;  /* 0x0000003615157220 */ /* 0x000fc40000410000 */
[----:B------:R-:W-:Y:S01]  /*3330*/  FFMA.FTZ R22, R87, R22, 1 ;  /* 0x3f80000057167423 */ /* 0x000fe20000010016 */
[----:B------:R-:W-:Y:S01]  /*3340*/  FFMA.FTZ R54, R53, R83, 1 ;  /* 0x3f80000035367423 */ /* 0x000fe20000010053 */
[----:B------:R-:W0:Y:S01]  /*3350*/  MUFU.EX2 R91, R91 ;  /* 0x0000005b005b7308 */ /* 0x000e220000000800 */
[----:B------:R-:W-:Y:S01]  /*3360*/  FMUL.FTZ R110, R2, R48 ;  /* 0x00000030026e7220 */ /* 0x000fe20000410000 */
[----:B------:R-:W-:Y:S01]  /*3370*/  FMUL.FTZ R94, R94, R22 ;  /* 0x000000165e5e7220 */ /* 0x000fe20000410000 */
[----:B------:R-:W-:Y:S01]  /*3380*/  FADD.FTZ R109, -R50, R109 ;  /* 0x0000006d326d7221 */ /* 0x000fe20000010100 */
[----:B------:R-:W-:Y:S02]  /*3390*/  HADD2.F32 R22, -RZ, R24.H0_H0 ;  /* 0x20000018ff167230 */ /* 0x000fe40000004100 */
[----:B------:R-:W-:Y:S01]  /*33a0*/  FMUL.FTZ R93, R93, R54 ;  /* 0x000000365d5d7220 */ /* 0x000fe20000410000 */
[----:B------:R-:W-:Y:S01]  /*33b0*/  HADD2.F32 R13, -RZ, R13.H1_H1 ;  /* 0x3000000dff0d7230 */ /* 0x000fe20000004100 */
[----:B------:R-:W1:Y:S01]  /*33c0*/  MUFU.EX2 R46, R46 ;  /* 0x0000002e002e7308 */ /* 0x000e620000000800 */
[----:B------:R-:W-:Y:S01]  /*33d0*/  FFMA.FTZ R48, R0, R110, R51 ;  /* 0x0000006e00307223 */ /* 0x000fe20000010033 */
[----:B------:R-:W-:Y:S01]  /*33e0*/  FMUL.FTZ R109, R2, R109 ;  /* 0x0000006d026d7220 */ /* 0x000fe20000410000 */
[----:B------:R-:W-:-:S05]  /*33f0*/  FMUL.FTZ R22, R22, R93 ;  /* 0x0000005d16167220 */ /* 0x000fca0000410000 */
[----:B------:R-:W2:Y:S01]  /*3400*/  MUFU.RCP R85, R85 ;  /* 0x0000005500557308 */ /* 0x000ea20000001000 */
[----:B------:R-:W-:Y:S02]  /*3410*/  HADD2.F32 R93, -RZ, R24.H1_H1 ;  /* 0x30000018ff5d7230 */ /* 0x000fe40000004100 */
[----:B------:R-:W-:Y:S01]  /*3420*/  FMUL.FTZ R13, R13, R92 ;  /* 0x0000005c0d0d7220 */ /* 0x000fe20000410000 */
[----:B------:R-:W-:Y:S01]  /*3430*/  FADD.FTZ R88, -R50, R88 ;  /* 0x0000005832587221 */ /* 0x000fe20000010100 */
[----:B------:R-:W-:Y:S01]  /*3440*/  FMUL.FTZ R23, R68, R23 ;  /* 0x0000001744177220 */ /* 0x000fe20000410000 */
[----:B------:R-:W-:Y:S01]  /*3450*/  FMUL.FTZ R92, R48, -1.4426950216293334961 ;  /* 0xbfb8aa3b305c7820 */ /* 0x000fe20000410000 */
[----:B------:R-:W-:Y:S01]  /*3460*/  FFMA.FTZ R55, R3, R109, R125 ;  /* 0x0000006d03377223 */ /* 0x000fe2000001007d */
[----:B------:R-:W-:Y:S01]  /*3470*/  FMUL.FTZ R108, R2, R88 ;  /* 0x00000058026c7220 */ /* 0x000fe20000410000 */
[----:B------:R-:W-:Y:S01]  /*3480*/  FMUL.FTZ R23, R93, R23 ;  /* 0x000000175d177220 */ /* 0x000fe20000410000 */
[----:B------:R1:W-:Y:S01]  /*3490*/  STL [R1+0x78], R60 ;  /* 0x0000783c01007387 */ /* 0x0003e20000100800 */
[----:B------:R-:W-:Y:S01]  /*34a0*/  FMUL.FTZ R88, R55, -1.4426950216293334961 ;  /* 0xbfb8aa3b37587820 */ /* 0x000fe20000410000 */
[----:B------:R-:W-:Y:S01]  /*34b0*/  FADD.FTZ R84, R84, 1 ;  /* 0x3f80000054547421 */ /* 0x000fe20000010000 */
[----:B------:R-:W-:Y:S01]  /*34c0*/  IADD3.X R93, RZ, R34, RZ, P1, !PT ;  /* 0x00000022ff5d7210 */ /* 0x000fe20000ffe4ff */
[----:B------:R2:W-:Y:S01]  /*34d0*/  STL [R1+0x74], R61 ;  /* 0x0000743d01007387 */ /* 0x0005e20000100800 */
[----:B------:R-:W2:Y:S01]  /*34e0*/  MUFU.EX2 R92, R92 ;  /* 0x0000005c005c7308 */ /* 0x000ea20000000800 */
[----:B------:R-:W-:Y:S01]  /*34f0*/  FFMA.FTZ R56, R4, R108, R65 ;  /* 0x0000006c04387223 */ /* 0x000fe20000010041 */
[----:B0-----:R-:W-:Y:S01]  /*3500*/  FADD.FTZ R91, R91, 1 ;  /* 0x3f8000005b5b7421 */ /* 0x001fe20000010000 */
[C---:B-1----:R-:W-:Y:S01]  /*3510*/  SHF.L.U64.HI R60, R69.reuse, 0x1, R93 ;  /* 0x00000001453c7819 */ /* 0x042fe2000001025d */
[----:B------:R-:W-:Y:S01]  /*3520*/  FADD.FTZ R93, R46, 1 ;  /* 0x3f8000002e5d7421 */ /* 0x000fe20000010000 */
[----:B--2---:R-:W-:Y:S01]  /*3530*/  SHF.L.U32 R61, R69, 0x1, RZ ;  /* 0x00000001453d7819 */ /* 0x004fe200000006ff */
[----:B------:R-:W-:-:S02]  /*3540*/  FADD.FTZ R69, -R85, 1 ;  /* 0x3f80000055457421 */ /* 0x000fc40000010100 */
[----:B------:R-:W-:Y:S01]  /*3550*/  MUFU.EX2 R88, R88 ;  /* 0x0000005800587308 */ /* 0x000fe20000000800 */
[----:B------:R-:W-:Y:S01]  /*3560*/  FMUL.FTZ R89, R56, -1.4426950216293334961 ;  /* 0xbfb8aa3b38597820 */ /* 0x000fe20000410000 */
[----:B------:R-:W-:Y:S01]  /*3570*/  IADD3 R46, P1, R61, UR26, RZ ;  /* 0x0000001a3d2e7c10 */ /* 0x000fe2000ff3e0ff */
[----:B------:R-:W-:-:S05]  /*3580*/  FFMA.FTZ R69, R47, R69, 1 ;  /* 0x3f8000002f457423 */ /* 0x000fca0000010045 */
[----:B------:R-:W0:Y:S01]  /*3590*/  MUFU.RCP R84, R84 ;  /* 0x0000005400547308 */ /* 0x000e220000001000 */
[----:B------:R-:W-:Y:S01]  /*35a0*/  IADD3.X R47, R60, UR27, RZ, P1, !PT ;  /* 0x0000001b3c2f7c10 */ /* 0x000fe20008ffe4ff */
[--C-:B------:R-:W-:Y:S02]  /*35b0*/  HADD2.F32 R24, -RZ, R25.reuse.H0_H0 ;  /* 0x20000019ff187230 */ /* 0x100fe40000004100 */
[----:B------:R-:W-:-:S03]  /*35c0*/  HADD2.F32 R25, -RZ, R25.H1_H1 ;  /* 0x30000019ff197230 */ /* 0x000fc60000004100 */
[----:B------:R-:W2:Y:S01]  /*35d0*/  LDG.E.64.CONSTANT R46, desc[UR18][R46.64] ;  /* 0x000000122e2e7981 */ /* 0x000ea2000c1e9b00 */
[----:B------:R-:W1:Y:S01]  /*35e0*/  MUFU.RCP R91, R91 ;  /* 0x0000005b005b7308 */ /* 0x000e620000001000 */
[----:B------:R-:W-:Y:S01]  /*35f0*/  FMUL.FTZ R25, R25, R94 ;  /* 0x0000005e19197220 */ /* 0x000fe20000410000 */
[----:B------:R-:W-:-:S06]  /*3600*/  FMUL.FTZ R94, R85, R69 ;  /* 0x00000045555e7220 */ /* 0x000fcc0000410000 */
[----:B------:R-:W1:Y:S01]  /*3610*/  MUFU.EX2 R89, R89 ;  /* 0x0000005900597308 */ /* 0x000e620000000800 */
[----:B------:R-:W-:-:S07]  /*3620*/  FADD.FTZ R85, R92, 1 ;  /* 0x3f8000005c557421 */ /* 0x000fce0000010000 */
[----:B------:R-:W1:Y:S01]  /*3630*/  MUFU.RCP R93, R93 ;  /* 0x0000005d005d7308 */ /* 0x000e620000001000 */
[----:B------:R-:W-:Y:S01]  /*3640*/  FADD.FTZ R103, -R50, R103 ;  /* 0x0000006732677221 */ /* 0x000fe20000010100 */
[----:B0-----:R-:W-:Y:S01]  /*3650*/  FADD.FTZ R69, -R84, 1 ;  /* 0x3f80000054457421 */ /* 0x001fe20000010100 */
[----:B------:R-:W-:Y:S01]  /*3660*/  FADD.FTZ R88, R88, 1 ;  /* 0x3f80000058587421 */ /* 0x000fe20000010000 */
[C---:B------:R-:W-:Y:S01]  /*3670*/  FMUL.FTZ R106, R2.reuse, R106 ;  /* 0x0000006a026a7220 */ /* 0x040fe20000410000 */
[----:B------:R-:W-:Y:S01]  /*3680*/  FMUL.FTZ R103, R2, R103 ;  /* 0x0000006702677220 */ /* 0x000fe20000410000 */
[--C-:B------:R-:W-:Y:S02]  /*3690*/  HADD2.F32 R102, -RZ, R30.reuse.H0_H0 ;  /* 0x2000001eff667230 */ /* 0x100fe40000004100 */
[----:B------:R-:W0:Y:S01]  /*36a0*/  MUFU.RCP R85, R85 ;  /* 0x0000005500557308 */ /* 0x000e220000001000 */
[----:B------:R-:W-:Y:S01]  /*36b0*/  FFMA.FTZ R28, R28, R69, 1 ;  /* 0x3f8000001c1c7423 */ /* 0x000fe20000010045 */
[----:B------:R-:W-:Y:S01]  /*36c0*/  FADD.FTZ R105, -R50, R105 ;  /* 0x0000006932697221 */ /* 0x000fe20000010100 */
[----:B-1----:R-:W-:Y:S01]  /*36d0*/  FADD.FTZ R69, -R91, 1 ;  /* 0x3f8000005b457421 */ /* 0x002fe20000010100 */
[----:B------:R-:W-:-:S02]  /*36e0*/  HADD2.F32 R30, -RZ, R30.H1_H1 ;  /* 0x3000001eff1e7230 */ /* 0x000fc40000004100 */
[----:B------:R-:W-:Y:S01]  /*36f0*/  FADD.FTZ R89, R89, 1 ;  /* 0x3f80000059597421 */ /* 0x000fe20000010000 */
[----:B------:R-:W-:Y:S01]  /*3700*/  FFMA.FTZ R43, R0, R106, R51 ;  /* 0x0000006a002b7223 */ /* 0x000fe20000010033 */
[----:B------:R-:W1:Y:S01]  /*3710*/  MUFU.RCP R88, R88 ;  /* 0x0000005800587308 */ /* 0x000e620000001000 */
[----:B------:R-:W-:Y:S01]  /*3720*/  FADD.FTZ R104, -R50, R104 ;  /* 0x0000006832687221 */ /* 0x000fe20000010100 */
[----:B------:R-:W-:Y:S01]  /*3730*/  FFMA.FTZ R54, R5, R103, R64 ;  /* 0x0000006705367223 */ /* 0x000fe20000010040 */
[----:B------:R-:W-:Y:S01]  /*3740*/  FMUL.FTZ R105, R2, R105 ;  /* 0x0000006902697220 */ /* 0x000fe20000410000 */
[----:B------:R-:W-:Y:S01]  /*3750*/  FFMA.FTZ R29, R29, R69, 1 ;  /* 0x3f8000001d1d7423 */ /* 0x000fe20000010045 */
[----:B------:R-:W-:Y:S01]  /*3760*/  FADD.FTZ R69, -R93, 1 ;  /* 0x3f8000005d457421 */ /* 0x000fe20000010100 */
[----:B------:R-:W-:Y:S01]  /*3770*/  FADD.FTZ R101, -R50, R30 ;  /* 0x0000001e32657221 */ /* 0x000fe20000010100 */
[----:B------:R-:W-:Y:S01]  /*3780*/  FMUL.FTZ R90, R43, -1.4426950216293334961 ;  /* 0xbfb8aa3b2b5a7820 */ /* 0x000fe20000410000 */
[----:B------:R0:W1:Y:S01]  /*3790*/  MUFU.RCP R30, R89 ;  /* 0x00000059001e7308 */ /* 0x0000620000001000 */
[----:B------:R-:W-:Y:S01]  /*37a0*/  FMUL.FTZ R104, R2, R104 ;  /* 0x0000006802687220 */ /* 0x000fe20000410000 */
[----:B------:R-:W-:Y:S01]  /*37b0*/  FMUL.FTZ R68, R54, -1.4426950216293334961 ;  /* 0xbfb8aa3b36447820 */ /* 0x000fe20000410000 */
[----:B------:R-:W-:Y:S01]  /*37c0*/  FFMA.FTZ R52, R3, R105, R125 ;  /* 0x0000006903347223 */ /* 0x000fe2000001007d */
[----:B------:R-:W-:Y:S01]  /*37d0*/  FFMA.FTZ R49, R49, R69, 1 ;  /* 0x3f80000031317423 */ /* 0x000fe20000010045 */
[----:B------:R-:W-:Y:S01]  /*37e0*/  FMUL.FTZ R28, R84, R28 ;  /* 0x0000001c541c7220 */ /* 0x000fe20000410000 */
[----:B------:R-:W-:Y:S01]  /*37f0*/  FMUL.FTZ R20, R20, R86 ;  /* 0x0000005614147220 */ /* 0x000fe20000410000 */
[----:B------:R-:W-:Y:S01]  /*3800*/  FMUL.FTZ R29, R91, R29 ;  /* 0x0000001d5b1d7220 */ /* 0x000fe20000410000 */
[----:B0-----:R-:W-:Y:S01]  /*3810*/  HADD2.F32 R89, -RZ, R26.H1_H1 ;  /* 0x3000001aff597230 */ /* 0x001fe20000004100 */
[----:B------:R0:W-:Y:S01]  /*3820*/  MUFU.EX2 R86, R90 ;  /* 0x0000005a00567308 */ /* 0x0001e20000000800 */
[----:B------:R-:W-:Y:S01]  /*3830*/  FFMA.FTZ R53, R4, R104, R65 ;  /* 0x0000006804357223 */ /* 0x000fe20000010041 */
[----:B------:R-:W-:-:S02]  /*3840*/  HADD2.F32 R91, -RZ, R27.H0_H0 ;  /* 0x2000001bff5b7230 */ /* 0x000fc40000004100 */
[----:B------:R-:W-:Y:S01]  /*3850*/  FADD.FTZ R84, R71, 1 ;  /* 0x3f80000047547421 */ /* 0x000fe20000010000 */
[----:B------:R-:W-:Y:S02]  /*3860*/  HADD2.F32 R92, -RZ, R27.H1_H1 ;  /* 0x3000001bff5c7230 */ /* 0x000fe40000004100 */
[----:B------:R-:W-:Y:S01]  /*3870*/  FMUL.FTZ R49, R93, R49 ;  /* 0x000000315d317220 */ /* 0x000fe20000410000 */
[----:B------:R-:W-:Y:S01]  /*3880*/  FMUL.FTZ R27, R89, R28 ;  /* 0x0000001c591b7220 */ /* 0x000fe20000410000 */
[----:B------:R-:W-:Y:S01]  /*3890*/  FADD.FTZ R89, -R85, 1 ;  /* 0x3f80000055597421 */ /* 0x000fe20000010100 */
[----:B------:R-:W1:Y:S01]  /*38a0*/  MUFU.EX2 R68, R68 ;  /* 0x0000004400447308 */ /* 0x000e620000000800 */
[----:B0-----:R-:W-:Y:S01]  /*38b0*/  FMUL.FTZ R90, R52, -1.4426950216293334961 ;  /* 0xbfb8aa3b345a7820 */ /* 0x001fe20000410000 */
[----:B------:R-:W-:Y:S01]  /*38c0*/  FMUL.FTZ R83, R53, -1.4426950216293334961 ;  /* 0xbfb8aa3b35537820 */ /* 0x000fe20000410000 */
[----:B------:R-:W-:Y:S01]  /*38d0*/  FMUL.FTZ R28, R91, R29 ;  /* 0x0000001d5b1c7220 */ /* 0x000fe20000410000 */
[----:B------:R-:W-:Y:S01]  /*38e0*/  FMUL.FTZ R29, R92, R49 ;  /* 0x000000315c1d7220 */ /* 0x000fe20000410000 */
[----:B------:R-:W-:Y:S01]  /*38f0*/  FFMA.FTZ R48, R48, R89, 1 ;  /* 0x3f80000030307423 */ /* 0x000fe20000010059 */
[----:B-1----:R-:W-:-:S02]  /*3900*/  FADD.FTZ R49, -R88, 1 ;  /* 0x3f80000058317421 */ /* 0x002fc40000010100 */
[----:B------:R-:W0:Y:S01]  /*3910*/  MUFU.EX2 R90, R90 ;  /* 0x0000005a005a7308 */ /* 0x000e220000000800 */
[----:B------:R-:W-:Y:S01]  /*3920*/  FMUL.FTZ R85, R85, R48 ;  /* 0x0000003055557220 */ /* 0x000fe20000410000 */
[----:B------:R-:W-:Y:S01]  /*3930*/  FFMA.FTZ R49, R55, R49, 1 ;  /* 0x3f80000037317423 */ /* 0x000fe20000010031 */
[----:B------:R-:W-:Y:S01]  /*3940*/  FADD.FTZ R89, -R30, 1 ;  /* 0x3f8000001e597421 */ /* 0x000fe20000010100 */
[----:B------:R-:W-:-:S04]  /*3950*/  IADD3 R48, P1, R59, UR28, RZ ;  /* 0x0000001c3b307c10 */ /* 0x000fc8000ff3e0ff */
[----:B------:R-:W1:Y:S01]  /*3960*/  MUFU.RCP R84, R84 ;  /* 0x0000005400547308 */ /* 0x000e620000001000 */
[----:B------:R-:W-:Y:S01]  /*3970*/  FADD.FTZ R102, -R50, R102 ;  /* 0x0000006632667221 */ /* 0x000fe20000010100 */
[----:B------:R-:W-:-:S06]  /*3980*/  FMUL.FTZ R88, R88, R49 ;  /* 0x0000003158587220 */ /* 0x000fcc0000410000 */
[----:B------:R-:W1:Y:S01]  /*3990*/  MUFU.EX2 R83, R83 ;  /* 0x0000005300537308 */ /* 0x000e620000000800 */
[----:B------:R-:W-:Y:S01]  /*39a0*/  FFMA.FTZ R89, R56, R89, 1 ;  /* 0x3f80000038597423 */ /* 0x000fe20000010059 */
[----:B------:R-:W-:Y:S01]  /*39b0*/  IADD3.X R49, R58, UR29, RZ, P1, !PT ;  /* 0x0000001d3a317c10 */ /* 0x000fe20008ffe4ff */
[--C-:B------:R-:W-:Y:S02]  /*39c0*/  HADD2.F32 R56, -RZ, R31.reuse.H0_H0 ;  /* 0x2000001fff387230 */ /* 0x100fe40000004100 */
[----:B------:R-:W-:Y:S01]  /*39d0*/  FMUL.FTZ R102, R2, R102 ;  /* 0x0000006602667220 */ /* 0x000fe20000410000 */
[----:B------:R-:W-:Y:S01]  /*39e0*/  FADD.FTZ R68, R68, 1 ;  /* 0x3f80000044447421 */ /* 0x000fe20000010000 */
[----:B------:R-:W-:Y:S01]  /*39f0*/  FADD.FTZ R86, R86, 1 ;  /* 0x3f80000056567421 */ /* 0x000fe20000010000 */
[----:B------:R-:W-:Y:S02]  /*3a00*/  HADD2.F32 R99, -RZ, R31.H1_H1 ;  /* 0x3000001fff637230 */ /* 0x000fe40000004100 */
[----:B------:R-:W-:Y:S01]  /*3a10*/  FFMA.FTZ R42, R0, R102, R51 ;  /* 0x00000066002a7223 */ /* 0x000fe20000010033 */
[----:B------:R-:W-:Y:S01]  /*3a20*/  FADD.FTZ R56, -R50, R56 ;  /* 0x0000003832387221 */ /* 0x000fe20000010100 */
[----:B------:R-:W2:Y:S01]  /*3a30*/  LDG.E.64.CONSTANT R48, desc[UR18][R48.64] ;  /* 0x0000001230307981 */ /* 0x000ea2000c1e9b00 */
[----:B0-----:R-:W-:Y:S01]  /*3a40*/  FADD.FTZ R55, R90, 1 ;  /* 0x3f8000005a377421 */ /* 0x001fe20000010000 */
[----:B-1----:R-:W-:Y:S01]  /*3a50*/  FADD.FTZ R91, -R84, 1 ;  /* 0x3f800000545b7421 */ /* 0x002fe20000010100 */
[----:B------:R-:W0:Y:S01]  /*3a60*/  MUFU.RCP R68, R68 ;  /* 0x0000004400447308 */ /* 0x000e220000001000 */
[----:B------:R-:W-:Y:S01]  /*3a70*/  FMUL.FTZ R87, R42, -1.4426950216293334961 ;  /* 0xbfb8aa3b2a577820 */ /* 0x000fe20000410000 */
[C---:B------:R-:W-:Y:S01]  /*3a80*/  FMUL.FTZ R101, R2.reuse, R101 ;  /* 0x0000006502657220 */ /* 0x040fe20000410000 */
[----:B------:R-:W-:Y:S01]  /*3a90*/  FMUL.FTZ R100, R2, R56 ;  /* 0x0000003802647220 */ /* 0x000fe20000410000 */
[----:B------:R-:W-:Y:S01]  /*3aa0*/  FADD.FTZ R83, R83, 1 ;  /* 0x3f80000053537421 */ /* 0x000fe20000010000 */
[----:B------:R-:W-:Y:S01]  /*3ab0*/  FADD.FTZ R99, -R50, R99 ;  /* 0x0000006332637221 */ /* 0x000fe20000010100 */
[----:B------:R-:W-:-:S02]  /*3ac0*/  HADD2.F32 R71, -RZ, R26.H0_H0 ;  /* 0x2000001aff477230 */ /* 0x000fc40000004100 */
[----:B------:R-:W1:Y:S01]  /*3ad0*/  MUFU.RCP R86, R86 ;  /* 0x0000005600567308 */ /* 0x000e620000001000 */
[----:B------:R-:W-:Y:S01]  /*3ae0*/  FFMA.FTZ R57, R57, R91, 1 ;  /* 0x3f80000039397423 */ /* 0x000fe2000001005b */
[----:B------:R-:W-:Y:S01]  /*3af0*/  FFMA.FTZ R69, R3, R101, R125 ;  /* 0x0000006503457223 */ /* 0x000fe2000001007d */
[----:B------:R-:W-:Y:S01]  /*3b00*/  FFMA.FTZ R56, R4, R100, R65 ;  /* 0x0000006404387223 */ /* 0x000fe20000010041 */
[----:B------:R-:W-:Y:S01]  /*3b10*/  FMUL.FTZ R89, R30, R89 ;  /* 0x000000591e597220 */ /* 0x000fe20000410000 */
[----:B------:R-:W-:Y:S01]  /*3b20*/  FMUL.FTZ R99, R2, R99 ;  /* 0x0000006302637220 */ /* 0x000fe20000410000 */
[--C-:B------:R-:W-:Y:S02]  /*3b30*/  HADD2.F32 R30, -RZ, R32.reuse.H0_H0 ;  /* 0x20000020ff1e7230 */ /* 0x100fe40000004100 */
[----:B------:R-:W4:Y:S01]  /*3b40*/  MUFU.RCP R55, R55 ;  /* 0x0000003700377308 */ /* 0x000f220000001000 */
[----:B------:R-:W-:Y:S01]  /*3b50*/  FMUL.FTZ R26, R71, R94 ;  /* 0x0000005e471a7220 */ /* 0x000fe20000410000 */
[----:B------:R-:W-:Y:S01]  /*3b60*/  FMUL.FTZ R90, R84, R57 ;  /* 0x00000039545a7220 */ /* 0x000fe20000410000 */
[----:B------:R-:W-:Y:S01]  /*3b70*/  FMUL.FTZ R71, R69, -1.4426950216293334961 ;  /* 0xbfb8aa3b45477820 */ /* 0x000fe20000410000 */
[----:B------:R-:W-:Y:S01]  /*3b80*/  FMUL.FTZ R84, R56, -1.4426950216293334961 ;  /* 0xbfb8aa3b38547820 */ /* 0x000fe20000410000 */
[----:B------:R-:W-:-:S03]  /*3b90*/  HADD2.F32 R31, -RZ, R32.H1_H1 ;  /* 0x30000020ff1f7230 */ /* 0x000fc60000004100 */
[----:B------:R-:W4:Y:S01]  /*3ba0*/  MUFU.EX2 R87, R87 ;  /* 0x0000005700577308 */ /* 0x000f220000000800 */
[----:B------:R-:W-:Y:S01]  /*3bb0*/  FFMA.FTZ R57, R5, R99, R64 ;  /* 0x0000006305397223 */ /* 0x000fe20000010040 */
[----:B------:R-:W-:Y:S02]  /*3bc0*/  HADD2.F32 R32, -RZ, R33.H0_H0 ;  /* 0x20000021ff207230 */ /* 0x000fe40000004100 */
[----:B------:R-:W-:-:S04]  /*3bd0*/  FMUL.FTZ R30, R30, R85 ;  /* 0x000000551e1e7220 */ /* 0x000fc80000410000 */
[----:B------:R-:W4:Y:S01]  /*3be0*/  MUFU.RCP R83, R83 ;  /* 0x0000005300537308 */ /* 0x000f220000001000 */
[----:B------:R-:W-:Y:S02]  /*3bf0*/  HADD2.F32 R33, -RZ, R33.H1_H1 ;  /* 0x30000021ff217230 */ /* 0x000fe40000004100 */
[----:B------:R-:W-:Y:S01]  /*3c00*/  FMUL.FTZ R32, R32, R89 ;  /* 0x0000005920207220 */ /* 0x000fe20000410000 */
[----:B0-----:R-:W-:-:S04]  /*3c10*/  FADD.FTZ R89, -R68, 1 ;  /* 0x3f80000044597421 */ /* 0x001fc80000010100 */
[----:B------:R0:W-:Y:S01]  /*3c20*/  MUFU.EX2 R85, R84 ;  /* 0x0000005400557308 */ /* 0x0001e20000000800 */
[----:B------:R-:W-:Y:S01]  /*3c30*/  FMUL.FTZ R31, R31, R88 ;  /* 0x000000581f1f7220 */ /* 0x000fe20000410000 */
[----:B-1----:R-:W-:-:S06]  /*3c40*/  FADD.FTZ R88, -R86, 1 ;  /* 0x3f80000056587421 */ /* 0x002fcc0000010100 */
[----:B------:R-:W1:Y:S01]  /*3c50*/  MUFU.EX2 R71, R71 ;  /* 0x0000004700477308 */ /* 0x000e620000000800 */
[----:B0-----:R-:W-:Y:S01]  /*3c60*/  FMUL.FTZ R84, R57, -1.4426950216293334961 ;  /* 0xbfb8aa3b39547820 */ /* 0x001fe20000410000 */
[----:B------:R-:W-:Y:S01]  /*3c70*/  STL [R1+0x70], R58 ;  /* 0x0000703a01007387 */ /* 0x000fe20000100800 */
[----:B------:R-:W-:Y:S01]  /*3c80*/  FMUL.FTZ R33, R33, R90 ;  /* 0x0000005a21217220 */ /* 0x000fe20000410000 */
[----:B------:R-:W-:Y:S01]  /*3c90*/  FFMA.FTZ R89, R54, R89, 1 ;  /* 0x3f80000036597423 */ /* 0x000fe20000010059 */
[----:B----4-:R-:W-:Y:S01]  /*3ca0*/  FADD.FTZ R90, -R55, 1 ;  /* 0x3f800000375a7421 */ /* 0x010fe20000010100 */
[----:B------:R0:W-:Y:S02]  /*3cb0*/  STL [R1+0x6c], R59 ;  /* 0x00006c3b01007387 */ /* 0x0001e40000100800 */
[----:B------:R-:W4:Y:S01]  /*3cc0*/  MUFU.EX2 R84, R84 ;  /* 0x0000005400547308 */ /* 0x000f220000000800 */
[----:B------:R-:W-:Y:S01]  /*3cd0*/  IADD3.X R54, RZ, R34, RZ, P0, !PT ;  /* 0x00000022ff367210 */ /* 0x000fe200007fe4ff */
[----:B------:R-:W-:Y:S01]  /*3ce0*/  FFMA.FTZ R88, R43, R88, 1 ;  /* 0x3f8000002b587423 */ /* 0x000fe20000010058 */
[----:B------:R-:W-:Y:S01]  /*3cf0*/  FADD.FTZ R43, R87, 1 ;  /* 0x3f800000572b7421 */ /* 0x000fe20000010000 */
[----:B------:R-:W-:Y:S01]  /*3d00*/  FADD.FTZ R87, -R83, 1 ;  /* 0x3f80000053577421 */ /* 0x000fe20000010100 */
[----:B------:R-:W-:Y:S01]  /*3d10*/  FFMA.FTZ R52, R52, R90, 1 ;  /* 0x3f80000034347423 */ /* 0x000fe2000001005a */
[----:B0-----:R-:W-:-:S02]  /*3d20*/  SHF.L.U32 R59, R35, 0x1, RZ ;  /* 0x00000001233b7819 */ /* 0x001fc400000006ff */
[----:B------:R-:W-:Y:S02]  /*3d30*/  SHF.L.U64.HI R58, R35, 0x1, R54 ;  /* 0x00000001233a7819 */ /* 0x000fe40000010236 */
[----:B------:R-:W-:Y:S01]  /*3d40*/  IADD3 R54, P0, R59, UR26, RZ ;  /* 0x0000001a3b367c10 */ /* 0x000fe2000ff1e0ff */
[----:B------:R-:W-:Y:S01]  /*3d50*/  FFMA.FTZ R87, R53, R87, 1 ;  /* 0x3f80000035577423 */ /* 0x000fe20000010057 */
[----:B------:R-:W-:Y:S01]  /*3d60*/  FMUL.FTZ R53, R55, R52 ;  /* 0x0000003437357220 */ /* 0x000fe20000410000 */
[----:B-1----:R-:W-:Y:S01]  /*3d70*/  FADD.FTZ R71, R71, 1 ;  /* 0x3f80000047477421 */ /* 0x002fe20000010000 */
[----:B------:R-:W-:Y:S01]  /*3d80*/  IADD3.X R55, R58, UR27, RZ, P0, !PT ;  /* 0x0000001b3a377c10 */ /* 0x000fe200087fe4ff */
[--C-:B------:R-:W-:Y:S02]  /*3d90*/  HADD2.F32 R35, -RZ, R36.reuse.H0_H0 ;  /* 0x20000024ff237230 */ /* 0x100fe40000004100 */
[----:B------:R-:W-:Y:S01]  /*3da0*/  FMUL.FTZ R34, R86, R88 ;  /* 0x0000005856227220 */ /* 0x000fe20000410000 */
[----:B------:R-:W-:Y:S01]  /*3db0*/  HADD2.F32 R36, -RZ, R36.H1_H1 ;  /* 0x30000024ff247230 */ /* 0x000fe20000004100 */
[----:B------:R-:W0:Y:S01]  /*3dc0*/  MUFU.RCP R52, R71 ;  /* 0x0000004700347308 */ /* 0x000e220000001000 */
[----:B----4-:R-:W-:Y:S01]  /*3dd0*/  FADD.FTZ R84, R84, 1 ;  /* 0x3f80000054547421 */ /* 0x010fe20000010000 */
[----:B------:R-:W4:Y:S01]  /*3de0*/  LDG.E.64.CONSTANT R54, desc[UR18][R54.64] ;  /* 0x0000001236367981 */ /* 0x000f22000c1e9b00 */
[----:B------:R-:W-:Y:S01]  /*3df0*/  FMUL.FTZ R34, R35, R34 ;  /* 0x0000002223227220 */ /* 0x000fe20000410000 */
[----:B------:R-:W-:-:S04]  /*3e00*/  FMUL.FTZ R35, R36, R53 ;  /* 0x0000003524237220 */ /* 0x000fc80000410000 */
[----:B------:R0:W1:Y:S02]  /*3e10*/  MUFU.RCP R53, R84 ;  /* 0x0000005400357308 */ /* 0x0000640000001000 */
[----:B0-----:R-:W-:-:S04]  /*3e20*/  FADD.FTZ R84, -R52, 1 ;  /* 0x3f80000034547421 */ /* 0x001fc80000010100 */
[----:B------:R-:W-:Y:S01]  /*3e30*/  FFMA.FTZ R69, R69, R84, 1 ;  /* 0x3f80000045457423 */ /* 0x000fe20000010054 */
[----:B-1----:R-:W-:Y:S01]  /*3e40*/  FADD.FTZ R84, -R53, 1 ;  /* 0x3f80000035547421 */ /* 0x002fe20000010100 */
[----:B------:R-:W-:-:S03]  /*3e50*/  HADD2.F32 R96, -RZ, R39.H0_H0 ;  /* 0x20000027ff607230 */ /* 0x000fc60000004100 */
[----:B------:R-:W-:Y:S01]  /*3e60*/  FFMA.FTZ R57, R57, R84, 1 ;  /* 0x3f80000039397423 */ /* 0x000fe20000010054 */
[----:B------:R-:W-:Y:S02]  /*3e70*/  HADD2.F32 R84, -RZ, R39.H1_H1 ;  /* 0x30000027ff547230 */ /* 0x000fe40000004100 */
[----:B------:R-:W-:Y:S01]  /*3e80*/  FMUL.FTZ R39, R52, R69 ;  /* 0x0000004534277220 */ /* 0x000fe20000410000 */
[----:B------:R-:W-:Y:S01]  /*3e90*/  IADD3 R52, P0, R61, UR28, RZ ;  /* 0x0000001c3d347c10 */ /* 0x000fe2000ff1e0ff */
[----:B------:R-:W-:-:S03]  /*3ea0*/  FMUL.FTZ R57, R53, R57 ;  /* 0x0000003935397220 */ /* 0x000fc60000410000 */
[----:B------:R-:W-:Y:S01]  /*3eb0*/  IADD3.X R53, R60, UR29, RZ, P0, !PT ;  /* 0x0000001d3c357c10 */ /* 0x000fe200087fe4ff */
[----:B------:R-:W-:-:S05]  /*3ec0*/  FADD.FTZ R71, R85, 1 ;  /* 0x3f80000055477421 */ /* 0x000fca0000010000 */
[----:B------:R-:W4:Y:S01]  /*3ed0*/  LDG.E.64.CONSTANT R52, desc[UR18][R52.64] ;  /* 0x0000001234347981 */ /* 0x000f22000c1e9b00 */
[----:B------:R-:W0:Y:S01]  /*3ee0*/  MUFU.RCP R71, R71 ;  /* 0x0000004700477308 */ /* 0x000e220000001000 */
[----:B------:R-:W-:Y:S01]  /*3ef0*/  FMUL.FTZ R89, R68, R89 ;  /* 0x0000005944597220 */ /* 0x000fe20000410000 */
[----:B------:R-:W-:-:S06]  /*3f00*/  HADD2.F32 R68, -RZ, R38.H0_H0 ;  /* 0x20000026ff447230 */ /* 0x000fcc0000004100 */
[----:B------:R-:W1:Y:S01]  /*3f10*/  MUFU.RCP R43, R43 ;  /* 0x0000002b002b7308 */ /* 0x000e620000001000 */
[----:B------:R-:W-:Y:S02]  /*3f20*/  HADD2.F32 R38, -RZ, R38.H1_H1 ;  /* 0x30000026ff267230 */ /* 0x000fe40000004100 */
[----:B------:R-:W-:-:S03]  /*3f30*/  FADD.FTZ R68, -R50, R68 ;  /* 0x0000004432447221 */ /* 0x000fc60000010100 */
[----:B------:R-:W-:Y:S01]  /*3f40*/  FADD.FTZ R38, -R50, R38 ;  /* 0x0000002632267221 */ /* 0x000fe20000010100 */
[C---:B------:R-:W-:Y:S01]  /*3f50*/  FMUL.FTZ R98, R2.reuse, R68 ;  /* 0x0000004402627220 */ /* 0x040fe20000410000 */
[----:B0-----:R-:W-:Y:S02]  /*3f60*/  FADD.FTZ R68, -R71, 1 ;  /* 0x3f80000047447421 */ /* 0x001fe40000010100 */
[----:B------:R-:W-:Y:S01]  /*3f70*/  FMUL.FTZ R97, R2, R38 ;  /* 0x0000002602617220 */ /* 0x000fe20000410000 */
[----:B------:R-:W-:Y:S01]  /*3f80*/  FMUL.FTZ R87, R83, R87 ;  /* 0x0000005753577220 */ /* 0x000fe20000410000 */
[----:B------:R-:W-:Y:S02]  /*3f90*/  FFMA.FTZ R68, R56, R68, 1 ;  /* 0x3f80000038447423 */ /* 0x000fe40000010044 */
[----:B------:R-:W-:Y:S01]  /*3fa0*/  FFMA.FTZ R56, R3, R97, R125 ;  /* 0x0000006103387223 */ /* 0x000fe2000001007d */
[----:B------:R-:W-:Y:S01]  /*3fb0*/  FADD.FTZ R84, -R50, R84 ;  /* 0x0000005432547221 */ /* 0x000fe20000010100 */
[----:B-1----:R-:W-:Y:S01]  /*3fc0*/  FADD.FTZ R83, -R43, 1 ;  /* 0x3f8000002b537421 */ /* 0x002fe20000010100 */
[----:B------:R-:W-:Y:S01]  /*3fd0*/  FMUL.FTZ R24, R24, R95 ;  /* 0x0000005f18187220 */ /* 0x000fe20000410000 */
[----:B------:R-:W-:-:S02]  /*3fe0*/  FMUL.FTZ R85, R56, -1.4426950216293334961 ;  /* 0xbfb8aa3b38557820 */ /* 0x000fc40000410000 */
[----:B------:R-:W-:Y:S01]  /*3ff0*/  FFMA.FTZ R83, R42, R83, 1 ;  /* 0x3f8000002a537423 */ /* 0x000fe20000010053 */
[----:B------:R-:W-:Y:S01]  /*4000*/  FMUL.FTZ R95, R2, R84 ;  /* 0x00000054025f7220 */ /* 0x000fe20000410000 */
[----:B------:R-:W-:Y:S01]  /*4010*/  FADD.FTZ R96, -R50, R96 ;  /* 0x0000006032607221 */ /* 0x000fe20000010100 */
[----:B------:R-:W-:Y:S01]  /*4020*/  FFMA.FTZ R42, R0, R98, R51 ;  /* 0x00000062002a7223 */ /* 0x000fe20000010033 */
[----:B------:R-:W-:Y:S01]  /*4030*/  FMUL.FTZ R83, R43, R83 ;  /* 0x000000532b537220 */ /* 0x000fe20000410000 */
[----:B------:R-:W-:Y:S01]  /*4040*/  FMUL.FTZ R43, R71, R68 ;  /* 0x00000044472b7220 */ /* 0x000fe20000410000 */
[----:B------:R-:W-:Y:S01]  /*4050*/  FFMA.FTZ R68, R5, R95, R64 ;  /* 0x0000005f05447223 */ /* 0x000fe20000010040 */
[----:B------:R-:W-:Y:S01]  /*4060*/  FMUL.FTZ R96, R2, R96 ;  /* 0x0000006002607220 */ /* 0x000fe20000410000 */
[----:B------:R-:W0:Y:S01]  /*4070*/  MUFU.EX2 R85, R85 ;  /* 0x0000005500557308 */ /* 0x000e220000000800 */
[----:B------:R-:W-:Y:S01]  /*4080*/  FMUL.FTZ R38, R42, -1.4426950216293334961 ;  /* 0xbfb8aa3b2a267820 */ /* 0x000fe20000410000 */
[----:B------:R-:W-:Y:S01]  /*4090*/  FMUL.FTZ R84, R68, -1.4426950216293334961 ;  /* 0xbfb8aa3b44547820 */ /* 0x000fe20000410000 */
[----:B------:R-:W-:-:S04]  /*40a0*/  FFMA.FTZ R69, R4, R96, R65 ;  /* 0x0000006004457223 */ /* 0x000fc80000010041 */
[----:B------:R-:W-:Y:S01]  /*40b0*/  FMUL.FTZ R71, R69, -1.4426950216293334961 ;  /* 0xbfb8aa3b45477820 */ /* 0x000fe20000410000 */
[----:B------:R-:W1:Y:S08]  /*40c0*/  MUFU.EX2 R38, R38 ;  /* 0x0000002600267308 */ /* 0x000e700000000800 */
[----:B------:R-:W3:Y:S01]  /*40d0*/  MUFU.EX2 R84, R84 ;  /* 0x0000005400547308 */ /* 0x000ee20000000800 */
[----:B0-----:R-:W-:Y:S01]  /*40e0*/  FADD.FTZ R85, R85, 1 ;  /* 0x3f80000055557421 */ /* 0x001fe20000010000 */
[----:B------:R-:W-:-:S06]  /*40f0*/  HADD2.F32 R36, -RZ, R37.H0_H0 ;  /* 0x20000025ff247230 */ /* 0x000fcc0000004100 */
[----:B------:R-:W0:Y:S01]  /*4100*/  MUFU.EX2 R71, R71 ;  /* 0x0000004700477308 */ /* 0x000e220000000800 */
[----:B------:R-:W-:Y:S02]  /*4110*/  HADD2.F32 R86, -RZ, R40.H0_H0 ;  /* 0x20000028ff567230 */ /* 0x000fe40000004100 */
[----:B------:R-:W-:Y:S01]  /*4120*/  FMUL.FTZ R36, R36, R87 ;  /* 0x0000005724247220 */ /* 0x000fe20000410000 */
[----:B-1----:R-:W-:-:S04]  /*4130*/  FADD.FTZ R87, R38, 1 ;  /* 0x3f80000026577421 */ /* 0x002fc80000010000 */
[----:B------:R-:W1:Y:S01]  /*4140*/  MUFU.RCP R85, R85 ;  /* 0x0000005500557308 */ /* 0x000e620000001000 */
[----:B---3--:R-:W-:Y:S01]  /*4150*/  FADD.FTZ R84, R84, 1 ;  /* 0x3f80000054547421 */ /* 0x008fe20000010000 */
[----:B------:R-:W-:Y:S01]  /*4160*/  FMUL.FTZ R38, R86, R83 ;  /* 0x0000005356267220 */ /* 0x000fe20000410000 */
[----:B------:R-:W-:-:S05]  /*4170*/  HADD2.F32 R40, -RZ, R40.H1_H1 ;  /* 0x30000028ff287230 */ /* 0x000fca0000004100 */
[----:B------:R-:W3:Y:S01]  /*4180*/  MUFU.RCP R83, R87 ;  /* 0x0000005700537308 */ /* 0x000ee20000001000 */
[----:B0-----:R-:W-:Y:S01]  /*4190*/  FADD.FTZ R71, R71, 1 ;  /* 0x3f80000047477421 */ /* 0x001fe20000010000 */
[----:B------:R-:W-:Y:S01]  /*41a0*/  FMUL.FTZ R39, R40, R39 ;  /* 0x0000002728277220 */ /* 0x000fe20000410000 */
[----:B------:R-:W-:-:S05]  /*41b0*/  HADD2.F32 R40, -RZ, R41.H0_H0 ;  /* 0x20000029ff287230 */ /* 0x000fca0000004100 */
[----:B------:R-:W0:Y:S01]  /*41c0*/  MUFU.RCP R84, R84 ;  /* 0x0000005400547308 */ /* 0x000e220000001000 */
[----:B------:R-:W-:Y:S01]  /*41d0*/  FMUL.FTZ R40, R40, R43 ;  /* 0x0000002b28287220 */ /* 0x000fe20000410000 */
[----:B------:R-:W-:Y:S02]  /*41e0*/  HADD2.F32 R41, -RZ, R41.H1_H1 ;  /* 0x30000029ff297230 */ /* 0x000fe40000004100 */
[----:B-1----:R-:W-:Y:S01]  /*41f0*/  FADD.FTZ R43, -R85, 1 ;  /* 0x3f800000552b7421 */ /* 0x002fe20000010100 */
[----:B------:R-:W-:-:S03]  /*4200*/  HADD2.F32 R94, -RZ, R66.H0_H0 ;  /* 0x20000042ff5e7230 */ /* 0x000fc60000004100 */
[----:B------:R-:W1:Y:S01]  /*4210*/  MUFU.RCP R71, R71 ;  /* 0x0000004700477308 */ /* 0x000e620000001000 */
[----:B------:R-:W-:Y:S01]  /*4220*/  FMUL.FTZ R41, R41, R57 ;  /* 0x0000003929297220 */ /* 0x000fe20000410000 */
[----:B------:R-:W-:Y:S01]  /*4230*/  FFMA.FTZ R43, R56, R43, 1 ;  /* 0x3f800000382b7423 */ /* 0x000fe2000001002b */
[----:B---3--:R-:W-:Y:S01]  /*4240*/  FADD.FTZ R57, -R83, 1 ;  /* 0x3f80000053397421 */ /* 0x008fe20000010100 */
[----:B------:R-:W-:Y:S02]  /*4250*/  FADD.FTZ R94, -R50, R94 ;  /* 0x0000005e325e7221 */ /* 0x000fe40000010100 */
[----:B------:R-:W-:Y:S01]  /*4260*/  FMUL.FTZ R43, R85, R43 ;  /* 0x0000002b552b7220 */ /* 0x000fe20000410000 */
[----:B------:R-:W-:Y:S01]  /*4270*/  FFMA.FTZ R42, R42, R57, 1 ;  /* 0x3f8000002a2a7423 */ /* 0x000fe20000010039 */
[----:B------:R-:W-:Y:S02]  /*4280*/  HADD2.F32 R66, -RZ, R66.H1_H1 ;  /* 0x30000042ff427230 */ /* 0x000fe40000004100 */
[----:B0-----:R-:W-:Y:S01]  /*4290*/  FADD.FTZ R85, -R84, 1 ;  /* 0x3f80000054557421 */ /* 0x001fe20000010100 */
[----:B------:R-:W-:Y:S01]  /*42a0*/  FMUL.FTZ R94, R2, R94 ;  /* 0x0000005e025e7220 */ /* 0x000fe20000410000 */
[----:B------:R-:W-:-:S02]  /*42b0*/  HADD2.F32 R92, -RZ, R67.H0_H0 ;  /* 0x20000043ff5c7230 */ /* 0x000fc40000004100 */
[----:B------:R-:W-:Y:S01]  /*42c0*/  FMUL.FTZ R42, R83, R42 ;  /* 0x0000002a532a7220 */ /* 0x000fe20000410000 */
[----:B------:R-:W-:Y:S01]  /*42d0*/  FFMA.FTZ R85, R68, R85, 1 ;  /* 0x3f80000044557423 */ /* 0x000fe20000010055 */
[----:B------:R-:W-:Y:S01]  /*42e0*/  FFMA.FTZ R68, R0, R94, R51 ;  /* 0x0000005e00447223 */ /* 0x000fe20000010033 */
[C---:B------:R-:W-:Y:S01]  /*42f0*/  FADD.FTZ R66, -R50.reuse, R66 ;  /* 0x0000004232427221 */ /* 0x040fe20000010100 */
[----:B------:R-:W-:Y:S01]  /*4300*/  FADD.FTZ R92, -R50, R92 ;  /* 0x0000005c325c7221 */ /* 0x000fe20000010100 */
[----:B-1----:R-:W-:Y:S01]  /*4310*/  FADD.FTZ R83, -R71, 1 ;  /* 0x3f80000047537421 */ /* 0x002fe20000010100 */
[----:B------:R-:W-:Y:S01]  /*4320*/  FMUL.FTZ R85, R84, R85 ;  /* 0x0000005554557220 */ /* 0x000fe20000410000 */
[----:B------:R-:W-:Y:S01]  /*4330*/  FMUL.FTZ R84, R68, -1.4426950216293334961 ;  /* 0xbfb8aa3b44547820 */ /* 0x000fe20000410000 */
[C---:B------:R-:W-:Y:S01]  /*4340*/  FMUL.FTZ R93, R2.reuse, R66 ;  /* 0x00000042025d7220 */ /* 0x040fe20000410000 */
[----:B------:R-:W-:Y:S01]  /*4350*/  FFMA.FTZ R69, R69, R83, 1 ;  /* 0x3f80000045457423 */ /* 0x000fe20000010053 */
[----:B------:R-:W-:-:S03]  /*4360*/  FMUL.FTZ R92, R2, R92 ;  /* 0x0000005c025c7220 */ /* 0x000fc60000410000 */
[----:B------:R-:W-:Y:S01]  /*4370*/  FMUL.FTZ R69, R71, R69 ;  /* 0x0000004547457220 */ /* 0x000fe20000410000 */
[----:B------:R-:W-:Y:S01]  /*4380*/  FFMA.FTZ R71, R3, R93, R125 ;  /* 0x0000005d03477223 */ /* 0x000fe2000001007d */
[----:B------:R-:W-:Y:S01]  /*4390*/  FFMA.FTZ R66, R4, R92, R65 ;  /* 0x0000005c04427223 */ /* 0x000fe20000010041 */
[----:B------:R-:W0:Y:S02]  /*43a0*/  MUFU.EX2 R84, R84 ;  /* 0x0000005400547308 */ /* 0x000e240000000800 */
[----:B------:R-:W-:Y:S01]  /*43b0*/  FMUL.FTZ R83, R71, -1.4426950216293334961 ;  /* 0xbfb8aa3b47537820 */ /* 0x000fe20000410000 */
[----:B------:R-:W-:Y:S01]  /*43c0*/  FMUL.FTZ R86, R66, -1.4426950216293334961 ;  /* 0xbfb8aa3b42567820 */ /* 0x000fe20000410000 */
[----:B------:R-:W-:-:S04]  /*43d0*/  HADD2.F32 R87, -RZ, R44.H0_H0 ;  /* 0x2000002cff577230 */ /* 0x000fc80000004100 */
[----:B------:R-:W1:Y:S01]  /*43e0*/  MUFU.EX2 R83, R83 ;  /* 0x0000005300537308 */ /* 0x000e620000000800 */
[----:B------:R-:W-:-:S07]  /*43f0*/  HADD2.F32 R44, -RZ, R44.H1_H1 ;  /* 0x3000002cff2c7230 */ /* 0x000fce0000004100 */
[----:B------:R-:W3:Y:S01]  /*4400*/  MUFU.EX2 R86, R86 ;  /* 0x0000005600567308 */ /* 0x000ee20000000800 */
[----:B0-----:R-:W-:Y:S01]  /*4410*/  FADD.FTZ R84, R84, 1 ;  /* 0x3f80000054547421 */ /* 0x001fe20000010000 */
[----:B------:R-:W-:Y:S01]  /*4420*/  FMUL.FTZ R43, R44, R43 ;  /* 0x0000002b2c2b7220 */ /* 0x000fe20000410000 */
[----:B------:R-:W-:-:S05]  /*4430*/  HADD2.F32 R44, -RZ, R45.H0_H0 ;  /* 0x2000002dff2c7230 */ /* 0x000fca0000004100 */
[----:B------:R-:W0:Y:S01]  /*4440*/  MUFU.RCP R84, R84 ;  /* 0x0000005400547308 */ /* 0x000e220000001000 */
[----:B------:R-:W-:Y:S01]  /*4450*/  FMUL.FTZ R44, R44, R69 ;  /* 0x000000452c2c7220 */ /* 0x000fe20000410000 */
[----:B-1----:R-:W-:Y:S01]  /*4460*/  FADD.FTZ R83, R83, 1 ;  /* 0x3f80000053537421 */ /* 0x002fe20000010000 */
[----:B---3--:R-:W-:-:S05]  /*4470*/  FADD.FTZ R69, R86, 1 ;  /* 0x3f80000056457421 */ /* 0x008fca0000010000 */
[----:B------:R-:W1:Y:S01]  /*4480*/  MUFU.RCP R83, R83 ;  /* 0x0000005300537308 */ /* 0x000e620000001000 */
[----:B------:R-:W-:-:S07]  /*4490*/  HADD2.F32 R45, -RZ, R45.H1_H1 ;  /* 0x3000002dff2d7230 */ /* 0x000fce0000004100 */
[----:B------:R-:W3:Y:S01]  /*44a0*/  MUFU.RCP R69, R69 ;  /* 0x0000004500457308 */ /* 0x000ee20000001000 */
[----:B------:R-:W-:Y:S01]  /*44b0*/  FMUL.FTZ R45, R45, R85 ;  /* 0x000000552d2d7220 */ /* 0x000fe20000410000 */
[----:B0-----:R-:W-:Y:S01]  /*44c0*/  FADD.FTZ R85, -R84, 1 ;  /* 0x3f80000054557421 */ /* 0x001fe20000010100 */
[----:B------:R-:W-:-:S03]  /*44d0*/  HADD2.F32 R67, -RZ, R67.H1_H1 ;  /* 0x30000043ff437230 */ /* 0x000fc60000004100 */
[----:B------:R-:W-:Y:S02]  /*44e0*/  FFMA.FTZ R68, R68, R85, 1 ;  /* 0x3f80000044447423 */ /* 0x000fe40000010055 */
[----:B------:R-:W-:Y:S01]  /*44f0*/  FADD.FTZ R67, -R50, R67 ;  /* 0x0000004332437221 */ /* 0x000fe20000010100 */
[----:B-1----:R-:W-:Y:S01]  /*4500*/  FADD.FTZ R85, -R83, 1 ;  /* 0x3f80000053557421 */ /* 0x002fe20000010100 */
[----:B------:R-:W-:Y:S02]  /*4510*/  FMUL.FTZ R84, R84, R68 ;  /* 0x0000004454547220 */ /* 0x000fe40000410000 */
[----:B------:R-:W-:Y:S01]  /*4520*/  FMUL.FTZ R91, R2, R67 ;  /* 0x00000043025b7220 */ /* 0x000fe20000410000 */
[----:B------:R-:W-:Y:S01]  /*4530*/  FFMA.FTZ R71, R71, R85, 1 ;  /* 0x3f80000047477423 */ /* 0x000fe20000010055 */
[----:B---3--:R-:W-:-:S04]  /*4540*/  FADD.FTZ R68, -R69, 1 ;  /* 0x3f80000045447421 */ /* 0x008fc80000010100 */
[----:B------:R-:W-:Y:S01]  /*4550*/  FFMA.FTZ R66, R66, R68, 1 ;  /* 0x3f80000042427423 */ /* 0x000fe20000010044 */
[----:B------:R-:W-:Y:S01]  /*4560*/  FFMA.FTZ R68, R5, R91, R64 ;  /* 0x0000005b05447223 */ /* 0x000fe20000010040 */
[----:B------:R-:W-:-:S03]  /*4570*/  FMUL.FTZ R83, R83, R71 ;  /* 0x0000004753537220 */ /* 0x000fc60000410000 */
[----:B------:R-:W-:-:S06]  /*4580*/  FMUL.FTZ R71, R68, -1.4426950216293334961 ;  /* 0xbfb8aa3b44477820 */ /* 0x000fcc0000410000 */
[----:B------:R-:W0:Y:S01]  /*4590*/  MUFU.EX2 R71, R71 ;  /* 0x0000004700477308 */ /* 0x000e220000000800 */
[----:B--2---:R-:W-:Y:S02]  /*45a0*/  HADD2.F32 R90, -RZ, R46.H0_H0 ;  /* 0x2000002eff5a7230 */ /* 0x004fe40000004100 */
[----:B------:R-:W-:-:S03]  /*45b0*/  HADD2.F32 R37, -RZ, R37.H1_H1 ;  /* 0x30000025ff257230 */ /* 0x000fc60000004100 */
[----:B------:R-:W-:Y:S02]  /*45c0*/  FADD.FTZ R90, -R50, R90 ;  /* 0x0000005a325a7221 */ /* 0x000fe40000010100 */
[----:B------:R-:W-:Y:S01]  /*45d0*/  FMUL.FTZ R37, R37, R89 ;  /* 0x0000005925257220 */ /* 0x000fe20000410000 */
[----:B------:R-:W-:Y:S02]  /*45e0*/  HADD2.F32 R89, -RZ, R46.H1_H1 ;  /* 0x3000002eff597230 */ /* 0x000fe40000004100 */
[----:B------:R-:W-:Y:S01]  /*45f0*/  FMUL.FTZ R90, R2, R90 ;  /* 0x0000005a025a7220 */ /* 0x000fe20000410000 */
[----:B------:R-:W-:Y:S02]  /*4600*/  HADD2.F32 R88, -RZ, R47.H0_H0 ;  /* 0x2000002fff587230 */ /* 0x000fe40000004100 */
[----:B------:R-:W-:Y:S01]  /*4610*/  FMUL.FTZ R42, R87, R42 ;  /* 0x0000002a572a7220 */ /* 0x000fe20000410000 */
[----:B0-----:R-:W-:Y:S01]  /*4620*/  FADD.FTZ R71, R71, 1 ;  /* 0x3f80000047477421 */ /* 0x001fe20000010000 */
[----:B------:R-:W-:Y:S01]  /*4630*/  FFMA.FTZ R87, R0, R90, R51 ;  /* 0x0000005a00577223 */ /* 0x000fe20000010033 */
[C---:B------:R-:W-:Y:S01]  /*4640*/  FADD.FTZ R89, -R50.reuse, R89 ;  /* 0x0000005932597221 */ /* 0x040fe20000010100 */
[----:B------:R-:W-:-:S03]  /*4650*/  FADD.FTZ R88, -R50, R88 ;  /* 0x0000005832587221 */ /* 0x000fc60000010100 */
[----:B------:R-:W0:Y:S01]  /*4660*/  MUFU.RCP R71, R71 ;  /* 0x0000004700477308 */ /* 0x000e220000001000 */
[----:B------:R-:W-:Y:S01]  /*4670*/  FMUL.FTZ R46, R87, -1.4426950216293334961 ;  /* 0xbfb8aa3b572e7820 */ /* 0x000fe20000410000 */
[C---:B------:R-:W-:Y:S01]  /*4680*/  FMUL.FTZ R89, R2.reuse, R89 ;  /* 0x0000005902597220 */ /* 0x040fe20000410000 */
[----:B------:R-:W-:-:S03]  /*4690*/  FMUL.FTZ R88, R2, R88 ;  /* 0x0000005802587220 */ /* 0x000fc60000410000 */
[----:B------:R-:W-:Y:S01]  /*46a0*/  FFMA.FTZ R124, R3, R89, R125 ;  /* 0x00000059037c7223 */ /* 0x000fe2000001007d */
[----:B------:R-:W-:Y:S01]  /*46b0*/  FFMA.FTZ R67, R4, R88, R65 ;  /* 0x0000005804437223 */ /* 0x000fe20000010041 */
[----:B------:R-:W1:Y:S01]  /*46c0*/  MUFU.EX2 R46, R46 ;  /* 0x0000002e002e7308 */ /* 0x000e620000000800 */
[----:B------:R-:W-:Y:S01]  /*46d0*/  FMUL.FTZ R69, R69, R66 ;  /* 0x0000004245457220 */ /* 0x000fe20000410000 */
[----:B------:R-:W-:Y:S01]  /*46e0*/  FMUL.FTZ R85, R124, -1.4426950216293334961 ;  /* 0xbfb8aa3b7c557820 */ /* 0x000fe20000410000 */
[----:B------:R-:W-:-:S05]  /*46f0*/  FMUL.FTZ R66, R67, -1.4426950216293334961 ;  /* 0xbfb8aa3b43427820 */ /* 0x000fca0000410000 */
[----:B------:R-:W2:Y:S01]  /*4700*/  MUFU.EX2 R85, R85 ;  /* 0x0000005500557308 */ /* 0x000ea20000000800 */
[----:B0-----:R-:W-:-:S07]  /*4710*/  FADD.FTZ R86, -R71, 1 ;  /* 0x3f80000047567421 */ /* 0x001fce0000010100 */
[----:B------:R-:W0:Y:S01]  /*4720*/  MUFU.EX2 R66, R66 ;  /* 0x0000004200427308 */ /* 0x000e220000000800 */
[----:B------:R-:W-:Y:S01]  /*4730*/  FFMA.FTZ R86, R68, R86, 1 ;  /* 0x3f80000044567423 */ /* 0x000fe20000010056 */
[----:B-1----:R-:W-:-:S03]  /*4740*/  FADD.FTZ R46, R46, 1 ;  /* 0x3f8000002e2e7421 */ /* 0x002fc60000010000 */
[----:B------:R-:W-:Y:S01]  /*4750*/  FMUL.FTZ R71, R71, R86 ;  /* 0x0000005647477220 */ /* 0x000fe20000410000 */
[----:B------:R-:W-:Y:S02]  /*4760*/  HADD2.F32 R86, -RZ, R47.H1_H1 ;  /* 0x3000002fff567230 */ /* 0x000fe40000004100 */
[----:B------:R1:W3:Y:S01]  /*4770*/  MUFU.RCP R68, R46 ;  /* 0x0000002e00447308 */ /* 0x0002e20000001000 */
[----:B--2---:R-:W-:Y:S02]  /*4780*/  FADD.FTZ R85, R85, 1 ;  /* 0x3f80000055557421 */ /* 0x004fe40000010000 */
[----:B------:R-:W-:Y:S01]  /*4790*/  FADD.FTZ R86, -R50, R86 ;  /* 0x0000005632567221 */ /* 0x000fe20000010100 */
[--C-:B-1----:R-:W-:Y:S02]  /*47a0*/  HADD2.F32 R46, -RZ, R48.reuse.H0_H0 ;  /* 0x20000030ff2e7230 */ /* 0x102fe40000004100 */
[----:B------:R-:W-:Y:S02]  /*47b0*/  HADD2.F32 R48, -RZ, R48.H1_H1 ;  /* 0x30000030ff307230 */ /* 0x000fe40000004100 */
[----:B0-----:R-:W-:Y:S01]  /*47c0*/  FADD.FTZ R66, R66, 1 ;  /* 0x3f80000042427421 */ /* 0x001fe20000010000 */
[----:B------:R-:W-:Y:S01]  /*47d0*/  FMUL.FTZ R86, R2, R86 ;  /* 0x0000005602567220 */ /* 0x000fe20000410000 */
[----:B------:R-:W-:Y:S01]  /*47e0*/  FMUL.FTZ R46, R46, R84 ;  /* 0x000000542e2e7220 */ /* 0x000fe20000410000 */
[----:B------:R-:W-:Y:S01]  /*47f0*/  FMUL.FTZ R47, R48, R83 ;  /* 0x00000053302f7220 */ /* 0x000fe20000410000 */
[----:B------:R0:W-:Y:S08]  /*4800*/  MUFU.RCP R84, R66 ;  /* 0x0000004200547308 */ /* 0x0001f00000001000 */
[----:B------:R1:W2:Y:S01]  /*4810*/  MUFU.RCP R83, R85 ;  /* 0x0000005500537308 */ /* 0x0002a20000001000 */
[----:B0-----:R-:W-:Y:S01]  /*4820*/  FFMA.FTZ R66, R5, R86, R64 ;  /* 0x0000005605427223 */ /* 0x001fe20000010040 */
[----:B------:R-:W-:Y:S01]  /*4830*/  IADD3 R56, P0, R59, UR28, RZ ;  /* 0x0000001c3b387c10 */ /* 0x000fe2000ff1e0ff */
[----:B---3--:R-:W-:-:S02]  /*4840*/  FADD.FTZ R48, -R68, 1 ;  /* 0x3f80000044307421 */ /* 0x008fc40000010100 */
[----:B-1----:R-:W-:Y:S01]  /*4850*/  FMUL.FTZ R85, R66, -1.4426950216293334961 ;  /* 0xbfb8aa3b42557820 */ /* 0x002fe20000410000 */
[----:B------:R-:W-:Y:S01]  /*4860*/  STL [R1+0x58], R60 ;  /* 0x0000583c01007387 */ /* 0x000fe20000100800 */
[----:B------:R-:W-:-:S04]  /*4870*/  IADD3.X R57, R58, UR29, RZ, P0, !PT ;  /* 0x0000001d3a397c10 */ /* 0x000fc800087fe4ff */
[----:B------:R-:W0:Y:S01]  /*4880*/  MUFU.EX2 R85, R85 ;  /* 0x0000005500557308 */ /* 0x000e220000000800 */
[----:B------:R-:W-:Y:S01]  /*4890*/  STL [R1+0x54], R61 ;  /* 0x0000543d01007387 */ /* 0x000fe20000100800 */
[----:B------:R-:W-:Y:S01]  /*48a0*/  FFMA.FTZ R87, R87, R48, 1 ;  /* 0x3f80000057577423 */ /* 0x000fe20000010030 */
[----:B--2---:R-:W-:Y:S02]  /*48b0*/  FADD.FTZ R48, -R83, 1 ;  /* 0x3f80000053307421 */ /* 0x004fe40000010100 */
[----:B------:R1:W-:Y:S02]  /*48c0*/  STL [R1+0x34], R58 ;  /* 0x0000343a01007387 */ /* 0x0003e40000100800 */
[----:B------:R-:W-:Y:S02]  /*48d0*/  FFMA.FTZ R124, R124, R48, 1 ;  /* 0x3f8000007c7c7423 */ /* 0x000fe40000010030 */
[----:B------:R-:W2:Y:S01]  /*48e0*/  LDG.E.64.CONSTANT R56, desc[UR18][R56.64] ;  /* 0x0000001238387981 */ /* 0x000ea2000c1e9b00 */
[----:B-1----:R-:W-:-:S05]  /*48f0*/  HADD2.F32 R58, -RZ, R49.H0_H0 ;  /* 0x20000031ff3a7230 */ /* 0x002fca0000004100 */
[----:B------:R-:W-:Y:S01]  /*4900*/  FMUL.FTZ R48, R58, R69 ;  /* 0x000000453a307220 */ /* 0x000fe20000410000 */
[----:B------:R-:W-:Y:S01]  /*4910*/  FADD.FTZ R69, -R84, 1 ;  /* 0x3f80000054457421 */ /* 0x000fe20000010100 */
[----:B0-----:R-:W-:-:S03]  /*4920*/  FADD.FTZ R85, R85, 1 ;  /* 0x3f80000055557421 */ /* 0x001fc60000010000 */
[----:B------:R-:W-:Y:S01]  /*4930*/  FFMA.FTZ R69, R67, R69, 1 ;  /* 0x3f80000043457423 */ /* 0x000fe20000010045 */
[----:B------:R-:W-:Y:S01]  /*4940*/  FMUL.FTZ R68, R68, R87 ;  /* 0x0000005744447220 */ /* 0x000fe20000410000 */
[--C-:B----4-:R-:W-:Y:S02]  /*4950*/  HADD2.F32 R87, -RZ, R54.reuse.H0_H0 ;  /* 0x20000036ff577230 */ /* 0x110fe40000004100 */
[----:B------:R-:W-:Y:S02]  /*4960*/  FMUL.FTZ R58, R84, R69 ;  /* 0x00000045543a7220 */ /* 0x000fe40000410000 */
[----:B------:R0:W1:Y:S01]  /*4970*/  MUFU.RCP R69, R85 ;  /* 0x0000005500457308 */ /* 0x0000620000001000 */
[----:B------:R-:W-:Y:S01]  /*4980*/  FADD.FTZ R87, -R50, R87 ;  /* 0x0000005732577221 */ /* 0x000fe20000010100 */
[----:B------:R3:W-:Y:S01]  /*4990*/  STL [R1+0x2c], R59 ;  /* 0x00002c3b01007387 */ /* 0x0007e20000100800 */
[----:B------:R-:W-:Y:S02]  /*49a0*/  HADD2.F32 R84, -RZ, R55.H0_H0 ;  /* 0x20000037ff547230 */ /* 0x000fe40000004100 */
[----:B------:R-:W-:Y:S01]  /*49b0*/  FMUL.FTZ R87, R2, R87 ;  /* 0x0000005702577220 */ /* 0x000fe20000410000 */
[----:B0-----:R-:W-:-:S02]  /*49c0*/  HADD2.F32 R85, -RZ, R54.H1_H1 ;  /* 0x30000036ff557230 */ /* 0x001fc40000004100 */
[----:B---3--:R-:W-:Y:S01]  /*49d0*/  FMUL.FTZ R59, R83, R124 ;  /* 0x0000007c533b7220 */ /* 0x008fe20000410000 */
[----:B------:R-:W-:Y:S02]  /*49e0*/  HADD2.F32 R83, -RZ, R55.H1_H1 ;  /* 0x30000037ff537230 */ /* 0x000fe40000004100 */
[----:B------:R-:W-:Y:S01]  /*49f0*/  FADD.FTZ R85, -R50, R85 ;  /* 0x0000005532557221 */ /* 0x000fe20000010100 */
[----:B------:R-:W-:Y:S01]  /*4a00*/  FFMA.FTZ R67, R0, R87, R51 ;  /* 0x0000005700437223 */ /* 0x000fe20000010033 */
[----:B------:R-:W-:Y:S02]  /*4a10*/  FADD.FTZ R84, -R50, R84 ;  /* 0x0000005432547221 */ /* 0x000fe40000010100 */
[----:B------:R-:W-:Y:S01]  /*4a20*/  FMUL.FTZ R85, R2, R85 ;  /* 0x0000005502557220 */ /* 0x000fe20000410000 */
[----:B------:R-:W-:Y:S01]  /*4a30*/  FADD.FTZ R83, -R50, R83 ;  /* 0x0000005332537221 */ /* 0x000fe20000010100 */
[----:B------:R-:W-:Y:S01]  /*4a40*/  FMUL.FTZ R50, R67, -1.4426950216293334961 ;  /* 0xbfb8aa3b43327820 */ /* 0x000fe20000410000 */
[----:B-1----:R-:W-:Y:S01]  /*4a50*/  FADD.FTZ R51, -R69, 1 ;  /* 0x3f80000045337421 */ /* 0x002fe20000010100 */
[----:B------:R-:W-:-:S03]  /*4a60*/  FFMA.FTZ R54, R3, R85, R125 ;  /* 0x0000005503367223 */ /* 0x000fc6000001007d */
[----:B------:R-:W-:Y:S01]  /*4a70*/  FFMA.FTZ R125, R66, R51, 1 ;  /* 0x3f800000427d7423 */ /* 0x000fe20000010033 */
[----:B------:R-:W-:Y:S01]  /*4a80*/  FMUL.FTZ R51, R54, -1.4426950216293334961 ;  /* 0xbfb8aa3b36337820 */ /* 0x000fe20000410000 */
[----:B------:R-:W0:Y:S01]  /*4a90*/  MUFU.EX2 R50, R50 ;  /* 0x0000003200327308 */ /* 0x000e220000000800 */
[----:B------:R-:W-:-:S07]  /*4aa0*/  FMUL.FTZ R84, R2, R84 ;  /* 0x0000005402547220 */ /* 0x000fce0000410000 */
[----:B------:R-:W1:Y:S01]  /*4ab0*/  MUFU.EX2 R51, R51 ;  /* 0x0000003300337308 */ /* 0x000e620000000800 */
[----:B------:R-:W-:Y:S01]  /*4ac0*/  FFMA.FTZ R55, R4, R84, R65 ;  /* 0x0000005404377223 */ /* 0x000fe20000010041 */
[----:B------:R-:W-:Y:S01]  /*4ad0*/  FMUL.FTZ R83, R2, R83 ;  /* 0x0000005302537220 */ /* 0x000fe20000410000 */
[----:B------:R-:W3:Y:S04]  /*4ae0*/  LDL.LU R65, [R1+0x170] ;  /* 0x0001700001417983 */ /* 0x000ee80000300800 */
[----:B------:R4:W-:Y:S01]  /*4af0*/  STL [R1+0xfc], R2 ;  /* 0x0000fc0201007387 */ /* 0x0009e20000100800 */
[----:B0-----:R-:W-:Y:S01]  /*4b00*/  FADD.FTZ R124, R50, 1 ;  /* 0x3f800000327c7421 */ /* 0x001fe20000010000 */
[----:B----4-:R-:W-:-:S05]  /*4b10*/  HADD2.F32 R2, -RZ, R52.H0_H0 ;  /* 0x20000034ff027230 */ /* 0x010fca0000004100 */
[----:B------:R-:W-:Y:S02]  /*4b20*/  FMUL.FTZ R50, R2, R68 ;  /* 0x0000004402327220 */ /* 0x000fe40000410000 */
[----:B------:R1:W0:Y:S01]  /*4b30*/  MUFU.RCP R68, R124 ;  /* 0x0000007c00447308 */ /* 0x0002220000001000 */
[----:B------:R-:W-:Y:S02]  /*4b40*/  HADD2.F32 R52, -RZ, R52.H1_H1 ;  /* 0x30000034ff347230 */ /* 0x000fe40000004100 */
[----:B-1----:R-:W-:-:S03]  /*4b50*/  FADD.FTZ R124, R51, 1 ;  /* 0x3f800000337c7421 */ /* 0x002fc60000010000 */
[----:B------:R-:W-:-:S03]  /*4b60*/  FMUL.FTZ R51, R52, R59 ;  /* 0x0000003b34337220 */ /* 0x000fc60000410000 */
[----:B------:R-:W1:Y:S01]  /*4b70*/  MUFU.RCP R124, R124 ;  /* 0x0000007c007c7308 */ /* 0x000e620000001000 */
[--C-:B------:R-:W-:Y:S02]  /*4b80*/  HADD2.F32 R52, -RZ, R53.reuse.H0_H0 ;  /* 0x20000035ff347230 */ /* 0x100fe40000004100 */
[----:B------:R-:W-:Y:S01]  /*4b90*/  FMUL.FTZ R125, R69, R125 ;  /* 0x0000007d457d7220 */ /* 0x000fe20000410000 */
[----:B------:R-:W-:-:S05]  /*4ba0*/  HADD2.F32 R53, -RZ, R53.H1_H1 ;  /* 0x30000035ff357230 */ /* 0x000fca0000004100 */
[----:B------:R-:W-:Y:S01]  /*4bb0*/  FMUL.FTZ R53, R53, R125 ;  /* 0x0000007d35357220 */ /* 0x000fe20000410000 */
[----:B0-----:R-:W-:Y:S01]  /*4bc0*/  FADD.FTZ R125, -R68, 1 ;  /* 0x3f800000447d7421 */ /* 0x001fe20000010100 */
[----:B------:R-:W-:Y:S02]  /*4bd0*/  FFMA.FTZ R66, R5, R83, R64 ;  /* 0x0000005305427223 */ /* 0x000fe40000010040 */
[----:B------:R-:W4:Y:S01]  /*4be0*/  LDL.LU R64, [R1+0x16c] ;  /* 0x00016c0001407983 */ /* 0x000f220000300800 */
[----:B------:R-:W-:-:S03]  /*4bf0*/  FFMA.FTZ R125, R67, R125, 1 ;  /* 0x3f800000437d7423 */ /* 0x000fc6000001007d */
[----:B------:R-:W3:Y:S01]  /*4c00*/  LDL R122, [R1+0x20] ;  /* 0x00002000017a7983 */ /* 0x000ee20000100800 */
[----:B-1----:R-:W-:-:S03]  /*4c10*/  FADD.FTZ R67, -R124, 1 ;  /* 0x3f8000007c437421 */ /* 0x002fc60000010100 */
[----:B------:R-:W3:Y:S01]  /*4c20*/  LDL R123, [R1+0x38] ;  /* 0x00003800017b7983 */ /* 0x000ee20000100800 */
[----:B------:R-:W-:-:S03]  /*4c30*/  FFMA.FTZ R67, R54, R67, 1 ;  /* 0x3f80000036437423 */ /* 0x000fc60000010043 */
[----:B------:R-:W3:Y:S01]  /*4c40*/  LDL R62, [R1+0x3c] ;  /* 0x00003c00013e7983 */ /* 0x000ee20000100800 */
[----:B------:R-:W-:-:S03]  /*4c50*/  FMUL.FTZ R67, R124, R67 ;  /* 0x000000437c437220 */ /* 0x000fc60000410000 */
[----:B------:R-:W3:Y:S04]  /*4c60*/  LDL R124, [R1+0x30] ;  /* 0x00003000017c7983 */ /* 0x000ee80000100800 */
[----:B------:R-:W3:Y:S04]  /*4c70*/  LDL R61, [R1+0x40] ;  /* 0x00004000013d7983 */ /* 0x000ee80000100800 */
[----:B------:R-:W3:Y:S04]  /*4c80*/  LDL R60, [R1+0x44] ;  /* 0x00004400013c7983 */ /* 0x000ee80000100800 */
[----:B------:R-:W3:Y:S01]  /*4c90*/  LDL R59, [R1+0x48] ;  /* 0x00004800013b7983 */ /* 0x000ee20000100800 */
[----:B------:R-:W-:-:S03]  /*4ca0*/  FMUL.FTZ R52, R52, R58 ;  /* 0x0000003a34347220 */ /* 0x000fc60000410000 */
[----:B------:R-:W3:Y:S01]  /*4cb0*/  LDL R58, [R1+0x4c] ;  /* 0x00004c00013a7983 */ /* 0x000ee20000100800 */
[----:B------:R-:W-:Y:S02]  /*4cc0*/  HADD2.F32 R49, -RZ, R49.H1_H1 ;  /* 0x30000031ff317230 */ /* 0x000fe40000004100 */
[----:B------:R-:W-:Y:S01]  /*4cd0*/  FMUL.FTZ R69, R66, -1.4426950216293334961 ;  /* 0xbfb8aa3b42457820 */ /* 0x000fe20000410000 */
[----:B------:R-:W3:Y:S02]  /*4ce0*/  LDL R2, [R1+0xc] ;  /* 0x00000c0001027983 */ /* 0x000ee40000100800 */
[----:B------:R-:W-:Y:S01]  /*4cf0*/  FMUL.FTZ R49, R49, R71 ;  /* 0x0000004731317220 */ /* 0x000fe20000410000 */
[----:B------:R-:W-:Y:S02]  /*4d00*/  FMUL.FTZ R71, R55, -1.4426950216293334961 ;  /* 0xbfb8aa3b37477820 */ /* 0x000fe40000410000 */
[----:B------:R-:W0:Y:S08]  /*4d10*/  MUFU.EX2 R69, R69 ;  /* 0x0000004500457308 */ /* 0x000e300000000800 */
[----:B------:R-:W1:Y:S01]  /*4d20*/  MUFU.EX2 R71, R71 ;  /* 0x0000004700477308 */ /* 0x000e620000000800 */
[----:B0-----:R-:W-:Y:S01]  /*4d30*/  FADD.FTZ R69, R69, 1 ;  /* 0x3f80000045457421 */ /* 0x001fe20000010000 */
[----:B-1----:R-:W-:-:S06]  /*4d40*/  FADD.FTZ R71, R71, 1 ;  /* 0x3f80000047477421 */ /* 0x002fcc0000010000 */
[----:B------:R-:W-:Y:S08]  /*4d50*/  MUFU.RCP R69, R69 ;  /* 0x0000004500457308 */ /* 0x000ff00000001000 */
[----:B------:R-:W0:Y:S02]  /*4d60*/  MUFU.RCP R71, R71 ;  /* 0x0000004700477308 */ /* 0x000e240000001000 */
[----:B0-----:R-:W-:-:S04]  /*4d70*/  FADD.FTZ R54, -R71, 1 ;  /* 0x3f80000047367421 */ /* 0x001fc80000010100 */
[----:B------:R-:W-:Y:S01]  /*4d80*/  FFMA.FTZ R54, R55, R54, 1 ;  /* 0x3f80000037367423 */ /* 0x000fe20000010036 */
[----:B------:R-:W-:-:S04]  /*4d90*/  FADD.FTZ R55, -R69, 1 ;  /* 0x3f80000045377421 */ /* 0x000fc80000010100 */
[----:B------:R-:W-:-:S04]  /*4da0*/  FFMA.FTZ R55, R66, R55, 1 ;  /* 0x3f80000042377423 */ /* 0x000fc80000010037 */
[----:B------:R-:W-:Y:S01]  /*4db0*/  FMUL.FTZ R69, R69, R55 ;  /* 0x0000003745457220 */ /* 0x000fe20000410000 */
[----:B------:R-:W-:Y:S01]  /*4dc0*/  FMUL.FTZ R66, R3, R82 ;  /* 0x0000005203427220 */ /* 0x000fe20000410000 */
[----:B------:R-:W-:Y:S01]  /*4dd0*/  FMUL.FTZ R125, R68, R125 ;  /* 0x0000007d447d7220 */ /* 0x000fe20000410000 */
[----:B------:R-:W-:Y:S01]  /*4de0*/  FMUL.FTZ R68, R4, R81 ;  /* 0x0000005104447220 */ /* 0x000fe20000410000 */
[----:B------:R-:W-:Y:S01]  /*4df0*/  FMUL.FTZ R71, R71, R54 ;  /* 0x0000003647477220 */ /* 0x000fe20000410000 */
[----:B--2---:R-:W-:-:S05]  /*4e00*/  HADD2.F32 R55, -RZ, R56.H1_H1 ;  /* 0x30000038ff377230 */ /* 0x004fca0000004100 */
[----:B------:R-:W-:Y:S01]  /*4e10*/  FMUL.FTZ R55, R55, R67 ;  /* 0x0000004337377220 */ /* 0x000fe20000410000 */
[----:B------:R-:W-:Y:S01]  /*4e20*/  FMUL.FTZ R67, R0, R6 ;  /* 0x0000000600437220 */ /* 0x000fe20000410000 */
[----:B------:R-:W-:Y:S02]  /*4e30*/  HADD2.F32 R54, -RZ, R56.H0_H0 ;  /* 0x20000038ff367230 */ /* 0x000fe40000004100 */
[--C-:B------:R-:W-:Y:S02]  /*4e40*/  HADD2.F32 R56, -RZ, R57.reuse.H0_H0 ;  /* 0x20000039ff387230 */ /* 0x100fe40000004100 */
[----:B------:R-:W-:Y:S02]  /*4e50*/  HADD2.F32 R57, -RZ, R57.H1_H1 ;  /* 0x30000039ff397230 */ /* 0x000fe40000004100 */
[----:B------:R-:W-:Y:S01]  /*4e60*/  FMUL.FTZ R54, R54, R125 ;  /* 0x0000007d36367220 */ /* 0x000fe20000410000 */
[----:B------:R-:W-:Y:S01]  /*4e70*/  FMUL.FTZ R56, R56, R71 ;  /* 0x0000004738387220 */ /* 0x000fe20000410000 */
[----:B------:R-:W2:Y:S01]  /*4e80*/  LDL R125, [R1] ;  /* 0x00000000017d7983 */ /* 0x000ea20000100800 */
[----:B------:R-:W-:-:S03]  /*4e90*/  FMUL.FTZ R57, R57, R69 ;  /* 0x0000004539397220 */ /* 0x000fc60000410000 */
[----:B------:R-:W2:Y:S04]  /*4ea0*/  LDL R71, [R1+0x4] ;  /* 0x0000040001477983 */ /* 0x000ea80000100800 */
[----:B------:R-:W2:Y:S01]  /*4eb0*/  LDL R69, [R1+0x8] ;  /* 0x0000080001457983 */ /* 0x000ea20000100800 */
[----:B----4-:R-:W-:-:S04]  /*4ec0*/  FFMA.FTZ R67, R64, R67, RZ ;  /* 0x0000004340437223 */ /* 0x010fc800000100ff */
[----:B---3--:R-:W-:Y:S01]  /*4ed0*/  FFMA.FTZ R67, R65, R66, R67 ;  /* 0x0000004241437223 */ /* 0x008fe20000010043 */
[----:B------:R-:W-:-:S04]  /*4ee0*/  FFMA.FTZ R66, R0, R6, RZ ;  /* 0x0000000600427223 */ /* 0x000fc800000100ff */
[----:B------:R-:W-:Y:S01]  /*4ef0*/  FFMA.FTZ R66, R3, R82, R66 ;  /* 0x0000005203427223 */ /* 0x000fe20000010042 */
[----:B------:R-:W-:Y:S01]  /*4f00*/  FFMA.FTZ R67, R124, R68, R67 ;  /* 0x000000447c437223 */ /* 0x000fe20000010043 */
[C---:B------:R-:W-:Y:S02]  /*4f10*/  FMUL.FTZ R68, R5.reuse, R80 ;  /* 0x0000005005447220 */ /* 0x040fe40000410000 */
[----:B------:R-:W-:Y:S02]  /*4f20*/  FFMA.FTZ R66, R4, R81, R66 ;  /* 0x0000005104427223 */ /* 0x000fe40000010042 */
[----:B------:R-:W-:Y:S01]  /*4f30*/  FFMA.FTZ R67, R122, R68, R67 ;  /* 0x000000447a437223 */ /* 0x000fe20000010043 */
[CC--:B------:R-:W-:Y:S01]  /*4f40*/  FMUL.FTZ R68, R0.reuse, R79.reuse ;  /* 0x0000004f00447220 */ /* 0x0c0fe20000410000 */
[----:B------:R-:W-:Y:S01]  /*4f50*/  FFMA.FTZ R66, R5, R80, R66 ;  /* 0x0000005005427223 */ /* 0x000fe20000010042 */
[----:B------:R-:W3:Y:S02]  /*4f60*/  LDL.LU R122, [R1+0x168] ;  /* 0x00016800017a7983 */ /* 0x000ee40000300800 */
[----:B------:R-:W-:Y:S01]  /*4f70*/  FFMA.FTZ R67, R123, R68, R67 ;  /* 0x000000447b437223 */ /* 0x000fe20000010043 */
[C---:B------:R-:W-:Y:S01]  /*4f80*/  FMUL.FTZ R68, R3.reuse, R78 ;  /* 0x0000004e03447220 */ /* 0x040fe20000410000 */
[----:B------:R-:W-:Y:S01]  /*4f90*/  FFMA.FTZ R66, R0, R79, R66 ;  /* 0x0000004f00427223 */ /* 0x000fe20000010042 */
[----:B------:R-:W4:Y:S02]  /*4fa0*/  LDL.LU R123, [R1+0x164] ;  /* 0x00016400017b7983 */ /* 0x000f240000300800 */
[----:B------:R-:W-:Y:S01]  /*4fb0*/  FFMA.FTZ R67, R62, R68, R67 ;  /* 0x000000443e437223 */ /* 0x000fe20000010043 */
[CC--:B------:R-:W-:Y:S01]  /*4fc0*/  FMUL.FTZ R68, R4.reuse, R77.reuse ;  /* 0x0000004d04447220 */ /* 0x0c0fe20000410000 */
[----:B------:R-:W-:Y:S01]  /*4fd0*/  FFMA.FTZ R66, R3, R78, R66 ;  /* 0x0000004e03427223 */ /* 0x000fe20000010042 */
[----:B------:R-:W2:Y:S02]  /*4fe0*/  LDL.LU R62, [R1+0x160] ;  /* 0x00016000013e7983 */ /* 0x000ea40000300800 */
[----:B------:R-:W-:Y:S01]  /*4ff0*/  FFMA.FTZ R67, R61, R68, R67 ;  /* 0x000000443d437223 */ /* 0x000fe20000010043 */
[----:B------:R-:W-:Y:S01]  /*5000*/  FMUL.FTZ R68, R5, R76 ;  /* 0x0000004c05447220 */ /* 0x000fe20000410000 */
[----:B------:R0:W-:Y:S01]  /*5010*/  STL [R1+0x12c], R78 ;  /* 0x00012c4e01007387 */ /* 0x0001e20000100800 */
[----:B------:R-:W-:-:S02]  /*5020*/  FFMA.FTZ R66, R4, R77, R66 ;  /* 0x0000004d04427223 */ /* 0x000fc40000010042 */
[----:B------:R-:W-:Y:S01]  /*5030*/  FFMA.FTZ R67, R60, R68, R67 ;  /* 0x000000443c437223 */ /* 0x000fe20000010043 */
[CC--:B------:R-:W-:Y:S01]  /*5040*/  FMUL.FTZ R68, R0.reuse, R75.reuse ;  /* 0x0000004b00447220 */ /* 0x0c0fe20000410000 */
[----:B------:R-:W-:Y:S01]  /*5050*/  FFMA.FTZ R66, R5, R76, R66 ;  /* 0x0000004c05427223 */ /* 0x000fe20000010042 */
[----:B0-----:R-:W3:Y:S04]  /*5060*/  LDL R78, [R1+0x50] ;  /* 0x00005000014e7983 */ /* 0x001ee80000100800 */
[----:B------:R-:W4:Y:S04]  /*5070*/  LDL.LU R61, [R1+0x15c] ;  /* 0x00015c00013d7983 */ /* 0x000f280000300800 */
[----:B------:R0:W-:Y:S01]  /*5080*/  STL [R1+0x128], R77 ;  /* 0x0001284d01007387 */ /* 0x0001e20000100800 */
[----:B------:R-:W-:Y:S01]  /*5090*/  FFMA.FTZ R67, R59, R68, R67 ;  /* 0x000000443b437223 */ /* 0x000fe20000010043 */
[----:B------:R-:W-:-:S02]  /*50a0*/  FFMA.FTZ R66, R0, R75, R66 ;  /* 0x0000004b00427223 */ /* 0x000fc40000010042 */
[----:B0-----:R-:W2:Y:S04]  /*50b0*/  LDL R77, [R1+0x64] ;  /* 0x00006400014d7983 */ /* 0x001ea80000100800 */
[----:B------:R-:W4:Y:S04]  /*50c0*/  LDL.LU R60, [R1+0x158] ;  /* 0x00015800013c7983 */ /* 0x000f280000300800 */
[----:B------:R0:W-:Y:S04]  /*50d0*/  STL [R1+0x124], R76 ;  /* 0x0001244c01007387 */ /* 0x0001e80000100800 */
[----:B0-----:R-:W3:Y:S04]  /*50e0*/  LDL R76, [R1+0x68] ;  /* 0x00006800014c7983 */ /* 0x001ee80000100800 */
[----:B------:R-:W4:Y:S04]  /*50f0*/  LDL.LU R59, [R1+0x154] ;  /* 0x00015400013b7983 */ /* 0x000f280000300800 */
[----:B------:R0:W-:Y:S04]  /*5100*/  STL [R1+0x120], R75 ;  /* 0x0001204b01007387 */ /* 0x0001e80000100800 */
[----:B0-----:R-:W2:Y:S01]  /*5110*/  LDL R75, [R1+0x5c] ;  /* 0x00005c00014b7983 */ /* 0x001ea20000100800 */
[----:B------:R-:W-:-:S04]  /*5120*/  FMUL.FTZ R68, R3, R74 ;  /* 0x0000004a03447220 */ /* 0x000fc80000410000 */
[----:B------:R-:W-:Y:S02]  /*5130*/  FFMA.FTZ R67, R58, R68, R67 ;  /* 0x000000443a437223 */ /* 0x000fe40000010043 */
[----:B------:R-:W4:Y:S01]  /*5140*/  LDL.LU R58, [R1+0x150] ;  /* 0x00015000013a7983 */ /* 0x000f220000300800 */
[----:B------:R-:W-:-:S03]  /*5150*/  FMUL.FTZ R68, R4, R73 ;  /* 0x0000004904447220 */ /* 0x000fc60000410000 */
[----:B------:R-:W-:Y:S04]  /*5160*/  STL [R1+0x11c], R74 ;  /* 0x00011c4a01007387 */ /* 0x000fe80000100800 */
[----:B------:R-:W-:Y:S04]  /*5170*/  STL [R1+0x118], R73 ;  /* 0x0001184901007387 */ /* 0x000fe80000100800 */
[----:B------:R-:W-:Y:S04]  /*5180*/  STL [R1+0x114], R72 ;  /* 0x0001144801007387 */ /* 0x000fe80000100800 */
[----:B------:R-:W-:Y:S04]  /*5190*/  STL [R1+0x110], R70 ;  /* 0x0001104601007387 */ /* 0x000fe80000100800 */
[----:B------:R-:W-:Y:S01]  /*51a0*/  STL [R1+0x10c], R7 ;  /* 0x00010c0701007387 */ /* 0x000fe20000100800 */
        /* <DEDUP_REMOVED lines=22> */
[----:B--2---:R-:W-:Y:S01]  /*5310*/  FFMA.FTZ R67, R75, R68, R67 ;  /* 0x000000444b437223 */ /* 0x004fe20000010043 */
[----:B------:R-:W-:-:S04]  /*5320*/  FMUL.FTZ R68, R5, R72 ;  /* 0x0000004805447220 */ /* 0x000fc80000410000 */
[----:B---3--:R-:W-:Y:S01]  /*5330*/  FFMA.FTZ R67, R76, R68, R67 ;  /* 0x000000444c437223 */ /* 0x008fe20000010043 */
[----:B------:R-:W-:-:S04]  /*5340*/  FMUL.FTZ R68, R0, R70 ;  /* 0x0000004600447220 */ /* 0x000fc80000410000 */
[----:B------:R-:W-:Y:S01]  /*5350*/  FFMA.FTZ R67, R77, R68, R67 ;  /* 0x000000444d437223 */ /* 0x000fe20000010043 */
[----:B------:R-:W-:-:S04]  /*5360*/  FMUL.FTZ R68, R3, R7 ;  /* 0x0000000703447220 */ /* 0x000fc80000410000 */
[----:B------:R-:W-:Y:S01]  /*5370*/  FFMA.FTZ R67, R78, R68, R67 ;  /* 0x000000444e437223 */ /* 0x000fe20000010043 */
[----:B------:R-:W-:-:S04]  /*5380*/  FMUL.FTZ R68, R4, R8 ;  /* 0x0000000804447220 */ /* 0x000fc80000410000 */
[----:B----4-:R-:W-:Y:S02]  /*5390*/  FFMA.FTZ R67, R58, R68, R67 ;  /* 0x000000443a437223 */ /* 0x010fe40000010043 */
[----:B------:R-:W2:Y:S01]  /*53a0*/  LDL.LU R58, [R1+0x14c] ;  /* 0x00014c00013a7983 */ /* 0x000ea20000300800 */
        /* <DEDUP_REMOVED lines=93> */
[C---:B------:R-:W-:Y:S02]  /*5980*/  FFMA.FTZ R66, R3.reuse, R43, R66 ;  /* 0x0000002b03427223 */ /* 0x040fe40000010042 */
        /* <DEDUP_REMOVED lines=34> */
[CC--:B------:R-:W-:Y:S01]  /*5bb0*/  FMUL.FTZ R68, R5.reuse, R57.reuse ;  /* 0x0000003905447220 */ /* 0x0c0fe20000410000 */
[----:B------:R-:W-:Y:S02]  /*5bc0*/  STL [R1+0x108], R8 ;  /* 0x0001080801007387 */ /* 0x000fe40000100800 */
[----:B------:R-:W-:Y:S01]  /*5bd0*/  FFMA.FTZ R66, R5, R57, R66 ;  /* 0x0000003905427223 */ /* 0x000fe20000010042 */
[----:B------:R-:W-:Y:S01]  /*5be0*/  FFMA.FTZ R67, R83, R68, R67 ;  /* 0x0000004453437223 */ /* 0x000fe20000010043 */
[----:B------:R-:W3:Y:S04]  /*5bf0*/  LDL.LU R59, [R1+0x148] ;  /* 0x00014800013b7983 */ /* 0x000ee80000300800 */
[----:B------:R-:W-:Y:S04]  /*5c00*/  STL [R1+0x104], R9 ;  /* 0x0001040901007387 */ /* 0x000fe80000100800 */
[----:B------:R-:W4:Y:S04]  /*5c10*/  LDL.LU R60, [R1+0x144] ;  /* 0x00014400013c7983 */ /* 0x000f280000300800 */
[----:B------:R-:W-:Y:S04]  /*5c20*/  STL [R1+0x100], R10 ;  /* 0x0001000a01007387 */ /* 0x000fe80000100800 */
[----:B------:R-:W3:Y:S04]  /*5c30*/  LDL.LU R61, [R1+0x140] ;  /* 0x00014000013d7983 */ /* 0x000ee80000300800 */
[----:B------:R-:W3:Y:S04]  /*5c40*/  LDL.LU R62, [R1+0x13c] ;  /* 0x00013c00013e7983 */ /* 0x000ee80000300800 */
[----:B------:R-:W3:Y:S04]  /*5c50*/  LDL R68, [R1+0x20] ;  /* 0x0000200001447983 */ /* 0x000ee80000100800 */
[----:B------:R0:W-:Y:S04]  /*5c60*/  STS.64 [R63], R66 ;  /* 0x000000423f007388 */ /* 0x0001e80000000a00 */
[----:B0-----:R-:W3:Y:S04]  /*5c70*/  LDL.LU R63, [R1+0x138] ;  /* 0x00013800013f7983 */ /* 0x001ee80000300800 */
[----:B------:R-:W3:Y:S04]  /*5c80*/  LDL R78, [R1+0x38] ;  /* 0x00003800014e7983 */ /* 0x000ee80000100800 */
[----:B------:R-:W3:Y:S01]  /*5c90*/  LDL R77, [R1+0x3c] ;  /* 0x00003c00014d7983 */ /* 0x000ee20000100800 */
[----:B--2---:R-:W-:-:S03]  /*5ca0*/  FFMA.FTZ R58, R64, R6, R58 ;  /* 0x00000006403a7223 */ /* 0x004fc6000001003a */
[----:B------:R-:W2:Y:S04]  /*5cb0*/  LDL R76, [R1+0x40] ;  /* 0x00004000014c7983 */ /* 0x000ea80000100800 */
[----:B------:R-:W2:Y:S04]  /*5cc0*/  LDL R75, [R1+0x44] ;  /* 0x00004400014b7983 */ /* 0x000ea80000100800 */
[----:B------:R-:W2:Y:S04]  /*5cd0*/  LDL.LU R64, [R1+0x134] ;  /* 0x0001340001407983 */ /* 0x000ea80000300800 */
[----:B------:R-:W2:Y:S04]  /*5ce0*/  LDL R74, [R1+0x48] ;  /* 0x00004800014a7983 */ /* 0x000ea80000100800 */
[----:B------:R-:W2:Y:S01]  /*5cf0*/  LDL R73, [R1+0x4c] ;  /* 0x00004c0001497983 */ /* 0x000ea20000100800 */
[----:B------:R-:W-:Y:S01]  /*5d00*/  UIADD3 UR15, UP0, UR10, 0x12, URZ ;  /* 0x000000120a0f7890 */ /* 0x000fe2000ff1e03f */
[----:B------:R-:W-:Y:S01]  /*5d10*/  BAR.SYNC.DEFER_BLOCKING 0x0 ;  /* 0x0000000000007b1d */ /* 0x000fe20000010000 */
[----:B----4-:R-:W-:-:S05]  /*5d20*/  FFMA.FTZ R60, R65, R82, R60 ;  /* 0x00000052413c7223 */ /* 0x010fca000001003c */
[----:B------:R-:W4:Y:S04]  /*5d30*/  LDL.LU R65, [R1+0x130] ;  /* 0x0001300001417983 */ /* 0x000f280000300800 */
[----:B------:R-:W4:Y:S04]  /*5d40*/  LDL R72, [R1+0x5c] ;  /* 0x00005c0001487983 */ /* 0x000f280000100800 */
[----:B------:R-:W4:Y:S04]  /*5d50*/  LDL R70, [R1+0x68] ;  /* 0x0000680001467983 */ /* 0x000f280000100800 */
[----:B------:R-:W4:Y:S04]  /*5d60*/  LDL R7, [R1+0x64] ;  /* 0x0000640001077983 */ /* 0x000f280000100800 */
[----:B------:R-:W4:Y:S04]  /*5d70*/  LDL R8, [R1+0x50] ;  /* 0x0000500001087983 */ /* 0x000f280000100800 */
[----:B------:R-:W4:Y:S04]  /*5d80*/  LDL R9, [R1+0x1c] ;  /* 0x00001c0001097983 */ /* 0x000f280000100800 */
[----:B------:R-:W4:Y:S04]  /*5d90*/  LDL R10, [R1+0x60] ;  /* 0x00006000010a7983 */ /* 0x000f280000100800 */
[----:B------:R-:W4:Y:S04]  /*5da0*/  LDL R66, [R1+0x18] ;  /* 0x0000180001427983 */ /* 0x000f280000100800 */
[----:B------:R-:W4:Y:S01]  /*5db0*/  LDL R67, [R1+0x14] ;  /* 0x0000140001437983 */ /* 0x000f220000100800 */
[----:B---3--:R-:W-:Y:S01]  /*5dc0*/  FFMA.FTZ R58, R78, R79, R58 ;  /* 0x0000004f4e3a7223 */ /* 0x008fe2000001003a */
[----:B--2---:R-:W-:-:S02]  /*5dd0*/  FFMA.FTZ R64, R68, R80, R64 ;  /* 0x0000005044407223 */ /* 0x004fc40000010040 */
[----:B------:R-:W2:Y:S04]  /*5de0*/  LDL R68, [R1+0x10] ;  /* 0x0000100001447983 */ /* 0x000ea80000100800 */
[----:B------:R-:W3:Y:S01]  /*5df0*/  LDL.LU R78, [R1+0x12c] ;  /* 0x00012c00014e7983 */ /* 0x000ee20000300800 */
[----:B------:R-:W-:Y:S01]  /*5e00*/  FFMA.FTZ R62, R124, R81, R62 ;  /* 0x000000517c3e7223 */ /* 0x000fe2000001003e */
[----:B---3--:R-:W-:Y:S02]  /*5e10*/  FFMA.FTZ R60, R77, R78, R60 ;  /* 0x0000004e4d3c7223 */ /* 0x008fe4000001003c */
[----:B------:R-:W3:Y:S02]  /*5e20*/  LDL.LU R77, [R1+0x128] ;  /* 0x00012800014d7983 */ /* 0x000ee40000300800 */
[----:B---3--:R-:W-:-:S02]  /*5e30*/  FFMA.FTZ R62, R76, R77, R62 ;  /* 0x0000004d4c3e7223 */ /* 0x008fc4000001003e */
[----:B------:R-:W3:Y:S02]  /*5e40*/  LDL.LU R76, [R1+0x124] ;  /* 0x00012400014c7983 */ /* 0x000ee40000300800 */
[----:B---3--:R-:W-:Y:S02]  /*5e50*/  FFMA.FTZ R64, R75, R76, R64 ;  /* 0x0000004c4b407223 */ /* 0x008fe40000010040 */
[----:B------:R-:W3:Y:S02]  /*5e60*/  LDL.LU R75, [R1+0x120] ;  /* 0x00012000014b7983 */ /* 0x000ee40000300800 */
[----:B---3--:R-:W-:Y:S02]  /*5e70*/  FFMA.FTZ R58, R74, R75, R58 ;  /* 0x0000004b4a3a7223 */ /* 0x008fe4000001003a */
[----:B------:R-:W3:Y:S02]  /*5e80*/  LDL.LU R74, [R1+0x11c] ;  /* 0x00011c00014a7983 */ /* 0x000ee40000300800 */
[----:B---3--:R-:W-:-:S02]  /*5e90*/  FFMA.FTZ R60, R73, R74, R60 ;  /* 0x0000004a493c7223 */ /* 0x008fc4000001003c */
[----:B------:R-:W4:Y:S02]  /*5ea0*/  LDL.LU R73, [R1+0x118] ;  /* 0x0001180001497983 */ /* 0x000f240000300800 */
[----:B----4-:R-:W-:Y:S02]  /*5eb0*/  FFMA.FTZ R62, R72, R73, R62 ;  /* 0x00000049483e7223 */ /* 0x010fe4000001003e */
[----:B------:R-:W3:Y:S02]  /*5ec0*/  LDL.LU R72, [R1+0x114] ;  /* 0x0001140001487983 */ /* 0x000ee40000300800 */
[----:B---3--:R-:W-:Y:S02]  /*5ed0*/  FFMA.FTZ R64, R70, R72, R64 ;  /* 0x0000004846407223 */ /* 0x008fe40000010040 */
[----:B------:R-:W3:Y:S02]  /*5ee0*/  LDL.LU R70, [R1+0x110] ;  /* 0x0001100001467983 */ /* 0x000ee40000300800 */
[----:B---3--:R-:W-:-:S02]  /*5ef0*/  FFMA.FTZ R58, R7, R70, R58 ;  /* 0x00000046073a7223 */ /* 0x008fc4000001003a */
[----:B------:R-:W3:Y:S02]  /*5f00*/  LDL.LU R7, [R1+0x10c] ;  /* 0x00010c0001077983 */ /* 0x000ee40000300800 */
[----:B---3--:R-:W-:Y:S02]  /*5f10*/  FFMA.FTZ R60, R8, R7, R60 ;  /* 0x00000007083c7223 */ /* 0x008fe4000001003c */
[----:B------:R-:W3:Y:S02]  /*5f20*/  LDL.LU R8, [R1+0x108] ;  /* 0x0001080001087983 */ /* 0x000ee40000300800 */
[----:B---3--:R-:W-:Y:S02]  /*5f30*/  FFMA.FTZ R62, R9, R8, R62 ;  /* 0x00000008093e7223 */ /* 0x008fe4000001003e */
[----:B------:R-:W3:Y:S01]  /*5f40*/  LDL.LU R9, [R1+0x104] ;  /* 0x0001040001097983 */ /* 0x000ee20000300800 */
        /* <DEDUP_REMOVED lines=9> */
[----:B------:R-:W3:Y:S02]  /*5fe0*/  LDL.LU R10, [R1+0x100] ;  /* 0x00010000010a7983 */ /* 0x000ee40000300800 */
[----:B------:R-:W-:Y:S02]  /*5ff0*/  FFMA.FTZ R64, R2, R13, R64 ;  /* 0x0000000d02407223 */ /* 0x000fe40000010040 */
[----:B------:R0:W5:Y:S01]  /*6000*/  LDL.LU R2, [R1+0xfc] ;  /* 0x0000fc0001027983 */ /* 0x0001620000300800 */
        /* <DEDUP_REMOVED lines=10> */
[----:B--2---:R-:W-:Y:S01]  /*60b0*/  FFMA.FTZ R62, R68, R12, R62 ;  /* 0x0000000c443e7223 */ /* 0x004fe2000001003e */
        /* <DEDUP_REMOVED lines=14> */
[----:B------:R-:W1:Y:S01]  /*61a0*/  S2R R124, SR_TID.X ;  /* 0x00000000007c7919 */ /* 0x000e620000002100 */
        /* <DEDUP_REMOVED lines=52> */
[C---:B-1----:R-:W-:Y:S01]  /*64f0*/  ISETP.GT.U32.AND P2, PT, R124.reuse, 0xf, PT ;  /* 0x0000000f7c00780c */ /* 0x042fe20003f44070 */
[----:B------:R-:W-:Y:S01]  /*6500*/  FFMA.FTZ R60, R85, R55, R60 ;  /* 0x00000037553c7223 */ /* 0x000fe2000001003c */
[----:B------:R-:W-:Y:S01]  /*6510*/  LOP3.LUT P1, RZ, R124, 0xfffffff1, RZ, 0xc0, !PT ;  /* 0xfffffff17cff7812 */ /* 0x000fe2000782c0ff */
[----:B------:R-:W-:Y:S01]  /*6520*/  FADD.FTZ R61, R61, R55 ;  /* 0x000000373d3d7221 */ /* 0x000fe20000010000 */
[----:B------:R-:W-:Y:S01]  /*6530*/  FFMA.FTZ R62, R84, R56, R62 ;  /* 0x00000038543e7223 */ /* 0x000fe2000001003e */
[----:B------:R-:W-:Y:S01]  /*6540*/  FADD.FTZ R63, R63, R56 ;  /* 0x000000383f3f7221 */ /* 0x000fe20000010000 */
[----:B------:R-:W-:Y:S01]  /*6550*/  FFMA.FTZ R64, R83, R57, R64 ;  /* 0x0000003953407223 */ /* 0x000fe20000010040 */
[----:B------:R-:W-:Y:S01]  /*6560*/  FADD.FTZ R65, R65, R57 ;  /* 0x0000003941417221 */ /* 0x000fe20000010000 */
[----:B---3--:R-:W-:Y:S01]  /*6570*/  FFMA.FTZ R58, R66, R10, R58 ;  /* 0x0000000a423a7223 */ /* 0x008fe2000001003a */
[----:B------:R-:W-:-:S03]  /*6580*/  FADD.FTZ R59, R59, R10 ;  /* 0x0000000a3b3b7221 */ /* 0x000fc60000010000 */
[----:B------:R-:W-:Y:S01]  /*6590*/  FFMA.FTZ R58, R69, R14, R58 ;  /* 0x0000000e453a7223 */ /* 0x000fe2000001003a */
        /* <DEDUP_REMOVED lines=20> */
[----:B------:R-:W-:Y:S01]  /*66e0*/  FADD.FTZ R59, R59, R54 ;  /* 0x000000363b3b7221 */ /* 0x000fe20000010000 */
[----:B0-----:R-:W-:Y:S06]  /*66f0*/  @!P0 BRA `(.L_x_3419) ;  /* 0x0000000000dc8947 */ /* 0x001fec0003800000 */
[----:B------:R-:W2:Y:S04]  /*6700*/  LDL R67, [R1+0xf0] ;  /* 0x0000f00001437983 */ /* 0x000ea80000100800 */
[----:B-----5:R0:W-:Y:S01]  /*6710*/  STL.64 [R1+0x100], R2 ;  /* 0x0001000201007387 */ /* 0x0201e20000100a00 */
[----:B------:R-:W1:Y:S03]  /*6720*/  S2R R71, SR_TID.X ;  /* 0x0000000000477919 */ /* 0x000e660000002100 */
[----:B0-----:R-:W3:Y:S04]  /*6730*/  LDL R3, [R1+0xf4] ;  /* 0x0000f40001037983 */ /* 0x001ee80000100800 */
[----:B------:R-:W4:Y:S01]  /*6740*/  LDL R2, [R1+0xec] ;  /* 0x0000ec0001027983 */ /* 0x000f220000100800 */
[----:B-1----:R-:W-:-:S02]  /*6750*/  SHF.R.S32.HI R68, RZ, 0x1f, R71 ;  /* 0x0000001fff447819 */ /* 0x002fc40000011447 */
[----:B------:R-:W-:Y:S02]  /*6760*/  SHF.L.U32 R125, R71, 0x1, RZ ;  /* 0x00000001477d7819 */ /* 0x000fe400000006ff */
[----:B------:R-:W-:Y:S02]  /*6770*/  LEA.HI R68, R68, R71, RZ, 0x2 ;  /* 0x0000004744447211 */ /* 0x000fe400078f10ff */
[----:B------:R-:W-:Y:S02]  /*6780*/  LOP3.LUT R125, R125, 0x18, RZ, 0xc0, !PT ;  /* 0x000000187d7d7812 */ /* 0x000fe400078ec0ff */
[----:B------:R-:W-:Y:S02]  /*6790*/  LEA R66, R71, UR12, 0x5 ;  /* 0x0000000c47427c11 */ /* 0x000fe4000f8e28ff */
[----:B------:R-:W-:Y:S02]  /*67a0*/  SHF.R.S32.HI R68, RZ, 0x2, R68 ;  /* 0x00000002ff447819 */ /* 0x000fe40000011444 */
[----:B------:R-:W-:-:S02]  /*67b0*/  IADD3 R66, R66, R125, RZ ;  /* 0x0000007d42427210 */ /* 0x000fc40007ffe0ff */
[----:B------:R-:W-:Y:S02]  /*67c0*/  LEA R68, R68, UR12, 0x5 ;  /* 0x0000000c44447c11 */ /* 0x000fe4000f8e28ff */
[----:B------:R-:W-:Y:S01]  /*67d0*/  SHF.L.U32 R69, R71, 0x1, RZ ;  /* 0x0000000147457819 */ /* 0x000fe200000006ff */
[----:B------:R2:W-:Y:S01]  /*67e0*/  STS.64 [R66], R58 ;  /* 0x0000003a42007388 */ /* 0x0005e20000000a00 */
[----:B------:R-:W-:Y:S02]  /*67f0*/  LOP3.LUT R125, R125, 0x10, RZ, 0x3c, !PT ;  /* 0x000000107d7d7812 */ /* 0x000fe400078e3cff */
[----:B------:R-:W-:Y:S01]  /*6800*/  LOP3.LUT R69, R69, 0x18, RZ, 0xc, !PT ;  /* 0x0000001845457812 */ /* 0x000fe200078e0cff */
[----:B------:R-:W-:Y:S01]  /*6810*/  UIMAD UR5, UR17, 0x780, UR20 ;  /* 0x00000780110578a4 */ /* 0x000fe2000f8e0214 */
[----:B--2---:R-:W-:Y:S02]  /*6820*/  LEA R66, R67, R68, 0x3 ;  /* 0x0000004443427211 */ /* 0x004fe400078e18ff */
[----:B------:R-:W-:-:S02]  /*6830*/  LEA R67, R71, UR12, 0x5 ;  /* 0x0000000c47437c11 */ /* 0x000fc4000f8e28ff */
[----:B------:R-:W-:Y:S02]  /*6840*/  LEA R71, R71, UR12, 0x5 ;  /* 0x0000000c47477c11 */ /* 0x000fe4000f8e28ff */
[----:B------:R-:W-:Y:S02]  /*6850*/  IADD3 R67, R67, R69, RZ ;  /* 0x0000004543437210 */ /* 0x000fe40007ffe0ff */
[----:B------:R-:W-:Y:S01]  /*6860*/  IADD3 R71, R71, R125, RZ ;  /* 0x0000007d47477210 */ /* 0x000fe20007ffe0ff */
[----:B---3--:R0:W-:Y:S04]  /*6870*/  STS.64 [R3], R60 ;  /* 0x0000003c03007388 */ /* 0x0081e80000000a00 */
[----:B------:R1:W-:Y:S04]  /*6880*/  STS.64 [R71], R62 ;  /* 0x0000003e47007388 */ /* 0x0003e80000000a00 */
[----:B------:R-:W-:Y:S01]  /*6890*/  STS.64 [R67], R64 ;  /* 0x0000004043007388 */ /* 0x000fe20000000a00 */
[----:B------:R-:W-:Y:S01]  /*68a0*/  BAR.SYNC.DEFER_BLOCKING 0x0 ;  /* 0x0000000000007b1d */ /* 0x000fe20000010000 */
[----:B----4-:R-:W-:-:S07]  /*68b0*/  LEA R68, R2, R68, 0x3 ;  /* 0x0000004402447211 */ /* 0x010fce00078e18ff */
        /* <DEDUP_REMOVED lines=15> */
[----:B------:R-:W-:Y:S02]  /*69b0*/  IMAD.WIDE.U32 R124, R124, 0x4, R2 ;  /* 0x000000047c7c7825 */ /* 0x000fe400078e0002 */
        /* <DEDUP_REMOVED lines=11> */
.L_x_3419:
[----:B0-----:R-:W0:Y:S01]  /*6a70*/  S2R R125, SR_TID.X ;  /* 0x00000000007d7919 */ /* 0x001e220000002100 */
[----:B------:R-:W-:Y:S01]  /*6a80*/  BSSY B0, `(.L_x_3420) ;  /* 0x0000137000007945 */ /* 0x000fe20003800000 */
[----:B------:R-:W-:-:S03]  /*6a90*/  CS2R R66, SRZ ;  /* 0x0000000000427805 */ /* 0x000fc6000001ff00 */
[----:B------:R-:W-:Y:S05]  /*6aa0*/  @P2 BRA `(.L_x_3421) ;  /* 0x0000001000d02947 */ /* 0x000fea0003800000 */
[----:B------:R-:W1:Y:S01]  /*6ab0*/  S2R R68, SR_TID.X ;  /* 0x0000000000447919 */ /* 0x000e620000002100 */
[----:B------:R-:W-:Y:S01]  /*6ac0*/  USHF.L.U32 UR5, UR10, 0x3, URZ ;  /* 0x000000030a057899 */ /* 0x000fe2000800063f */
[----:B------:R-:W-:Y:S01]  /*6ad0*/  MOV R66, 0x78 ;  /* 0x0000007800427802 */ /* 0x000fe20000000f00 */
[----:B------:R-:W-:Y:S01]  /*6ae0*/  HFMA2.MMA R67, -RZ, RZ, 0, 1.430511474609375e-06 ;  /* 0x00000018ff437435 */ /* 0x000fe200000001ff */
        /* <DEDUP_REMOVED lines=13> */
[----:B------:R-:W-:Y:S02]  /*6bc0*/  LEA.HI R68, R68, R67, RZ, 0x2 ;  /* 0x0000004344447211 */ /* 0x000fe400078f10ff */
[----:B------:R-:W-:Y:S02]  /*6bd0*/  MOV R67, 0x18 ;  /* 0x0000001800437802 */ /* 0x000fe40000000f00 */
        /* <DEDUP_REMOVED lines=280> */
[----:B------:R-:W-:Y:S01]  /*7d60*/  FADD.FTZ R69, R69, R67 ;  /* 0x0000004345457221 */ /* 0x000fe20000010000 */
[----:B------:R-:W-:Y:S02]  /*7d70*/  MOV R67, 0x18 ;  /* 0x0000001800437802 */ /* 0x000fe40000000f00 */
[----:B------:R-:W-:-:S04]  /*7d80*/  LEA.HI R66, R66, R71, RZ, 0x2 ;  /* 0x0000004742427211 */ /* 0x000fc800078f10ff */
[----:B------:R-:W-:-:S05]  /*7d90*/  SHF.R.S32.HI R66, RZ, 0x2, R66 ;  /* 0x00000002ff427819 */ /* 0x000fca0000011442 */
[----:B------:R-:W-:-:S05]  /*7da0*/  IMAD R66, R66, R67, UR13 ;  /* 0x0000000d42427e24 */ /* 0x000fca000f8e0243 */
[----:B------:R-:W-:-:S06]  /*7db0*/  IADD3 R66, R124, R66, RZ ;  /* 0x000000427c427210 */ /* 0x000fcc0007ffe0ff */
[----:B------:R-:W0:Y:S02]  /*7dc0*/  LDS.64 R66, [R66] ;  /* 0x0000000042427984 */ /* 0x000e240000000a00 */
[----:B0-----:R-:W-:Y:S01]  /*7dd0*/  FADD.FTZ R66, R68, R66 ;  /* 0x0000004244427221 */ /* 0x001fe20000010000 */
[----:B------:R-:W-:-:S07]  /*7de0*/  FADD.FTZ R67, R69, R67 ;  /* 0x0000004345437221 */ /* 0x000fce0000010000 */
.L_x_3421:
[----:B------:R-:W-:Y:S05]  /*7df0*/  BSYNC B0 ;  /* 0x0000000000007941 */ /* 0x000fea0003800000 */
.L_x_3420:
        /* <DEDUP_REMOVED lines=19> */
[----:B------:R-:W-:Y:S01]  /*7f30*/  BAR.SYNC.DEFER_BLOCKING 0x0 ;  /* 0x0000000000007b1d */ /* 0x000fe20000010000 */
[----:B0-----:R-:W-:-:S13]  /*7f40*/  ISETP.NE.AND P1, PT, R125, RZ, PT ;  /* 0x000000ff7d00720c */ /* 0x001fda0003f25270 */
        /* <DEDUP_REMOVED lines=10> */
.L_x_3424:
        /* <DEDUP_REMOVED lines=8> */
.L_x_3423:
[----:B------:R-:W-:Y:S05]  /*8070*/  WARPSYNC.ALL ;  /* 0x0000000000007948 */ /* 0x000fea0003800000 */
[----:B------:R-:W-:Y:S06]  /*8080*/  BAR.SYNC.DEFER_BLOCKING 0x0 ;  /* 0x0000000000007b1d */ /* 0x000fec0000010000 */
[----:B------:R-:W-:Y:S05]  /*8090*/  BRA `(.L_x_3425) ;  /* 0x0000000000547947 */ /* 0x000fea0003800000 */
.L_x_3422:
        /* <DEDUP_REMOVED lines=11> */
.L_x_3427:
        /* <DEDUP_REMOVED lines=8> */
.L_x_3426:
[----:B------:R-:W-:Y:S05]  /*81d0*/  WARPSYNC.ALL ;  /* 0x0000000000007948 */ /* 0x000fea0003800000 */
[----:B------:R-:W-:Y:S06]  /*81e0*/  BAR.SYNC.DEFER_BLOCKING 0x0 ;  /* 0x0000000000007b1d */ /* 0x000fec0000010000 */
.L_x_3425:
[----:B------:R-:W1:Y:S01]  /*81f0*/  S2R R124, SR_TID.X ;  /* 0x00000000007c7919 */ /* 0x000e620000002100 */
[----:B------:R-:W2:Y:S01]  /*8200*/  LDL.LU R71, [R1+0xdc] ;  /* 0x0000dc0001477983 */ /* 0x000ea20000300800 */
[----:B------:R-:W3:Y:S01]  /*8210*/  S2UR UR20, SR_CgaCtaId ;  /* 0x00000000001479c3 */ /* 0x000ee20000008800 */
[----:B------:R-:W-:Y:S02]  /*8220*/  USHF.L.U32 UR10, UR10, 0x3, URZ ;  /* 0x000000030a0a7899 */ /* 0x000fe4000800063f */
[----:B------:R-:W-:Y:S01]  /*8230*/  STL [R1+0x11c], R83 ;  /* 0x00011c5301007387 */ /* 0x000fe20000100800 */
[----:B------:R-:W-:-:S03]  /*8240*/  ULDC.64 UR26, c[0x0][0x210] ;  /* 0x00008400001a7ab9 */ /* 0x000fc60000000a00 */
[----:B------:R-:W-:Y:S04]  /*8250*/  STL [R1+0x118], R65 ;  /* 0x0001184101007387 */ /* 0x000fe80000100800 */
[----:B------:R-:W-:Y:S04]  /*8260*/  STL [R1+0x114], R64 ;  /* 0x0001144001007387 */ /* 0x000fe80000100800 */
        /* <DEDUP_REMOVED lines=16> */
[----:B-1----:R-:W3:Y:S01]  /*8370*/  LDL.LU R60, [R1+0x20] ;  /* 0x00002000013c7983 */ /* 0x002ee20000300800 */
[----:B------:R-:W-:Y:S02]  /*8380*/  @!P1 LEA R66, R67, R66, 0x6 ;  /* 0x0000004243429211 */ /* 0x000fe400078e30ff */
[----:B------:R-:W-:Y:S01]  /*8390*/  @!P1 LOP3.LUT R67, R124, 0x7, RZ, 0xc0, !PT ;  /* 0x000000077c439812 */ /* 0x000fe200078ec0ff */
[----:B------:R-:W3:Y:S03]  /*83a0*/  LDL.LU R59, [R1+0x38] ;  /* 0x00003800013b7983 */ /* 0x000ee60000300800 */
[----:B------:R-:W-:Y:S01]  /*83b0*/  @!P1 IADD3 R66, R66, R67, RZ ;  /* 0x0000004342429210 */ /* 0x000fe20007ffe0ff */
[----:B------:R-:W3:Y:S03]  /*83c0*/  LDL.LU R58, [R1+0x3c] ;  /* 0x00003c00013a7983 */ /* 0x000ee60000300800 */
[----:B------:R-:W-:Y:S01]  /*83d0*/  @!P1 SHF.L.U32 R66, R66, 0x1, RZ ;  /* 0x0000000142429819 */ /* 0x000fe200000006ff */
[----:B------:R-:W-:Y:S01]  /*83e0*/  UMOV UR5, 0x400 ;  /* 0x0000040000057882 */ /* 0x000fe20000000000 */
[----:B------:R-:W-:Y:S01]  /*83f0*/  ULOP3.LUT UR10, UR10, 0x8, URZ, 0xc0, !UPT ;  /* 0x000000080a0a7892 */ /* 0x000fe2000f8ec03f */
[----:B------:R-:W3:Y:S02]  /*8400*/  LDL.LU R83, [R1+0x40] ;  /* 0x0000400001537983 */ /* 0x000ee40000300800 */
[----:B------:R-:W-:Y:S01]  /*8410*/  @!P1 IMAD.WIDE.U32 R66, R66, 0x4, R68 ;  /* 0x0000000442429825 */ /* 0x000fe200078e0044 */
[----:B------:R-:W-:Y:S01]  /*8420*/  UIADD3 UR5, UR5, 0x5280, URZ ;  /* 0x0000528005057890 */ /* 0x000fe2000fffe03f */
[----:B------:R-:W3:Y:S04]  /*8430*/  LDL.LU R65, [R1+0x44] ;  /* 0x0000440001417983 */ /* 0x000ee80000300800 */
[----:B------:R-:W2:Y:S01]  /*8440*/  @!P1 LDG.E.64 R66, desc[UR18][R66.64] ;  /* 0x0000001242429981 */ /* 0x000ea2000c1e1b00 */
[----:B------:R-:W-:Y:S01]  /*8450*/  HFMA2.MMA R68, -RZ, RZ, 0, 0 ;  /* 0x00000000ff447435 */ /* 0x000fe200000001ff */
[----:B------:R-:W-:-:S02]  /*8460*/  ULEA UR5, UR20, UR5, 0x18 ;  /* 0x0000000514057291 */ /* 0x000fc4000f8ec03f */
[----:B------:R-:W3:Y:S03]  /*8470*/  LDL.LU R64, [R1+0x48] ;  /* 0x0000480001407983 */ /* 0x000ee60000300800 */
        /* <DEDUP_REMOVED lines=16> */
[----:B------:R-:W-:Y:S01]  /*8580*/  @!P1 FMUL.FTZ R66, R68, 3.2552085031056776643e-05 ;  /* 0x3808888944429820 */ /* 0x000fe20000410000 */
[----:B------:R-:W-:Y:S02]  /*8590*/  @!P1 LOP3.LUT R68, R124, 0xfffffff8, RZ, 0xc0, !PT ;  /* 0xfffffff87c449812 */ /* 0x000fe400078ec0ff */
[----:B------:R-:W-:-:S05]  /*85a0*/  @!P1 FMUL.FTZ R67, R67, 3.2552085031056776643e-05 ;  /* 0x3808888943439820 */ /* 0x000fca0000410000 */
[----:B------:R0:W-:Y:S02]  /*85b0*/  @!P1 STS.64 [R68+UR5], R66 ;  /* 0x0000004244009988 */ /* 0x0001e40008000a05 */
[----:B0-----:R-:W-:-:S04]  /*85c0*/  IADD3 R66, R71, -UR10, RZ ;  /* 0x8000000a47427c10 */ /* 0x001fc8000fffe0ff */
[----:B------:R-:W-:Y:S01]  /*85d0*/  LEA R66, R66, UR5, 0x3 ;  /* 0x0000000542427c11 */ /* 0x000fe2000f8e18ff */
[----:B------:R-:W-:Y:S06]  /*85e0*/  BAR.SYNC.DEFER_BLOCKING 0x0 ;  /* 0x0000000000007b1d */ /* 0x000fec0000010000 */
[----:B------:R-:W0:Y:S02]  /*85f0*/  LDS.64 R68, [R66] ;  /* 0x0000000042447984 */ /* 0x000e240000000a00 */
[--C-:B0-----:R-:W-:Y:S01]  /*8600*/  FFMA.FTZ R6, R0, R6, -R68.reuse ;  /* 0x0000000600067223 */ /* 0x101fe20000010844 */
[--C-:B-----5:R-:W-:Y:S01]  /*8610*/  FFMA.FTZ R82, R3, R82, -R68.reuse ;  /* 0x0000005203527223 */ /* 0x120fe20000010844 */
[--C-:B------:R-:W-:Y:S01]  /*8620*/  FFMA.FTZ R81, R4, R81, -R68.reuse ;  /* 0x0000005104517223 */ /* 0x100fe20000010844 */
[--C-:B------:R-:W-:Y:S01]  /*8630*/  FFMA.FTZ R80, R5, R80, -R68.reuse ;  /* 0x0000005005507223 */ /* 0x100fe20000010844 */
[----:B------:R-:W-:Y:S01]  /*8640*/  FFMA.FTZ R79, R0, R79, -R68 ;  /* 0x0000004f004f7223 */ /* 0x000fe20000010844 */
[-C--:B----4-:R-:W-:Y:S01]  /*8650*/  FFMA.FTZ R6, R63, -R69.reuse, R6 ;  /* 0x800000453f067223 */ /* 0x090fe20000010006 */
[----:B------:R-:W-:Y:S01]  /*8660*/  FFMA.FTZ R78, R3, R78, -R68 ;  /* 0x0000004e034e7223 */ /* 0x000fe20000010844 */
[-C--:B------:R-:W-:Y:S01]  /*8670*/  FFMA.FTZ R82, R62, -R69.reuse, R82 ;  /* 0x800000453e527223 */ /* 0x080fe20000010052 */
[----:B------:R-:W2:Y:S01]  /*8680*/  LDL.LU R63, [R1+0x4c] ;  /* 0x00004c00013f7983 */ /* 0x000ea20000300800 */
[-C--:B---3--:R-:W-:Y:S01]  /*8690*/  FFMA.FTZ R81, R61, -R69.reuse, R81 ;  /* 0x800000453d517223 */ /* 0x088fe20000010051 */
[----:B------:R-:W-:-:S02]  /*86a0*/  FFMA.FTZ R80, R60, -R69, R80 ;  /* 0x800000453c507223 */ /* 0x000fc40000010050 */
[----:B------:R-:W3:Y:S01]  /*86b0*/  LDL.LU R62, [R1+0x5c] ;  /* 0x00005c00013e7983 */ /* 0x000ee20000300800 */
[-C--:B------:R-:W-:Y:S01]  /*86c0*/  FFMA.FTZ R79, R59, -R69.reuse, R79 ;  /* 0x800000453b4f7223 */ /* 0x080fe2000001004f */
[----:B------:R-:W-:Y:S02]  /*86d0*/  FFMA.FTZ R78, R58, -R69, R78 ;  /* 0x800000453a4e7223 */ /* 0x000fe4000001004e */
[----:B------:R-:W4:Y:S04]  /*86e0*/  LDL.LU R61, [R1+0x68] ;  /* 0x00006800013d7983 */ /* 0x000f280000300800 */
        /* <DEDUP_REMOVED lines=61> */
[--C-:B------:R-:W-:Y:S01]  /*8ac0*/  FFMA.FTZ R4, R4, R56, -R68.reuse ;  /* 0x0000003804047223 */ /* 0x100fe20000010844 */
[----:B------:R-:W-:Y:S01]  /*8ad0*/  FFMA.FTZ R5, R5, R57, -R68 ;  /* 0x0000003905057223 */ /* 0x000fe20000010844 */
[----:B------:R-:W4:Y:S04]  /*8ae0*/  LDL.LU R71, [R1+0x14] ;  /* 0x0000140001477983 */ /* 0x000f280000300800 */
[----:B------:R-:W4:Y:S04]  /*8af0*/  LDL.LU R68, [R1+0x10] ;  /* 0x0000100001447983 */ /* 0x000f280000300800 */
[----:B------:R-:W4:Y:S04]  /*8b00*/  LDL.LU R67, [R1+0xc] ;  /* 0x00000c0001437983 */ /* 0x000f280000300800 */
[----:B------:R-:W4:Y:S01]  /*8b10*/  LDL.LU R66, [R1+0x8] ;  /* 0x0000080001427983 */ /* 0x000f220000300800 */
[-C--:B------:R-:W-:Y:S01]  /*8b20*/  FFMA.FTZ R77, R83, -R69.reuse, R77 ;  /* 0x80000045534d7223 */ /* 0x080fe2000001004d */
[----:B------:R-:W-:-:S02]  /*8b30*/  FFMA.FTZ R76, R65, -R69, R76 ;  /* 0x80000045414c7223 */ /* 0x000fc4000001004c */
[----:B------:R-:W4:Y:S01]  /*8b40*/  LDL.LU R55, [R1+0x4] ;  /* 0x0000040001377983 */ /* 0x000f220000300800 */
[----:B------:R-:W-:-:S03]  /*8b50*/  FFMA.FTZ R75, R64, -R69, R75 ;  /* 0x80000045404b7223 */ /* 0x000fc6000001004b */
[----:B------:R-:W4:Y:S04]  /*8b60*/  LDL.LU R54, [R1] ;  /* 0x0000000001367983 */ /* 0x000f280000300800 */
[----:B------:R-:W4:Y:S04]  /*8b70*/  LDL.LU R83, [R1+0x11c] ;  /* 0x00011c0001537983 */ /* 0x000f280000300800 */
[----:B------:R1:W5:Y:S04]  /*8b80*/  LDL.LU R65, [R1+0x118] ;  /* 0x0001180001417983 */ /* 0x0003680000300800 */
[----:B------:R1:W5:Y:S01]  /*8b90*/  LDL.LU R64, [R1+0x114] ;  /* 0x0001140001407983 */ /* 0x0003620000300800 */
        /* <DEDUP_REMOVED lines=13> */
[----:B------:R-:W2:Y:S01]  /*8c70*/  LDL.LU R66, [R1+0xb0] ;  /* 0x0000b00001427983 */ /* 0x000ea20000300800 */
[-C--:B------:R-:W-:Y:S01]  /*8c80*/  FFMA.FTZ R84, R84, -R69.reuse, R4 ;  /* 0x8000004554547223 */ /* 0x080fe20000010004 */
[-C--:B------:R-:W-:Y:S02]  /*8c90*/  FFMA.FTZ R15, R55, -R69.reuse, R15 ;  /* 0x80000045370f7223 */ /* 0x080fe4000001000f */
[----:B------:R-:W3:Y:S01]  /*8ca0*/  LDL.LU R55, [R1+0xd8] ;  /* 0x0000d80001377983 */ /* 0x000ee20000300800 */
[----:B------:R-:W-:Y:S01]  /*8cb0*/  FMUL.FTZ R80, R2, R80 ;  /* 0x0000005002507220 */ /* 0x000fe20000410000 */
[----:B------:R-:W-:Y:S01]  /*8cc0*/  FFMA.FTZ R16, R54, -R69, R16 ;  /* 0x8000004536107223 */ /* 0x000fe20000010010 */
[----:B------:R-:W-:Y:S01]  /*8cd0*/  FMUL.FTZ R54, R2, R81 ;  /* 0x0000005102367220 */ /* 0x000fe20000410000 */
[----:B------:R-:W-:-:S04]  /*8ce0*/  FFMA.FTZ R11, R71, -R69, R11 ;  /* 0x80000045470b7223 */ /* 0x000fc8000001000b */
[----:B------:R-:W-:Y:S02]  /*8cf0*/  F2FP.F16.F32.PACK_AB R54, R80, R54 ;  /* 0x000000365036723e */ /* 0x000fe400000000ff */
[----:B--2---:R-:W-:Y:S02]  /*8d00*/  IADD3 R4, P1, R66, UR26, RZ ;  /* 0x0000001a42047c10 */ /* 0x004fe4000ff3e0ff */
[----:B------:R-:W2:Y:S04]  /*8d10*/  LDL.LU R66, [R1+0xd0] ;  /* 0x0000d00001427983 */ /* 0x000ea80000300800 */
[----:B------:R-:W4:Y:S04]  /*8d20*/  LDL.LU R80, [R1+0xd4] ;  /* 0x0000d40001507983 */ /* 0x000f280000300800 */
        /* <DEDUP_REMOVED lines=44> */
[C---:B------:R-:W-:Y:S01]  /*8ff0*/  FMUL.FTZ R6, R2.reuse, R6 ;  /* 0x0000000602067220 */ /* 0x040fe20000410000 */
[C---:B------:R-:W-:Y:S01]  /*9000*/  FMUL.FTZ R82, R2.reuse, R82 ;  /* 0x0000005202527220 */ /* 0x040fe20000410000 */
[----:B------:R-:W-:Y:S01]  /*9010*/  FFMA.FTZ R69, R83, -R69, R5 ;  /* 0x8000004553457223 */ /* 0x000fe20000010005 */
[----:B------:R-:W4:Y:S01]  /*9020*/  LDL.LU R68, [R1+0xcc] ;  /* 0x0000cc0001447983 */ /* 0x000f220000300800 */
[----:B---3--:R-:W-:Y:S01]  /*9030*/  IADD3.X R5, R55, UR27, RZ, P1, !PT ;  /* 0x0000001b37057c10 */ /* 0x008fe20008ffe4ff */
[----:B------:R-:W-:-:S02]  /*9040*/  FMUL.FTZ R79, R2, R79 ;  /* 0x0000004f024f7220 */ /* 0x000fc40000410000 */
        /* <DEDUP_REMOVED lines=61> */
[----:B------:R-:W-:Y:S02]  /*9420*/  PRMT R56, R54, 0x7632, R56 ;  /* 0x0000763236387816 */ /* 0x000fe40000000038 */
[----:B------:R-:W-:Y:S02]  /*9430*/  PRMT R3, R6, 0x7632, R3 ;  /* 0x0000763206037816 */ /* 0x000fe40000000003 */
[----:B------:R-:W-:Y:S01]  /*9440*/  F2FP.F16.F32.PACK_AB R76, R76, R77 ;  /* 0x0000004d4c4c723e */ /* 0x000fe200000000ff */
[----:B------:R-:W-:Y:S04]  /*9450*/  STG.E.U16 desc[UR18][R4.64], R6 ;  /* 0x0000000604007986 */ /* 0x000fe8000c101512 */
[----:B------:R4:W-:Y:S04]  /*9460*/  STG.E.U16 desc[UR18][R4.64+0x2], R3 ;  /* 0x0000020304007986 */ /* 0x0009e8000c101512 */
[----:B------:R-:W-:Y:S04]  /*9470*/  STG.E.U16 desc[UR18][R4.64+0x4], R54 ;  /* 0x0000043604007986 */ /* 0x000fe8000c101512 */
[----:B------:R0:W-:Y:S01]  /*9480*/  STG.E.U16 desc[UR18][R4.64+0x6], R56 ;  /* 0x0000063804007986 */ /* 0x0001e2000c101512 */
[----:B--2---:R-:W-:-:S03]  /*9490*/  IADD3 R2, P1, R66, UR26, RZ ;  /* 0x0000001a42027c10 */ /* 0x004fc6000ff3e0ff */
[----:B------:R-:W2:Y:S01]  /*94a0*/  LDL.LU R66, [R1+0xc4] ;  /* 0x0000c40001427983 */ /* 0x000ea20000300800 */
[----:B----4-:R-:W-:-:S03]  /*94b0*/  IADD3.X R3, R80, UR27, RZ, P1, !PT ;  /* 0x0000001b50037c10 */ /* 0x010fc60008ffe4ff */
[----:B------:R-:W4:Y:S01]  /*94c0*/  LDL.LU R77, [R1+0xb8] ;  /* 0x0000b800014d7983 */ /* 0x000f220000300800 */
[----:B0-----:R-:W-:-:S03]  /*94d0*/  IADD3 R4, P1, R71, UR26, RZ ;  /* 0x0000001a47047c10 */ /* 0x001fc6000ff3e0ff */
[----:B------:R-:W4:Y:S01]  /*94e0*/  LDL.LU R71, [R1+0xbc] ;  /* 0x0000bc0001477983 */ /* 0x000f220000300800 */
[----:B------:R-:W-:Y:S02]  /*94f0*/  F2FP.F16.F32.PACK_AB R78, R78, R79 ;  /* 0x0000004f4e4e723e */ /* 0x000fe400000000ff */
[----:B------:R-:W-:Y:S02]  /*9500*/  PRMT R6, R76, 0x7632, R6 ;  /* 0x000076324c067816 */ /* 0x000fe40000000006 */
[----:B------:R-:W-:Y:S01]  /*9510*/  PRMT R57, R78, 0x7632, R57 ;  /* 0x000076324e397816 */ /* 0x000fe20000000039 */
[----:B------:R-:W-:Y:S01]  /*9520*/  STG.E.U16 desc[UR18][R2.64], R78 ;  /* 0x0000004e02007986 */ /* 0x000fe2000c101512 */
[----:B------:R-:W-:Y:S02]  /*9530*/  F2FP.F16.F32.PACK_AB R74, R74, R75 ;  /* 0x0000004b4a4a723e */ /* 0x000fe400000000ff */
[----:B------:R-:W-:Y:S01]  /*9540*/  F2FP.F16.F32.PACK_AB R72, R72, R73 ;  /* 0x000000494848723e */ /* 0x000fe200000000ff */
[----:B------:R-:W-:Y:S01]  /*9550*/  STG.E.U16 desc[UR18][R2.64+0x2], R57 ;  /* 0x0000023902007986 */ /* 0x000fe2000c101512 */
[----:B------:R-:W-:-:S03]  /*9560*/  F2FP.F16.F32.PACK_AB R7, R7, R70 ;  /* 0x000000460707723e */ /* 0x000fc600000000ff */
[----:B------:R-:W-:Y:S01]  /*9570*/  STG.E.U16 desc[UR18][R2.64+0x4], R76 ;  /* 0x0000044c02007986 */ /* 0x000fe2000c101512 */
[----:B------:R-:W-:-:S03]  /*9580*/  F2FP.F16.F32.PACK_AB R8, R9, R8 ;  /* 0x000000080908723e */ /* 0x000fc600000000ff */
[----:B------:R3:W-:Y:S01]  /*9590*/  STG.E.U16 desc[UR18][R2.64+0x6], R6 ;  /* 0x0000060602007986 */ /* 0x0007e2000c101512 */
[----:B------:R-:W-:Y:S02]  /*95a0*/  PRMT R54, R74, 0x7632, R54 ;  /* 0x000076324a367816 */ /* 0x000fe40000000036 */
[----:B------:R-:W-:Y:S02]  /*95b0*/  PRMT R9, R72, 0x7632, R9 ;  /* 0x0000763248097816 */ /* 0x000fe40000000009 */
[----:B------:R-:W-:Y:S02]  /*95c0*/  PRMT R56, R7, 0x7632, R56 ;  /* 0x0000763207387816 */ /* 0x000fe40000000038 */
[----:B------:R-:W-:Y:S02]  /*95d0*/  F2FP.F16.F32.PACK_AB R16, R17, R16 ;  /* 0x000000101110723e */ /* 0x000fe400000000ff */
[----:B------:R-:W-:Y:S02]  /*95e0*/  F2FP.F16.F32.PACK_AB R10, R11, R10 ;  /* 0x0000000a0b0a723e */ /* 0x000fe400000000ff */
[----:B------:R-:W-:-:S02]  /*95f0*/  F2FP.F16.F32.PACK_AB R12, R13, R12 ;  /* 0x0000000c0d0c723e */ /* 0x000fc400000000ff */
[----:B------:R-:W-:Y:S02]  /*9600*/  IADD3.X R5, R68, UR27, RZ, P1, !PT ;  /* 0x0000001b44057c10 */ /* 0x000fe40008ffe4ff */
[----:B------:R-:W4:Y:S01]  /*9610*/  LDL.LU R68, [R1+0xac] ;  /* 0x0000ac0001447983 */ /* 0x000f220000300800 */
[----:B---3--:R-:W-:-:S03]  /*9620*/  IADD3 R2, P1, R67, UR26, RZ ;  /* 0x0000001a43027c10 */ /* 0x008fc6000ff3e0ff */
[----:B------:R-:W3:Y:S04]  /*9630*/  LDL.LU R67, [R1+0xb4] ;  /* 0x0000b40001437983 */ /* 0x000ee80000300800 */
[----:B------:R-:W-:Y:S04]  /*9640*/  STG.E.U16 desc[UR18][R4.64], R74 ;  /* 0x0000004a04007986 */ /* 0x000fe8000c101512 */
[----:B------:R-:W-:Y:S04]  /*9650*/  STG.E.U16 desc[UR18][R4.64+0x2], R54 ;  /* 0x0000023604007986 */ /* 0x000fe8000c101512 */
[----:B------:R-:W-:Y:S04]  /*9660*/  STG.E.U16 desc[UR18][R4.64+0x4], R72 ;  /* 0x0000044804007986 */ /* 0x000fe8000c101512 */
[----:B------:R4:W-:Y:S01]  /*9670*/  STG.E.U16 desc[UR18][R4.64+0x6], R9 ;  /* 0x0000060904007986 */ /* 0x0009e2000c101512 */
[----:B------:R-:W-:-:S02]  /*9680*/  PRMT R6, R8, 0x7632, R6 ;  /* 0x0000763208067816 */ /* 0x000fc40000000006 */
[----:B------:R-:W-:Y:S02]  /*9690*/  PRMT R11, R10, 0x7632, R11 ;  /* 0x000076320a0b7816 */ /* 0x000fe4000000000b */
[----:B--2---:R-:W-:Y:S02]  /*96a0*/  IADD3.X R3, R66, UR27, RZ, P1, !PT ;  /* 0x0000001b42037c10 */ /* 0x004fe40008ffe4ff */
[----:B------:R-:W2:Y:S01]  /*96b0*/  LDL.LU R66, [R1+0xa4] ;  /* 0x0000a40001427983 */ /* 0x000ea20000300800 */
[----:B----4-:R-:W-:-:S03]  /*96c0*/  IADD3 R4, P1, R77, UR26, RZ ;  /* 0x0000001a4d047c10 */ /* 0x010fc6000ff3e0ff */
[----:B------:R0:W-:Y:S04]  /*96d0*/  STG.E.U16 desc[UR18][R2.64+0x2], R56 ;  /* 0x0000023802007986 */ /* 0x0001e8000c101512 */
[----:B------:R-:W4:Y:S01]  /*96e0*/  LDL.LU R57, [R1+0xa8] ;  /* 0x0000a80001397983 */ /* 0x000f220000300800 */
[----:B------:R-:W-:-:S03]  /*96f0*/  IADD3.X R5, R71, UR27, RZ, P1, !PT ;  /* 0x0000001b47057c10 */ /* 0x000fc60008ffe4ff */
[----:B0-----:R-:W4:Y:S04]  /*9700*/  LDL.LU R56, [R1+0x9c] ;  /* 0x00009c0001387983 */ /* 0x001f280000300800 */
[----:B------:R-:W4:Y:S04]  /*9710*/  LDL.LU R54, [R1+0xa0] ;  /* 0x0000a00001367983 */ /* 0x000f280000300800 */
[----:B------:R-:W4:Y:S04]  /*9720*/  LDL.LU R17, [R1+0x94] ;  /* 0x0000940001117983 */ /* 0x000f280000300800 */
[----:B------:R0:W-:Y:S04]  /*9730*/  STG.E.U16 desc[UR18][R2.64], R7 ;  /* 0x0000000702007986 */ /* 0x0001e8000c101512 */
[----:B------:R-:W-:Y:S04]  /*9740*/  STG.E.U16 desc[UR18][R2.64+0x4], R8 ;  /* 0x0000040802007986 */ /* 0x000fe8000c101512 */
[----:B------:R-:W-:Y:S04]  /*9750*/  STG.E.U16 desc[UR18][R2.64+0x6], R6 ;  /* 0x0000060602007986 */ /* 0x000fe8000c101512 */
[----:B------:R-:W4:Y:S01]  /*9760*/  LDL.LU R13, [R1+0x98] ;  /* 0x00009800010d7983 */ /* 0x000f220000300800 */
[----:B0-----:R-:W-:-:S03]  /*9770*/  PRMT R7, R12, 0x7632, R7 ;  /* 0x000076320c077816 */ /* 0x001fc60000000007 */
[----:B------:R0:W-:Y:S04]  /*9780*/  STG.E.U16 desc[UR18][R4.64+0x4], R12 ;  /* 0x0000040c04007986 */ /* 0x0001e8000c101512 */
[----:B------:R1:W-:Y:S04]  /*9790*/  STG.E.U16 desc[UR18][R4.64+0x2], R11 ;  /* 0x0000020b04007986 */ /* 0x0003e8000c101512 */
[----:B0-----:R-:W4:Y:S04]  /*97a0*/  LDL.LU R12, [R1+0x8c] ;  /* 0x00008c00010c7983 */ /* 0x001f280000300800 */
[----:B-1----:R-:W4:Y:S01]  /*97b0*/  LDL.LU R11, [R1+0x90] ;  /* 0x00009000010b7983 */ /* 0x002f220000300800 */
[----:B------:R-:W-:-:S02]  /*97c0*/  IADD3 R2, P1, R68, UR26, RZ ;  /* 0x0000001a44027c10 */ /* 0x000fc4000ff3e0ff */
[----:B------:R-:W-:Y:S01]  /*97d0*/  F2FP.F16.F32.PACK_AB R14, R15, R14 ;  /* 0x0000000e0f0e723e */ /* 0x000fe200000000ff */
[----:B------:R-:W-:Y:S01]  /*97e0*/  STG.E.U16 desc[UR18][R4.64], R10 ;  /* 0x0000000a04007986 */ /* 0x000fe2000c101512 */
[----:B---3--:R-:W-:Y:S02]  /*97f0*/  IADD3.X R3, R67, UR27, RZ, P1, !PT ;  /* 0x0000001b43037c10 */ /* 0x008fe40008ffe4ff */
[----:B------:R-:W-:Y:S01]  /*9800*/  PRMT R8, R14, 0x7632, R8 ;  /* 0x000076320e087816 */ /* 0x000fe20000000008 */
[----:B------:R0:W-:Y:S01]  /*9810*/  STG.E.U16 desc[UR18][R4.64+0x6], R7 ;  /* 0x0000060704007986 */ /* 0x0001e2000c101512 */
[----:B------:R-:W-:Y:S02]  /*9820*/  PRMT R6, R16, 0x7632, R6 ;  /* 0x0000763210067816 */ /* 0x000fe40000000006 */
[----:B------:R-:W-:Y:S02]  /*9830*/  F2FP.F16.F32.PACK_AB R18, R19, R18 ;  /* 0x000000121312723e */ /* 0x000fe400000000ff */
[----:B------:R-:W-:Y:S01]  /*9840*/  F2FP.F16.F32.PACK_AB R20, R21, R20 ;  /* 0x000000141514723e */ /* 0x000fe200000000ff */
[----:B------:R1:W-:Y:S01]  /*9850*/  STG.E.U16 desc[UR18][R2.64], R14 ;  /* 0x0000000e02007986 */ /* 0x0003e2000c101512 */
[----:B------:R-:W-:-:S03]  /*9860*/  PRMT R9, R18, 0x7632, R9 ;  /* 0x0000763212097816 */ /* 0x000fc60000000009 */
[----:B------:R3:W-:Y:S01]  /*9870*/  STG.E.U16 desc[UR18][R2.64+0x2], R8 ;  /* 0x0000020802007986 */ /* 0x0007e2000c101512 */
[----:B0-----:R-:W-:-:S03]  /*9880*/  PRMT R7, R20, 0x7632, R7 ;  /* 0x0000763214077816 */ /* 0x001fc60000000007 */
[----:B------:R-:W-:Y:S04]  /*9890*/  STG.E.U16 desc[UR18][R2.64+0x4], R16 ;  /* 0x0000041002007986 */ /* 0x000fe8000c101512 */
[----:B------:R0:W-:Y:S04]  /*98a0*/  STG.E.U16 desc[UR18][R2.64+0x6], R6 ;  /* 0x0000060602007986 */ /* 0x0001e8000c101512 */
[----:B------:R-:W4:Y:S01]  /*98b0*/  LDL.LU R15, [R1+0x84] ;  /* 0x00008400010f7983 */ /* 0x000f220000300800 */
[----:B------:R-:W-:Y:S02]  /*98c0*/  F2FP.F16.F32.PACK_AB R22, R23, R22 ;  /* 0x000000161716723e */ /* 0x000fe400000000ff */
[----:B------:R-:W-:Y:S01]  /*98d0*/  F2FP.F16.F32.PACK_AB R24, R25, R24 ;  /* 0x000000181918723e */ /* 0x000fe200000000ff */
[----:B-1----:R-:W4:Y:S01]  /*98e0*/  LDL.LU R14, [R1+0x88] ;  /* 0x00008800010e7983 */ /* 0x002f220000300800 */
[----:B------:R-:W-:-:S02]  /*98f0*/  F2FP.F16.F32.PACK_AB R26, R27, R26 ;  /* 0x0000001a1b1a723e */ /* 0x000fc400000000ff */
[----:B---3--:R-:W-:Y:S02]  /*9900*/  PRMT R8, R22, 0x7632, R8 ;  /* 0x0000763216087816 */ /* 0x008fe40000000008 */
[----:B------:R-:W-:Y:S02]  /*9910*/  PRMT R10, R26, 0x7632, R10 ;  /* 0x000076321a0a7816 */ /* 0x000fe4000000000a */
[----:B--2---:R-:W-:-:S04]  /*9920*/  IADD3 R4, P1, R66, UR26, RZ ;  /* 0x0000001a42047c10 */ /* 0x004fc8000ff3e0ff */
[----:B----4-:R-:W-:Y:S02]  /*9930*/  IADD3.X R5, R57, UR27, RZ, P1, !PT ;  /* 0x0000001b39057c10 */ /* 0x010fe40008ffe4ff */
[----:B0-----:R-:W-:-:S03]  /*9940*/  IADD3 R2, P1, R56, UR26, RZ ;  /* 0x0000001a38027c10 */ /* 0x001fc6000ff3e0ff */
[----:B------:R-:W-:Y:S01]  /*9950*/  STG.E.U16 desc[UR18][R4.64], R18 ;  /* 0x0000001204007986 */ /* 0x000fe2000c101512 */
[----:B------:R-:W-:-:S03]  /*9960*/  IADD3.X R3, R54, UR27, RZ, P1, !PT ;  /* 0x0000001b36037c10 */ /* 0x000fc60008ffe4ff */
[----:B------:R0:W-:Y:S04]  /*9970*/  STG.E.U16 desc[UR18][R4.64+0x2], R9 ;  /* 0x0000020904007986 */ /* 0x0001e8000c101512 */
[----:B------:R-:W-:Y:S04]  /*9980*/  STG.E.U16 desc[UR18][R4.64+0x4], R20 ;  /* 0x0000041404007986 */ /* 0x000fe8000c101512 */
[----:B------:R1:W-:Y:S01]  /*9990*/  STG.E.U16 desc[UR18][R4.64+0x6], R7 ;  /* 0x0000060704007986 */ /* 0x0003e2000c101512 */
[----:B0-----:R-:W-:Y:S02]  /*99a0*/  PRMT R9, R24, 0x7632, R9 ;  /* 0x0000763218097816 */ /* 0x001fe40000000009 */
[----:B-1----:R-:W-:-:S04]  /*99b0*/  IADD3 R4, P1, R17, UR26, RZ ;  /* 0x0000001a11047c10 */ /* 0x002fc8000ff3e0ff */
[----:B------:R-:W-:Y:S02]  /*99c0*/  IADD3.X R5, R13, UR27, RZ, P1, !PT ;  /* 0x0000001b0d057c10 */ /* 0x000fe40008ffe4ff */
[----:B------:R-:W2:Y:S01]  /*99d0*/  LDL.LU R13, [R1+0x7c] ;  /* 0x00007c00010d7983 */ /* 0x000ea20000300800 */
[----:B------:R-:W-:-:S03]  /*99e0*/  IADD3 R6, P1, R12, UR26, RZ ;  /* 0x0000001a0c067c10 */ /* 0x000fc6000ff3e0ff */
[----:B------:R-:W3:Y:S01]  /*99f0*/  LDL.LU R12, [R1+0x80] ;  /* 0x00008000010c7983 */ /* 0x000ee20000300800 */
[----:B------:R-:W-:-:S03]  /*9a00*/  IADD3.X R7, R11, UR27, RZ, P1, !PT ;  /* 0x0000001b0b077c10 */ /* 0x000fc60008ffe4ff */
[----:B------:R-:W4:Y:S04]  /*9a10*/  LDL.LU R11, [R1+0x74] ;  /* 0x00007400010b7983 */ /* 0x000f280000300800 */
[----:B------:R-:W-:Y:S04]  /*9a20*/  STG.E.U16 desc[UR18][R2.64], R22 ;  /* 0x0000001602007986 */ /* 0x000fe8000c101512 */
[----:B------:R-:W-:Y:S04]  /*9a30*/  STG.E.U16 desc[UR18][R2.64+0x2], R8 ;  /* 0x0000020802007986 */ /* 0x000fe8000c101512 */
[----:B------:R-:W-:Y:S04]  /*9a40*/  STG.E.U16 desc[UR18][R2.64+0x4], R24 ;  /* 0x0000041802007986 */ /* 0x000fe8000c101512 */
[----:B------:R-:W-:Y:S04]  /*9a50*/  STG.E.U16 desc[UR18][R2.64+0x6], R9 ;  /* 0x0000060902007986 */ /* 0x000fe8000c101512 */
[----:B------:R0:W-:Y:S04]  /*9a60*/  STG.E.U16 desc[UR18][R4.64+0x2], R10 ;  /* 0x0000020a04007986 */ /* 0x0001e8000c101512 */
[----:B0-----:R-:W4:Y:S01]  /*9a70*/  LDL.LU R10, [R1+0x78] ;  /* 0x00007800010a7983 */ /* 0x001f220000300800 */
[----:B------:R-:W-:-:S02]  /*9a80*/  F2FP.F16.F32.PACK_AB R28, R29, R28 ;  /* 0x0000001c1d1c723e */ /* 0x000fc400000000ff */
[----:B------:R-:W-:Y:S02]  /*9a90*/  F2FP.F16.F32.PACK_AB R30, R31, R30 ;  /* 0x0000001e1f1e723e */ /* 0x000fe400000000ff */
[----:B------:R-:W-:Y:S02]  /*9aa0*/  PRMT R3, R28, 0x7632, R3 ;  /* 0x000076321c037816 */ /* 0x000fe40000000003 */
[----:B------:R-:W-:Y:S02]  /*9ab0*/  F2FP.F16.F32.PACK_AB R32, R33, R32 ;  /* 0x000000202120723e */ /* 0x000fe400000000ff */
[----:B------:R-:W-:Y:S02]  /*9ac0*/  IADD3 R2, P1, R15, UR26, RZ ;  /* 0x0000001a0f027c10 */ /* 0x000fe4000ff3e0ff */
[----:B------:R-:W4:Y:S01]  /*9ad0*/  LDL.LU R15, [R1+0x6c] ;  /* 0x00006c00010f7983 */ /* 0x000f220000300800 */
[----:B------:R-:W-:-:S03]  /*9ae0*/  PRMT R8, R30, 0x7632, R8 ;  /* 0x000076321e087816 */ /* 0x000fc60000000008 */
[----:B------:R-:W-:Y:S01]  /*9af0*/  STG.E.U16 desc[UR18][R4.64], R26 ;  /* 0x0000001a04007986 */ /* 0x000fe2000c101512 */
[----:B------:R-:W-:-:S03]  /*9b00*/  F2FP.F16.F32.PACK_AB R36, R37, R36 ;  /* 0x000000242524723e */ /* 0x000fc600000000ff */
[----:B------:R-:W-:Y:S04]  /*9b10*/  STG.E.U16 desc[UR18][R4.64+0x4], R28 ;  /* 0x0000041c04007986 */ /* 0x000fe8000c101512 */
[----:B------:R0:W-:Y:S04]  /*9b20*/  STG.E.U16 desc[UR18][R4.64+0x6], R3 ;  /* 0x0000060304007986 */ /* 0x0001e8000c101512 */
[----:B------:R-:W-:Y:S01]  /*9b30*/  STG.E.U16 desc[UR18][R6.64], R30 ;  /* 0x0000001e06007986 */ /* 0x000fe2000c101512 */
[----:B0-----:R-:W-:Y:S02]  /*9b40*/  PRMT R5, R32, 0x7632, R5 ;  /* 0x0000763220057816 */ /* 0x001fe40000000005 */
[----:B------:R-:W-:-:S02]  /*9b50*/  IADD3.X R3, R14, UR27, RZ, P1, !PT ;  /* 0x0000001b0e037c10 */ /* 0x000fc40008ffe4ff */
[----:B------:R-:W4:Y:S04]  /*9b60*/  LDL.LU R14, [R1+0x70] ;  /* 0x00007000010e7983 */ /* 0x000f280000300800 */
[----:B------:R-:W-:Y:S04]  /*9b70*/  STG.E.U16 desc[UR18][R6.64+0x2], R8 ;  /* 0x0000020806007986 */ /* 0x000fe8000c101512 */
[----:B------:R-:W-:Y:S04]  /*9b80*/  STG.E.U16 desc[UR18][R6.64+0x4], R32 ;  /* 0x0000042006007986 */ /* 0x000fe8000c101512 */
[----:B------:R0:W-:Y:S02]  /*9b90*/  STG.E.U16 desc[UR18][R6.64+0x6], R5 ;  /* 0x0000060506007986 */ /* 0x0001e4000c101512 */
[----:B0-----:R-:W-:-:S05]  /*9ba0*/  PRMT R7, R36, 0x7632, R7 ;  /* 0x0000763224077816 */ /* 0x001fca0000000007 */
[----:B------:R0:W-:Y:S01]  /*9bb0*/  STG.E.U16 desc[UR18][R2.64+0x6], R7 ;  /* 0x0000060702007986 */ /* 0x0001e2000c101512 */
[----:B--2---:R-:W-:-:S03]  /*9bc0*/  IADD3 R4, P1, R13, UR26, RZ ;  /* 0x0000001a0d047c10 */ /* 0x004fc6000ff3e0ff */
[----:B------:R-:W2:Y:S01]  /*9bd0*/  LDL.LU R13, [R1+0x54] ;  /* 0x00005400010d7983 */ /* 0x000ea20000300800 */
[----:B---3--:R-:W-:-:S03]  /*9be0*/  IADD3.X R5, R12, UR27, RZ, P1, !PT ;  /* 0x0000001b0c057c10 */ /* 0x008fc60008ffe4ff */
[----:B------:R-:W3:Y:S01]  /*9bf0*/  LDL.LU R12, [R1+0x58] ;  /* 0x00005800010c7983 */ /* 0x000ee20000300800 */
[----:B----4-:R-:W-:-:S03]  /*9c00*/  IADD3 R6, P1, R11, UR26, RZ ;  /* 0x0000001a0b067c10 */ /* 0x010fc6000ff3e0ff */
[----:B------:R-:W4:Y:S01]  /*9c10*/  LDL.LU R11, [R1+0x2c] ;  /* 0x00002c00010b7983 */ /* 0x000f220000300800 */
[----:B0-----:R-:W-:-:S03]  /*9c20*/  IADD3.X R7, R10, UR27, RZ, P1, !PT ;  /* 0x0000001b0a077c10 */ /* 0x001fc60008ffe4ff */
[----:B------:R-:W4:Y:S01]  /*9c30*/  LDL.LU R10, [R1+0x34] ;  /* 0x00003400010a7983 */ /* 0x000f220000300800 */
[----:B------:R-:W-:Y:S02]  /*9c40*/  F2FP.F16.F32.PACK_AB R34, R35, R34 ;  /* 0x000000222322723e */ /* 0x000fe400000000ff */
[----:B------:R-:W-:Y:S02]  /*9c50*/  F2FP.F16.F32.PACK_AB R38, R39, R38 ;  /* 0x000000262726723e */ /* 0x000fe400000000ff */
[----:B------:R-:W-:Y:S02]  /*9c60*/  PRMT R9, R34, 0x7632, R9 ;  /* 0x0000763222097816 */ /* 0x000fe40000000009 */
[----:B------:R-:W-:Y:S01]  /*9c70*/  F2FP.F16.F32.PACK_AB R40, R41, R40 ;  /* 0x000000282928723e */ /* 0x000fe200000000ff */
[----:B------:R-:W-:Y:S01]  /*9c80*/  STG.E.U16 desc[UR18][R2.64], R34 ;  /* 0x0000002202007986 */ /* 0x000fe2000c101512 */
[----:B------:R-:W-:-:S03]  /*9c90*/  PRMT R8, R38, 0x7632, R8 ;  /* 0x0000763226087816 */ /* 0x000fc60000000008 */
[----:B------:R-:W-:Y:S01]  /*9ca0*/  STG.E.U16 desc[UR18][R2.64+0x2], R9 ;  /* 0x0000020902007986 */ /* 0x000fe2000c101512 */
[----:B------:R-:W-:-:S03]  /*9cb0*/  F2FP.F16.F32.PACK_AB R42, R43, R42 ;  /* 0x0000002a2b2a723e */ /* 0x000fc600000000ff */
[----:B------:R0:W-:Y:S01]  /*9cc0*/  STG.E.U16 desc[UR18][R2.64+0x4], R36 ;  /* 0x0000042402007986 */ /* 0x0001e2000c101512 */
[----:B------:R-:W-:-:S03]  /*9cd0*/  F2FP.F16.F32.PACK_AB R44, R45, R44 ;  /* 0x0000002c2d2c723e */ /* 0x000fc600000000ff */
[----:B------:R-:W-:Y:S01]  /*9ce0*/  STG.E.U16 desc[UR18][R4.64], R38 ;  /* 0x0000002604007986 */ /* 0x000fe2000c101512 */
[----:B0-----:R-:W-:-:S03]  /*9cf0*/  PRMT R3, R40, 0x7632, R3 ;  /* 0x0000763228037816 */ /* 0x001fc60000000003 */
[----:B------:R0:W-:Y:S01]  /*9d00*/  STG.E.U16 desc[UR18][R4.64+0x2], R8 ;  /* 0x0000020804007986 */ /* 0x0001e2000c101512 */
[----:B------:R-:W-:-:S03]  /*9d10*/  PRMT R9, R42, 0x7632, R9 ;  /* 0x000076322a097816 */ /* 0x000fc60000000009 */
[----:B------:R-:W-:Y:S01]  /*9d20*/  STG.E.U16 desc[UR18][R4.64+0x4], R40 ;  /* 0x0000042804007986 */ /* 0x000fe2000c101512 */
[----:B------:R-:W-:-:S03]  /*9d30*/  IADD3 R2, P1, R15, UR26, RZ ;  /* 0x0000001a0f027c10 */ /* 0x000fc6000ff3e0ff */
[----:B------:R1:W-:Y:S01]  /*9d40*/  STG.E.U16 desc[UR18][R4.64+0x6], R3 ;  /* 0x0000060304007986 */ /* 0x0003e2000c101512 */
[----:B------:R-:W-:Y:S02]  /*9d50*/  F2FP.F16.F32.PACK_AB R46, R47, R46 ;  /* 0x0000002e2f2e723e */ /* 0x000fe400000000ff */
[----:B------:R-:W-:Y:S01]  /*9d60*/  F2FP.F16.F32.PACK_AB R48, R49, R48 ;  /* 0x000000303130723e */ /* 0x000fe200000000ff */
[----:B------:R-:W-:Y:S01]  /*9d70*/  STG.E.U16 desc[UR18][R6.64], R42 ;  /* 0x0000002a06007986 */ /* 0x000fe2000c101512 */
[----:B0-----:R-:W-:Y:S02]  /*9d80*/  PRMT R8, R46, 0x7632, R8 ;  /* 0x000076322e087816 */ /* 0x001fe40000000008 */
[----:B-1----:R-:W-:Y:S01]  /*9d90*/  PRMT R5, R44, 0x7632, R5 ;  /* 0x000076322c057816 */ /* 0x002fe20000000005 */
[----:B------:R-:W-:Y:S01]  /*9da0*/  STG.E.U16 desc[UR18][R6.64+0x2], R9 ;  /* 0x0000020906007986 */ /* 0x000fe2000c101512 */
[----:B------:R-:W-:-:S03]  /*9db0*/  IADD3.X R3, R14, UR27, RZ, P1, !PT ;  /* 0x0000001b0e037c10 */ /* 0x000fc60008ffe4ff */
[----:B------:R-:W-:Y:S01]  /*9dc0*/  STG.E.U16 desc[UR18][R6.64+0x4], R44 ;  /* 0x0000042c06007986 */ /* 0x000fe2000c101512 */
[----:B------:R-:W-:-:S03]  /*9dd0*/  F2FP.F16.F32.PACK_AB R50, R51, R50 ;  /* 0x000000323332723e */ /* 0x000fc600000000ff */
[----:B------:R0:W-:Y:S01]  /*9de0*/  STG.E.U16 desc[UR18][R6.64+0x6], R5 ;  /* 0x0000060506007986 */ /* 0x0001e2000c101512 */
[----:B------:R-:W-:-:S03]  /*9df0*/  F2FP.F16.F32.PACK_AB R52, R53, R52 ;  /* 0x000000343534723e */ /* 0x000fc600000000ff */
[----:B------:R-:W-:Y:S01]  /*9e00*/  STG.E.U16 desc[UR18][R2.64], R46 ;  /* 0x0000002e02007986 */ /* 0x000fe2000c101512 */
[----:B0-----:R-:W-:-:S03]  /*9e10*/  PRMT R7, R48, 0x7632, R7 ;  /* 0x0000763230077816 */ /* 0x001fc60000000007 */
[----:B------:R0:W-:Y:S01]  /*9e20*/  STG.E.U16 desc[UR18][R2.64+0x2], R8 ;  /* 0x0000020802007986 */ /* 0x0001e2000c101512 */
[----:B------:R-:W-:-:S03]  /*9e30*/  F2FP.F16.F32.PACK_AB R0, R55, R0 ;  /* 0x000000003700723e */ /* 0x000fc600000000ff */
[----:B------:R-:W-:Y:S01]  /*9e40*/  STG.E.U16 desc[UR18][R2.64+0x4], R48 ;  /* 0x0000043002007986 */ /* 0x000fe2000c101512 */
[----:B------:R-:W-:-:S03]  /*9e50*/  F2FP.F16.F32.PACK_AB R69, R69, R84 ;  /* 0x000000544545723e */ /* 0x000fc600000000ff */
[----:B------:R1:W-:Y:S01]  /*9e60*/  STG.E.U16 desc[UR18][R2.64+0x6], R7 ;  /* 0x0000060702007986 */ /* 0x0003e2000c101512 */
[----:B0-----:R-:W-:Y:S02]  /*9e70*/  PRMT R8, R52, 0x7632, R8 ;  /* 0x0000763234087816 */ /* 0x001fe40000000008 */
[----:B-1----:R-:W-:Y:S02]  /*9e80*/  PRMT R3, R50, 0x7632, R3 ;  /* 0x0000763232037816 */ /* 0x002fe40000000003 */
[----:B------:R-:W-:Y:S01]  /*9e90*/  PRMT R2, R0, 0x7632, R2 ;  /* 0x0000763200027816 */ /* 0x000fe20000000002 */
[----:B------:R-:W-:Y:S01]  /*9ea0*/  ULOP3.LUT UR4, UR4, 0x1, URZ, 0x3c, !UPT ;  /* 0x0000000104047892 */ /* 0x000fe2000f8e3c3f */
[----:B------:R-:W-:Y:S01]  /*9eb0*/  UMOV UR5, UR16 ;  /* 0x0000001000057c82 */ /* 0x000fe20008000000 */
[----:B------:R-:W-:Y:S01]  /*9ec0*/  UMOV UR10, UR15 ;  /* 0x0000000f000a7c82 */ /* 0x000fe20008000000 */
[----:B--2---:R-:W-:-:S04]  /*9ed0*/  IADD3 R4, P1, R13, UR26, RZ ;  /* 0x0000001a0d047c10 */ /* 0x004fc8000ff3e0ff */
[----:B---3--:R-:W-:Y:S02]  /*9ee0*/  IADD3.X R5, R12, UR27, RZ, P1, !PT ;  /* 0x0000001b0c057c10 */ /* 0x008fe40008ffe4ff */
[----:B----4-:R-:W-:-:S03]  /*9ef0*/  IADD3 R6, P1, R11, UR26, RZ ;  /* 0x0000001a0b067c10 */ /* 0x010fc6000ff3e0ff */
[----:B------:R-:W-:Y:S04]  /*9f00*/  STG.E.U16 desc[UR18][R4.64], R50 ;  /* 0x0000003204007986 */ /* 0x000fe8000c101512 */
[----:B------:R-:W-:Y:S04]  /*9f10*/  STG.E.U16 desc[UR18][R4.64+0x2], R3 ;  /* 0x0000020304007986 */ /* 0x000fe8000c101512 */
[----:B------:R-:W-:Y:S04]  /*9f20*/  STG.E.U16 desc[UR18][R4.64+0x4], R52 ;  /* 0x0000043404007986 */ /* 0x000fe8000c101512 */
[----:B------:R0:W-:Y:S02]  /*9f30*/  STG.E.U16 desc[UR18][R4.64+0x6], R8 ;  /* 0x0000060804007986 */ /* 0x0001e4000c101512 */
[----:B0-----:R-:W-:-:S02]  /*9f40*/  PRMT R5, R69, 0x7632, R5 ;  /* 0x0000763245057816 */ /* 0x001fc40000000005 */
[----:B------:R-:W-:-:S05]  /*9f50*/  IADD3.X R7, R10, UR27, RZ, P1, !PT ;  /* 0x0000001b0a077c10 */ /* 0x000fca0008ffe4ff */
[----:B------:R1:W-:Y:S04]  /*9f60*/  STG.E.U16 desc[UR18][R6.64], R0 ;  /* 0x0000000006007986 */ /* 0x0003e8000c101512 */
[----:B------:R1:W-:Y:S04]  /*9f70*/  STG.E.U16 desc[UR18][R6.64+0x2], R2 ;  /* 0x0000020206007986 */ /* 0x0003e8000c101512 */
[----:B------:R1:W-:Y:S04]  /*9f80*/  STG.E.U16 desc[UR18][R6.64+0x4], R69 ;  /* 0x0000044506007986 */ /* 0x0003e8000c101512 */
[----:B------:R1:W-:Y:S01]  /*9f90*/  STG.E.U16 desc[UR18][R6.64+0x6], R5 ;  /* 0x0000060506007986 */ /* 0x0003e2000c101512 */
[----:B------:R-:W-:Y:S05]  /*9fa0*/  @!P0 BRA `(.L_x_3428) ;  /* 0xffffff6400d88947 */ /* 0x000fea000383ffff */
.L_x_3418:
        /* <DEDUP_REMOVED lines=11> */
[----:B------:R-:W2:Y:S01]  /*a060*/  LDC.64 R20, c[0x0][0x258] ;  /* 0x00009600ff147b82 */ /* 0x000ea20000000a00 */
[----:B-1----:R-:W0:Y:S01]  /*a070*/  S2R R0, SR_TID.X ;  /* 0x0000000000007919 */ /* 0x002e220000002100 */
[----:B------:R-:W-:-:S06]  /*a080*/  UMOV UR4, 0x400 ;  /* 0x0000040000047882 */ /* 0x000fcc0000000000 */
[----:B------:R-:W1:Y:S01]  /*a090*/  S2UR UR5, SR_CgaCtaId ;  /* 0x00000000000579c3 */ /* 0x000e620000008800 */
[----:B--2---:R-:W-:Y:S02]  /*a0a0*/  LOP3.LUT R4, RZ, R20, RZ, 0x33, !PT ;  /* 0x00000014ff047212 */ /* 0x004fe400078e33ff */
[----:B------:R-:W-:Y:S02]  /*a0b0*/  LOP3.LUT R5, RZ, R21, RZ, 0x33, !PT ;  /* 0x00000015ff057212 */ /* 0x000fe400078e33ff */
[----:B------:R-:W-:-:S04]  /*a0c0*/  ISETP.GT.U32.AND P0, PT, R4, -0xa, PT ;  /* 0xfffffff60400780c */ /* 0x000fc80003f04070 */
[C---:B------:R-:W-:Y:S01]  /*a0d0*/  ISETP.GT.AND.EX P0, PT, R5.reuse, -0x1, PT, P0 ;  /* 0xffffffff0500780c */ /* 0x040fe20003f04300 */
[----:B-1----:R-:W-:Y:S01]  /*a0e0*/  ULEA UR6, UR5, UR4, 0x18 ;  /* 0x0000000405067291 */ /* 0x002fe2000f8ec03f */
        /* <DEDUP_REMOVED lines=61> */
.L_x_3445:
        /* <DEDUP_REMOVED lines=42> */
.L_x_3432:
[----:B------:R-:W-:Y:S05]  /*a760*/  BSYNC B1 ;  /* 0x0000000000017941 */ /* 0x000fea0003800000 */
.L_x_3431:
        /* <DEDUP_REMOVED lines=18> */
.L_x_3435:
        /* <DEDUP_REMOVED lines=55> */
.L_x_3434:
[----:B------:R-:W-:Y:S05]  /*ac00*/  BSYNC B1 ;  /* 0x0000000000017941 */ /* 0x000fea0003800000 */
.L_x_3433:
        /* <DEDUP_REMOVED lines=35> */
.L_x_3437:
[----:B------:R-:W-:Y:S05]  /*ae40*/  BSYNC B1 ;  /* 0x0000000000017941 */ /* 0x000fea0003800000 */
.L_x_3436:
        /* <DEDUP_REMOVED lines=15> */
.L_x_3430:
[----:B------:R-:W-:Y:S05]  /*af40*/  BSYNC B0 ;  /* 0x0000000000007941 */ /* 0x000fea0003800000 */
.L_x_3429:
        /* <DEDUP_REMOVED lines=36> */
.L_x_3454:
        /* <DEDUP_REMOVED lines=41> */
.L_x_3464:
        /* <DEDUP_REMOVED lines=35> */
.L_x_3474:
[----:B----4-:R-:W-:Y:S01]  /*b650*/  FADD.FTZ R30, R42, R32 ;  /* 0x000000202a1e7221 */ /* 0x010fe20000010000 */
[----:B------:R-:W-:Y:S02]  /*b660*/  @!P2 F2FP.F16.F32.PACK_AB R25, RZ, R33 ;  /* 0x00000021ff19a23e */ /* 0x000fe400000000ff */
[----:B------:R-:W-:Y:S02]  /*b670*/  MOV R33, R18 ;  /* 0x0000001200217202 */ /* 0x000fe40000000f00 */
[----:B------:R-:W-:Y:S01]  /*b680*/  @!P2 F2FP.F16.F32.PACK_AB R30, RZ, R30 ;  /* 0x0000001eff1ea23e */ /* 0x000fe200000000ff */
[----:B------:R4:W-:Y:S04]  /*b690*/  @!P2 STG.E.U16 desc[UR18][R26.64+0x78], R25 ;  /* 0x000078191a00a986 */ /* 0x0009e8000c101512 */
[----:B------:R4:W-:Y:S02]  /*b6a0*/  @!P2 STG.E.U16 desc[UR18][R28.64+0x78], R30 ;  /* 0x0000781e1c00a986 */ /* 0x0009e4000c101512 */
.L_x_3440:
[----:B------:R-:W-:Y:S05]  /*b6b0*/  BSYNC B0 ;  /* 0x0000000000007941 */ /* 0x000fea0003800000 */
.L_x_3439:
        /* <DEDUP_REMOVED lines=146> */
.L_x_3508:
[----:B01----:R-:W-:Y:S01]  /*bfe0*/  FADD.FTZ R30, R50, R32 ;  /* 0x00000020321e7221 */ /* 0x003fe20000010000 */
[----:B------:R-:W-:-:S04]  /*bff0*/  @!P0 F2FP.F16.F32.PACK_AB R25, RZ, R36 ;  /* 0x00000024ff19823e */ /* 0x000fc800000000ff */
[----:B------:R-:W-:Y:S01]  /*c000*/  @!P0 F2FP.F16.F32.PACK_AB R30, RZ, R30 ;  /* 0x0000001eff1e823e */ /* 0x000fe200000000ff */
[----:B------:R0:W-:Y:S04]  /*c010*/  @!P0 STG.E.U16 desc[UR18][R26.64+0xb4], R25 ;  /* 0x0000b4191a008986 */ /* 0x0001e8000c101512 */
[----:B------:R0:W-:Y:S02]  /*c020*/  @!P0 STG.E.U16 desc[UR18][R28.64+0xb4], R30 ;  /* 0x0000b41e1c008986 */ /* 0x0001e4000c101512 */
.L_x_3438:
[----:B------:R-:W-:Y:S05]  /*c030*/  WARPSYNC.ALL ;  /* 0x0000000000007948 */ /* 0x000fea0003800000 */
[----:B------:R-:W-:Y:S01]  /*c040*/  IADD3 R14, R14, 0x900, RZ ;  /* 0x000009000e0e7810 */ /* 0x000fe20007ffe0ff */
[----:B------:R-:W-:Y:S03]  /*c050*/  BAR.SYNC.DEFER_BLOCKING 0x0 ;  /* 0x0000000000007b1d */ /* 0x000fe60000010000 */
[----:B------:R-:W-:-:S13]  /*c060*/  ISETP.GE.AND P0, PT, R14, UR20, PT ;  /* 0x000000140e007c0c */ /* 0x000fda000bf06270 */
[----:B------:R-:W-:Y:S05]  /*c070*/  @!P0 BRA `(.L_x_3445) ;  /* 0xffffffe400108947 */ /* 0x000fea000383ffff */
[----:B------:R-:W-:Y:S05]  /*c080*/  EXIT ;  /* 0x000000000000794d */ /* 0x000fea0003800000 */
.L_x_3441:
[----:B------:R-:W-:Y:S01]  /*c090*/  HFMA2.MMA R31, -RZ, RZ, 0, 4.76837158203125e-07 ;  /* 0x00000008ff1f7435 */ /* 0x000fe200000001ff */
[----:B--2---:R-:W-:Y:S02]  /*c0a0*/  MOV R34, R26 ;  /* 0x0000001a00227202 */ /* 0x004fe40000000f00 */
[----:B------:R-:W-:Y:S02]  /*c0b0*/  MOV R30, 0x101f ;  /* 0x0000101f001e7802 */ /* 0x000fe40000000f00 */
[----:B0-----:R-:W-:-:S07]  /*c0c0*/  MOV R25, 0xffff ;  /* 0x0000ffff00197802 */ /* 0x001fce0000000f00 */
[----:B-1-3-5:R-:W-:Y:S05]  /*c0d0*/  WARPSYNC.COLLECTIVE R25, `(.L_x_3446) ;  /* 0x0000000019087348 */ /* 0x02afea0003c00000 */
[----:B------:R0:W2:Y:S02]  /*c0e0*/  SHFL.BFLY P3, R32, R34, R31, R30 ;  /* 0x0c00001f22207389 */ /* 0x0000a4000006001e */
[----:B0123-5:R-:W-:Y:S01]  /*c0f0*/  ENDCOLLECTIVE ;  /* 0x000000000000791b */ /* 0x02ffe20003800000 */
.L_x_3446:
[----:B------:R-:W-:Y:S02]  /*c100*/  MOV R34, R27 ;  /* 0x0000001b00227202 */ /* 0x000fe40000000f00 */
[----:B------:R-:W-:-:S07]  /*c110*/  MOV R29, R32 ;  /* 0x00000020001d7202 */ /* 0x000fce0000000f00 */
[----:B------:R-:W-:Y:S05]  /*c120*/  WARPSYNC.COLLECTIVE R25, `(.L_x_3447) ;  /* 0x0000000019087348 */ /* 0x000fea0003c00000 */
[----:B------:R0:W1:Y:S02]  /*c130*/  SHFL.BFLY P3, R32, R34, R31, R30 ;  /* 0x0c00001f22207389 */ /* 0x000064000006001e */
[----:B01----:R-:W-:Y:S01]  /*c140*/  ENDCOLLECTIVE ;  /* 0x000000000000791b */ /* 0x003fe20003800000 */
.L_x_3447:
[----:B------:R-:W-:Y:S01]  /*c150*/  FADD.FTZ R29, R29, R26 ;  /* 0x0000001a1d1d7221 */ /* 0x000fe20000010000 */
[----:B------:R-:W-:-:S04]  /*c160*/  HFMA2.MMA R31, -RZ, RZ, 0, 2.384185791015625e-07 ;  /* 0x00000004ff1f7435 */ /* 0x000fc800000001ff */
[----:B------:R-:W-:Y:S02]  /*c170*/  MOV R34, R29 ;  /* 0x0000001d00227202 */ /* 0x000fe40000000f00 */
[----:B------:R-:W-:-:S07]  /*c180*/  MOV R28, R32 ;  /* 0x00000020001c7202 */ /* 0x000fce0000000f00 */
[----:B------:R-:W-:Y:S05]  /*c190*/  WARPSYNC.COLLECTIVE R25, `(.L_x_3448) ;  /* 0x0000000019087348 */ /* 0x000fea0003c00000 */
[----:B------:R0:W1:Y:S02]  /*c1a0*/  SHFL.BFLY P3, R32, R34, R31, R30 ;  /* 0x0c00001f22207389 */ /* 0x000064000006001e */
[----:B01----:R-:W-:Y:S01]  /*c1b0*/  ENDCOLLECTIVE ;  /* 0x000000000000791b */ /* 0x003fe20003800000 */
.L_x_3448:
[----:B------:R-:W-:-:S05]  /*c1c0*/  FADD.FTZ R28, R28, R27 ;  /* 0x0000001b1c1c7221 */ /* 0x000fca0000010000 */
[----:B------:R-:W-:Y:S02]  /*c1d0*/  MOV R34, R28 ;  /* 0x0000001c00227202 */ /* 0x000fe40000000f00 */
[----:B------:R-:W-:-:S07]  /*c1e0*/  MOV R36, R32 ;  /* 0x0000002000247202 */ /* 0x000fce0000000f00 */
[----:B------:R-:W-:Y:S05]  /*c1f0*/  WARPSYNC.COLLECTIVE R25, `(.L_x_3449) ;  /* 0x0000000019087348 */ /* 0x000fea0003c00000 */
[----:B------:R0:W1:Y:S02]  /*c200*/  SHFL.BFLY P3, R32, R34, R31, R30 ;  /* 0x0c00001f22207389 */ /* 0x000064000006001e */
[----:B01----:R-:W-:Y:S01]  /*c210*/  ENDCOLLECTIVE ;  /* 0x000000000000791b */ /* 0x003fe20003800000 */
.L_x_3449:
[----:B------:R-:W-:Y:S01]  /*c220*/  FADD.FTZ R36, R29, R36 ;  /* 0x000000241d247221 */ /* 0x000fe20000010000 */
[----:B------:R-:W-:-:S04]  /*c230*/  HFMA2.MMA R31, -RZ, RZ, 0, 1.1920928955078125e-07 ;  /* 0x00000002ff1f7435 */ /* 0x000fc800000001ff */
[----:B------:R-:W-:Y:S02]  /*c240*/  MOV R34, R36 ;  /* 0x0000002400227202 */ /* 0x000fe40000000f00 */
[----:B------:R-:W-:-:S07]  /*c250*/  MOV R33, R32 ;  /* 0x0000002000217202 */ /* 0x000fce0000000f00 */
[----:B------:R-:W-:Y:S05]  /*c260*/  WARPSYNC.COLLECTIVE R25, `(.L_x_3450) ;  /* 0x0000000019087348 */ /* 0x000fea0003c00000 */
[----:B------:R0:W1:Y:S02]  /*c270*/  SHFL.BFLY P3, R32, R34, R31, R30 ;  /* 0x0c00001f22207389 */ /* 0x000064000006001e */
[----:B01----:R-:W-:Y:S01]  /*c280*/  ENDCOLLECTIVE ;  /* 0x000000000000791b */ /* 0x003fe20003800000 */
.L_x_3450:
[----:B------:R-:W-:-:S05]  /*c290*/  FADD.FTZ R33, R28, R33 ;  /* 0x000000211c217221 */ /* 0x000fca0000010000 */
[----:B------:R-:W-:Y:S02]  /*c2a0*/  MOV R34, R33 ;  /* 0x0000002100227202 */ /* 0x000fe40000000f00 */
[----:B------:R-:W-:-:S07]  /*c2b0*/  MOV R35, R32 ;  /* 0x0000002000237202 */ /* 0x000fce0000000f00 */
[----:B------:R-:W-:Y:S05]  /*c2c0*/  WARPSYNC.COLLECTIVE R25, `(.L_x_3451) ;  /* 0x0000000019087348 */ /* 0x000fea0003c00000 */
[----:B------:R0:W1:Y:S02]  /*c2d0*/  SHFL.BFLY P3, R32, R34, R31, R30 ;  /* 0x0c00001f22207389 */ /* 0x000064000006001e */
[----:B01----:R-:W-:Y:S01]  /*c2e0*/  ENDCOLLECTIVE ;  /* 0x000000000000791b */ /* 0x003fe20003800000 */
.L_x_3451:
[----:B------:R-:W-:Y:S01]  /*c2f0*/  FADD.FTZ R35, R36, R35 ;  /* 0x0000002324237221 */ /* 0x000fe20000010000 */
[----:B------:R-:W-:-:S04]  /*c300*/  HFMA2.MMA R31, -RZ, RZ, 0, 5.9604644775390625e-08 ;  /* 0x00000001ff1f7435 */ /* 0x000fc800000001ff */
[----:B------:R-:W-:Y:S02]  /*c310*/  MOV R34, R35 ;  /* 0x0000002300227202 */ /* 0x000fe40000000f00 */
[----:B------:R-:W-:-:S07]  /*c320*/  MOV R26, R32 ;  /* 0x00000020001a7202 */ /* 0x000fce0000000f00 */
[----:B------:R-:W-:Y:S05]  /*c330*/  WARPSYNC.COLLECTIVE R25, `(.L_x_3452) ;  /* 0x0000000019087348 */ /* 0x000fea0003c00000 */
[----:B------:R0:W1:Y:S02]  /*c340*/  SHFL.BFLY P3, R32, R34, R31, R30 ;  /* 0x0c00001f22207389 */ /* 0x000064000006001e */
[----:B01----:R-:W-:Y:S01]  /*c350*/  ENDCOLLECTIVE ;  /* 0x000000000000791b */ /* 0x003fe20003800000 */
.L_x_3452:
[----:B------:R-:W-:-:S05]  /*c360*/  FADD.FTZ R37, R33, R26 ;  /* 0x0000001a21257221 */ /* 0x000fca0000010000 */
[----:B------:R-:W-:Y:S02]  /*c370*/  MOV R34, R37 ;  /* 0x0000002500227202 */ /* 0x000fe40000000f00 */
[----:B------:R-:W-:-:S07]  /*c380*/  MOV R38, R32 ;  /* 0x0000002000267202 */ /* 0x000fce0000000f00 */
[----:B------:R-:W-:Y:S05]  /*c390*/  WARPSYNC.COLLECTIVE R25, `(.L_x_3453) ;  /* 0x0000000019087348 */ /* 0x000fea0003c00000 */
[----:B------:R0:W1:Y:S02]  /*c3a0*/  SHFL.BFLY P3, R32, R34, R31, R30 ;  /* 0x0c00001f22207389 */ /* 0x000064000006001e */
[----:B01----:R-:W-:Y:S01]  /*c3b0*/  ENDCOLLECTIVE ;  /* 0x000000000000791b */ /* 0x003fe20003800000 */
.L_x_3453:
[----:B------:R-:W-:Y:S01]  /*c3c0*/  FADD.FTZ R38, R35, R38 ;  /* 0x0000002623267221 */ /* 0x000fe20000010000 */
[----:B------:R-:W-:Y:S06]  /*c3d0*/  BRA `(.L_x_3454) ;  /* 0xffffffec006c7947 */ /* 0x000fec000383ffff */
.L_x_3442:
        /* <DEDUP_REMOVED lines=8> */
.L_x_3456:
[----:B------:R-:W-:Y:S05]  /*c460*/  BSYNC B1 ;  /* 0x0000000000017941 */ /* 0x000fea0003800000 */
.L_x_3455:
        /* <DEDUP_REMOVED lines=8> */
.L_x_3457:
[----:B------:R-:W-:Y:S01]  /*c4f0*/  FADD.FTZ R36, R36, R33 ;  /* 0x0000002124247221 */ /* 0x000fe20000010000 */
[----:B------:R-:W-:-:S04]  /*c500*/  HFMA2.MMA R31, -RZ, RZ, 0, 2.384185791015625e-07 ;  /* 0x00000004ff1f7435 */ /* 0x000fc800000001ff */
[----:B------:R-:W-:Y:S02]  /*c510*/  MOV R34, R36 ;  /* 0x0000002400227202 */ /* 0x000fe40000000f00 */
[----:B------:R-:W-:-:S07]  /*c520*/  MOV R38, R32 ;  /* 0x0000002000267202 */ /* 0x000fce0000000f00 */
[----:B------:R-:W-:Y:S05]  /*c530*/  WARPSYNC.COLLECTIVE R25, `(.L_x_3458) ;  /* 0x0000000019087348 */ /* 0x000fea0003c00000 */
[----:B------:R0:W1:Y:S02]  /*c540*/  SHFL.BFLY P3, R32, R34, R31, R30 ;  /* 0x0c00001f22207389 */ /* 0x000064000006001e */
[----:B01----:R-:W-:Y:S01]  /*c550*/  ENDCOLLECTIVE ;  /* 0x000000000000791b */ /* 0x003fe20003800000 */
.L_x_3458:
[----:B------:R-:W-:-:S05]  /*c560*/  FADD.FTZ R38, R38, R35 ;  /* 0x0000002326267221 */ /* 0x000fca0000010000 */
[----:B------:R-:W-:Y:S02]  /*c570*/  MOV R34, R38 ;  /* 0x0000002600227202 */ /* 0x000fe40000000f00 */
[----:B------:R-:W-:-:S07]  /*c580*/  MOV R37, R32 ;  /* 0x0000002000257202 */ /* 0x000fce0000000f00 */
[----:B------:R-:W-:Y:S05]  /*c590*/  WARPSYNC.COLLECTIVE R25, `(.L_x_3459) ;  /* 0x0000000019087348 */ /* 0x000fea0003c00000 */
[----:B------:R0:W1:Y:S02]  /*c5a0*/  SHFL.BFLY P3, R32, R34, R31, R30 ;  /* 0x0c00001f22207389 */ /* 0x000064000006001e */
[----:B01----:R-:W-:Y:S01]  /*c5b0*/  ENDCOLLECTIVE ;  /* 0x000000000000791b */ /* 0x003fe20003800000 */
.L_x_3459:
[----:B------:R-:W-:Y:S01]  /*c5c0*/  FADD.FTZ R37, R36, R37 ;  /* 0x0000002524257221 */ /* 0x000fe20000010000 */
[----:B------:R-:W-:-:S04]  /*c5d0*/  HFMA2.MMA R31, -RZ, RZ, 0, 1.1920928955078125e-07 ;  /* 0x00000002ff1f7435 */ /* 0x000fc800000001ff */
[----:B------:R-:W-:Y:S02]  /*c5e0*/  MOV R34, R37 ;  /* 0x0000002500227202 */ /* 0x000fe40000000f00 */
[----:B------:R-:W-:-:S07]  /*c5f0*/  MOV R39, R32 ;  /* 0x0000002000277202 */ /* 0x000fce0000000f00 */
[----:B------:R-:W-:Y:S05]  /*c600*/  WARPSYNC.COLLECTIVE R25, `(.L_x_3460) ;  /* 0x0000000019087348 */ /* 0x000fea0003c00000 */
[----:B------:R0:W1:Y:S02]  /*c610*/  SHFL.BFLY P3, R32, R34, R31, R30 ;  /* 0x0c00001f22207389 */ /* 0x000064000006001e */
[----:B01----:R-:W-:Y:S01]  /*c620*/  ENDCOLLECTIVE ;  /* 0x000000000000791b */ /* 0x003fe20003800000 */
.L_x_3460:
[----:B------:R-:W-:-:S05]  /*c630*/  FADD.FTZ R39, R38, R39 ;  /* 0x0000002726277221 */ /* 0x000fca0000010000 */
[----:B------:R-:W-:Y:S02]  /*c640*/  MOV R34, R39 ;  /* 0x0000002700227202 */ /* 0x000fe40000000f00 */
[----:B------:R-:W-:-:S07]  /*c650*/  MOV R40, R32 ;  /* 0x0000002000287202 */ /* 0x000fce0000000f00 */
[----:B------:R-:W-:Y:S05]  /*c660*/  WARPSYNC.COLLECTIVE R25, `(.L_x_3461) ;  /* 0x0000000019087348 */ /* 0x000fea0003c00000 */
[----:B------:R0:W1:Y:S02]  /*c670*/  SHFL.BFLY P3, R32, R34, R31, R30 ;  /* 0x0c00001f22207389 */ /* 0x000064000006001e */
[----:B01----:R-:W-:Y:S01]  /*c680*/  ENDCOLLECTIVE ;  /* 0x000000000000791b */ /* 0x003fe20003800000 */
.L_x_3461:
[----:B------:R-:W-:Y:S01]  /*c690*/  FADD.FTZ R40, R37, R40 ;  /* 0x0000002825287221 */ /* 0x000fe20000010000 */
[----:B------:R-:W-:-:S04]  /*c6a0*/  HFMA2.MMA R31, -RZ, RZ, 0, 5.9604644775390625e-08 ;  /* 0x00000001ff1f7435 */ /* 0x000fc800000001ff */
[----:B------:R-:W-:Y:S02]  /*c6b0*/  MOV R34, R40 ;  /* 0x0000002800227202 */ /* 0x000fe40000000f00 */
[----:B------:R-:W-:-:S07]  /*c6c0*/  MOV R42, R32 ;  /* 0x00000020002a7202 */ /* 0x000fce0000000f00 */
[----:B------:R-:W-:Y:S05]  /*c6d0*/  WARPSYNC.COLLECTIVE R25, `(.L_x_3462) ;  /* 0x0000000019087348 */ /* 0x000fea0003c00000 */
[----:B------:R0:W1:Y:S02]  /*c6e0*/  SHFL.BFLY P3, R32, R34, R31, R30 ;  /* 0x0c00001f22207389 */ /* 0x000064000006001e */
[----:B01----:R-:W-:Y:S01]  /*c6f0*/  ENDCOLLECTIVE ;  /* 0x000000000000791b */ /* 0x003fe20003800000 */
.L_x_3462:
[----:B------:R-:W-:-:S05]  /*c700*/  FADD.FTZ R42, R39, R42 ;  /* 0x0000002a272a7221 */ /* 0x000fca0000010000 */
[----:B------:R-:W-:Y:S02]  /*c710*/  MOV R34, R42 ;  /* 0x0000002a00227202 */ /* 0x000fe40000000f00 */
[----:B------:R-:W-:-:S07]  /*c720*/  MOV R33, R32 ;  /* 0x0000002000217202 */ /* 0x000fce0000000f00 */
[----:B------:R-:W-:Y:S05]  /*c730*/  WARPSYNC.COLLECTIVE R25, `(.L_x_3463) ;  /* 0x0000000019087348 */ /* 0x000fea0003c00000 */
[----:B------:R0:W1:Y:S02]  /*c740*/  SHFL.BFLY P3, R32, R34, R31, R30 ;  /* 0x0c00001f22207389 */ /* 0x000064000006001e */
[----:B01----:R-:W-:Y:S01]  /*c750*/  ENDCOLLECTIVE ;  /* 0x000000000000791b */ /* 0x003fe20003800000 */
.L_x_3463:
[----:B------:R-:W-:Y:S01]  /*c760*/  FADD.FTZ R33, R40, R33 ;  /* 0x0000002128217221 */ /* 0x000fe20000010000 */
[----:B------:R-:W-:Y:S06]  /*c770*/  BRA `(.L_x_3464) ;  /* 0xffffffec00287947 */ /* 0x000fec000383ffff */
.L_x_3443:
        /* <DEDUP_REMOVED lines=8> */
.L_x_3466:
[----:B------:R-:W-:Y:S05]  /*c800*/  BSYNC B1 ;  /* 0x0000000000017941 */ /* 0x000fea0003800000 */
.L_x_3465:
        /* <DEDUP_REMOVED lines=8> */
.L_x_3467:
[----:B------:R-:W-:Y:S01]  /*c890*/  FADD.FTZ R36, R36, R33 ;  /* 0x0000002124247221 */ /* 0x000fe20000010000 */
[----:B------:R-:W-:-:S04]  /*c8a0*/  HFMA2.MMA R31, -RZ, RZ, 0, 2.384185791015625e-07 ;  /* 0x00000004ff1f7435 */ /* 0x000fc800000001ff */
[----:B------:R-:W-:Y:S02]  /*c8b0*/  MOV R34, R36 ;  /* 0x0000002400227202 */ /* 0x000fe40000000f00 */
[----:B------:R-:W-:-:S07]  /*c8c0*/  MOV R38, R32 ;  /* 0x0000002000267202 */ /* 0x000fce0000000f00 */
[----:B------:R-:W-:Y:S05]  /*c8d0*/  WARPSYNC.COLLECTIVE R25, `(.L_x_3468) ;  /* 0x0000000019087348 */ /* 0x000fea0003c00000 */
[----:B------:R0:W1:Y:S02]  /*c8e0*/  SHFL.BFLY P3, R32, R34, R31, R30 ;  /* 0x0c00001f22207389 */ /* 0x000064000006001e */
[----:B01----:R-:W-:Y:S01]  /*c8f0*/  ENDCOLLECTIVE ;  /* 0x000000000000791b */ /* 0x003fe20003800000 */
.L_x_3468:
[----:B------:R-:W-:-:S05]  /*c900*/  FADD.FTZ R38, R38, R35 ;  /* 0x0000002326267221 */ /* 0x000fca0000010000 */
[----:B------:R-:W-:Y:S02]  /*c910*/  MOV R34, R38 ;  /* 0x0000002600227202 */ /* 0x000fe40000000f00 */
[----:B------:R-:W-:-:S07]  /*c920*/  MOV R37, R32 ;  /* 0x0000002000257202 */ /* 0x000fce0000000f00 */
[----:B------:R-:W-:Y:S05]  /*c930*/  WARPSYNC.COLLECTIVE R25, `(.L_x_3469) ;  /* 0x0000000019087348 */ /* 0x000fea0003c00000 */
[----:B------:R0:W1:Y:S02]  /*c940*/  SHFL.BFLY P3, R32, R34, R31, R30 ;  /* 0x0c00001f22207389 */ /* 0x000064000006001e */
[----:B01----:R-:W-:Y:S01]  /*c950*/  ENDCOLLECTIVE ;  /* 0x000000000000791b */ /* 0x003fe20003800000 */
.L_x_3469:
[----:B------:R-:W-:Y:S01]  /*c960*/  FADD.FTZ R37, R36, R37 ;  /* 0x0000002524257221 */ /* 0x000fe20000010000 */
[----:B------:R-:W-:-:S04]  /*c970*/  HFMA2.MMA R31, -RZ, RZ, 0, 1.1920928955078125e-07 ;  /* 0x00000002ff1f7435 */ /* 0x000fc800000001ff */
[----:B------:R-:W-:Y:S02]  /*c980*/  MOV R34, R37 ;  /* 0x0000002500227202 */ /* 0x000fe40000000f00 */
[----:B------:R-:W-:-:S07]  /*c990*/  MOV R39, R32 ;  /* 0x0000002000277202 */ /* 0x000fce0000000f00 */
[----:B------:R-:W-:Y:S05]  /*c9a0*/  WARPSYNC.COLLECTIVE R25, `(.L_x_3470) ;  /* 0x0000000019087348 */ /* 0x000fea0003c00000 */
[----:B------:R0:W1:Y:S02]  /*c9b0*/  SHFL.BFLY P3, R32, R34, R31, R30 ;  /* 0x0c00001f22207389 */ /* 0x000064000006001e */
[----:B01----:R-:W-:Y:S01]  /*c9c0*/  ENDCOLLECTIVE ;  /* 0x000000000000791b */ /* 0x003fe20003800000 */
.L_x_3470:
[----:B------:R-:W-:-:S05]  /*c9d0*/  FADD.FTZ R39, R38, R39 ;  /* 0x0000002726277221 */ /* 0x000fca0000010000 */
[----:B------:R-:W-:Y:S02]  /*c9e0*/  MOV R34, R39 ;  /* 0x0000002700227202 */ /* 0x000fe40000000f00 */
[----:B------:R-:W-:-:S07]  /*c9f0*/  MOV R40, R32 ;  /* 0x0000002000287202 */ /* 0x000fce0000000f00 */
[----:B------:R-:W-:Y:S05]  /*ca00*/  WARPSYNC.COLLECTIVE R25, `(.L_x_3471) ;  /* 0x0000000019087348 */ /* 0x000fea0003c00000 */
[----:B------:R0:W1:Y:S02]  /*ca10*/  SHFL.BFLY P3, R32, R34, R31, R30 ;  /* 0x0c00001f22207389 */ /* 0x000064000006001e */
[----:B01----:R-:W-:Y:S01]  /*ca20*/  ENDCOLLECTIVE ;  /* 0x000000000000791b */ /* 0x003fe20003800000 */
.L_x_3471:
[----:B------:R-:W-:Y:S01]  /*ca30*/  FADD.FTZ R40, R37, R40 ;  /* 0x0000002825287221 */ /* 0x000fe20000010000 */
[----:B------:R-:W-:-:S04]  /*ca40*/  HFMA2.MMA R31, -RZ, RZ, 0, 5.9604644775390625e-08 ;  /* 0x00000001ff1f7435 */ /* 0x000fc800000001ff */
[----:B------:R-:W-:Y:S02]  /*ca50*/  MOV R34, R40 ;  /* 0x0000002800227202 */ /* 0x000fe40000000f00 */
[----:B------:R-:W-:-:S07]  /*ca60*/  MOV R42, R32 ;  /* 0x00000020002a7202 */ /* 0x000fce0000000f00 */
[----:B------:R-:W-:Y:S05]  /*ca70*/  WARPSYNC.COLLECTIVE R25, `(.L_x_3472) ;  /* 0x0000000019087348 */ /* 0x000fea0003c00000 */
[----:B------:R0:W1:Y:S02]  /*ca80*/  SHFL.BFLY P3, R32, R34, R31, R30 ;  /* 0x0c00001f22207389 */ /* 0x000064000006001e */
[----:B01----:R-:W-:Y:S01]  /*ca90*/  ENDCOLLECTIVE ;  /* 0x000000000000791b */ /* 0x003fe20003800000 */
.L_x_3472:
[----:B------:R-:W-:-:S05]  /*caa0*/  FADD.FTZ R42, R39, R42 ;  /* 0x0000002a272a7221 */ /* 0x000fca0000010000 */
[----:B------:R-:W-:Y:S02]  /*cab0*/  MOV R34, R42 ;  /* 0x0000002a00227202 */ /* 0x000fe40000000f00 */
[----:B------:R-:W-:-:S07]  /*cac0*/  MOV R33, R32 ;  /* 0x0000002000217202 */ /* 0x000fce0000000f00 */
[----:B------:R-:W-:Y:S05]  /*cad0*/  WARPSYNC.COLLECTIVE R25, `(.L_x_3473) ;  /* 0x0000000019087348 */ /* 0x000fea0003c00000 */
[----:B------:R0:W1:Y:S02]  /*cae0*/  SHFL.BFLY P3, R32, R34, R31, R30 ;  /* 0x0c00001f22207389 */ /* 0x000064000006001e */
[----:B01----:R-:W-:Y:S01]  /*caf0*/  ENDCOLLECTIVE ;  /* 0x000000000000791b */ /* 0x003fe20003800000 */
.L_x_3473:
[----:B------:R-:W-:Y:S01]  /*cb00*/  FADD.FTZ R33, R40, R33 ;  /* 0x0000002128217221 */ /* 0x000fe20000010000 */
[----:B------:R-:W-:Y:S06]  /*cb10*/  BRA `(.L_x_3474) ;  /* 0xffffffe800cc7947 */ /* 0x000fec000383ffff */
.L_x_3444:
        /* <DEDUP_REMOVED lines=8> */
.L_x_3476:
[----:B------:R-:W-:Y:S05]  /*cba0*/  BSYNC B0 ;  /* 0x0000000000007941 */ /* 0x000fea0003800000 */
.L_x_3475:
        /* <DEDUP_REMOVED lines=12> */
.L_x_3477:
        /* <DEDUP_REMOVED lines=13> */
.L_x_3478:
[----:B------:R-:W-:Y:S02]  /*cd40*/  MOV R34, R28 ;  /* 0x0000001c00227202 */ /* 0x000fe40000000f00 */
[----:B------:R-:W-:-:S07]  /*cd50*/  MOV R26, R32 ;  /* 0x00000020001a7202 */ /* 0x000fce0000000f00 */
[----:B------:R-:W-:Y:S05]  /*cd60*/  WARPSYNC.COLLECTIVE R25, `(.L_x_3479) ;  /* 0x0000000019087348 */ /* 0x000fea0003c00000 */
[----:B------:R0:W1:Y:S02]  /*cd70*/  SHFL.BFLY P3, R32, R34, R31, R30 ;  /* 0x0c00001f22207389 */ /* 0x000064000006001e */
[----:B01----:R-:W-:Y:S01]  /*cd80*/  ENDCOLLECTIVE ;  /* 0x000000000000791b */ /* 0x003fe20003800000 */
.L_x_3479:
        /* <DEDUP_REMOVED lines=10> */
.L_x_3480:
[----:B------:R-:W-:Y:S02]  /*ce30*/  MOV R34, R27 ;  /* 0x0000001b00227202 */ /* 0x000fe40000000f00 */
[----:B------:R-:W-:-:S07]  /*ce40*/  MOV R29, R32 ;  /* 0x00000020001d7202 */ /* 0x000fce0000000f00 */
[----:B------:R-:W-:Y:S05]  /*ce50*/  WARPSYNC.COLLECTIVE R25, `(.L_x_3481) ;  /* 0x0000000019087348 */ /* 0x000fea0003c00000 */
[----:B------:R0:W1:Y:S02]  /*ce60*/  SHFL.BFLY P3, R32, R34, R31, R30 ;  /* 0x0c00001f22207389 */ /* 0x000064000006001e */
[----:B01----:R-:W-:Y:S01]  /*ce70*/  ENDCOLLECTIVE ;  /* 0x000000000000791b */ /* 0x003fe20003800000 */
.L_x_3481:
        /* <DEDUP_REMOVED lines=12> */
.L_x_3482:
[----:B------:R-:W0:Y:S01]  /*cf40*/  LDC.64 R26, c[0x0][0x218] ;  /* 0x00008600ff1a7b82 */ /* 0x000e220000000a00 */
[----:B------:R-:W-:Y:S02]  /*cf50*/  MOV R34, R36 ;  /* 0x0000002400227202 */ /* 0x000fe40000000f00 */
[----:B------:R-:W-:-:S07]  /*cf60*/  MOV R38, R32 ;  /* 0x0000002000267202 */ /* 0x000fce0000000f00 */
[----:B0-----:R-:W-:Y:S05]  /*cf70*/  WARPSYNC.COLLECTIVE R25, `(.L_x_3483) ;  /* 0x0000000019087348 */ /* 0x001fea0003c00000 */
[----:B------:R1:W2:Y:S02]  /*cf80*/  SHFL.BFLY P3, R32, R34, R31, R30 ;  /* 0x0c00001f22207389 */ /* 0x0002a4000006001e */
[----:B012---:R-:W-:Y:S01]  /*cf90*/  ENDCOLLECTIVE ;  /* 0x000000000000791b */ /* 0x007fe20003800000 */
.L_x_3483:
        /* <DEDUP_REMOVED lines=10> */
.L_x_3484:
        /* <DEDUP_REMOVED lines=8> */
.L_x_3485:
[----:B------:R-:W-:Y:S01]  /*d0c0*/  FADD.FTZ R42, R42, R39 ;  /* 0x000000272a2a7221 */ /* 0x000fe20000010000 */
[----:B------:R-:W-:-:S04]  /*d0d0*/  HFMA2.MMA R31, -RZ, RZ, 0, 2.384185791015625e-07 ;  /* 0x00000004ff1f7435 */ /* 0x000fc800000001ff */
[----:B------:R-:W-:Y:S02]  /*d0e0*/  MOV R34, R42 ;  /* 0x0000002a00227202 */ /* 0x000fe40000000f00 */
[----:B------:R-:W-:-:S07]  /*d0f0*/  MOV R41, R32 ;  /* 0x0000002000297202 */ /* 0x000fce0000000f00 */
[----:B------:R-:W-:Y:S05]  /*d100*/  WARPSYNC.COLLECTIVE R25, `(.L_x_3486) ;  /* 0x0000000019087348 */ /* 0x000fea0003c00000 */
[----:B------:R0:W1:Y:S02]  /*d110*/  SHFL.BFLY P3, R32, R34, R31, R30 ;  /* 0x0c00001f22207389 */ /* 0x000064000006001e */
[----:B01----:R-:W-:Y:S01]  /*d120*/  ENDCOLLECTIVE ;  /* 0x000000000000791b */ /* 0x003fe20003800000 */
.L_x_3486:
[----:B------:R-:W-:-:S05]  /*d130*/  FADD.FTZ R41, R41, R40 ;  /* 0x0000002829297221 */ /* 0x000fca0000010000 */
[----:B------:R-:W-:Y:S02]  /*d140*/  MOV R34, R41 ;  /* 0x0000002900227202 */ /* 0x000fe40000000f00 */
[----:B------:R-:W-:-:S07]  /*d150*/  MOV R39, R32 ;  /* 0x0000002000277202 */ /* 0x000fce0000000f00 */
[----:B------:R-:W-:Y:S05]  /*d160*/  WARPSYNC.COLLECTIVE R25, `(.L_x_3487) ;  /* 0x0000000019087348 */ /* 0x000fea0003c00000 */
[----:B------:R0:W1:Y:S02]  /*d170*/  SHFL.BFLY P3, R32, R34, R31, R30 ;  /* 0x0c00001f22207389 */ /* 0x000064000006001e */
[----:B01----:R-:W-:Y:S01]  /*d180*/  ENDCOLLECTIVE ;  /* 0x000000000000791b */ /* 0x003fe20003800000 */
.L_x_3487:
[----:B------:R-:W-:Y:S01]  /*d190*/  FADD.FTZ R39, R42, R39 ;  /* 0x000000272a277221 */ /* 0x000fe20000010000 */
[----:B------:R-:W-:-:S04]  /*d1a0*/  HFMA2.MMA R31, -RZ, RZ, 0, 1.1920928955078125e-07 ;  /* 0x00000002ff1f7435 */ /* 0x000fc800000001ff */
[----:B------:R-:W-:Y:S02]  /*d1b0*/  MOV R34, R39 ;  /* 0x0000002700227202 */ /* 0x000fe40000000f00 */
[----:B------:R-:W-:-:S07]  /*d1c0*/  MOV R40, R32 ;  /* 0x0000002000287202 */ /* 0x000fce0000000f00 */
[----:B------:R-:W-:Y:S05]  /*d1d0*/  WARPSYNC.COLLECTIVE R25, `(.L_x_3488) ;  /* 0x0000000019087348 */ /* 0x000fea0003c00000 */
[----:B------:R0:W1:Y:S02]  /*d1e0*/  SHFL.BFLY P3, R32, R34, R31, R30 ;  /* 0x0c00001f22207389 */ /* 0x000064000006001e */
[----:B01----:R-:W-:Y:S01]  /*d1f0*/  ENDCOLLECTIVE ;  /* 0x000000000000791b */ /* 0x003fe20003800000 */
.L_x_3488:
[----:B------:R-:W-:-:S05]  /*d200*/  FADD.FTZ R40, R41, R40 ;  /* 0x0000002829287221 */ /* 0x000fca0000010000 */
[----:B------:R-:W-:Y:S02]  /*d210*/  MOV R34, R40 ;  /* 0x0000002800227202 */ /* 0x000fe40000000f00 */
[----:B------:R-:W-:-:S07]  /*d220*/  MOV R28, R32 ;  /* 0x00000020001c7202 */ /* 0x000fce0000000f00 */
[----:B------:R-:W-:Y:S05]  /*d230*/  WARPSYNC.COLLECTIVE R25, `(.L_x_3489) ;  /* 0x0000000019087348 */ /* 0x000fea0003c00000 */
[----:B------:R0:W1:Y:S02]  /*d240*/  SHFL.BFLY P3, R32, R34, R31, R30 ;  /* 0x0c00001f22207389 */ /* 0x000064000006001e */
[----:B01----:R-:W-:Y:S01]  /*d250*/  ENDCOLLECTIVE ;  /* 0x000000000000791b */ /* 0x003fe20003800000 */
.L_x_3489:
        /* <DEDUP_REMOVED lines=13> */
.L_x_3490:
[----:B------:R-:W-:Y:S01]  /*d330*/  FADD.FTZ R43, R40, R43 ;  /* 0x0000002b282b7221 */ /* 0x000fe20000010000 */
[----:B------:R-:W0:Y:S04]  /*d340*/  LDC.64 R28, c[0x0][0x220] ;  /* 0x00008800ff1c7b82 */ /* 0x000e280000000a00 */
[----:B------:R-:W-:Y:S02]  /*d350*/  MOV R34, R43 ;  /* 0x0000002b00227202 */ /* 0x000fe40000000f00 */
[----:B------:R-:W-:-:S07]  /*d360*/  MOV R40, R32 ;  /* 0x0000002000287202 */ /* 0x000fce0000000f00 */
[----:B0-----:R-:W-:Y:S05]  /*d370*/  WARPSYNC.COLLECTIVE R25, `(.L_x_3491) ;  /* 0x0000000019087348 */ /* 0x001fea0003c00000 */
[----:B------:R1:W2:Y:S02]  /*d380*/  SHFL.BFLY P3, R32, R34, R31, R30 ;  /* 0x0c00001f22207389 */ /* 0x0002a4000006001e */
[----:B012---:R-:W-:Y:S01]  /*d390*/  ENDCOLLECTIVE ;  /* 0x000000000000791b */ /* 0x007fe20003800000 */
.L_x_3491:
        /* <DEDUP_REMOVED lines=11> */
.L_x_3492:
[----:B------:R-:W-:Y:S01]  /*d450*/  @!P0 F2FP.F16.F32.PACK_AB R33, RZ, R36 ;  /* 0x00000024ff21823e */ /* 0x000fe200000000ff */
[----:B------:R-:W-:Y:S01]  /*d460*/  FADD.FTZ R42, R43, R42 ;  /* 0x0000002a2b2a7221 */ /* 0x000fe20000010000 */
[----:B------:R-:W-:Y:S02]  /*d470*/  MOV R34, R45 ;  /* 0x0000002d00227202 */ /* 0x000fe40000000f00 */
[----:B------:R-:W-:-:S07]  /*d480*/  MOV R51, R32 ;  /* 0x0000002000337202 */ /* 0x000fce0000000f00 */
[----:B------:R-:W-:Y:S05]  /*d490*/  WARPSYNC.COLLECTIVE R25, `(.L_x_3493) ;  /* 0x0000000019087348 */ /* 0x000fea0003c00000 */
[----:B------:R0:W1:Y:S02]  /*d4a0*/  SHFL.BFLY P3, R32, R34, R31, R30 ;  /* 0x0c00001f22207389 */ /* 0x000064000006001e */
[----:B01----:R-:W-:Y:S01]  /*d4b0*/  ENDCOLLECTIVE ;  /* 0x000000000000791b */ /* 0x003fe20003800000 */
.L_x_3493:
[----:B------:R-:W-:Y:S01]  /*d4c0*/  FADD.FTZ R51, R51, R44 ;  /* 0x0000002c33337221 */ /* 0x000fe20000010000 */
[----:B------:R-:W-:-:S04]  /*d4d0*/  HFMA2.MMA R31, -RZ, RZ, 0, 2.384185791015625e-07 ;  /* 0x00000004ff1f7435 */ /* 0x000fc800000001ff */
[----:B------:R-:W-:Y:S02]  /*d4e0*/  MOV R34, R51 ;  /* 0x0000003300227202 */ /* 0x000fe40000000f00 */
[----:B------:R-:W-:-:S07]  /*d4f0*/  MOV R46, R32 ;  /* 0x00000020002e7202 */ /* 0x000fce0000000f00 */
[----:B------:R-:W-:Y:S05]  /*d500*/  WARPSYNC.COLLECTIVE R25, `(.L_x_3494) ;  /* 0x0000000019087348 */ /* 0x000fea0003c00000 */
[----:B------:R0:W1:Y:S02]  /*d510*/  SHFL.BFLY P3, R32, R34, R31, R30 ;  /* 0x0c00001f22207389 */ /* 0x000064000006001e */
[----:B01----:R-:W-:Y:S01]  /*d520*/  ENDCOLLECTIVE ;  /* 0x000000000000791b */ /* 0x003fe20003800000 */
.L_x_3494:
[----:B------:R-:W-:-:S05]  /*d530*/  FADD.FTZ R46, R46, R45 ;  /* 0x0000002d2e2e7221 */ /* 0x000fca0000010000 */
[----:B------:R-:W-:Y:S02]  /*d540*/  MOV R34, R46 ;  /* 0x0000002e00227202 */ /* 0x000fe40000000f00 */
[----:B------:R-:W-:-:S07]  /*d550*/  MOV R44, R32 ;  /* 0x00000020002c7202 */ /* 0x000fce0000000f00 */
[----:B------:R-:W-:Y:S05]  /*d560*/  WARPSYNC.COLLECTIVE R25, `(.L_x_3495) ;  /* 0x0000000019087348 */ /* 0x000fea0003c00000 */
[----:B------:R0:W1:Y:S02]  /*d570*/  SHFL.BFLY P3, R32, R34, R31, R30 ;  /* 0x0c00001f22207389 */ /* 0x000064000006001e */
[----:B01----:R-:W-:Y:S01]  /*d580*/  ENDCOLLECTIVE ;  /* 0x000000000000791b */ /* 0x003fe20003800000 */
.L_x_3495:
[----:B------:R-:W-:Y:S01]  /*d590*/  FADD.FTZ R44, R51, R44 ;  /* 0x0000002c332c7221 */ /* 0x000fe20000010000 */
[----:B------:R-:W-:-:S04]  /*d5a0*/  HFMA2.MMA R31, -RZ, RZ, 0, 1.1920928955078125e-07 ;  /* 0x00000002ff1f7435 */ /* 0x000fc800000001ff */
[----:B------:R-:W-:Y:S02]  /*d5b0*/  MOV R34, R44 ;  /* 0x0000002c00227202 */ /* 0x000fe40000000f00 */
[----:B------:R-:W-:-:S07]  /*d5c0*/  MOV R45, R32 ;  /* 0x00000020002d7202 */ /* 0x000fce0000000f00 */
[----:B------:R-:W-:Y:S05]  /*d5d0*/  WARPSYNC.COLLECTIVE R25, `(.L_x_3496) ;  /* 0x0000000019087348 */ /* 0x000fea0003c00000 */
[----:B------:R0:W1:Y:S02]  /*d5e0*/  SHFL.BFLY P3, R32, R34, R31, R30 ;  /* 0x0c00001f22207389 */ /* 0x000064000006001e */
[----:B01----:R-:W-:Y:S01]  /*d5f0*/  ENDCOLLECTIVE ;  /* 0x000000000000791b */ /* 0x003fe20003800000 */
.L_x_3496:
[----:B------:R-:W-:-:S05]  /*d600*/  FADD.FTZ R45, R46, R45 ;  /* 0x0000002d2e2d7221 */ /* 0x000fca0000010000 */
[----:B------:R-:W-:Y:S02]  /*d610*/  MOV R34, R45 ;  /* 0x0000002d00227202 */ /* 0x000fe40000000f00 */
[----:B------:R-:W-:-:S07]  /*d620*/  MOV R51, R32 ;  /* 0x0000002000337202 */ /* 0x000fce0000000f00 */
[----:B------:R-:W-:Y:S05]  /*d630*/  WARPSYNC.COLLECTIVE R25, `(.L_x_3497) ;  /* 0x0000000019087348 */ /* 0x000fea0003c00000 */
[----:B------:R0:W1:Y:S02]  /*d640*/  SHFL.BFLY P3, R32, R34, R31, R30 ;  /* 0x0c00001f22207389 */ /* 0x000064000006001e */
[----:B01----:R-:W-:Y:S01]  /*d650*/  ENDCOLLECTIVE ;  /* 0x000000000000791b */ /* 0x003fe20003800000 */
.L_x_3497:
[----:B------:R-:W-:Y:S01]  /*d660*/  FADD.FTZ R51, R44, R51 ;  /* 0x000000332c337221 */ /* 0x000fe20000010000 */
[----:B------:R-:W-:-:S04]  /*d670*/  HFMA2.MMA R31, -RZ, RZ, 0, 5.9604644775390625e-08 ;  /* 0x00000001ff1f7435 */ /* 0x000fc800000001ff */
[----:B------:R-:W-:Y:S02]  /*d680*/  MOV R34, R51 ;  /* 0x0000003300227202 */ /* 0x000fe40000000f00 */
[----:B------:R-:W-:-:S07]  /*d690*/  MOV R46, R32 ;  /* 0x00000020002e7202 */ /* 0x000fce0000000f00 */
[----:B------:R-:W-:Y:S05]  /*d6a0*/  WARPSYNC.COLLECTIVE R25, `(.L_x_3498) ;  /* 0x0000000019087348 */ /* 0x000fea0003c00000 */
[----:B------:R0:W1:Y:S02]  /*d6b0*/  SHFL.BFLY P3, R32, R34, R31, R30 ;  /* 0x0c00001f22207389 */ /* 0x000064000006001e */
[----:B01----:R-:W-:Y:S01]  /*d6c0*/  ENDCOLLECTIVE ;  /* 0x000000000000791b */ /* 0x003fe20003800000 */
.L_x_3498:
[----:B------:R-:W-:-:S05]  /*d6d0*/  FADD.FTZ R45, R45, R46 ;  /* 0x0000002e2d2d7221 */ /* 0x000fca0000010000 */
[----:B------:R-:W-:Y:S02]  /*d6e0*/  MOV R34, R45 ;  /* 0x0000002d00227202 */ /* 0x000fe40000000f00 */
[----:B------:R-:W-:-:S07]  /*d6f0*/  MOV R44, R32 ;  /* 0x00000020002c7202 */ /* 0x000fce0000000f00 */
[----:B------:R-:W-:Y:S05]  /*d700*/  WARPSYNC.COLLECTIVE R25, `(.L_x_3499) ;  /* 0x0000000019087348 */ /* 0x000fea0003c00000 */
[----:B------:R0:W1:Y:S02]  /*d710*/  SHFL.BFLY P3, R32, R34, R31, R30 ;  /* 0x0c00001f22207389 */ /* 0x000064000006001e */
[----:B01----:R-:W-:Y:S01]  /*d720*/  ENDCOLLECTIVE ;  /* 0x000000000000791b */ /* 0x003fe20003800000 */
.L_x_3499:
[----:B------:R-:W-:Y:S01]  /*d730*/  HFMA2.MMA R31, -RZ, RZ, 0, 4.76837158203125e-07 ;  /* 0x00000008ff1f7435 */ /* 0x000fe200000001ff */
[----:B------:R-:W-:Y:S02]  /*d740*/  MOV R34, R48 ;  /* 0x0000003000227202 */ /* 0x000fe40000000f00 */
[----:B------:R-:W-:-:S08]  /*d750*/  MOV R46, R32 ;  /* 0x00000020002e7202 */ /* 0x000fd00000000f00 */
[----:B------:R-:W-:Y:S05]  /*d760*/  WARPSYNC.COLLECTIVE R25, `(.L_x_3500) ;  /* 0x0000000019087348 */ /* 0x000fea0003c00000 */
[----:B------:R0:W1:Y:S02]  /*d770*/  SHFL.BFLY P3, R32, R34, R31, R30 ;  /* 0x0c00001f22207389 */ /* 0x000064000006001e */
[----:B01----:R-:W-:Y:S01]  /*d780*/  ENDCOLLECTIVE ;  /* 0x000000000000791b */ /* 0x003fe20003800000 */
.L_x_3500:
[----:B------:R-:W-:Y:S02]  /*d790*/  MOV R34, R50 ;  /* 0x0000003200227202 */ /* 0x000fe40000000f00 */
[----:B------:R-:W-:-:S07]  /*d7a0*/  MOV R55, R32 ;  /* 0x0000002000377202 */ /* 0x000fce0000000f00 */
[----:B------:R-:W-:Y:S05]  /*d7b0*/  WARPSYNC.COLLECTIVE R25, `(.L_x_3501) ;  /* 0x0000000019087348 */ /* 0x000fea0003c00000 */
[----:B------:R0:W1:Y:S02]  /*d7c0*/  SHFL.BFLY P3, R32, R34, R31, R30 ;  /* 0x0c00001f22207389 */ /* 0x000064000006001e */
[----:B01----:R-:W-:Y:S01]  /*d7d0*/  ENDCOLLECTIVE ;  /* 0x000000000000791b */ /* 0x003fe20003800000 */
.L_x_3501:
[----:B------:R-:W-:Y:S01]  /*d7e0*/  FADD.FTZ R55, R55, R48 ;  /* 0x0000003037377221 */ /* 0x000fe20000010000 */
[----:B------:R-:W-:-:S04]  /*d7f0*/  HFMA2.MMA R31, -RZ, RZ, 0, 2.384185791015625e-07 ;  /* 0x00000004ff1f7435 */ /* 0x000fc800000001ff */
[----:B------:R-:W-:Y:S02]  /*d800*/  MOV R34, R55 ;  /* 0x0000003700227202 */ /* 0x000fe40000000f00 */
[----:B------:R-:W-:-:S07]  /*d810*/  MOV R57, R32 ;  /* 0x0000002000397202 */ /* 0x000fce0000000f00 */
[----:B------:R-:W-:Y:S05]  /*d820*/  WARPSYNC.COLLECTIVE R25, `(.L_x_3502) ;  /* 0x0000000019087348 */ /* 0x000fea0003c00000 */
[----:B------:R0:W1:Y:S02]  /*d830*/  SHFL.BFLY P3, R32, R34, R31, R30 ;  /* 0x0c00001f22207389 */ /* 0x000064000006001e */
[----:B01----:R-:W-:Y:S01]  /*d840*/  ENDCOLLECTIVE ;  /* 0x000000000000791b */ /* 0x003fe20003800000 */
.L_x_3502:
[----:B------:R-:W-:-:S05]  /*d850*/  FADD.FTZ R57, R57, R50 ;  /* 0x0000003239397221 */ /* 0x000fca0000010000 */
[----:B------:R-:W-:Y:S02]  /*d860*/  MOV R34, R57 ;  /* 0x0000003900227202 */ /* 0x000fe40000000f00 */
[----:B------:R-:W-:-:S07]  /*d870*/  MOV R48, R32 ;  /* 0x0000002000307202 */ /* 0x000fce0000000f00 */
[----:B------:R-:W-:Y:S05]  /*d880*/  WARPSYNC.COLLECTIVE R25, `(.L_x_3503) ;  /* 0x0000000019087348 */ /* 0x000fea0003c00000 */
[----:B------:R0:W1:Y:S02]  /*d890*/  SHFL.BFLY P3, R32, R34, R31, R30 ;  /* 0x0c00001f22207389 */ /* 0x000064000006001e */
[----:B01----:R-:W-:Y:S01]  /*d8a0*/  ENDCOLLECTIVE ;  /* 0x000000000000791b */ /* 0x003fe20003800000 */
.L_x_3503:
[----:B------:R-:W-:Y:S01]  /*d8b0*/  FADD.FTZ R48, R55, R48 ;  /* 0x0000003037307221 */ /* 0x000fe20000010000 */
[----:B------:R-:W-:-:S04]  /*d8c0*/  HFMA2.MMA R31, -RZ, RZ, 0, 1.1920928955078125e-07 ;  /* 0x00000002ff1f7435 */ /* 0x000fc800000001ff */
[----:B------:R-:W-:Y:S02]  /*d8d0*/  MOV R34, R48 ;  /* 0x0000003000227202 */ /* 0x000fe40000000f00 */
[----:B------:R-:W-:-:S07]  /*d8e0*/  MOV R50, R32 ;  /* 0x0000002000327202 */ /* 0x000fce0000000f00 */
[----:B------:R-:W-:Y:S05]  /*d8f0*/  WARPSYNC.COLLECTIVE R25, `(.L_x_3504) ;  /* 0x0000000019087348 */ /* 0x000fea0003c00000 */
[----:B------:R0:W1:Y:S02]  /*d900*/  SHFL.BFLY P3, R32, R34, R31, R30 ;  /* 0x0c00001f22207389 */ /* 0x000064000006001e */
[----:B01----:R-:W-:Y:S01]  /*d910*/  ENDCOLLECTIVE ;  /* 0x000000000000791b */ /* 0x003fe20003800000 */
.L_x_3504:
[----:B------:R-:W-:-:S05]  /*d920*/  FADD.FTZ R50, R57, R50 ;  /* 0x0000003239327221 */ /* 0x000fca0000010000 */
[----:B------:R-:W-:Y:S02]  /*d930*/  MOV R34, R50 ;  /* 0x0000003200227202 */ /* 0x000fe40000000f00 */
[----:B------:R-:W-:-:S07]  /*d940*/  MOV R39, R32 ;  /* 0x0000002000277202 */ /* 0x000fce0000000f00 */
[----:B------:R-:W-:Y:S05]  /*d950*/  WARPSYNC.COLLECTIVE R25, `(.L_x_3505) ;  /* 0x0000000019087348 */ /* 0x000fea0003c00000 */
[----:B------:R0:W1:Y:S02]  /*d960*/  SHFL.BFLY P3, R32, R34, R31, R30 ;  /* 0x0c00001f22207389 */ /* 0x000064000006001e */
[----:B01----:R-:W-:Y:S01]  /*d970*/  ENDCOLLECTIVE ;  /* 0x000000000000791b */ /* 0x003fe20003800000 */
.L_x_3505:
        /* <DEDUP_REMOVED lines=21> */
.L_x_3506:
        /* <DEDUP_REMOVED lines=11> */
.L_x_3507:
[----:B------:R-:W-:Y:S01]  /*db80*/  FADD.FTZ R36, R39, R36 ;  /* 0x0000002427247221 */ /* 0x000fe20000010000 */
[----:B------:R-:W-:Y:S06]  /*db90*/  BRA `(.L_x_3508) ;  /* 0xffffffe400107947 */ /* 0x000fec000383ffff */
.L_x_3509:
        /* <DEDUP_REMOVED lines=14> */
.L_x_3957:


//--------------------- .text._ZN13group_norm_v218gn_bwd_cuda_kernelI6__halfLi480ELi2ELi16ELi120ELi256ELb1ELb1ELi16ELi960ELi960ELi4ELb1ELi14ELb0ELb0ELNS_15WgradSyncMethodE3ENS_16CompileConditionILi900EEEEEvPT_S6_S6_PKS5_S8_S8_S8_PKfflPfPj --------------------------
	.section	.text._ZN13group_norm_v218gn_bwd_cuda_kernelI6__halfLi480ELi2ELi16ELi120ELi256ELb1ELb1ELi16ELi960ELi960ELi4ELb1ELi14ELb0ELb0ELNS_15WgradSyncMethodE3ENS_16CompileConditionILi900EEEEEvPT_S6_S6_PKS5_S8_S8_S8_PKfflPfPj,"ax",@progbits
	.align	128
        .global         _ZN13group_norm_v218gn_bwd_cuda_kernelI6__halfLi480ELi2ELi16ELi120ELi256ELb1ELb1ELi16ELi960ELi960ELi4ELb1ELi14ELb0ELb0ELNS_15WgradSyncMethodE3ENS_16CompileConditionILi900EEEEEvPT_S6_S6_PKS5_S8_S8_S8_PKfflPfPj
        .type           _ZN13group_norm_v218gn_bwd_cuda_kernelI6__halfLi480ELi2ELi16ELi120ELi256ELb1ELb1ELi16ELi960ELi960ELi4ELb1ELi14ELb0ELb0ELNS_15WgradSyncMethodE3ENS_16CompileConditionILi900EEEEEvPT_S6_S6_PKS5_S8_S8_S8_PKfflPfPj,@function
        .size           _ZN13group_norm_v218gn_bwd_cuda_kernelI6__halfLi480ELi2ELi16ELi120ELi256ELb1ELb1ELi16ELi960ELi960ELi4ELb1ELi14ELb0ELb0ELNS_15WgradSyncMethodE3ENS_16CompileConditionILi900EEEEEvPT_S6_S6_PKS5_S8_S8_S8_PKfflPfPj,(.L_x_3958 - _ZN13group_norm_v218gn_bwd_cuda_kernelI6__halfLi480ELi2ELi16ELi120ELi256ELb1ELb1ELi16ELi960ELi960ELi4ELb1ELi14ELb0ELb0ELNS_15WgradSyncMethodE3ENS_16CompileConditionILi900EEEEEvPT_S6_S6_PKS5_S8_S8_S8_PKfflPfPj)
        .other          _ZN13group_norm_v218gn_bwd_cuda_kernelI6__halfLi480ELi2ELi16ELi120ELi256ELb1ELb1ELi16ELi960ELi960ELi4ELb1ELi14ELb0ELb0ELNS_15WgradSyncMethodE3ENS_16CompileConditionILi900EEEEEvPT_S6_S6_PKS5_S8_S8_S8_PKfflPfPj,@"STO_CUDA_ENTRY STV_DEFAULT"
_ZN13group_norm_v218gn_bwd_cuda_kernelI6__halfLi480ELi2ELi16ELi120ELi256ELb1ELb1ELi16ELi960ELi960ELi4ELb1ELi14ELb0ELb0ELNS_15WgradSyncMethodE3ENS_16CompileConditionILi900EEEEEvPT_S6_S6_PKS5_S8_S8_S8_PKfflPfPj:
.text._ZN13group_norm_v218gn_bwd_cuda_kernelI6__halfLi480ELi2ELi16ELi120ELi256ELb1ELb1ELi16ELi960ELi960ELi4ELb1ELi14ELb0ELb0ELNS_15WgradSyncMethodE3ENS_16CompileConditionILi900EEEEEvPT_S6_S6_PKS5_S8_S8_S8_PKfflPfPj:
        /* <DEDUP_REMOVED lines=32> */
.L_x_3512:
[----:B------:R-:W2:Y:S04]  /*0200*/  LD.E.STRONG.GPU R0, desc[UR12][R2.64] ;  /* 0x0000000c02007980 */ /* 0x000ea8000c10f900 */
[----:B--2---:R-:W-:Y:S01]  /*0210*/  CCTL.IVALL ;  /* 0x00000000ff00798f */ /* 0x004fe20002000000 */
[----:B------:R-:W-:Y:S05]  /*0220*/  YIELD ;  /* 0x0000000000007946 */ /* 0x000fea0003800000 */
[----:B-----5:R-:W-:-:S04]  /*0230*/  LOP3.LUT R0, R0, R5, RZ, 0x3c, !PT ;  /* 0x0000000500007212 */ /* 0x020fc800078e3cff */
[----:B------:R-:W-:-:S13]  /*0240*/  ISETP.GT.AND P0, PT, R0, -0x1, PT ;  /* 0xffffffff0000780c */ /* 0x000fda0003f04270 */
[----:B------:R-:W-:Y:S05]  /*0250*/  @P0 BRA `(.L_x_3512) ;  /* 0xfffffffc00e80947 */ /* 0x000fea000383ffff */
.L_x_3511:
[----:B------:R-:W-:Y:S05]  /*0260*/  WARPSYNC.ALL ;  /* 0x0000000000007948 */ /* 0x000fea0003800000 */
[----:B------:R-:W-:Y:S06]  /*0270*/  BAR.SYNC.DEFER_BLOCKING 0x0 ;  /* 0x0000000000007b1d */ /* 0x000fec0000010000 */
[----:B------:R-:W-:Y:S05]  /*0280*/  BRA `(.L_x_3513) ;  /* 0x0000006400007947 */ /* 0x000fea0003800000 */
.L_x_3510:
        /* <DEDUP_REMOVED lines=46> */
.L_x_3525:
[----:B-12---:R-:W0:Y:S01]  /*0570*/  S2R R0, SR_TID.X ;  /* 0x0000000000007919 */ /* 0x006e220000002100 */
[----:B------:R-:W-:Y:S01]  /*0580*/  ULOP3.LUT UR7, UR10, 0x1, URZ, 0xc0, !UPT ;  /* 0x000000010a077892 */ /* 0x000fe2000f8ec03f */
[----:B------:R-:W1:Y:S01]  /*0590*/  LDC.64 R8, c[0x0][0x238] ;  /* 0x00008e00ff087b82 */ /* 0x000e620000000a00 */
[----:B------:R-:W-:Y:S02]  /*05a0*/  USHF.L.U32 UR8, UR16, 0x4, URZ ;  /* 0x0000000410087899 */ /* 0x000fe4000800063f */
[----:B------:R-:W-:Y:S02]  /*05b0*/  UIMAD UR14, UR7, 0x3c0, URZ ;  /* 0x000003c0070e78a4 */ /* 0x000fe4000f8e023f */
[----:B------:R-:W-:Y:S02]  /*05c0*/  USHF.R.U64 UR9, UR10, 0x1, UR5 ;  /* 0x000000010a097899 */ /* 0x000fe40008001205 */
[----:B------:R-:W-:Y:S02]  /*05d0*/  ULOP3.LUT UR8, UR8, 0xf0, URZ, 0xc0, !UPT ;  /* 0x000000f008087892 */ /* 0x000fe4000f8ec03f */
[----:B------:R-:W-:Y:S01]  /*05e0*/  USHF.R.U32.HI UR7, URZ, 0x1, UR5 ;  /* 0x000000013f077899 */ /* 0x000fe20008011605 */
[----:B------:R-:W-:-:S05]  /*05f0*/  ULDC.64 UR18, c[0x0][0x228] ;  /* 0x00008a0000127ab9 */ /* 0x000fca0000000a00 */
[----:B------:R-:W-:Y:S01]  /*0600*/  MOV R10, UR7 ;  /* 0x00000007000a7c02 */ /* 0x000fe20008000f00 */
[----:B------:R-:W-:Y:S01]  /*0610*/  UIMAD UR7, UR7, 0x78000, URZ ;  /* 0x00078000070778a4 */ /* 0x000fe2000f8e023f */
[----:B0-----:R-:W-:-:S05]  /*0620*/  IMAD.WIDE.U32 R50, R0, -0x77777777, RZ ;  /* 0x8888888900327825 */ /* 0x001fca00078e00ff */
[----:B------:R-:W-:-:S04]  /*0630*/  SHF.R.U32.HI R50, RZ, 0x7, R51 ;  /* 0x00000007ff327819 */ /* 0x000fc80000011633 */
[C---:B------:R-:W-:Y:S01]  /*0640*/  IADD3 R28, R50.reuse, UR8, RZ ;  /* 0x00000008321c7c10 */ /* 0x040fe2000fffe0ff */
[----:B------:R-:W-:-:S04]  /*0650*/  IMAD R43, R50, -0xf0, R0 ;  /* 0xffffff10322b7824 */ /* 0x000fc800078e0200 */
[----:B------:R-:W-:Y:S01]  /*0660*/  IMAD R28, R28, 0x780, RZ ;  /* 0x000007801c1c7824 */ /* 0x000fe200078e02ff */
[----:B------:R-:W-:-:S04]  /*0670*/  LEA R4, R43, UR14, 0x2 ;  /* 0x0000000e2b047c11 */ /* 0x000fc8000f8e10ff */
[----:B------:R-:W-:Y:S01]  /*0680*/  SHF.R.S32.HI R5, RZ, 0x1f, R4 ;  /* 0x0000001fff057819 */ /* 0x000fe20000011404 */
[----:B------:R-:W-:-:S05]  /*0690*/  IMAD.WIDE.U32 R6, R4, -0x77777777, RZ ;  /* 0x8888888904067825 */ /* 0x000fca00078e00ff */
[----:B------:R-:W-:Y:S02]  /*06a0*/  SHF.R.U32.HI R0, RZ, 0x6, R7 ;  /* 0x00000006ff007819 */ /* 0x000fe40000011607 */
[----:B------:R-:W-:Y:S01]  /*06b0*/  MOV R7, UR9 ;  /* 0x0000000900077c02 */ /* 0x000fe20008000f00 */
[----:B------:R-:W-:Y:S02]  /*06c0*/  ULDC.64 UR8, c[0x0][0x248] ;  /* 0x0000920000087ab9 */ /* 0x000fe40000000a00 */
[----:B------:R0:W-:Y:S01]  /*06d0*/  STL [R1+0xb0], R0 ;  /* 0x0000b00001007387 */ /* 0x0001e20000100800 */
[C---:B------:R-:W-:Y:S01]  /*06e0*/  LEA R3, P0, R7.reuse, R0, 0x4 ;  /* 0x0000000007037211 */ /* 0x040fe200078020ff */
[----:B------:R-:W-:-:S03]  /*06f0*/  IMAD.WIDE.U32 R30, R7, 0x78000, R4 ;  /* 0x00078000071e7825 */ /* 0x000fc600078e0004 */
[----:B------:R-:W-:Y:S02]  /*0700*/  LEA.HI.X R10, R7, RZ, R10, 0x4, P0 ;  /* 0x000000ff070a7211 */ /* 0x000fe400000f240a */
[----:B------:R-:W-:Y:S01]  /*0710*/  LEA R22, P0, R3, UR8, 0x3 ;  /* 0x0000000803167c11 */ /* 0x000fe2000f8018ff */
[----:B-1----:R-:W-:Y:S01]  /*0720*/  IMAD.WIDE R20, R4, 0x2, R8 ;  /* 0x0000000204147825 */ /* 0x002fe200078e0208 */
[----:B------:R-:W-:Y:S01]  /*0730*/  IADD3 R26, R31, UR7, RZ ;  /* 0x000000071f1a7c10 */ /* 0x000fe2000fffe0ff */
[----:B------:R-:W1:Y:S01]  /*0740*/  LDC.64 R6, c[0x0][0x240] ;  /* 0x00009000ff067b82 */ /* 0x000e620000000a00 */
[----:B0-----:R-:W-:Y:S01]  /*0750*/  IADD3 R0, P1, R28, R30, RZ ;  /* 0x0000001e1c007210 */ /* 0x001fe20007f3e0ff */
[----:B------:R-:W-:Y:S01]  /*0760*/  ULDC UR7, c[0x0][0x250] ;  /* 0x0000940000077ab9 */ /* 0x000fe20000000800 */
[----:B------:R-:W-:Y:S01]  /*0770*/  LEA.HI.X R23, R3, UR9, R10, 0x3, P0 ;  /* 0x0000000903177c11 */ /* 0x000fe200080f1c0a */
[----:B------:R-:W-:Y:S01]  /*0780*/  ULDC.64 UR8, c[0x0][0x230] ;  /* 0x00008c0000087ab9 */ /* 0x000fe20000000a00 */
[----:B------:R-:W-:Y:S01]  /*0790*/  IADD3.X R3, RZ, R26, RZ, P1, !PT ;  /* 0x0000001aff037210 */ /* 0x000fe20000ffe4ff */
[----:B------:R-:W2:Y:S01]  /*07a0*/  LDG.E.64.CONSTANT R20, desc[UR12][R20.64] ;  /* 0x0000000c14147981 */ /* 0x000ea2000c1e9b00 */
[----:B------:R-:W-:-:S02]  /*07b0*/  SHF.L.U32 R25, R0, 0x1, RZ ;  /* 0x0000000100197819 */ /* 0x000fc400000006ff */
[----:B------:R-:W-:Y:S01]  /*07c0*/  SHF.L.U64.HI R24, R0, 0x1, R3 ;  /* 0x0000000100187819 */ /* 0x000fe20000010203 */
[----:B------:R-:W3:Y:S01]  /*07d0*/  LDG.E.64.CONSTANT R22, desc[UR12][R22.64] ;  /* 0x0000000c16167981 */ /* 0x000ee2000c1e9b00 */
[----:B------:R-:W-:Y:S02]  /*07e0*/  IADD3 R16, P0, R25, UR8, RZ ;  /* 0x0000000819107c10 */ /* 0x000fe4000ff1e0ff */
[----:B------:R-:W-:Y:S01]  /*07f0*/  IADD3 R3, R28, 0xf00, RZ ;  /* 0x00000f001c037810 */ /* 0x000fe20007ffe0ff */
[----:B------:R-:W-:Y:S01]  /*0800*/  STL [R1+0x80], R25 ;  /* 0x0000801901007387 */ /* 0x000fe20000100800 */
[----:B------:R-:W-:Y:S02]  /*0810*/  IADD3.X R17, R24, UR9, RZ, P0, !PT ;  /* 0x0000000918117c10 */ /* 0x000fe400087fe4ff */
[----:B------:R-:W-:Y:S01]  /*0820*/  IADD3 R3, P0, R3, R30, RZ ;  /* 0x0000001e03037210 */ /* 0x000fe20007f1e0ff */
[----:B------:R0:W-:Y:S03]  /*0830*/  STL [R1+0xa8], R24 ;  /* 0x0000a81801007387 */ /* 0x0001e60000100800 */
[----:B------:R-:W-:Y:S01]  /*0840*/  IADD3.X R0, RZ, R26, RZ, P0, !PT ;  /* 0x0000001aff007210 */ /* 0x000fe200007fe4ff */
[----:B------:R-:W4:Y:S01]  /*0850*/  LDG.E.64.CONSTANT R16, desc[UR12][R16.64] ;  /* 0x0000000c10107981 */ /* 0x000f22000c1e9b00 */
[C---:B------:R-:W-:Y:S01]  /*0860*/  SHF.L.U32 R15, R3.reuse, 0x1, RZ ;  /* 0x00000001030f7819 */ /* 0x040fe200000006ff */
[----:B-1----:R-:W-:Y:S01]  /*0870*/  IMAD.WIDE R6, R4, 0x2, R6 ;  /* 0x0000000204067825 */ /* 0x002fe200078e0206 */
[----:B------:R-:W-:-:S02]  /*0880*/  SHF.L.U64.HI R14, R3, 0x1, R0 ;  /* 0x00000001030e7819 */ /* 0x000fc40000010200 */
[----:B------:R-:W-:Y:S02]  /*0890*/  IADD3 R8, P0, R15, UR8, RZ ;  /* 0x000000080f087c10 */ /* 0x000fe4000ff1e0ff */
[----:B------:R-:W-:Y:S01]  /*08a0*/  IADD3 R3, R28, 0x1e00, RZ ;  /* 0x00001e001c037810 */ /* 0x000fe20007ffe0ff */
[----:B------:R-:W-:Y:S01]  /*08b0*/  STL [R1+0xa0], R15 ;  /* 0x0000a00f01007387 */ /* 0x000fe20000100800 */
[----:B------:R-:W-:Y:S02]  /*08c0*/  IADD3.X R9, R14, UR9, RZ, P0, !PT ;  /* 0x000000090e097c10 */ /* 0x000fe400087fe4ff */
[----:B------:R-:W-:Y:S01]  /*08d0*/  IADD3 R3, P0, R3, R30, RZ ;  /* 0x0000001e03037210 */ /* 0x000fe20007f1e0ff */
[----:B------:R-:W2:Y:S03]  /*08e0*/  LDG.E.64.CONSTANT R6, desc[UR12][R6.64] ;  /* 0x0000000c06067981 */ /* 0x000ea6000c1e9b00 */
[----:B------:R-:W-:Y:S01]  /*08f0*/  IADD3.X R0, RZ, R26, RZ, P0, !PT ;  /* 0x0000001aff007210 */ /* 0x000fe200007fe4ff */
[----:B------:R-:W-:Y:S01]  /*0900*/  STL [R1+0xa4], R14 ;  /* 0x0000a40e01007387 */ /* 0x000fe20000100800 */
[----:B------:R-:W-:-:S02]  /*0910*/  SHF.L.U32 R13, R3, 0x1, RZ ;  /* 0x00000001030d7819 */ /* 0x000fc400000006ff */
[----:B------:R-:W-:Y:S01]  /*0920*/  SHF.L.U64.HI R11, R3, 0x1, R0 ;  /* 0x00000001030b7819 */ /* 0x000fe20000010200 */
[----:B------:R-:W2:Y:S01]  /*0930*/  LDG.E.64.CONSTANT R8, desc[UR12][R8.64] ;  /* 0x0000000c08087981 */ /* 0x000ea2000c1e9b00 */
[----:B------:R-:W-:Y:S02]  /*0940*/  IADD3 R18, P0, R13, UR8, RZ ;  /* 0x000000080d127c10 */ /* 0x000fe4000ff1e0ff */
[----:B------:R-:W-:Y:S02]  /*0950*/  IADD3 R3, R28, 0x2d00, RZ ;  /* 0x00002d001c037810 */ /* 0x000fe40007ffe0ff */
[----:B------:R-:W-:Y:S02]  /*0960*/  IADD3.X R19, R11, UR9, RZ, P0, !PT ;  /* 0x000000090b137c10 */ /* 0x000fe400087fe4ff */
[----:B------:R-:W-:-:S04]  /*0970*/  IADD3 R3, P0, R3, R30, RZ ;  /* 0x0000001e03037210 */ /* 0x000fc80007f1e0ff */
[----:B------:R-:W-:Y:S01]  /*0980*/  IADD3.X R0, RZ, R26, RZ, P0, !PT ;  /* 0x0000001aff007210 */ /* 0x000fe200007fe4ff */
[----:B------:R-:W-:Y:S01]  /*0990*/  STL [R1+0x98], R13 ;  /* 0x0000980d01007387 */ /* 0x000fe20000100800 */
[C---:B------:R-:W-:Y:S02]  /*09a0*/  SHF.L.U32 R12, R3.reuse, 0x1, RZ ;  /* 0x00000001030c7819 */ /* 0x040fe400000006ff */
[----:B------:R-:W-:Y:S01]  /*09b0*/  SHF.L.U64.HI R36, R3, 0x1, R0 ;  /* 0x0000000103247819 */ /* 0x000fe20000010200 */
[----:B------:R-:W2:Y:S01]  /*09c0*/  LDG.E.64.CONSTANT R18, desc[UR12][R18.64] ;  /* 0x0000000c12127981 */ /* 0x000ea2000c1e9b00 */
[----:B------:R-:W-:-:S04]  /*09d0*/  IADD3 R34, P0, R12, UR8, RZ ;  /* 0x000000080c227c10 */ /* 0x000fc8000ff1e0ff */
[----:B------:R-:W-:Y:S02]  /*09e0*/  IADD3.X R35, R36, UR9, RZ, P0, !PT ;  /* 0x0000000924237c10 */ /* 0x000fe400087fe4ff */
[----:B------:R-:W-:Y:S02]  /*09f0*/  IADD3 R40, P0, R25, UR18, RZ ;  /* 0x0000001219287c10 */ /* 0x000fe4000ff1e0ff */
[----:B------:R-:W-:Y:S02]  /*0a00*/  IADD3 R3, R28, 0x3c00, RZ ;  /* 0x00003c001c037810 */ /* 0x000fe40007ffe0ff */
[----:B------:R-:W2:Y:S01]  /*0a10*/  LDG.E.64.CONSTANT R34, desc[UR12][R34.64] ;  /* 0x0000000c22227981 */ /* 0x000ea2000c1e9b00 */
[----:B------:R-:W-:Y:S02]  /*0a20*/  IADD3.X R41, R24, UR19, RZ, P0, !PT ;  /* 0x0000001318297c10 */ /* 0x000fe400087fe4ff */
[----:B------:R-:W-:Y:S02]  /*0a30*/  IADD3 R32, P0, R15, UR18, RZ ;  /* 0x000000120f207c10 */ /* 0x000fe4000ff1e0ff */
[----:B------:R-:W-:-:S02]  /*0a40*/  IADD3 R3, P1, R3, R30, RZ ;  /* 0x0000001e03037210 */ /* 0x000fc40007f3e0ff */
[----:B------:R-:W-:Y:S01]  /*0a50*/  IADD3.X R33, R14, UR19, RZ, P0, !PT ;  /* 0x000000130e217c10 */ /* 0x000fe200087fe4ff */
[----:B------:R1:W-:Y:S01]  /*0a60*/  STL [R1+0x9c], R11 ;  /* 0x00009c0b01007387 */ /* 0x0003e20000100800 */
[----:B0-----:R-:W-:Y:S02]  /*0a70*/  IADD3 R24, P0, R13, UR18, RZ ;  /* 0x000000120d187c10 */ /* 0x001fe4000ff1e0ff */
[----:B------:R-:W-:Y:S01]  /*0a80*/  IADD3.X R0, RZ, R26, RZ, P1, !PT ;  /* 0x0000001aff007210 */ /* 0x000fe20000ffe4ff */
[----:B------:R-:W2:Y:S01]  /*0a90*/  LDG.E.64.CONSTANT R40, desc[UR12][R40.64] ;  /* 0x0000000c28287981 */ /* 0x000ea2000c1e9b00 */
[----:B------:R-:W-:Y:S02]  /*0aa0*/  SHF.L.U32 R27, R3, 0x1, RZ ;  /* 0x00000001031b7819 */ /* 0x000fe400000006ff */
[----:B------:R-:W-:Y:S01]  /*0ab0*/  IADD3.X R25, R11, UR19, RZ, P0, !PT ;  /* 0x000000130b197c10 */ /* 0x000fe200087fe4ff */
[----:B------:R-:W2:Y:S01]  /*0ac0*/  LDG.E.64.CONSTANT R32, desc[UR12][R32.64] ;  /* 0x0000000c20207981 */ /* 0x000ea2000c1e9b00 */
[----:B------:R-:W-:-:S02]  /*0ad0*/  SHF.L.U64.HI R29, R3, 0x1, R0 ;  /* 0x00000001031d7819 */ /* 0x000fc40000010200 */
[----:B------:R-:W-:Y:S01]  /*0ae0*/  IADD3 R10, P0, R27, UR8, RZ ;  /* 0x000000081b0a7c10 */ /* 0x000fe2000ff1e0ff */
[----:B------:R0:W-:Y:S03]  /*0af0*/  STL [R1+0x94], R12 ;  /* 0x0000940c01007387 */ /* 0x0001e60000100800 */
[----:B-1----:R-:W-:Y:S01]  /*0b00*/  IADD3.X R11, R29, UR9, RZ, P0, !PT ;  /* 0x000000091d0b7c10 */ /* 0x002fe200087fe4ff */
[----:B------:R-:W2:Y:S05]  /*0b10*/  LDG.E.64.CONSTANT R24, desc[UR12][R24.64] ;  /* 0x0000000c18187981 */ /* 0x000eaa000c1e9b00 */
[----:B------:R-:W2:Y:S01]  /*0b20*/  LDG.E.64.CONSTANT R10, desc[UR12][R10.64] ;  /* 0x0000000c0a0a7981 */ /* 0x000ea2000c1e9b00 */
[----:B------:R-:W-:-:S04]  /*0b30*/  IADD3 R3, R28, 0x4b00, RZ ;  /* 0x00004b001c037810 */ /* 0x000fc80007ffe0ff */
[----:B------:R-:W-:Y:S01]  /*0b40*/  IADD3 R3, P0, R3, R30, RZ ;  /* 0x0000001e03037210 */ /* 0x000fe20007f1e0ff */
[----:B------:R-:W-:Y:S03]  /*0b50*/  STL [R1+0xac], R36 ;  /* 0x0000ac2401007387 */ /* 0x000fe60000100800 */
[----:B------:R-:W-:Y:S02]  /*0b60*/  IADD3.X R0, RZ, R26, RZ, P0, !PT ;  /* 0x0000001aff007210 */ /* 0x000fe400007fe4ff */
[----:B------:R-:W-:Y:S02]  /*0b70*/  SHF.L.U32 R56, R3, 0x1, RZ ;  /* 0x0000000103387819 */ /* 0x000fe400000006ff */
[----:B0-----:R-:W-:Y:S02]  /*0b80*/  IADD3 R12, P0, R12, UR18, RZ ;  /* 0x000000120c0c7c10 */ /* 0x001fe4000ff1e0ff */
[----:B------:R-:W-:-:S02]  /*0b90*/  IADD3 R14, P1, R56, UR8, RZ ;  /* 0x00000008380e7c10 */ /* 0x000fc4000ff3e0ff */
[----:B------:R-:W-:Y:S02]  /*0ba0*/  IADD3.X R13, R36, UR19, RZ, P0, !PT ;  /* 0x00000013240d7c10 */ /* 0x000fe400087fe4ff */
[----:B------:R-:W-:-:S04]  /*0bb0*/  IADD3 R58, R28, 0x6900, RZ ;  /* 0x000069001c3a7810 */ /* 0x000fc80007ffe0ff */
[----:B------:R-:W2:Y:S01]  /*0bc0*/  LDG.E.64.CONSTANT R12, desc[UR12][R12.64] ;  /* 0x0000000c0c0c7981 */ /* 0x000ea2000c1e9b00 */
[--C-:B----4-:R-:W-:Y:S02]  /*0bd0*/  HADD2.F32 R4, -RZ, R16.reuse.H0_H0 ;  /* 0x20000010ff047230 */ /* 0x110fe40000004100 */
[----:B------:R-:W-:-:S03]  /*0be0*/  HADD2.F32 R16, -RZ, R16.H1_H1 ;  /* 0x30000010ff107230 */ /* 0x000fc60000004100 */
[----:B---3--:R-:W-:Y:S01]  /*0bf0*/  FADD.FTZ R4, -R22, R4 ;  /* 0x0000000416047221 */ /* 0x008fe20000010100 */
[----:B--2---:R-:W-:Y:S01]  /*0c00*/  HADD2.F32 R60, -RZ, R6.H1_H1 ;  /* 0x30000006ff3c7230 */ /* 0x004fe20000004100 */
[----:B------:R0:W-:Y:S02]  /*0c10*/  STL [R1+0x120], R35 ;  /* 0x0001202301007387 */ /* 0x0001e40000100800 */
[----:B0-----:R-:W-:Y:S01]  /*0c20*/  SHF.L.U64.HI R35, R3, 0x1, R0 ;  /* 0x0000000103237819 */ /* 0x001fe20000010200 */
[----:B------:R-:W-:-:S06]  /*0c30*/  FADD.FTZ R3, R23, UR7 ;  /* 0x0000000717037e21 */ /* 0x000fcc0008010000 */
[----:B------:R-:W0:Y:S01]  /*0c40*/  MUFU.RSQ R3, R3 ;  /* 0x0000000300037308 */ /* 0x000e220000001400 */
[----:B------:R-:W-:Y:S01]  /*0c50*/  STL [R1+0x8c], R27 ;  /* 0x00008c1b01007387 */ /* 0x000fe20000100800 */
[----:B------:R-:W-:-:S03]  /*0c60*/  HADD2.F32 R0, -RZ, R20.H0_H0 ;  /* 0x20000014ff007230 */ /* 0x000fc60000004100 */
[----:B------:R-:W-:Y:S01]  /*0c70*/  STL [R1+0x90], R29 ;  /* 0x0000901d01007387 */ /* 0x000fe20000100800 */
[----:B------:R-:W-:-:S03]  /*0c80*/  HADD2.F32 R23, -RZ, R6.H0_H0 ;  /* 0x20000006ff177230 */ /* 0x000fc60000004100 */
[----:B------:R0:W-:Y:S04]  /*0c90*/  STL [R1+0x11c], R11 ;  /* 0x00011c0b01007387 */ /* 0x0001e80000100800 */
[----:B------:R-:W-:Y:S01]  /*0ca0*/  STL [R1+0x84], R56 ;  /* 0x0000843801007387 */ /* 0x000fe20000100800 */
[----:B0-----:R-:W-:Y:S01]  /*0cb0*/  FMUL.FTZ R11, R3, R4 ;  /* 0x00000004030b7220 */ /* 0x001fe20000410000 */
[----:B------:R-:W-:Y:S02]  /*0cc0*/  HADD2.F32 R4, -RZ, R20.H1_H1 ;  /* 0x30000014ff047230 */ /* 0x000fe40000004100 */
[----:B------:R-:W-:Y:S01]  /*0cd0*/  FADD.FTZ R20, -R22, R16 ;  /* 0x0000001016147221 */ /* 0x000fe20000010100 */
[----:B------:R-:W-:Y:S01]  /*0ce0*/  HADD2.F32 R16, -RZ, R17.H0_H0 ;  /* 0x20000011ff107230 */ /* 0x000fe20000004100 */
[----:B------:R-:W-:Y:S01]  /*0cf0*/  STL [R1+0x88], R35 ;  /* 0x0000882301007387 */ /* 0x000fe20000100800 */
[----:B------:R-:W-:-:S03]  /*0d00*/  FFMA.FTZ R51, R11, R0, R23 ;  /* 0x000000000b337223 */ /* 0x000fc60000010017 */
[----:B------:R0:W-:Y:S01]  /*0d10*/  STL [R1+0x68], R11 ;  /* 0x0000680b01007387 */ /* 0x0001e20000100800 */
[C---:B------:R-:W-:Y:S01]  /*0d20*/  FADD.FTZ R16, -R22.reuse, R16 ;  /* 0x0000001016107221 */ /* 0x040fe20000010100 */
[----:B------:R-:W-:Y:S02]  /*0d30*/  HADD2.F32 R17, -RZ, R17.H1_H1 ;  /* 0x30000011ff117230 */ /* 0x000fe40000004100 */
[--C-:B------:R-:W-:Y:S02]  /*0d40*/  HADD2.F32 R61, -RZ, R7.reuse.H0_H0 ;  /* 0x20000007ff3d7230 */ /* 0x100fe40000004100 */
[----:B0-----:R-:W-:Y:S01]  /*0d50*/  FMUL.FTZ R11, R3, R20 ;  /* 0x00000014030b7220 */ /* 0x001fe20000410000 */
[----:B------:R-:W-:Y:S02]  /*0d60*/  HADD2.F32 R57, -RZ, R7.H1_H1 ;  /* 0x30000007ff397230 */ /* 0x000fe40000004100 */
[----:B------:R-:W-:Y:S01]  /*0d70*/  FADD.FTZ R7, -R22, R17 ;  /* 0x0000001116077221 */ /* 0x000fe20000010100 */
[----:B------:R-:W-:Y:S01]  /*0d80*/  FFMA.FTZ R47, R11, R4, R60 ;  /* 0x000000040b2f7223 */ /* 0x000fe2000001003c */
[----:B------:R0:W-:Y:S01]  /*0d90*/  STL [R1+0x64], R11 ;  /* 0x0000640b01007387 */ /* 0x0001e20000100800 */
[----:B------:R-:W-:-:S02]  /*0da0*/  HADD2.F32 R5, -RZ, R21.H0_H0 ;  /* 0x20000015ff057230 */ /* 0x000fc40000004100 */
[C---:B------:R-:W-:Y:S01]  /*0db0*/  FMUL.FTZ R7, R3.reuse, R7 ;  /* 0x0000000703077220 */ /* 0x040fe20000410000 */
[----:B------:R-:W-:Y:S02]  /*0dc0*/  HADD2.F32 R6, -RZ, R21.H1_H1 ;  /* 0x30000015ff067230 */ /* 0x000fe40000004100 */
[----:B0-----:R-:W-:Y:S01]  /*0dd0*/  FMUL.FTZ R11, R3, R16 ;  /* 0x00000010030b7220 */ /* 0x001fe20000410000 */
[--C-:B------:R-:W-:Y:S02]  /*0de0*/  HADD2.F32 R16, -RZ, R8.reuse.H0_H0 ;  /* 0x20000008ff107230 */ /* 0x100fe40000004100 */
[----:B------:R-:W-:-:S03]  /*0df0*/  HADD2.F32 R17, -RZ, R8.H1_H1 ;  /* 0x30000008ff117230 */ /* 0x000fc60000004100 */
[C---:B------:R-:W-:Y:S01]  /*0e00*/  FADD.FTZ R16, -R22.reuse, R16 ;  /* 0x0000001016107221 */ /* 0x040fe20000010100 */
[----:B------:R0:W-:Y:S01]  /*0e10*/  STL [R1+0x60], R11 ;  /* 0x0000600b01007387 */ /* 0x0001e20000100800 */
[--C-:B------:R-:W-:Y:S02]  /*0e20*/  HADD2.F32 R8, -RZ, R9.reuse.H0_H0 ;  /* 0x20000009ff087230 */ /* 0x100fe40000004100 */
[----:B------:R-:W-:Y:S01]  /*0e30*/  FFMA.FTZ R44, R11, R5, R61 ;  /* 0x000000050b2c7223 */ /* 0x000fe2000001003d */
[----:B------:R-:W-:Y:S01]  /*0e40*/  FFMA.FTZ R45, R7, R6, R57 ;  /* 0x00000006072d7223 */ /* 0x000fe20000010039 */
[----:B------:R-:W-:Y:S01]  /*0e50*/  STL [R1+0x10], R57 ;  /* 0x0000103901007387 */ /* 0x000fe20000100800 */
[----:B------:R-:W-:Y:S02]  /*0e60*/  HADD2.F32 R20, -RZ, R9.H1_H1 ;  /* 0x30000009ff147230 */ /* 0x000fe40000004100 */
[C---:B------:R-:W-:Y:S01]  /*0e70*/  FADD.FTZ R9, -R22.reuse, R17 ;  /* 0x0000001116097221 */ /* 0x040fe20000010100 */
[----:B------:R1:W-:Y:S01]  /*0e80*/  STL [R1+0x58], R7 ;  /* 0x0000580701007387 */ /* 0x0003e20000100800 */
[----:B0-----:R-:W-:Y:S01]  /*0e90*/  FMUL.FTZ R11, R3, R16 ;  /* 0x00000010030b7220 */ /* 0x001fe20000410000 */
[----:B------:R-:W-:Y:S01]  /*0ea0*/  FADD.FTZ R8, -R22, R8 ;  /* 0x0000000816087221 */ /* 0x000fe20000010100 */
[----:B------:R-:W-:Y:S01]  /*0eb0*/  IADD3.X R15, R35, UR9, RZ, P1, !PT ;  /* 0x00000009230f7c10 */ /* 0x000fe20008ffe4ff */
[----:B------:R-:W-:Y:S01]  /*0ec0*/  FMUL.FTZ R42, R45, -1.4426950216293334961 ;  /* 0xbfb8aa3b2d2a7820 */ /* 0x000fe20000410000 */
[----:B------:R-:W-:-:S02]  /*0ed0*/  IADD3 R16, P0, R27, UR18, RZ ;  /* 0x000000121b107c10 */ /* 0x000fc4000ff1e0ff */
[----:B-1----:R-:W-:Y:S01]  /*0ee0*/  IADD3 R7, R28, 0x5a00, RZ ;  /* 0x00005a001c077810 */ /* 0x002fe20007ffe0ff */
[----:B------:R0:W-:Y:S01]  /*0ef0*/  STL [R1+0x54], R11 ;  /* 0x0000540b01007387 */ /* 0x0001e20000100800 */
[----:B------:R-:W-:Y:S02]  /*0f00*/  FFMA.FTZ R27, R0, R11, R23 ;  /* 0x0000000b001b7223 */ /* 0x000fe40000010017 */
[----:B------:R-:W-:Y:S01]  /*0f10*/  IADD3 R7, P1, R7, R30, RZ ;  /* 0x0000001e07077210 */ /* 0x000fe20007f3e0ff */
[----:B------:R-:W-:Y:S01]  /*0f20*/  FMUL.FTZ R8, R3, R8 ;  /* 0x0000000803087220 */ /* 0x000fe20000410000 */
[----:B------:R-:W1:Y:S01]  /*0f30*/  MUFU.EX2 R42, R42 ;  /* 0x0000002a002a7308 */ /* 0x000e620000000800 */
[----:B------:R-:W-:Y:S01]  /*0f40*/  FADD.FTZ R20, -R22, R20 ;  /* 0x0000001416147221 */ /* 0x000fe20000010100 */
[----:B------:R-:W-:Y:S01]  /*0f50*/  FMUL.FTZ R52, R51, -1.4426950216293334961 ;  /* 0xbfb8aa3b33347820 */ /* 0x000fe20000410000 */
[----:B------:R-:W-:Y:S01]  /*0f60*/  FMUL.FTZ R54, R44, -1.4426950216293334961 ;  /* 0xbfb8aa3b2c367820 */ /* 0x000fe20000410000 */
[----:B------:R-:W-:Y:S01]  /*0f70*/  FMUL.FTZ R53, R47, -1.4426950216293334961 ;  /* 0xbfb8aa3b2f357820 */ /* 0x000fe20000410000 */
[----:B0-----:R-:W-:Y:S01]  /*0f80*/  FMUL.FTZ R11, R3, R9 ;  /* 0x00000009030b7220 */ /* 0x001fe20000410000 */
[----:B------:R-:W-:Y:S01]  /*0f90*/  IADD3.X R9, RZ, R26, RZ, P1, !PT ;  /* 0x0000001aff097210 */ /* 0x000fe20000ffe4ff */
[----:B------:R-:W-:Y:S01]  /*0fa0*/  FFMA.FTZ R36, R5, R8, R61 ;  /* 0x0000000805247223 */ /* 0x000fe2000001003d */
[----:B------:R-:W2:Y:S02]  /*0fb0*/  LDG.E.64.CONSTANT R14, desc[UR12][R14.64] ;  /* 0x0000000c0e0e7981 */ /* 0x000ea4000c1e9b00 */
[----:B------:R-:W-:-:S02]  /*0fc0*/  SHF.L.U64.HI R59, R7, 0x1, R9 ;  /* 0x00000001073b7819 */ /* 0x000fc40000010209 */
[----:B------:R-:W-:Y:S01]  /*0fd0*/  STL [R1+0x5c], R11 ;  /* 0x00005c0b01007387 */ /* 0x000fe20000100800 */
[----:B------:R-:W-:-:S03]  /*0fe0*/  HADD2.F32 R9, -RZ, R18.H1_H1 ;  /* 0x30000012ff097230 */ /* 0x000fc60000004100 */
[----:B------:R0:W-:Y:S01]  /*0ff0*/  STL [R1+0x50], R8 ;  /* 0x0000500801007387 */ /* 0x0001e20000100800 */
[----:B------:R-:W-:Y:S01]  /*1000*/  IADD3.X R17, R29, UR19, RZ, P0, !PT ;  /* 0x000000131d117c10 */ /* 0x000fe200087fe4ff */
[----:B------:R-:W-:Y:S01]  /*1010*/  FFMA.FTZ R29, R4, R11, R60 ;  /* 0x0000000b041d7223 */ /* 0x000fe2000001003c */
[----:B------:R-:W-:Y:S01]  /*1020*/  FADD.FTZ R9, -R22, R9 ;  /* 0x0000000916097221 */ /* 0x000fe20000010100 */
[----:B0-----:R-:W-:Y:S02]  /*1030*/  HADD2.F32 R8, -RZ, R18.H0_H0 ;  /* 0x20000012ff087230 */ /* 0x001fe40000004100 */
[----:B------:R-:W-:Y:S01]  /*1040*/  FMUL.FTZ R37, R3, R20 ;  /* 0x0000001403257220 */ /* 0x000fe20000410000 */
[--C-:B------:R-:W-:Y:S02]  /*1050*/  HADD2.F32 R18, -RZ, R19.reuse.H0_H0 ;  /* 0x20000013ff127230 */ /* 0x100fe40000004100 */
[----:B-1----:R-:W-:Y:S01]  /*1060*/  FADD.FTZ R42, R42, 1 ;  /* 0x3f8000002a2a7421 */ /* 0x002fe20000010000 */
[----:B------:R-:W-:-:S02]  /*1070*/  HADD2.F32 R19, -RZ, R19.H1_H1 ;  /* 0x30000013ff137230 */ /* 0x000fc40000004100 */
[C---:B------:R-:W-:Y:S01]  /*1080*/  FADD.FTZ R8, -R22.reuse, R8 ;  /* 0x0000000816087221 */ /* 0x040fe20000010100 */
[----:B------:R-:W-:Y:S01]  /*1090*/  SHF.L.U32 R11, R7, 0x1, RZ ;  /* 0x00000001070b7819 */ /* 0x000fe200000006ff */
[C---:B------:R-:W-:Y:S01]  /*10a0*/  FADD.FTZ R18, -R22.reuse, R18 ;  /* 0x0000001216127221 */ /* 0x040fe20000010100 */
[----:B------:R-:W0:Y:S01]  /*10b0*/  MUFU.EX2 R52, R52 ;  /* 0x0000003400347308 */ /* 0x000e220000000800 */
[----:B------:R-:W-:Y:S01]  /*10c0*/  FADD.FTZ R19, -R22, R19 ;  /* 0x0000001316137221 */ /* 0x000fe20000010100 */
[C---:B------:R-:W-:Y:S01]  /*10d0*/  FMUL.FTZ R8, R3.reuse, R8 ;  /* 0x0000000803087220 */ /* 0x040fe20000410000 */
[C---:B------:R-:W-:Y:S01]  /*10e0*/  FMUL.FTZ R9, R3.reuse, R9 ;  /* 0x0000000903097220 */ /* 0x040fe20000410000 */
[----:B------:R-:W-:Y:S01]  /*10f0*/  STL [R1+0x7c], R11 ;  /* 0x00007c0b01007387 */ /* 0x000fe20000100800 */
[C---:B------:R-:W-:Y:S01]  /*1100*/  FMUL.FTZ R18, R3.reuse, R18 ;  /* 0x0000001203127220 */ /* 0x040fe20000410000 */
[----:B------:R-:W-:Y:S02]  /*1110*/  FMUL.FTZ R55, R3, R19 ;  /* 0x0000001303377220 */ /* 0x000fe40000410000 */
[----:B------:R-:W-:Y:S01]  /*1120*/  STL [R1+0x78], R59 ;  /* 0x0000783b01007387 */ /* 0x000fe20000100800 */
[----:B------:R-:W-:-:S03]  /*1130*/  IADD3 R20, P0, R11, UR8, RZ ;  /* 0x000000080b147c10 */ /* 0x000fc6000ff1e0ff */
[----:B------:R1:W-:Y:S01]  /*1140*/  STL [R1+0x4c], R37 ;  /* 0x00004c2501007387 */ /* 0x0003e20000100800 */
[----:B------:R-:W-:-:S03]  /*1150*/  FFMA.FTZ R19, R6, R55, R57 ;  /* 0x0000003706137223 */ /* 0x000fc60000010039 */
[----:B------:R3:W-:Y:S01]  /*1160*/  STL [R1+0x48], R8 ;  /* 0x0000480801007387 */ /* 0x0007e20000100800 */
[----:B------:R-:W-:-:S03]  /*1170*/  IADD3.X R21, R59, UR9, RZ, P0, !PT ;  /* 0x000000093b157c10 */ /* 0x000fc600087fe4ff */
[----:B------:R-:W-:Y:S04]  /*1180*/  STL [R1+0x44], R9 ;  /* 0x0000440901007387 */ /* 0x000fe80000100800 */
[----:B------:R-:W-:Y:S04]  /*1190*/  STL [R1+0x30], R18 ;  /* 0x0000301201007387 */ /* 0x000fe80000100800 */
[----:B------:R4:W-:Y:S04]  /*11a0*/  STL [R1+0x2c], R55 ;  /* 0x00002c3701007387 */ /* 0x0009e80000100800 */
[----:B-----5:R4:W-:Y:S01]  /*11b0*/  STL [R1+0xc8], R2 ;  /* 0x0000c80201007387 */ /* 0x0209e20000100800 */
[----:B------:R-:W4:Y:S01]  /*11c0*/  MUFU.EX2 R54, R54 ;  /* 0x0000003600367308 */ /* 0x000f220000000800 */
[----:B0-----:R-:W-:-:S07]  /*11d0*/  FADD.FTZ R52, R52, 1 ;  /* 0x3f80000034347421 */ /* 0x001fce0000010000 */
[----:B------:R-:W0:Y:S01]  /*11e0*/  MUFU.EX2 R53, R53 ;  /* 0x0000003500357308 */ /* 0x000e220000000800 */
[----:B------:R-:W-:Y:S01]  /*11f0*/  FMUL.FTZ R48, R29, -1.4426950216293334961 ;  /* 0xbfb8aa3b1d307820 */ /* 0x000fe20000410000 */
[----:B------:R-:W-:Y:S01]  /*1200*/  FMUL.FTZ R7, R36, -1.4426950216293334961 ;  /* 0xbfb8aa3b24077820 */ /* 0x000fe20000410000 */
[----:B------:R-:W-:Y:S01]  /*1210*/  FMUL.FTZ R31, R27, -1.4426950216293334961 ;  /* 0xbfb8aa3b1b1f7820 */ /* 0x000fe20000410000 */
[----:B-1----:R-:W-:Y:S01]  /*1220*/  FFMA.FTZ R37, R6, R37, R57 ;  /* 0x0000002506257223 */ /* 0x002fe20000010039 */
[----:B---3--:R-:W-:Y:S01]  /*1230*/  FFMA.FTZ R8, R0, R8, R23 ;  /* 0x0000000800087223 */ /* 0x008fe20000010017 */
[----:B------:R-:W3:Y:S02]  /*1240*/  LDG.E.64.CONSTANT R16, desc[UR12][R16.64] ;  /* 0x0000000c10107981 */ /* 0x000ee4000c1e9b00 */
[----:B----4-:R1:W-:Y:S02]  /*1250*/  MUFU.RCP R55, R42 ;  /* 0x0000002a00377308 */ /* 0x0103e40000001000 */
[----:B------:R-:W4:Y:S01]  /*1260*/  LDG.E.64.CONSTANT R20, desc[UR12][R20.64] ;  /* 0x0000000c14147981 */ /* 0x000f22000c1e9b00 */
[----:B-1----:R-:W-:Y:S01]  /*1270*/  IADD3 R42, P0, R56, UR18, RZ ;  /* 0x00000012382a7c10 */ /* 0x002fe2000ff1e0ff */
[----:B------:R-:W-:-:S03]  /*1280*/  IMAD R56, R43, 0x18, R2 ;  /* 0x000000182b387824 */ /* 0x000fc600078e0202 */
[----:B------:R-:W-:Y:S02]  /*1290*/  IADD3.X R43, R35, UR19, RZ, P0, !PT ;  /* 0x00000013232b7c10 */ /* 0x000fe400087fe4ff */
[----:B------:R-:W2:Y:S01]  /*12a0*/  LDL.LU R35, [R1+0x120] ;  /* 0x0001200001237983 */ /* 0x000ea20000300800 */
[----:B------:R-:W-:Y:S01]  /*12b0*/  FADD.FTZ R54, R54, 1 ;  /* 0x3f80000036367421 */ /* 0x000fe20000010000 */
[----:B------:R-:W-:Y:S01]  /*12c0*/  MUFU.RCP R52, R52 ;  /* 0x0000003400347308 */ /* 0x000fe20000001000 */
[----:B------:R-:W-:Y:S01]  /*12d0*/  FMUL.FTZ R49, R37, -1.4426950216293334961 ;  /* 0xbfb8aa3b25317820 */ /* 0x000fe20000410000 */
[----:B0-----:R-:W-:-:S06]  /*12e0*/  FADD.FTZ R53, R53, 1 ;  /* 0x3f80000035357421 */ /* 0x001fcc0000010000 */
[----:B------:R-:W-:Y:S01]  /*12f0*/  MUFU.RCP R54, R54 ;  /* 0x0000003600367308 */ /* 0x000fe20000001000 */
[----:B------:R-:W-:-:S07]  /*1300*/  FMUL.FTZ R57, R19, -1.4426950216293334961 ;  /* 0xbfb8aa3b13397820 */ /* 0x000fce0000410000 */
[----:B------:R-:W0:Y:S08]  /*1310*/  MUFU.EX2 R48, R48 ;  /* 0x0000003000307308 */ /* 0x000e300000000800 */
[----:B------:R-:W1:Y:S08]  /*1320*/  MUFU.EX2 R7, R7 ;  /* 0x0000000700077308 */ /* 0x000e700000000800 */
[----:B------:R-:W1:Y:S08]  /*1330*/  MUFU.EX2 R31, R31 ;  /* 0x0000001f001f7308 */ /* 0x000e700000000800 */
[----:B------:R-:W1:Y:S08]  /*1340*/  MUFU.EX2 R49, R49 ;  /* 0x0000003100317308 */ /* 0x000e700000000800 */
[----:B------:R-:W1:Y:S08]  /*1350*/  MUFU.RCP R53, R53 ;  /* 0x0000003500357308 */ /* 0x000e700000001000 */
[----:B------:R1:W-:Y:S01]  /*1360*/  MUFU.EX2 R28, R57 ;  /* 0x00000039001c7308 */ /* 0x0003e20000000800 */
[----:B0-----:R-:W-:Y:S01]  /*1370*/  FADD.FTZ R48, R48, 1 ;  /* 0x3f80000030307421 */ /* 0x001fe20000010000 */
[----:B-1----:R-:W-:Y:S01]  /*1380*/  FADD.FTZ R7, R7, 1 ;  /* 0x3f80000007077421 */ /* 0x002fe20000010000 */
[----:B------:R-:W-:-:S04]  /*1390*/  FADD.FTZ R57, -R52, 1 ;  /* 0x3f80000034397421 */ /* 0x000fc80000010100 */
[----:B------:R-:W-:Y:S01]  /*13a0*/  FFMA.FTZ R57, R51, R57, 1 ;  /* 0x3f80000033397423 */ /* 0x000fe20000010039 */
[----:B------:R-:W-:Y:S01]  /*13b0*/  FADD.FTZ R51, -R54, 1 ;  /* 0x3f80000036337421 */ /* 0x000fe20000010100 */
[----:B------:R-:W-:Y:S01]  /*13c0*/  LEA R2, R50, R56, 0x3 ;  /* 0x0000003832027211 */ /* 0x000fe200078e18ff */
[----:B------:R-:W-:Y:S01]  /*13d0*/  FADD.FTZ R56, R31, 1 ;  /* 0x3f8000001f387421 */ /* 0x000fe20000010000 */
[----:B------:R-:W-:Y:S01]  /*13e0*/  FMUL.FTZ R38, R8, -1.4426950216293334961 ;  /* 0xbfb8aa3b08267820 */ /* 0x000fe20000410000 */
[----:B------:R-:W-:Y:S01]  /*13f0*/  FFMA.FTZ R9, R4, R9, R60 ;  /* 0x0000000904097223 */ /* 0x000fe2000001003c */
[----:B------:R-:W-:Y:S01]  /*1400*/  FFMA.FTZ R44, R44, R51, 1 ;  /* 0x3f8000002c2c7423 */ /* 0x000fe20000010033 */
[----:B------:R-:W-:Y:S01]  /*1410*/  FMUL.FTZ R57, R52, R57 ;  /* 0x0000003934397220 */ /* 0x000fe20000410000 */
[----:B------:R-:W-:Y:S01]  /*1420*/  IADD3 R50, P0, R58, R30, RZ ;  /* 0x0000001e3a327210 */ /* 0x000fe20007f1e0ff */
[----:B------:R0:W1:Y:S01]  /*1430*/  MUFU.RCP R51, R48 ;  /* 0x0000003000337308 */ /* 0x0000620000001000 */
[----:B------:R0:W4:Y:S01]  /*1440*/  LDG.E.64.CONSTANT R30, desc[UR12][R42.64] ;  /* 0x0000000c2a1e7981 */ /* 0x000122000c1e9b00 */
[----:B------:R-:W-:Y:S01]  /*1450*/  FMUL.FTZ R39, R9, -1.4426950216293334961 ;  /* 0xbfb8aa3b09277820 */ /* 0x000fe20000410000 */
[----:B------:R-:W-:-:S05]  /*1460*/  FFMA.FTZ R18, R5, R18, R61 ;  /* 0x0000001205127223 */ /* 0x000fca000001003d */
[----:B------:R1:W1:Y:S01]  /*1470*/  MUFU.RCP R52, R7 ;  /* 0x0000000700347308 */ /* 0x0002620000001000 */
[----:B0-----:R-:W-:Y:S02]  /*1480*/  HADD2.F32 R48, -RZ, R40.H1_H1 ;  /* 0x30000028ff307230 */ /* 0x001fe40000004100 */
[----:B------:R-:W-:Y:S01]  /*1490*/  FMUL.FTZ R46, R18, -1.4426950216293334961 ;  /* 0xbfb8aa3b122e7820 */ /* 0x000fe20000410000 */
[----:B------:R-:W-:-:S04]  /*14a0*/  FADD.FTZ R43, -R55, 1 ;  /* 0x3f800000372b7421 */ /* 0x000fc80000010100 */
[----:B------:R0:W0:Y:S01]  /*14b0*/  MUFU.RCP R42, R56 ;  /* 0x00000038002a7308 */ /* 0x0000220000001000 */
[----:B-1----:R-:W-:Y:S02]  /*14c0*/  HADD2.F32 R7, -RZ, R40.H0_H0 ;  /* 0x20000028ff077230 */ /* 0x002fe40000004100 */
[----:B------:R-:W-:Y:S01]  /*14d0*/  FADD.FTZ R40, R49, 1 ;  /* 0x3f80000031287421 */ /* 0x000fe20000010000 */
[----:B0-----:R-:W-:-:S04]  /*14e0*/  FADD.FTZ R56, -R53, 1 ;  /* 0x3f80000035387421 */ /* 0x001fc80000010100 */
[----:B------:R-:W0:Y:S01]  /*14f0*/  MUFU.EX2 R38, R38 ;  /* 0x0000002600267308 */ /* 0x000e220000000800 */
[----:B------:R-:W-:Y:S01]  /*1500*/  FFMA.FTZ R56, R47, R56, 1 ;  /* 0x3f8000002f387423 */ /* 0x000fe20000010038 */
[----:B------:R-:W-:Y:S02]  /*1510*/  HADD2.F32 R47, -RZ, R34.H0_H0 ;  /* 0x20000022ff2f7230 */ /* 0x000fe40000004100 */
[----:B------:R-:W-:-:S04]  /*1520*/  FFMA.FTZ R43, R45, R43, 1 ;  /* 0x3f8000002d2b7423 */ /* 0x000fc8000001002b */
[----:B------:R-:W1:Y:S01]  /*1530*/  MUFU.RCP R40, R40 ;  /* 0x0000002800287308 */ /* 0x000e620000001000 */
[----:B------:R-:W-:Y:S01]  /*1540*/  FADD.FTZ R47, -R22, R47 ;  /* 0x0000002f162f7221 */ /* 0x000fe20000010100 */
[----:B------:R-:W-:Y:S02]  /*1550*/  HADD2.F32 R49, -RZ, R41.H0_H0 ;  /* 0x20000029ff317230 */ /* 0x000fe40000004100 */
[----:B------:R-:W-:-:S04]  /*1560*/  FMUL.FTZ R44, R54, R44 ;  /* 0x0000002c362c7220 */ /* 0x000fc80000410000 */
[----:B------:R-:W1:Y:S01]  /*1570*/  MUFU.EX2 R39, R39 ;  /* 0x0000002700277308 */ /* 0x000e620000000800 */
[----:B------:R-:W-:Y:S02]  /*1580*/  HADD2.F32 R41, -RZ, R41.H1_H1 ;  /* 0x30000029ff297230 */ /* 0x000fe40000004100 */
[----:B------:R-:W-:Y:S01]  /*1590*/  FMUL.FTZ R43, R55, R43 ;  /* 0x0000002b372b7220 */ /* 0x000fe20000410000 */
[----:B------:R-:W-:Y:S01]  /*15a0*/  IADD3.X R26, RZ, R26, RZ, P0, !PT ;  /* 0x0000001aff1a7210 */ /* 0x000fe200007fe4ff */
[----:B------:R0:W-:Y:S03]  /*15b0*/  STL [R1+0x74], R2 ;  /* 0x0000740201007387 */ /* 0x0001e60000100800 */
[----:B------:R-:W1:Y:S01]  /*15c0*/  MUFU.EX2 R46, R46 ;  /* 0x0000002e002e7308 */ /* 0x000e620000000800 */
[----:B------:R-:W-:Y:S01]  /*15d0*/  FMUL.FTZ R45, R53, R56 ;  /* 0x00000038352d7220 */ /* 0x000fe20000410000 */
[----:B------:R-:W-:Y:S01]  /*15e0*/  FMUL.FTZ R44, R49, R44 ;  /* 0x0000002c312c7220 */ /* 0x000fe20000410000 */
[----:B------:R-:W-:Y:S01]  /*15f0*/  FMUL.FTZ R43, R41, R43 ;  /* 0x0000002b292b7220 */ /* 0x000fe20000410000 */
[----:B------:R-:W-:Y:S01]  /*1600*/  SHF.L.U64.HI R53, R50, 0x1, R26 ;  /* 0x0000000132357819 */ /* 0x000fe2000001021a */
[----:B0-----:R-:W-:Y:S01]  /*1610*/  FMUL.FTZ R2, R3, R47 ;  /* 0x0000002f03027220 */ /* 0x001fe20000410000 */
[----:B------:R-:W-:Y:S01]  /*1620*/  FADD.FTZ R41, -R51, 1 ;  /* 0x3f80000033297421 */ /* 0x000fe20000010100 */
[----:B------:R-:W-:Y:S01]  /*1630*/  FADD.FTZ R26, -R52, 1 ;  /* 0x3f800000341a7421 */ /* 0x000fe20000010100 */
[----:B------:R-:W-:Y:S01]  /*1640*/  FADD.FTZ R49, -R42, 1 ;  /* 0x3f8000002a317421 */ /* 0x000fe20000010100 */
[----:B------:R-:W-:Y:S01]  /*1650*/  FADD.FTZ R38, R38, 1 ;  /* 0x3f80000026267421 */ /* 0x000fe20000010000 */
[----:B------:R-:W-:Y:S01]  /*1660*/  STL [R1+0x18], R2 ;  /* 0x0000180201007387 */ /* 0x000fe20000100800 */
[----:B------:R-:W-:Y:S01]  /*1670*/  FFMA.FTZ R41, R29, R41, 1 ;  /* 0x3f8000001d297423 */ /* 0x000fe20000010029 */
[----:B------:R-:W-:Y:S01]  /*1680*/  FFMA.FTZ R36, R36, R26, 1 ;  /* 0x3f80000024247423 */ /* 0x000fe2000001001a */
[----:B------:R-:W-:Y:S01]  /*1690*/  HADD2.F32 R34, -RZ, R34.H1_H1 ;  /* 0x30000022ff227230 */ /* 0x000fe20000004100 */
[----:B------:R0:W-:Y:S01]  /*16a0*/  STL [R1+0x118], R44 ;  /* 0x0001182c01007387 */ /* 0x0001e20000100800 */
[----:B------:R-:W-:Y:S01]  /*16b0*/  FFMA.FTZ R27, R27, R49, 1 ;  /* 0x3f8000001b1b7423 */ /* 0x000fe20000010031 */
[----:B-1----:R-:W-:Y:S01]  /*16c0*/  FADD.FTZ R29, -R40, 1 ;  /* 0x3f800000281d7421 */ /* 0x002fe20000010100 */
[----:B------:R-:W-:Y:S01]  /*16d0*/  FADD.FTZ R49, R39, 1 ;  /* 0x3f80000027317421 */ /* 0x000fe20000010000 */
[----:B------:R-:W1:Y:S01]  /*16e0*/  MUFU.RCP R38, R38 ;  /* 0x0000002600267308 */ /* 0x000e620000001000 */
[----:B------:R-:W-:Y:S01]  /*16f0*/  FMUL.FTZ R52, R52, R36 ;  /* 0x0000002434347220 */ /* 0x000fe20000410000 */
[----:B0-----:R-:W3:Y:S01]  /*1700*/  LDL.LU R44, [R1+0x10] ;  /* 0x00001000012c7983 */ /* 0x001ee20000300800 */
[----:B------:R-:W-:Y:S01]  /*1710*/  FFMA.FTZ R39, R37, R29, 1 ;  /* 0x3f80000025277423 */ /* 0x000fe2000001001d */
[----:B------:R-:W-:-:S04]  /*1720*/  FADD.FTZ R36, -R22, R34 ;  /* 0x0000002216247221 */ /* 0x000fc80000010100 */
[----:B------:R-:W-:Y:S01]  /*1730*/  MUFU.RCP R37, R49 ;  /* 0x0000003100257308 */ /* 0x000fe20000001000 */
[----:B------:R-:W-:Y:S01]  /*1740*/  FADD.FTZ R46, R46, 1 ;  /* 0x3f8000002e2e7421 */ /* 0x000fe20000010000 */
[----:B------:R-:W-:Y:S01]  /*1750*/  FFMA.FTZ R47, R0, R2, R23 ;  /* 0x00000002002f7223 */ /* 0x000fe20000010017 */
[----:B------:R-:W-:Y:S01]  /*1760*/  SHF.L.U32 R54, R50, 0x1, RZ ;  /* 0x0000000132367819 */ /* 0x000fe200000006ff */
[----:B------:R-:W-:Y:S01]  /*1770*/  FMUL.FTZ R2, R3, R36 ;  /* 0x0000002403027220 */ /* 0x000fe20000410000 */
[----:B------:R-:W-:Y:S01]  /*1780*/  FMUL.FTZ R39, R40, R39 ;  /* 0x0000002728277220 */ /* 0x000fe20000410000 */
[----:B------:R-:W-:Y:S02]  /*1790*/  STL [R1+0x70], R53 ;  /* 0x0000703501007387 */ /* 0x000fe40000100800 */
[----:B------:R-:W0:Y:S01]  /*17a0*/  MUFU.RCP R34, R46 ;  /* 0x0000002e00227308 */ /* 0x000e220000001000 */
[----:B------:R-:W-:Y:S01]  /*17b0*/  FADD.FTZ R50, R28, 1 ;  /* 0x3f8000001c327421 */ /* 0x000fe20000010000 */
[----:B------:R-:W-:Y:S01]  /*17c0*/  STL [R1+0x6c], R54 ;  /* 0x00006c3601007387 */ /* 0x000fe20000100800 */
[----:B------:R-:W-:-:S02]  /*17d0*/  HADD2.F32 R28, -RZ, R32.H0_H0 ;  /* 0x20000020ff1c7230 */ /* 0x000fc40000004100 */
[----:B------:R-:W-:Y:S01]  /*17e0*/  FFMA.FTZ R36, R4, R2, R60 ;  /* 0x0000000204247223 */ /* 0x000fe2000001003c */
[----:B------:R-:W-:Y:S01]  /*17f0*/  HADD2.F32 R32, -RZ, R32.H1_H1 ;  /* 0x30000020ff207230 */ /* 0x000fe20000004100 */
[----:B------:R2:W-:Y:S01]  /*1800*/  STL [R1+0x14], R2 ;  /* 0x0000140201007387 */ /* 0x0005e20000100800 */
[----:B------:R-:W-:Y:S01]  /*1810*/  FMUL.FTZ R41, R51, R41 ;  /* 0x0000002933297220 */ /* 0x000fe20000410000 */
[----:B------:R-:W-:-:S03]  /*1820*/  FMUL.FTZ R42, R42, R27 ;  /* 0x0000001b2a2a7220 */ /* 0x000fc60000410000 */
[----:B------:R-:W-:Y:S01]  /*1830*/  FMUL.FTZ R41, R32, R41 ;  /* 0x0000002920297220 */ /* 0x000fe20000410000 */
[----:B-1----:R-:W-:Y:S01]  /*1840*/  FADD.FTZ R32, -R38, 1 ;  /* 0x3f80000026207421 */ /* 0x002fe20000010100 */
[----:B------:R-:W-:-:S03]  /*1850*/  FMUL.FTZ R42, R28, R42 ;  /* 0x0000002a1c2a7220 */ /* 0x000fc60000410000 */
[----:B------:R-:W-:Y:S01]  /*1860*/  FFMA.FTZ R8, R8, R32, 1 ;  /* 0x3f80000008087423 */ /* 0x000fe20000010020 */
[----:B0-----:R-:W-:-:S03]  /*1870*/  FADD.FTZ R49, -R34, 1 ;  /* 0x3f80000022317421 */ /* 0x001fc60000010100 */
[----:B------:R-:W-:Y:S01]  /*1880*/  FMUL.FTZ R38, R38, R8 ;  /* 0x0000000826267220 */ /* 0x000fe20000410000 */
[----:B------:R-:W-:Y:S01]  /*1890*/  FFMA.FTZ R18, R18, R49, 1 ;  /* 0x3f80000012127423 */ /* 0x000fe20000010031 */
[----:B------:R-:W-:-:S03]  /*18a0*/  IADD3 R26, P0, R54, UR8, RZ ;  /* 0x00000008361a7c10 */ /* 0x000fc6000ff1e0ff */
[----:B------:R-:W-:Y:S01]  /*18b0*/  FMUL.FTZ R34, R34, R18 ;  /* 0x0000001222227220 */ /* 0x000fe20000410000 */
[----:B------:R-:W-:Y:S01]  /*18c0*/  IADD3.X R27, R53, UR9, RZ, P0, !PT ;  /* 0x00000009351b7c10 */ /* 0x000fe200087fe4ff */
[----:B------:R-:W-:-:S05]  /*18d0*/  HADD2.F32 R18, -RZ, R24.H1_H1 ;  /* 0x30000018ff127230 */ /* 0x000fca0000004100 */
[----:B------:R-:W4:Y:S01]  /*18e0*/  LDG.E.64.CONSTANT R26, desc[UR12][R26.64] ;  /* 0x0000000c1a1a7981 */ /* 0x000f22000c1e9b00 */
[----:B--2---:R-:W-:-:S05]  /*18f0*/  HADD2.F32 R29, -RZ, R35.H0_H0 ;  /* 0x20000023ff1d7230 */ /* 0x004fca0000004100 */
[----:B------:R-:W-:-:S04]  /*1900*/  FADD.FTZ R40, -R22, R29 ;  /* 0x0000001d16287221 */ /* 0x000fc80000010100 */
[----:B------:R-:W-:Y:S01]  /*1910*/  FMUL.FTZ R2, R3, R40 ;  /* 0x0000002803027220 */ /* 0x000fe20000410000 */
[--C-:B------:R-:W-:Y:S02]  /*1920*/  HADD2.F32 R40, -RZ, R33.reuse.H0_H0 ;  /* 0x20000021ff287230 */ /* 0x100fe40000004100 */
[----:B------:R-:W-:Y:S02]  /*1930*/  HADD2.F32 R33, -RZ, R33.H1_H1 ;  /* 0x30000021ff217230 */ /* 0x000fe40000004100 */
[----:B------:R-:W-:-:S03]  /*1940*/  HADD2.F32 R29, -RZ, R35.H1_H1 ;  /* 0x30000023ff1d7230 */ /* 0x000fc60000004100 */
[----:B------:R-:W-:Y:S01]  /*1950*/  FMUL.FTZ R39, R33, R39 ;  /* 0x0000002721277220 */ /* 0x000fe20000410000 */
[----:B------:R-:W-:Y:S01]  /*1960*/  FADD.FTZ R33, -R37, 1 ;  /* 0x3f80000025217421 */ /* 0x000fe20000010100 */
[----:B------:R-:W-:-:S03]  /*1970*/  FADD.FTZ R28, -R22, R29 ;  /* 0x0000001d161c7221 */ /* 0x000fc60000010100 */
[----:B------:R-:W-:Y:S01]  /*1980*/  FFMA.FTZ R33, R9, R33, 1 ;  /* 0x3f80000009217423 */ /* 0x000fe20000010021 */
[----:B------:R-:W-:Y:S01]  /*1990*/  HADD2.F32 R9, -RZ, R24.H0_H0 ;  /* 0x20000018ff097230 */ /* 0x000fe20000004100 */
[----:B------:R0:W-:Y:S01]  /*19a0*/  STL [R1+0xc], R2 ;  /* 0x00000c0201007387 */ /* 0x0001e20000100800 */
[----:B------:R-:W-:-:S03]  /*19b0*/  FFMA.FTZ R29, R5, R2, R61 ;  /* 0x00000002051d7223 */ /* 0x000fc6000001003d */
[----:B------:R-:W-:Y:S01]  /*19c0*/  FMUL.FTZ R38, R9, R38 ;  /* 0x0000002609267220 */ /* 0x000fe20000410000 */
[----:B0-----:R-:W-:Y:S01]  /*19d0*/  FMUL.FTZ R2, R3, R28 ;  /* 0x0000001c03027220 */ /* 0x001fe20000410000 */
[----:B------:R-:W-:-:S04]  /*19e0*/  IADD3 R24, P0, R11, UR18, RZ ;  /* 0x000000120b187c10 */ /* 0x000fc8000ff1e0ff */
[----:B------:R0:W-:Y:S04]  /*19f0*/  STL [R1+0x8], R2 ;  /* 0x0000080201007387 */ /* 0x0001e80000100800 */
[----:B------:R-:W-:Y:S04]  /*1a00*/  STL [R1+0x114], R38 ;  /* 0x0001142601007387 */ /* 0x000fe80000100800 */
[----:B------:R-:W2:Y:S01]  /*1a10*/  LDL.LU R11, [R1+0x11c] ;  /* 0x00011c00010b7983 */ /* 0x000ea20000300800 */
[----:B------:R-:W-:-:S06]  /*1a20*/  FMUL.FTZ R35, R36, -1.4426950216293334961 ;  /* 0xbfb8aa3b24237820 */ /* 0x000fcc0000410000 */
[----:B------:R-:W1:Y:S01]  /*1a30*/  MUFU.EX2 R35, R35 ;  /* 0x0000002300237308 */ /* 0x000e620000000800 */
[----:B------:R-:W-:Y:S01]  /*1a40*/  FMUL.FTZ R37, R37, R33 ;  /* 0x0000002125257220 */ /* 0x000fe20000410000 */
[----:B------:R-:W-:Y:S01]  /*1a50*/  FMUL.FTZ R45, R48, R45 ;  /* 0x0000002d302d7220 */ /* 0x000fe20000410000 */
[----:B------:R-:W-:-:S05]  /*1a60*/  FMUL.FTZ R48, R47, -1.4426950216293334961 ;  /* 0xbfb8aa3b2f307820 */ /* 0x000fca0000410000 */
[----:B------:R-:W0:Y:S01]  /*1a70*/  MUFU.RCP R50, R50 ;  /* 0x0000003200327308 */ /* 0x000e220000001000 */
[----:B------:R-:W-:Y:S01]  /*1a80*/  FMUL.FTZ R46, R29, -1.4426950216293334961 ;  /* 0xbfb8aa3b1d2e7820 */ /* 0x000fe20000410000 */
[--C-:B------:R-:W-:Y:S02]  /*1a90*/  HADD2.F32 R9, -RZ, R25.reuse.H0_H0 ;  /* 0x20000019ff097230 */ /* 0x100fe40000004100 */
[----:B-1----:R-:W-:Y:S01]  /*1aa0*/  FADD.FTZ R33, R35, 1 ;  /* 0x3f80000023217421 */ /* 0x002fe20000010000 */
[----:B------:R-:W-:Y:S01]  /*1ab0*/  FMUL.FTZ R35, R18, R37 ;  /* 0x0000002512237220 */ /* 0x000fe20000410000 */
[----:B------:R-:W-:Y:S01]  /*1ac0*/  HADD2.F32 R18, -RZ, R25.H1_H1 ;  /* 0x30000019ff127230 */ /* 0x000fe20000004100 */
[----:B------:R-:W-:Y:S01]  /*1ad0*/  IADD3.X R25, R59, UR19, RZ, P0, !PT ;  /* 0x000000133b197c10 */ /* 0x000fe200087fe4ff */
[----:B------:R-:W1:Y:S05]  /*1ae0*/  MUFU.EX2 R48, R48 ;  /* 0x0000003000307308 */ /* 0x000e6a0000000800 */
[----:B------:R-:W4:Y:S03]  /*1af0*/  LDG.E.64.CONSTANT R24, desc[UR12][R24.64] ;  /* 0x0000000c18187981 */ /* 0x000f26000c1e9b00 */
[----:B------:R-:W1:Y:S01]  /*1b00*/  MUFU.EX2 R46, R46 ;  /* 0x0000002e002e7308 */ /* 0x000e620000000800 */
[----:B0-----:R-:W-:Y:S01]  /*1b10*/  FADD.FTZ R51, -R50, 1 ;  /* 0x3f80000032337421 */ /* 0x001fe20000010100 */
[----:B------:R-:W-:-:S03]  /*1b20*/  FMUL.FTZ R34, R9, R34 ;  /* 0x0000002209227220 */ /* 0x000fc60000410000 */
[----:B------:R-:W-:Y:S01]  /*1b30*/  FFMA.FTZ R51, R19, R51, 1 ;  /* 0x3f80000013337423 */ /* 0x000fe20000010033 */
[----:B------:R-:W-:-:S03]  /*1b40*/  HADD2.F32 R9, -RZ, R10.H0_H0 ;  /* 0x2000000aff097230 */ /* 0x000fc60000004100 */
[----:B------:R-:W-:Y:S01]  /*1b50*/  FMUL.FTZ R8, R50, R51 ;  /* 0x0000003332087220 */ /* 0x000fe20000410000 */
[----:B-1----:R-:W-:-:S03]  /*1b60*/  FADD.FTZ R48, R48, 1 ;  /* 0x3f80000030307421 */ /* 0x002fc60000010000 */
[----:B------:R-:W-:Y:S01]  /*1b70*/  FMUL.FTZ R8, R18, R8 ;  /* 0x0000000812087220 */ /* 0x000fe20000410000 */
[----:B------:R-:W-:Y:S01]  /*1b80*/  FADD.FTZ R18, -R22, R9 ;  /* 0x0000000916127221 */ /* 0x000fe20000010100 */
[----:B------:R-:W-:Y:S01]  /*1b90*/  FADD.FTZ R46, R46, 1 ;  /* 0x3f8000002e2e7421 */ /* 0x000fe20000010000 */
[----:B------:R-:W-:Y:S01]  /*1ba0*/  MUFU.RCP R49, R48 ;  /* 0x0000003000317308 */ /* 0x000fe20000001000 */
[----:B------:R-:W-:Y:S01]  /*1bb0*/  HADD2.F32 R9, -RZ, R10.H1_H1 ;  /* 0x3000000aff097230 */ /* 0x000fe20000004100 */
[----:B------:R-:W-:Y:S06]  /*1bc0*/  STL [R1+0x110], R34 ;  /* 0x0001102201007387 */ /* 0x000fec0000100800 */
[----:B------:R-:W-:Y:S01]  /*1bd0*/  MUFU.RCP R46, R46 ;  /* 0x0000002e002e7308 */ /* 0x000fe20000001000 */
[----:B------:R-:W-:Y:S01]  /*1be0*/  FADD.FTZ R9, -R22, R9 ;  /* 0x0000000916097221 */ /* 0x000fe20000010100 */
[----:B------:R-:W-:Y:S06]  /*1bf0*/  STL [R1+0x10c], R8 ;  /* 0x00010c0801007387 */ /* 0x000fec0000100800 */
[----:B------:R-:W-:Y:S01]  /*1c00*/  MUFU.RCP R33, R33 ;  /* 0x0000002100217308 */ /* 0x000fe20000001000 */
[----:B---3--:R-:W-:-:S04]  /*1c10*/  FFMA.FTZ R28, R6, R2, R44 ;  /* 0x00000002061c7223 */ /* 0x008fc8000001002c */
[----:B------:R-:W-:-:S06]  /*1c20*/  FMUL.FTZ R32, R28, -1.4426950216293334961 ;  /* 0xbfb8aa3b1c207820 */ /* 0x000fcc0000410000 */
[----:B------:R-:W0:Y:S01]  /*1c30*/  MUFU.EX2 R32, R32 ;  /* 0x0000002000207308 */ /* 0x000e220000000800 */
[----:B------:R-:W-:-:S04]  /*1c40*/  FMUL.FTZ R2, R3, R18 ;  /* 0x0000001203027220 */ /* 0x000fc80000410000 */
[----:B------:R-:W-:Y:S01]  /*1c50*/  FFMA.FTZ R19, R0, R2, R23 ;  /* 0x0000000200137223 */ /* 0x000fe20000010017 */
[----:B------:R1:W-:Y:S01]  /*1c60*/  STL [R1+0x4], R2 ;  /* 0x0000040201007387 */ /* 0x0003e20000100800 */
[----:B0-----:R-:W-:-:S04]  /*1c70*/  FADD.FTZ R32, R32, 1 ;  /* 0x3f80000020207421 */ /* 0x001fc80000010000 */
[----:B------:R0:W3:Y:S01]  /*1c80*/  MUFU.RCP R48, R32 ;  /* 0x0000002000307308 */ /* 0x0000e20000001000 */
[----:B-1----:R-:W-:Y:S01]  /*1c90*/  FMUL.FTZ R2, R3, R9 ;  /* 0x0000000903027220 */ /* 0x002fe20000410000 */
[----:B------:R-:W-:Y:S01]  /*1ca0*/  FMUL.FTZ R9, R19, -1.4426950216293334961 ;  /* 0xbfb8aa3b13097820 */ /* 0x000fe20000410000 */
[----:B------:R-:W-:Y:S01]  /*1cb0*/  FADD.FTZ R37, -R49, 1 ;  /* 0x3f80000031257421 */ /* 0x000fe20000010100 */
[----:B------:R-:W-:-:S04]  /*1cc0*/  FADD.FTZ R18, -R46, 1 ;  /* 0x3f8000002e127421 */ /* 0x000fc80000010100 */
[----:B------:R-:W1:Y:S01]  /*1cd0*/  MUFU.EX2 R9, R9 ;  /* 0x0000000900097308 */ /* 0x000e620000000800 */
[----:B0-----:R-:W-:Y:S01]  /*1ce0*/  FFMA.FTZ R32, R4, R2, R60 ;  /* 0x0000000204207223 */ /* 0x001fe2000001003c */
[----:B------:R-:W-:Y:S01]  /*1cf0*/  FADD.FTZ R10, -R33, 1 ;  /* 0x3f800000210a7421 */ /* 0x000fe20000010100 */
[----:B------:R-:W-:-:S03]  /*1d00*/  FFMA.FTZ R37, R47, R37, 1 ;  /* 0x3f8000002f257423 */ /* 0x000fc60000010025 */
[----:B------:R-:W-:Y:S01]  /*1d10*/  FFMA.FTZ R10, R36, R10, 1 ;  /* 0x3f800000240a7423 */ /* 0x000fe2000001000a */
[----:B---3--:R-:W-:Y:S01]  /*1d20*/  FADD.FTZ R47, -R48, 1 ;  /* 0x3f800000302f7421 */ /* 0x008fe20000010100 */
[----:B------:R-:W-:-:S03]  /*1d30*/  FMUL.FTZ R49, R49, R37 ;  /* 0x0000002531317220 */ /* 0x000fc60000410000 */
[----:B------:R-:W-:Y:S01]  /*1d40*/  FFMA.FTZ R47, R28, R47, 1 ;  /* 0x3f8000001c2f7423 */ /* 0x000fe2000001002f */
[----:B------:R-:W-:-:S03]  /*1d50*/  FMUL.FTZ R10, R33, R10 ;  /* 0x0000000a210a7220 */ /* 0x000fc60000410000 */
[----:B------:R-:W-:Y:S01]  /*1d60*/  FMUL.FTZ R47, R48, R47 ;  /* 0x0000002f302f7220 */ /* 0x000fe20000410000 */
[--C-:B------:R-:W-:Y:S02]  /*1d70*/  HADD2.F32 R48, -RZ, R12.reuse.H0_H0 ;  /* 0x2000000cff307230 */ /* 0x100fe40000004100 */
[----:B-1----:R-:W-:Y:S01]  /*1d80*/  FADD.FTZ R51, R9, 1 ;  /* 0x3f80000009337421 */ /* 0x002fe20000010000 */
[----:B------:R-:W-:Y:S02]  /*1d90*/  HADD2.F32 R12, -RZ, R12.H1_H1 ;  /* 0x3000000cff0c7230 */ /* 0x000fe40000004100 */
[----:B------:R-:W-:Y:S02]  /*1da0*/  FMUL.FTZ R9, R48, R49 ;  /* 0x0000003130097220 */ /* 0x000fe40000410000 */
[----:B------:R-:W-:Y:S01]  /*1db0*/  MUFU.RCP R48, R51 ;  /* 0x0000003300307308 */ /* 0x000fe20000001000 */
[----:B------:R-:W-:Y:S02]  /*1dc0*/  HADD2.F32 R50, -RZ, R14.H0_H0 ;  /* 0x2000000eff327230 */ /* 0x000fe40000004100 */
[----:B------:R-:W-:Y:S01]  /*1dd0*/  FMUL.FTZ R10, R12, R10 ;  /* 0x0000000a0c0a7220 */ /* 0x000fe20000410000 */
[----:B------:R-:W-:-:S02]  /*1de0*/  HADD2.F32 R12, -RZ, R13.H0_H0 ;  /* 0x2000000dff0c7230 */ /* 0x000fc40000004100 */
[----:B------:R-:W-:Y:S01]  /*1df0*/  FADD.FTZ R50, -R22, R50 ;  /* 0x0000003216327221 */ /* 0x000fe20000010100 */
[----:B------:R-:W-:-:S03]  /*1e00*/  FMUL.FTZ R7, R7, R57 ;  /* 0x0000003907077220 */ /* 0x000fc60000410000 */
[----:B------:R-:W-:Y:S01]  /*1e10*/  FMUL.FTZ R57, R3, R50 ;  /* 0x0000003203397220 */ /* 0x000fe20000410000 */
[----:B------:R-:W-:Y:S01]  /*1e20*/  IADD3 R28, P0, R54, UR18, RZ ;  /* 0x00000012361c7c10 */ /* 0x000fe2000ff1e0ff */
[----:B------:R-:W-:-:S05]  /*1e30*/  HADD2.F32 R54, -RZ, R15.H1_H1 ;  /* 0x3000000fff367230 */ /* 0x000fca0000004100 */
[----:B------:R-:W-:-:S04]  /*1e40*/  FADD.FTZ R54, -R22, R54 ;  /* 0x0000003616367221 */ /* 0x000fc80000010100 */
[----:B------:R-:W-:Y:S01]  /*1e50*/  FMUL.FTZ R54, R3, R54 ;  /* 0x0000003603367220 */ /* 0x000fe20000410000 */
[--C-:B--2---:R-:W-:Y:S02]  /*1e60*/  HADD2.F32 R59, -RZ, R11.reuse.H0_H0 ;  /* 0x2000000bff3b7230 */ /* 0x104fe40000004100 */
[----:B------:R-:W-:-:S03]  /*1e70*/  HADD2.F32 R58, -RZ, R11.H1_H1 ;  /* 0x3000000bff3a7230 */ /* 0x000fc60000004100 */
[----:B------:R-:W-:Y:S01]  /*1e80*/  FADD.FTZ R59, -R22, R59 ;  /* 0x0000003b163b7221 */ /* 0x000fe20000010100 */
[----:B------:R-:W-:Y:S01]  /*1e90*/  FFMA.FTZ R11, R29, R18, 1 ;  /* 0x3f8000001d0b7423 */ /* 0x000fe20000010012 */
[----:B------:R-:W-:Y:S02]  /*1ea0*/  FMUL.FTZ R18, R32, -1.4426950216293334961 ;  /* 0xbfb8aa3b20127820 */ /* 0x000fe40000410000 */
[----:B------:R-:W-:Y:S01]  /*1eb0*/  FMUL.FTZ R59, R3, R59 ;  /* 0x0000003b033b7220 */ /* 0x000fe20000410000 */
[----:B------:R-:W-:-:S03]  /*1ec0*/  FADD.FTZ R58, -R22, R58 ;  /* 0x0000003a163a7221 */ /* 0x000fc60000010100 */
[----:B------:R-:W-:Y:S01]  /*1ed0*/  FFMA.FTZ R36, R5, R59, R61 ;  /* 0x0000003b05247223 */ /* 0x000fe2000001003d */
[----:B------:R-:W-:Y:S01]  /*1ee0*/  FMUL.FTZ R58, R3, R58 ;  /* 0x0000003a033a7220 */ /* 0x000fe20000410000 */
[----:B------:R-:W0:Y:S02]  /*1ef0*/  MUFU.EX2 R18, R18 ;  /* 0x0000001200127308 */ /* 0x000e240000000800 */
[----:B------:R-:W-:Y:S01]  /*1f00*/  FMUL.FTZ R37, R36, -1.4426950216293334961 ;  /* 0xbfb8aa3b24257820 */ /* 0x000fe20000410000 */
[----:B------:R-:W-:Y:S01]  /*1f10*/  FFMA.FTZ R33, R6, R58, R44 ;  /* 0x0000003a06217223 */ /* 0x000fe2000001002c */
[----:B------:R-:W-:-:S03]  /*1f20*/  FMUL.FTZ R11, R46, R11 ;  /* 0x0000000b2e0b7220 */ /* 0x000fc60000410000 */
[----:B------:R-:W-:Y:S01]  /*1f30*/  FMUL.FTZ R46, R33, -1.4426950216293334961 ;  /* 0xbfb8aa3b212e7820 */ /* 0x000fe20000410000 */
[----:B------:R-:W1:Y:S01]  /*1f40*/  MUFU.EX2 R37, R37 ;  /* 0x0000002500257308 */ /* 0x000e620000000800 */
[----:B------:R-:W-:Y:S01]  /*1f50*/  FMUL.FTZ R11, R12, R11 ;  /* 0x0000000b0c0b7220 */ /* 0x000fe20000410000 */
[----:B------:R-:W-:-:S06]  /*1f60*/  HADD2.F32 R12, -RZ, R13.H1_H1 ;  /* 0x3000000dff0c7230 */ /* 0x000fcc0000004100 */
[----:B------:R-:W2:Y:S01]  /*1f70*/  MUFU.EX2 R46, R46 ;  /* 0x0000002e002e7308 */ /* 0x000ea20000000800 */
[----:B0-----:R-:W-:Y:S01]  /*1f80*/  FADD.FTZ R18, R18, 1 ;  /* 0x3f80000012127421 */ /* 0x001fe20000010000 */
[----:B------:R-:W-:Y:S01]  /*1f90*/  FMUL.FTZ R12, R12, R47 ;  /* 0x0000002f0c0c7220 */ /* 0x000fe20000410000 */
[----:B------:R-:W-:-:S05]  /*1fa0*/  HADD2.F32 R47, -RZ, R14.H1_H1 ;  /* 0x3000000eff2f7230 */ /* 0x000fca0000004100 */
[----:B------:R0:W3:Y:S01]  /*1fb0*/  MUFU.RCP R49, R18 ;  /* 0x0000001200317308 */ /* 0x0000e20000001000 */
[----:B-1----:R-:W-:Y:S01]  /*1fc0*/  FADD.FTZ R14, R37, 1 ;  /* 0x3f800000250e7421 */ /* 0x002fe20000010000 */
[----:B------:R-:W-:Y:S01]  /*1fd0*/  FADD.FTZ R37, -R48, 1 ;  /* 0x3f80000030257421 */ /* 0x000fe20000010100 */
[----:B0-----:R-:W-:-:S03]  /*1fe0*/  FFMA.FTZ R18, R0, R57, R23 ;  /* 0x0000003900127223 */ /* 0x001fc60000010017 */
[----:B------:R-:W-:Y:S01]  /*1ff0*/  FFMA.FTZ R37, R19, R37, 1 ;  /* 0x3f80000013257423 */ /* 0x000fe20000010025 */
[----:B------:R-:W-:Y:S01]  /*2000*/  FMUL.FTZ R13, R18, -1.4426950216293334961 ;  /* 0xbfb8aa3b120d7820 */ /* 0x000fe20000410000 */
[----:B--2---:R-:W-:Y:S01]  /*2010*/  FADD.FTZ R19, R46, 1 ;  /* 0x3f8000002e137421 */ /* 0x004fe20000010000 */
[----:B------:R-:W0:Y:S01]  /*2020*/  MUFU.RCP R14, R14 ;  /* 0x0000000e000e7308 */ /* 0x000e220000001000 */
[----:B------:R-:W-:Y:S01]  /*2030*/  FADD.FTZ R47, -R22, R47 ;  /* 0x0000002f162f7221 */ /* 0x000fe20000010100 */
[----:B------:R-:W-:-:S03]  /*2040*/  FMUL.FTZ R48, R48, R37 ;  /* 0x0000002530307220 */ /* 0x000fc60000410000 */
[----:B------:R-:W-:-:S03]  /*2050*/  FMUL.FTZ R56, R3, R47 ;  /* 0x0000002f03387220 */ /* 0x000fc60000410000 */
[----:B------:R-:W1:Y:S01]  /*2060*/  MUFU.EX2 R13, R13 ;  /* 0x0000000d000d7308 */ /* 0x000e620000000800 */
[----:B---3--:R-:W-:Y:S01]  /*2070*/  FADD.FTZ R46, -R49, 1 ;  /* 0x3f800000312e7421 */ /* 0x008fe20000010100 */
[----:B------:R-:W-:-:S06]  /*2080*/  FFMA.FTZ R37, R4, R56, R60 ;  /* 0x0000003804257223 */ /* 0x000fcc000001003c */
[----:B------:R-:W2:Y:S01]  /*2090*/  MUFU.RCP R19, R19 ;  /* 0x0000001300137308 */ /* 0x000ea20000001000 */
[----:B------:R-:W-:Y:S01]  /*20a0*/  FFMA.FTZ R46, R32, R46, 1 ;  /* 0x3f800000202e7423 */ /* 0x000fe2000001002e */
[----:B------:R-:W-:-:S03]  /*20b0*/  FMUL.FTZ R47, R37, -1.4426950216293334961 ;  /* 0xbfb8aa3b252f7820 */ /* 0x000fc60000410000 */
[----:B------:R-:W-:Y:S01]  /*20c0*/  FMUL.FTZ R49, R49, R46 ;  /* 0x0000002e31317220 */ /* 0x000fe20000410000 */
[----:B0-----:R-:W-:Y:S02]  /*20d0*/  FADD.FTZ R46, -R14, 1 ;  /* 0x3f8000000e2e7421 */ /* 0x001fe40000010100 */
[----:B------:R-:W0:Y:S01]  /*20e0*/  MUFU.EX2 R47, R47 ;  /* 0x0000002f002f7308 */ /* 0x000e220000000800 */
[----:B-1----:R-:W-:Y:S01]  /*20f0*/  FADD.FTZ R13, R13, 1 ;  /* 0x3f8000000d0d7421 */ /* 0x002fe20000010000 */
[----:B------:R-:W-:-:S06]  /*2100*/  FFMA.FTZ R46, R36, R46, 1 ;  /* 0x3f800000242e7423 */ /* 0x000fcc000001002e */
[----:B------:R1:W3:Y:S01]  /*2110*/  MUFU.RCP R32, R13 ;  /* 0x0000000d00207308 */ /* 0x0002e20000001000 */
[----:B--2---:R-:W-:Y:S01]  /*2120*/  FADD.FTZ R36, -R19, 1 ;  /* 0x3f80000013247421 */ /* 0x004fe20000010100 */
[----:B------:R-:W-:-:S03]  /*2130*/  FMUL.FTZ R46, R14, R46 ;  /* 0x0000002e0e2e7220 */ /* 0x000fc60000410000 */
[----:B------:R-:W-:Y:S01]  /*2140*/  FFMA.FTZ R36, R33, R36, 1 ;  /* 0x3f80000021247423 */ /* 0x000fe20000010024 */
[----:B-1----:R-:W-:-:S03]  /*2150*/  HADD2.F32 R13, -RZ, R15.H0_H0 ;  /* 0x2000000fff0d7230 */ /* 0x002fc60000004100 */
[----:B------:R-:W-:Y:S01]  /*2160*/  FMUL.FTZ R36, R19, R36 ;  /* 0x0000002413247220 */ /* 0x000fe20000410000 */
[--C-:B------:R-:W-:Y:S02]  /*2170*/  HADD2.F32 R14, -RZ, R16.reuse.H0_H0 ;  /* 0x20000010ff0e7230 */ /* 0x100fe40000004100 */
[----:B------:R-:W-:Y:S01]  /*2180*/  FADD.FTZ R13, -R22, R13 ;  /* 0x0000000d160d7221 */ /* 0x000fe20000010100 */
[----:B------:R-:W-:-:S03]  /*2190*/  HADD2.F32 R19, -RZ, R16.H1_H1 ;  /* 0x30000010ff137230 */ /* 0x000fc60000004100 */
[----:B------:R-:W-:Y:S01]  /*21a0*/  FMUL.FTZ R55, R3, R13 ;  /* 0x0000000d03377220 */ /* 0x000fe20000410000 */
[----:B------:R-:W-:Y:S01]  /*21b0*/  FMUL.FTZ R13, R14, R48 ;  /* 0x000000300e0d7220 */ /* 0x000fe20000410000 */
[----:B0-----:R-:W-:Y:S01]  /*21c0*/  FADD.FTZ R33, R47, 1 ;  /* 0x3f8000002f217421 */ /* 0x001fe20000010000 */
[----:B------:R-:W-:Y:S01]  /*21d0*/  FMUL.FTZ R14, R19, R49 ;  /* 0x00000031130e7220 */ /* 0x000fe20000410000 */
[----:B------:R-:W-:-:S04]  /*21e0*/  FFMA.FTZ R19, R5, R55, R61 ;  /* 0x0000003705137223 */ /* 0x000fc8000001003d */
[----:B------:R-:W-:Y:S01]  /*21f0*/  FMUL.FTZ R47, R19, -1.4426950216293334961 ;  /* 0xbfb8aa3b132f7820 */ /* 0x000fe20000410000 */
[----:B------:R-:W0:Y:S01]  /*2200*/  MUFU.RCP R33, R33 ;  /* 0x0000002100217308 */ /* 0x000e220000001000 */
[----:B------:R-:W-:-:S07]  /*2210*/  HADD2.F32 R16, -RZ, R17.H0_H0 ;  /* 0x20000011ff107230 */ /* 0x000fce0000004100 */
[----:B------:R-:W1:Y:S01]  /*2220*/  MUFU.EX2 R47, R47 ;  /* 0x0000002f002f7308 */ /* 0x000e620000000800 */
[----:B------:R-:W-:Y:S01]  /*2230*/  FMUL.FTZ R15, R16, R46 ;  /* 0x0000002e100f7220 */ /* 0x000fe20000410000 */
[----:B---3--:R-:W-:Y:S01]  /*2240*/  FADD.FTZ R46, -R32, 1 ;  /* 0x3f800000202e7421 */ /* 0x008fe20000010100 */
[----:B------:R-:W-:-:S03]  /*2250*/  HADD2.F32 R16, -RZ, R17.H1_H1 ;  /* 0x30000011ff107230 */ /* 0x000fc60000004100 */
[----:B------:R-:W-:Y:S01]  /*2260*/  FFMA.FTZ R17, R18, R46, 1 ;  /* 0x3f80000012117423 */ /* 0x000fe2000001002e */
[----:B------:R-:W-:Y:S01]  /*2270*/  FFMA.FTZ R46, R6, R54, R44 ;  /* 0x00000036062e7223 */ /* 0x000fe2000001002c */
[----:B0-----:R-:W-:Y:S02]  /*2280*/  FADD.FTZ R18, -R33, 1 ;  /* 0x3f80000021127421 */ /* 0x001fe40000010100 */
[----:B------:R-:W-:Y:S01]  /*2290*/  FMUL.FTZ R17, R32, R17 ;  /* 0x0000001120117220 */ /* 0x000fe20000410000 */
[----:B------:R-:W-:Y:S01]  /*22a0*/  FMUL.FTZ R32, R46, -1.4426950216293334961 ;  /* 0xbfb8aa3b2e207820 */ /* 0x000fe20000410000 */
[----:B------:R-:W-:Y:S01]  /*22b0*/  FFMA.FTZ R18, R37, R18, 1 ;  /* 0x3f80000025127423 */ /* 0x000fe20000010012 */
[----:B-1----:R-:W-:-:S04]  /*22c0*/  FADD.FTZ R37, R47, 1 ;  /* 0x3f8000002f257421 */ /* 0x002fc80000010000 */
[----:B------:R-:W0:Y:S01]  /*22d0*/  MUFU.EX2 R32, R32 ;  /* 0x0000002000207308 */ /* 0x000e220000000800 */
[----:B------:R-:W-:-:S07]  /*22e0*/  FMUL.FTZ R16, R16, R36 ;  /* 0x0000002410107220 */ /* 0x000fce0000410000 */
[----:B------:R-:W1:Y:S01]  /*22f0*/  MUFU.RCP R37, R37 ;  /* 0x0000002500257308 */ /* 0x000e620000001000 */
[----:B------:R-:W-:Y:S01]  /*2300*/  FMUL.FTZ R40, R40, R52 ;  /* 0x0000003428287220 */ /* 0x000fe20000410000 */
[--C-:B----4-:R-:W-:Y:S02]  /*2310*/  HADD2.F32 R36, -RZ, R20.reuse.H0_H0 ;  /* 0x20000014ff247230 */ /* 0x110fe40000004100 */
[----:B------:R-:W-:-:S03]  /*2320*/  HADD2.F32 R52, -RZ, R20.H1_H1 ;  /* 0x30000014ff347230 */ /* 0x000fc60000004100 */
[C---:B------:R-:W-:Y:S02]  /*2330*/  FADD.FTZ R36, -R22.reuse, R36 ;  /* 0x0000002416247221 */ /* 0x040fe40000010100 */
[----:B------:R-:W-:Y:S01]  /*2340*/  FADD.FTZ R52, -R22, R52 ;  /* 0x0000003416347221 */ /* 0x000fe20000010100 */
[----:B------:R-:W-:Y:S01]  /*2350*/  IADD3.X R29, R53, UR19, RZ, P0, !PT ;  /* 0x00000013351d7c10 */ /* 0x000fe200087fe4ff */
[----:B0-----:R-:W-:Y:S01]  /*2360*/  FADD.FTZ R20, R32, 1 ;  /* 0x3f80000020147421 */ /* 0x001fe20000010000 */
[C---:B------:R-:W-:Y:S01]  /*2370*/  FMUL.FTZ R53, R3.reuse, R36 ;  /* 0x0000002403357220 */ /* 0x040fe20000410000 */
[----:B------:R-:W-:Y:S01]  /*2380*/  FMUL.FTZ R52, R3, R52 ;  /* 0x0000003403347220 */ /* 0x000fe20000410000 */
[----:B------:R-:W-:Y:S01]  /*2390*/  FMUL.FTZ R18, R33, R18 ;  /* 0x0000001221127220 */ /* 0x000fe20000410000 */
[----:B------:R-:W-:Y:S01]  /*23a0*/  HADD2.F32 R49, -RZ, R21.H0_H0 ;  /* 0x20000015ff317230 */ /* 0x000fe20000004100 */
[----:B------:R-:W2:Y:S01]  /*23b0*/  LDG.E.64.CONSTANT R28, desc[UR12][R28.64] ;  /* 0x0000000c1c1c7981 */ /* 0x000ea2000c1e9b00 */
[----:B-1----:R-:W-:Y:S01]  /*23c0*/  FADD.FTZ R32, -R37, 1 ;  /* 0x3f80000025207421 */ /* 0x002fe20000010100 */
[----:B------:R-:W-:-:S03]  /*23d0*/  FFMA.FTZ R36, R0, R53, R23 ;  /* 0x0000003500247223 */ /* 0x000fc60000010017 */
[----:B------:R-:W-:Y:S01]  /*23e0*/  FFMA.FTZ R19, R19, R32, 1 ;  /* 0x3f80000013137423 */ /* 0x000fe20000010020 */
[----:B------:R-:W-:Y:S01]  /*23f0*/  FFMA.FTZ R32, R4, R52, R60 ;  /* 0x0000003404207223 */ /* 0x000fe2000001003c */
[----:B------:R-:W-:-:S03]  /*2400*/  FMUL.FTZ R47, R36, -1.4426950216293334961 ;  /* 0xbfb8aa3b242f7820 */ /* 0x000fc60000410000 */
[----:B------:R-:W-:-:S03]  /*2410*/  FMUL.FTZ R33, R32, -1.4426950216293334961 ;  /* 0xbfb8aa3b20217820 */ /* 0x000fc60000410000 */
[----:B------:R-:W0:Y:S08]  /*2420*/  MUFU.EX2 R47, R47 ;  /* 0x0000002f002f7308 */ /* 0x000e300000000800 */
[----:B------:R-:W1:Y:S08]  /*2430*/  MUFU.EX2 R33, R33 ;  /* 0x0000002100217308 */ /* 0x000e700000000800 */
[----:B------:R-:W3:Y:S01]  /*2440*/  MUFU.RCP R20, R20 ;  /* 0x0000001400147308 */ /* 0x000ee20000001000 */
[----:B------:R-:W-:Y:S01]  /*2450*/  FMUL.FTZ R19, R37, R19 ;  /* 0x0000001325137220 */ /* 0x000fe20000410000 */
[----:B0-----:R-:W-:Y:S01]  /*2460*/  FADD.FTZ R37, R47, 1 ;  /* 0x3f8000002f257421 */ /* 0x001fe20000010000 */
[----:B-1----:R-:W-:-:S05]  /*2470*/  FADD.FTZ R33, R33, 1 ;  /* 0x3f80000021217421 */ /* 0x002fca0000010000 */
[----:B------:R-:W0:Y:S01]  /*2480*/  MUFU.RCP R37, R37 ;  /* 0x0000002500257308 */ /* 0x000e220000001000 */
[----:B---3--:R-:W-:-:S07]  /*2490*/  FADD.FTZ R47, -R20, 1 ;  /* 0x3f800000142f7421 */ /* 0x008fce0000010100 */
[----:B------:R-:W1:Y:S01]  /*24a0*/  MUFU.RCP R33, R33 ;  /* 0x0000002100217308 */ /* 0x000e620000001000 */
[----:B------:R-:W-:Y:S01]  /*24b0*/  FFMA.FTZ R47, R46, R47, 1 ;  /* 0x3f8000002e2f7423 */ /* 0x000fe2000001002f */
[--C-:B------:R-:W-:Y:S02]  /*24c0*/  HADD2.F32 R46, -RZ, R30.reuse.H0_H0 ;  /* 0x2000001eff2e7230 */ /* 0x100fe40000004100 */
[----:B------:R-:W-:Y:S02]  /*24d0*/  HADD2.F32 R30, -RZ, R30.H1_H1 ;  /* 0x3000001eff1e7230 */ /* 0x000fe40000004100 */
[----:B------:R-:W-:-:S03]  /*24e0*/  FMUL.FTZ R20, R20, R47 ;  /* 0x0000002f14147220 */ /* 0x000fc60000410000 */
[----:B------:R-:W-:Y:S01]  /*24f0*/  FMUL.FTZ R18, R30, R18 ;  /* 0x000000121e127220 */ /* 0x000fe20000410000 */
[--C-:B------:R-:W-:Y:S02]  /*2500*/  HADD2.F32 R30, -RZ, R31.reuse.H0_H0 ;  /* 0x2000001fff1e7230 */ /* 0x100fe40000004100 */
[----:B------:R-:W-:Y:S02]  /*2510*/  HADD2.F32 R31, -RZ, R31.H1_H1 ;  /* 0x3000001fff1f7230 */ /* 0x000fe40000004100 */
[----:B------:R-:W-:Y:S01]  /*2520*/  FADD.FTZ R49, -R22, R49 ;  /* 0x0000003116317221 */ /* 0x000fe20000010100 */
[----:B------:R-:W-:Y:S01]  /*2530*/  FMUL.FTZ R19, R30, R19 ;  /* 0x000000131e137220 */ /* 0x000fe20000410000 */
[----:B0-----:R-:W-:Y:S01]  /*2540*/  FADD.FTZ R30, -R37, 1 ;  /* 0x3f800000251e7421 */ /* 0x001fe20000010100 */
[----:B------:R-:W-:Y:S01]  /*2550*/  FMUL.FTZ R20, R31, R20 ;  /* 0x000000141f147220 */ /* 0x000fe20000410000 */
[----:B-1----:R-:W-:Y:S01]  /*2560*/  FADD.FTZ R31, -R33, 1 ;  /* 0x3f800000211f7421 */ /* 0x002fe20000010100 */
[----:B------:R-:W-:Y:S01]  /*2570*/  FMUL.FTZ R49, R3, R49 ;  /* 0x0000003103317220 */ /* 0x000fe20000410000 */
[----:B------:R-:W-:-:S02]  /*2580*/  FFMA.FTZ R30, R36, R30, 1 ;  /* 0x3f800000241e7423 */ /* 0x000fc4000001001e */
[----:B------:R-:W-:Y:S01]  /*2590*/  FFMA.FTZ R36, R32, R31, 1 ;  /* 0x3f80000020247423 */ /* 0x000fe2000001001f */
[----:B------:R-:W-:-:S04]  /*25a0*/  FFMA.FTZ R32, R5, R49, R61 ;  /* 0x0000003105207223 */ /* 0x000fc8000001003d */
[----:B------:R-:W-:Y:S01]  /*25b0*/  FMUL.FTZ R31, R32, -1.4426950216293334961 ;  /* 0xbfb8aa3b201f7820 */ /* 0x000fe20000410000 */
[----:B------:R-:W-:-:S05]  /*25c0*/  HADD2.F32 R21, -RZ, R21.H1_H1 ;  /* 0x30000015ff157230 */ /* 0x000fca0000004100 */
[----:B------:R-:W0:Y:S01]  /*25d0*/  MUFU.EX2 R31, R31 ;  /* 0x0000001f001f7308 */ /* 0x000e220000000800 */
[----:B------:R-:W-:-:S04]  /*25e0*/  FADD.FTZ R21, -R22, R21 ;  /* 0x0000001516157221 */ /* 0x000fc80000010100 */
[----:B------:R-:W-:Y:S01]  /*25f0*/  FMUL.FTZ R51, R3, R21 ;  /* 0x0000001503337220 */ /* 0x000fe20000410000 */
[----:B------:R-:W-:-:S03]  /*2600*/  FMUL.FTZ R8, R33, R36 ;  /* 0x0000002421087220 */ /* 0x000fc60000410000 */
[----:B------:R-:W-:-:S04]  /*2610*/  FFMA.FTZ R21, R6, R51, R44 ;  /* 0x0000003306157223 */ /* 0x000fc8000001002c */
[----:B------:R-:W-:Y:S01]  /*2620*/  FMUL.FTZ R33, R21, -1.4426950216293334961 ;  /* 0xbfb8aa3b15217820 */ /* 0x000fe20000410000 */
[----:B------:R-:W-:Y:S01]  /*2630*/  FMUL.FTZ R30, R37, R30 ;  /* 0x0000001e251e7220 */ /* 0x000fe20000410000 */
[----:B0-----:R-:W-:-:S04]  /*2640*/  FADD.FTZ R31, R31, 1 ;  /* 0x3f8000001f1f7421 */ /* 0x001fc80000010000 */
[----:B------:R-:W0:Y:S01]  /*2650*/  MUFU.EX2 R33, R33 ;  /* 0x0000002100217308 */ /* 0x000e220000000800 */
[--C-:B------:R-:W-:Y:S02]  /*2660*/  HADD2.F32 R50, -RZ, R26.reuse.H0_H0 ;  /* 0x2000001aff327230 */ /* 0x100fe40000004100 */
[----:B------:R-:W-:-:S05]  /*2670*/  HADD2.F32 R48, -RZ, R26.H1_H1 ;  /* 0x3000001aff307230 */ /* 0x000fca0000004100 */
[----:B------:R-:W1:Y:S01]  /*2680*/  MUFU.RCP R37, R31 ;  /* 0x0000001f00257308 */ /* 0x000e620000001000 */
[----:B------:R-:W-:Y:S01]  /*2690*/  FADD.FTZ R50, -R22, R50 ;  /* 0x0000003216327221 */ /* 0x000fe20000010100 */
[----:B------:R-:W-:Y:S01]  /*26a0*/  FMUL.FTZ R17, R46, R17 ;  /* 0x000000112e117220 */ /* 0x000fe20000410000 */
[----:B------:R-:W-:Y:S01]  /*26b0*/  FADD.FTZ R48, -R22, R48 ;  /* 0x0000003016307221 */ /* 0x000fe20000010100 */
[--C-:B------:R-:W-:Y:S02]  /*26c0*/  HADD2.F32 R47, -RZ, R27.reuse.H0_H0 ;  /* 0x2000001bff2f7230 */ /* 0x100fe40000004100 */
[C---:B------:R-:W-:Y:S01]  /*26d0*/  FMUL.FTZ R50, R3.reuse, R50 ;  /* 0x0000003203327220 */ /* 0x040fe20000410000 */
[----:B------:R-:W-:Y:S02]  /*26e0*/  HADD2.F32 R46, -RZ, R27.H1_H1 ;  /* 0x3000001bff2e7230 */ /* 0x000fe40000004100 */
[----:B------:R-:W-:Y:S01]  /*26f0*/  FMUL.FTZ R48, R3, R48 ;  /* 0x0000003003307220 */ /* 0x000fe20000410000 */
[----:B------:R-:W-:Y:S01]  /*2700*/  FFMA.FTZ R26, R0, R50, R23 ;  /* 0x00000032001a7223 */ /* 0x000fe20000010017 */
[C---:B------:R-:W-:Y:S01]  /*2710*/  FADD.FTZ R47, -R22.reuse, R47 ;  /* 0x0000002f162f7221 */ /* 0x040fe20000010100 */
[----:B------:R-:W-:Y:S01]  /*2720*/  FADD.FTZ R46, -R22, R46 ;  /* 0x0000002e162e7221 */ /* 0x000fe20000010100 */
[----:B0-----:R-:W-:Y:S01]  /*2730*/  FADD.FTZ R23, R33, 1 ;  /* 0x3f80000021177421 */ /* 0x001fe20000010000 */
[----:B------:R-:W-:Y:S01]  /*2740*/  FFMA.FTZ R33, R4, R48, R60 ;  /* 0x0000003004217223 */ /* 0x000fe2000001003c */
[----:B-1----:R-:W-:-:S02]  /*2750*/  FADD.FTZ R22, -R37, 1 ;  /* 0x3f80000025167421 */ /* 0x002fc40000010100 */
[----:B------:R-:W0:Y:S02]  /*2760*/  MUFU.RCP R60, R23 ;  /* 0x00000017003c7308 */ /* 0x000e240000001000 */
[----:B------:R-:W-:Y:S01]  /*2770*/  FFMA.FTZ R32, R32, R22, 1 ;  /* 0x3f80000020207423 */ /* 0x000fe20000010016 */
[----:B------:R-:W-:Y:S01]  /*2780*/  FMUL.FTZ R22, R33, -1.4426950216293334961 ;  /* 0xbfb8aa3b21167820 */ /* 0x000fe20000410000 */
[----:B------:R-:W-:-:S05]  /*2790*/  FMUL.FTZ R47, R3, R47 ;  /* 0x0000002f032f7220 */ /* 0x000fca0000410000 */
[----:B------:R-:W1:Y:S01]  /*27a0*/  MUFU.EX2 R22, R22 ;  /* 0x0000001600167308 */ /* 0x000e620000000800 */
[----:B------:R-:W-:Y:S01]  /*27b0*/  FFMA.FTZ R36, R5, R47, R61 ;  /* 0x0000002f05247223 */ /* 0x000fe2000001003d */
[----:B0-----:R-:W-:-:S04]  /*27c0*/  FADD.FTZ R61, -R60, 1 ;  /* 0x3f8000003c3d7421 */ /* 0x001fc80000010100 */
[----:B------:R-:W-:Y:S01]  /*27d0*/  FFMA.FTZ R61, R21, R61, 1 ;  /* 0x3f800000153d7423 */ /* 0x000fe2000001003d */
[--C-:B------:R-:W-:Y:S02]  /*27e0*/  HADD2.F32 R21, -RZ, R24.reuse.H0_H0 ;  /* 0x20000018ff157230 */ /* 0x100fe40000004100 */
[----:B------:R-:W-:Y:S02]  /*27f0*/  HADD2.F32 R24, -RZ, R24.H1_H1 ;  /* 0x30000018ff187230 */ /* 0x000fe40000004100 */
[----:B-1----:R-:W-:Y:S01]  /*2800*/  FADD.FTZ R22, R22, 1 ;  /* 0x3f80000016167421 */ /* 0x002fe20000010000 */
[----:B------:R-:W-:Y:S01]  /*2810*/  FMUL.FTZ R21, R21, R30 ;  /* 0x0000001e15157220 */ /* 0x000fe20000410000 */
[----:B------:R-:W-:Y:S01]  /*2820*/  STL [R1], R2 ;  /* 0x0000000201007387 */ /* 0x000fe20000100800 */
[----:B------:R-:W-:Y:S01]  /*2830*/  FMUL.FTZ R46, R3, R46 ;  /* 0x0000002e032e7220 */ /* 0x000fe20000410000 */
[----:B------:R0:W-:Y:S02]  /*2840*/  MUFU.RCP R30, R22 ;  /* 0x00000016001e7308 */ /* 0x0001e40000001000 */
[----:B------:R1:W-:Y:S01]  /*2850*/  STL [R1+0xd0], R3 ;  /* 0x0000d00301007387 */ /* 0x0003e20000100800 */
[----:B------:R-:W-:-:S03]  /*2860*/  FFMA.FTZ R27, R6, R46, R44 ;  /* 0x0000002e061b7223 */ /* 0x000fc6000001002c */
[----:B------:R-:W3:Y:S01]  /*2870*/  LDL R44, [R1+0x64] ;  /* 0x00006400012c7983 */ /* 0x000ee20000100800 */
[----:B0-----:R-:W-:Y:S01]  /*2880*/  FMUL.FTZ R22, R24, R8 ;  /* 0x0000000818167220 */ /* 0x001fe20000410000 */
[----:B------:R-:W-:Y:S02]  /*2890*/  FMUL.FTZ R31, R26, -1.4426950216293334961 ;  /* 0xbfb8aa3b1a1f7820 */ /* 0x000fe40000410000 */
[----:B------:R-:W4:Y:S01]  /*28a0*/  LDL R8, [R1+0x68] ;  /* 0x0000680001087983 */ /* 0x000f220000100800 */
[----:B------:R-:W-:Y:S01]  /*28b0*/  FMUL.FTZ R23, R36, -1.4426950216293334961 ;  /* 0xbfb8aa3b24177820 */ /* 0x000fe20000410000 */
[----:B------:R-:W-:Y:S01]  /*28c0*/  FMUL.FTZ R37, R37, R32 ;  /* 0x0000002025257220 */ /* 0x000fe20000410000 */
[----:B------:R-:W-:Y:S01]  /*28d0*/  FMUL.FTZ R60, R60, R61 ;  /* 0x0000003d3c3c7220 */ /* 0x000fe20000410000 */
[----:B------:R-:W3:Y:S01]  /*28e0*/  LDL R38, [R1+0x4c] ;  /* 0x00004c0001267983 */ /* 0x000ee20000100800 */
[----:B------:R-:W0:Y:S01]  /*28f0*/  MUFU.EX2 R31, R31 ;  /* 0x0000001f001f7308 */ /* 0x000e220000000800 */
[----:B------:R-:W-:-:S02]  /*2900*/  FMUL.FTZ R32, R27, -1.4426950216293334961 ;  /* 0xbfb8aa3b1b207820 */ /* 0x000fc40000410000 */
[----:B------:R-:W3:Y:S04]  /*2910*/  LDL R34, [R1+0x44] ;  /* 0x0000440001227983 */ /* 0x000ee80000100800 */
[----:B-1----:R-:W3:Y:S01]  /*2920*/  LDL R3, [R1+0x8] ;  /* 0x0000080001037983 */ /* 0x002ee20000100800 */
[----:B------:R-:W1:Y:S08]  /*2930*/  MUFU.EX2 R23, R23 ;  /* 0x0000001700177308 */ /* 0x000e700000000800 */
[----:B------:R-:W1:Y:S01]  /*2940*/  MUFU.EX2 R32, R32 ;  /* 0x0000002000207308 */ /* 0x000e620000000800 */
[----:B0-----:R-:W-:-:S07]  /*2950*/  FADD.FTZ R31, R31, 1 ;  /* 0x3f8000001f1f7421 */ /* 0x001fce0000010000 */
[----:B------:R-:W0:Y:S01]  /*2960*/  MUFU.RCP R31, R31 ;  /* 0x0000001f001f7308 */ /* 0x000e220000001000 */
[----:B-1----:R-:W-:Y:S01]  /*2970*/  FADD.FTZ R23, R23, 1 ;  /* 0x3f80000017177421 */ /* 0x002fe20000010000 */
[----:B------:R-:W-:-:S06]  /*2980*/  HADD2.F32 R24, -RZ, R25.H0_H0 ;  /* 0x20000019ff187230 */ /* 0x000fcc0000004100 */
[----:B------:R1:W0:Y:S01]  /*2990*/  MUFU.RCP R61, R23 ;  /* 0x00000017003d7308 */ /* 0x0002220000001000 */
[----:B------:R-:W-:Y:S01]  /*29a0*/  FADD.FTZ R32, R32, 1 ;  /* 0x3f80000020207421 */ /* 0x000fe20000010000 */
[----:B-1----:R-:W-:Y:S01]  /*29b0*/  FMUL.FTZ R23, R24, R37 ;  /* 0x0000002518177220 */ /* 0x002fe20000410000 */
[----:B0-----:R-:W-:-:S05]  /*29c0*/  FADD.FTZ R24, -R31, 1 ;  /* 0x3f8000001f187421 */ /* 0x001fca0000010100 */
[----:B------:R-:W0:Y:S01]  /*29d0*/  MUFU.RCP R32, R32 ;  /* 0x0000002000207308 */ /* 0x000e220000001000 */
[----:B------:R-:W-:Y:S01]  /*29e0*/  HADD2.F32 R25, -RZ, R25.H1_H1 ;  /* 0x30000019ff197230 */ /* 0x000fe20000004100 */
[----:B------:R-:W3:Y:S01]  /*29f0*/  LDL R37, [R1+0x58] ;  /* 0x0000580001257983 */ /* 0x000ee20000100800 */
[----:B------:R-:W-:Y:S01]  /*2a00*/  FFMA.FTZ R26, R26, R24, 1 ;  /* 0x3f8000001a1a7423 */ /* 0x000fe20000010018 */
[----:B------:R-:W-:-:S04]  /*2a10*/  FADD.FTZ R24, -R30, 1 ;  /* 0x3f8000001e187421 */ /* 0x000fc80000010100 */
[----:B------:R-:W-:Y:S01]  /*2a20*/  FFMA.FTZ R33, R33, R24, 1 ;  /* 0x3f80000021217423 */ /* 0x000fe20000010018 */
[----:B------:R-:W-:-:S04]  /*2a30*/  FADD.FTZ R24, -R61, 1 ;  /* 0x3f8000003d187421 */ /* 0x000fc80000010100 */
[----:B------:R-:W-:Y:S01]  /*2a40*/  FFMA.FTZ R36, R36, R24, 1 ;  /* 0x3f80000024247423 */ /* 0x000fe20000010018 */
[----:B------:R-:W-:Y:S01]  /*2a50*/  FMUL.FTZ R24, R25, R60 ;  /* 0x0000003c19187220 */ /* 0x000fe20000410000 */
[----:B------:R-:W-:Y:S01]  /*2a60*/  FMUL.FTZ R25, R31, R26 ;  /* 0x0000001a1f197220 */ /* 0x000fe20000410000 */
[----:B------:R-:W-:Y:S01]  /*2a70*/  FMUL.FTZ R26, R30, R33 ;  /* 0x000000211e1a7220 */ /* 0x000fe20000410000 */
[C---:B0-----:R-:W-:Y:S01]  /*2a80*/  FADD.FTZ R30, -R32.reuse, 1 ;  /* 0x3f800000201e7421 */ /* 0x041fe20000010100 */
[----:B------:R-:W-:Y:S01]  /*2a90*/  FMUL.FTZ R36, R61, R36 ;  /* 0x000000243d247220 */ /* 0x000fe20000410000 */
[----:B------:R-:W3:Y:S02]  /*2aa0*/  LDL R60, [R1+0x50] ;  /* 0x00005000013c7983 */ /* 0x000ee40000100800 */
[----:B------:R-:W-:Y:S02]  /*2ab0*/  FFMA.FTZ R30, R27, R30, 1 ;  /* 0x3f8000001b1e7423 */ /* 0x000fe4000001001e */
[----:B------:R-:W3:Y:S02]  /*2ac0*/  LDL R31, [R1+0x48] ;  /* 0x00004800011f7983 */ /* 0x000ee40000100800 */
[----:B------:R-:W-:-:S02]  /*2ad0*/  FMUL.FTZ R32, R32, R30 ;  /* 0x0000001e20207220 */ /* 0x000fc40000410000 */
[----:B------:R-:W3:Y:S04]  /*2ae0*/  LDL R33, [R1+0x60] ;  /* 0x0000600001217983 */ /* 0x000ee80000100800 */
[----:B------:R-:W3:Y:S04]  /*2af0*/  LDL R61, [R1+0x4] ;  /* 0x00000400013d7983 */ /* 0x000ee80000100800 */
[----:B------:R-:W3:Y:S01]  /*2b00*/  LDL R30, [R1+0x5c] ;  /* 0x00005c00011e7983 */ /* 0x000ee20000100800 */
[--C-:B--2---:R-:W-:Y:S02]  /*2b10*/  HADD2.F32 R27, -RZ, R28.reuse.H0_H0 ;  /* 0x2000001cff1b7230 */ /* 0x104fe40000004100 */
[----:B------:R-:W-:-:S03]  /*2b20*/  HADD2.F32 R28, -RZ, R28.H1_H1 ;  /* 0x3000001cff1c7230 */ /* 0x000fc60000004100 */
[----:B------:R-:W-:Y:S01]  /*2b30*/  FMUL.FTZ R25, R27, R25 ;  /* 0x000000191b197220 */ /* 0x000fe20000410000 */
[----:B------:R-:W-:Y:S01]  /*2b40*/  FMUL.FTZ R27, R0, R7 ;  /* 0x00000007001b7220 */ /* 0x000fe20000410000 */
[----:B------:R-:W-:Y:S01]  /*2b50*/  FMUL.FTZ R26, R28, R26 ;  /* 0x0000001a1c1a7220 */ /* 0x000fe20000410000 */
[----:B------:R-:W-:Y:S02]  /*2b60*/  FMUL.FTZ R28, R4, R45 ;  /* 0x0000002d041c7220 */ /* 0x000fe40000410000 */
[----:B----4-:R-:W-:Y:S02]  /*2b70*/  FFMA.FTZ R27, R8, R27, RZ ;  /* 0x0000001b081b7223 */ /* 0x010fe400000100ff */
[----:B------:R-:W2:Y:S02]  /*2b80*/  LDL R8, [R1+0x30] ;  /* 0x0000300001087983 */ /* 0x000ea40000100800 */
[----:B---3--:R-:W-:Y:S02]  /*2b90*/  FFMA.FTZ R27, R44, R28, R27 ;  /* 0x0000001c2c1b7223 */ /* 0x008fe4000001001b */
[----:B------:R-:W3:Y:S04]  /*2ba0*/  LDL.LU R44, [R1+0x118] ;  /* 0x00011800012c7983 */ /* 0x000ee80000300800 */
[----:B------:R0:W-:Y:S01]  /*2bb0*/  STL [R1+0x108], R33 ;  /* 0x0001082101007387 */ /* 0x0001e20000100800 */
[----:B---3--:R-:W-:-:S04]  /*2bc0*/  FMUL.FTZ R28, R5, R44 ;  /* 0x0000002c051c7220 */ /* 0x008fc80000410000 */
[----:B------:R-:W-:Y:S02]  /*2bd0*/  FFMA.FTZ R27, R33, R28, R27 ;  /* 0x0000001c211b7223 */ /* 0x000fe4000001001b */
[----:B0-----:R-:W3:Y:S01]  /*2be0*/  LDL R33, [R1+0x54] ;  /* 0x0000540001217983 */ /* 0x001ee20000100800 */
[----:B------:R-:W-:-:S04]  /*2bf0*/  FMUL.FTZ R28, R6, R43 ;  /* 0x0000002b061c7220 */ /* 0x000fc80000410000 */
[----:B------:R-:W-:Y:S01]  /*2c00*/  FFMA.FTZ R27, R37, R28, R27 ;  /* 0x0000001c251b7223 */ /* 0x000fe2000001001b */
[----:B------:R-:W-:-:S04]  /*2c10*/  FMUL.FTZ R28, R0, R42 ;  /* 0x0000002a001c7220 */ /* 0x000fc80000410000 */
[----:B---3--:R-:W-:Y:S01]  /*2c20*/  FFMA.FTZ R27, R33, R28, R27 ;  /* 0x0000001c211b7223 */ /* 0x008fe2000001001b */
[----:B------:R-:W-:Y:S01]  /*2c30*/  FMUL.FTZ R28, R4, R41 ;  /* 0x00000029041c7220 */ /* 0x000fe20000410000 */
[----:B------:R-:W3:Y:S03]  /*2c40*/  LDL R33, [R1+0x14] ;  /* 0x0000140001217983 */ /* 0x000ee60000100800 */
[----:B------:R-:W-:Y:S01]  /*2c50*/  FFMA.FTZ R28, R30, R28, R27 ;  /* 0x0000001c1e1c7223 */ /* 0x000fe2000001001b */
[----:B------:R-:W-:Y:S01]  /*2c60*/  FMUL.FTZ R27, R5, R40 ;  /* 0x00000028051b7220 */ /* 0x000fe20000410000 */
[----:B------:R-:W-:-:S03]  /*2c70*/  FMUL.FTZ R30, R6, R39 ;  /* 0x00000027061e7220 */ /* 0x000fc60000410000 */
[----:B------:R-:W-:Y:S02]  /*2c80*/  FFMA.FTZ R28, R60, R27, R28 ;  /* 0x0000001b3c1c7223 */ /* 0x000fe4000001001c */
[----:B------:R-:W4:Y:S02]  /*2c90*/  LDL R60, [R1+0xc] ;  /* 0x00000c00013c7983 */ /* 0x000f240000100800 */
[----:B------:R-:W-:Y:S02]  /*2ca0*/  FFMA.FTZ R28, R38, R30, R28 ;  /* 0x0000001e261c7223 */ /* 0x000fe4000001001c */
[----:B------:R-:W2:Y:S01]  /*2cb0*/  LDL.LU R38, [R1+0x114] ;  /* 0x0001140001267983 */ /* 0x000ea20000300800 */
[--C-:B------:R-:W-:Y:S02]  /*2cc0*/  HADD2.F32 R27, -RZ, R29.reuse.H0_H0 ;  /* 0x2000001dff1b7230 */ /* 0x100fe40000004100 */
[----:B------:R-:W-:-:S03]  /*2cd0*/  HADD2.F32 R29, -RZ, R29.H1_H1 ;  /* 0x3000001dff1d7230 */ /* 0x000fc60000004100 */
[----:B------:R-:W-:Y:S02]  /*2ce0*/  FMUL.FTZ R27, R27, R36 ;  /* 0x000000241b1b7220 */ /* 0x000fe40000410000 */
[----:B------:R-:W3:Y:S01]  /*2cf0*/  LDL R36, [R1+0x18] ;  /* 0x0000180001247983 */ /* 0x000ee20000100800 */
[----:B--2---:R-:W-:-:S04]  /*2d00*/  FMUL.FTZ R30, R0, R38 ;  /* 0x00000026001e7220 */ /* 0x004fc80000410000 */
[----:B------:R-:W-:Y:S01]  /*2d10*/  FFMA.FTZ R30, R31, R30, R28 ;  /* 0x0000001e1f1e7223 */ /* 0x000fe2000001001c */
[----:B------:R-:W-:Y:S01]  /*2d20*/  FMUL.FTZ R31, R4, R35 ;  /* 0x00000023041f7220 */ /* 0x000fe20000410000 */
[----:B------:R-:W-:Y:S02]  /*2d30*/  FMUL.FTZ R28, R29, R32 ;  /* 0x000000201d1c7220 */ /* 0x000fe40000410000 */
[----:B------:R-:W2:Y:S01]  /*2d40*/  LDL R32, [R1+0x2c] ;  /* 0x00002c0001207983 */ /* 0x000ea20000100800 */
[----:B------:R-:W-:-:S03]  /*2d50*/  FFMA.FTZ R30, R34, R31, R30 ;  /* 0x0000001f221e7223 */ /* 0x000fc6000001001e */
[----:B------:R-:W4:Y:S02]  /*2d60*/  LDL.LU R34, [R1+0x110] ;  /* 0x0001100001227983 */ /* 0x000f240000300800 */
[----:B----4-:R-:W-:-:S04]  /*2d70*/  FMUL.FTZ R31, R5, R34 ;  /* 0x00000022051f7220 */ /* 0x010fc80000410000 */
[----:B------:R-:W-:Y:S02]  /*2d80*/  FFMA.FTZ R31, R8, R31, R30 ;  /* 0x0000001f081f7223 */ /* 0x000fe4000001001e */
[----:B------:R-:W4:Y:S01]  /*2d90*/  LDL.LU R8, [R1+0x10c] ;  /* 0x00010c0001087983 */ /* 0x000f220000300800 */
[----:B------:R-:W-:-:S04]  /*2da0*/  FFMA.FTZ R29, R0, R7, RZ ;  /* 0x00000007001d7223 */ /* 0x000fc800000100ff */
[----:B------:R-:W-:Y:S01]  /*2db0*/  FFMA.FTZ R29, R4, R45, R29 ;  /* 0x0000002d041d7223 */ /* 0x000fe2000001001d */
[----:B------:R0:W-:Y:S03]  /*2dc0*/  STL [R1+0x100], R42 ;  /* 0x0001002a01007387 */ /* 0x0001e60000100800 */
[----:B------:R-:W-:Y:S01]  /*2dd0*/  FFMA.FTZ R29, R5, R44, R29 ;  /* 0x0000002c051d7223 */ /* 0x000fe2000001001d */
[----:B------:R-:W-:Y:S03]  /*2de0*/  STL [R1+0xfc], R41 ;  /* 0x0000fc2901007387 */ /* 0x000fe60000100800 */
[----:B------:R-:W-:Y:S01]  /*2df0*/  FFMA.FTZ R29, R6, R43, R29 ;  /* 0x0000002b061d7223 */ /* 0x000fe2000001001d */
[----:B------:R-:W-:Y:S04]  /*2e00*/  STL [R1+0xf8], R40 ;  /* 0x0000f82801007387 */ /* 0x000fe80000100800 */
[----:B------:R-:W-:Y:S01]  /*2e10*/  STL [R1+0xf4], R39 ;  /* 0x0000f42701007387 */ /* 0x000fe20000100800 */
[----:B------:R-:W-:Y:S01]  /*2e20*/  FFMA.FTZ R29, R0, R42, R29 ;  /* 0x0000002a001d7223 */ /* 0x000fe2000001001d */
[----:B----4-:R-:W-:-:S04]  /*2e30*/  FMUL.FTZ R30, R6, R8 ;  /* 0x00000008061e7220 */ /* 0x010fc80000410000 */
[----:B--2---:R-:W-:Y:S01]  /*2e40*/  FFMA.FTZ R30, R32, R30, R31 ;  /* 0x0000001e201e7223 */ /* 0x004fe2000001001f */
[----:B------:R-:W-:-:S04]  /*2e50*/  FMUL.FTZ R31, R0, R9 ;  /* 0x00000009001f7220 */ /* 0x000fc80000410000 */
[----:B---3--:R-:W-:Y:S01]  /*2e60*/  FFMA.FTZ R30, R36, R31, R30 ;  /* 0x0000001f241e7223 */ /* 0x008fe2000001001e */
[----:B------:R-:W-:-:S04]  /*2e70*/  FMUL.FTZ R31, R4, R10 ;  /* 0x0000000a041f7220 */ /* 0x000fc80000410000 */
[----:B------:R-:W-:Y:S01]  /*2e80*/  FFMA.FTZ R31, R33, R31, R30 ;  /* 0x0000001f211f7223 */ /* 0x000fe2000001001e */
[----:B------:R-:W-:Y:S01]  /*2e90*/  FMUL.FTZ R30, R5, R11 ;  /* 0x0000000b051e7220 */ /* 0x000fe20000410000 */
[----:B------:R-:W2:Y:S04]  /*2ea0*/  LDL.LU R33, [R1+0x34] ;  /* 0x0000340001217983 */ /* 0x000ea80000300800 */
[----:B------:R-:W3:Y:S01]  /*2eb0*/  LDL.LU R32, [R1+0x38] ;  /* 0x0000380001207983 */ /* 0x000ee20000300800 */
[----:B------:R-:W-:-:S03]  /*2ec0*/  FFMA.FTZ R30, R60, R30, R31 ;  /* 0x0000001e3c1e7223 */ /* 0x000fc6000001001f */
[----:B0-----:R-:W4:Y:S04]  /*2ed0*/  LDL.LU R42, [R1+0x24] ;  /* 0x00002400012a7983 */ /* 0x001f280000300800 */
[----:B------:R-:W2:Y:S04]  /*2ee0*/  LDL.LU R36, [R1+0x28] ;  /* 0x0000280001247983 */ /* 0x000ea80000300800 */
[----:B------:R-:W3:Y:S01]  /*2ef0*/  LDL.LU R60, [R1+0x20] ;  /* 0x00002000013c7983 */ /* 0x000ee20000300800 */
[----:B------:R-:W-:-:S04]  /*2f00*/  FFMA.FTZ R29, R4, R41, R29 ;  /* 0x00000029041d7223 */ /* 0x000fc8000001001d */
[----:B------:R-:W-:-:S04]  /*2f10*/  FFMA.FTZ R29, R5, R40, R29 ;  /* 0x00000028051d7223 */ /* 0x000fc8000001001d */
[C---:B------:R-:W-:Y:S01]  /*2f20*/  FFMA.FTZ R29, R6.reuse, R39, R29 ;  /* 0x00000027061d7223 */ /* 0x040fe2000001001d */
[----:B------:R-:W-:-:S03]  /*2f30*/  FMUL.FTZ R31, R6, R12 ;  /* 0x0000000c061f7220 */ /* 0x000fc60000410000 */
[C---:B------:R-:W-:Y:S01]  /*2f40*/  FFMA.FTZ R29, R0.reuse, R38, R29 ;  /* 0x00000026001d7223 */ /* 0x040fe2000001001d */
[----:B------:R-:W-:Y:S01]  /*2f50*/  FFMA.FTZ R30, R3, R31, R30 ;  /* 0x0000001f031e7223 */ /* 0x000fe2000001001e */
[----:B------:R-:W-:Y:S02]  /*2f60*/  FMUL.FTZ R31, R0, R13 ;  /* 0x0000000d001f7220 */ /* 0x000fe40000410000 */
[C---:B------:R-:W-:Y:S02]  /*2f70*/  FFMA.FTZ R29, R4.reuse, R35, R29 ;  /* 0x00000023041d7223 */ /* 0x040fe4000001001d */
[----:B------:R-:W-:Y:S02]  /*2f80*/  FFMA.FTZ R31, R61, R31, R30 ;  /* 0x0000001f3d1f7223 */ /* 0x000fe4000001001e */
[----:B------:R-:W-:Y:S01]  /*2f90*/  FFMA.FTZ R29, R5, R34, R29 ;  /* 0x00000022051d7223 */ /* 0x000fe2000001001d */
[----:B------:R-:W-:-:S03]  /*2fa0*/  FMUL.FTZ R30, R4, R14 ;  /* 0x0000000e041e7220 */ /* 0x000fc60000410000 */
[----:B------:R-:W-:Y:S01]  /*2fb0*/  FFMA.FTZ R29, R6, R8, R29 ;  /* 0x00000008061d7223 */ /* 0x000fe2000001001d */
[----:B------:R-:W-:-:S03]  /*2fc0*/  FFMA.FTZ R30, R2, R30, R31 ;  /* 0x0000001e021e7223 */ /* 0x000fc6000001001f */
[----:B------:R-:W-:Y:S01]  /*2fd0*/  FFMA.FTZ R29, R0, R9, R29 ;  /* 0x00000009001d7223 */ /* 0x000fe2000001001d */
[----:B------:R-:W-:-:S03]  /*2fe0*/  FMUL.FTZ R31, R5, R15 ;  /* 0x0000000f051f7220 */ /* 0x000fc60000410000 */
[----:B------:R-:W-:Y:S01]  /*2ff0*/  FFMA.FTZ R29, R4, R10, R29 ;  /* 0x0000000a041d7223 */ /* 0x000fe2000001001d */
[----:B------:R-:W-:Y:S01]  /*3000*/  FFMA.FTZ R30, R59, R31, R30 ;  /* 0x0000001f3b1e7223 */ /* 0x000fe2000001001e */
[----:B------:R-:W-:Y:S02]  /*3010*/  FMUL.FTZ R31, R6, R16 ;  /* 0x00000010061f7220 */ /* 0x000fe40000410000 */
[----:B------:R-:W-:Y:S02]  /*3020*/  FFMA.FTZ R29, R5, R11, R29 ;  /* 0x0000000b051d7223 */ /* 0x000fe4000001001d */
[----:B------:R-:W-:Y:S02]  /*3030*/  FFMA.FTZ R31, R58, R31, R30 ;  /* 0x0000001f3a1f7223 */ /* 0x000fe4000001001e */
[----:B------:R-:W-:Y:S01]  /*3040*/  FFMA.FTZ R29, R6, R12, R29 ;  /* 0x0000000c061d7223 */ /* 0x000fe2000001001d */
[----:B------:R-:W-:-:S03]  /*3050*/  FMUL.FTZ R30, R0, R17 ;  /* 0x00000011001e7220 */ /* 0x000fc60000410000 */
[----:B------:R-:W-:Y:S01]  /*3060*/  FFMA.FTZ R29, R0, R13, R29 ;  /* 0x0000000d001d7223 */ /* 0x000fe2000001001d */
[----:B---3--:R0:W-:Y:S04]  /*3070*/  STL [R1+0x104], R60 ;  /* 0x0001043c01007387 */ /* 0x0081e80000100800 */
[----:B0-----:R-:W3:Y:S04]  /*3080*/  LDL.LU R60, [R1+0x1c] ;  /* 0x00001c00013c7983 */ /* 0x001ee80000300800 */
[----:B------:R-:W4:Y:S04]  /*3090*/  LDL R41, [R1+0x54] ;  /* 0x0000540001297983 */ /* 0x000f280000100800 */
[----:B------:R-:W4:Y:S04]  /*30a0*/  LDL R40, [R1+0x5c] ;  /* 0x00005c0001287983 */ /* 0x000f280000100800 */
[----:B------:R-:W4:Y:S04]  /*30b0*/  LDL R39, [R1+0x50] ;  /* 0x0000500001277983 */ /* 0x000f280000100800 */
[----:B------:R0:W-:Y:S04]  /*30c0*/  STL [R1+0xf0], R38 ;  /* 0x0000f02601007387 */ /* 0x0001e80000100800 */
[----:B0-----:R-:W4:Y:S04]  /*30d0*/  LDL R38, [R1+0x4c] ;  /* 0x00004c0001267983 */ /* 0x001f280000100800 */
[----:B------:R0:W-:Y:S04]  /*30e0*/  STL [R1+0xec], R35 ;  /* 0x0000ec2301007387 */ /* 0x0001e80000100800 */
[----:B0-----:R-:W4:Y:S04]  /*30f0*/  LDL R35, [R1+0x48] ;  /* 0x0000480001237983 */ /* 0x001f280000100800 */
[----:B------:R0:W-:Y:S04]  /*3100*/  STL [R1+0xd4], R3 ;  /* 0x0000d40301007387 */ /* 0x0001e80000100800 */
[----:B0-----:R-:W4:Y:S04]  /*3110*/  LDL R3, [R1+0x68] ;  /* 0x0000680001037983 */ /* 0x001f280000100800 */
[----:B------:R0:W-:Y:S04]  /*3120*/  STL [R1+0xe8], R34 ;  /* 0x0000e82201007387 */ /* 0x0001e80000100800 */
[----:B0-----:R-:W4:Y:S04]  /*3130*/  LDL R34, [R1+0x44] ;  /* 0x0000440001227983 */ /* 0x001f280000100800 */
[----:B------:R0:W-:Y:S04]  /*3140*/  STL [R1+0xd8], R61 ;  /* 0x0000d83d01007387 */ /* 0x0001e80000100800 */
[----:B0-----:R-:W2:Y:S04]  /*3150*/  LDL.LU R61, [R1+0x74] ;  /* 0x00007400013d7983 */ /* 0x001ea80000300800 */
[----:B------:R0:W-:Y:S04]  /*3160*/  STL [R1+0xe4], R8 ;  /* 0x0000e40801007387 */ /* 0x0001e80000100800 */
[----:B0-----:R-:W4:Y:S04]  /*3170*/  LDL R8, [R1+0x30] ;  /* 0x0000300001087983 */ /* 0x001f280000100800 */
[----:B------:R0:W-:Y:S04]  /*3180*/  STL [R1+0xdc], R2 ;  /* 0x0000dc0201007387 */ /* 0x0001e80000100800 */
[----:B0-----:R-:W3:Y:S01]  /*3190*/  LDL R2, [R1+0x18] ;  /* 0x0000180001027983 */ /* 0x001ee20000100800 */
        /* <DEDUP_REMOVED lines=9> */
[----:B------:R-:W-:Y:S01]  /*3230*/  FFMA.FTZ R29, R0, R17, R29 ;  /* 0x00000011001d7223 */ /* 0x000fe2000001001d */
        /* <DEDUP_REMOVED lines=24> */
[-C--:B------:R-:W-:Y:S02]  /*33c0*/  FMUL.FTZ R29, R6, R28.reuse ;  /* 0x0000001c061d7220 */ /* 0x080fe40000410000 */
[----:B------:R-:W-:Y:S02]  /*33d0*/  FFMA.FTZ R30, R5, R27, R30 ;  /* 0x0000001b051e7223 */ /* 0x000fe4000001001e */
[----:B------:R-:W-:Y:S02]  /*33e0*/  FFMA.FTZ R31, R46, R29, R31 ;  /* 0x0000001d2e1f7223 */ /* 0x000fe4000001001f */
[----:B------:R-:W-:-:S05]  /*33f0*/  FFMA.FTZ R30, R6, R28, R30 ;  /* 0x0000001c061e7223 */ /* 0x000fca000001001e */
[----:B--2---:R-:W-:Y:S04]  /*3400*/  STS.64 [R61], R30 ;  /* 0x0000001e3d007388 */ /* 0x004fe80000000a00 */
[----:B---3--:R0:W-:Y:S04]  /*3410*/  STL [R1+0xe0], R2 ;  /* 0x0000e00201007387 */ /* 0x0081e80000100800 */
[----:B0-----:R-:W2:Y:S04]  /*3420*/  LDL R2, [R1+0x2c] ;  /* 0x00002c0001027983 */ /* 0x001ea80000100800 */
[----:B------:R-:W4:Y:S04]  /*3430*/  LDL.LU R29, [R1+0x3c] ;  /* 0x00003c00011d7983 */ /* 0x000f280000300800 */
[----:B------:R-:W3:Y:S04]  /*3440*/  LDL.LU R30, [R1+0x40] ;  /* 0x00004000011e7983 */ /* 0x000ee80000300800 */
[----:B------:R-:W2:Y:S04]  /*3450*/  LDL R31, [R1+0x64] ;  /* 0x00006400011f7983 */ /* 0x000ea80000100800 */
[----:B------:R-:W3:Y:S01]  /*3460*/  LDL R61, [R1+0x14] ;  /* 0x00001400013d7983 */ /* 0x000ee20000100800 */
[----:B------:R-:W-:Y:S01]  /*3470*/  FFMA.FTZ R37, R37, R43, R60 ;  /* 0x0000002b25257223 */ /* 0x000fe2000001003c */
[----:B------:R-:W-:Y:S01]  /*3480*/  FADD.FTZ R32, R45, R32 ;  /* 0x000000202d207221 */ /* 0x000fe20000010000 */
[----:B------:R-:W-:Y:S01]  /*3490*/  FADD.FTZ R36, R44, R36 ;  /* 0x000000242c247221 */ /* 0x000fe20000010000 */
[----:B------:R-:W-:Y:S01]  /*34a0*/  UIADD3 UR8, UP0, UR10, 0xe, URZ ;  /* 0x0000000e0a087890 */ /* 0x000fe2000ff1e03f */
[----:B------:R-:W-:Y:S01]  /*34b0*/  BAR.SYNC.DEFER_BLOCKING 0x0 ;  /* 0x0000000000007b1d */ /* 0x000fe20000010000 */
[----:B----4-:R-:W-:-:S05]  /*34c0*/  FFMA.FTZ R29, R3, R7, R29 ;  /* 0x00000007031d7223 */ /* 0x010fca000001001d */
[----:B------:R-:W4:Y:S01]  /*34d0*/  LDL R3, [R1+0xc] ;  /* 0x00000c0001037983 */ /* 0x000f220000100800 */
[----:B--2---:R-:W-:-:S03]  /*34e0*/  FFMA.FTZ R31, R31, R45, R33 ;  /* 0x0000002d1f1f7223 */ /* 0x004fc60000010021 */
[----:B------:R-:W2:Y:S04]  /*34f0*/  LDL.LU R33, [R1+0x108] ;  /* 0x0001080001217983 */ /* 0x000ea80000300800 */
[----:B------:R-:W4:Y:S01]  /*3500*/  LDL.LU R60, [R1+0x104] ;  /* 0x00010400013c7983 */ /* 0x000f220000300800 */
[----:B--2---:R-:W-:Y:S02]  /*3510*/  FFMA.FTZ R33, R33, R44, R42 ;  /* 0x0000002c21217223 */ /* 0x004fe4000001002a */
[----:B------:R-:W0:Y:S02]  /*3520*/  S2R R42, SR_TID.X ;  /* 0x00000000002a7919 */ /* 0x000e240000002100 */
[----:B0-----:R-:W-:Y:S02]  /*3530*/  ISETP.GT.U32.AND P1, PT, R42, 0xf, PT ;  /* 0x0000000f2a00780c */ /* 0x001fe40003f24070 */
[----:B------:R-:W2:Y:S02]  /*3540*/  LDL.LU R42, [R1+0x100] ;  /* 0x00010000012a7983 */ /* 0x000ea40000300800 */
[----:B--2---:R-:W-:-:S02]  /*3550*/  FFMA.FTZ R29, R41, R42, R29 ;  /* 0x0000002a291d7223 */ /* 0x004fc4000001001d */
[----:B------:R-:W2:Y:S02]  /*3560*/  LDL.LU R41, [R1+0xfc] ;  /* 0x0000fc0001297983 */ /* 0x000ea40000300800 */
[----:B--2---:R-:W-:Y:S02]  /*3570*/  FFMA.FTZ R31, R40, R41, R31 ;  /* 0x00000029281f7223 */ /* 0x004fe4000001001f */
[----:B------:R-:W2:Y:S02]  /*3580*/  LDL.LU R40, [R1+0xf8] ;  /* 0x0000f80001287983 */ /* 0x000ea40000300800 */
[----:B--2---:R-:W-:Y:S02]  /*3590*/  FFMA.FTZ R33, R39, R40, R33 ;  /* 0x0000002827217223 */ /* 0x004fe40000010021 */
        /* <DEDUP_REMOVED lines=10> */
[----:B------:R-:W2:Y:S01]  /*3640*/  LDL.LU R2, [R1+0xe0] ;  /* 0x0000e00001027983 */ /* 0x000ea20000300800 */
[----:B---3--:R-:W-:Y:S01]  /*3650*/  FFMA.FTZ R31, R61, R10, R31 ;  /* 0x0000000a3d1f7223 */ /* 0x008fe2000001001f */
[----:B----4-:R-:W-:Y:S01]  /*3660*/  FFMA.FTZ R33, R3, R11, R33 ;  /* 0x0000000b03217223 */ /* 0x010fe20000010021 */
[----:B------:R-:W-:Y:S01]  /*3670*/  FADD.FTZ R30, R7, R30 ;  /* 0x0000001e071e7221 */ /* 0x000fe20000010000 */
[----:B------:R-:W-:Y:S01]  /*3680*/  FADD.FTZ R60, R43, R60 ;  /* 0x0000003c2b3c7221 */ /* 0x000fe20000010000 */
[----:B------:R-:W-:Y:S02]  /*3690*/  FADD.FTZ R32, R32, R41 ;  /* 0x0000002920207221 */ /* 0x000fe40000010000 */
[----:B------:R-:W-:Y:S01]  /*36a0*/  FADD.FTZ R30, R30, R42 ;  /* 0x0000002a1e1e7221 */ /* 0x000fe20000010000 */
[----:B--2---:R-:W-:-:S02]  /*36b0*/  FFMA.FTZ R29, R2, R9, R29 ;  /* 0x00000009021d7223 */ /* 0x004fc4000001001d */
[----:B------:R-:W2:Y:S04]  /*36c0*/  LDL.LU R2, [R1+0xdc] ;  /* 0x0000dc0001027983 */ /* 0x000ea80000300800 */
[----:B------:R-:W3:Y:S04]  /*36d0*/  LDL.LU R61, [R1+0xd8] ;  /* 0x0000d800013d7983 */ /* 0x000ee80000300800 */
[----:B------:R-:W4:Y:S01]  /*36e0*/  LDL.LU R3, [R1+0xd4] ;  /* 0x0000d40001037983 */ /* 0x000f220000300800 */
        /* <DEDUP_REMOVED lines=27> */
[----:B------:R-:W-:Y:S01]  /*38a0*/  FFMA.FTZ R33, R47, R27, R33 ;  /* 0x0000001b2f217223 */ /* 0x000fe20000010021 */
[----:B------:R-:W-:Y:S01]  /*38b0*/  UIADD3.X UR9, URZ, UR5, URZ, UP0, !UPT ;  /* 0x000000053f097290 */ /* 0x000fe200087fe43f */
[----:B------:R-:W-:Y:S01]  /*38c0*/  FADD.FTZ R60, R60, R28 ;  /* 0x0000001c3c3c7221 */ /* 0x000fe20000010000 */
[----:B------:R-:W-:-:S04]  /*38d0*/  UISETP.GE.U32.AND UP0, UPT, UR8, UR15, UPT ;  /* 0x0000000f0800728c */ /* 0x000fc8000bf06070 */
[----:B------:R-:W-:-:S06]  /*38e0*/  UISETP.GE.AND.EX UP0, UPT, UR9, UR11, UPT, UP0 ;  /* 0x0000000b0900728c */ /* 0x000fcc000bf06300 */
[----:B------:R-:W-:Y:S01]  /*38f0*/  PLOP3.LUT P0, PT, PT, PT, UP0, 0x80, 0x0 ;  /* 0x000000000000781c */ /* 0x000fe20003f0f008 */
[----:B--2---:R-:W-:Y:S01]  /*3900*/  FFMA.FTZ R31, R2, R14, R31 ;  /* 0x0000000e021f7223 */ /* 0x004fe2000001001f */
[----:B---3--:R-:W-:Y:S01]  /*3910*/  FFMA.FTZ R29, R61, R13, R29 ;  /* 0x0000000d3d1d7223 */ /* 0x008fe2000001001d */
[----:B----4-:R-:W-:-:S03]  /*3920*/  FFMA.FTZ R37, R3, R12, R37 ;  /* 0x0000000c03257223 */ /* 0x010fc60000010025 */
[----:B------:R-:W-:Y:S01]  /*3930*/  FFMA.FTZ R29, R57, R17, R29 ;  /* 0x00000011391d7223 */ /* 0x000fe2000001001d */
[----:B------:R-:W-:Y:S01]  /*3940*/  FFMA.FTZ R31, R56, R18, R31 ;  /* 0x00000012381f7223 */ /* 0x000fe2000001001f */
[----:B------:R0:W5:Y:S01]  /*3950*/  LDL.LU R3, [R1+0xd0] ;  /* 0x0000d00001037983 */ /* 0x0001620000300800 */
[----:B------:R-:W-:Y:S01]  /*3960*/  FFMA.FTZ R37, R58, R16, R37 ;  /* 0x000000103a257223 */ /* 0x000fe20000010025 */
[----:B------:R-:W-:Y:S01]  /*3970*/  FFMA.FTZ R29, R53, R21, R29 ;  /* 0x00000015351d7223 */ /* 0x000fe2000001001d */
[----:B------:R-:W-:Y:S01]  /*3980*/  FFMA.FTZ R31, R52, R22, R31 ;  /* 0x00000016341f7223 */ /* 0x000fe2000001001f */
[----:B------:R-:W-:Y:S01]  /*3990*/  FADD.FTZ R61, R36, R27 ;  /* 0x0000001b243d7221 */ /* 0x000fe20000010000 */
[----:B------:R-:W-:Y:S01]  /*39a0*/  FFMA.FTZ R37, R54, R20, R37 ;  /* 0x0000001436257223 */ /* 0x000fe20000010025 */
[----:B------:R-:W-:Y:S01]  /*39b0*/  FFMA.FTZ R29, R50, R25, R29 ;  /* 0x00000019321d7223 */ /* 0x000fe2000001001d */
[----:B------:R-:W-:Y:S01]  /*39c0*/  FFMA.FTZ R31, R48, R26, R31 ;  /* 0x0000001a301f7223 */ /* 0x000fe2000001001f */
[----:B------:R0:W5:Y:S01]  /*39d0*/  LDL.LU R2, [R1+0xc8] ;  /* 0x0000c80001027983 */ /* 0x0001620000300800 */
[----:B------:R-:W-:-:S03]  /*39e0*/  FFMA.FTZ R37, R51, R24, R37 ;  /* 0x0000001833257223 */ /* 0x000fc60000010025 */
[----:B------:R0:W-:Y:S01]  /*39f0*/  STL [R1+0x3c], R29 ;  /* 0x00003c1d01007387 */ /* 0x0001e20000100800 */
[----:B------:R-:W-:-:S03]  /*3a00*/  FFMA.FTZ R36, R46, R28, R37 ;  /* 0x0000001c2e247223 */ /* 0x000fc60000010025 */
[----:B------:R0:W-:Y:S04]  /*3a10*/  STL [R1+0x40], R30 ;  /* 0x0000401e01007387 */ /* 0x0001e80000100800 */
[----:B------:R0:W-:Y:S04]  /*3a20*/  STL [R1+0x34], R31 ;  /* 0x0000341f01007387 */ /* 0x0001e80000100800 */
[----:B------:R0:W-:Y:S04]  /*3a30*/  STL [R1+0x38], R32 ;  /* 0x0000382001007387 */ /* 0x0001e80000100800 */
[----:B------:R0:W-:Y:S04]  /*3a40*/  STL [R1+0x1c], R36 ;  /* 0x00001c2401007387 */ /* 0x0001e80000100800 */
[----:B------:R0:W-:Y:S04]  /*3a50*/  STL [R1+0x24], R33 ;  /* 0x0000242101007387 */ /* 0x0001e80000100800 */
[----:B------:R0:W-:Y:S04]  /*3a60*/  STL [R1+0x28], R61 ;  /* 0x0000283d01007387 */ /* 0x0001e80000100800 */
[----:B------:R0:W-:Y:S01]  /*3a70*/  STL [R1+0x20], R60 ;  /* 0x0000203c01007387 */ /* 0x0001e20000100800 */
[----:B------:R-:W-:Y:S05]  /*3a80*/  @!P0 BRA `(.L_x_3514) ;  /* 0x0000000400208947 */ /* 0x000fea0003800000 */
[----:B0-----:R-:W0:Y:S01]  /*3a90*/  S2R R36, SR_TID.X ;  /* 0x0000000000247919 */ /* 0x001e220000002100 */
[----:B------:R-:W1:Y:S01]  /*3aa0*/  S2UR UR7, SR_CgaCtaId ;  /* 0x00000000000779c3 */ /* 0x000e620000008800 */
[----:B------:R-:W-:Y:S01]  /*3ab0*/  UMOV UR5, 0x400 ;  /* 0x0000040000057882 */ /* 0x000fe20000000000 */
[----:B------:R2:W-:Y:S04]  /*3ac0*/  STL.64 [R1+0xe0], R6 ;  /* 0x0000e00601007387 */ /* 0x0005e80000100a00 */
[----:B------:R3:W-:Y:S04]  /*3ad0*/  STL.64 [R1+0xd8], R4 ;  /* 0x0000d80401007387 */ /* 0x0007e80000100a00 */
[----:B-----5:R4:W-:Y:S01]  /*3ae0*/  STL.64 [R1+0xd0], R2 ;  /* 0x0000d00201007387 */ /* 0x0209e20000100a00 */
[----:B--2---:R-:W-:-:S02]  /*3af0*/  MOV R6, R29 ;  /* 0x0000001d00067202 */ /* 0x004fc40000000f00 */
[----:B------:R-:W-:Y:S02]  /*3b00*/  MOV R7, R30 ;  /* 0x0000001e00077202 */ /* 0x000fe40000000f00 */
[----:B---3--:R-:W-:Y:S02]  /*3b10*/  MOV R4, R31 ;  /* 0x0000001f00047202 */ /* 0x008fe40000000f00 */
[----:B------:R-:W-:Y:S02]  /*3b20*/  MOV R5, R32 ;  /* 0x0000002000057202 */ /* 0x000fe40000000f00 */
[----:B----4-:R-:W-:Y:S01]  /*3b30*/  MOV R2, R33 ;  /* 0x0000002100027202 */ /* 0x010fe20000000f00 */
[----:B-1----:R-:W-:Y:S01]  /*3b40*/  ULEA UR5, UR7, UR5, 0x18 ;  /* 0x0000000507057291 */ /* 0x002fe2000f8ec03f */
[----:B------:R-:W-:Y:S01]  /*3b50*/  MOV R3, R61 ;  /* 0x0000003d00037202 */ /* 0x000fe20000000f00 */
[----:B------:R-:W2:Y:S04]  /*3b60*/  LDL R33, [R1+0xc4] ;  /* 0x0000c40001217983 */ /* 0x000ea80000100800 */
[----:B------:R-:W3:Y:S01]  /*3b70*/  LDL R61, [R1+0xc0] ;  /* 0x0000c000013d7983 */ /* 0x000ee20000100800 */
[----:B0-----:R-:W-:-:S02]  /*3b80*/  SHF.L.U32 R29, R36, 0x1, RZ ;  /* 0x00000001241d7819 */ /* 0x001fc400000006ff */
[----:B------:R-:W-:Y:S02]  /*3b90*/  LEA R30, R36, UR5, 0x5 ;  /* 0x00000005241e7c11 */ /* 0x000fe4000f8e28ff */
[----:B------:R-:W-:-:S04]  /*3ba0*/  LOP3.LUT R29, R29, 0x18, RZ, 0xc0, !PT ;  /* 0x000000181d1d7812 */ /* 0x000fc800078ec0ff */
[----:B------:R-:W-:Y:S02]  /*3bb0*/  IADD3 R31, R30, R29, RZ ;  /* 0x0000001d1e1f7210 */ /* 0x000fe40007ffe0ff */
[----:B------:R-:W-:-:S03]  /*3bc0*/  LOP3.LUT R32, R29, 0x8, RZ, 0x3c, !PT ;  /* 0x000000081d207812 */ /* 0x000fc600078e3cff */
[----:B------:R0:W-:Y:S01]  /*3bd0*/  STS.64 [R31], R6 ;  /* 0x000000061f007388 */ /* 0x0001e20000000a00 */
[C---:B------:R-:W-:Y:S02]  /*3be0*/  IADD3 R32, R30.reuse, R32, RZ ;  /* 0x000000201e207210 */ /* 0x040fe40007ffe0ff */
[C---:B0-----:R-:W-:Y:S01]  /*3bf0*/  LOP3.LUT R31, R29.reuse, 0x10, RZ, 0x3c, !PT ;  /* 0x000000101d1f7812 */ /* 0x041fe200078e3cff */
[----:B------:R1:W5:Y:S01]  /*3c00*/  LDL.LU.64 R6, [R1+0xe0] ;  /* 0x0000e00001067983 */ /* 0x0003620000300a00 */
[----:B------:R-:W-:Y:S02]  /*3c10*/  LOP3.LUT R29, R29, 0x18, RZ, 0x3c, !PT ;  /* 0x000000181d1d7812 */ /* 0x000fe400078e3cff */
[C---:B------:R-:W-:Y:S01]  /*3c20*/  IADD3 R31, R30.reuse, R31, RZ ;  /* 0x0000001f1e1f7210 */ /* 0x040fe20007ffe0ff */
[----:B------:R0:W-:Y:S01]  /*3c30*/  STS.64 [R32], R4 ;  /* 0x0000000420007388 */ /* 0x0001e20000000a00 */
[----:B------:R-:W-:Y:S02]  /*3c40*/  IADD3 R29, R30, R29, RZ ;  /* 0x0000001d1e1d7210 */ /* 0x000fe40007ffe0ff */
[----:B------:R-:W4:Y:S01]  /*3c50*/  S2R R30, SR_TID.X ;  /* 0x00000000001e7919 */ /* 0x000f220000002100 */
[----:B------:R1:W-:Y:S04]  /*3c60*/  STS.64 [R31], R2 ;  /* 0x000000021f007388 */ /* 0x0003e80000000a00 */
[----:B0-----:R0:W5:Y:S04]  /*3c70*/  LDL.LU.64 R4, [R1+0xd8] ;  /* 0x0000d80001047983 */ /* 0x0011680000300a00 */
[----:B-1----:R0:W5:Y:S01]  /*3c80*/  LDL.LU.64 R2, [R1+0xd0] ;  /* 0x0000d00001027983 */ /* 0x0021620000300a00 */
[----:B----4-:R-:W-:-:S04]  /*3c90*/  SHF.R.S32.HI R37, RZ, 0x1f, R30 ;  /* 0x0000001fff257819 */ /* 0x010fc8000001141e */
[----:B------:R-:W-:Y:S02]  /*3ca0*/  LEA.HI R37, R37, R30, RZ, 0x2 ;  /* 0x0000001e25257211 */ /* 0x000fe400078f10ff */
[----:B------:R-:W4:Y:S01]  /*3cb0*/  LDL R30, [R1+0x1c] ;  /* 0x00001c00011e7983 */ /* 0x000f220000100800 */
[----:B------:R-:W-:Y:S02]  /*3cc0*/  MOV R31, R60 ;  /* 0x0000003c001f7202 */ /* 0x000fe40000000f00 */
[----:B------:R-:W-:-:S04]  /*3cd0*/  SHF.R.S32.HI R37, RZ, 0x2, R37 ;  /* 0x00000002ff257819 */ /* 0x000fc80000011425 */
[----:B------:R-:W-:Y:S01]  /*3ce0*/  LEA R32, R37, UR5, 0x5 ;  /* 0x0000000525207c11 */ /* 0x000fe2000f8e28ff */
[----:B------:R-:W-:-:S04]  /*3cf0*/  USHF.R.U32.HI UR7, URZ, 0x1, UR6 ;  /* 0x000000013f077899 */ /* 0x000fc80008011606 */
[----:B------:R-:W-:-:S04]  /*3d00*/  USHF.L.U32 UR7, UR7, 0x4, URZ ;  /* 0x0000000407077899 */ /* 0x000fc8000800063f */
[----:B------:R-:W-:-:S04]  /*3d10*/  ULOP3.LUT UR7, UR7, 0xfffffff0, UR16, 0xe2, !UPT ;  /* 0xfffffff007077892 */ /* 0x000fc8000f8ee210 */
[----:B------:R-:W-:Y:S01]  /*3d20*/  UIMAD UR7, UR7, 0x780, UR14 ;  /* 0x00000780070778a4 */ /* 0x000fe2000f8e020e */
[----:B----4-:R2:W-:Y:S02]  /*3d30*/  STS.64 [R29], R30 ;  /* 0x0000001e1d007388 */ /* 0x0105e40000000a00 */
[-C--:B--2---:R-:W-:Y:S01]  /*3d40*/  LEA R30, R33, R32.reuse, 0x3 ;  /* 0x00000020211e7211 */ /* 0x084fe200078e18ff */
[----:B------:R-:W-:Y:S01]  /*3d50*/  BAR.SYNC.DEFER_BLOCKING 0x0 ;  /* 0x0000000000007b1d */ /* 0x000fe20000010000 */
[----:B---3--:R-:W-:-:S07]  /*3d60*/  LEA R32, R61, R32, 0x3 ;  /* 0x000000203d207211 */ /* 0x008fce00078e18ff */
[----:B------:R-:W1:Y:S01]  /*3d70*/  LDC.64 R60, c[0x0][0x260] ;  /* 0x00009800ff3c7b82 */ /* 0x000e620000000a00 */
[----:B------:R-:W2:Y:S04]  /*3d80*/  LDS.64 R30, [R30] ;  /* 0x000000001e1e7984 */ /* 0x000ea80000000a00 */
[----:B------:R-:W3:Y:S01]  /*3d90*/  LDS.64 R32, [R32+0x1e00] ;  /* 0x001e000020207984 */ /* 0x000ee20000000a00 */
[----:B------:R-:W-:-:S04]  /*3da0*/  IADD3 R29, R36, UR7, RZ ;  /* 0x00000007241d7c10 */ /* 0x000fc8000fffe0ff */
[----:B------:R-:W-:Y:S01]  /*3db0*/  SHF.L.U32 R29, R29, 0x1, RZ ;  /* 0x000000011d1d7819 */ /* 0x000fe200000006ff */
[----:B--2---:R-:W-:Y:S01]  /*3dc0*/  FADD.FTZ R31, RZ, R31 ;  /* 0x0000001fff1f7221 */ /* 0x004fe20000010000 */
[----:B------:R-:W-:-:S03]  /*3dd0*/  FADD.FTZ R30, RZ, R30 ;  /* 0x0000001eff1e7221 */ /* 0x000fc60000010000 */
[----:B---3--:R-:W-:Y:S01]  /*3de0*/  FADD.FTZ R33, R31, R33 ;  /* 0x000000211f217221 */ /* 0x008fe20000010000 */
[----:B------:R-:W-:Y:S01]  /*3df0*/  FADD.FTZ R32, R30, R32 ;  /* 0x000000201e207221 */ /* 0x000fe20000010000 */
[----:B-1----:R-:W-:-:S05]  /*3e00*/  IMAD.WIDE.U32 R30, R29, 0x4, R60 ;  /* 0x000000041d1e7825 */ /* 0x002fca00078e003c */
[----:B------:R1:W-:Y:S04]  /*3e10*/  STG.E.64 desc[UR12][R30.64+0x7000], R32 ;  /* 0x007000201e007986 */ /* 0x0003e8000c101b0c */
[----:B-1----:R-:W2:Y:S04]  /*3e20*/  LDL R33, [R1+0xb4] ;  /* 0x0000b40001217983 */ /* 0x002ea80000100800 */
[----:B------:R-:W3:Y:S04]  /*3e30*/  LDL R30, [R1+0xbc] ;  /* 0x0000bc00011e7983 */ /* 0x000ee80000100800 */
[----:B------:R-:W4:Y:S01]  /*3e40*/  LDL R31, [R1+0xb8] ;  /* 0x0000b800011f7983 */ /* 0x000f220000100800 */
        /* <DEDUP_REMOVED lines=12> */
.L_x_3514:
[----:B0-----:R-:W0:Y:S01]  /*3f10*/  S2R R37, SR_TID.X ;  /* 0x0000000000257919 */ /* 0x001e220000002100 */
[----:B------:R-:W-:Y:S01]  /*3f20*/  BSSY B0, `(.L_x_3515) ;  /* 0x0000117000007945 */ /* 0x000fe20003800000 */
[----:B------:R-:W-:-:S03]  /*3f30*/  CS2R R30, SRZ ;  /* 0x00000000001e7805 */ /* 0x000fc6000001ff00 */
[----:B------:R-:W-:Y:S05]  /*3f40*/  @P1 BRA `(.L_x_3516) ;  /* 0x0000001000501947 */ /* 0x000fea0003800000 */
[----:B------:R-:W-:Y:S01]  /*3f50*/  USHF.L.U32 UR5, UR10, 0x3, URZ ;  /* 0x000000030a057899 */ /* 0x000fe2000800063f */
[----:B------:R-:W-:Y:S01]  /*3f60*/  HFMA2.MMA R30, -RZ, RZ, 0, 7.152557373046875e-06 ;  /* 0x00000078ff1e7435 */ /* 0x000fe200000001ff */
[----:B0-----:R-:W-:Y:S02]  /*3f70*/  SHF.L.U32 R36, R37, 0x3, RZ ;  /* 0x0000000325247819 */ /* 0x001fe400000006ff */
        /* <DEDUP_REMOVED lines=273> */
.L_x_3516:
[----:B------:R-:W-:Y:S05]  /*5090*/  BSYNC B0 ;  /* 0x0000000000007941 */ /* 0x000fea0003800000 */
.L_x_3515:
        /* <DEDUP_REMOVED lines=19> */
.L_x_3518:
[----:B------:R-:W-:Y:S05]  /*51d0*/  BSYNC B0 ;  /* 0x0000000000007941 */ /* 0x000fea0003800000 */
.L_x_3517:
        /* <DEDUP_REMOVED lines=17> */
.L_x_3521:
[----:B------:R-:W2:Y:S04]  /*52f0*/  LD.E.STRONG.GPU R32, desc[UR12][R30.64] ;  /* 0x0000000c1e207980 */ /* 0x000ea8000c10f900 */
[----:B--2---:R-:W-:Y:S01]  /*5300*/  CCTL.IVALL ;  /* 0x00000000ff00798f */ /* 0x004fe20002000000 */
[----:B------:R-:W-:Y:S05]  /*5310*/  YIELD ;  /* 0x0000000000007946 */ /* 0x000fea0003800000 */
[----:B-----5:R-:W-:-:S04]  /*5320*/  LOP3.LUT R32, R32, R29, RZ, 0x3c, !PT ;  /* 0x0000001d20207212 */ /* 0x020fc800078e3cff */
[----:B------:R-:W-:-:S13]  /*5330*/  ISETP.GT.AND P1, PT, R32, -0x1, PT ;  /* 0xffffffff2000780c */ /* 0x000fda0003f24270 */
[----:B------:R-:W-:Y:S05]  /*5340*/  @P1 BRA `(.L_x_3521) ;  /* 0xfffffffc00e81947 */ /* 0x000fea000383ffff */
.L_x_3520:
[----:B------:R-:W-:Y:S05]  /*5350*/  WARPSYNC.ALL ;  /* 0x0000000000007948 */ /* 0x000fea0003800000 */
[----:B------:R-:W-:Y:S06]  /*5360*/  BAR.SYNC.DEFER_BLOCKING 0x0 ;  /* 0x0000000000007b1d */ /* 0x000fec0000010000 */
[----:B------:R-:W-:Y:S05]  /*5370*/  BRA `(.L_x_3522) ;  /* 0x0000000000687947 */ /* 0x000fea0003800000 */
.L_x_3519:
        /* <DEDUP_REMOVED lines=18> */
.L_x_3524:
[----:B------:R-:W2:Y:S04]  /*54a0*/  LD.E.STRONG.GPU R32, desc[UR12][R30.64] ;  /* 0x0000000c1e207980 */ /* 0x000ea8000c10f900 */
[----:B--2---:R-:W-:Y:S01]  /*54b0*/  CCTL.IVALL ;  /* 0x00000000ff00798f */ /* 0x004fe20002000000 */
[----:B------:R-:W-:Y:S05]  /*54c0*/  YIELD ;  /* 0x0000000000007946 */ /* 0x000fea0003800000 */
[----:B-----5:R-:W-:-:S04]  /*54d0*/  LOP3.LUT R32, R32, R29, RZ, 0x3c, !PT ;  /* 0x0000001d20207212 */ /* 0x020fc800078e3cff */
[----:B------:R-:W-:-:S13]  /*54e0*/  ISETP.GT.AND P1, PT, R32, -0x1, PT ;  /* 0xffffffff2000780c */ /* 0x000fda0003f24270 */
[----:B------:R-:W-:Y:S05]  /*54f0*/  @P1 BRA `(.L_x_3524) ;  /* 0xfffffffc00e81947 */ /* 0x000fea000383ffff */
.L_x_3523:
[----:B------:R-:W-:Y:S05]  /*5500*/  WARPSYNC.ALL ;  /* 0x0000000000007948 */ /* 0x000fea0003800000 */
[----:B------:R-:W-:Y:S06]  /*5510*/  BAR.SYNC.DEFER_BLOCKING 0x0 ;  /* 0x0000000000007b1d */ /* 0x000fec0000010000 */
.L_x_3522:
[----:B0-----:R-:W0:Y:S01]  /*5520*/  S2R R33, SR_TID.X ;  /* 0x0000000000217919 */ /* 0x001e220000002100 */
[----:B------:R-:W-:Y:S01]  /*5530*/  MOV R30, UR4 ;  /* 0x00000004001e7c02 */ /* 0x000fe20008000f00 */
[----:B------:R-:W2:Y:S01]  /*5540*/  LDL.LU R32, [R1+0xb0] ;  /* 0x0000b00001207983 */ /* 0x000ea20000300800 */
[----:B------:R-:W1:Y:S01]  /*5550*/  S2UR UR7, SR_CgaCtaId ;  /* 0x00000000000779c3 */ /* 0x000e620000008800 */
[----:B------:R-:W-:Y:S01]  /*5560*/  UMOV UR5, 0x400 ;  /* 0x0000040000057882 */ /* 0x000fe20000000000 */
[----:B------:R-:W-:Y:S01]  /*5570*/  ULDC.64 UR18, c[0x0][0x210] ;  /* 0x0000840000127ab9 */ /* 0x000fe20000000a00 */
[----:B------:R-:W-:Y:S04]  /*5580*/  STL [R1+0xe4], R51 ;  /* 0x0000e43301007387 */ /* 0x000fe80000100800 */
[----:B------:R-:W-:Y:S04]  /*5590*/  STL [R1+0xe0], R50 ;  /* 0x0000e03201007387 */ /* 0x000fe80000100800 */
[----:B------:R-:W-:Y:S04]  /*55a0*/  STL [R1+0xdc], R48 ;  /* 0x0000dc3001007387 */ /* 0x000fe80000100800 */
[----:B-----5:R-:W-:Y:S04]  /*55b0*/  STL [R1+0xd8], R3 ;  /* 0x0000d80301007387 */ /* 0x020fe80000100800 */
[----:B------:R-:W-:Y:S04]  /*55c0*/  STL [R1+0xd4], R47 ;  /* 0x0000d42f01007387 */ /* 0x000fe80000100800 */
[----:B------:R-:W-:Y:S01]  /*55d0*/  STL [R1+0xd0], R46 ;  /* 0x0000d02e01007387 */ /* 0x000fe20000100800 */
[----:B0-----:R-:W-:-:S03]  /*55e0*/  ISETP.GT.U32.AND P1, PT, R33, 0x7f, PT ;  /* 0x0000007f2100780c */ /* 0x001fc60003f24070 */
[----:B------:R0:W-:Y:S04]  /*55f0*/  STL [R1+0xc8], R2 ;  /* 0x0000c80201007387 */ /* 0x0001e80000100800 */
[----:B0-----:R-:W3:Y:S06]  /*5600*/  LDL.LU R2, [R1+0x68] ;  /* 0x0000680001027983 */ /* 0x001eec0000300800 */
[----:B------:R-:W0:Y:S01]  /*5610*/  @!P1 LDC R29, c[0x0][0x10] ;  /* 0x00000400ff1d9b82 */ /* 0x000e220000000800 */
[----:B------:R-:W4:Y:S01]  /*5620*/  LDL.LU R36, [R1+0x64] ;  /* 0x0000640001247983 */ /* 0x000f220000300800 */
[----:B0-----:R-:W-:Y:S01]  /*5630*/  @!P1 IMAD R29, R29, R30, UR6 ;  /* 0x000000061d1d9e24 */ /* 0x001fe2000f8e021e */
[----:B------:R-:W-:-:S04]  /*5640*/  @!P1 LOP3.LUT R30, R33, 0x7ffffff0, RZ, 0xc0, !PT ;  /* 0x7ffffff0211e9812 */ /* 0x000fc800078ec0ff */
[----:B------:R-:W-:Y:S02]  /*5650*/  @!P1 LEA R29, R29, R30, 0x7 ;  /* 0x0000001e1d1d9211 */ /* 0x000fe400078e38ff */
[----:B------:R-:W-:-:S04]  /*5660*/  @!P1 LOP3.LUT R30, R33, 0xf, RZ, 0xc0, !PT ;  /* 0x0000000f211e9812 */ /* 0x000fc800078ec0ff */
[----:B------:R-:W-:Y:S02]  /*5670*/  @!P1 IADD3 R29, R29, R30, RZ ;  /* 0x0000001e1d1d9210 */ /* 0x000fe40007ffe0ff */
[----:B------:R-:W0:Y:S02]  /*5680*/  @!P1 LDC.64 R30, c[0x0][0x260] ;  /* 0x00009800ff1e9b82 */ /* 0x000e240000000a00 */
[----:B------:R-:W-:-:S05]  /*5690*/  @!P1 SHF.L.U32 R29, R29, 0x1, RZ ;  /* 0x000000011d1d9819 */ /* 0x000fca00000006ff */
[----:B0-----:R-:W-:-:S06]  /*56a0*/  @!P1 IMAD.WIDE.U32 R30, R29, 0x4, R30 ;  /* 0x000000041d1e9825 */ /* 0x001fcc00078e001e */
[----:B------:R-:W2:Y:S01]  /*56b0*/  @!P1 LDG.E.64 R30, desc[UR12][R30.64] ;  /* 0x0000000c1e1e9981 */ /* 0x000ea2000c1e1b00 */
[----:B------:R-:W-:Y:S01]  /*56c0*/  HFMA2.MMA R29, -RZ, RZ, 0, 0 ;  /* 0x00000000ff1d7435 */ /* 0x000fe200000001ff */
[----:B------:R-:W-:-:S04]  /*56d0*/  UIADD3 UR5, UR5, 0x5280, URZ ;  /* 0x0000528005057890 */ /* 0x000fc8000fffe03f */
[----:B-1----:R-:W-:Y:S02]  /*56e0*/  ULEA UR5, UR7, UR5, 0x18 ;  /* 0x0000000507057291 */ /* 0x002fe4000f8ec03f */
[----:B------:R-:W-:-:S04]  /*56f0*/  USHF.L.U32 UR7, UR10, 0x3, URZ ;  /* 0x000000030a077899 */ /* 0x000fc8000800063f */
        /* <DEDUP_REMOVED lines=33> */
[----:B------:R-:W2:Y:S04]  /*5910*/  LDL.LU R3, [R1+0x50] ;  /* 0x0000500001037983 */ /* 0x000ea80000300800 */
[----:B------:R-:W0:Y:S04]  /*5920*/  LDS.64 R32, [R29] ;  /* 0x000000001d207984 */ /* 0x000e280000000a00 */
[----:B------:R-:W2:Y:S04]  /*5930*/  LDL.LU R47, [R1+0x4c] ;  /* 0x00004c00012f7983 */ /* 0x000ea80000300800 */
[----:B------:R-:W2:Y:S01]  /*5940*/  LDL.LU R46, [R1+0x48] ;  /* 0x00004800012e7983 */ /* 0x000ea20000300800 */
[----:B0-----:R-:W-:-:S04]  /*5950*/  FFMA.FTZ R7, R0, R7, -R32 ;  /* 0x0000000700077223 */ /* 0x001fc80000010820 */
[----:B---3--:R-:W-:Y:S02]  /*5960*/  FFMA.FTZ R7, R2, -R33, R7 ;  /* 0x8000002102077223 */ /* 0x008fe40000010007 */
[----:B------:R-:W3:Y:S04]  /*5970*/  LDL.LU R2, [R1+0x44] ;  /* 0x0000440001027983 */ /* 0x000ee80000300800 */
[----:B------:R-:W3:Y:S04]  /*5980*/  LDL.LU R30, [R1+0x30] ;  /* 0x00003000011e7983 */ /* 0x000ee80000300800 */
[----:B------:R-:W3:Y:S01]  /*5990*/  LDL.LU R29, [R1+0x2c] ;  /* 0x00002c00011d7983 */ /* 0x000ee20000300800 */
[--C-:B------:R-:W-:Y:S01]  /*59a0*/  FFMA.FTZ R45, R4, R45, -R32.reuse ;  /* 0x0000002d042d7223 */ /* 0x100fe20000010820 */
[----:B------:R-:W-:-:S02]  /*59b0*/  FFMA.FTZ R42, R0, R42, -R32 ;  /* 0x0000002a002a7223 */ /* 0x000fc40000010820 */
[----:B------:R-:W3:Y:S01]  /*59c0*/  LDL.LU R61, [R1+0x18] ;  /* 0x00001800013d7983 */ /* 0x000ee20000300800 */
[C-C-:B------:R-:W-:Y:S01]  /*59d0*/  FFMA.FTZ R38, R0.reuse, R38, -R32.reuse ;  /* 0x0000002600267223 */ /* 0x140fe20000010820 */
[C-C-:B------:R-:W-:Y:S01]  /*59e0*/  FFMA.FTZ R9, R0.reuse, R9, -R32.reuse ;  /* 0x0000000900097223 */ /* 0x140fe20000010820 */
[C-C-:B------:R-:W-:Y:S01]  /*59f0*/  FFMA.FTZ R13, R0.reuse, R13, -R32.reuse ;  /* 0x0000000d000d7223 */ /* 0x140fe20000010820 */
[----:B------:R-:W3:Y:S01]  /*5a00*/  LDL.LU R60, [R1+0x14] ;  /* 0x00001400013c7983 */ /* 0x000ee20000300800 */
        /* <DEDUP_REMOVED lines=22> */
[----:B----4-:R-:W-:Y:S01]  /*5b70*/  FFMA.FTZ R45, R36, -R33, R45 ;  /* 0x80000021242d7223 */ /* 0x010fe2000001002d */
[----:B------:R-:W4:Y:S01]  /*5b80*/  LDL.LU R37, [R1+0xc] ;  /* 0x00000c0001257983 */ /* 0x000f220000300800 */
[--C-:B------:R-:W-:Y:S01]  /*5b90*/  FFMA.FTZ R0, R0, R25, -R32.reuse ;  /* 0x0000001900007223 */ /* 0x100fe20000010820 */
[--C-:B------:R-:W-:Y:S01]  /*5ba0*/  FFMA.FTZ R4, R4, R26, -R32.reuse ;  /* 0x0000001a04047223 */ /* 0x100fe20000010820 */
[--C-:B------:R-:W-:Y:S01]  /*5bb0*/  FFMA.FTZ R5, R5, R27, -R32.reuse ;  /* 0x0000001b05057223 */ /* 0x100fe20000010820 */
[----:B------:R-:W-:Y:S01]  /*5bc0*/  FFMA.FTZ R6, R6, R28, -R32 ;  /* 0x0000001c06067223 */ /* 0x000fe20000010820 */
[----:B------:R-:W4:Y:S04]  /*5bd0*/  LDL.LU R36, [R1+0x8] ;  /* 0x0000080001247983 */ /* 0x000f280000300800 */
[----:B------:R-:W4:Y:S01]  /*5be0*/  LDL.LU R32, [R1+0x4] ;  /* 0x0000040001207983 */ /* 0x000f220000300800 */
[----:B--2---:R-:W-:-:S03]  /*5bf0*/  FFMA.FTZ R44, R31, -R33, R44 ;  /* 0x800000211f2c7223 */ /* 0x004fc6000001002c */
[----:B------:R-:W2:Y:S01]  /*5c00*/  LDL.LU R31, [R1] ;  /* 0x00000000011f7983 */ /* 0x000ea20000300800 */
[----:B------:R-:W-:-:S03]  /*5c10*/  FFMA.FTZ R43, R51, -R33, R43 ;  /* 0x80000021332b7223 */ /* 0x000fc6000001002b */
[----:B------:R-:W2:Y:S01]  /*5c20*/  LDL.LU R51, [R1+0xe4] ;  /* 0x0000e40001337983 */ /* 0x000ea20000300800 */
        /* <DEDUP_REMOVED lines=10> */
[----:B---3--:R-:W-:-:S03]  /*5cd0*/  FFMA.FTZ R35, R2, -R33, R35 ;  /* 0x8000002102237223 */ /* 0x008fc60000010023 */
[----:B------:R3:W5:Y:S01]  /*5ce0*/  LDL.LU R2, [R1+0xc8] ;  /* 0x0000c80001027983 */ /* 0x0007620000300800 */
[----:B------:R-:W-:-:S03]  /*5cf0*/  FFMA.FTZ R34, R30, -R33, R34 ;  /* 0x800000211e227223 */ /* 0x000fc60000010022 */
[----:B------:R-:W3:Y:S01]  /*5d00*/  LDL.LU R30, [R1+0x80] ;  /* 0x00008000011e7983 */ /* 0x000ee20000300800 */
[----:B------:R-:W-:-:S03]  /*5d10*/  FFMA.FTZ R8, R29, -R33, R8 ;  /* 0x800000211d087223 */ /* 0x000fc60000010008 */
[----:B------:R-:W3:Y:S01]  /*5d20*/  LDL.LU R29, [R1+0xa8] ;  /* 0x0000a800011d7983 */ /* 0x000ee20000300800 */
[----:B----4-:R-:W-:-:S03]  /*5d30*/  FFMA.FTZ R13, R32, -R33, R13 ;  /* 0x80000021200d7223 */ /* 0x010fc6000001000d */
        /* <DEDUP_REMOVED lines=15> */
[----:B------:R-:W2:Y:S01]  /*5e30*/  LDL.LU R31, [R1+0xa4] ;  /* 0x0000a400011f7983 */ /* 0x000ea20000300800 */
[-C--:B------:R-:W-:Y:S01]  /*5e40*/  FFMA.FTZ R48, R48, -R33.reuse, R4 ;  /* 0x8000002130307223 */ /* 0x080fe20000010004 */
[-C--:B------:R-:W-:Y:S01]  /*5e50*/  FFMA.FTZ R24, R51, -R33.reuse, R24 ;  /* 0x8000002133187223 */ /* 0x080fe20000010018 */
[-C--:B------:R-:W-:Y:S01]  /*5e60*/  FFMA.FTZ R0, R50, -R33.reuse, R0 ;  /* 0x8000002132007223 */ /* 0x080fe20000010000 */
[----:B------:R-:W-:Y:S01]  /*5e70*/  FFMA.FTZ R47, R47, -R33, R5 ;  /* 0x800000212f2f7223 */ /* 0x000fe20000010005 */
[C---:B------:R-:W-:Y:S01]  /*5e80*/  FMUL.FTZ R7, R3.reuse, R7 ;  /* 0x0000000703077220 */ /* 0x040fe20000410000 */
[----:B------:R-:W-:Y:S01]  /*5e90*/  FFMA.FTZ R6, R46, -R33, R6 ;  /* 0x800000212e067223 */ /* 0x000fe20000010006 */
        /* <DEDUP_REMOVED lines=29> */
[----:B---3--:R-:W-:-:S02]  /*6070*/  IADD3 R4, P1, R30, UR18, RZ ;  /* 0x000000121e047c10 */ /* 0x008fc4000ff3e0ff */
[----:B------:R-:W3:Y:S02]  /*6080*/  LDL.LU R30, [R1+0x98] ;  /* 0x00009800011e7983 */ /* 0x000ee40000300800 */
[----:B------:R-:W-:Y:S02]  /*6090*/  IADD3.X R5, R29, UR19, RZ, P1, !PT ;  /* 0x000000131d057c10 */ /* 0x000fe40008ffe4ff */
[----:B------:R-:W3:Y:S01]  /*60a0*/  LDL.LU R29, [R1+0x9c] ;  /* 0x00009c00011d7983 */ /* 0x000ee20000300800 */
[C---:B------:R-:W-:Y:S01]  /*60b0*/  FMUL.FTZ R47, R3.reuse, R47 ;  /* 0x0000002f032f7220 */ /* 0x040fe20000410000 */
[----:B------:R-:W-:Y:S02]  /*60c0*/  FMUL.FTZ R3, R3, R6 ;  /* 0x0000000603037220 */ /* 0x000fe40000410000 */
[----:B------:R-:W3:Y:S01]  /*60d0*/  LDL.LU R33, [R1+0x94] ;  /* 0x0000940001217983 */ /* 0x000ee20000300800 */
[----:B----4-:R-:W-:-:S03]  /*60e0*/  IADD3 R6, P1, R32, UR18, RZ ;  /* 0x0000001220067c10 */ /* 0x010fc6000ff3e0ff */
[----:B------:R-:W4:Y:S01]  /*60f0*/  LDL.LU R32, [R1+0xac] ;  /* 0x0000ac0001207983 */ /* 0x000f220000300800 */
[----:B------:R-:W-:Y:S02]  /*6100*/  F2FP.F16.F32.PACK_AB R7, R45, R7 ;  /* 0x000000072d07723e */ /* 0x000fe400000000ff */
[----:B------:R-:W-:Y:S02]  /*6110*/  F2FP.F16.F32.PACK_AB R43, R43, R44 ;  /* 0x0000002c2b2b723e */ /* 0x000fe400000000ff */
[----:B------:R-:W-:Y:S02]  /*6120*/  PRMT R25, R7, 0x7632, R25 ;  /* 0x0000763207197816 */ /* 0x000fe40000000019 */
[----:B------:R-:W-:Y:S01]  /*6130*/  PRMT R26, R43, 0x7632, R26 ;  /* 0x000076322b1a7816 */ /* 0x000fe2000000001a */
[----:B------:R-:W-:Y:S01]  /*6140*/  STG.E.U16 desc[UR12][R4.64], R7 ;  /* 0x0000000704007986 */ /* 0x000fe2000c10150c */
[----:B------:R-:W-:-:S03]  /*6150*/  F2FP.F16.F32.PACK_AB R41, R41, R42 ;  /* 0x0000002a2929723e */ /* 0x000fc600000000ff */
[----:B------:R0:W-:Y:S01]  /*6160*/  STG.E.U16 desc[UR12][R4.64+0x2], R25 ;  /* 0x0000021904007986 */ /* 0x0001e2000c10150c */
[----:B------:R-:W-:-:S03]  /*6170*/  F2FP.F16.F32.PACK_AB R39, R39, R40 ;  /* 0x000000282727723e */ /* 0x000fc600000000ff */
[----:B------:R-:W-:Y:S04]  /*6180*/  STG.E.U16 desc[UR12][R4.64+0x4], R43 ;  /* 0x0000042b04007986 */ /* 0x000fe8000c10150c */
[----:B------:R3:W-:Y:S01]  /*6190*/  STG.E.U16 desc[UR12][R4.64+0x6], R26 ;  /* 0x0000061a04007986 */ /* 0x0007e2000c10150c */
[----:B------:R-:W-:Y:S02]  /*61a0*/  PRMT R27, R41, 0x7632, R27 ;  /* 0x00007632291b7816 */ /* 0x000fe4000000001b */
[----:B0-----:R-:W-:Y:S02]  /*61b0*/  PRMT R25, R39, 0x7632, R25 ;  /* 0x0000763227197816 */ /* 0x001fe40000000019 */
[----:B------:R-:W-:Y:S02]  /*61c0*/  F2FP.F16.F32.PACK_AB R35, R35, R38 ;  /* 0x000000262323723e */ /* 0x000fe400000000ff */
[----:B------:R-:W-:-:S02]  /*61d0*/  F2FP.F16.F32.PACK_AB R8, R8, R34 ;  /* 0x000000220808723e */ /* 0x000fc400000000ff */
[----:B------:R-:W-:Y:S02]  /*61e0*/  F2FP.F16.F32.PACK_AB R9, R10, R9 ;  /* 0x000000090a09723e */ /* 0x000fe400000000ff */
[----:B------:R-:W-:Y:S02]  /*61f0*/  PRMT R28, R35, 0x7632, R28 ;  /* 0x00007632231c7816 */ /* 0x000fe4000000001c */
[----:B------:R-:W-:Y:S02]  /*6200*/  PRMT R10, R8, 0x7632, R10 ;  /* 0x00007632080a7816 */ /* 0x000fe4000000000a */
[----:B------:R-:W-:Y:S02]  /*6210*/  F2FP.F16.F32.PACK_AB R11, R12, R11 ;  /* 0x0000000b0c0b723e */ /* 0x000fe400000000ff */
[----:B------:R-:W-:Y:S02]  /*6220*/  PRMT R12, R9, 0x7632, R12 ;  /* 0x00007632090c7816 */ /* 0x000fe4000000000c */
[----:B------:R-:W-:-:S02]  /*6230*/  F2FP.F16.F32.PACK_AB R13, R14, R13 ;  /* 0x0000000d0e0d723e */ /* 0x000fc400000000ff */
[----:B--2---:R-:W-:Y:S02]  /*6240*/  IADD3.X R7, R31, UR19, RZ, P1, !PT ;  /* 0x000000131f077c10 */ /* 0x004fe40008ffe4ff */
[----:B------:R-:W2:Y:S04]  /*6250*/  LDL.LU R31, [R1+0x8c] ;  /* 0x00008c00011f7983 */ /* 0x000ea80000300800 */
[----:B------:R-:W-:Y:S04]  /*6260*/  STG.E.U16 desc[UR12][R6.64+0x2], R27 ;  /* 0x0000021b06007986 */ /* 0x000fe8000c10150c */
[----:B------:R-:W-:Y:S04]  /*6270*/  STG.E.U16 desc[UR12][R6.64], R41 ;  /* 0x0000002906007986 */ /* 0x000fe8000c10150c */
[----:B------:R-:W-:Y:S04]  /*6280*/  STG.E.U16 desc[UR12][R6.64+0x4], R39 ;  /* 0x0000042706007986 */ /* 0x000fe8000c10150c */
[----:B------:R0:W-:Y:S01]  /*6290*/  STG.E.U16 desc[UR12][R6.64+0x6], R25 ;  /* 0x0000061906007986 */ /* 0x0001e2000c10150c */
[----:B---3--:R-:W-:-:S03]  /*62a0*/  IADD3 R4, P1, R30, UR18, RZ ;  /* 0x000000121e047c10 */ /* 0x008fc6000ff3e0ff */
[----:B------:R-:W3:Y:S01]  /*62b0*/  LDL.LU R30, [R1+0x90] ;  /* 0x00009000011e7983 */ /* 0x000ee20000300800 */
[----:B------:R-:W-:-:S03]  /*62c0*/  IADD3.X R5, R29, UR19, RZ, P1, !PT ;  /* 0x000000131d057c10 */ /* 0x000fc60008ffe4ff */
[----:B------:R-:W3:Y:S01]  /*62d0*/  LDL.LU R29, [R1+0x84] ;  /* 0x00008400011d7983 */ /* 0x000ee20000300800 */
[----:B0-----:R-:W-:-:S03]  /*62e0*/  IADD3 R6, P1, R33, UR18, RZ ;  /* 0x0000001221067c10 */ /* 0x001fc6000ff3e0ff */
[----:B------:R-:W3:Y:S04]  /*62f0*/  LDL.LU R27, [R1+0x88] ;  /* 0x00008800011b7983 */ /* 0x000ee80000300800 */
[----:B------:R-:W3:Y:S04]  /*6300*/  LDL.LU R26, [R1+0x7c] ;  /* 0x00007c00011a7983 */ /* 0x000ee80000300800 */
[----:B------:R-:W3:Y:S04]  /*6310*/  LDL.LU R25, [R1+0x78] ;  /* 0x0000780001197983 */ /* 0x000ee80000300800 */
[----:B------:R-:W3:Y:S04]  /*6320*/  LDL.LU R14, [R1+0x6c] ;  /* 0x00006c00010e7983 */ /* 0x000ee80000300800 */
[----:B------:R-:W-:Y:S04]  /*6330*/  STG.E.U16 desc[UR12][R4.64], R35 ;  /* 0x0000002304007986 */ /* 0x000fe8000c10150c */
[----:B------:R-:W-:Y:S04]  /*6340*/  STG.E.U16 desc[UR12][R4.64+0x2], R28 ;  /* 0x0000021c04007986 */ /* 0x000fe8000c10150c */
[----:B------:R-:W-:Y:S04]  /*6350*/  STG.E.U16 desc[UR12][R4.64+0x4], R8 ;  /* 0x0000040804007986 */ /* 0x000fe8000c10150c */
[----:B------:R-:W-:Y:S01]  /*6360*/  STG.E.U16 desc[UR12][R4.64+0x6], R10 ;  /* 0x0000060a04007986 */ /* 0x000fe2000c10150c */
[----:B----4-:R-:W-:-:S05]  /*6370*/  IADD3.X R7, R32, UR19, RZ, P1, !PT ;  /* 0x0000001320077c10 */ /* 0x010fca0008ffe4ff */
[----:B------:R0:W-:Y:S04]  /*6380*/  STG.E.U16 desc[UR12][R6.64+0x2], R12 ;  /* 0x0000020c06007986 */ /* 0x0001e8000c10150c */
[----:B0-----:R-:W4:Y:S01]  /*6390*/  LDL.LU R12, [R1+0x70] ;  /* 0x00007000010c7983 */ /* 0x001f220000300800 */
[----:B------:R-:W-:Y:S02]  /*63a0*/  PRMT R8, R11, 0x7632, R8 ;  /* 0x000076320b087816 */ /* 0x000fe40000000008 */
[----:B------:R-:W-:Y:S01]  /*63b0*/  F2FP.F16.F32.PACK_AB R15, R16, R15 ;  /* 0x0000000f100f723e */ /* 0x000fe200000000ff */
[----:B------:R0:W-:Y:S01]  /*63c0*/  STG.E.U16 desc[UR12][R6.64], R9 ;  /* 0x0000000906007986 */ /* 0x0001e2000c10150c */
[----:B------:R-:W-:Y:S02]  /*63d0*/  PRMT R10, R13, 0x7632, R10 ;  /* 0x000076320d0a7816 */ /* 0x000fe4000000000a */
[----:B------:R-:W-:Y:S01]  /*63e0*/  F2FP.F16.F32.PACK_AB R17, R18, R17 ;  /* 0x000000111211723e */ /* 0x000fe200000000ff */
[----:B------:R1:W-:Y:S01]  /*63f0*/  STG.E.U16 desc[UR12][R6.64+0x4], R11 ;  /* 0x0000040b06007986 */ /* 0x0003e2000c10150c */
[----:B------:R-:W-:-:S03]  /*6400*/  F2FP.F16.F32.PACK_AB R19, R20, R19 ;  /* 0x000000131413723e */ /* 0x000fc600000000ff */
[----:B------:R3:W-:Y:S01]  /*6410*/  STG.E.U16 desc[UR12][R6.64+0x6], R8 ;  /* 0x0000060806007986 */ /* 0x0007e2000c10150c */
[----:B0-----:R-:W-:Y:S02]  /*6420*/  PRMT R9, R15, 0x7632, R9 ;  /* 0x000076320f097816 */ /* 0x001fe40000000009 */
[----:B------:R-:W-:Y:S02]  /*6430*/  F2FP.F16.F32.PACK_AB R21, R22, R21 ;  /* 0x000000151615723e */ /* 0x000fe400000000ff */
[----:B-1----:R-:W-:Y:S02]  /*6440*/  PRMT R11, R17, 0x7632, R11 ;  /* 0x00007632110b7816 */ /* 0x002fe4000000000b */
[----:B------:R-:W-:Y:S02]  /*6450*/  F2FP.F16.F32.PACK_AB R23, R24, R23 ;  /* 0x000000171817723e */ /* 0x000fe400000000ff */
[----:B------:R-:W-:Y:S02]  /*6460*/  F2FP.F16.F32.PACK_AB R0, R48, R0 ;  /* 0x000000003000723e */ /* 0x000fe400000000ff */
[----:B------:R-:W-:Y:S01]  /*6470*/  F2FP.F16.F32.PACK_AB R3, R3, R47 ;  /* 0x0000002f0303723e */ /* 0x000fe200000000ff */
[----:B------:R-:W-:Y:S01]  /*6480*/  ULOP3.LUT UR4, UR4, 0x1, URZ, 0x3c, !UPT ;  /* 0x0000000104047892 */ /* 0x000fe2000f8e3c3f */
[----:B------:R-:W-:Y:S01]  /*6490*/  UMOV UR5, UR9 ;  /* 0x0000000900057c82 */ /* 0x000fe20008000000 */
[----:B------:R-:W-:Y:S01]  /*64a0*/  UMOV UR10, UR8 ;  /* 0x00000008000a7c82 */ /* 0x000fe20008000000 */
[----:B--2---:R-:W-:-:S04]  /*64b0*/  IADD3 R4, P1, R31, UR18, RZ ;  /* 0x000000121f047c10 */ /* 0x004fc8000ff3e0ff */
[----:B---3--:R-:W-:Y:S02]  /*64c0*/  IADD3.X R5, R30, UR19, RZ, P1, !PT ;  /* 0x000000131e057c10 */ /* 0x008fe40008ffe4ff */
[----:B------:R-:W-:-:S03]  /*64d0*/  IADD3 R6, P1, R29, UR18, RZ ;  /* 0x000000121d067c10 */ /* 0x000fc6000ff3e0ff */
[----:B------:R-:W-:Y:S01]  /*64e0*/  STG.E.U16 desc[UR12][R4.64], R13 ;  /* 0x0000000d04007986 */ /* 0x000fe2000c10150c */
[----:B------:R-:W-:-:S03]  /*64f0*/  IADD3.X R7, R27, UR19, RZ, P1, !PT ;  /* 0x000000131b077c10 */ /* 0x000fc60008ffe4ff */
[----:B------:R0:W-:Y:S04]  /*6500*/  STG.E.U16 desc[UR12][R4.64+0x2], R10 ;  /* 0x0000020a04007986 */ /* 0x0001e8000c10150c */
[----:B------:R-:W-:Y:S01]  /*6510*/  STG.E.U16 desc[UR12][R4.64+0x4], R15 ;  /* 0x0000040f04007986 */ /* 0x000fe2000c10150c */
[----:B------:R-:W-:-:S03]  /*6520*/  IADD3 R8, P1, R26, UR18, RZ ;  /* 0x000000121a087c10 */ /* 0x000fc6000ff3e0ff */
[----:B------:R1:W-:Y:S04]  /*6530*/  STG.E.U16 desc[UR12][R4.64+0x6], R9 ;  /* 0x0000060904007986 */ /* 0x0003e8000c10150c */
[----:B------:R-:W-:Y:S01]  /*6540*/  STG.E.U16 desc[UR12][R6.64], R17 ;  /* 0x0000001106007986 */ /* 0x000fe2000c10150c */
[----:B0-----:R-:W-:Y:S02]  /*6550*/  PRMT R10, R23, 0x7632, R10 ;  /* 0x00007632170a7816 */ /* 0x001fe4000000000a */
[----:B-1----:R-:W-:Y:S01]  /*6560*/  PRMT R5, R19, 0x7632, R5 ;  /* 0x0000763213057816 */ /* 0x002fe20000000005 */
[----:B------:R-:W-:Y:S01]  /*6570*/  STG.E.U16 desc[UR12][R6.64+0x2], R11 ;  /* 0x0000020b06007986 */ /* 0x000fe2000c10150c */
[----:B------:R-:W-:-:S03]  /*6580*/  IADD3.X R9, R25, UR19, RZ, P1, !PT ;  /* 0x0000001319097c10 */ /* 0x000fc60008ffe4ff */
[----:B------:R-:W-:Y:S01]  /*6590*/  STG.E.U16 desc[UR12][R6.64+0x4], R19 ;  /* 0x0000041306007986 */ /* 0x000fe2000c10150c */
[----:B------:R-:W-:-:S03]  /*65a0*/  IADD3 R4, P1, R14, UR18, RZ ;  /* 0x000000120e047c10 */ /* 0x000fc6000ff3e0ff */
[----:B------:R0:W-:Y:S04]  /*65b0*/  STG.E.U16 desc[UR12][R6.64+0x6], R5 ;  /* 0x0000060506007986 */ /* 0x0001e8000c10150c */
[----:B------:R-:W-:Y:S01]  /*65c0*/  STG.E.U16 desc[UR12][R8.64], R21 ;  /* 0x0000001508007986 */ /* 0x000fe2000c10150c */
[----:B0-----:R-:W-:-:S03]  /*65d0*/  PRMT R7, R21, 0x7632, R7 ;  /* 0x0000763215077816 */ /* 0x001fc60000000007 */
[----:B------:R-:W-:Y:S01]  /*65e0*/  STG.E.U16 desc[UR12][R8.64+0x4], R23 ;  /* 0x0000041708007986 */ /* 0x000fe2000c10150c */
[----:B------:R-:W-:-:S03]  /*65f0*/  PRMT R6, R0, 0x7632, R6 ;  /* 0x0000763200067816 */ /* 0x000fc60000000006 */
[----:B------:R-:W-:Y:S04]  /*6600*/  STG.E.U16 desc[UR12][R8.64+0x2], R7 ;  /* 0x0000020708007986 */ /* 0x000fe8000c10150c */
[----:B------:R0:W-:Y:S01]  /*6610*/  STG.E.U16 desc[UR12][R8.64+0x6], R10 ;  /* 0x0000060a08007986 */ /* 0x0001e2000c10150c */
[----:B----4-:R-:W-:-:S05]  /*6620*/  IADD3.X R5, R12, UR19, RZ, P1, !PT ;  /* 0x000000130c057c10 */ /* 0x010fca0008ffe4ff */
[----:B------:R2:W-:Y:S01]  /*6630*/  STG.E.U16 desc[UR12][R4.64], R0 ;  /* 0x0000000004007986 */ /* 0x0005e2000c10150c */
[----:B0-----:R-:W-:-:S03]  /*6640*/  PRMT R9, R3, 0x7632, R9 ;  /* 0x0000763203097816 */ /* 0x001fc60000000009 */
[----:B------:R2:W-:Y:S04]  /*6650*/  STG.E.U16 desc[UR12][R4.64+0x2], R6 ;  /* 0x0000020604007986 */ /* 0x0005e8000c10150c */
[----:B------:R2:W-:Y:S04]  /*6660*/  STG.E.U16 desc[UR12][R4.64+0x4], R3 ;  /* 0x0000040304007986 */ /* 0x0005e8000c10150c */
[----:B------:R2:W-:Y:S01]  /*6670*/  STG.E.U16 desc[UR12][R4.64+0x6], R9 ;  /* 0x0000060904007986 */ /* 0x0005e2000c10150c */
[----:B------:R-:W-:Y:S05]  /*6680*/  @!P0 BRA `(.L_x_3525) ;  /* 0xffffff9c00b88947 */ /* 0x000fea000383ffff */
.L_x_3513:
        /* <DEDUP_REMOVED lines=14> */
[----:B0----5:R-:W-:Y:S02]  /*6770*/  LOP3.LUT R2, RZ, R8, RZ, 0x33, !PT ;  /* 0x00000008ff027212 */ /* 0x021fe400078e33ff */
        /* <DEDUP_REMOVED lines=65> */
.L_x_3542:
        /* <DEDUP_REMOVED lines=40> */
.L_x_3529:
[----:B------:R-:W-:Y:S05]  /*6e10*/  BSYNC B1 ;  /* 0x0000000000017941 */ /* 0x000fea0003800000 */
.L_x_3528:
        /* <DEDUP_REMOVED lines=18> */
.L_x_3532:
        /* <DEDUP_REMOVED lines=55> */
.L_x_3531:
[----:B------:R-:W-:Y:S05]  /*72b0*/  BSYNC B1 ;  /* 0x0000000000017941 */ /* 0x000fea0003800000 */
.L_x_3530:
        /* <DEDUP_REMOVED lines=35> */
.L_x_3534:
[----:B------:R-:W-:Y:S05]  /*74f0*/  BSYNC B1 ;  /* 0x0000000000017941 */ /* 0x000fea0003800000 */
.L_x_3533:
        /* <DEDUP_REMOVED lines=15> */
.L_x_3527:
[----:B------:R-:W-:Y:S05]  /*75f0*/  BSYNC B0 ;  /* 0x0000000000007941 */ /* 0x000fea0003800000 */
.L_x_3526:
        /* <DEDUP_REMOVED lines=38> */
.L_x_3551:
        /* <DEDUP_REMOVED lines=42> */
.L_x_3561:
        /* <DEDUP_REMOVED lines=36> */
.L_x_3571:
[----:B0-----:R-:W-:Y:S01]  /*7d40*/  FADD.FTZ R23, R22, R38 ;  /* 0x0000002616177221 */ /* 0x001fe20000010000 */
[----:B------:R-:W-:Y:S02]  /*7d50*/  @!P1 F2FP.F16.F32.PACK_AB R22, RZ, R28 ;  /* 0x0000001cff16923e */ /* 0x000fe400000000ff */
[----:B------:R-:W-:Y:S02]  /*7d60*/  MOV R31, R55 ;  /* 0x00000037001f7202 */ /* 0x000fe40000000f00 */
[----:B------:R-:W-:Y:S01]  /*7d70*/  @!P1 F2FP.F16.F32.PACK_AB R23, RZ, R23 ;  /* 0x00000017ff17923e */ /* 0x000fe200000000ff */
[----:B------:R4:W-:Y:S04]  /*7d80*/  @!P1 STG.E.U16 desc[UR12][R18.64+0x78], R22 ;  /* 0x0000781612009986 */ /* 0x0009e8000c10150c */
[----:B------:R4:W-:Y:S02]  /*7d90*/  @!P1 STG.E.U16 desc[UR12][R20.64+0x78], R23 ;  /* 0x0000781714009986 */ /* 0x0009e4000c10150c */
.L_x_3537:
[----:B------:R-:W-:Y:S05]  /*7da0*/  BSYNC B0 ;  /* 0x0000000000007941 */ /* 0x000fea0003800000 */
.L_x_3536:
        /* <DEDUP_REMOVED lines=150> */
.L_x_3605:
[----:B--2---:R-:W-:Y:S01]  /*8710*/  FADD.FTZ R23, R42, R38 ;  /* 0x000000262a177221 */ /* 0x004fe20000010000 */
[----:B------:R-:W-:-:S04]  /*8720*/  @!P0 F2FP.F16.F32.PACK_AB R22, RZ, R22 ;  /* 0x00000016ff16823e */ /* 0x000fc800000000ff */
[----:B------:R-:W-:Y:S01]  /*8730*/  @!P0 F2FP.F16.F32.PACK_AB R23, RZ, R23 ;  /* 0x00000017ff17823e */ /* 0x000fe200000000ff */
[----:B------:R0:W-:Y:S04]  /*8740*/  @!P0 STG.E.U16 desc[UR12][R18.64+0xb4], R22 ;  /* 0x0000b41612008986 */ /* 0x0001e8000c10150c */
[----:B------:R0:W-:Y:S02]  /*8750*/  @!P0 STG.E.U16 desc[UR12][R20.64+0xb4], R23 ;  /* 0x0000b41714008986 */ /* 0x0001e4000c10150c */
.L_x_3535:
[----:B------:R-:W-:Y:S05]  /*8760*/  WARPSYNC.ALL ;  /* 0x0000000000007948 */ /* 0x000fea0003800000 */
[----:B------:R-:W-:Y:S01]  /*8770*/  IADD3 R8, R8, 0xe00, RZ ;  /* 0x00000e0008087810 */ /* 0x000fe20007ffe0ff */
[----:B------:R-:W-:Y:S03]  /*8780*/  BAR.SYNC.DEFER_BLOCKING 0x0 ;  /* 0x0000000000007b1d */ /* 0x000fe60000010000 */
[----:B------:R-:W-:-:S13]  /*8790*/  ISETP.GE.AND P0, PT, R8, UR9, PT ;  /* 0x0000000908007c0c */ /* 0x000fda000bf06270 */
[----:B------:R-:W-:Y:S05]  /*87a0*/  @!P0 BRA `(.L_x_3542) ;  /* 0xffffffe000f88947 */ /* 0x000fea000383ffff */
[----:B------:R-:W-:Y:S05]  /*87b0*/  EXIT ;  /* 0x000000000000794d */ /* 0x000fea0003800000 */
.L_x_3538:
[----:B------:R-:W-:Y:S01]  /*87c0*/  HFMA2.MMA R32, -RZ, RZ, 0, 4.76837158203125e-07 ;  /* 0x00000008ff207435 */ /* 0x000fe200000001ff */
[----:B--2---:R-:W-:Y:S02]  /*87d0*/  MOV R35, R18 ;  /* 0x0000001200237202 */ /* 0x004fe40000000f00 */
[----:B------:R-:W-:Y:S02]  /*87e0*/  MOV R33, 0x101f ;  /* 0x0000101f00217802 */ /* 0x000fe40000000f00 */
[----:B------:R-:W-:-:S07]  /*87f0*/  MOV R30, 0xffff ;  /* 0x0000ffff001e7802 */ /* 0x000fce0000000f00 */
[----:B01-3--:R-:W-:Y:S05]  /*8800*/  WARPSYNC.COLLECTIVE R30, `(.L_x_3543) ;  /* 0x000000001e087348 */ /* 0x00bfea0003c00000 */
[----:B------:R2:W4:Y:S02]  /*8810*/  SHFL.BFLY P2, R38, R35, R32, R33 ;  /* 0x0c00002023267389 */ /* 0x0005240000040021 */
[----:B01234-:R-:W-:Y:S01]  /*8820*/  ENDCOLLECTIVE ;  /* 0x000000000000791b */ /* 0x01ffe20003800000 */
.L_x_3543:
[----:B------:R-:W-:Y:S02]  /*8830*/  MOV R35, R19 ;  /* 0x0000001300237202 */ /* 0x000fe40000000f00 */
[----:B------:R-:W-:-:S07]  /*8840*/  MOV R21, R38 ;  /* 0x0000002600157202 */ /* 0x000fce0000000f00 */
[----:B------:R-:W-:Y:S05]  /*8850*/  WARPSYNC.COLLECTIVE R30, `(.L_x_3544) ;  /* 0x000000001e087348 */ /* 0x000fea0003c00000 */
[----:B------:R0:W1:Y:S02]  /*8860*/  SHFL.BFLY P2, R38, R35, R32, R33 ;  /* 0x0c00002023267389 */ /* 0x0000640000040021 */
[----:B01----:R-:W-:Y:S01]  /*8870*/  ENDCOLLECTIVE ;  /* 0x000000000000791b */ /* 0x003fe20003800000 */
.L_x_3544:
[----:B------:R-:W-:Y:S01]  /*8880*/  FADD.FTZ R21, R21, R18 ;  /* 0x0000001215157221 */ /* 0x000fe20000010000 */
[----:B------:R-:W-:-:S04]  /*8890*/  HFMA2.MMA R32, -RZ, RZ, 0, 2.384185791015625e-07 ;  /* 0x00000004ff207435 */ /* 0x000fc800000001ff */
[----:B------:R-:W-:Y:S02]  /*88a0*/  MOV R35, R21 ;  /* 0x0000001500237202 */ /* 0x000fe40000000f00 */
[----:B------:R-:W-:-:S07]  /*88b0*/  MOV R20, R38 ;  /* 0x0000002600147202 */ /* 0x000fce0000000f00 */
[----:B------:R-:W-:Y:S05]  /*88c0*/  WARPSYNC.COLLECTIVE R30, `(.L_x_3545) ;  /* 0x000000001e087348 */ /* 0x000fea0003c00000 */
[----:B------:R0:W1:Y:S02]  /*88d0*/  SHFL.BFLY P2, R38, R35, R32, R33 ;  /* 0x0c00002023267389 */ /* 0x0000640000040021 */
[----:B01----:R-:W-:Y:S01]  /*88e0*/  ENDCOLLECTIVE ;  /* 0x000000000000791b */ /* 0x003fe20003800000 */
.L_x_3545:
[----:B------:R-:W-:-:S05]  /*88f0*/  FADD.FTZ R20, R20, R19 ;  /* 0x0000001314147221 */ /* 0x000fca0000010000 */
[----:B------:R-:W-:Y:S02]  /*8900*/  MOV R35, R20 ;  /* 0x0000001400237202 */ /* 0x000fe40000000f00 */
[----:B------:R-:W-:-:S07]  /*8910*/  MOV R22, R38 ;  /* 0x0000002600167202 */ /* 0x000fce0000000f00 */
[----:B------:R-:W-:Y:S05]  /*8920*/  WARPSYNC.COLLECTIVE R30, `(.L_x_3546) ;  /* 0x000000001e087348 */ /* 0x000fea0003c00000 */
[----:B------:R0:W1:Y:S02]  /*8930*/  SHFL.BFLY P2, R38, R35, R32, R33 ;  /* 0x0c00002023267389 */ /* 0x0000640000040021 */
[----:B01----:R-:W-:Y:S01]  /*8940*/  ENDCOLLECTIVE ;  /* 0x000000000000791b */ /* 0x003fe20003800000 */
.L_x_3546:
[----:B------:R-:W-:Y:S01]  /*8950*/  FADD.FTZ R22, R21, R22 ;  /* 0x0000001615167221 */ /* 0x000fe20000010000 */
[----:B------:R-:W-:-:S04]  /*8960*/  HFMA2.MMA R32, -RZ, RZ, 0, 1.1920928955078125e-07 ;  /* 0x00000002ff207435 */ /* 0x000fc800000001ff */
[----:B------:R-:W-:Y:S02]  /*8970*/  MOV R35, R22 ;  /* 0x0000001600237202 */ /* 0x000fe40000000f00 */
[----:B------:R-:W-:-:S07]  /*8980*/  MOV R23, R38 ;  /* 0x0000002600177202 */ /* 0x000fce0000000f00 */
[----:B------:R-:W-:Y:S05]  /*8990*/  WARPSYNC.COLLECTIVE R30, `(.L_x_3547) ;  /* 0x000000001e087348 */ /* 0x000fea0003c00000 */
[----:B------:R0:W1:Y:S02]  /*89a0*/  SHFL.BFLY P2, R38, R35, R32, R33 ;  /* 0x0c00002023267389 */ /* 0x0000640000040021 */
[----:B01----:R-:W-:Y:S01]  /*89b0*/  ENDCOLLECTIVE ;  /* 0x000000000000791b */ /* 0x003fe20003800000 */
.L_x_3547:
[----:B------:R-:W-:-:S05]  /*89c0*/  FADD.FTZ R23, R20, R23 ;  /* 0x0000001714177221 */ /* 0x000fca0000010000 */
[----:B------:R-:W-:Y:S02]  /*89d0*/  MOV R35, R23 ;  /* 0x0000001700237202 */ /* 0x000fe40000000f00 */
[----:B------:R-:W-:-:S07]  /*89e0*/  MOV R25, R38 ;  /* 0x0000002600197202 */ /* 0x000fce0000000f00 */
[----:B------:R-:W-:Y:S05]  /*89f0*/  WARPSYNC.COLLECTIVE R30, `(.L_x_3548) ;  /* 0x000000001e087348 */ /* 0x000fea0003c00000 */
[----:B------:R0:W1:Y:S02]  /*8a00*/  SHFL.BFLY P2, R38, R35, R32, R33 ;  /* 0x0c00002023267389 */ /* 0x0000640000040021 */
[----:B01----:R-:W-:Y:S01]  /*8a10*/  ENDCOLLECTIVE ;  /* 0x000000000000791b */ /* 0x003fe20003800000 */
.L_x_3548:
[----:B------:R-:W-:Y:S01]  /*8a20*/  FADD.FTZ R25, R22, R25 ;  /* 0x0000001916197221 */ /* 0x000fe20000010000 */
[----:B------:R-:W-:-:S04]  /*8a30*/  HFMA2.MMA R32, -RZ, RZ, 0, 5.9604644775390625e-08 ;  /* 0x00000001ff207435 */ /* 0x000fc800000001ff */
[----:B------:R-:W-:Y:S02]  /*8a40*/  MOV R35, R25 ;  /* 0x0000001900237202 */ /* 0x000fe40000000f00 */
[----:B------:R-:W-:-:S07]  /*8a50*/  MOV R18, R38 ;  /* 0x0000002600127202 */ /* 0x000fce0000000f00 */
[----:B------:R-:W-:Y:S05]  /*8a60*/  WARPSYNC.COLLECTIVE R30, `(.L_x_3549) ;  /* 0x000000001e087348 */ /* 0x000fea0003c00000 */
[----:B------:R0:W1:Y:S02]  /*8a70*/  SHFL.BFLY P2, R38, R35, R32, R33 ;  /* 0x0c00002023267389 */ /* 0x0000640000040021 */
[----:B01----:R-:W-:Y:S01]  /*8a80*/  ENDCOLLECTIVE ;  /* 0x000000000000791b */ /* 0x003fe20003800000 */
.L_x_3549:
[----:B------:R-:W-:-:S05]  /*8a90*/  FADD.FTZ R24, R23, R18 ;  /* 0x0000001217187221 */ /* 0x000fca0000010000 */
[----:B------:R-:W-:Y:S02]  /*8aa0*/  MOV R35, R24 ;  /* 0x0000001800237202 */ /* 0x000fe40000000f00 */
[----:B------:R-:W-:-:S07]  /*8ab0*/  MOV R26, R38 ;  /* 0x00000026001a7202 */ /* 0x000fce0000000f00 */
[----:B------:R-:W-:Y:S05]  /*8ac0*/  WARPSYNC.COLLECTIVE R30, `(.L_x_3550) ;  /* 0x000000001e087348 */ /* 0x000fea0003c00000 */
[----:B------:R0:W1:Y:S02]  /*8ad0*/  SHFL.BFLY P2, R38, R35, R32, R33 ;  /* 0x0c00002023267389 */ /* 0x0000640000040021 */
[----:B01----:R-:W-:Y:S01]  /*8ae0*/  ENDCOLLECTIVE ;  /* 0x000000000000791b */ /* 0x003fe20003800000 */
.L_x_3550:
[----:B------:R-:W-:Y:S01]  /*8af0*/  FADD.FTZ R26, R25, R26 ;  /* 0x0000001a191a7221 */ /* 0x000fe20000010000 */
[----:B------:R-:W-:Y:S06]  /*8b00*/  BRA `(.L_x_3551) ;  /* 0xffffffec00547947 */ /* 0x000fec000383ffff */
.L_x_3539:
        /* <DEDUP_REMOVED lines=8> */
.L_x_3553:
[----:B------:R-:W-:Y:S05]  /*8b90*/  BSYNC B1 ;  /* 0x0000000000017941 */ /* 0x000fea0003800000 */
.L_x_3552:
        /* <DEDUP_REMOVED lines=8> */
.L_x_3554:
[----:B------:R-:W-:Y:S01]  /*8c20*/  FADD.FTZ R25, R25, R22 ;  /* 0x0000001619197221 */ /* 0x000fe20000010000 */
[----:B------:R-:W-:-:S04]  /*8c30*/  HFMA2.MMA R32, -RZ, RZ, 0, 2.384185791015625e-07 ;  /* 0x00000004ff207435 */ /* 0x000fc800000001ff */
[----:B------:R-:W-:Y:S02]  /*8c40*/  MOV R35, R25 ;  /* 0x0000001900237202 */ /* 0x000fe40000000f00 */
[----:B------:R-:W-:-:S07]  /*8c50*/  MOV R24, R38 ;  /* 0x0000002600187202 */ /* 0x000fce0000000f00 */
[----:B------:R-:W-:Y:S05]  /*8c60*/  WARPSYNC.COLLECTIVE R30, `(.L_x_3555) ;  /* 0x000000001e087348 */ /* 0x000fea0003c00000 */
[----:B------:R0:W1:Y:S02]  /*8c70*/  SHFL.BFLY P2, R38, R35, R32, R33 ;  /* 0x0c00002023267389 */ /* 0x0000640000040021 */
[----:B01----:R-:W-:Y:S01]  /*8c80*/  ENDCOLLECTIVE ;  /* 0x000000000000791b */ /* 0x003fe20003800000 */
.L_x_3555:
[----:B------:R-:W-:-:S05]  /*8c90*/  FADD.FTZ R24, R24, R23 ;  /* 0x0000001718187221 */ /* 0x000fca0000010000 */
[----:B------:R-:W-:Y:S02]  /*8ca0*/  MOV R35, R24 ;  /* 0x0000001800237202 */ /* 0x000fe40000000f00 */
[----:B------:R-:W-:-:S07]  /*8cb0*/  MOV R26, R38 ;  /* 0x00000026001a7202 */ /* 0x000fce0000000f00 */
[----:B------:R-:W-:Y:S05]  /*8cc0*/  WARPSYNC.COLLECTIVE R30, `(.L_x_3556) ;  /* 0x000000001e087348 */ /* 0x000fea0003c00000 */
[----:B------:R0:W1:Y:S02]  /*8cd0*/  SHFL.BFLY P2, R38, R35, R32, R33 ;  /* 0x0c00002023267389 */ /* 0x0000640000040021 */
[----:B01----:R-:W-:Y:S01]  /*8ce0*/  ENDCOLLECTIVE ;  /* 0x000000000000791b */ /* 0x003fe20003800000 */
.L_x_3556:
[----:B------:R-:W-:Y:S01]  /*8cf0*/  FADD.FTZ R26, R25, R26 ;  /* 0x0000001a191a7221 */ /* 0x000fe20000010000 */
[----:B------:R-:W-:-:S04]  /*8d00*/  HFMA2.MMA R32, -RZ, RZ, 0, 1.1920928955078125e-07 ;  /* 0x00000002ff207435 */ /* 0x000fc800000001ff */
[----:B------:R-:W-:Y:S02]  /*8d10*/  MOV R35, R26 ;  /* 0x0000001a00237202 */ /* 0x000fe40000000f00 */
[----:B------:R-:W-:-:S07]  /*8d20*/  MOV R27, R38 ;  /* 0x00000026001b7202 */ /* 0x000fce0000000f00 */
[----:B------:R-:W-:Y:S05]  /*8d30*/  WARPSYNC.COLLECTIVE R30, `(.L_x_3557) ;  /* 0x000000001e087348 */ /* 0x000fea0003c00000 */
[----:B------:R0:W1:Y:S02]  /*8d40*/  SHFL.BFLY P2, R38, R35, R32, R33 ;  /* 0x0c00002023267389 */ /* 0x0000640000040021 */
[----:B01----:R-:W-:Y:S01]  /*8d50*/  ENDCOLLECTIVE ;  /* 0x000000000000791b */ /* 0x003fe20003800000 */
.L_x_3557:
[----:B------:R-:W-:-:S05]  /*8d60*/  FADD.FTZ R27, R24, R27 ;  /* 0x0000001b181b7221 */ /* 0x000fca0000010000 */
[----:B------:R-:W-:Y:S02]  /*8d70*/  MOV R35, R27 ;  /* 0x0000001b00237202 */ /* 0x000fe40000000f00 */
[----:B------:R-:W-:-:S07]  /*8d80*/  MOV R29, R38 ;  /* 0x00000026001d7202 */ /* 0x000fce0000000f00 */
[----:B------:R-:W-:Y:S05]  /*8d90*/  WARPSYNC.COLLECTIVE R30, `(.L_x_3558) ;  /* 0x000000001e087348 */ /* 0x000fea0003c00000 */
[----:B------:R0:W1:Y:S02]  /*8da0*/  SHFL.BFLY P2, R38, R35, R32, R33 ;  /* 0x0c00002023267389 */ /* 0x0000640000040021 */
[----:B01----:R-:W-:Y:S01]  /*8db0*/  ENDCOLLECTIVE ;  /* 0x000000000000791b */ /* 0x003fe20003800000 */
.L_x_3558:
[----:B------:R-:W-:Y:S01]  /*8dc0*/  FADD.FTZ R29, R26, R29 ;  /* 0x0000001d1a1d7221 */ /* 0x000fe20000010000 */
[----:B------:R-:W-:-:S04]  /*8dd0*/  HFMA2.MMA R32, -RZ, RZ, 0, 5.9604644775390625e-08 ;  /* 0x00000001ff207435 */ /* 0x000fc800000001ff */
[----:B------:R-:W-:Y:S02]  /*8de0*/  MOV R35, R29 ;  /* 0x0000001d00237202 */ /* 0x000fe40000000f00 */
[----:B------:R-:W-:-:S07]  /*8df0*/  MOV R22, R38 ;  /* 0x0000002600167202 */ /* 0x000fce0000000f00 */
[----:B------:R-:W-:Y:S05]  /*8e00*/  WARPSYNC.COLLECTIVE R30, `(.L_x_3559) ;  /* 0x000000001e087348 */ /* 0x000fea0003c00000 */
[----:B------:R0:W1:Y:S02]  /*8e10*/  SHFL.BFLY P2, R38, R35, R32, R33 ;  /* 0x0c00002023267389 */ /* 0x0000640000040021 */
[----:B01----:R-:W-:Y:S01]  /*8e20*/  ENDCOLLECTIVE ;  /* 0x000000000000791b */ /* 0x003fe20003800000 */
.L_x_3559:
[----:B------:R-:W-:-:S05]  /*8e30*/  FADD.FTZ R22, R27, R22 ;  /* 0x000000161b167221 */ /* 0x000fca0000010000 */
[----:B------:R-:W-:Y:S02]  /*8e40*/  MOV R35, R22 ;  /* 0x0000001600237202 */ /* 0x000fe40000000f00 */
[----:B------:R-:W-:-:S07]  /*8e50*/  MOV R28, R38 ;  /* 0x00000026001c7202 */ /* 0x000fce0000000f00 */
[----:B------:R-:W-:Y:S05]  /*8e60*/  WARPSYNC.COLLECTIVE R30, `(.L_x_3560) ;  /* 0x000000001e087348 */ /* 0x000fea0003c00000 */
[----:B------:R0:W1:Y:S02]  /*8e70*/  SHFL.BFLY P2, R38, R35, R32, R33 ;  /* 0x0c00002023267389 */ /* 0x0000640000040021 */
[----:B01----:R-:W-:Y:S01]  /*8e80*/  ENDCOLLECTIVE ;  /* 0x000000000000791b */ /* 0x003fe20003800000 */
.L_x_3560:
[----:B------:R-:W-:Y:S01]  /*8e90*/  FADD.FTZ R28, R29, R28 ;  /* 0x0000001c1d1c7221 */ /* 0x000fe20000010000 */
[----:B------:R-:W-:Y:S06]  /*8ea0*/  BRA `(.L_x_3561) ;  /* 0xffffffec00147947 */ /* 0x000fec000383ffff */
.L_x_3540:
        /* <DEDUP_REMOVED lines=8> */
.L_x_3563:
[----:B------:R-:W-:Y:S05]  /*8f30*/  BSYNC B1 ;  /* 0x0000000000017941 */ /* 0x000fea0003800000 */
.L_x_3562:
        /* <DEDUP_REMOVED lines=8> */
.L_x_3564:
[----:B------:R-:W-:Y:S01]  /*8fc0*/  FADD.FTZ R25, R25, R22 ;  /* 0x0000001619197221 */ /* 0x000fe20000010000 */
[----:B------:R-:W-:-:S04]  /*8fd0*/  HFMA2.MMA R32, -RZ, RZ, 0, 2.384185791015625e-07 ;  /* 0x00000004ff207435 */ /* 0x000fc800000001ff */
[----:B------:R-:W-:Y:S02]  /*8fe0*/  MOV R35, R25 ;  /* 0x0000001900237202 */ /* 0x000fe40000000f00 */
[----:B------:R-:W-:-:S07]  /*8ff0*/  MOV R24, R38 ;  /* 0x0000002600187202 */ /* 0x000fce0000000f00 */
[----:B------:R-:W-:Y:S05]  /*9000*/  WARPSYNC.COLLECTIVE R30, `(.L_x_3565) ;  /* 0x000000001e087348 */ /* 0x000fea0003c00000 */
[----:B------:R0:W1:Y:S02]  /*9010*/  SHFL.BFLY P2, R38, R35, R32, R33 ;  /* 0x0c00002023267389 */ /* 0x0000640000040021 */
[----:B01----:R-:W-:Y:S01]  /*9020*/  ENDCOLLECTIVE ;  /* 0x000000000000791b */ /* 0x003fe20003800000 */
.L_x_3565:
[----:B------:R-:W-:-:S05]  /*9030*/  FADD.FTZ R24, R24, R23 ;  /* 0x0000001718187221 */ /* 0x000fca0000010000 */
[----:B------:R-:W-:Y:S02]  /*9040*/  MOV R35, R24 ;  /* 0x0000001800237202 */ /* 0x000fe40000000f00 */
[----:B------:R-:W-:-:S07]  /*9050*/  MOV R26, R38 ;  /* 0x00000026001a7202 */ /* 0x000fce0000000f00 */
[----:B------:R-:W-:Y:S05]  /*9060*/  WARPSYNC.COLLECTIVE R30, `(.L_x_3566) ;  /* 0x000000001e087348 */ /* 0x000fea0003c00000 */
[----:B------:R0:W1:Y:S02]  /*9070*/  SHFL.BFLY P2, R38, R35, R32, R33 ;  /* 0x0c00002023267389 */ /* 0x0000640000040021 */
[----:B01----:R-:W-:Y:S01]  /*9080*/  ENDCOLLECTIVE ;  /* 0x000000000000791b */ /* 0x003fe20003800000 */
.L_x_3566:
[----:B------:R-:W-:Y:S01]  /*9090*/  FADD.FTZ R26, R25, R26 ;  /* 0x0000001a191a7221 */ /* 0x000fe20000010000 */
[----:B------:R-:W-:-:S04]  /*90a0*/  HFMA2.MMA R32, -RZ, RZ, 0, 1.1920928955078125e-07 ;  /* 0x00000002ff207435 */ /* 0x000fc800000001ff */
[----:B------:R-:W-:Y:S02]  /*90b0*/  MOV R35, R26 ;  /* 0x0000001a00237202 */ /* 0x000fe40000000f00 */
[----:B------:R-:W-:-:S07]  /*90c0*/  MOV R27, R38 ;  /* 0x00000026001b7202 */ /* 0x000fce0000000f00 */
[----:B------:R-:W-:Y:S05]  /*90d0*/  WARPSYNC.COLLECTIVE R30, `(.L_x_3567) ;  /* 0x000000001e087348 */ /* 0x000fea0003c00000 */
[----:B------:R0:W1:Y:S02]  /*90e0*/  SHFL.BFLY P2, R38, R35, R32, R33 ;  /* 0x0c00002023267389 */ /* 0x0000640000040021 */
[----:B01----:R-:W-:Y:S01]  /*90f0*/  ENDCOLLECTIVE ;  /* 0x000000000000791b */ /* 0x003fe20003800000 */
.L_x_3567:
[----:B------:R-:W-:-:S05]  /*9100*/  FADD.FTZ R27, R24, R27 ;  /* 0x0000001b181b7221 */ /* 0x000fca0000010000 */
[----:B------:R-:W-:Y:S02]  /*9110*/  MOV R35, R27 ;  /* 0x0000001b00237202 */ /* 0x000fe40000000f00 */
[----:B------:R-:W-:-:S07]  /*9120*/  MOV R29, R38 ;  /* 0x00000026001d7202 */ /* 0x000fce0000000f00 */
[----:B------:R-:W-:Y:S05]  /*9130*/  WARPSYNC.COLLECTIVE R30, `(.L_x_3568) ;  /* 0x000000001e087348 */ /* 0x000fea0003c00000 */
[----:B------:R0:W1:Y:S02]  /*9140*/  SHFL.BFLY P2, R38, R35, R32, R33 ;  /* 0x0c00002023267389 */ /* 0x0000640000040021 */
[----:B01----:R-:W-:Y:S01]  /*9150*/  ENDCOLLECTIVE ;  /* 0x000000000000791b */ /* 0x003fe20003800000 */
.L_x_3568:
[----:B------:R-:W-:Y:S01]  /*9160*/  FADD.FTZ R29, R26, R29 ;  /* 0x0000001d1a1d7221 */ /* 0x000fe20000010000 */
[----:B------:R-:W-:-:S04]  /*9170*/  HFMA2.MMA R32, -RZ, RZ, 0, 5.9604644775390625e-08 ;  /* 0x00000001ff207435 */ /* 0x000fc800000001ff */
[----:B------:R-:W-:Y:S02]  /*9180*/  MOV R35, R29 ;  /* 0x0000001d00237202 */ /* 0x000fe40000000f00 */
[----:B------:R-:W-:-:S07]  /*9190*/  MOV R22, R38 ;  /* 0x0000002600167202 */ /* 0x000fce0000000f00 */
[----:B------:R-:W-:Y:S05]  /*91a0*/  WARPSYNC.COLLECTIVE R30, `(.L_x_3569) ;  /* 0x000000001e087348 */ /* 0x000fea0003c00000 */
[----:B------:R0:W1:Y:S02]  /*91b0*/  SHFL.BFLY P2, R38, R35, R32, R33 ;  /* 0x0c00002023267389 */ /* 0x0000640000040021 */
[----:B01----:R-:W-:Y:S01]  /*91c0*/  ENDCOLLECTIVE ;  /* 0x000000000000791b */ /* 0x003fe20003800000 */
.L_x_3569:
[----:B------:R-:W-:-:S05]  /*91d0*/  FADD.FTZ R22, R27, R22 ;  /* 0x000000161b167221 */ /* 0x000fca0000010000 */
[----:B------:R-:W-:Y:S02]  /*91e0*/  MOV R35, R22 ;  /* 0x0000001600237202 */ /* 0x000fe40000000f00 */
[----:B------:R-:W-:-:S07]  /*91f0*/  MOV R28, R38 ;  /* 0x00000026001c7202 */ /* 0x000fce0000000f00 */
[----:B------:R-:W-:Y:S05]  /*9200*/  WARPSYNC.COLLECTIVE R30, `(.L_x_3570) ;  /* 0x000000001e087348 */ /* 0x000fea0003c00000 */
[----:B------:R0:W1:Y:S02]  /*9210*/  SHFL.BFLY P2, R38, R35, R32, R33 ;  /* 0x0c00002023267389 */ /* 0x0000640000040021 */
[----:B01----:R-:W-:Y:S01]  /*9220*/  ENDCOLLECTIVE ;  /* 0x000000000000791b */ /* 0x003fe20003800000 */
.L_x_3570:
[----:B------:R-:W-:Y:S01]  /*9230*/  FADD.FTZ R28, R29, R28 ;  /* 0x0000001c1d1c7221 */ /* 0x000fe20000010000 */
[----:B------:R-:W-:Y:S06]  /*9240*/  BRA `(.L_x_3571) ;  /* 0xffffffe800bc7947 */ /* 0x000fec000383ffff */
.L_x_3541:
        /* <DEDUP_REMOVED lines=8> */
.L_x_3573:
[----:B------:R-:W-:Y:S05]  /*92d0*/  BSYNC B0 ;  /* 0x0000000000007941 */ /* 0x000fea0003800000 */
.L_x_3572:
        /* <DEDUP_REMOVED lines=10> */
.L_x_3574:
        /* <DEDUP_REMOVED lines=13> */
.L_x_3575:
[----:B------:R-:W-:Y:S02]  /*9450*/  MOV R35, R29 ;  /* 0x0000001d00237202 */ /* 0x000fe40000000f00 */
[----:B------:R-:W-:-:S07]  /*9460*/  MOV R24, R38 ;  /* 0x0000002600187202 */ /* 0x000fce0000000f00 */
[----:B------:R-:W-:Y:S05]  /*9470*/  WARPSYNC.COLLECTIVE R30, `(.L_x_3576) ;  /* 0x000000001e087348 */ /* 0x000fea0003c00000 */
[----:B------:R0:W1:Y:S02]  /*9480*/  SHFL.BFLY P2, R38, R35, R32, R33 ;  /* 0x0c00002023267389 */ /* 0x0000640000040021 */
[----:B01----:R-:W-:Y:S01]  /*9490*/  ENDCOLLECTIVE ;  /* 0x000000000000791b */ /* 0x003fe20003800000 */
.L_x_3576:
        /* <DEDUP_REMOVED lines=9> */
.L_x_3577:
[----:B------:R-:W-:-:S05]  /*9530*/  FADD.FTZ R28, R29, R28 ;  /* 0x0000001c1d1c7221 */ /* 0x000fca0000010000 */
[----:B------:R-:W-:Y:S02]  /*9540*/  MOV R35, R28 ;  /* 0x0000001c00237202 */ /* 0x000fe40000000f00 */
[----:B------:R-:W-:-:S07]  /*9550*/  MOV R39, R38 ;  /* 0x0000002600277202 */ /* 0x000fce0000000f00 */
[----:B------:R-:W-:Y:S05]  /*9560*/  WARPSYNC.COLLECTIVE R30, `(.L_x_3578) ;  /* 0x000000001e087348 */ /* 0x000fea0003c00000 */
[----:B------:R0:W1:Y:S02]  /*9570*/  SHFL.BFLY P2, R38, R35, R32, R33 ;  /* 0x0c00002023267389 */ /* 0x0000640000040021 */
[----:B01----:R-:W-:Y:S01]  /*9580*/  ENDCOLLECTIVE ;  /* 0x000000000000791b */ /* 0x003fe20003800000 */
.L_x_3578:
        /* <DEDUP_REMOVED lines=9> */
.L_x_3579:
[----:B------:R-:W-:Y:S02]  /*9620*/  MOV R35, R37 ;  /* 0x0000002500237202 */ /* 0x000fe40000000f00 */
[----:B------:R-:W-:-:S07]  /*9630*/  MOV R36, R38 ;  /* 0x0000002600247202 */ /* 0x000fce0000000f00 */
[----:B------:R-:W-:Y:S05]  /*9640*/  WARPSYNC.COLLECTIVE R30, `(.L_x_3580) ;  /* 0x000000001e087348 */ /* 0x000fea0003c00000 */
[----:B------:R0:W1:Y:S02]  /*9650*/  SHFL.BFLY P2, R38, R35, R32, R33 ;  /* 0x0c00002023267389 */ /* 0x0000640000040021 */
[----:B01----:R-:W-:Y:S01]  /*9660*/  ENDCOLLECTIVE ;  /* 0x000000000000791b */ /* 0x003fe20003800000 */
.L_x_3580:
[----:B------:R-:W-:Y:S01]  /*9670*/  FADD.FTZ R36, R39, R36 ;  /* 0x0000002427247221 */ /* 0x000fe20000010000 */
[----:B------:R-:W-:Y:S01]  /*9680*/  HFMA2.MMA R32, -RZ, RZ, 0, 4.76837158203125e-07 ;  /* 0x00000008ff207435 */ /* 0x000fe200000001ff */
[----:B------:R-:W-:Y:S02]  /*9690*/  MOV R35, R23 ;  /* 0x0000001700237202 */ /* 0x000fe40000000f00 */
[----:B------:R-:W-:-:S08]  /*96a0*/  MOV R34, R38 ;  /* 0x0000002600227202 */ /* 0x000fd00000000f00 */
[----:B------:R-:W-:Y:S05]  /*96b0*/  WARPSYNC.COLLECTIVE R30, `(.L_x_3581) ;  /* 0x000000001e087348 */ /* 0x000fea0003c00000 */
[----:B------:R0:W1:Y:S02]  /*96c0*/  SHFL.BFLY P2, R38, R35, R32, R33 ;  /* 0x0c00002023267389 */ /* 0x0000640000040021 */
[----:B01----:R-:W-:Y:S01]  /*96d0*/  ENDCOLLECTIVE ;  /* 0x000000000000791b */ /* 0x003fe20003800000 */
.L_x_3581:
[----:B------:R-:W-:Y:S01]  /*96e0*/  FADD.FTZ R37, R37, R34 ;  /* 0x0000002225257221 */ /* 0x000fe20000010000 */
[----:B------:R-:W-:Y:S02]  /*96f0*/  MOV R35, R26 ;  /* 0x0000001a00237202 */ /* 0x000fe40000000f00 */
[----:B------:R-:W-:-:S07]  /*9700*/  MOV R40, R38 ;  /* 0x0000002600287202 */ /* 0x000fce0000000f00 */
[----:B------:R-:W-:Y:S05]  /*9710*/  WARPSYNC.COLLECTIVE R30, `(.L_x_3582) ;  /* 0x000000001e087348 */ /* 0x000fea0003c00000 */
[----:B------:R0:W1:Y:S02]  /*9720*/  SHFL.BFLY P2, R38, R35, R32, R33 ;  /* 0x0c00002023267389 */ /* 0x0000640000040021 */
[----:B01----:R-:W-:Y:S01]  /*9730*/  ENDCOLLECTIVE ;  /* 0x000000000000791b */ /* 0x003fe20003800000 */
.L_x_3582:
        /* <DEDUP_REMOVED lines=12> */
.L_x_3583:
[----:B------:R-:W-:-:S05]  /*9800*/  FADD.FTZ R41, R41, R26 ;  /* 0x0000001a29297221 */ /* 0x000fca0000010000 */
[----:B------:R-:W-:Y:S02]  /*9810*/  MOV R35, R41 ;  /* 0x0000002900237202 */ /* 0x000fe40000000f00 */
[----:B------:R-:W-:-:S07]  /*9820*/  MOV R43, R38 ;  /* 0x00000026002b7202 */ /* 0x000fce0000000f00 */
[----:B------:R-:W-:Y:S05]  /*9830*/  WARPSYNC.COLLECTIVE R30, `(.L_x_3584) ;  /* 0x000000001e087348 */ /* 0x000fea0003c00000 */
[----:B------:R0:W1:Y:S02]  /*9840*/  SHFL.BFLY P2, R38, R35, R32, R33 ;  /* 0x0c00002023267389 */ /* 0x0000640000040021 */
[----:B01----:R-:W-:Y:S01]  /*9850*/  ENDCOLLECTIVE ;  /* 0x000000000000791b */ /* 0x003fe20003800000 */
.L_x_3584:
        /* <DEDUP_REMOVED lines=9> */
.L_x_3585:
        /* <DEDUP_REMOVED lines=9> */
.L_x_3586:
        /* <DEDUP_REMOVED lines=8> */
.L_x_3587:
[----:B------:R-:W-:-:S05]  /*9a00*/  FADD.FTZ R29, R27, R20 ;  /* 0x000000141b1d7221 */ /* 0x000fca0000010000 */
[----:B------:R-:W-:Y:S02]  /*9a10*/  MOV R35, R29 ;  /* 0x0000001d00237202 */ /* 0x000fe40000000f00 */
[----:B------:R-:W-:-:S07]  /*9a20*/  MOV R27, R38 ;  /* 0x00000026001b7202 */ /* 0x000fce0000000f00 */
[----:B------:R-:W-:Y:S05]  /*9a30*/  WARPSYNC.COLLECTIVE R30, `(.L_x_3588) ;  /* 0x000000001e087348 */ /* 0x000fea0003c00000 */
[----:B------:R0:W1:Y:S02]  /*9a40*/  SHFL.BFLY P2, R38, R35, R32, R33 ;  /* 0x0c00002023267389 */ /* 0x0000640000040021 */
[----:B01----:R-:W-:Y:S01]  /*9a50*/  ENDCOLLECTIVE ;  /* 0x000000000000791b */ /* 0x003fe20003800000 */
.L_x_3588:
[----:B------:R-:W-:Y:S01]  /*9a60*/  FADD.FTZ R27, R28, R27 ;  /* 0x0000001b1c1b7221 */ /* 0x000fe20000010000 */
[----:B------:R-:W-:Y:S01]  /*9a70*/  HFMA2.MMA R32, -RZ, RZ, 0, 4.76837158203125e-07 ;  /* 0x00000008ff207435 */ /* 0x000fe200000001ff */
[----:B------:R-:W-:Y:S02]  /*9a80*/  MOV R35, R25 ;  /* 0x0000001900237202 */ /* 0x000fe40000000f00 */
[----:B------:R-:W-:-:S08]  /*9a90*/  MOV R26, R38 ;  /* 0x00000026001a7202 */ /* 0x000fd00000000f00 */
[----:B------:R-:W-:Y:S05]  /*9aa0*/  WARPSYNC.COLLECTIVE R30, `(.L_x_3589) ;  /* 0x000000001e087348 */ /* 0x000fea0003c00000 */
[----:B------:R0:W1:Y:S02]  /*9ab0*/  SHFL.BFLY P2, R38, R35, R32, R33 ;  /* 0x0c00002023267389 */ /* 0x0000640000040021 */
[----:B01----:R-:W-:Y:S01]  /*9ac0*/  ENDCOLLECTIVE ;  /* 0x000000000000791b */ /* 0x003fe20003800000 */
.L_x_3589:
[----:B------:R-:W-:Y:S01]  /*9ad0*/  FADD.FTZ R26, R29, R26 ;  /* 0x0000001a1d1a7221 */ /* 0x000fe20000010000 */
[----:B------:R-:W-:Y:S02]  /*9ae0*/  MOV R35, R24 ;  /* 0x0000001800237202 */ /* 0x000fe40000000f00 */
[----:B------:R-:W-:-:S07]  /*9af0*/  MOV R42, R38 ;  /* 0x00000026002a7202 */ /* 0x000fce0000000f00 */
[----:B------:R-:W-:Y:S05]  /*9b00*/  WARPSYNC.COLLECTIVE R30, `(.L_x_3590) ;  /* 0x000000001e087348 */ /* 0x000fea0003c00000 */
[----:B------:R0:W1:Y:S02]  /*9b10*/  SHFL.BFLY P2, R38, R35, R32, R33 ;  /* 0x0c00002023267389 */ /* 0x0000640000040021 */
[----:B01----:R-:W-:Y:S01]  /*9b20*/  ENDCOLLECTIVE ;  /* 0x000000000000791b */ /* 0x003fe20003800000 */
.L_x_3590:
        /* <DEDUP_REMOVED lines=11> */
.L_x_3591:
[----:B------:R-:W-:-:S05]  /*9be0*/  FADD.FTZ R23, R43, R24 ;  /* 0x000000182b177221 */ /* 0x000fca0000010000 */
[----:B------:R-:W-:Y:S02]  /*9bf0*/  MOV R35, R23 ;  /* 0x0000001700237202 */ /* 0x000fe40000000f00 */
[----:B------:R-:W-:-:S07]  /*9c00*/  MOV R25, R38 ;  /* 0x0000002600197202 */ /* 0x000fce0000000f00 */
[----:B------:R-:W-:Y:S05]  /*9c10*/  WARPSYNC.COLLECTIVE R30, `(.L_x_3592) ;  /* 0x000000001e087348 */ /* 0x000fea0003c00000 */
[----:B------:R0:W1:Y:S02]  /*9c20*/  SHFL.BFLY P2, R38, R35, R32, R33 ;  /* 0x0c00002023267389 */ /* 0x0000640000040021 */
[----:B01----:R-:W-:Y:S01]  /*9c30*/  ENDCOLLECTIVE ;  /* 0x000000000000791b */ /* 0x003fe20003800000 */
.L_x_3592:
        /* <DEDUP_REMOVED lines=12> */
.L_x_3593:
[----:B------:R-:W-:Y:S02]  /*9d00*/  MOV R35, R40 ;  /* 0x0000002800237202 */ /* 0x000fe40000000f00 */
[----:B------:R-:W-:-:S07]  /*9d10*/  MOV R22, R38 ;  /* 0x0000002600167202 */ /* 0x000fce0000000f00 */
[----:B------:R-:W-:Y:S05]  /*9d20*/  WARPSYNC.COLLECTIVE R30, `(.L_x_3594) ;  /* 0x000000001e087348 */ /* 0x000fea0003c00000 */
[----:B------:R0:W1:Y:S02]  /*9d30*/  SHFL.BFLY P2, R38, R35, R32, R33 ;  /* 0x0c00002023267389 */ /* 0x0000640000040021 */
[----:B01----:R-:W-:Y:S01]  /*9d40*/  ENDCOLLECTIVE ;  /* 0x000000000000791b */ /* 0x003fe20003800000 */
.L_x_3594:
[----:B------:R-:W-:Y:S01]  /*9d50*/  FADD.FTZ R24, R25, R22 ;  /* 0x0000001619187221 */ /* 0x000fe20000010000 */
[----:B------:R-:W-:-:S04]  /*9d60*/  HFMA2.MMA R32, -RZ, RZ, 0, 5.9604644775390625e-08 ;  /* 0x00000001ff207435 */ /* 0x000fc800000001ff */
[----:B------:R-:W-:Y:S02]  /*9d70*/  MOV R35, R24 ;  /* 0x0000001800237202 */ /* 0x000fe40000000f00 */
[----:B------:R-:W-:-:S07]  /*9d80*/  MOV R23, R38 ;  /* 0x0000002600177202 */ /* 0x000fce0000000f00 */
[----:B------:R-:W-:Y:S05]  /*9d90*/  WARPSYNC.COLLECTIVE R30, `(.L_x_3595) ;  /* 0x000000001e087348 */ /* 0x000fea0003c00000 */
[----:B------:R0:W1:Y:S02]  /*9da0*/  SHFL.BFLY P2, R38, R35, R32, R33 ;  /* 0x0c00002023267389 */ /* 0x0000640000040021 */
[----:B01----:R-:W-:Y:S01]  /*9db0*/  ENDCOLLECTIVE ;  /* 0x000000000000791b */ /* 0x003fe20003800000 */
.L_x_3595:
[----:B------:R-:W-:-:S05]  /*9dc0*/  FADD.FTZ R25, R40, R23 ;  /* 0x0000001728197221 */ /* 0x000fca0000010000 */
[----:B------:R-:W-:Y:S02]  /*9dd0*/  MOV R35, R25 ;  /* 0x0000001900237202 */ /* 0x000fe40000000f00 */
[----:B------:R-:W-:-:S07]  /*9de0*/  MOV R23, R38 ;  /* 0x0000002600177202 */ /* 0x000fce0000000f00 */
[----:B------:R-:W-:Y:S05]  /*9df0*/  WARPSYNC.COLLECTIVE R30, `(.L_x_3596) ;  /* 0x000000001e087348 */ /* 0x000fea0003c00000 */
[----:B------:R0:W1:Y:S02]  /*9e00*/  SHFL.BFLY P2, R38, R35, R32, R33 ;  /* 0x0c00002023267389 */ /* 0x0000640000040021 */
[----:B01----:R-:W-:Y:S01]  /*9e10*/  ENDCOLLECTIVE ;  /* 0x000000000000791b */ /* 0x003fe20003800000 */
.L_x_3596:
[----:B------:R-:W-:Y:S01]  /*9e20*/  FADD.FTZ R24, R24, R23 ;  /* 0x0000001718187221 */ /* 0x000fe20000010000 */
[----:B------:R-:W-:-:S04]  /*9e30*/  @!P0 F2FP.F16.F32.PACK_AB R23, RZ, R26 ;  /* 0x0000001aff17823e */ /* 0x000fc800000000ff */
[----:B------:R-:W-:Y:S01]  /*9e40*/  @!P0 F2FP.F16.F32.PACK_AB R24, RZ, R24 ;  /* 0x00000018ff18823e */ /* 0x000fe200000000ff */
[----:B------:R-:W-:Y:S01]  /*9e50*/  HFMA2.MMA R32, -RZ, RZ, 0, 4.76837158203125e-07 ;  /* 0x00000008ff207435 */ /* 0x000fe200000001ff */
[----:B------:R-:W-:Y:S02]  /*9e60*/  MOV R35, R18 ;  /* 0x0000001200237202 */ /* 0x000fe40000000f00 */
[----:B------:R-:W-:-:S08]  /*9e70*/  MOV R22, R38 ;  /* 0x0000002600167202 */ /* 0x000fd00000000f00 */
[----:B------:R-:W-:Y:S05]  /*9e80*/  WARPSYNC.COLLECTIVE R30, `(.L_x_3597) ;  /* 0x000000001e087348 */ /* 0x000fea0003c00000 */
[----:B------:R0:W1:Y:S02]  /*9e90*/  SHFL.BFLY P2, R38, R35, R32, R33 ;  /* 0x0c00002023267389 */ /* 0x0000640000040021 */
[----:B01----:R-:W-:Y:S01]  /*9ea0*/  ENDCOLLECTIVE ;  /* 0x000000000000791b */ /* 0x003fe20003800000 */
.L_x_3597:
        /* <DEDUP_REMOVED lines=9> */
.L_x_3598:
[----:B------:R-:W-:Y:S01]  /*9f40*/  FADD.FTZ R21, R21, R18 ;  /* 0x0000001215157221 */ /* 0x000fe20000010000 */
[----:B------:R-:W-:-:S04]  /*9f50*/  HFMA2.MMA R32, -RZ, RZ, 0, 2.384185791015625e-07 ;  /* 0x00000004ff207435 */ /* 0x000fc800000001ff */
[----:B------:R-:W-:Y:S02]  /*9f60*/  MOV R35, R21 ;  /* 0x0000001500237202 */ /* 0x000fe40000000f00 */
[----:B------:R-:W-:-:S07]  /*9f70*/  MOV R20, R38 ;  /* 0x0000002600147202 */ /* 0x000fce0000000f00 */
[----:B------:R-:W-:Y:S05]  /*9f80*/  WARPSYNC.COLLECTIVE R30, `(.L_x_3599) ;  /* 0x000000001e087348 */ /* 0x000fea0003c00000 */
[----:B------:R0:W1:Y:S02]  /*9f90*/  SHFL.BFLY P2, R38, R35, R32, R33 ;  /* 0x0c00002023267389 */ /* 0x0000640000040021 */
[----:B01----:R-:W-:Y:S01]  /*9fa0*/  ENDCOLLECTIVE ;  /* 0x000000000000791b */ /* 0x003fe20003800000 */
.L_x_3599:
[----:B------:R-:W-:-:S05]  /*9fb0*/  FADD.FTZ R42, R20, R19 ;  /* 0x00000013142a7221 */ /* 0x000fca0000010000 */
[----:B------:R-:W-:Y:S02]  /*9fc0*/  MOV R35, R42 ;  /* 0x0000002a00237202 */ /* 0x000fe40000000f00 */
[----:B------:R-:W-:-:S07]  /*9fd0*/  MOV R18, R38 ;  /* 0x0000002600127202 */ /* 0x000fce0000000f00 */
[----:B------:R-:W-:Y:S05]  /*9fe0*/  WARPSYNC.COLLECTIVE R30, `(.L_x_3600) ;  /* 0x000000001e087348 */ /* 0x000fea0003c00000 */
[----:B------:R0:W1:Y:S02]  /*9ff0*/  SHFL.BFLY P2, R38, R35, R32, R33 ;  /* 0x0c00002023267389 */ /* 0x0000640000040021 */
[----:B01----:R-:W-:Y:S01]  /*a000*/  ENDCOLLECTIVE ;  /* 0x000000000000791b */ /* 0x003fe20003800000 */
.L_x_3600:
        /* <DEDUP_REMOVED lines=9> */
.L_x_3601:
        /* <DEDUP_REMOVED lines=12> */
.L_x_3602:
        /* <DEDUP_REMOVED lines=9> */
.L_x_3603:
[----:B------:R-:W-:-:S05]  /*a1f0*/  FADD.FTZ R42, R42, R43 ;  /* 0x0000002b2a2a7221 */ /* 0x000fca0000010000 */
[----:B------:R-:W-:Y:S02]  /*a200*/  MOV R35, R42 ;  /* 0x0000002a00237202 */ /* 0x000fe40000000f00 */
[----:B------:R-:W-:-:S07]  /*a210*/  MOV R27, R38 ;  /* 0x00000026001b7202 */ /* 0x000fce0000000f00 */
[----:B------:R-:W-:Y:S05]  /*a220*/  WARPSYNC.COLLECTIVE R30, `(.L_x_3604) ;  /* 0x000000001e087348 */ /* 0x000fea0003c00000 */
[----:B------:R0:W1:Y:S02]  /*a230*/  SHFL.BFLY P2, R38, R35, R32, R33 ;  /* 0x0c00002023267389 */ /* 0x0000640000040021 */
[----:B01----:R-:W-:Y:S01]  /*a240*/  ENDCOLLECTIVE ;  /* 0x000000000000791b */ /* 0x003fe20003800000 */
.L_x_3604:
[----:B------:R-:W-:Y:S01]  /*a250*/  FADD.FTZ R22, R40, R27 ;  /* 0x0000001b28167221 */ /* 0x000fe20000010000 */
[----:B------:R-:W-:Y:S06]  /*a260*/  BRA `(.L_x_3605) ;  /* 0xffffffe400287947 */ /* 0x000fec000383ffff */
.L_x_3606:
        /* <DEDUP_REMOVED lines=9> */
.L_x_3958:


//--------------------- .text._ZN13group_norm_v218gn_bwd_cuda_kernelI6__halfLi480ELi2ELi16ELi120ELi256ELb1ELb1ELi16ELi960ELi960ELi4ELb1ELi18ELb0ELb0ELNS_15WgradSyncMethodE3ENS_16CompileConditionILi900EEEEEvPT_S6_S6_PKS5_S8_S8_S8_PKfflPfPj --------------------------
	.section	.text._ZN13group_norm_v218gn_bwd_cuda_kernelI6__halfLi480ELi2ELi16ELi120ELi256ELb1ELb1ELi16ELi960ELi960ELi4ELb1ELi18ELb0ELb0ELNS_15WgradSyncMethodE3ENS_16CompileConditionILi900EEEEEvPT_S6_S6_PKS5_S8_S8_S8_PKfflPfPj,"ax",@progbits
	.align	128
        .global         _ZN13group_norm_v218gn_bwd_cuda_kernelI6__halfLi480ELi2ELi16ELi120ELi256ELb1ELb1ELi16ELi960ELi960ELi4ELb1ELi18ELb0ELb0ELNS_15WgradSyncMethodE3ENS_16CompileConditionILi900EEEEEvPT_S6_S6_PKS5_S8_S8_S8_PKfflPfPj
        .type           _ZN13group_norm_v218gn_bwd_cuda_kernelI6__halfLi480ELi2ELi16ELi120ELi256ELb1ELb1ELi16ELi960ELi960ELi4ELb1ELi18ELb0ELb0ELNS_15WgradSyncMethodE3ENS_16CompileConditionILi900EEEEEvPT_S6_S6_PKS5_S8_S8_S8_PKfflPfPj,@function
        .size           _ZN13group_norm_v218gn_bwd_cuda_kernelI6__halfLi480ELi2ELi16ELi120ELi256ELb1ELb1ELi16ELi960ELi960ELi4ELb1ELi18ELb0ELb0ELNS_15WgradSyncMethodE3ENS_16CompileConditionILi900EEEEEvPT_S6_S6_PKS5_S8_S8_S8_PKfflPfPj,(.L_x_3959 - _ZN13group_norm_v218gn_bwd_cuda_kernelI6__halfLi480ELi2ELi16ELi120ELi256ELb1ELb1ELi16ELi960ELi960ELi4ELb1ELi18ELb0ELb0ELNS_15WgradSyncMethodE3ENS_16CompileConditionILi900EEEEEvPT_S6_S6_PKS5_S8_S8_S8_PKfflPfPj)
        .other          _ZN13group_norm_v218gn_bwd_cuda_kernelI6__halfLi480ELi2ELi16ELi120ELi256ELb1ELb1ELi16ELi960ELi960ELi4ELb1ELi18ELb0ELb0ELNS_15WgradSyncMethodE3ENS_16CompileConditionILi900EEEEEvPT_S6_S6_PKS5_S8_S8_S8_PKfflPfPj,@"STO_CUDA_ENTRY STV_DEFAULT"
_ZN13group_norm_v218gn_bwd_cuda_kernelI6__halfLi480ELi2ELi16ELi120ELi256ELb1ELb1ELi16ELi960ELi960ELi4ELb1ELi18ELb0ELb0ELNS_15WgradSyncMethodE3ENS_16CompileConditionILi900EEEEEvPT_S6_S6_PKS5_S8_S8_S8_PKfflPfPj:
.text._ZN13group_norm_v218gn_bwd_cuda_kernelI6__halfLi480ELi2ELi16ELi120ELi256ELb1ELb1ELi16ELi960ELi960ELi4ELb1ELi18ELb0ELb0ELNS_15WgradSyncMethodE3ENS_16CompileConditionILi900EEEEEvPT_S6_S6_PKS5_S8_S8_S8_PKfflPfPj:
        /* <DEDUP_REMOVED lines=32> */
.L_x_3609:
[----:B------:R-:W2:Y:S04]  /*0200*/  LD.E.STRONG.GPU R0, desc[UR12][R2.64] ;  /* 0x0000000c02007980 */ /* 0x000ea8000c10f900 */
[----:B--2---:R-:W-:Y:S01]  /*0210*/  CCTL.IVALL ;  /* 0x00000000ff00798f */ /* 0x004fe20002000000 */
[----:B------:R-:W-:Y:S05]  /*0220*/  YIELD ;  /* 0x0000000000007946 */ /* 0x000fea0003800000 */
[----:B-----5:R-:W-:-:S04]  /*0230*/  LOP3.LUT R0, R0, R5, RZ, 0x3c, !PT ;  /* 0x0000000500007212 */ /* 0x020fc800078e3cff */
[----:B------:R-:W-:-:S13]  /*0240*/  ISETP.GT.AND P0, PT, R0, -0x1, PT ;  /* 0xffffffff0000780c */ /* 0x000fda0003f04270 */
[----:B------:R-:W-:Y:S05]  /*0250*/  @P0 BRA `(.L_x_3609) ;  /* 0xfffffffc00e80947 */ /* 0x000fea000383ffff */
.L_x_3608:
[----:B------:R-:W-:Y:S05]  /*0260*/  WARPSYNC.ALL ;  /* 0x0000000000007948 */ /* 0x000fea0003800000 */
[----:B------:R-:W-:Y:S06]  /*0270*/  BAR.SYNC.DEFER_BLOCKING 0x0 ;  /* 0x0000000000007b1d */ /* 0x000fec0000010000 */
[----:B------:R-:W-:Y:S05]  /*0280*/  BRA `(.L_x_3610) ;  /* 0x0000006400007947 */ /* 0x000fea0003800000 */
.L_x_3607:
        /* <DEDUP_REMOVED lines=46> */
.L_x_3622:
        /* <DEDUP_REMOVED lines=922> */
.L_x_3611:
        /* <DEDUP_REMOVED lines=280> */
.L_x_3613:
[----:B------:R-:W-:Y:S05]  /*5090*/  BSYNC B0 ;  /* 0x0000000000007941 */ /* 0x000fea0003800000 */
.L_x_3612:
        /* <DEDUP_REMOVED lines=19> */
.L_x_3615:
[----:B------:R-:W-:Y:S05]  /*51d0*/  BSYNC B0 ;  /* 0x0000000000007941 */ /* 0x000fea0003800000 */
.L_x_3614:
        /* <DEDUP_REMOVED lines=17> */
.L_x_3618:
[----:B------:R-:W2:Y:S04]  /*52f0*/  LD.E.STRONG.GPU R32, desc[UR12][R30.64] ;  /* 0x0000000c1e207980 */ /* 0x000ea8000c10f900 */
[----:B--2---:R-:W-:Y:S01]  /*5300*/  CCTL.IVALL ;  /* 0x00000000ff00798f */ /* 0x004fe20002000000 */
[----:B------:R-:W-:Y:S05]  /*5310*/  YIELD ;  /* 0x0000000000007946 */ /* 0x000fea0003800000 */
[----:B-----5:R-:W-:-:S04]  /*5320*/  LOP3.LUT R32, R32, R29, RZ, 0x3c, !PT ;  /* 0x0000001d20207212 */ /* 0x020fc800078e3cff */
[----:B------:R-:W-:-:S13]  /*5330*/  ISETP.GT.AND P1, PT, R32, -0x1, PT ;  /* 0xffffffff2000780c */ /* 0x000fda0003f24270 */
[----:B------:R-:W-:Y:S05]  /*5340*/  @P1 BRA `(.L_x_3618) ;  /* 0xfffffffc00e81947 */ /* 0x000fea000383ffff */
.L_x_3617:
[----:B------:R-:W-:Y:S05]  /*5350*/  WARPSYNC.ALL ;  /* 0x0000000000007948 */ /* 0x000fea0003800000 */
[----:B------:R-:W-:Y:S06]  /*5360*/  BAR.SYNC.DEFER_BLOCKING 0x0 ;  /* 0x0000000000007b1d */ /* 0x000fec0000010000 */
[----:B------:R-:W-:Y:S05]  /*5370*/  BRA `(.L_x_3619) ;  /* 0x0000000000687947 */ /* 0x000fea0003800000 */
.L_x_3616:
        /* <DEDUP_REMOVED lines=18> */
.L_x_3621:
[----:B------:R-:W2:Y:S04]  /*54a0*/  LD.E.STRONG.GPU R32, desc[UR12][R30.64] ;  /* 0x0000000c1e207980 */ /* 0x000ea8000c10f900 */
[----:B--2---:R-:W-:Y:S01]  /*54b0*/  CCTL.IVALL ;  /* 0x00000000ff00798f */ /* 0x004fe20002000000 */
[----:B------:R-:W-:Y:S05]  /*54c0*/  YIELD ;  /* 0x0000000000007946 */ /* 0x000fea0003800000 */
[----:B-----5:R-:W-:-:S04]  /*54d0*/  LOP3.LUT R32, R32, R29, RZ, 0x3c, !PT ;  /* 0x0000001d20207212 */ /* 0x020fc800078e3cff */
[----:B------:R-:W-:-:S13]  /*54e0*/  ISETP.GT.AND P1, PT, R32, -0x1, PT ;  /* 0xffffffff2000780c */ /* 0x000fda0003f24270 */
[----:B------:R-:W-:Y:S05]  /*54f0*/  @P1 BRA `(.L_x_3621) ;  /* 0xfffffffc00e81947 */ /* 0x000fea000383ffff */
.L_x_3620:
[----:B------:R-:W-:Y:S05]  /*5500*/  WARPSYNC.ALL ;  /* 0x0000000000007948 */ /* 0x000fea0003800000 */
[----:B------:R-:W-:Y:S06]  /*5510*/  BAR.SYNC.DEFER_BLOCKING 0x0 ;  /* 0x0000000000007b1d */ /* 0x000fec0000010000 */
.L_x_3619:
        /* <DEDUP_REMOVED lines=279> */
.L_x_3610:
        /* <DEDUP_REMOVED lines=80> */
.L_x_3639:
        /* <DEDUP_REMOVED lines=40> */
.L_x_3626:
[----:B------:R-:W-:Y:S05]  /*6e10*/  BSYNC B1 ;  /* 0x0000000000017941 */ /* 0x000fea0003800000 */
.L_x_3625:
        /* <DEDUP_REMOVED lines=18> */
.L_x_3629:
        /* <DEDUP_REMOVED lines=55> */
.L_x_3628:
[----:B------:R-:W-:Y:S05]  /*72b0*/  BSYNC B1 ;  /* 0x0000000000017941 */ /* 0x000fea0003800000 */
.L_x_3627:
        /* <DEDUP_REMOVED lines=35> */
.L_x_3631:
[----:B------:R-:W-:Y:S05]  /*74f0*/  BSYNC B1 ;  /* 0x0000000000017941 */ /* 0x000fea0003800000 */
.L_x_3630:
        /* <DEDUP_REMOVED lines=15> */
.L_x_3624:
[----:B------:R-:W-:Y:S05]  /*75f0*/  BSYNC B0 ;  /* 0x0000000000007941 */ /* 0x000fea0003800000 */
.L_x_3623:
        /* <DEDUP_REMOVED lines=38> */
.L_x_3648:
        /* <DEDUP_REMOVED lines=42> */
.L_x_3658:
        /* <DEDUP_REMOVED lines=36> */
.L_x_3668:
[----:B0-----:R-:W-:Y:S01]  /*7d40*/  FADD.FTZ R23, R22, R38 ;  /* 0x0000002616177221 */ /* 0x001fe20000010000 */
[----:B------:R-:W-:Y:S02]  /*7d50*/  @!P1 F2FP.F16.F32.PACK_AB R22, RZ, R28 ;  /* 0x0000001cff16923e */ /* 0x000fe400000000ff */
[----:B------:R-:W-:Y:S02]  /*7d60*/  MOV R31, R55 ;  /* 0x00000037001f7202 */ /* 0x000fe40000000f00 */
[----:B------:R-:W-:Y:S01]  /*7d70*/  @!P1 F2FP.F16.F32.PACK_AB R23, RZ, R23 ;  /* 0x00000017ff17923e */ /* 0x000fe200000000ff */
[----:B------:R4:W-:Y:S04]  /*7d80*/  @!P1 STG.E.U16 desc[UR12][R18.64+0x78], R22 ;  /* 0x0000781612009986 */ /* 0x0009e8000c10150c */
[----:B------:R4:W-:Y:S02]  /*7d90*/  @!P1 STG.E.U16 desc[UR12][R20.64+0x78], R23 ;  /* 0x0000781714009986 */ /* 0x0009e4000c10150c */
.L_x_3634:
[----:B------:R-:W-:Y:S05]  /*7da0*/  BSYNC B0 ;  /* 0x0000000000007941 */ /* 0x000fea0003800000 */
.L_x_3633:
        /* <DEDUP_REMOVED lines=150> */
.L_x_3702:
[----:B--2---:R-:W-:Y:S01]  /*8710*/  FADD.FTZ R23, R42, R38 ;  /* 0x000000262a177221 */ /* 0x004fe20000010000 */
[----:B------:R-:W-:-:S04]  /*8720*/  @!P0 F2FP.F16.F32.PACK_AB R22, RZ, R22 ;  /* 0x00000016ff16823e */ /* 0x000fc800000000ff */
[----:B------:R-:W-:Y:S01]  /*8730*/  @!P0 F2FP.F16.F32.PACK_AB R23, RZ, R23 ;  /* 0x00000017ff17823e */ /* 0x000fe200000000ff */
[----:B------:R0:W-:Y:S04]  /*8740*/  @!P0 STG.E.U16 desc[UR12][R18.64+0xb4], R22 ;  /* 0x0000b41612008986 */ /* 0x0001e8000c10150c */
[----:B------:R0:W-:Y:S02]  /*8750*/  @!P0 STG.E.U16 desc[UR12][R20.64+0xb4], R23 ;  /* 0x0000b41714008986 */ /* 0x0001e4000c10150c */
.L_x_3632:
[----:B------:R-:W-:Y:S05]  /*8760*/  WARPSYNC.ALL ;  /* 0x0000000000007948 */ /* 0x000fea0003800000 */
[----:B------:R-:W-:Y:S01]  /*8770*/  IADD3 R8, R8, 0x1200, RZ ;  /* 0x0000120008087810 */ /* 0x000fe20007ffe0ff */
[----:B------:R-:W-:Y:S03]  /*8780*/  BAR.SYNC.DEFER_BLOCKING 0x0 ;  /* 0x0000000000007b1d */ /* 0x000fe60000010000 */
[----:B------:R-:W-:-:S13]  /*8790*/  ISETP.GE.AND P0, PT, R8, UR9, PT ;  /* 0x0000000908007c0c */ /* 0x000fda000bf06270 */
[----:B------:R-:W-:Y:S05]  /*87a0*/  @!P0 BRA `(.L_x_3639) ;  /* 0xffffffe000f88947 */ /* 0x000fea000383ffff */
[----:B------:R-:W-:Y:S05]  /*87b0*/  EXIT ;  /* 0x000000000000794d */ /* 0x000fea0003800000 */
.L_x_3635:
[----:B------:R-:W-:Y:S01]  /*87c0*/  HFMA2.MMA R32, -RZ, RZ, 0, 4.76837158203125e-07 ;  /* 0x00000008ff207435 */ /* 0x000fe200000001ff */
[----:B--2---:R-:W-:Y:S02]  /*87d0*/  MOV R35, R18 ;  /* 0x0000001200237202 */ /* 0x004fe40000000f00 */
[----:B------:R-:W-:Y:S02]  /*87e0*/  MOV R33, 0x101f ;  /* 0x0000101f00217802 */ /* 0x000fe40000000f00 */
[----:B------:R-:W-:-:S07]  /*87f0*/  MOV R30, 0xffff ;  /* 0x0000ffff001e7802 */ /* 0x000fce0000000f00 */
[----:B01-3--:R-:W-:Y:S05]  /*8800*/  WARPSYNC.COLLECTIVE R30, `(.L_x_3640) ;  /* 0x000000001e087348 */ /* 0x00bfea0003c00000 */
[----:B------:R2:W4:Y:S02]  /*8810*/  SHFL.BFLY P2, R38, R35, R32, R33 ;  /* 0x0c00002023267389 */ /* 0x0005240000040021 */
[----:B01234-:R-:W-:Y:S01]  /*8820*/  ENDCOLLECTIVE ;  /* 0x000000000000791b */ /* 0x01ffe20003800000 */
.L_x_3640:
[----:B------:R-:W-:Y:S02]  /*8830*/  MOV R35, R19 ;  /* 0x0000001300237202 */ /* 0x000fe40000000f00 */
[----:B------:R-:W-:-:S07]  /*8840*/  MOV R21, R38 ;  /* 0x0000002600157202 */ /* 0x000fce0000000f00 */
[----:B------:R-:W-:Y:S05]  /*8850*/  WARPSYNC.COLLECTIVE R30, `(.L_x_3641) ;  /* 0x000000001e087348 */ /* 0x000fea0003c00000 */
[----:B------:R0:W1:Y:S02]  /*8860*/  SHFL.BFLY P2, R38, R35, R32, R33 ;  /* 0x0c00002023267389 */ /* 0x0000640000040021 */
[----:B01----:R-:W-:Y:S01]  /*8870*/  ENDCOLLECTIVE ;  /* 0x000000000000791b */ /* 0x003fe20003800000 */
.L_x_3641:
[----:B------:R-:W-:Y:S01]  /*8880*/  FADD.FTZ R21, R21, R18 ;  /* 0x0000001215157221 */ /* 0x000fe20000010000 */
[----:B------:R-:W-:-:S04]  /*8890*/  HFMA2.MMA R32, -RZ, RZ, 0, 2.384185791015625e-07 ;  /* 0x00000004ff207435 */ /* 0x000fc800000001ff */
[----:B------:R-:W-:Y:S02]  /*88a0*/  MOV R35, R21 ;  /* 0x0000001500237202 */ /* 0x000fe40000000f00 */
[----:B------:R-:W-:-:S07]  /*88b0*/  MOV R20, R38 ;  /* 0x0000002600147202 */ /* 0x000fce0000000f00 */
[----:B------:R-:W-:Y:S05]  /*88c0*/  WARPSYNC.COLLECTIVE R30, `(.L_x_3642) ;  /* 0x000000001e087348 */ /* 0x000fea0003c00000 */
[----:B------:R0:W1:Y:S02]  /*88d0*/  SHFL.BFLY P2, R38, R35, R32, R33 ;  /* 0x0c00002023267389 */ /* 0x0000640000040021 */
[----:B01----:R-:W-:Y:S01]  /*88e0*/  ENDCOLLECTIVE ;  /* 0x000000000000791b */ /* 0x003fe20003800000 */
.L_x_3642:
[----:B------:R-:W-:-:S05]  /*88f0*/  FADD.FTZ R20, R20, R19 ;  /* 0x0000001314147221 */ /* 0x000fca0000010000 */
[----:B------:R-:W-:Y:S02]  /*8900*/  MOV R35, R20 ;  /* 0x0000001400237202 */ /* 0x000fe40000000f00 */
[----:B------:R-:W-:-:S07]  /*8910*/  MOV R22, R38 ;  /* 0x0000002600167202 */ /* 0x000fce0000000f00 */
[----:B------:R-:W-:Y:S05]  /*8920*/  WARPSYNC.COLLECTIVE R30, `(.L_x_3643) ;  /* 0x000000001e087348 */ /* 0x000fea0003c00000 */
[----:B------:R0:W1:Y:S02]  /*8930*/  SHFL.BFLY P2, R38, R35, R32, R33 ;  /* 0x0c00002023267389 */ /* 0x0000640000040021 */
[----:B01----:R-:W-:Y:S01]  /*8940*/  ENDCOLLECTIVE ;  /* 0x000000000000791b */ /* 0x003fe20003800000 */
.L_x_3643:
[----:B------:R-:W-:Y:S01]  /*8950*/  FADD.FTZ R22, R21, R22 ;  /* 0x0000001615167221 */ /* 0x000fe20000010000 */
[----:B------:R-:W-:-:S04]  /*8960*/  HFMA2.MMA R32, -RZ, RZ, 0, 1.1920928955078125e-07 ;  /* 0x00000002ff207435 */ /* 0x000fc800000001ff */
[----:B------:R-:W-:Y:S02]  /*8970*/  MOV R35, R22 ;  /* 0x0000001600237202 */ /* 0x000fe40000000f00 */
[----:B------:R-:W-:-:S07]  /*8980*/  MOV R23, R38 ;  /* 0x0000002600177202 */ /* 0x000fce0000000f00 */
[----:B------:R-:W-:Y:S05]  /*8990*/  WARPSYNC.COLLECTIVE R30, `(.L_x_3644) ;  /* 0x000000001e087348 */ /* 0x000fea0003c00000 */
[----:B------:R0:W1:Y:S02]  /*89a0*/  SHFL.BFLY P2, R38, R35, R32, R33 ;  /* 0x0c00002023267389 */ /* 0x0000640000040021 */
[----:B01----:R-:W-:Y:S01]  /*89b0*/  ENDCOLLECTIVE ;  /* 0x000000000000791b */ /* 0x003fe20003800000 */
.L_x_3644:
[----:B------:R-:W-:-:S05]  /*89c0*/  FADD.FTZ R23, R20, R23 ;  /* 0x0000001714177221 */ /* 0x000fca0000010000 */
[----:B------:R-:W-:Y:S02]  /*89d0*/  MOV R35, R23 ;  /* 0x0000001700237202 */ /* 0x000fe40000000f00 */
[----:B------:R-:W-:-:S07]  /*89e0*/  MOV R25, R38 ;  /* 0x0000002600197202 */ /* 0x000fce0000000f00 */
[----:B------:R-:W-:Y:S05]  /*89f0*/  WARPSYNC.COLLECTIVE R30, `(.L_x_3645) ;  /* 0x000000001e087348 */ /* 0x000fea0003c00000 */
[----:B------:R0:W1:Y:S02]  /*8a00*/  SHFL.BFLY P2, R38, R35, R32, R33 ;  /* 0x0c00002023267389 */ /* 0x0000640000040021 */
[----:B01----:R-:W-:Y:S01]  /*8a10*/  ENDCOLLECTIVE ;  /* 0x000000000000791b */ /* 0x003fe20003800000 */
.L_x_3645:
[----:B------:R-:W-:Y:S01]  /*8a20*/  FADD.FTZ R25, R22, R25 ;  /* 0x0000001916197221 */ /* 0x000fe20000010000 */
[----:B------:R-:W-:-:S04]  /*8a30*/  HFMA2.MMA R32, -RZ, RZ, 0, 5.9604644775390625e-08 ;  /* 0x00000001ff207435 */ /* 0x000fc800000001ff */
[----:B------:R-:W-:Y:S02]  /*8a40*/  MOV R35, R25 ;  /* 0x0000001900237202 */ /* 0x000fe40000000f00 */
[----:B------:R-:W-:-:S07]  /*8a50*/  MOV R18, R38 ;  /* 0x0000002600127202 */ /* 0x000fce0000000f00 */
[----:B------:R-:W-:Y:S05]  /*8a60*/  WARPSYNC.COLLECTIVE R30, `(.L_x_3646) ;  /* 0x000000001e087348 */ /* 0x000fea0003c00000 */
[----:B------:R0:W1:Y:S02]  /*8a70*/  SHFL.BFLY P2, R38, R35, R32, R33 ;  /* 0x0c00002023267389 */ /* 0x0000640000040021 */
[----:B01----:R-:W-:Y:S01]  /*8a80*/  ENDCOLLECTIVE ;  /* 0x000000000000791b */ /* 0x003fe20003800000 */
.L_x_3646:
[----:B------:R-:W-:-:S05]  /*8a90*/  FADD.FTZ R24, R23, R18 ;  /* 0x0000001217187221 */ /* 0x000fca0000010000 */
[----:B------:R-:W-:Y:S02]  /*8aa0*/  MOV R35, R24 ;  /* 0x0000001800237202 */ /* 0x000fe40000000f00 */
[----:B------:R-:W-:-:S07]  /*8ab0*/  MOV R26, R38 ;  /* 0x00000026001a7202 */ /* 0x000fce0000000f00 */
[----:B------:R-:W-:Y:S05]  /*8ac0*/  WARPSYNC.COLLECTIVE R30, `(.L_x_3647) ;  /* 0x000000001e087348 */ /* 0x000fea0003c00000 */
[----:B------:R0:W1:Y:S02]  /*8ad0*/  SHFL.BFLY P2, R38, R35, R32, R33 ;  /* 0x0c00002023267389 */ /* 0x0000640000040021 */
[----:B01----:R-:W-:Y:S01]  /*8ae0*/  ENDCOLLECTIVE ;  /* 0x000000000000791b */ /* 0x003fe20003800000 */
.L_x_3647:
[----:B------:R-:W-:Y:S01]  /*8af0*/  FADD.FTZ R26, R25, R26 ;  /* 0x0000001a191a7221 */ /* 0x000fe20000010000 */
[----:B------:R-:W-:Y:S06]  /*8b00*/  BRA `(.L_x_3648) ;  /* 0xffffffec00547947 */ /* 0x000fec000383ffff */
.L_x_3636:
        /* <DEDUP_REMOVED lines=8> */
.L_x_3650:
[----:B------:R-:W-:Y:S05]  /*8b90*/  BSYNC B1 ;  /* 0x0000000000017941 */ /* 0x000fea0003800000 */
.L_x_3649:
        /* <DEDUP_REMOVED lines=8> */
.L_x_3651:
[----:B------:R-:W-:Y:S01]  /*8c20*/  FADD.FTZ R25, R25, R22 ;  /* 0x0000001619197221 */ /* 0x000fe20000010000 */
[----:B------:R-:W-:-:S04]  /*8c30*/  HFMA2.MMA R32, -RZ, RZ, 0, 2.384185791015625e-07 ;  /* 0x00000004ff207435 */ /* 0x000fc800000001ff */
[----:B------:R-:W-:Y:S02]  /*8c40*/  MOV R35, R25 ;  /* 0x0000001900237202 */ /* 0x000fe40000000f00 */
[----:B------:R-:W-:-:S07]  /*8c50*/  MOV R24, R38 ;  /* 0x0000002600187202 */ /* 0x000fce0000000f00 */
[----:B------:R-:W-:Y:S05]  /*8c60*/  WARPSYNC.COLLECTIVE R30, `(.L_x_3652) ;  /* 0x000000001e087348 */ /* 0x000fea0003c00000 */
[----:B------:R0:W1:Y:S02]  /*8c70*/  SHFL.BFLY P2, R38, R35, R32, R33 ;  /* 0x0c00002023267389 */ /* 0x0000640000040021 */
[----:B01----:R-:W-:Y:S01]  /*8c80*/  ENDCOLLECTIVE ;  /* 0x000000000000791b */ /* 0x003fe20003800000 */
.L_x_3652:
[----:B------:R-:W-:-:S05]  /*8c90*/  FADD.FTZ R24, R24, R23 ;  /* 0x0000001718187221 */ /* 0x000fca0000010000 */
[----:B------:R-:W-:Y:S02]  /*8ca0*/  MOV R35, R24 ;  /* 0x0000001800237202 */ /* 0x000fe40000000f00 */
[----:B------:R-:W-:-:S07]  /*8cb0*/  MOV R26, R38 ;  /* 0x00000026001a7202 */ /* 0x000fce0000000f00 */
[----:B------:R-:W-:Y:S05]  /*8cc0*/  WARPSYNC.COLLECTIVE R30, `(.L_x_3653) ;  /* 0x000000001e087348 */ /* 0x000fea0003c00000 */
[----:B------:R0:W1:Y:S02]  /*8cd0*/  SHFL.BFLY P2, R38, R35, R32, R33 ;  /* 0x0c00002023267389 */ /* 0x0000640000040021 */
[----:B01----:R-:W-:Y:S01]  /*8ce0*/  ENDCOLLECTIVE ;  /* 0x000000000000791b */ /* 0x003fe20003800000 */
.L_x_3653:
[----:B------:R-:W-:Y:S01]  /*8cf0*/  FADD.FTZ R26, R25, R26 ;  /* 0x0000001a191a7221 */ /* 0x000fe20000010000 */
[----:B------:R-:W-:-:S04]  /*8d00*/  HFMA2.MMA R32, -RZ, RZ, 0, 1.1920928955078125e-07 ;  /* 0x00000002ff207435 */ /* 0x000fc800000001ff */
[----:B------:R-:W-:Y:S02]  /*8d10*/  MOV R35, R26 ;  /* 0x0000001a00237202 */ /* 0x000fe40000000f00 */
[----:B------:R-:W-:-:S07]  /*8d20*/  MOV R27, R38 ;  /* 0x00000026001b7202 */ /* 0x000fce0000000f00 */
[----:B------:R-:W-:Y:S05]  /*8d30*/  WARPSYNC.COLLECTIVE R30, `(.L_x_3654) ;  /* 0x000000001e087348 */ /* 0x000fea0003c00000 */
[----:B------:R0:W1:Y:S02]  /*8d40*/  SHFL.BFLY P2, R38, R35, R32, R33 ;  /* 0x0c00002023267389 */ /* 0x0000640000040021 */
[----:B01----:R-:W-:Y:S01]  /*8d50*/  ENDCOLLECTIVE ;  /* 0x000000000000791b */ /* 0x003fe20003800000 */
.L_x_3654:
[----:B------:R-:W-:-:S05]  /*8d60*/  FADD.FTZ R27, R24, R27 ;  /* 0x0000001b181b7221 */ /* 0x000fca0000010000 */
[----:B------:R-:W-:Y:S02]  /*8d70*/  MOV R35, R27 ;  /* 0x0000001b00237202 */ /* 0x000fe40000000f00 */
[----:B------:R-:W-:-:S07]  /*8d80*/  MOV R29, R38 ;  /* 0x00000026001d7202 */ /* 0x000fce0000000f00 */
[----:B------:R-:W-:Y:S05]  /*8d90*/  WARPSYNC.COLLECTIVE R30, `(.L_x_3655) ;  /* 0x000000001e087348 */ /* 0x000fea0003c00000 */
[----:B------:R0:W1:Y:S02]  /*8da0*/  SHFL.BFLY P2, R38, R35, R32, R33 ;  /* 0x0c00002023267389 */ /* 0x0000640000040021 */
[----:B01----:R-:W-:Y:S01]  /*8db0*/  ENDCOLLECTIVE ;  /* 0x000000000000791b */ /* 0x003fe20003800000 */
.L_x_3655:
[----:B------:R-:W-:Y:S01]  /*8dc0*/  FADD.FTZ R29, R26, R29 ;  /* 0x0000001d1a1d7221 */ /* 0x000fe20000010000 */
[----:B------:R-:W-:-:S04]  /*8dd0*/  HFMA2.MMA R32, -RZ, RZ, 0, 5.9604644775390625e-08 ;  /* 0x00000001ff207435 */ /* 0x000fc800000001ff */
[----:B------:R-:W-:Y:S02]  /*8de0*/  MOV R35, R29 ;  /* 0x0000001d00237202 */ /* 0x000fe40000000f00 */
[----:B------:R-:W-:-:S07]  /*8df0*/  MOV R22, R38 ;  /* 0x0000002600167202 */ /* 0x000fce0000000f00 */
[----:B------:R-:W-:Y:S05]  /*8e00*/  WARPSYNC.COLLECTIVE R30, `(.L_x_3656) ;  /* 0x000000001e087348 */ /* 0x000fea0003c00000 */
[----:B------:R0:W1:Y:S02]  /*8e10*/  SHFL.BFLY P2, R38, R35, R32, R33 ;  /* 0x0c00002023267389 */ /* 0x0000640000040021 */
[----:B01----:R-:W-:Y:S01]  /*8e20*/  ENDCOLLECTIVE ;  /* 0x000000000000791b */ /* 0x003fe20003800000 */
.L_x_3656:
[----:B------:R-:W-:-:S05]  /*8e30*/  FADD.FTZ R22, R27, R22 ;  /* 0x000000161b167221 */ /* 0x000fca0000010000 */
[----:B------:R-:W-:Y:S02]  /*8e40*/  MOV R35, R22 ;  /* 0x0000001600237202 */ /* 0x000fe40000000f00 */
[----:B------:R-:W-:-:S07]  /*8e50*/  MOV R28, R38 ;  /* 0x00000026001c7202 */ /* 0x000fce0000000f00 */
[----:B------:R-:W-:Y:S05]  /*8e60*/  WARPSYNC.COLLECTIVE R30, `(.L_x_3657) ;  /* 0x000000001e087348 */ /* 0x000fea0003c00000 */
[----:B------:R0:W1:Y:S02]  /*8e70*/  SHFL.BFLY P2, R38, R35, R32, R33 ;  /* 0x0c00002023267389 */ /* 0x0000640000040021 */
[----:B01----:R-:W-:Y:S01]  /*8e80*/  ENDCOLLECTIVE ;  /* 0x000000000000791b */ /* 0x003fe20003800000 */
.L_x_3657:
[----:B------:R-:W-:Y:S01]  /*8e90*/  FADD.FTZ R28, R29, R28 ;  /* 0x0000001c1d1c7221 */ /* 0x000fe20000010000 */
[----:B------:R-:W-:Y:S06]  /*8ea0*/  BRA `(.L_x_3658) ;  /* 0xffffffec00147947 */ /* 0x000fec000383ffff */
.L_x_3637:
        /* <DEDUP_REMOVED lines=8> */
.L_x_3660:
[----:B------:R-:W-:Y:S05]  /*8f30*/  BSYNC B1 ;  /* 0x0000000000017941 */ /* 0x000fea0003800000 */
.L_x_3659:
        /* <DEDUP_REMOVED lines=8> */
.L_x_3661:
[----:B------:R-:W-:Y:S01]  /*8fc0*/  FADD.FTZ R25, R25, R22 ;  /* 0x0000001619197221 */ /* 0x000fe20000010000 */
[----:B------:R-:W-:-:S04]  /*8fd0*/  HFMA2.MMA R32, -RZ, RZ, 0, 2.384185791015625e-07 ;  /* 0x00000004ff207435 */ /* 0x000fc800000001ff */
[----:B------:R-:W-:Y:S02]  /*8fe0*/  MOV R35, R25 ;  /* 0x0000001900237202 */ /* 0x000fe40000000f00 */
[----:B------:R-:W-:-:S07]  /*8ff0*/  MOV R24, R38 ;  /* 0x0000002600187202 */ /* 0x000fce0000000f00 */
[----:B------:R-:W-:Y:S05]  /*9000*/  WARPSYNC.COLLECTIVE R30, `(.L_x_3662) ;  /* 0x000000001e087348 */ /* 0x000fea0003c00000 */
[----:B------:R0:W1:Y:S02]  /*9010*/  SHFL.BFLY P2, R38, R35, R32, R33 ;  /* 0x0c00002023267389 */ /* 0x0000640000040021 */
[----:B01----:R-:W-:Y:S01]  /*9020*/  ENDCOLLECTIVE ;  /* 0x000000000000791b */ /* 0x003fe20003800000 */
.L_x_3662:
[----:B------:R-:W-:-:S05]  /*9030*/  FADD.FTZ R24, R24, R23 ;  /* 0x0000001718187221 */ /* 0x000fca0000010000 */
[----:B------:R-:W-:Y:S02]  /*9040*/  MOV R35, R24 ;  /* 0x0000001800237202 */ /* 0x000fe40000000f00 */
[----:B------:R-:W-:-:S07]  /*9050*/  MOV R26, R38 ;  /* 0x00000026001a7202 */ /* 0x000fce0000000f00 */
[----:B------:R-:W-:Y:S05]  /*9060*/  WARPSYNC.COLLECTIVE R30, `(.L_x_3663) ;  /* 0x000000001e087348 */ /* 0x000fea0003c00000 */
[----:B------:R0:W1:Y:S02]  /*9070*/  SHFL.BFLY P2, R38, R35, R32, R33 ;  /* 0x0c00002023267389 */ /* 0x0000640000040021 */
[----:B01----:R-:W-:Y:S01]  /*9080*/  ENDCOLLECTIVE ;  /* 0x000000000000791b */ /* 0x003fe20003800000 */
.L_x_3663:
[----:B------:R-:W-:Y:S01]  /*9090*/  FADD.FTZ R26, R25, R26 ;  /* 0x0000001a191a7221 */ /* 0x000fe20000010000 */
[----:B------:R-:W-:-:S04]  /*90a0*/  HFMA2.MMA R32, -RZ, RZ, 0, 1.1920928955078125e-07 ;  /* 0x00000002ff207435 */ /* 0x000fc800000001ff */
[----:B------:R-:W-:Y:S02]  /*90b0*/  MOV R35, R26 ;  /* 0x0000001a00237202 */ /* 0x000fe40000000f00 */
[----:B------:R-:W-:-:S07]  /*90c0*/  MOV R27, R38 ;  /* 0x00000026001b7202 */ /* 0x000fce0000000f00 */
[----:B------:R-:W-:Y:S05]  /*90d0*/  WARPSYNC.COLLECTIVE R30, `(.L_x_3664) ;  /* 0x000000001e087348 */ /* 0x000fea0003c00000 */
[----:B------:R0:W1:Y:S02]  /*90e0*/  SHFL.BFLY P2, R38, R35, R32, R33 ;  /* 0x0c00002023267389 */ /* 0x0000640000040021 */
[----:B01----:R-:W-:Y:S01]  /*90f0*/  ENDCOLLECTIVE ;  /* 0x000000000000791b */ /* 0x003fe20003800000 */
.L_x_3664:
[----:B------:R-:W-:-:S05]  /*9100*/  FADD.FTZ R27, R24, R27 ;  /* 0x0000001b181b7221 */ /* 0x000fca0000010000 */
[----:B------:R-:W-:Y:S02]  /*9110*/  MOV R35, R27 ;  /* 0x0000001b00237202 */ /* 0x000fe40000000f00 */
[----:B------:R-:W-:-:S07]  /*9120*/  MOV R29, R38 ;  /* 0x00000026001d7202 */ /* 0x000fce0000000f00 */
[----:B------:R-:W-:Y:S05]  /*9130*/  WARPSYNC.COLLECTIVE R30, `(.L_x_3665) ;  /* 0x000000001e087348 */ /* 0x000fea0003c00000 */
[----:B------:R0:W1:Y:S02]  /*9140*/  SHFL.BFLY P2, R38, R35, R32, R33 ;  /* 0x0c00002023267389 */ /* 0x0000640000040021 */
[----:B01----:R-:W-:Y:S01]  /*9150*/  ENDCOLLECTIVE ;  /* 0x000000000000791b */ /* 0x003fe20003800000 */
.L_x_3665:
[----:B------:R-:W-:Y:S01]  /*9160*/  FADD.FTZ R29, R26, R29 ;  /* 0x0000001d1a1d7221 */ /* 0x000fe20000010000 */
[----:B------:R-:W-:-:S04]  /*9170*/  HFMA2.MMA R32, -RZ, RZ, 0, 5.9604644775390625e-08 ;  /* 0x00000001ff207435 */ /* 0x000fc800000001ff */
[----:B------:R-:W-:Y:S02]  /*9180*/  MOV R35, R29 ;  /* 0x0000001d00237202 */ /* 0x000fe40000000f00 */
[----:B------:R-:W-:-:S07]  /*9190*/  MOV R22, R38 ;  /* 0x0000002600167202 */ /* 0x000fce0000000f00 */
[----:B------:R-:W-:Y:S05]  /*91a0*/  WARPSYNC.COLLECTIVE R30, `(.L_x_3666) ;  /* 0x000000001e087348 */ /* 0x000fea0003c00000 */
[----:B------:R0:W1:Y:S02]  /*91b0*/  SHFL.BFLY P2, R38, R35, R32, R33 ;  /* 0x0c00002023267389 */ /* 0x0000640000040021 */
[----:B01----:R-:W-:Y:S01]  /*91c0*/  ENDCOLLECTIVE ;  /* 0x000000000000791b */ /* 0x003fe20003800000 */
.L_x_3666:
[----:B------:R-:W-:-:S05]  /*91d0*/  FADD.FTZ R22, R27, R22 ;  /* 0x000000161b167221 */ /* 0x000fca0000010000 */
[----:B------:R-:W-:Y:S02]  /*91e0*/  MOV R35, R22 ;  /* 0x0000001600237202 */ /* 0x000fe40000000f00 */
[----:B------:R-:W-:-:S07]  /*91f0*/  MOV R28, R38 ;  /* 0x00000026001c7202 */ /* 0x000fce0000000f00 */
[----:B------:R-:W-:Y:S05]  /*9200*/  WARPSYNC.COLLECTIVE R30, `(.L_x_3667) ;  /* 0x000000001e087348 */ /* 0x000fea0003c00000 */
[----:B------:R0:W1:Y:S02]  /*9210*/  SHFL.BFLY P2, R38, R35, R32, R33 ;  /* 0x0c00002023267389 */ /* 0x0000640000040021 */
[----:B01----:R-:W-:Y:S01]  /*9220*/  ENDCOLLECTIVE ;  /* 0x000000000000791b */ /* 0x003fe20003800000 */
.L_x_3667:
[----:B------:R-:W-:Y:S01]  /*9230*/  FADD.FTZ R28, R29, R28 ;  /* 0x0000001c1d1c7221 */ /* 0x000fe20000010000 */
[----:B------:R-:W-:Y:S06]  /*9240*/  BRA `(.L_x_3668) ;  /* 0xffffffe800bc7947 */ /* 0x000fec000383ffff */
.L_x_3638:
        /* <DEDUP_REMOVED lines=8> */
.L_x_3670:
[----:B------:R-:W-:Y:S05]  /*92d0*/  BSYNC B0 ;  /* 0x0000000000007941 */ /* 0x000fea0003800000 */
.L_x_3669:
        /* <DEDUP_REMOVED lines=10> */
.L_x_3671:
        /* <DEDUP_REMOVED lines=13> */
.L_x_3672:
[----:B------:R-:W-:Y:S02]  /*9450*/  MOV R35, R29 ;  /* 0x0000001d00237202 */ /* 0x000fe40000000f00 */
[----:B------:R-:W-:-:S07]  /*9460*/  MOV R24, R38 ;  /* 0x0000002600187202 */ /* 0x000fce0000000f00 */
[----:B------:R-:W-:Y:S05]  /*9470*/  WARPSYNC.COLLECTIVE R30, `(.L_x_3673) ;  /* 0x000000001e087348 */ /* 0x000fea0003c00000 */
[----:B------:R0:W1:Y:S02]  /*9480*/  SHFL.BFLY P2, R38, R35, R32, R33 ;  /* 0x0c00002023267389 */ /* 0x0000640000040021 */
[----:B01----:R-:W-:Y:S01]  /*9490*/  ENDCOLLECTIVE ;  /* 0x000000000000791b */ /* 0x003fe20003800000 */
.L_x_3673:
        /* <DEDUP_REMOVED lines=9> */
.L_x_3674:
[----:B------:R-:W-:-:S05]  /*9530*/  FADD.FTZ R28, R29, R28 ;  /* 0x0000001c1d1c7221 */ /* 0x000fca0000010000 */
[----:B------:R-:W-:Y:S02]  /*9540*/  MOV R35, R28 ;  /* 0x0000001c00237202 */ /* 0x000fe40000000f00 */
[----:B------:R-:W-:-:S07]  /*9550*/  MOV R39, R38 ;  /* 0x0000002600277202 */ /* 0x000fce0000000f00 */
[----:B------:R-:W-:Y:S05]  /*9560*/  WARPSYNC.COLLECTIVE R30, `(.L_x_3675) ;  /* 0x000000001e087348 */ /* 0x000fea0003c00000 */
[----:B------:R0:W1:Y:S02]  /*9570*/  SHFL.BFLY P2, R38, R35, R32, R33 ;  /* 0x0c00002023267389 */ /* 0x0000640000040021 */
[----:B01----:R-:W-:Y:S01]  /*9580*/  ENDCOLLECTIVE ;  /* 0x000000000000791b */ /* 0x003fe20003800000 */
.L_x_3675:
        /* <DEDUP_REMOVED lines=9> */
.L_x_3676:
[----:B------:R-:W-:Y:S02]  /*9620*/  MOV R35, R37 ;  /* 0x0000002500237202 */ /* 0x000fe40000000f00 */
[----:B------:R-:W-:-:S07]  /*9630*/  MOV R36, R38 ;  /* 0x0000002600247202 */ /* 0x000fce0000000f00 */
[----:B------:R-:W-:Y:S05]  /*9640*/  WARPSYNC.COLLECTIVE R30, `(.L_x_3677) ;  /* 0x000000001e087348 */ /* 0x000fea0003c00000 */
[----:B------:R0:W1:Y:S02]  /*9650*/  SHFL.BFLY P2, R38, R35, R32, R33 ;  /* 0x0c00002023267389 */ /* 0x0000640000040021 */
[----:B01----:R-:W-:Y:S01]  /*9660*/  ENDCOLLECTIVE ;  /* 0x000000000000791b */ /* 0x003fe20003800000 */
.L_x_3677:
[----:B------:R-:W-:Y:S01]  /*9670*/  FADD.FTZ R36, R39, R36 ;  /* 0x0000002427247221 */ /* 0x000fe20000010000 */
[----:B------:R-:W-:Y:S01]  /*9680*/  HFMA2.MMA R32, -RZ, RZ, 0, 4.76837158203125e-07 ;  /* 0x00000008ff207435 */ /* 0x000fe200000001ff */
[----:B------:R-:W-:Y:S02]  /*9690*/  MOV R35, R23 ;  /* 0x0000001700237202 */ /* 0x000fe40000000f00 */
[----:B------:R-:W-:-:S08]  /*96a0*/  MOV R34, R38 ;  /* 0x0000002600227202 */ /* 0x000fd00000000f00 */
[----:B------:R-:W-:Y:S05]  /*96b0*/  WARPSYNC.COLLECTIVE R30, `(.L_x_3678) ;  /* 0x000000001e087348 */ /* 0x000fea0003c00000 */
[----:B------:R0:W1:Y:S02]  /*96c0*/  SHFL.BFLY P2, R38, R35, R32, R33 ;  /* 0x0c00002023267389 */ /* 0x0000640000040021 */
[----:B01----:R-:W-:Y:S01]  /*96d0*/  ENDCOLLECTIVE ;  /* 0x000000000000791b */ /* 0x003fe20003800000 */
.L_x_3678:
[----:B------:R-:W-:Y:S01]  /*96e0*/  FADD.FTZ R37, R37, R34 ;  /* 0x0000002225257221 */ /* 0x000fe20000010000 */
[----:B------:R-:W-:Y:S02]  /*96f0*/  MOV R35, R26 ;  /* 0x0000001a00237202 */ /* 0x000fe40000000f00 */
[----:B------:R-:W-:-:S07]  /*9700*/  MOV R40, R38 ;  /* 0x0000002600287202 */ /* 0x000fce0000000f00 */
[----:B------:R-:W-:Y:S05]  /*9710*/  WARPSYNC.COLLECTIVE R30, `(.L_x_3679) ;  /* 0x000000001e087348 */ /* 0x000fea0003c00000 */
[----:B------:R0:W1:Y:S02]  /*9720*/  SHFL.BFLY P2, R38, R35, R32, R33 ;  /* 0x0c00002023267389 */ /* 0x0000640000040021 */
[----:B01----:R-:W-:Y:S01]  /*9730*/  ENDCOLLECTIVE ;  /* 0x000000000000791b */ /* 0x003fe20003800000 */
.L_x_3679:
        /* <DEDUP_REMOVED lines=12> */
.L_x_3680:
[----:B------:R-:W-:-:S05]  /*9800*/  FADD.FTZ R41, R41, R26 ;  /* 0x0000001a29297221 */ /* 0x000fca0000010000 */
[----:B------:R-:W-:Y:S02]  /*9810*/  MOV R35, R41 ;  /* 0x0000002900237202 */ /* 0x000fe40000000f00 */
[----:B------:R-:W-:-:S07]  /*9820*/  MOV R43, R38 ;  /* 0x00000026002b7202 */ /* 0x000fce0000000f00 */
[----:B------:R-:W-:Y:S05]  /*9830*/  WARPSYNC.COLLECTIVE R30, `(.L_x_3681) ;  /* 0x000000001e087348 */ /* 0x000fea0003c00000 */
[----:B------:R0:W1:Y:S02]  /*9840*/  SHFL.BFLY P2, R38, R35, R32, R33 ;  /* 0x0c00002023267389 */ /* 0x0000640000040021 */
[----:B01----:R-:W-:Y:S01]  /*9850*/  ENDCOLLECTIVE ;  /* 0x000000000000791b */ /* 0x003fe20003800000 */
.L_x_3681:
        /* <DEDUP_REMOVED lines=9> */
.L_x_3682:
        /* <DEDUP_REMOVED lines=9> */
.L_x_3683:
        /* <DEDUP_REMOVED lines=8> */
.L_x_3684:
[----:B------:R-:W-:-:S05]  /*9a00*/  FADD.FTZ R29, R27, R20 ;  /* 0x000000141b1d7221 */ /* 0x000fca0000010000 */
[----:B------:R-:W-:Y:S02]  /*9a10*/  MOV R35, R29 ;  /* 0x0000001d00237202 */ /* 0x000fe40000000f00 */
[----:B------:R-:W-:-:S07]  /*9a20*/  MOV R27, R38 ;  /* 0x00000026001b7202 */ /* 0x000fce0000000f00 */
[----:B------:R-:W-:Y:S05]  /*9a30*/  WARPSYNC.COLLECTIVE R30, `(.L_x_3685) ;  /* 0x000000001e087348 */ /* 0x000fea0003c00000 */
[----:B------:R0:W1:Y:S02]  /*9a40*/  SHFL.BFLY P2, R38, R35, R32, R33 ;  /* 0x0c00002023267389 */ /* 0x0000640000040021 */
[----:B01----:R-:W-:Y:S01]  /*9a50*/  ENDCOLLECTIVE ;  /* 0x000000000000791b */ /* 0x003fe20003800000 */
.L_x_3685:
[----:B------:R-:W-:Y:S01]  /*9a60*/  FADD.FTZ R27, R28, R27 ;  /* 0x0000001b1c1b7221 */ /* 0x000fe20000010000 */
[----:B------:R-:W-:Y:S01]  /*9a70*/  HFMA2.MMA R32, -RZ, RZ, 0, 4.76837158203125e-07 ;  /* 0x00000008ff207435 */ /* 0x000fe200000001ff */
[----:B------:R-:W-:Y:S02]  /*9a80*/  MOV R35, R25 ;  /* 0x0000001900237202 */ /* 0x000fe40000000f00 */
[----:B------:R-:W-:-:S08]  /*9a90*/  MOV R26, R38 ;  /* 0x00000026001a7202 */ /* 0x000fd00000000f00 */
[----:B------:R-:W-:Y:S05]  /*9aa0*/  WARPSYNC.COLLECTIVE R30, `(.L_x_3686) ;  /* 0x000000001e087348 */ /* 0x000fea0003c00000 */
[----:B------:R0:W1:Y:S02]  /*9ab0*/  SHFL.BFLY P2, R38, R35, R32, R33 ;  /* 0x0c00002023267389 */ /* 0x0000640000040021 */
[----:B01----:R-:W-:Y:S01]  /*9ac0*/  ENDCOLLECTIVE ;  /* 0x000000000000791b */ /* 0x003fe20003800000 */
.L_x_3686:
[----:B------:R-:W-:Y:S01]  /*9ad0*/  FADD.FTZ R26, R29, R26 ;  /* 0x0000001a1d1a7221 */ /* 0x000fe20000010000 */
[----:B------:R-:W-:Y:S02]  /*9ae0*/  MOV R35, R24 ;  /* 0x0000001800237202 */ /* 0x000fe40000000f00 */
[----:B------:R-:W-:-:S07]  /*9af0*/  MOV R42, R38 ;  /* 0x00000026002a7202 */ /* 0x000fce0000000f00 */
[----:B------:R-:W-:Y:S05]  /*9b00*/  WARPSYNC.COLLECTIVE R30, `(.L_x_3687) ;  /* 0x000000001e087348 */ /* 0x000fea0003c00000 */
[----:B------:R0:W1:Y:S02]  /*9b10*/  SHFL.BFLY P2, R38, R35, R32, R33 ;  /* 0x0c00002023267389 */ /* 0x0000640000040021 */
[----:B01----:R-:W-:Y:S01]  /*9b20*/  ENDCOLLECTIVE ;  /* 0x000000000000791b */ /* 0x003fe20003800000 */
.L_x_3687:
        /* <DEDUP_REMOVED lines=11> */
.L_x_3688:
[----:B------:R-:W-:-:S05]  /*9be0*/  FADD.FTZ R23, R43, R24 ;  /* 0x000000182b177221 */ /* 0x000fca0000010000 */
[----:B------:R-:W-:Y:S02]  /*9bf0*/  MOV R35, R23 ;  /* 0x0000001700237202 */ /* 0x000fe40000000f00 */
[----:B------:R-:W-:-:S07]  /*9c00*/  MOV R25, R38 ;  /* 0x0000002600197202 */ /* 0x000fce0000000f00 */
[----:B------:R-:W-:Y:S05]  /*9c10*/  WARPSYNC.COLLECTIVE R30, `(.L_x_3689) ;  /* 0x000000001e087348 */ /* 0x000fea0003c00000 */
[----:B------:R0:W1:Y:S02]  /*9c20*/  SHFL.BFLY P2, R38, R35, R32, R33 ;  /* 0x0c00002023267389 */ /* 0x0000640000040021 */
[----:B01----:R-:W-:Y:S01]  /*9c30*/  ENDCOLLECTIVE ;  /* 0x000000000000791b */ /* 0x003fe20003800000 */
.L_x_3689:
        /* <DEDUP_REMOVED lines=12> */
.L_x_3690:
[----:B------:R-:W-:Y:S02]  /*9d00*/  MOV R35, R40 ;  /* 0x0000002800237202 */ /* 0x000fe40000000f00 */
[----:B------:R-:W-:-:S07]  /*9d10*/  MOV R22, R38 ;  /* 0x0000002600167202 */ /* 0x000fce0000000f00 */
[----:B------:R-:W-:Y:S05]  /*9d20*/  WARPSYNC.COLLECTIVE R30, `(.L_x_3691) ;  /* 0x000000001e087348 */ /* 0x000fea0003c00000 */
[----:B------:R0:W1:Y:S02]  /*9d30*/  SHFL.BFLY P2, R38, R35, R32, R33 ;  /* 0x0c00002023267389 */ /* 0x0000640000040021 */
[----:B01----:R-:W-:Y:S01]  /*9d40*/  ENDCOLLECTIVE ;  /* 0x000000000000791b */ /* 0x003fe20003800000 */
.L_x_3691:
[----:B------:R-:W-:Y:S01]  /*9d50*/  FADD.FTZ R24, R25, R22 ;  /* 0x0000001619187221 */ /* 0x000fe20000010000 */
[----:B------:R-:W-:-:S04]  /*9d60*/  HFMA2.MMA R32, -RZ, RZ, 0, 5.9604644775390625e-08 ;  /* 0x00000001ff207435 */ /* 0x000fc800000001ff */
[----:B------:R-:W-:Y:S02]  /*9d70*/  MOV R35, R24 ;  /* 0x0000001800237202 */ /* 0x000fe40000000f00 */
[----:B------:R-:W-:-:S07]  /*9d80*/  MOV R23, R38 ;  /* 0x0000002600177202 */ /* 0x000fce0000000f00 */
[----:B------:R-:W-:Y:S05]  /*9d90*/  WARPSYNC.COLLECTIVE R30, `(.L_x_3692) ;  /* 0x000000001e087348 */ /* 0x000fea0003c00000 */
[----:B------:R0:W1:Y:S02]  /*9da0*/  SHFL.BFLY P2, R38, R35, R32, R33 ;  /* 0x0c00002023267389 */ /* 0x0000640000040021 */
[----:B01----:R-:W-:Y:S01]  /*9db0*/  ENDCOLLECTIVE ;  /* 0x000000000000791b */ /* 0x003fe20003800000 */
.L_x_3692:
[----:B------:R-:W-:-:S05]  /*9dc0*/  FADD.FTZ R25, R40, R23 ;  /* 0x0000001728197221 */ /* 0x000fca0000010000 */
[----:B------:R-:W-:Y:S02]  /*9dd0*/  MOV R35, R25 ;  /* 0x0000001900237202 */ /* 0x000fe40000000f00 */
[----:B------:R-:W-:-:S07]  /*9de0*/  MOV R23, R38 ;  /* 0x0000002600177202 */ /* 0x000fce0000000f00 */
[----:B------:R-:W-:Y:S05]  /*9df0*/  WARPSYNC.COLLECTIVE R30, `(.L_x_3693) ;  /* 0x000000001e087348 */ /* 0x000fea0003c00000 */
[----:B------:R0:W1:Y:S02]  /*9e00*/  SHFL.BFLY P2, R38, R35, R32, R33 ;  /* 0x0c00002023267389 */ /* 0x0000640000040021 */
[----:B01----:R-:W-:Y:S01]  /*9e10*/  ENDCOLLECTIVE ;  /* 0x000000000000791b */ /* 0x003fe20003800000 */
.L_x_3693:
        /* <DEDUP_REMOVED lines=9> */
.L_x_3694:
        /* <DEDUP_REMOVED lines=9> */
.L_x_3695:
[----:B------:R-:W-:Y:S01]  /*9f40*/  FADD.FTZ R21, R21, R18 ;  /* 0x0000001215157221 */ /* 0x000fe20000010000 */
[----:B------:R-:W-:-:S04]  /*9f50*/  HFMA2.MMA R32, -RZ, RZ, 0, 2.384185791015625e-07 ;  /* 0x00000004ff207435 */ /* 0x000fc800000001ff */
[----:B------:R-:W-:Y:S02]  /*9f60*/  MOV R35, R21 ;  /* 0x0000001500237202 */ /* 0x000fe40000000f00 */
[----:B------:R-:W-:-:S07]  /*9f70*/  MOV R20, R38 ;  /* 0x0000002600147202 */ /* 0x000fce0000000f00 */
[----:B------:R-:W-:Y:S05]  /*9f80*/  WARPSYNC.COLLECTIVE R30, `(.L_x_3696) ;  /* 0x000000001e087348 */ /* 0x000fea0003c00000 */
[----:B------:R0:W1:Y:S02]  /*9f90*/  SHFL.BFLY P2, R38, R35, R32, R33 ;  /* 0x0c00002023267389 */ /* 0x0000640000040021 */
[----:B01----:R-:W-:Y:S01]  /*9fa0*/  ENDCOLLECTIVE ;  /* 0x000000000000791b */ /* 0x003fe20003800000 */
.L_x_3696:
[----:B------:R-:W-:-:S05]  /*9fb0*/  FADD.FTZ R42, R20, R19 ;  /* 0x00000013142a7221 */ /* 0x000fca0000010000 */
[----:B------:R-:W-:Y:S02]  /*9fc0*/  MOV R35, R42 ;  /* 0x0000002a00237202 */ /* 0x000fe40000000f00 */
[----:B------:R-:W-:-:S07]  /*9fd0*/  MOV R18, R38 ;  /* 0x0000002600127202 */ /* 0x000fce0000000f00 */
[----:B------:R-:W-:Y:S05]  /*9fe0*/  WARPSYNC.COLLECTIVE R30, `(.L_x_3697) ;  /* 0x000000001e087348 */ /* 0x000fea0003c00000 */
[----:B------:R0:W1:Y:S02]  /*9ff0*/  SHFL.BFLY P2, R38, R35, R32, R33 ;  /* 0x0c00002023267389 */ /* 0x0000640000040021 */
[----:B01----:R-:W-:Y:S01]  /*a000*/  ENDCOLLECTIVE ;  /* 0x000000000000791b */ /* 0x003fe20003800000 */
.L_x_3697:
        /* <DEDUP_REMOVED lines=9> */
.L_x_3698:
        /* <DEDUP_REMOVED lines=12> */
.L_x_3699:
        /* <DEDUP_REMOVED lines=9> */
.L_x_3700:
[----:B------:R-:W-:-:S05]  /*a1f0*/  FADD.FTZ R42, R42, R43 ;  /* 0x0000002b2a2a7221 */ /* 0x000fca0000010000 */
[----:B------:R-:W-:Y:S02]  /*a200*/  MOV R35, R42 ;  /* 0x0000002a00237202 */ /* 0x000fe40000000f00 */
[----:B------:R-:W-:-:S07]  /*a210*/  MOV R27, R38 ;  /* 0x00000026001b7202 */ /* 0x000fce0000000f00 */
[----:B------:R-:W-:Y:S05]  /*a220*/  WARPSYNC.COLLECTIVE R30, `(.L_x_3701) ;  /* 0x000000001e087348 */ /* 0x000fea0003c00000 */
[----:B------:R0:W1:Y:S02]  /*a230*/  SHFL.BFLY P2, R38, R35, R32, R33 ;  /* 0x0c00002023267389 */ /* 0x0000640000040021 */
[----:B01----:R-:W-:Y:S01]  /*a240*/  ENDCOLLECTIVE ;  /* 0x000000000000791b */ /* 0x003fe20003800000 */
.L_x_3701:
[----:B------:R-:W-:Y:S01]  /*a250*/  FADD.FTZ R22, R40, R27 ;  /* 0x0000001b28167221 */ /* 0x000fe20000010000 */
[----:B------:R-:W-:Y:S06]  /*a260*/  BRA `(.L_x_3702) ;  /* 0xffffffe400287947 */ /* 0x000fec000383ffff */
.L_x_3703:
        /* <DEDUP_REMOVED lines=9> */
.L_x_3959:


//--------------------- .text._ZN13group_norm_v214gn_cuda_kernelI6__halfLi480ELi3ELi32ELi60ELi256ELb0ELi2ELi960ELi960ELi4ELb1ELi2ELb0ELb0ENS_16CompileConditionILi900EEEEEvPT_PKS4_S7_S7_flPfS8_Pj --------------------------
	.section	.text._ZN13group_norm_v214gn_cuda_kernelI6__halfLi480ELi3ELi32ELi60ELi256ELb0ELi2ELi960ELi960ELi4ELb1ELi2ELb0ELb0ENS_16CompileConditionILi900EEEEEvPT_PKS4_S7_S7_flPfS8_Pj,"ax",@progbits
	.align	128
        .global         _ZN13group_norm_v214gn_cuda_kernelI6__halfLi480ELi3ELi32ELi60ELi256ELb0ELi2ELi960ELi960ELi4ELb1ELi2ELb0ELb0ENS_16CompileConditionILi900EEEEEvPT_PKS4_S7_S7_flPfS8_Pj
        .type           _ZN13group_norm_v214gn_cuda_kernelI6__halfLi480ELi3ELi32ELi60ELi256ELb0ELi2ELi960ELi960ELi4ELb1ELi2ELb0ELb0ENS_16CompileConditionILi900EEEEEvPT_PKS4_S7_S7_flPfS8_Pj,@function
        .size           _ZN13group_norm_v214gn_cuda_kernelI6__halfLi480ELi3ELi32ELi60ELi256ELb0ELi2ELi960ELi960ELi4ELb1ELi2ELb0ELb0ENS_16CompileConditionILi900EEEEEvPT_PKS4_S7_S7_flPfS8_Pj,(.L_x_3960 - _ZN13group_norm_v214gn_cuda_kernelI6__halfLi480ELi3ELi32ELi60ELi256ELb0ELi2ELi960ELi960ELi4ELb1ELi2ELb0ELb0ENS_16CompileConditionILi900EEEEEvPT_PKS4_S7_S7_flPfS8_Pj)
        .other          _ZN13group_norm_v214gn_cuda_kernelI6__halfLi480ELi3ELi32ELi60ELi256ELb0ELi2ELi960ELi960ELi4ELb1ELi2ELb0ELb0ENS_16CompileConditionILi900EEEEEvPT_PKS4_S7_S7_flPfS8_Pj,@"STO_CUDA_ENTRY STV_DEFAULT"
_ZN13group_norm_v214gn_cuda_kernelI6__halfLi480ELi3ELi32ELi60ELi256ELb0ELi2ELi960ELi960ELi4ELb1ELi2ELb0ELb0ENS_16CompileConditionILi900EEEEEvPT_PKS4_S7_S7_flPfS8_Pj:
.text._ZN13group_norm_v214gn_cuda_kernelI6__halfLi480ELi3ELi32ELi60ELi256ELb0ELi2ELi960ELi960ELi4ELb1ELi2ELb0ELb0ENS_16CompileConditionILi900EEEEEvPT_PKS4_S7_S7_flPfS8_Pj:
        /* <DEDUP_REMOVED lines=10> */
[----:B------:R-:W-:Y:S01]  /*00a0*/  ULOP3.LUT UR5, UR12, 0x1, URZ, 0xc0, !UPT ;  /* 0x000000010c057892 */ /* 0x000fe2000f8ec03f */
[----:B------:R-:W-:Y:S01]  /*00b0*/  ULDC.64 UR6, c[0x0][0x220] ;  /* 0x0000880000067ab9 */ /* 0x000fe20000000a00 */
[----:B------:R-:W-:Y:S01]  /*00c0*/  ULDC.64 UR8, c[0x0][0x228] ;  /* 0x00008a0000087ab9 */ /* 0x000fe20000000a00 */
[----:B------:R-:W-:Y:S01]  /*00d0*/  ULDC.64 UR10, c[0x0][0x208] ;  /* 0x00008200000a7ab9 */ /* 0x000fe20000000a00 */
[----:B0-----:R-:W-:-:S05]  /*00e0*/  IMAD.WIDE.U32 R16, R4, -0x77777777, RZ ;  /* 0x8888888904107825 */ /* 0x001fca00078e00ff */
[----:B------:R-:W-:Y:S02]  /*00f0*/  SHF.R.U32.HI R16, RZ, 0x7, R17 ;  /* 0x00000007ff107819 */ /* 0x000fe40000011611 */
[----:B------:R-:W-:-:S03]  /*0100*/  MOV R17, UR5 ;  /* 0x0000000500117c02 */ /* 0x000fc60008000f00 */
[----:B------:R-:W-:-:S04]  /*0110*/  IMAD R20, R16, -0xf0, R4 ;  /* 0xffffff1010147824 */ /* 0x000fc800078e0204 */
[----:B------:R-:W-:-:S05]  /*0120*/  IMAD R17, R17, 0xf0, R20 ;  /* 0x000000f011117824 */ /* 0x000fca00078e0214 */
[----:B------:R-:W-:-:S04]  /*0130*/  SHF.L.U32 R17, R17, 0x2, RZ ;  /* 0x0000000211117819 */ /* 0x000fc800000006ff */
        /* <DEDUP_REMOVED lines=8> */
[----:B------:R-:W0:Y:S01]  /*01c0*/  S2UR UR8, SR_CgaCtaId ;  /* 0x00000000000879c3 */ /* 0x000e220000008800 */
[----:B------:R-:W-:Y:S01]  /*01d0*/  USHF.L.U32 UR6, UR12, 0x4, URZ ;  /* 0x000000040c067899 */ /* 0x000fe2000800063f */
[----:B------:R-:W-:Y:S01]  /*01e0*/  SHF.R.U32.HI R3, RZ, 0x1, R4 ;  /* 0x00000001ff037819 */ /* 0x000fe20000011604 */
[----:B------:R-:W-:Y:S01]  /*01f0*/  UIMAD UR5, UR5, 0x3c0, URZ ;  /* 0x000003c0050578a4 */ /* 0x000fe2000f8e023f */
[----:B------:R-:W-:Y:S01]  /*0200*/  SHF.L.U32 R4, R4, 0x3, RZ ;  /* 0x0000000304047819 */ /* 0x000fe200000006ff */
[----:B------:R-:W-:Y:S01]  /*0210*/  ULOP3.LUT UR7, UR6, 0x10, URZ, 0xc0, !UPT ;  /* 0x0000001006077892 */ /* 0x000fe2000f8ec03f */
[----:B------:R-:W-:-:S02]  /*0220*/  UMOV UR9, UR4 ;  /* 0x0000000400097c82 */ /* 0x000fc40008000000 */
[----:B------:R-:W-:Y:S01]  /*0230*/  UMOV UR6, 0x400 ;  /* 0x0000040000067882 */ /* 0x000fe20000000000 */
[----:B------:R-:W-:Y:S01]  /*0240*/  LEA R2, R20, UR5, 0x2 ;  /* 0x0000000514027c11 */ /* 0x000fe2000f8e10ff */
[----:B------:R-:W-:Y:S01]  /*0250*/  UMOV UR4, URZ ;  /* 0x0000003f00047c82 */ /* 0x000fe20008000000 */
[----:B------:R-:W-:Y:S02]  /*0260*/  IADD3 R0, R3, UR7, RZ ;  /* 0x0000000703007c10 */ /* 0x000fe4000fffe0ff */
[----:B------:R-:W-:Y:S01]  /*0270*/  MOV R5, UR5 ;  /* 0x0000000500057c02 */ /* 0x000fe20008000f00 */
[----:B------:R-:W-:Y:S01]  /*0280*/  IMAD.WIDE.U32 R2, R2, -0x77777777, RZ ;  /* 0x8888888902027825 */ /* 0x000fe200078e00ff */
[----:B------:R-:W-:Y:S02]  /*0290*/  IADD3 R37, RZ, -UR7, RZ ;  /* 0x80000007ff257c10 */ /* 0x000fe4000fffe0ff */
[----:B------:R-:W-:Y:S01]  /*02a0*/  LOP3.LUT R8, R4, 0x8, RZ, 0xc0, !PT ;  /* 0x0000000804087812 */ /* 0x000fe200078ec0ff */
[----:B------:R-:W-:Y:S01]  /*02b0*/  IMAD R0, R0, 0x3c, -R5 ;  /* 0x0000003c00007824 */ /* 0x000fe200078e0a05 */
[----:B------:R-:W-:-:S03]  /*02c0*/  LEA.HI R37, R3, R37, RZ, 0x1b ;  /* 0x0000002503257211 */ /* 0x000fc600078fd8ff */
[C---:B------:R-:W-:Y:S01]  /*02d0*/  VIADD R18, R0.reuse, 0x24 ;  /* 0x0000002400127836 */ /* 0x040fe20000000000 */
[C---:B------:R-:W-:Y:S01]  /*02e0*/  IADD3 R32, R0.reuse, 0x4, RZ ;  /* 0x0000000400207810 */ /* 0x040fe20007ffe0ff */
[----:B0-----:R-:W-:Y:S01]  /*02f0*/  ULEA UR5, UR8, UR6, 0x18 ;  /* 0x0000000608057291 */ /* 0x001fe2000f8ec03f */
[C---:B------:R-:W-:Y:S01]  /*0300*/  IADD3 R34, R0.reuse, 0x8, RZ ;  /* 0x0000000800227810 */ /* 0x040fe20007ffe0ff */
[----:B------:R-:W-:Y:S01]  /*0310*/  UIADD3 UR6, UR6, 0x1680, URZ ;  /* 0x0000168006067890 */ /* 0x000fe2000fffe03f */
[C---:B------:R-:W-:Y:S02]  /*0320*/  IADD3 R30, R0.reuse, 0xc, RZ ;  /* 0x0000000c001e7810 */ /* 0x040fe40007ffe0ff */
[C---:B------:R-:W-:Y:S01]  /*0330*/  IADD3 R28, R0.reuse, 0x10, RZ ;  /* 0x00000010001c7810 */ /* 0x040fe20007ffe0ff */
[----:B------:R-:W-:Y:S01]  /*0340*/  ULEA UR6, UR8, UR6, 0x18 ;  /* 0x0000000608067291 */ /* 0x000fe2000f8ec03f */
[----:B------:R-:W-:Y:S01]  /*0350*/  MOV R11, UR5 ;  /* 0x00000005000b7c02 */ /* 0x000fe20008000f00 */
[----:B------:R-:W-:Y:S01]  /*0360*/  UMOV UR5, URZ ;  /* 0x0000003f00057c82 */ /* 0x000fe20008000000 */
[----:B------:R-:W-:-:S02]  /*0370*/  IADD3 R26, R0, 0x14, RZ ;  /* 0x00000014001a7810 */ /* 0x000fc40007ffe0ff */
[----:B------:R-:W-:Y:S01]  /*0380*/  IADD3 R24, R0, 0x18, RZ ;  /* 0x0000001800187810 */ /* 0x000fe20007ffe0ff */
[----:B------:R-:W-:Y:S01]  /*0390*/  IMAD R9, R20, 0x18, R11 ;  /* 0x0000001814097824 */ /* 0x000fe200078e020b */
[C---:B------:R-:W-:Y:S02]  /*03a0*/  IADD3 R22, R0.reuse, 0x1c, RZ ;  /* 0x0000001c00167810 */ /* 0x040fe40007ffe0ff */
[C---:B------:R-:W-:Y:S02]  /*03b0*/  IADD3 R3, R0.reuse, 0x20, RZ ;  /* 0x0000002000037810 */ /* 0x040fe40007ffe0ff */
[C---:B------:R-:W-:Y:S02]  /*03c0*/  IADD3 R10, R0.reuse, 0x28, RZ ;  /* 0x00000028000a7810 */ /* 0x040fe40007ffe0ff */
[C---:B------:R-:W-:Y:S02]  /*03d0*/  IADD3 R6, R0.reuse, 0x2c, RZ ;  /* 0x0000002c00067810 */ /* 0x040fe40007ffe0ff */
[----:B------:R-:W-:-:S02]  /*03e0*/  IADD3 R4, R0, 0x30, RZ ;  /* 0x0000003000047810 */ /* 0x000fc40007ffe0ff */
[C---:B------:R-:W-:Y:S02]  /*03f0*/  IADD3 R2, R0.reuse, 0x34, RZ ;  /* 0x0000003400027810 */ /* 0x040fe40007ffe0ff */
[----:B------:R-:W-:Y:S02]  /*0400*/  SHF.R.S32.HI R36, RZ, 0x2, R0 ;  /* 0x00000002ff247819 */ /* 0x000fe40000011400 */
        /* <DEDUP_REMOVED lines=28> */
[----:B------:R-:W-:Y:S01]  /*05d0*/  IADD3 R36, R36, R8, RZ ;  /* 0x0000000824247210 */ /* 0x000fe20007ffe0ff */
[--C-:B------:R-:W-:Y:S01]  /*05e0*/  IMAD R7, R2, 0x18, R11.reuse ;  /* 0x0000001802077824 */ /* 0x100fe200078e020b */
[----:B------:R-:W-:Y:S01]  /*05f0*/  IADD3 R35, R8, R35, RZ ;  /* 0x0000002308237210 */ /* 0x000fe20007ffe0ff */
[----:B------:R-:W-:Y:S01]  /*0600*/  IMAD R11, R0, 0x18, R11 ;  /* 0x00000018000b7824 */ /* 0x000fe200078e020b */
[----:B------:R-:W-:Y:S01]  /*0610*/  LEA R0, R16, R9, 0x3 ;  /* 0x0000000910007211 */ /* 0x000fe200078e18ff */
[C---:B------:R-:W-:Y:S01]  /*0620*/  IMAD.IADD R29, R8.reuse, 0x1, R29 ;  /* 0x00000001081d7824 */ /* 0x040fe200078e021d */
[----:B------:R-:W-:-:S02]  /*0630*/  IADD3 R34, R8, R34, RZ ;  /* 0x0000002208227210 */ /* 0x000fc40007ffe0ff */
[C---:B------:R-:W-:Y:S01]  /*0640*/  IADD3 R33, R8.reuse, R33, RZ ;  /* 0x0000002108217210 */ /* 0x040fe20007ffe0ff */
[----:B------:R0:W-:Y:S01]  /*0650*/  STL [R1], R0 ;  /* 0x0000000001007387 */ /* 0x0001e20000100800 */
        /* <DEDUP_REMOVED lines=10> */
[----:B0-----:R-:W-:-:S07]  /*0700*/  LEA R37, R37, UR6, 0x3 ;  /* 0x0000000625257c11 */ /* 0x001fce000f8e18ff */
.L_x_3712:
[----:B------:R-:W0:Y:S01]  /*0710*/  S2R R25, SR_CTAID.X ;  /* 0x0000000000197919 */ /* 0x000e220000002500 */
[----:B------:R-:W-:Y:S01]  /*0720*/  UIMAD UR8, UR5, 0x78000, URZ ;  /* 0x00078000050878a4 */ /* 0x000fe2000f8e023f */
[----:B------:R-:W-:Y:S01]  /*0730*/  ULDC.64 UR14, c[0x0][0x218] ;  /* 0x00008600000e7ab9 */ /* 0x000fe20000000a00 */
[----:B------:R-:W2:Y:S01]  /*0740*/  LDL R22, [R1] ;  /* 0x0000000001167983 */ /* 0x000ea20000100800 */
[----:B0-----:R-:W-:-:S04]  /*0750*/  SHF.L.U32 R0, R25, 0x1, RZ ;  /* 0x0000000119007819 */ /* 0x001fc800000006ff */
[----:B------:R-:W-:-:S04]  /*0760*/  LOP3.LUT R9, R0, 0xfe, RZ, 0xc0, !PT ;  /* 0x000000fe00097812 */ /* 0x000fc800078ec0ff */
[----:B------:R-:W-:-:S05]  /*0770*/  IADD3 R9, R9, R16, RZ ;  /* 0x0000001009097210 */ /* 0x000fca0007ffe0ff */
[----:B------:R-:W-:Y:S01]  /*0780*/  IMAD R16, R9, 0x780, RZ ;  /* 0x0000078009107824 */ /* 0x000fe200078e02ff */
[----:B------:R-:W-:-:S04]  /*0790*/  MOV R9, UR9 ;  /* 0x0000000900097c02 */ /* 0x000fc80008000f00 */
[----:B------:R-:W-:-:S04]  /*07a0*/  IADD3 R16, P0, R16, R17, RZ ;  /* 0x0000001110107210 */ /* 0x000fc80007f1e0ff */
[----:B------:R-:W-:-:S03]  /*07b0*/  IADD3.X R17, RZ, RZ, RZ, P0, !PT ;  /* 0x000000ffff117210 */ /* 0x000fc600007fe4ff */
[----:B------:R-:W-:-:S05]  /*07c0*/  IMAD.WIDE.U32 R16, R9, 0x78000, R16 ;  /* 0x0007800009107825 */ /* 0x000fca00078e0010 */
[----:B------:R-:W-:Y:S02]  /*07d0*/  IADD3 R9, R17, UR8, RZ ;  /* 0x0000000811097c10 */ /* 0x000fe4000fffe0ff */
[----:B------:R-:W-:-:S04]  /*07e0*/  LEA R10, P0, R16, UR14, 0x1 ;  /* 0x0000000e100a7c11 */ /* 0x000fc8000f8008ff */
[----:B------:R-:W-:-:S06]  /*07f0*/  LEA.HI.X R11, R16, UR15, R9, 0x1, P0 ;  /* 0x0000000f100b7c11 */ /* 0x000fcc00080f0c09 */
[----:B------:R-:W3:Y:S01]  /*0800*/  LDG.E.64.CONSTANT R10, desc[UR10][R10.64] ;  /* 0x0000000a0a0a7981 */ /* 0x000ee2000c1e9b00 */
[----:B------:R-:W-:Y:S01]  /*0810*/  BSSY B0, `(.L_x_3704) ;  /* 0x0000041000007945 */ /* 0x000fe20003800000 */
[----:B------:R-:W0:Y:S02]  /*0820*/  S2R R26, SR_TID.X ;  /* 0x00000000001a7919 */ /* 0x000e240000002100 */
[----:B0-----:R-:W-:Y:S01]  /*0830*/  ISETP.GT.U32.AND P0, PT, R26, 0x1f, PT ;  /* 0x0000001f1a00780c */ /* 0x001fe20003f04070 */
[--C-:B---3--:R-:W-:Y:S02]  /*0840*/  HADD2.F32 R0, -RZ, R10.reuse.H0_H0 ;  /* 0x2000000aff007230 */ /* 0x108fe40000004100 */
[----:B------:R-:W-:Y:S02]  /*0850*/  HADD2.F32 R9, -RZ, R10.H1_H1 ;  /* 0x3000000aff097230 */ /* 0x000fe40000004100 */
[--C-:B------:R-:W-:Y:S02]  /*0860*/  HADD2.F32 R10, -RZ, R11.reuse.H0_H0 ;  /* 0x2000000bff0a7230 */ /* 0x100fe40000004100 */
[----:B------:R-:W-:Y:S01]  /*0870*/  FADD.FTZ R18, RZ, R0 ;  /* 0x00000000ff127221 */ /* 0x000fe20000010000 */
[----:B------:R-:W-:Y:S01]  /*0880*/  FFMA.FTZ R20, R0, R0, RZ ;  /* 0x0000000000147223 */ /* 0x000fe200000100ff */
[----:B------:R-:W-:-:S02]  /*0890*/  HADD2.F32 R11, -RZ, R11.H1_H1 ;  /* 0x3000000bff0b7230 */ /* 0x000fc40000004100 */
[----:B------:R-:W-:Y:S01]  /*08a0*/  FADD.FTZ R19, R18, R9 ;  /* 0x0000000912137221 */ /* 0x000fe20000010000 */
[----:B------:R-:W-:-:S03]  /*08b0*/  FFMA.FTZ R21, R9, R9, R20 ;  /* 0x0000000909157223 */ /* 0x000fc60000010014 */
[----:B------:R-:W-:Y:S01]  /*08c0*/  FADD.FTZ R18, R19, R10 ;  /* 0x0000000a13127221 */ /* 0x000fe20000010000 */
[----:B------:R-:W-:-:S03]  /*08d0*/  FFMA.FTZ R20, R10, R10, R21 ;  /* 0x0000000a0a147223 */ /* 0x000fc60000010015 */
[----:B------:R-:W-:Y:S01]  /*08e0*/  FADD.FTZ R18, R18, R11 ;  /* 0x0000000b12127221 */ /* 0x000fe20000010000 */
[----:B------:R-:W-:Y:S01]  /*08f0*/  FFMA.FTZ R19, R11, R11, R20 ;  /* 0x0000000b0b137223 */ /* 0x000fe20000010014 */
[----:B------:R-:W-:-:S04]  /*0900*/  IMAD.MOV.U32 R20, RZ, RZ, RZ ;  /* 0x000000ffff147224 */ /* 0x000fc800078e00ff */
[----:B--2---:R0:W-:Y:S02]  /*0910*/  STS.64 [R22], R18 ;  /* 0x0000001216007388 */ /* 0x0041e40000000a00 */
[----:B0-----:R-:W-:Y:S01]  /*0920*/  HFMA2.MMA R22, -RZ, RZ, 0, 0 ;  /* 0x00000000ff167435 */ /* 0x001fe200000001ff */
[----:B------:R-:W-:Y:S06]  /*0930*/  BAR.SYNC.DEFER_BLOCKING 0x0 ;  /* 0x0000000000007b1d */ /* 0x000fec0000010000 */
[----:B------:R-:W-:Y:S05]  /*0940*/  @P0 BRA `(.L_x_3705) ;  /* 0x0000000000b40947 */ /* 0x000fea0003800000 */
[----:B------:R-:W0:Y:S04]  /*0950*/  LDS.64 R18, [R36] ;  /* 0x0000000024127984 */ /* 0x000e280000000a00 */
        /* <DEDUP_REMOVED lines=44> */
.L_x_3705:
[----:B------:R-:W-:Y:S05]  /*0c20*/  BSYNC B0 ;  /* 0x0000000000007941 */ /* 0x000fea0003800000 */
.L_x_3704:
[----:B------:R-:W0:Y:S01]  /*0c30*/  S2R R21, SR_TID.X ;  /* 0x0000000000157919 */ /* 0x000e220000002100 */
[C---:B------:R-:W-:Y:S02]  /*0c40*/  LOP3.LUT P0, RZ, R26.reuse, 0xffffffe1, RZ, 0xc0, !PT ;  /* 0xffffffe11aff7812 */ /* 0x040fe4000780c0ff */
[----:B------:R-:W-:Y:S01]  /*0c50*/  MOV R24, UR4 ;  /* 0x0000000400187c02 */ /* 0x000fe20008000f00 */
[----:B------:R-:W1:Y:S01]  /*0c60*/  SHFL.BFLY PT, R19, R20, 0x1, 0x1f ;  /* 0x0c201f0014137f89 */ /* 0x000e6200000e0000 */
[----:B------:R-:W-:Y:S01]  /*0c70*/  ISETP.NE.AND P1, PT, R26, RZ, PT ;  /* 0x000000ff1a00720c */ /* 0x000fe20003f25270 */
[----:B-1----:R-:W-:Y:S02]  /*0c80*/  FADD.FTZ R18, R19, R20 ;  /* 0x0000001413127221 */ /* 0x002fe40000010000 */
[----:B------:R-:W1:Y:S01]  /*0c90*/  SHFL.BFLY PT, R19, R22, 0x1, 0x1f ;  /* 0x0c201f0016137f89 */ /* 0x000e6200000e0000 */
[----:B0-----:R-:W-:-:S05]  /*0ca0*/  SHF.R.U32.HI R23, RZ, 0x1, R21 ;  /* 0x00000001ff177819 */ /* 0x001fca0000011615 */
[----:B------:R-:W0:Y:S01]  /*0cb0*/  @!P0 LDC R21, c[0x0][0x10] ;  /* 0x00000400ff158b82 */ /* 0x000e220000000800 */
[----:B-1----:R-:W-:Y:S01]  /*0cc0*/  FADD.FTZ R19, R19, R22 ;  /* 0x0000001613137221 */ /* 0x002fe20000010000 */
[----:B0-----:R-:W-:Y:S01]  /*0cd0*/  @!P0 IMAD R21, R21, R24, UR12 ;  /* 0x0000000c15158e24 */ /* 0x001fe2000f8e0218 */
[----:B------:R-:W-:-:S04]  /*0ce0*/  @!P0 SHF.L.U32 R24, R23, 0x7, RZ ;  /* 0x0000000717188819 */ /* 0x000fc800000006ff */
[----:B------:R-:W-:-:S04]  /*0cf0*/  @!P0 LOP3.LUT R24, R24, 0xffffff80, R25, 0xe2, !PT ;  /* 0xffffff8018188812 */ /* 0x000fc800078ee219 */
[----:B------:R-:W-:Y:S02]  /*0d00*/  @!P0 LEA R24, R21, R24, 0xb ;  /* 0x0000001815188211 */ /* 0x000fe400078e58ff */
[----:B------:R-:W0:Y:S02]  /*0d10*/  @!P0 LDC.64 R20, c[0x0][0x248] ;  /* 0x00009200ff148b82 */ /* 0x000e240000000a00 */
[----:B------:R-:W-:-:S05]  /*0d20*/  @!P0 SHF.L.U32 R23, R24, 0x1, RZ ;  /* 0x0000000118178819 */ /* 0x000fca00000006ff */
[----:B0-----:R-:W-:-:S05]  /*0d30*/  @!P0 IMAD.WIDE.U32 R20, R23, 0x4, R20 ;  /* 0x0000000417148825 */ /* 0x001fca00078e0014 */
[----:B------:R0:W-:Y:S01]  /*0d40*/  @!P0 STG.E.64 desc[UR10][R20.64], R18 ;  /* 0x0000001214008986 */ /* 0x0001e2000c101b0a */
[----:B------:R-:W-:Y:S01]  /*0d50*/  BAR.SYNC.DEFER_BLOCKING 0x0 ;  /* 0x0000000000007b1d */ /* 0x000fe20000010000 */
[----:B------:R-:W-:-:S05]  /*0d60*/  ISETP.GT.U32.AND P0, PT, R26, 0xff, PT ;  /* 0x000000ff1a00780c */ /* 0x000fca0003f04070 */
[----:B------:R-:W-:Y:S08]  /*0d70*/  @P1 BRA `(.L_x_3706) ;  /* 0x0000000000401947 */ /* 0x000ff00003800000 */
[----:B0-----:R-:W0:Y:S01]  /*0d80*/  LDC.64 R18, c[0x0][0x250] ;  /* 0x00009400ff127b82 */ /* 0x001e220000000a00 */
[----:B------:R-:W-:Y:S02]  /*0d90*/  MOV R21, UR12 ;  /* 0x0000000c00157c02 */ /* 0x000fe40008000f00 */
[----:B------:R-:W-:-:S03]  /*0da0*/  ISETP.NE.AND P1, PT, R25, RZ, PT ;  /* 0x000000ff1900720c */ /* 0x000fc60003f25270 */
[----:B0-----:R-:W-:Y:S01]  /*0db0*/  IMAD.WIDE.U32 R18, R21, 0x4, R18 ;  /* 0x0000000415127825 */ /* 0x001fe200078e0012 */
[----:B------:R-:W-:-:S04]  /*0dc0*/  MOV R21, 0x7fffff81 ;  /* 0x7fffff8100157802 */ /* 0x000fc80000000f00 */
[----:B------:R-:W-:Y:S01]  /*0dd0*/  SEL R21, R21, 0x1, !P1 ;  /* 0x0000000115157807 */ /* 0x000fe20004800000 */
[----:B------:R-:W-:Y:S06]  /*0de0*/  MEMBAR.ALL.GPU ;  /* 0x0000000000007992 */ /* 0x000fec000000a000 */
[----:B------:R-:W-:-:S00]  /*0df0*/  ERRBAR ;  /* 0x00000000000079ab */ /* 0x000fc00000000000 */
[----:B------:R-:W-:Y:S06]  /*0e00*/  CGAERRBAR ;  /* 0x00000000000075ab */ /* 0x000fec0000000000 */
[----:B------:R0:W5:Y:S02]  /*0e10*/  ATOM.E.ADD.STRONG.GPU PT, R21, desc[UR10][R18.64], R21 ;  /* 0x000000151215798a */ /* 0x00016400081ee1ca */
.L_x_3707:
[----:B------:R-:W2:Y:S04]  /*0e20*/  LD.E.STRONG.GPU R20, desc[UR10][R18.64] ;  /* 0x0000000a12147980 */ /* 0x000ea8000c10f900 */
[----:B--2---:R-:W-:Y:S01]  /*0e30*/  CCTL.IVALL ;  /* 0x00000000ff00798f */ /* 0x004fe20002000000 */
[----:B------:R-:W-:Y:S05]  /*0e40*/  YIELD ;  /* 0x0000000000007946 */ /* 0x000fea0003800000 */
[----:B-----5:R-:W-:-:S04]  /*0e50*/  LOP3.LUT R20, R20, R21, RZ, 0x3c, !PT ;  /* 0x0000001514147212 */ /* 0x020fc800078e3cff */
[----:B------:R-:W-:-:S13]  /*0e60*/  ISETP.GT.AND P1, PT, R20, -0x1, PT ;  /* 0xffffffff1400780c */ /* 0x000fda0003f24270 */
[----:B------:R-:W-:Y:S05]  /*0e70*/  @P1 BRA `(.L_x_3707) ;  /* 0xfffffffc00e81947 */ /* 0x000fea000383ffff */
.L_x_3706:
        /* <DEDUP_REMOVED lines=14> */
[----:B------:R-:W-:-:S04]  /*0f60*/  LEA R18, R21, R18, 0xb ;  /* 0x0000001215127211 */ /* 0x000fc800078e58ff */
[----:B------:R-:W-:-:S04]  /*0f70*/  IADD3 R18, R18, R19, RZ ;  /* 0x0000001312127210 */ /* 0x000fc80007ffe0ff */
[----:B------:R-:W-:-:S04]  /*0f80*/  SHF.L.U32 R26, R18, 0x1, RZ ;  /* 0x00000001121a7819 */ /* 0x000fc800000006ff */
[C---:B------:R-:W-:Y:S01]  /*0f90*/  IADD3 R24, R26.reuse, 0x20, RZ ;  /* 0x000000201a187810 */ /* 0x040fe20007ffe0ff */
[----:B-1----:R-:W-:-:S04]  /*0fa0*/  IMAD.WIDE.U32 R20, R26, 0x4, R2 ;  /* 0x000000041a147825 */ /* 0x002fc800078e0002 */
[----:B------:R-:W-:Y:S02]  /*0fb0*/  VIADD R22, R26, 0x40 ;  /* 0x000000401a167836 */ /* 0x000fe40000000000 */
[--C-:B------:R-:W-:Y:S01]  /*0fc0*/  IMAD.WIDE.U32 R24, R24, 0x4, R2.reuse ;  /* 0x0000000418187825 */ /* 0x100fe200078e0002 */
[----:B------:R-:W2:Y:S03]  /*0fd0*/  LDG.E.64 R20, desc[UR10][R20.64] ;  /* 0x0000000a14147981 */ /* 0x000ea6000c1e1b00 */
[----:B------:R-:W-:Y:S02]  /*0fe0*/  IMAD.WIDE.U32 R22, R22, 0x4, R2 ;  /* 0x0000000416167825 */ /* 0x000fe400078e0002 */
[----:B------:R-:W3:Y:S01]  /*0ff0*/  LDG.E.64 R24, desc[UR10][R24.64] ;  /* 0x0000000a18187981 */ /* 0x000ee2000c1e1b00 */
[----:B------:R-:W-:-:S03]  /*1000*/  IADD3 R18, R26, 0x60, RZ ;  /* 0x000000601a127810 */ /* 0x000fc60007ffe0ff */
        /* <DEDUP_REMOVED lines=32> */
.L_x_3709:
[----:B------:R-:W-:Y:S05]  /*1210*/  BSYNC B0 ;  /* 0x0000000000007941 */ /* 0x000fea0003800000 */
.L_x_3708:
        /* <DEDUP_REMOVED lines=11> */
[----:B---3--:R-:W-:Y:S01]  /*12d0*/  LOP3.LUT P0, RZ, R27, 0xffffff0f, RZ, 0xc0, !PT ;  /* 0xffffff0f1bff7812 */ /* 0x008fe2000780c0ff */
[----:B0-----:R-:W-:Y:S01]  /*12e0*/  FADD.FTZ R23, R20, R23 ;  /* 0x0000001714177221 */ /* 0x001fe20000010000 */
[----:B--2---:R-:W-:Y:S02]  /*12f0*/  SHF.R.U32.HI R20, RZ, 0x1, R28 ;  /* 0x00000001ff147819 */ /* 0x004fe4000001161c */
[----:B------:R-:W0:Y:S01]  /*1300*/  S2R R28, SR_CTAID.X ;  /* 0x00000000001c7919 */ /* 0x000e220000002500 */
[----:B-1----:R-:W-:-:S08]  /*1310*/  FADD.FTZ R22, R21, R22 ;  /* 0x0000001615167221 */ /* 0x002fd00000010000 */
[----:B------:R-:W-:Y:S01]  /*1320*/  @!P0 LOP3.LUT R20, R20, 0x7ffffff8, RZ, 0xc0, !PT ;  /* 0x7ffffff814148812 */ /* 0x000fe200078ec0ff */
[----:B------:R-:W1:Y:S04]  /*1330*/  SHFL.BFLY PT, R24, R23, 0x2, 0x1f ;  /* 0x0c401f0017187f89 */ /* 0x000e6800000e0000 */
[----:B------:R-:W2:Y:S01]  /*1340*/  SHFL.BFLY PT, R25, R22, 0x2, 0x1f ;  /* 0x0c401f0016197f89 */ /* 0x000ea200000e0000 */
[----:B-1----:R-:W-:Y:S01]  /*1350*/  FADD.FTZ R24, R23, R24 ;  /* 0x0000001817187221 */ /* 0x002fe20000010000 */
[----:B--2---:R-:W-:-:S04]  /*1360*/  FADD.FTZ R25, R22, R25 ;  /* 0x0000001916197221 */ /* 0x004fc80000010000 */
[----:B------:R-:W1:Y:S04]  /*1370*/  SHFL.BFLY PT, R19, R24, 0x1, 0x1f ;  /* 0x0c201f0018137f89 */ /* 0x000e6800000e0000 */
[----:B------:R-:W2:Y:S01]  /*1380*/  SHFL.BFLY PT, R26, R25, 0x1, 0x1f ;  /* 0x0c201f00191a7f89 */ /* 0x000ea200000e0000 */
[----:B-1----:R-:W-:-:S04]  /*1390*/  FADD.FTZ R18, R24, R19 ;  /* 0x0000001318127221 */ /* 0x002fc80000010000 */
[----:B------:R-:W-:Y:S01]  /*13a0*/  @!P0 FMUL.FTZ R18, R18, 6.5104170062113553286e-05 ;  /* 0x3888888912128820 */ /* 0x000fe20000410000 */
[----:B--2---:R-:W-:-:S03]  /*13b0*/  FADD.FTZ R26, R25, R26 ;  /* 0x0000001a191a7221 */ /* 0x004fc60000010000 */
[----:B------:R-:W-:-:S04]  /*13c0*/  @!P0 FMUL.FTZ R19, R18, R18 ;  /* 0x0000001212138220 */ /* 0x000fc80000410000 */
[----:B------:R-:W-:-:S05]  /*13d0*/  @!P0 FFMA.FTZ R19, R26, 6.5104170062113553286e-05, -R19 ;  /* 0x388888891a138823 */ /* 0x000fca0000010813 */
[----:B------:R-:W-:-:S05]  /*13e0*/  @!P0 FMNMX.FTZ R19, RZ, R19, !PT ;  /* 0x00000013ff138209 */ /* 0x000fca0007810000 */
[----:B------:R1:W-:Y:S01]  /*13f0*/  @!P0 STS.64 [R20+UR6], R18 ;  /* 0x0000001214008988 */ /* 0x0003e20008000a06 */
[----:B------:R-:W-:Y:S01]  /*1400*/  BAR.SYNC.DEFER_BLOCKING 0x0 ;  /* 0x0000000000007b1d */ /* 0x000fe20000010000 */
[----:B0-----:R-:W-:-:S04]  /*1410*/  LOP3.LUT P0, RZ, R28, 0x7f, RZ, 0xc0, !PT ;  /* 0x0000007f1cff7812 */ /* 0x001fc8000780c0ff */
[----:B------:R-:W-:-:S04]  /*1420*/  ISETP.GT.U32.OR P0, PT, R27, 0xf, P0 ;  /* 0x0000000f1b00780c */ /* 0x000fc80000704470 */
[----:B------:R-:W-:-:S13]  /*1430*/  ISETP.EQ.OR.EX P0, PT, RZ, UR15, P0, P1 ;  /* 0x0000000fff007c0c */ /* 0x000fda0008702710 */
[----:B-1----:R-:W-:Y:S05]  /*1440*/  @P0 BRA `(.L_x_3711) ;  /* 0x0000000000340947 */ /* 0x002fea0003800000 */
[----:B------:R-:W0:Y:S01]  /*1450*/  S2R R28, SR_TID.X ;  /* 0x00000000001c7919 */ /* 0x000e220000002100 */
[----:B------:R-:W-:Y:S02]  /*1460*/  IADD3 R18, R27, UR7, RZ ;  /* 0x000000071b127c10 */ /* 0x000fe4000fffe0ff */
[----:B------:R-:W-:Y:S02]  /*1470*/  MOV R19, UR9 ;  /* 0x0000000900137c02 */ /* 0x000fe40008000f00 */
[----:B------:R-:W-:Y:S02]  /*1480*/  MOV R21, UR9 ;  /* 0x0000000900157c02 */ /* 0x000fe40008000f00 */
[----:B------:R-:W-:Y:S02]  /*1490*/  LEA R19, P0, R19, R18, 0x5 ;  /* 0x0000001213137211 */ /* 0x000fe400078028ff */
[----:B------:R-:W-:Y:S02]  /*14a0*/  SHF.R.S32.HI R18, RZ, 0x1f, R18 ;  /* 0x0000001fff127819 */ /* 0x000fe40000011412 */
[----:B------:R-:W-:-:S04]  /*14b0*/  MOV R20, UR5 ;  /* 0x0000000500147c02 */ /* 0x000fc80008000f00 */
[----:B------:R-:W-:Y:S02]  /*14c0*/  LEA.HI.X R20, R21, R18, R20, 0x5, P0 ;  /* 0x0000001215147211 */ /* 0x000fe400000f2c14 */
[----:B------:R-:W-:-:S04]  /*14d0*/  LEA R18, P0, R19, UR14, 0x3 ;  /* 0x0000000e13127c11 */ /* 0x000fc8000f8018ff */
[----:B------:R-:W-:Y:S02]  /*14e0*/  LEA.HI.X R19, R19, UR15, R20, 0x3, P0 ;  /* 0x0000000f13137c11 */ /* 0x000fe400080f1c14 */
[----:B0-----:R-:W-:-:S05]  /*14f0*/  SHF.L.U32 R28, R28, 0x3, RZ ;  /* 0x000000031c1c7819 */ /* 0x001fca00000006ff */
[----:B------:R-:W0:Y:S04]  /*1500*/  LDS.64 R20, [R28+UR6] ;  /* 0x000000061c147984 */ /* 0x000e280008000a00 */
[----:B0-----:R0:W-:Y:S02]  /*1510*/  STG.E.64 desc[UR10][R18.64], R20 ;  /* 0x0000001412007986 */ /* 0x0011e4000c101b0a */
.L_x_3711:
[----:B------:R-:W-:Y:S05]  /*1520*/  BSYNC B0 ;  /* 0x0000000000007941 */ /* 0x000fea0003800000 */
.L_x_3710:
[----:B0-----:R-:W0:Y:S01]  /*1530*/  LDS.64 R18, [R37] ;  /* 0x0000000025127984 */ /* 0x001e220000000a00 */
[----:B------:R-:W-:Y:S01]  /*1540*/  ULDC UR8, c[0x0][0x230] ;  /* 0x00008c0000087ab9 */ /* 0x000fe20000000800 */
[----:B-----5:R-:W-:Y:S01]  /*1550*/  HADD2.F32 R21, -RZ, R12.H0_H0 ;  /* 0x2000000cff157230 */ /* 0x020fe20000004100 */
[----:B------:R-:W-:Y:S01]  /*1560*/  ULDC.64 UR14, c[0x0][0x210] ;  /* 0x00008400000e7ab9 */ /* 0x000fe20000000a00 */
[----:B------:R-:W-:Y:S01]  /*1570*/  HADD2.F32 R23, -RZ, R14.H0_H0 ;  /* 0x2000000eff177230 */ /* 0x000fe20000004100 */
[----:B------:R-:W-:Y:S02]  /*1580*/  UIADD3 UR9, UP0, UR9, 0x1, URZ ;  /* 0x0000000109097890 */ /* 0x000fe4000ff1e03f */
[----:B------:R-:W-:Y:S01]  /*1590*/  ULOP3.LUT UR4, UR4, 0x1, URZ, 0x3c, !UPT ;  /* 0x0000000104047892 */ /* 0x000fe2000f8e3c3f */
[----:B0-----:R-:W-:Y:S01]  /*15a0*/  FADD.FTZ R19, R19, UR8 ;  /* 0x0000000813137e21 */ /* 0x001fe20008010000 */
[--C-:B------:R-:W-:Y:S01]  /*15b0*/  FADD.FTZ R0, R0, -R18.reuse ;  /* 0x8000001200007221 */ /* 0x100fe20000010000 */
[----:B------:R-:W-:Y:S01]  /*15c0*/  FADD.FTZ R20, R9, -R18 ;  /* 0x8000001209147221 */ /* 0x000fe20000010000 */
[----:B------:R-:W-:-:S02]  /*15d0*/  HADD2.F32 R9, -RZ, R12.H1_H1 ;  /* 0x3000000cff097230 */ /* 0x000fc40000004100 */
[----:B------:R-:W-:Y:S01]  /*15e0*/  FADD.FTZ R10, R10, -R18 ;  /* 0x800000120a0a7221 */ /* 0x000fe20000010000 */
[----:B------:R-:W-:Y:S01]  /*15f0*/  UIMAD UR8, UR5, 0x78000, URZ ;  /* 0x00078000050878a4 */ /* 0x000fe2000f8e023f */
[----:B------:R-:W0:Y:S01]  /*1600*/  MUFU.RSQ R19, R19 ;  /* 0x0000001300137308 */ /* 0x000e220000001400 */
[----:B------:R-:W-:Y:S01]  /*1610*/  UIADD3.X UR5, URZ, UR5, URZ, UP0, !UPT ;  /* 0x000000053f057290 */ /* 0x000fe200087fe43f */
[----:B0-----:R-:W-:Y:S01]  /*1620*/  FMUL.FTZ R0, R0, R19 ;  /* 0x0000001300007220 */ /* 0x001fe20000410000 */
[----:B------:R-:W-:-:S03]  /*1630*/  FMUL.FTZ R20, R19, R20 ;  /* 0x0000001413147220 */ /* 0x000fc60000410000 */
[----:B------:R-:W-:Y:S01]  /*1640*/  FFMA.FTZ R0, R0, R21, R23 ;  /* 0x0000001500007223 */ /* 0x000fe20000010017 */
[----:B------:R-:W-:-:S05]  /*1650*/  HADD2.F32 R21, -RZ, R14.H1_H1 ;  /* 0x3000000eff157230 */ /* 0x000fca0000004100 */
[----:B------:R-:W-:Y:S01]  /*1660*/  FFMA.FTZ R9, R20, R9, R21 ;  /* 0x0000000914097223 */ /* 0x000fe20000010015 */
[----:B------:R-:W-:Y:S01]  /*1670*/  FADD.FTZ R20, R11, -R18 ;  /* 0x800000120b147221 */ /* 0x000fe20000010000 */
[----:B------:R-:W-:Y:S02]  /*1680*/  HADD2.F32 R18, -RZ, R15.H0_H0 ;  /* 0x2000000fff127230 */ /* 0x000fe40000004100 */
[--C-:B------:R-:W-:Y:S01]  /*1690*/  HADD2.F32 R11, -RZ, R13.reuse.H1_H1 ;  /* 0x3000000dff0b7230 */ /* 0x100fe20000004100 */
[----:B------:R-:W-:Y:S01]  /*16a0*/  F2FP.F16.F32.PACK_AB R0, R9, R0 ;  /* 0x000000000900723e */ /* 0x000fe200000000ff */
[C---:B------:R-:W-:Y:S01]  /*16b0*/  FMUL.FTZ R9, R19.reuse, R10 ;  /* 0x0000000a13097220 */ /* 0x040fe20000410000 */
[----:B------:R-:W-:Y:S01]  /*16c0*/  FMUL.FTZ R20, R19, R20 ;  /* 0x0000001413147220 */ /* 0x000fe20000410000 */
[----:B------:R-:W-:Y:S02]  /*16d0*/  HADD2.F32 R10, -RZ, R13.H0_H0 ;  /* 0x2000000dff0a7230 */ /* 0x000fe40000004100 */
[----:B------:R-:W-:-:S03]  /*16e0*/  HADD2.F32 R19, -RZ, R15.H1_H1 ;  /* 0x3000000fff137230 */ /* 0x000fc60000004100 */
[--C-:B------:R-:W-:Y:S01]  /*16f0*/  FFMA.FTZ R9, R9, R10, R18.reuse ;  /* 0x0000000a09097223 */ /* 0x100fe20000010012 */
[----:B------:R-:W-:Y:S01]  /*1700*/  LEA R10, P0, R16, UR14, 0x1 ;  /* 0x0000000e100a7c11 */ /* 0x000fe2000f8008ff */
[----:B------:R-:W-:Y:S01]  /*1710*/  FFMA.FTZ R20, R20, R11, R19 ;  /* 0x0000000b14147223 */ /* 0x000fe20000010013 */
[----:B------:R-:W-:Y:S01]  /*1720*/  IADD3 R11, R17, UR8, RZ ;  /* 0x00000008110b7c10 */ /* 0x000fe2000fffe0ff */
[----:B------:R-:W-:Y:S01]  /*1730*/  ULOP3.LUT UR8, UR12, 0x1, URZ, 0xc0, !UPT ;  /* 0x000000010c087892 */ /* 0x000fe2000f8ec03f */
[----:B------:R-:W-:Y:S02]  /*1740*/  PRMT R17, R0, 0x7632, R17 ;  /* 0x0000763200117816 */ /* 0x000fe40000000011 */
[----:B------:R-:W-:Y:S02]  /*1750*/  F2FP.F16.F32.PACK_AB R9, R20, R9 ;  /* 0x000000091409723e */ /* 0x000fe400000000ff */
[----:B------:R-:W-:Y:S01]  /*1760*/  LEA.HI.X R11, R16, UR15, R11, 0x1, P0 ;  /* 0x0000000f100b7c11 */ /* 0x000fe200080f0c0b */
[----:B------:R-:W-:Y:S01]  /*1770*/  ULDC.64 UR14, c[0x0][0x238] ;  /* 0x00008e00000e7ab9 */ /* 0x000fe20000000a00 */
[C---:B------:R-:W-:Y:S01]  /*1780*/  PRMT R18, R9.reuse, 0x7610, R18 ;  /* 0x0000761009127816 */ /* 0x040fe20000000012 */
[----:B------:R-:W-:Y:S01]  /*1790*/  UISETP.GE.U32.AND UP0, UPT, UR9, UR14, UPT ;  /* 0x0000000e0900728c */ /* 0x000fe2000bf06070 */
[----:B------:R-:W-:Y:S01]  /*17a0*/  PRMT R19, R9, 0x7632, R19 ;  /* 0x0000763209137816 */ /* 0x000fe20000000013 */
[----:B------:R0:W-:Y:S01]  /*17b0*/  STG.E.U16 desc[UR10][R10.64+0x2], R17 ;  /* 0x000002110a007986 */ /* 0x0001e2000c10150a */
[----:B------:R-:W-:Y:S01]  /*17c0*/  MOV R9, UR8 ;  /* 0x0000000800097c02 */ /* 0x000fe20008000f00 */
[----:B------:R-:W-:-:S02]  /*17d0*/  UISETP.GE.AND.EX UP0, UPT, UR5, UR15, UPT, UP0 ;  /* 0x0000000f0500728c */ /* 0x000fc4000bf06300 */
[----:B------:R-:W-:Y:S04]  /*17e0*/  STG.E.U16 desc[UR10][R10.64+0x4], R18 ;  /* 0x000004120a007986 */ /* 0x000fe8000c10150a */
[----:B------:R-:W-:Y:S01]  /*17f0*/  STG.E.U16 desc[UR10][R10.64+0x6], R19 ;  /* 0x000006130a007986 */ /* 0x000fe2000c10150a */
[----:B------:R-:W-:Y:S01]  /*1800*/  PLOP3.LUT P0, PT, PT, PT, UP0, 0x80, 0x0 ;  /* 0x000000000000781c */ /* 0x000fe20003f0f008 */
[----:B0-----:R-:W-:Y:S02]  /*1810*/  IMAD.WIDE.U32 R16, R27, -0x77777777, RZ ;  /* 0x888888891b107825 */ /* 0x001fe400078e00ff */
[----:B------:R0:W-:Y:S03]  /*1820*/  STG.E.U16 desc[UR10][R10.64], R0 ;  /* 0x000000000a007986 */ /* 0x0001e6000c10150a */
[----:B------:R-:W-:-:S05]  /*1830*/  SHF.R.U32.HI R16, RZ, 0x7, R17 ;  /* 0x00000007ff107819 */ /* 0x000fca0000011611 */
[----:B0-----:R-:W-:-:S04]  /*1840*/  IMAD R0, R16, -0xf0, R27 ;  /* 0xffffff1010007824 */ /* 0x001fc800078e021b */
[----:B------:R-:W-:-:S05]  /*1850*/  IMAD R0, R9, 0xf0, R0 ;  /* 0x000000f009007824 */ /* 0x000fca00078e0200 */
[----:B------:R-:W-:Y:S01]  /*1860*/  SHF.L.U32 R17, R0, 0x2, RZ ;  /* 0x0000000200117819 */ /* 0x000fe200000006ff */
[----:B------:R-:W-:Y:S06]  /*1870*/  @!P0 BRA `(.L_x_3712) ;  /* 0xffffffec00a48947 */ /* 0x000fec000383ffff */
[----:B------:R-:W-:Y:S05]  /*1880*/  EXIT ;  /* 0x000000000000794d */ /* 0x000fea0003800000 */
.L_x_3713:
        /* <DEDUP_REMOVED lines=15> */
.L_x_3960:


//--------------------- .text._ZN13group_norm_v214gn_cuda_kernelI6__halfLi480ELi1ELi32ELi60ELi256ELb0ELi4ELi960ELi960ELi4ELb1ELi2ELb0ELb0ENS_16CompileConditionILi900EEEEEvPT_PKS4_S7_S7_flPfS8_Pj --------------------------
	.section	.text._ZN13group_norm_v214gn_cuda_kernelI6__halfLi480ELi1ELi32ELi60ELi256ELb0ELi4ELi960ELi960ELi4ELb1ELi2ELb0ELb0ENS_16CompileConditionILi900EEEEEvPT_PKS4_S7_S7_flPfS8_Pj,"ax",@progbits
	.align	128
        .global         _ZN13group_norm_v214gn_cuda_kernelI6__halfLi480ELi1ELi32ELi60ELi256ELb0ELi4ELi960ELi960ELi4ELb1ELi2ELb0ELb0ENS_16CompileConditionILi900EEEEEvPT_PKS4_S7_S7_flPfS8_Pj
        .type           _ZN13group_norm_v214gn_cuda_kernelI6__halfLi480ELi1ELi32ELi60ELi256ELb0ELi4ELi960ELi960ELi4ELb1ELi2ELb0ELb0ENS_16CompileConditionILi900EEEEEvPT_PKS4_S7_S7_flPfS8_Pj,@function
        .size           _ZN13group_norm_v214gn_cuda_kernelI6__halfLi480ELi1ELi32ELi60ELi256ELb0ELi4ELi960ELi960ELi4ELb1ELi2ELb0ELb0ENS_16CompileConditionILi900EEEEEvPT_PKS4_S7_S7_flPfS8_Pj,(.L_x_3961 - _ZN13group_norm_v214gn_cuda_kernelI6__halfLi480ELi1ELi32ELi60ELi256ELb0ELi4ELi960ELi960ELi4ELb1ELi2ELb0ELb0ENS_16CompileConditionILi900EEEEEvPT_PKS4_S7_S7_flPfS8_Pj)
        .other          _ZN13group_norm_v214gn_cuda_kernelI6__halfLi480ELi1ELi32ELi60ELi256ELb0ELi4ELi960ELi960ELi4ELb1ELi2ELb0ELb0ENS_16CompileConditionILi900EEEEEvPT_PKS4_S7_S7_flPfS8_Pj,@"STO_CUDA_ENTRY STV_DEFAULT"
_ZN13group_norm_v214gn_cuda_kernelI6__halfLi480ELi1ELi32ELi60ELi256ELb0ELi4ELi960ELi960ELi4ELb1ELi2ELb0ELb0ENS_16CompileConditionILi900EEEEEvPT_PKS4_S7_S7_flPfS8_Pj:
.text._ZN13group_norm_v214gn_cuda_kernelI6__halfLi480ELi1ELi32ELi60ELi256ELb0ELi4ELi960ELi960ELi4ELb1ELi2ELb0ELb0ENS_16CompileConditionILi900EEEEEvPT_PKS4_S7_S7_flPfS8_Pj:
        /* <DEDUP_REMOVED lines=8> */
[C---:B------:R-:W-:Y:S01]  /*0080*/  LOP3.LUT R4, R2.reuse, 0x1, RZ, 0xc0, !PT ;  /* 0x0000000102047812 */ /* 0x040fe200078ec0ff */
[----:B------:R-:W-:Y:S01]  /*0090*/  ULDC.64 UR4, c[0x0][0x220] ;  /* 0x0000880000047ab9 */ /* 0x000fe20000000a00 */
[----:B------:R-:W-:Y:S01]  /*00a0*/  ULDC.64 UR6, c[0x0][0x228] ;  /* 0x00008a0000067ab9 */ /* 0x000fe20000000a00 */
[----:B------:R-:W-:Y:S01]  /*00b0*/  ULDC.64 UR8, c[0x0][0x208] ;  /* 0x0000820000087ab9 */ /* 0x000fe20000000a00 */
[----:B------:R-:W1:Y:S01]  /*00c0*/  S2R R55, SR_CTAID.X ;  /* 0x0000000000377919 */ /* 0x000e620000002500 */
[----:B------:R-:W-:Y:S01]  /*00d0*/  SHF.L.U32 R22, R2, 0x4, RZ ;  /* 0x0000000402167819 */ /* 0x000fe200000006ff */
[----:B------:R-:W2:Y:S01]  /*00e0*/  LDC.64 R64, c[0x0][0x250] ;  /* 0x00009400ff407b82 */ /* 0x000ea20000000a00 */
[----:B0-----:R-:W-:-:S05]  /*00f0*/  IMAD.WIDE.U32 R32, R3, -0x77777777, RZ ;  /* 0x8888888903207825 */ /* 0x001fca00078e00ff */
[----:B------:R-:W-:-:S05]  /*0100*/  SHF.R.U32.HI R32, RZ, 0x7, R33 ;  /* 0x00000007ff207819 */ /* 0x000fca0000011621 */
        /* <DEDUP_REMOVED lines=12> */
[----:B------:R-:W-:Y:S01]  /*01d0*/  LOP3.LUT R22, R22, 0x10, RZ, 0xc0, !PT ;  /* 0x0000001016167812 */ /* 0x000fe200078ec0ff */
[----:B------:R-:W-:Y:S01]  /*01e0*/  IMAD R6, R4, 0x3c0, RZ ;  /* 0x000003c004067824 */ /* 0x000fe200078e02ff */
[----:B------:R-:W-:Y:S01]  /*01f0*/  SHF.R.U32.HI R5, RZ, 0x1, R3 ;  /* 0x00000001ff057819 */ /* 0x000fe20000011603 */
[----:B------:R-:W-:Y:S01]  /*0200*/  UMOV UR4, 0x400 ;  /* 0x0000040000047882 */ /* 0x000fe20000000000 */
[----:B-1----:R-:W-:Y:S01]  /*0210*/  LOP3.LUT P0, RZ, R55, 0x3f, RZ, 0xc0, !PT ;  /* 0x0000003f37ff7812 */ /* 0x002fe2000780c0ff */
[----:B--2---:R-:W-:Y:S01]  /*0220*/  IMAD.WIDE.U32 R64, R2, 0x4, R64 ;  /* 0x0000000402407825 */ /* 0x004fe200078e0040 */
[----:B------:R-:W-:-:S02]  /*0230*/  IADD3 R7, R5, R22, RZ ;  /* 0x0000001605077210 */ /* 0x000fc40007ffe0ff */
[----:B------:R-:W-:Y:S02]  /*0240*/  LEA R4, R23, R6, 0x2 ;  /* 0x0000000617047211 */ /* 0x000fe400078e10ff */
[----:B------:R-:W-:Y:S01]  /*0250*/  LOP3.LUT R55, R55, 0x3f, RZ, 0xc0, !PT ;  /* 0x0000003f37377812 */ /* 0x000fe200078ec0ff */
[----:B------:R-:W-:Y:S01]  /*0260*/  IMAD R7, R7, 0x3c, -R6 ;  /* 0x0000003c07077824 */ /* 0x000fe200078e0a06 */
[----:B------:R-:W-:Y:S01]  /*0270*/  SHF.L.U32 R8, R5, 0x6, RZ ;  /* 0x0000000605087819 */ /* 0x000fe200000006ff */
[----:B------:R-:W-:Y:S01]  /*0280*/  IMAD.WIDE.U32 R4, R4, -0x77777777, RZ ;  /* 0x8888888904047825 */ /* 0x000fe200078e00ff */
[----:B------:R-:W-:Y:S02]  /*0290*/  IADD3 R49, RZ, -R22, RZ ;  /* 0x80000016ff317210 */ /* 0x000fe40007ffe0ff */
[----:B------:R-:W-:Y:S02]  /*02a0*/  LOP3.LUT R55, R8, 0xffffffc0, R55, 0xe2, !PT ;  /* 0xffffffc008377812 */ /* 0x000fe400078ee237 */
[----:B------:R-:W-:-:S02]  /*02b0*/  IADD3 R6, R7, 0x4, RZ ;  /* 0x0000000407067810 */ /* 0x000fc40007ffe0ff */
[C---:B------:R-:W-:Y:S02]  /*02c0*/  IADD3 R18, R7.reuse, 0x24, RZ ;  /* 0x0000002407127810 */ /* 0x040fe40007ffe0ff */
[C---:B------:R-:W-:Y:S01]  /*02d0*/  IADD3 R8, R7.reuse, 0x8, RZ ;  /* 0x0000000807087810 */ /* 0x040fe20007ffe0ff */
[----:B0-----:R-:W-:Y:S01]  /*02e0*/  ULEA UR6, UR5, UR4, 0x18 ;  /* 0x0000000405067291 */ /* 0x001fe2000f8ec03f */
[C---:B------:R-:W-:Y:S01]  /*02f0*/  IADD3 R9, R7.reuse, 0xc, RZ ;  /* 0x0000000c07097810 */ /* 0x040fe20007ffe0ff */
[----:B------:R-:W-:Y:S01]  /*0300*/  UIADD3 UR4, UR4, 0x1680, URZ ;  /* 0x0000168004047890 */ /* 0x000fe2000fffe03f */
[C---:B------:R-:W-:Y:S02]  /*0310*/  IADD3 R10, R7.reuse, 0x10, RZ ;  /* 0x00000010070a7810 */ /* 0x040fe40007ffe0ff */
[C---:B------:R-:W-:Y:S01]  /*0320*/  IADD3 R11, R7.reuse, 0x14, RZ ;  /* 0x00000014070b7810 */ /* 0x040fe20007ffe0ff */
[----:B------:R-:W-:Y:S01]  /*0330*/  ULEA UR5, UR5, UR4, 0x18 ;  /* 0x0000000405057291 */ /* 0x000fe2000f8ec03f */
[----:B------:R-:W-:-:S02]  /*0340*/  IADD3 R12, R7, 0x18, RZ ;  /* 0x00000018070c7810 */ /* 0x000fc40007ffe0ff */
[C---:B------:R-:W-:Y:S01]  /*0350*/  IADD3 R14, R7.reuse, 0x1c, RZ ;  /* 0x0000001c070e7810 */ /* 0x040fe20007ffe0ff */
[----:B------:R-:W-:Y:S01]  /*0360*/  UMOV UR4, URZ ;  /* 0x0000003f00047c82 */ /* 0x000fe20008000000 */
[C---:B------:R-:W-:Y:S02]  /*0370*/  IADD3 R16, R7.reuse, 0x20, RZ ;  /* 0x0000002007107810 */ /* 0x040fe40007ffe0ff */
[C---:B------:R-:W-:Y:S02]  /*0380*/  IADD3 R21, R7.reuse, 0x28, RZ ;  /* 0x0000002807157810 */ /* 0x040fe40007ffe0ff */
[C---:B------:R-:W-:Y:S02]  /*0390*/  IADD3 R28, R7.reuse, 0x2c, RZ ;  /* 0x0000002c071c7810 */ /* 0x040fe40007ffe0ff */
[C---:B------:R-:W-:Y:S02]  /*03a0*/  IADD3 R30, R7.reuse, 0x30, RZ ;  /* 0x00000030071e7810 */ /* 0x040fe40007ffe0ff */
[----:B------:R-:W-:-:S02]  /*03b0*/  IADD3 R33, R7, 0x34, RZ ;  /* 0x0000003407217810 */ /* 0x000fc40007ffe0ff */
[----:B------:R-:W-:Y:S02]  /*03c0*/  IADD3 R34, R7, 0x38, RZ ;  /* 0x0000003807227810 */ /* 0x000fe40007ffe0ff */
[----:B------:R-:W-:Y:S01]  /*03d0*/  MOV R42, UR6 ;  /* 0x00000006002a7c02 */ /* 0x000fe20008000f00 */
[----:B------:R-:W-:Y:S01]  /*03e0*/  ULDC.64 UR6, c[0x0][0x240] ;  /* 0x0000900000067ab9 */ /* 0x000fe20000000a00 */
[----:B------:R-:W-:Y:S02]  /*03f0*/  SHF.R.S32.HI R6, RZ, 0x2, R6 ;  /* 0x00000002ff067819 */ /* 0x000fe40000011406 */
[----:B------:R-:W-:Y:S01]  /*0400*/  SHF.R.S32.HI R19, RZ, 0x2, R18 ;  /* 0x00000002ff137819 */ /* 0x000fe20000011412 */
[--C-:B------:R-:W-:Y:S01]  /*0410*/  IMAD R23, R23, 0x18, R42.reuse ;  /* 0x0000001817177824 */ /* 0x100fe200078e022a */
[----:B------:R-:W-:Y:S01]  /*0420*/  LEA.HI R49, R5, R49, RZ, 0x1b ;  /* 0x0000003105317211 */ /* 0x000fe200078fd8ff */
[----:B------:R-:W-:Y:S01]  /*0430*/  IMAD R6, R6, 0x18, R42 ;  /* 0x0000001806067824 */ /* 0x000fe200078e022a */
[----:B------:R-:W-:-:S02]  /*0440*/  SHF.R.S32.HI R4, RZ, 0x2, R7 ;  /* 0x00000002ff047819 */ /* 0x000fc40000011407 */
[----:B------:R-:W-:Y:S02]  /*0450*/  SHF.R.S32.HI R8, RZ, 0x2, R8 ;  /* 0x00000002ff087819 */ /* 0x000fe40000011408 */
[----:B------:R-:W-:Y:S01]  /*0460*/  SHF.R.S32.HI R9, RZ, 0x2, R9 ;  /* 0x00000002ff097819 */ /* 0x000fe20000011409 */
[--C-:B------:R-:W-:Y:S01]  /*0470*/  IMAD R4, R4, 0x18, R42.reuse ;  /* 0x0000001804047824 */ /* 0x100fe200078e022a */
[----:B------:R-:W-:Y:S01]  /*0480*/  SHF.L.U32 R5, R3, 0x3, RZ ;  /* 0x0000000303057819 */ /* 0x000fe200000006ff */
        /* <DEDUP_REMOVED lines=24> */
[----:B------:R-:W-:Y:S01]  /*0610*/  IADD3 R5, R19, R6, RZ ;  /* 0x0000000613057210 */ /* 0x000fe20007ffe0ff */
[----:B------:R-:W-:Y:S01]  /*0620*/  IMAD R42, R35, 0x18, R42 ;  /* 0x00000018232a7824 */ /* 0x000fe200078e022a */
[C---:B------:R-:W-:Y:S01]  /*0630*/  IADD3 R6, R19.reuse, R8, RZ ;  /* 0x0000000813067210 */ /* 0x040fe20007ffe0ff */
[----:B------:R-:W-:Y:S01]  /*0640*/  HFMA2.MMA R21, -RZ, RZ, 0, 0 ;  /* 0x00000000ff157435 */ /* 0x000fe200000001ff */
[----:B------:R-:W-:-:S02]  /*0650*/  IADD3 R7, R19, R10, RZ ;  /* 0x0000000a13077210 */ /* 0x000fc40007ffe0ff */
[C---:B------:R-:W-:Y:S02]  /*0660*/  IADD3 R8, R19.reuse, R12, RZ ;  /* 0x0000000c13087210 */ /* 0x040fe40007ffe0ff */
[C---:B------:R-:W-:Y:S02]  /*0670*/  IADD3 R9, R19.reuse, R14, RZ ;  /* 0x0000000e13097210 */ /* 0x040fe40007ffe0ff */
[C---:B------:R-:W-:Y:S02]  /*0680*/  IADD3 R10, R19.reuse, R16, RZ ;  /* 0x00000010130a7210 */ /* 0x040fe40007ffe0ff */
[C---:B------:R-:W-:Y:S02]  /*0690*/  IADD3 R11, R19.reuse, R18, RZ ;  /* 0x00000012130b7210 */ /* 0x040fe40007ffe0ff */
[----:B------:R-:W-:Y:S02]  /*06a0*/  IADD3 R4, R4, R19, RZ ;  /* 0x0000001304047210 */ /* 0x000fe40007ffe0ff */
[----:B------:R-:W-:-:S02]  /*06b0*/  IADD3 R12, R19, R28, RZ ;  /* 0x0000001c130c7210 */ /* 0x000fc40007ffe0ff */
[C---:B------:R-:W-:Y:S02]  /*06c0*/  IADD3 R13, R19.reuse, R30, RZ ;  /* 0x0000001e130d7210 */ /* 0x040fe40007ffe0ff */
[C---:B------:R-:W-:Y:S02]  /*06d0*/  IADD3 R14, R19.reuse, R34, RZ ;  /* 0x00000022130e7210 */ /* 0x040fe40007ffe0ff */
[C---:B------:R-:W-:Y:S02]  /*06e0*/  IADD3 R15, R19.reuse, R36, RZ ;  /* 0x00000024130f7210 */ /* 0x040fe40007ffe0ff */
[C---:B------:R-:W-:Y:S02]  /*06f0*/  IADD3 R16, R19.reuse, R38, RZ ;  /* 0x0000002613107210 */ /* 0x040fe40007ffe0ff */
[C---:B------:R-:W-:Y:S02]  /*0700*/  IADD3 R17, R19.reuse, R40, RZ ;  /* 0x0000002813117210 */ /* 0x040fe40007ffe0ff */
[----:B------:R-:W-:-:S02]  /*0710*/  IADD3 R18, R19, R42, RZ ;  /* 0x0000002a13127210 */ /* 0x000fc40007ffe0ff */
[----:B------:R-:W-:Y:S02]  /*0720*/  ISETP.GT.U32.OR P0, PT, R3, 0xf, P0 ;  /* 0x0000000f0300780c */ /* 0x000fe40000704470 */
[----:B------:R-:W-:Y:S02]  /*0730*/  IADD3 R19, R22, R3, RZ ;  /* 0x0000000316137210 */ /* 0x000fe40007ffe0ff */
[----:B------:R-:W-:Y:S02]  /*0740*/  ISETP.EQ.OR.EX P0, PT, RZ, UR7, P0, P1 ;  /* 0x00000007ff007c0c */ /* 0x000fe40008702710 */
[----:B------:R-:W-:Y:S02]  /*0750*/  SHF.R.S32.HI R48, RZ, 0x1f, R19 ;  /* 0x0000001fff307819 */ /* 0x000fe40000011413 */
[----:B------:R-:W-:Y:S02]  /*0760*/  LEA R56, R32, R23, 0x3 ;  /* 0x0000001720387211 */ /* 0x000fe400078e18ff */
[----:B------:R-:W-:-:S07]  /*0770*/  LEA R49, R49, UR5, 0x3 ;  /* 0x0000000531317c11 */ /* 0x000fce000f8e18ff */
.L_x_3722:
[----:B------:R-:W0:Y:S01]  /*0780*/  S2UR UR10, SR_CTAID.X ;  /* 0x00000000000a79c3 */ /* 0x000e220000002500 */
[----:B------:R-:W-:Y:S01]  /*0790*/  MOV R52, R0 ;  /* 0x0000000000347202 */ /* 0x000fe20000000f00 */
[----:B------:R-:W-:Y:S01]  /*07a0*/  IMAD R23, R21, 0x78000, RZ ;  /* 0x0007800015177824 */ /* 0x000fe200078e02ff */
[----:B------:R-:W-:-:S03]  /*07b0*/  MOV R53, RZ ;  /* 0x000000ff00357202 */ /* 0x000fc60000000f00 */
[----:B------:R-:W-:-:S05]  /*07c0*/  IMAD.WIDE.U32 R52, R20, 0x78000, R52 ;  /* 0x0007800014347825 */ /* 0x000fca00078e0034 */
[----:B------:R-:W-:Y:S01]  /*07d0*/  IADD3 R53, R53, R23, RZ ;  /* 0x0000001735357210 */ /* 0x000fe20007ffe0ff */
[----:B0-----:R-:W-:-:S04]  /*07e0*/  USHF.L.U32 UR6, UR10, 0x2, URZ ;  /* 0x000000020a067899 */ /* 0x001fc8000800063f */
[----:B------:R-:W-:-:S06]  /*07f0*/  ULOP3.LUT UR6, UR6, 0xfc, URZ, 0xc0, !UPT ;  /* 0x000000fc06067892 */ /* 0x000fcc000f8ec03f */
[----:B------:R-:W-:Y:S01]  /*0800*/  IADD3 R32, R32, UR6, RZ ;  /* 0x0000000620207c10 */ /* 0x000fe2000fffe0ff */
[----:B------:R-:W-:-:S04]  /*0810*/  ULDC.64 UR6, c[0x0][0x218] ;  /* 0x0000860000067ab9 */ /* 0x000fc80000000a00 */
[----:B--2---:R-:W-:-:S05]  /*0820*/  IMAD R29, R32, 0x780, RZ ;  /* 0x00000780201d7824 */ /* 0x004fca00078e02ff */
        /* <DEDUP_REMOVED lines=10> */
[----:B------:R-:W3:Y:S01]  /*08d0*/  LDG.E.64.CONSTANT R28, desc[UR8][R28.64] ;  /* 0x000000081c1c7981 */ /* 0x000ee2000c1e9b00 */
[C---:B------:R-:W-:Y:S01]  /*08e0*/  LOP3.LUT P1, RZ, R3.reuse, 0xffffffe1, RZ, 0xc0, !PT ;  /* 0xffffffe103ff7812 */ /* 0x040fe2000782c0ff */
[----:B------:R-:W-:Y:S01]  /*08f0*/  BSSY B0, `(.L_x_3714) ;  /* 0x000004d000007945 */ /* 0x000fe20003800000 */
[----:B------:R-:W-:-:S11]  /*0900*/  ISETP.GT.U32.AND P2, PT, R3, 0x1f, PT ;  /* 0x0000001f0300780c */ /* 0x000fd60003f44070 */
[----:B------:R-:W0:Y:S08]  /*0910*/  @!P1 LDC R63, c[0x0][0x10] ;  /* 0x00000400ff3f9b82 */ /* 0x000e300000000800 */
[----:B------:R-:W1:Y:S01]  /*0920*/  @!P1 LDC.64 R66, c[0x0][0x248] ;  /* 0x00009200ff429b82 */ /* 0x000e620000000a00 */
[--C-:B--2---:R-:W-:Y:S02]  /*0930*/  HADD2.F32 R0, -RZ, R22.reuse.H0_H0 ;  /* 0x20000016ff007230 */ /* 0x104fe40000004100 */
[----:B------:R-:W-:-:S02]  /*0940*/  HADD2.F32 R57, -RZ, R22.H1_H1 ;  /* 0x30000016ff397230 */ /* 0x000fc40000004100 */
[--C-:B------:R-:W-:Y:S02]  /*0950*/  HADD2.F32 R54, -RZ, R23.reuse.H0_H0 ;  /* 0x20000017ff367230 */ /* 0x100fe40000004100 */
[----:B------:R-:W-:Y:S01]  /*0960*/  FFMA.FTZ R32, R0, R0, RZ ;  /* 0x0000000000207223 */ /* 0x000fe200000100ff */
[----:B------:R-:W-:Y:S01]  /*0970*/  FADD.FTZ R30, RZ, R0 ;  /* 0x00000000ff1e7221 */ /* 0x000fe20000010000 */
[----:B------:R-:W-:Y:S02]  /*0980*/  HADD2.F32 R59, -RZ, R23.H1_H1 ;  /* 0x30000017ff3b7230 */ /* 0x000fe40000004100 */
[----:B------:R-:W-:Y:S01]  /*0990*/  FFMA.FTZ R33, R57, R57, R32 ;  /* 0x0000003939217223 */ /* 0x000fe20000010020 */
[----:B------:R-:W-:-:S03]  /*09a0*/  FADD.FTZ R31, R30, R57 ;  /* 0x000000391e1f7221 */ /* 0x000fc60000010000 */
[----:B------:R-:W-:Y:S01]  /*09b0*/  FFMA.FTZ R30, R54, R54, R33 ;  /* 0x00000036361e7223 */ /* 0x000fe20000010021 */
[----:B------:R-:W-:Y:S01]  /*09c0*/  FADD.FTZ R22, R31, R54 ;  /* 0x000000361f167221 */ /* 0x000fe20000010000 */
[--C-:B---3--:R-:W-:Y:S02]  /*09d0*/  HADD2.F32 R58, -RZ, R28.reuse.H0_H0 ;  /* 0x2000001cff3a7230 */ /* 0x108fe40000004100 */
[----:B------:R-:W-:Y:S01]  /*09e0*/  FFMA.FTZ R31, R59, R59, R30 ;  /* 0x0000003b3b1f7223 */ /* 0x000fe2000001001e */
[----:B------:R-:W-:Y:S01]  /*09f0*/  FADD.FTZ R23, R22, R59 ;  /* 0x0000003b16177221 */ /* 0x000fe20000010000 */
[----:B------:R-:W-:Y:S02]  /*0a00*/  HADD2.F32 R61, -RZ, R28.H1_H1 ;  /* 0x3000001cff3d7230 */ /* 0x000fe40000004100 */
[----:B------:R-:W-:Y:S01]  /*0a10*/  FFMA.FTZ R28, R58, R58, R31 ;  /* 0x0000003a3a1c7223 */ /* 0x000fe2000001001f */
[----:B------:R-:W-:Y:S01]  /*0a20*/  FADD.FTZ R22, R23, R58 ;  /* 0x0000003a17167221 */ /* 0x000fe20000010000 */
[----:B------:R-:W-:-:S02]  /*0a30*/  HADD2.F32 R60, -RZ, R29.H0_H0 ;  /* 0x2000001dff3c7230 */ /* 0x000fc40000004100 */
[----:B------:R-:W-:Y:S01]  /*0a40*/  FFMA.FTZ R31, R61, R61, R28 ;  /* 0x0000003d3d1f7223 */ /* 0x000fe2000001001c */
[----:B------:R-:W-:Y:S01]  /*0a50*/  FADD.FTZ R23, R22, R61 ;  /* 0x0000003d16177221 */ /* 0x000fe20000010000 */
[----:B------:R-:W-:Y:S02]  /*0a60*/  HADD2.F32 R62, -RZ, R29.H1_H1 ;  /* 0x3000001dff3e7230 */ /* 0x000fe40000004100 */
[----:B------:R-:W-:Y:S01]  /*0a70*/  FFMA.FTZ R31, R60, R60, R31 ;  /* 0x0000003c3c1f7223 */ /* 0x000fe2000001001f */
[----:B------:R-:W-:-:S03]  /*0a80*/  FADD.FTZ R29, R23, R60 ;  /* 0x0000003c171d7221 */ /* 0x000fc60000010000 */
[----:B------:R-:W-:Y:S01]  /*0a90*/  FFMA.FTZ R23, R62, R62, R31 ;  /* 0x0000003e3e177223 */ /* 0x000fe2000001001f */
[----:B------:R-:W-:Y:S01]  /*0aa0*/  FADD.FTZ R22, R29, R62 ;  /* 0x0000003e1d167221 */ /* 0x000fe20000010000 */
[----:B------:R-:W-:-:S04]  /*0ab0*/  CS2R R30, SRZ ;  /* 0x00000000001e7805 */ /* 0x000fc8000001ff00 */
        /* <DEDUP_REMOVED lines=48> */
.L_x_3715:
[----:B------:R-:W-:Y:S05]  /*0dc0*/  BSYNC B0 ;  /* 0x0000000000007941 */ /* 0x000fea0003800000 */
.L_x_3714:
[----:B--2---:R-:W0:Y:S01]  /*0dd0*/  SHFL.BFLY PT, R23, R30, 0x1, 0x1f ;  /* 0x0c201f001e177f89 */ /* 0x004e2200000e0000 */
[----:B------:R-:W-:Y:S01]  /*0de0*/  @!P1 IMAD R22, R63, UR4, R2 ;  /* 0x000000043f169c24 */ /* 0x000fe2000f8e0202 */
[C---:B------:R-:W-:Y:S02]  /*0df0*/  ISETP.NE.AND P3, PT, R3.reuse, RZ, PT ;  /* 0x000000ff0300720c */ /* 0x040fe40003f65270 */
[----:B------:R-:W1:Y:S01]  /*0e00*/  SHFL.BFLY PT, R28, R31, 0x1, 0x1f ;  /* 0x0c201f001f1c7f89 */ /* 0x000e6200000e0000 */
[----:B------:R-:W-:Y:S02]  /*0e10*/  ISETP.GT.U32.AND P2, PT, R3, 0xff, PT ;  /* 0x000000ff0300780c */ /* 0x000fe40003f44070 */
[----:B------:R-:W-:Y:S02]  /*0e20*/  @!P1 LEA R22, R22, R55, 0xa ;  /* 0x0000003716169211 */ /* 0x000fe400078e50ff */
[----:B------:R-:W-:Y:S02]  /*0e30*/  MOV R34, RZ ;  /* 0x000000ff00227202 */ /* 0x000fe40000000f00 */
[----:B------:R-:W-:-:S05]  /*0e40*/  @!P1 SHF.L.U32 R29, R22, 0x1, RZ ;  /* 0x00000001161d9819 */ /* 0x000fca00000006ff */
        /* <DEDUP_REMOVED lines=14> */
.L_x_3717:
[----:B------:R-:W2:Y:S04]  /*0f30*/  LD.E.STRONG.GPU R22, desc[UR8][R64.64] ;  /* 0x0000000840167980 */ /* 0x000ea8000c10f900 */
[----:B--2---:R-:W-:Y:S01]  /*0f40*/  CCTL.IVALL ;  /* 0x00000000ff00798f */ /* 0x004fe20002000000 */
[----:B------:R-:W-:Y:S05]  /*0f50*/  YIELD ;  /* 0x0000000000007946 */ /* 0x000fea0003800000 */
[----:B-----5:R-:W-:-:S04]  /*0f60*/  LOP3.LUT R22, R22, R23, RZ, 0x3c, !PT ;  /* 0x0000001716167212 */ /* 0x020fc800078e3cff */
[----:B------:R-:W-:-:S13]  /*0f70*/  ISETP.GT.AND P1, PT, R22, -0x1, PT ;  /* 0xffffffff1600780c */ /* 0x000fda0003f24270 */
[----:B------:R-:W-:Y:S05]  /*0f80*/  @P1 BRA `(.L_x_3717) ;  /* 0xfffffffc00e81947 */ /* 0x000fea000383ffff */
.L_x_3716:
[----:B------:R-:W-:Y:S05]  /*0f90*/  WARPSYNC.ALL ;  /* 0x0000000000007948 */ /* 0x000fea0003800000 */
[----:B------:R-:W-:Y:S06]  /*0fa0*/  BAR.SYNC.DEFER_BLOCKING 0x0 ;  /* 0x0000000000007b1d */ /* 0x000fec0000010000 */
[----:B------:R-:W-:Y:S04]  /*0fb0*/  BSSY B0, `(.L_x_3718) ;  /* 0x000001e000007945 */ /* 0x000fe80003800000 */
[----:B------:R-:W-:Y:S05]  /*0fc0*/  @P2 BRA `(.L_x_3719) ;  /* 0x0000000000702947 */ /* 0x000fea0003800000 */
[----:B------:R-:W1:Y:S01]  /*0fd0*/  LDC R29, c[0x0][0x10] ;  /* 0x00000400ff1d7b82 */ /* 0x000e620000000800 */
[----:B0-----:R-:W-:-:S04]  /*0fe0*/  SHF.L.U32 R23, R3, 0x2, RZ ;  /* 0x0000000203177819 */ /* 0x001fc800000006ff */
[----:B------:R-:W-:-:S03]  /*0ff0*/  LOP3.LUT R23, R23, 0x7fffffc0, RZ, 0xc0, !PT ;  /* 0x7fffffc017177812 */ /* 0x000fc600078ec0ff */
[----:B------:R-:W0:Y:S01]  /*1000*/  LDC.64 R32, c[0x0][0x248] ;  /* 0x00009200ff207b82 */ /* 0x000e220000000a00 */
[----:B-1----:R-:W-:Y:S01]  /*1010*/  IMAD R22, R29, UR4, R2 ;  /* 0x000000041d167c24 */ /* 0x002fe2000f8e0202 */
[----:B------:R-:W-:-:S04]  /*1020*/  LOP3.LUT R29, R3, 0xf, RZ, 0xc0, !PT ;  /* 0x0000000f031d7812 */ /* 0x000fc800078ec0ff */
[----:B------:R-:W-:-:S04]  /*1030*/  LEA R22, R22, R23, 0xa ;  /* 0x0000001716167211 */ /* 0x000fc800078e50ff */
[----:B------:R-:W-:-:S04]  /*1040*/  IADD3 R22, R22, R29, RZ ;  /* 0x0000001d16167210 */ /* 0x000fc80007ffe0ff */
[----:B------:R-:W-:-:S04]  /*1050*/  SHF.L.U32 R31, R22, 0x1, RZ ;  /* 0x00000001161f7819 */ /* 0x000fc800000006ff */
[C---:B------:R-:W-:Y:S01]  /*1060*/  IADD3 R29, R31.reuse, 0x20, RZ ;  /* 0x000000201f1d7810 */ /* 0x040fe20007ffe0ff */
[C---:B0-----:R-:W-:Y:S01]  /*1070*/  IMAD.WIDE.U32 R22, R31.reuse, 0x4, R32 ;  /* 0x000000041f167825 */ /* 0x041fe200078e0020 */
        /* <DEDUP_REMOVED lines=17> */
.L_x_3719:
[----:B------:R-:W-:Y:S05]  /*1190*/  BSYNC B0 ;  /* 0x0000000000007941 */ /* 0x000fea0003800000 */
.L_x_3718:
        /* <DEDUP_REMOVED lines=11> */
[----:B------:R-:W-:-:S03]  /*1250*/  @!P1 SHF.R.U32.HI R29, RZ, 0x1, R3 ;  /* 0x00000001ff1d9819 */ /* 0x000fc60000011603 */
[----:B------:R-:W1:Y:S01]  /*1260*/  SHFL.BFLY PT, R33, R32, 0x2, 0x1f ;  /* 0x0c401f0020217f89 */ /* 0x000e6200000e0000 */
[----:B0-----:R-:W-:Y:S01]  /*1270*/  FADD.FTZ R31, R30, R31 ;  /* 0x0000001f1e1f7221 */ /* 0x001fe20000010000 */
[----:B-1----:R-:W-:-:S04]  /*1280*/  FADD.FTZ R33, R32, R33 ;  /* 0x0000002120217221 */ /* 0x002fc80000010000 */
[----:B------:R-:W0:Y:S04]  /*1290*/  SHFL.BFLY PT, R22, R31, 0x1, 0x1f ;  /* 0x0c201f001f167f89 */ /* 0x000e2800000e0000 */
[----:B------:R-:W1:Y:S01]  /*12a0*/  SHFL.BFLY PT, R28, R33, 0x1, 0x1f ;  /* 0x0c201f00211c7f89 */ /* 0x000e6200000e0000 */
[----:B0-----:R-:W-:-:S04]  /*12b0*/  FADD.FTZ R22, R31, R22 ;  /* 0x000000161f167221 */ /* 0x001fc80000010000 */
[----:B------:R-:W-:Y:S01]  /*12c0*/  @!P1 FMUL.FTZ R22, R22, 6.5104170062113553286e-05 ;  /* 0x3888888916169820 */ /* 0x000fe20000410000 */
[----:B-1----:R-:W-:-:S03]  /*12d0*/  FADD.FTZ R28, R33, R28 ;  /* 0x0000001c211c7221 */ /* 0x002fc60000010000 */
[----:B------:R-:W-:-:S04]  /*12e0*/  @!P1 FMUL.FTZ R23, R22, R22 ;  /* 0x0000001616179220 */ /* 0x000fc80000410000 */
[----:B------:R-:W-:Y:S01]  /*12f0*/  @!P1 FFMA.FTZ R23, R28, 6.5104170062113553286e-05, -R23 ;  /* 0x388888891c179823 */ /* 0x000fe20000010817 */
[----:B------:R-:W-:-:S04]  /*1300*/  @!P1 LOP3.LUT R28, R29, 0x7ffffff8, RZ, 0xc0, !PT ;  /* 0x7ffffff81d1c9812 */ /* 0x000fc800078ec0ff */
        /* <DEDUP_REMOVED lines=12> */
.L_x_3721:
[----:B------:R-:W-:Y:S05]  /*13d0*/  BSYNC B0 ;  /* 0x0000000000007941 */ /* 0x000fea0003800000 */
.L_x_3720:
[----:B01----:R-:W0:Y:S01]  /*13e0*/  LDS.64 R22, [R49] ;  /* 0x0000000031167984 */ /* 0x003e220000000a00 */
[----:B------:R-:W-:Y:S01]  /*13f0*/  ULDC UR6, c[0x0][0x230] ;  /* 0x00008c0000067ab9 */ /* 0x000fe20000000800 */
[--C-:B-----5:R-:W-:Y:S01]  /*1400*/  HADD2.F32 R35, -RZ, R24.reuse.H0_H0 ;  /* 0x20000018ff237230 */ /* 0x120fe20000004100 */
[----:B------:R-:W-:Y:S01]  /*1410*/  ULDC.64 UR10, c[0x0][0x210] ;  /* 0x00008400000a7ab9 */ /* 0x000fe20000000a00 */
[----:B------:R-:W-:Y:S01]  /*1420*/  HADD2.F32 R37, -RZ, R24.H1_H1 ;  /* 0x30000018ff257230 */ /* 0x000fe20000004100 */
[C---:B------:R-:W-:Y:S01]  /*1430*/  LEA R30, P1, R50.reuse, UR10, 0x1 ;  /* 0x0000000a321e7c11 */ /* 0x040fe2000f8208ff */
[----:B------:R-:W-:Y:S01]  /*1440*/  HADD2.F32 R38, -RZ, R26.H1_H1 ;  /* 0x3000001aff267230 */ /* 0x000fe20000004100 */
[----:B------:R-:W-:Y:S01]  /*1450*/  ULOP3.LUT UR4, UR4, 0x1, URZ, 0x3c, !UPT ;  /* 0x0000000104047892 */ /* 0x000fe2000f8e3c3f */
[----:B------:R-:W-:Y:S01]  /*1460*/  HADD2.F32 R41, -RZ, R25.H0_H0 ;  /* 0x20000019ff297230 */ /* 0x000fe20000004100 */
[----:B------:R-:W-:Y:S01]  /*1470*/  LEA.HI.X R31, R50, UR11, R51, 0x1, P1 ;  /* 0x0000000b321f7c11 */ /* 0x000fe200088f0c33 */
[--C-:B------:R-:W-:Y:S01]  /*1480*/  HADD2.F32 R40, -RZ, R27.reuse.H0_H0 ;  /* 0x2000001bff287230 */ /* 0x100fe20000004100 */
[----:B------:R-:W-:Y:S01]  /*1490*/  IADD3 R20, P1, R20, 0x1, RZ ;  /* 0x0000000114147810 */ /* 0x000fe20007f3e0ff */
[----:B------:R-:W-:-:S02]  /*14a0*/  HADD2.F32 R33, -RZ, R27.H1_H1 ;  /* 0x3000001bff217230 */ /* 0x000fc40000004100 */
[----:B------:R-:W-:Y:S01]  /*14b0*/  IMAD.WIDE.U32 R28, R3, -0x77777777, RZ ;  /* 0x88888889031c7825 */ /* 0x000fe200078e00ff */
[C---:B------:R-:W-:Y:S02]  /*14c0*/  LEA R28, P2, R52.reuse, UR10, 0x1 ;  /* 0x0000000a341c7c11 */ /* 0x040fe4000f8408ff */
[----:B------:R-:W-:Y:S02]  /*14d0*/  IADD3.X R21, RZ, R21, RZ, P1, !PT ;  /* 0x00000015ff157210 */ /* 0x000fe40000ffe4ff */
[----:B------:R-:W-:Y:S02]  /*14e0*/  SHF.R.U32.HI R32, RZ, 0x7, R29 ;  /* 0x00000007ff207819 */ /* 0x000fe4000001161d */
[----:B------:R-:W-:Y:S01]  /*14f0*/  LEA.HI.X R29, R52, UR11, R53, 0x1, P2 ;  /* 0x0000000b341d7c11 */ /* 0x000fe200090f0c35 */
[----:B0-----:R-:W-:Y:S01]  /*1500*/  FADD.FTZ R23, R23, UR6 ;  /* 0x0000000617177e21 */ /* 0x001fe20008010000 */
[--C-:B------:R-:W-:Y:S01]  /*1510*/  FADD.FTZ R34, R0, -R22.reuse ;  /* 0x8000001600227221 */ /* 0x100fe20000010000 */
[--C-:B------:R-:W-:Y:S01]  /*1520*/  FADD.FTZ R36, R57, -R22.reuse ;  /* 0x8000001639247221 */ /* 0x100fe20000010000 */
[--C-:B------:R-:W-:Y:S01]  /*1530*/  FADD.FTZ R54, R54, -R22.reuse ;  /* 0x8000001636367221 */ /* 0x100fe20000010000 */
[--C-:B------:R-:W-:Y:S01]  /*1540*/  FADD.FTZ R42, R59, -R22.reuse ;  /* 0x800000163b2a7221 */ /* 0x100fe20000010000 */
[--C-:B------:R-:W-:Y:S01]  /*1550*/  FADD.FTZ R58, R58, -R22.reuse ;  /* 0x800000163a3a7221 */ /* 0x100fe20000010000 */
[----:B------:R-:W0:Y:S01]  /*1560*/  MUFU.RSQ R23, R23 ;  /* 0x0000001700177308 */ /* 0x000e220000001400 */
[--C-:B------:R-:W-:Y:S01]  /*1570*/  FADD.FTZ R44, R61, -R22.reuse ;  /* 0x800000163d2c7221 */ /* 0x100fe20000010000 */
[--C-:B------:R-:W-:Y:S01]  /*1580*/  FADD.FTZ R60, R60, -R22.reuse ;  /* 0x800000163c3c7221 */ /* 0x100fe20000010000 */
[----:B------:R-:W-:Y:S01]  /*1590*/  FADD.FTZ R62, R62, -R22 ;  /* 0x800000163e3e7221 */ /* 0x000fe20000010000 */
[----:B------:R-:W-:Y:S01]  /*15a0*/  HADD2.F32 R22, -RZ, R26.H0_H0 ;  /* 0x2000001aff167230 */ /* 0x000fe20000004100 */
[----:B------:R-:W-:Y:S01]  /*15b0*/  ULDC.64 UR6, c[0x0][0x238] ;  /* 0x00008e0000067ab9 */ /* 0x000fe20000000a00 */
[----:B------:R-:W-:Y:S01]  /*15c0*/  HADD2.F32 R0, -RZ, R25.H1_H1 ;  /* 0x30000019ff007230 */ /* 0x000fe20000004100 */
        /* <DEDUP_REMOVED lines=13> */
[--C-:B------:R-:W-:Y:S01]  /*16a0*/  FFMA.FTZ R23, R42, R0, R33.reuse ;  /* 0x000000002a177223 */ /* 0x100fe20000010021 */
[----:B------:R-:W-:Y:S01]  /*16b0*/  FFMA.FTZ R58, R35, R58, R22 ;  /* 0x0000003a233a7223 */ /* 0x000fe20000010016 */
[----:B------:R-:W-:Y:S01]  /*16c0*/  FFMA.FTZ R37, R37, R44, R38 ;  /* 0x0000002c25257223 */ /* 0x000fe20000010026 */
[----:B------:R-:W-:Y:S01]  /*16d0*/  F2FP.F16.F32.PACK_AB R34, R39, R34 ;  /* 0x000000222722723e */ /* 0x000fe200000000ff */
[----:B------:R-:W-:Y:S01]  /*16e0*/  FFMA.FTZ R60, R41, R60, R40 ;  /* 0x0000003c293c7223 */ /* 0x000fe20000010028 */
[----:B------:R-:W-:Y:S01]  /*16f0*/  F2FP.F16.F32.PACK_AB R54, R23, R54 ;  /* 0x000000361736723e */ /* 0x000fe200000000ff */
[----:B------:R-:W-:Y:S01]  /*1700*/  FFMA.FTZ R33, R0, R62, R33 ;  /* 0x0000003e00217223 */ /* 0x000fe20000010021 */
[----:B------:R-:W-:Y:S01]  /*1710*/  PRMT R0, R34, 0x7632, R0 ;  /* 0x0000763222007816 */ /* 0x000fe20000000000 */
[----:B------:R-:W-:Y:S01]  /*1720*/  STG.E.U16 desc[UR8][R30.64], R34 ;  /* 0x000000221e007986 */ /* 0x000fe2000c101508 */
[----:B------:R-:W-:Y:S01]  /*1730*/  PRMT R22, R54, 0x7632, R22 ;  /* 0x0000763236167816 */ /* 0x000fe20000000016 */
[----:B------:R-:W-:Y:S01]  /*1740*/  IMAD R23, R32, -0xf0, R3 ;  /* 0xffffff1020177824 */ /* 0x000fe200078e0203 */
[----:B------:R-:W-:Y:S01]  /*1750*/  F2FP.F16.F32.PACK_AB R58, R37, R58 ;  /* 0x0000003a253a723e */ /* 0x000fe200000000ff */
[----:B------:R0:W-:Y:S01]  /*1760*/  STG.E.U16 desc[UR8][R30.64+0x2], R0 ;  /* 0x000002001e007986 */ /* 0x0001e2000c101508 */
[----:B------:R-:W-:-:S03]  /*1770*/  F2FP.F16.F32.PACK_AB R60, R33, R60 ;  /* 0x0000003c213c723e */ /* 0x000fc600000000ff */
[----:B------:R-:W-:Y:S01]  /*1780*/  STG.E.U16 desc[UR8][R30.64+0x4], R54 ;  /* 0x000004361e007986 */ /* 0x000fe2000c101508 */
[----:B------:R-:W-:-:S03]  /*1790*/  PRMT R33, R60, 0x7632, R33 ;  /* 0x000076323c217816 */ /* 0x000fc60000000021 */
[----:B------:R1:W-:Y:S04]  /*17a0*/  STG.E.U16 desc[UR8][R30.64+0x6], R22 ;  /* 0x000006161e007986 */ /* 0x0003e8000c101508 */
[----:B------:R2:W-:Y:S01]  /*17b0*/  STG.E.U16 desc[UR8][R28.64], R58 ;  /* 0x0000003a1c007986 */ /* 0x0005e2000c101508 */
[----:B0-----:R-:W-:-:S03]  /*17c0*/  LOP3.LUT R0, R2, 0x1, RZ, 0xc0, !PT ;  /* 0x0000000102007812 */ /* 0x001fc600078ec0ff */
[----:B------:R2:W-:Y:S02]  /*17d0*/  STG.E.U16 desc[UR8][R28.64+0x4], R60 ;  /* 0x0000043c1c007986 */ /* 0x0005e4000c101508 */
[----:B------:R-:W-:Y:S01]  /*17e0*/  IMAD R0, R0, 0xf0, R23 ;  /* 0x000000f000007824 */ /* 0x000fe200078e0217 */
[----:B-1----:R-:W-:Y:S01]  /*17f0*/  PRMT R31, R58, 0x7632, R31 ;  /* 0x000076323a1f7816 */ /* 0x002fe2000000001f */
[----:B------:R2:W-:Y:S03]  /*1800*/  STG.E.U16 desc[UR8][R28.64+0x6], R33 ;  /* 0x000006211c007986 */ /* 0x0005e6000c101508 */
[----:B------:R-:W-:Y:S01]  /*1810*/  SHF.L.U32 R0, R0, 0x2, RZ ;  /* 0x0000000200007819 */ /* 0x000fe200000006ff */
[----:B------:R2:W-:Y:S01]  /*1820*/  STG.E.U16 desc[UR8][R28.64+0x2], R31 ;  /* 0x0000021f1c007986 */ /* 0x0005e2000c101508 */
[----:B------:R-:W-:Y:S05]  /*1830*/  @!P1 BRA `(.L_x_3722) ;  /* 0xffffffec00d09947 */ /* 0x000fea000383ffff */
[----:B------:R-:W-:Y:S05]  /*1840*/  EXIT ;  /* 0x000000000000794d */ /* 0x000fea0003800000 */
.L_x_3723:
        /* <DEDUP_REMOVED lines=11> */
.L_x_3961:


//--------------------- .text._ZN13group_norm_v214gn_cuda_kernelI6__halfLi480ELi3ELi32ELi60ELi256ELb0ELi4ELi960ELi960ELi4ELb1ELi5ELb0ELb0ENS_16CompileConditionILi900EEEEEvPT_PKS4_S7_S7_flPfS8_Pj --------------------------
	.section	.text._ZN13group_norm_v214gn_cuda_kernelI6__halfLi480ELi3ELi32ELi60ELi256ELb0ELi4ELi960ELi960ELi4ELb1ELi5ELb0ELb0ENS_16CompileConditionILi900EEEEEvPT_PKS4_S7_S7_flPfS8_Pj,"ax",@progbits
	.align	128
        .global         _ZN13group_norm_v214gn_cuda_kernelI6__halfLi480ELi3ELi32ELi60ELi256ELb0ELi4ELi960ELi960ELi4ELb1ELi5ELb0ELb0ENS_16CompileConditionILi900EEEEEvPT_PKS4_S7_S7_flPfS8_Pj
        .type           _ZN13group_norm_v214gn_cuda_kernelI6__halfLi480ELi3ELi32ELi60ELi256ELb0ELi4ELi960ELi960ELi4ELb1ELi5ELb0ELb0ENS_16CompileConditionILi900EEEEEvPT_PKS4_S7_S7_flPfS8_Pj,@function
        .size           _ZN13group_norm_v214gn_cuda_kernelI6__halfLi480ELi3ELi32ELi60ELi256ELb0ELi4ELi960ELi960ELi4ELb1ELi5ELb0ELb0ENS_16CompileConditionILi900EEEEEvPT_PKS4_S7_S7_flPfS8_Pj,(.L_x_3962 - _ZN13group_norm_v214gn_cuda_kernelI6__halfLi480ELi3ELi32ELi60ELi256ELb0ELi4ELi960ELi960ELi4ELb1ELi5ELb0ELb0ENS_16CompileConditionILi900EEEEEvPT_PKS4_S7_S7_flPfS8_Pj)
        .other          _ZN13group_norm_v214gn_cuda_kernelI6__halfLi480ELi3ELi32ELi60ELi256ELb0ELi4ELi960ELi960ELi4ELb1ELi5ELb0ELb0ENS_16CompileConditionILi900EEEEEvPT_PKS4_S7_S7_flPfS8_Pj,@"STO_CUDA_ENTRY STV_DEFAULT"
_ZN13group_norm_v214gn_cuda_kernelI6__halfLi480ELi3ELi32ELi60ELi256ELb0ELi4ELi960ELi960ELi4ELb1ELi5ELb0ELb0ENS_16CompileConditionILi900EEEEEvPT_PKS4_S7_S7_flPfS8_Pj:
.text._ZN13group_norm_v214gn_cuda_kernelI6__halfLi480ELi3ELi32ELi60ELi256ELb0ELi4ELi960ELi960ELi4ELb1ELi5ELb0ELb0ENS_16CompileConditionILi900EEEEEvPT_PKS4_S7_S7_flPfS8_Pj:
[----:B------:R-:W-:Y:S01]  /*0000*/  LDC R1, c[0x0][0x28] ;  /* 0x00000a00ff017b82 */ /* 0x000fe20000000800 */
[----:B------:R-:W0:Y:S01]  /*0010*/  S2R R2, SR_CTAID.Y ;  /* 0x0000000000027919 */ /* 0x000e220000002600 */
[----:B------:R-:W-:Y:S02]  /*0020*/  ULDC.64 UR6, c[0x0][0x238] ;  /* 0x00008e0000067ab9 */ /* 0x000fe40000000a00 */
[----:B------:R-:W-:Y:S02]  /*0030*/  USHF.L.U32 UR10, UR6, 0x1, URZ ;  /* 0x00000001060a7899 */ /* 0x000fe4000800063f */
[----:B------:R-:W-:-:S06]  /*0040*/  USHF.L.U64.HI UR6, UR6, 0x1, UR7 ;  /* 0x0000000106067899 */ /* 0x000fcc0008010207 */
[----:B------:R-:W-:Y:S02]  /*0050*/  MOV R0, UR6 ;  /* 0x0000000600007c02 */ /* 0x000fe40008000f00 */
[----:B0-----:R-:W-:-:S04]  /*0060*/  ISETP.LT.U32.AND P0, PT, R2, UR10, PT ;  /* 0x0000000a02007c0c */ /* 0x001fc8000bf01070 */
[----:B------:R-:W-:-:S13]  /*0070*/  ISETP.GT.AND.EX P0, PT, R0, RZ, PT, P0 ;  /* 0x000000ff0000720c */ /* 0x000fda0003f04300 */
[----:B------:R-:W-:Y:S05]  /*0080*/  @!P0 EXIT ;  /* 0x000000000000894d */ /* 0x000fea0003800000 */
[----:B------:R-:W0:Y:S01]  /*0090*/  S2R R3, SR_TID.X ;  /* 0x0000000000037919 */ /* 0x000e220000002100 */
[----:B------:R-:W-:Y:S01]  /*00a0*/  MOV R5, 0x400 ;  /* 0x0000040000057802 */ /* 0x000fe20000000f00 */
[----:B------:R-:W-:Y:S01]  /*00b0*/  UMOV UR4, URZ ;  /* 0x0000003f00047c82 */ /* 0x000fe20008000000 */
[----:B------:R-:W-:Y:S01]  /*00c0*/  ULDC.64 UR8, c[0x0][0x208] ;  /* 0x0000820000087ab9 */ /* 0x000fe20000000a00 */
[----:B------:R-:W1:Y:S01]  /*00d0*/  S2R R4, SR_CTAID.X ;  /* 0x0000000000047919 */ /* 0x000e620000002500 */
[----:B------:R-:W2:Y:S01]  /*00e0*/  S2R R8, SR_CgaCtaId ;  /* 0x0000000000087919 */ /* 0x000ea20000008800 */
[----:B0-----:R-:W-:Y:S01]  /*00f0*/  IMAD.WIDE.U32 R6, R3, -0x77777777, RZ ;  /* 0x8888888903067825 */ /* 0x001fe200078e00ff */
[----:B-1----:R-:W-:-:S04]  /*0100*/  SHF.L.U32 R0, R4, 0x2, RZ ;  /* 0x0000000204007819 */ /* 0x002fc800000006ff */
[----:B------:R-:W-:Y:S02]  /*0110*/  SHF.R.U32.HI R10, RZ, 0x7, R7 ;  /* 0x00000007ff0a7819 */ /* 0x000fe40000011607 */
[----:B--2---:R-:W-:Y:S01]  /*0120*/  LEA R6, R8, R5, 0x18 ;  /* 0x0000000508067211 */ /* 0x004fe200078ec0ff */
[----:B------:R-:W-:Y:S01]  /*0130*/  IMAD.MOV.U32 R8, RZ, RZ, RZ ;  /* 0x000000ffff087224 */ /* 0x000fe200078e00ff */
[----:B------:R-:W-:Y:S01]  /*0140*/  LOP3.LUT R0, R0, 0xfc, RZ, 0xc0, !PT ;  /* 0x000000fc00007812 */ /* 0x000fe200078ec0ff */
[----:B------:R-:W-:-:S04]  /*0150*/  IMAD R5, R10, -0xf0, R3 ;  /* 0xffffff100a057824 */ /* 0x000fc800078e0203 */
[----:B------:R-:W-:Y:S01]  /*0160*/  IMAD R7, R5, 0x18, R6 ;  /* 0x0000001805077824 */ /* 0x000fe200078e0206 */
[----:B------:R-:W-:Y:S01]  /*0170*/  MOV R6, R2 ;  /* 0x0000000200067202 */ /* 0x000fe20000000f00 */
[----:B------:R-:W-:-:S03]  /*0180*/  IMAD.IADD R0, R0, 0x1, R10 ;  /* 0x0000000100007824 */ /* 0x000fc600078e020a */
[----:B------:R-:W-:Y:S01]  /*0190*/  LEA R7, R10, R7, 0x3 ;  /* 0x000000070a077211 */ /* 0x000fe200078e18ff */
[----:B------:R-:W-:-:S07]  /*01a0*/  IMAD R9, R0, 0x780, RZ ;  /* 0x0000078000097824 */ /* 0x000fce00078e02ff */
.L_x_3736:
[C---:B------:R-:W-:Y:S01]  /*01b0*/  LOP3.LUT R24, R6.reuse, 0x1, RZ, 0xc0, !PT ;  /* 0x0000000106187812 */ /* 0x040fe200078ec0ff */
[----:B------:R-:W-:Y:S01]  /*01c0*/  ULDC.64 UR12, c[0x0][0x218] ;  /* 0x00008600000c7ab9 */ /* 0x000fe20000000a00 */
[--C-:B-1----:R-:W-:Y:S01]  /*01d0*/  SHF.R.U32.HI R0, RZ, 0x1, R8.reuse ;  /* 0x00000001ff007819 */ /* 0x102fe20000011608 */
[----:B------:R-:W0:Y:S01]  /*01e0*/  LDC.64 R16, c[0x0][0x228] ;  /* 0x00008a00ff107b82 */ /* 0x000e220000000a00 */
[----:B------:R-:W-:Y:S01]  /*01f0*/  SHF.R.U64 R13, R6, 0x1, R8 ;  /* 0x00000001060d7819 */ /* 0x000fe20000001208 */
[----:B------:R-:W-:Y:S02]  /*0200*/  IMAD R24, R24, 0x3c0, RZ ;  /* 0x000003c018187824 */ /* 0x000fe400078e02ff */
[----:B------:R-:W-:-:S03]  /*0210*/  IMAD R11, R0, 0x78000, RZ ;  /* 0x00078000000b7824 */ /* 0x000fc600078e02ff */
[----:B------:R-:W-:-:S04]  /*0220*/  LEA R34, R5, R24, 0x2 ;  /* 0x0000001805227211 */ /* 0x000fc800078e10ff */
[----:B------:R-:W-:-:S03]  /*0230*/  SHF.R.S32.HI R35, RZ, 0x1f, R34 ;  /* 0x0000001fff237819 */ /* 0x000fc60000011422 */
[----:B------:R-:W-:-:S05]  /*0240*/  IMAD.WIDE.U32 R12, R13, 0x78000, R34 ;  /* 0x000780000d0c7825 */ /* 0x000fca00078e0022 */
[----:B------:R-:W-:Y:S02]  /*0250*/  IADD3 R14, R13, R11, RZ ;  /* 0x0000000b0d0e7210 */ /* 0x000fe40007ffe0ff */
[C---:B------:R-:W-:Y:S02]  /*0260*/  IADD3 R11, P0, R9.reuse, R12, RZ ;  /* 0x0000000c090b7210 */ /* 0x040fe40007f1e0ff */
[----:B------:R-:W-:Y:S02]  /*0270*/  IADD3 R13, R9, 0xf00, RZ ;  /* 0x00000f00090d7810 */ /* 0x000fe40007ffe0ff */
        /* <DEDUP_REMOVED lines=8> */
[C---:B------:R-:W-:Y:S01]  /*0300*/  SHF.L.U32 R12, R13.reuse, 0x1, RZ ;  /* 0x000000010d0c7819 */ /* 0x040fe200000006ff */
[----:B------:R-:W1:Y:S03]  /*0310*/  LDC.64 R14, c[0x0][0x220] ;  /* 0x00008800ff0e7b82 */ /* 0x000e660000000a00 */
[----:B------:R-:W-:Y:S02]  /*0320*/  SHF.L.U64.HI R13, R13, 0x1, R0 ;  /* 0x000000010d0d7819 */ /* 0x000fe40000010200 */
[----:B------:R-:W-:-:S04]  /*0330*/  IADD3 R20, P0, R12, UR12, RZ ;  /* 0x0000000c0c147c10 */ /* 0x000fc8000ff1e0ff */
        /* <DEDUP_REMOVED lines=8> */
[--C-:B--2---:R-:W-:Y:S02]  /*03c0*/  HADD2.F32 R0, -RZ, R18.reuse.H0_H0 ;  /* 0x20000012ff007230 */ /* 0x104fe40000004100 */
[----:B------:R-:W-:-:S03]  /*03d0*/  HADD2.F32 R27, -RZ, R18.H1_H1 ;  /* 0x30000012ff1b7230 */ /* 0x000fc60000004100 */
[----:B------:R-:W-:Y:S01]  /*03e0*/  FFMA.FTZ R22, R0, R0, RZ ;  /* 0x0000000000167223 */ /* 0x000fe200000100ff */
[----:B------:R-:W-:Y:S01]  /*03f0*/  FADD.FTZ R18, RZ, R0 ;  /* 0x00000000ff127221 */ /* 0x000fe20000010000 */
[--C-:B------:R-:W-:Y:S02]  /*0400*/  HADD2.F32 R26, -RZ, R19.reuse.H0_H0 ;  /* 0x20000013ff1a7230 */ /* 0x100fe40000004100 */
[----:B------:R-:W-:Y:S01]  /*0410*/  FFMA.FTZ R25, R27, R27, R22 ;  /* 0x0000001b1b197223 */ /* 0x000fe20000010016 */
[----:B------:R-:W-:Y:S01]  /*0420*/  FADD.FTZ R23, R18, R27 ;  /* 0x0000001b12177221 */ /* 0x000fe20000010000 */
[----:B------:R-:W-:Y:S02]  /*0430*/  HADD2.F32 R29, -RZ, R19.H1_H1 ;  /* 0x30000013ff1d7230 */ /* 0x000fe40000004100 */
[----:B------:R-:W-:Y:S01]  /*0440*/  FFMA.FTZ R22, R26, R26, R25 ;  /* 0x0000001a1a167223 */ /* 0x000fe20000010019 */
[----:B------:R-:W-:-:S03]  /*0450*/  FADD.FTZ R18, R23, R26 ;  /* 0x0000001a17127221 */ /* 0x000fc60000010000 */
[----:B------:R-:W-:Y:S01]  /*0460*/  FFMA.FTZ R23, R29, R29, R22 ;  /* 0x0000001d1d177223 */ /* 0x000fe20000010016 */
[--C-:B---3--:R-:W-:Y:S02]  /*0470*/  HADD2.F32 R28, -RZ, R20.reuse.H0_H0 ;  /* 0x20000014ff1c7230 */ /* 0x108fe40000004100 */
[----:B------:R-:W-:Y:S01]  /*0480*/  FADD.FTZ R19, R18, R29 ;  /* 0x0000001d12137221 */ /* 0x000fe20000010000 */
[----:B------:R-:W-:Y:S02]  /*0490*/  HADD2.F32 R31, -RZ, R20.H1_H1 ;  /* 0x30000014ff1f7230 */ /* 0x000fe40000004100 */
[----:B------:R-:W-:Y:S01]  /*04a0*/  FFMA.FTZ R20, R28, R28, R23 ;  /* 0x0000001c1c147223 */ /* 0x000fe20000010017 */
[----:B------:R-:W-:Y:S01]  /*04b0*/  FADD.FTZ R18, R19, R28 ;  /* 0x0000001c13127221 */ /* 0x000fe20000010000 */
[--C-:B------:R-:W-:Y:S02]  /*04c0*/  HADD2.F32 R30, -RZ, R21.reuse.H0_H0 ;  /* 0x20000015ff1e7230 */ /* 0x100fe40000004100 */
[----:B------:R-:W-:Y:S01]  /*04d0*/  FFMA.FTZ R23, R31, R31, R20 ;  /* 0x0000001f1f177223 */ /* 0x000fe20000010014 */
[----:B------:R-:W-:Y:S01]  /*04e0*/  FADD.FTZ R19, R18, R31 ;  /* 0x0000001f12137221 */ /* 0x000fe20000010000 */
[----:B------:R-:W-:-:S02]  /*04f0*/  HADD2.F32 R32, -RZ, R21.H1_H1 ;  /* 0x30000015ff207230 */ /* 0x000fc40000004100 */
[----:B------:R-:W-:Y:S01]  /*0500*/  FFMA.FTZ R23, R30, R30, R23 ;  /* 0x0000001e1e177223 */ /* 0x000fe20000010017 */
[----:B------:R-:W-:-:S03]  /*0510*/  FADD.FTZ R21, R19, R30 ;  /* 0x0000001e13157221 */ /* 0x000fc60000010000 */
[----:B------:R-:W-:Y:S01]  /*0520*/  FFMA.FTZ R19, R32, R32, R23 ;  /* 0x0000002020137223 */ /* 0x000fe20000010017 */
[----:B------:R-:W-:Y:S01]  /*0530*/  FADD.FTZ R18, R21, R32 ;  /* 0x0000002015127221 */ /* 0x000fe20000010000 */
[----:B------:R-:W-:-:S04]  /*0540*/  HFMA2.MMA R25, -RZ, RZ, 0, 0 ;  /* 0x00000000ff197435 */ /* 0x000fc800000001ff */
[----:B------:R0:W-:Y:S01]  /*0550*/  STS.64 [R7], R18 ;  /* 0x0000001207007388 */ /* 0x0001e20000000a00 */
[----:B------:R-:W-:Y:S01]  /*0560*/  IMAD.MOV.U32 R20, RZ, RZ, RZ ;  /* 0x000000ffff147224 */ /* 0x000fe200078e00ff */
[----:B------:R-:W-:Y:S06]  /*0570*/  BAR.SYNC.DEFER_BLOCKING 0x0 ;  /* 0x0000000000007b1d */ /* 0x000fec0000010000 */
[----:B------:R-:W-:Y:S05]  /*0580*/  @P0 BRA `(.L_x_3725) ;  /* 0x00000008003c0947 */ /* 0x000fea0003800000 */
[----:B------:R-:W1:Y:S01]  /*0590*/  S2R R21, SR_CgaCtaId ;  /* 0x0000000000157919 */ /* 0x000e620000008800 */
[----:B0-----:R-:W-:Y:S01]  /*05a0*/  SHF.L.U32 R18, R6, 0x4, RZ ;  /* 0x0000000406127819 */ /* 0x001fe200000006ff */
[----:B------:R-:W-:Y:S01]  /*05b0*/  IMAD.SHL.U32 R23, R3, 0x8, RZ ;  /* 0x0000000803177824 */ /* 0x000fe200078e00ff */
[----:B------:R-:W-:Y:S02]  /*05c0*/  MOV R22, 0x400 ;  /* 0x0000040000167802 */ /* 0x000fe40000000f00 */
[----:B------:R-:W-:Y:S02]  /*05d0*/  LOP3.LUT R18, R18, 0x10, RZ, 0xc0, !PT ;  /* 0x0000001012127812 */ /* 0x000fe400078ec0ff */
[----:B------:R-:W-:Y:S02]  /*05e0*/  LOP3.LUT R23, R23, 0x8, RZ, 0xc0, !PT ;  /* 0x0000000817177812 */ /* 0x000fe400078ec0ff */
[----:B------:R-:W-:-:S05]  /*05f0*/  LEA.HI R19, R3, R18, RZ, 0x1f ;  /* 0x0000001203137211 */ /* 0x000fca00078ff8ff */
[----:B------:R-:W-:-:S04]  /*0600*/  IMAD R24, R19, 0x3c, -R24 ;  /* 0x0000003c13187824 */ /* 0x000fc800078e0a18 */
[C---:B------:R-:W-:Y:S01]  /*0610*/  VIADD R33, R24.reuse, 0x8 ;  /* 0x0000000818217836 */ /* 0x040fe20000000000 */
[----:B------:R-:W-:Y:S02]  /*0620*/  SHF.R.S32.HI R19, RZ, 0x1f, R24 ;  /* 0x0000001fff137819 */ /* 0x000fe40000011418 */
[----:B------:R-:W-:Y:S02]  /*0630*/  IADD3 R18, R24, 0x4, RZ ;  /* 0x0000000418127810 */ /* 0x000fe40007ffe0ff */
[----:B------:R-:W-:Y:S02]  /*0640*/  LEA.HI R19, R19, R24, RZ, 0x2 ;  /* 0x0000001813137211 */ /* 0x000fe400078f10ff */
[----:B------:R-:W-:Y:S02]  /*0650*/  SHF.R.S32.HI R36, RZ, 0x1f, R33 ;  /* 0x0000001fff247819 */ /* 0x000fe40000011421 */
[----:B------:R-:W-:Y:S02]  /*0660*/  SHF.R.S32.HI R19, RZ, 0x2, R19 ;  /* 0x00000002ff137819 */ /* 0x000fe40000011413 */
[----:B------:R-:W-:-:S02]  /*0670*/  LEA.HI R36, R36, R33, RZ, 0x2 ;  /* 0x0000002124247211 */ /* 0x000fc400078f10ff */
[----:B------:R-:W-:Y:S02]  /*0680*/  IADD3 R37, R24, 0xc, RZ ;  /* 0x0000000c18257810 */ /* 0x000fe40007ffe0ff */
[----:B-1----:R-:W-:Y:S02]  /*0690*/  LEA R22, R21, R22, 0x18 ;  /* 0x0000001615167211 */ /* 0x002fe400078ec0ff */
[----:B------:R-:W-:Y:S02]  /*06a0*/  SHF.R.S32.HI R21, RZ, 0x1f, R18 ;  /* 0x0000001fff157819 */ /* 0x000fe40000011412 */
[----:B------:R-:W-:Y:S02]  /*06b0*/  SHF.R.S32.HI R33, RZ, 0x2, R36 ;  /* 0x00000002ff217819 */ /* 0x000fe40000011424 */
[----:B------:R-:W-:Y:S01]  /*06c0*/  LEA.HI R21, R21, R18, RZ, 0x2 ;  /* 0x0000001215157211 */ /* 0x000fe200078f10ff */
[----:B------:R-:W-:Y:S01]  /*06d0*/  IMAD R18, R19, 0x18, R22 ;  /* 0x0000001813127824 */ /* 0x000fe200078e0216 */
[----:B------:R-:W-:-:S02]  /*06e0*/  SHF.R.S32.HI R36, RZ, 0x1f, R37 ;  /* 0x0000001fff247819 */ /* 0x000fc40000011425 */
[----:B------:R-:W-:Y:S02]  /*06f0*/  SHF.R.S32.HI R21, RZ, 0x2, R21 ;  /* 0x00000002ff157819 */ /* 0x000fe40000011415 */
[----:B------:R-:W-:Y:S02]  /*0700*/  IADD3 R18, R18, R23, RZ ;  /* 0x0000001712127210 */ /* 0x000fe40007ffe0ff */
[----:B------:R-:W-:Y:S01]  /*0710*/  LEA.HI R37, R36, R37, RZ, 0x2 ;  /* 0x0000002524257211 */ /* 0x000fe200078f10ff */
[----:B------:R-:W-:-:S03]  /*0720*/  IMAD R20, R21, 0x18, R22 ;  /* 0x0000001815147824 */ /* 0x000fc600078e0216 */
[----:B------:R-:W0:Y:S01]  /*0730*/  LDS.64 R18, [R18] ;  /* 0x0000000012127984 */ /* 0x000e220000000a00 */
[----:B------:R-:W-:Y:S02]  /*0740*/  SHF.R.S32.HI R37, RZ, 0x2, R37 ;  /* 0x00000002ff257819 */ /* 0x000fe40000011425 */
[----:B------:R-:W-:-:S06]  /*0750*/  IADD3 R20, R23, R20, RZ ;  /* 0x0000001417147210 */ /* 0x000fcc0007ffe0ff */
[----:B------:R-:W1:Y:S01]  /*0760*/  LDS.64 R20, [R20] ;  /* 0x0000000014147984 */ /* 0x000e620000000a00 */
[----:B0-----:R-:W-:Y:S01]  /*0770*/  FADD.FTZ R25, RZ, R18 ;  /* 0x00000012ff197221 */ /* 0x001fe20000010000 */
[----:B------:R-:W-:Y:S02]  /*0780*/  IMAD R18, R33, 0x18, R22 ;  /* 0x0000001821127824 */ /* 0x000fe400078e0216 */
[----:B------:R-:W-:-:S03]  /*0790*/  FADD.FTZ R36, RZ, R19 ;  /* 0x00000013ff247221 */ /* 0x000fc60000010000 */
[----:B------:R-:W-:Y:S01]  /*07a0*/  IADD3 R18, R23, R18, RZ ;  /* 0x0000001217127210 */ /* 0x000fe20007ffe0ff */
[----:B-1----:R-:W-:Y:S01]  /*07b0*/  FADD.FTZ R25, R25, R20 ;  /* 0x0000001419197221 */ /* 0x002fe20000010000 */
[----:B------:R-:W-:Y:S02]  /*07c0*/  IMAD R20, R37, 0x18, R22 ;  /* 0x0000001825147824 */ /* 0x000fe400078e0216 */
[----:B------:R-:W-:Y:S02]  /*07d0*/  FADD.FTZ R36, R36, R21 ;  /* 0x0000001524247221 */ /* 0x000fe40000010000 */
[----:B------:R-:W0:Y:S01]  /*07e0*/  LDS.64 R18, [R18] ;  /* 0x0000000012127984 */ /* 0x000e220000000a00 */
[----:B------:R-:W-:-:S06]  /*07f0*/  IMAD.IADD R20, R23, 0x1, R20 ;  /* 0x0000000117147824 */ /* 0x000fcc00078e0214 */
[----:B------:R-:W1:Y:S01]  /*0800*/  LDS.64 R20, [R20] ;  /* 0x0000000014147984 */ /* 0x000e620000000a00 */
[----:B0-----:R-:W-:Y:S01]  /*0810*/  FADD.FTZ R36, R36, R19 ;  /* 0x0000001324247221 */ /* 0x001fe20000010000 */
[----:B------:R-:W-:Y:S01]  /*0820*/  IADD3 R19, R24, 0x10, RZ ;  /* 0x0000001018137810 */ /* 0x000fe20007ffe0ff */
[----:B------:R-:W-:-:S03]  /*0830*/  FADD.FTZ R25, R25, R18 ;  /* 0x0000001219197221 */ /* 0x000fc60000010000 */
[----:B------:R-:W-:Y:S01]  /*0840*/  SHF.R.S32.HI R33, RZ, 0x1f, R19 ;  /* 0x0000001fff217819 */ /* 0x000fe20000011413 */
[----:B-1----:R-:W-:-:S03]  /*0850*/  FADD.FTZ R25, R25, R20 ;  /* 0x0000001419197221 */ /* 0x002fc60000010000 */
[----:B------:R-:W-:Y:S01]  /*0860*/  LEA.HI R33, R33, R19, RZ, 0x2 ;  /* 0x0000001321217211 */ /* 0x000fe200078f10ff */
[----:B------:R-:W-:Y:S01]  /*0870*/  FADD.FTZ R36, R36, R21 ;  /* 0x0000001524247221 */ /* 0x000fe20000010000 */
[----:B------:R-:W-:Y:S02]  /*0880*/  IADD3 R19, R24, 0x14, RZ ;  /* 0x0000001418137810 */ /* 0x000fe40007ffe0ff */
[----:B------:R-:W-:Y:S02]  /*0890*/  SHF.R.S32.HI R33, RZ, 0x2, R33 ;  /* 0x00000002ff217819 */ /* 0x000fe40000011421 */
[----:B------:R-:W-:-:S04]  /*08a0*/  SHF.R.S32.HI R18, RZ, 0x1f, R19 ;  /* 0x0000001fff127819 */ /* 0x000fc80000011413 */
[----:B------:R-:W-:Y:S01]  /*08b0*/  LEA.HI R19, R18, R19, RZ, 0x2 ;  /* 0x0000001312137211 */ /* 0x000fe200078f10ff */
[----:B------:R-:W-:-:S03]  /*08c0*/  IMAD R18, R33, 0x18, R22 ;  /* 0x0000001821127824 */ /* 0x000fc600078e0216 */
[----:B------:R-:W-:Y:S01]  /*08d0*/  SHF.R.S32.HI R19, RZ, 0x2, R19 ;  /* 0x00000002ff137819 */ /* 0x000fe20000011413 */
[----:B------:R-:W-:-:S04]  /*08e0*/  IMAD.IADD R18, R23, 0x1, R18 ;  /* 0x0000000117127824 */ /* 0x000fc800078e0212 */
[----:B------:R-:W-:Y:S02]  /*08f0*/  IMAD R20, R19, 0x18, R22 ;  /* 0x0000001813147824 */ /* 0x000fe400078e0216 */
[----:B------:R-:W0:Y:S03]  /*0900*/  LDS.64 R18, [R18] ;  /* 0x0000000012127984 */ /* 0x000e260000000a00 */
[----:B------:R-:W-:-:S06]  /*0910*/  IADD3 R20, R23, R20, RZ ;  /* 0x0000001417147210 */ /* 0x000fcc0007ffe0ff */
[----:B------:R-:W1:Y:S01]  /*0920*/  LDS.64 R20, [R20] ;  /* 0x0000000014147984 */ /* 0x000e620000000a00 */
[----:B0-----:R-:W-:Y:S01]  /*0930*/  FADD.FTZ R36, R36, R19 ;  /* 0x0000001324247221 */ /* 0x001fe20000010000 */
[----:B------:R-:W-:Y:S01]  /*0940*/  IADD3 R19, R24, 0x18, RZ ;  /* 0x0000001818137810 */ /* 0x000fe20007ffe0ff */
[----:B------:R-:W-:-:S03]  /*0950*/  FADD.FTZ R25, R25, R18 ;  /* 0x0000001219197221 */ /* 0x000fc60000010000 */
[----:B------:R-:W-:-:S04]  /*0960*/  SHF.R.S32.HI R33, RZ, 0x1f, R19 ;  /* 0x0000001fff217819 */ /* 0x000fc80000011413 */
[----:B------:R-:W-:Y:S01]  /*0970*/  LEA.HI R33, R33, R19, RZ, 0x2 ;  /* 0x0000001321217211 */ /* 0x000fe200078f10ff */
[----:B------:R-:W-:Y:S02]  /*0980*/  VIADD R19, R24, 0x1c ;  /* 0x0000001c18137836 */ /* 0x000fe40000000000 */
[----:B-1----:R-:W-:Y:S01]  /*0990*/  FADD.FTZ R25, R25, R20 ;  /* 0x0000001419197221 */ /* 0x002fe20000010000 */
[----:B------:R-:W-:Y:S01]  /*09a0*/  FADD.FTZ R36, R36, R21 ;  /* 0x0000001524247221 */ /* 0x000fe20000010000 */
[----:B------:R-:W-:Y:S02]  /*09b0*/  SHF.R.S32.HI R33, RZ, 0x2, R33 ;  /* 0x00000002ff217819 */ /* 0x000fe40000011421 */
[----:B------:R-:W-:-:S04]  /*09c0*/  SHF.R.S32.HI R18, RZ, 0x1f, R19 ;  /* 0x0000001fff127819 */ /* 0x000fc80000011413 */
[----:B------:R-:W-:Y:S01]  /*09d0*/  LEA.HI R19, R18, R19, RZ, 0x2 ;  /* 0x0000001312137211 */ /* 0x000fe200078f10ff */
[----:B------:R-:W-:-:S03]  /*09e0*/  IMAD R18, R33, 0x18, R22 ;  /* 0x0000001821127824 */ /* 0x000fc600078e0216 */
[----:B------:R-:W-:Y:S02]  /*09f0*/  SHF.R.S32.HI R33, RZ, 0x2, R19 ;  /* 0x00000002ff217819 */ /* 0x000fe40000011413 */
[----:B------:R-:W-:-:S03]  /*0a00*/  IADD3 R19, R23, R18, RZ ;  /* 0x0000001217137210 */ /* 0x000fc60007ffe0ff */
[----:B------:R-:W-:-:S03]  /*0a10*/  IMAD R20, R33, 0x18, R22 ;  /* 0x0000001821147824 */ /* 0x000fc600078e0216 */
[----:B------:R-:W0:Y:S02]  /*0a20*/  LDS.64 R18, [R19] ;  /* 0x0000000013127984 */ /* 0x000e240000000a00 */
[----:B------:R-:W-:-:S06]  /*0a30*/  IADD3 R20, R23, R20, RZ ;  /* 0x0000001417147210 */ /* 0x000fcc0007ffe0ff */
[----:B------:R-:W1:Y:S01]  /*0a40*/  LDS.64 R20, [R20] ;  /* 0x0000000014147984 */ /* 0x000e620000000a00 */
[----:B0-----:R-:W-:Y:S01]  /*0a50*/  FADD.FTZ R25, R25, R18 ;  /* 0x0000001219197221 */ /* 0x001fe20000010000 */
[----:B------:R-:W-:Y:S02]  /*0a60*/  VIADD R18, R24, 0x20 ;  /* 0x0000002018127836 */ /* 0x000fe40000000000 */
[----:B------:R-:W-:-:S03]  /*0a70*/  FADD.FTZ R36, R36, R19 ;  /* 0x0000001324247221 */ /* 0x000fc60000010000 */
[----:B------:R-:W-:Y:S01]  /*0a80*/  SHF.R.S32.HI R33, RZ, 0x1f, R18 ;  /* 0x0000001fff217819 */ /* 0x000fe20000011412 */
[----:B-1----:R-:W-:Y:S01]  /*0a90*/  FADD.FTZ R25, R25, R20 ;  /* 0x0000001419197221 */ /* 0x002fe20000010000 */
[----:B------:R-:W-:Y:S02]  /*0aa0*/  FADD.FTZ R36, R36, R21 ;  /* 0x0000001524247221 */ /* 0x000fe40000010000 */
        /* <DEDUP_REMOVED lines=9> */
[----:B------:R-:W-:Y:S01]  /*0b40*/  IMAD R20, R37, 0x18, R22 ;  /* 0x0000001825147824 */ /* 0x000fe200078e0216 */
[----:B------:R-:W-:Y:S02]  /*0b50*/  IADD3 R37, R24, 0x28, RZ ;  /* 0x0000002818257810 */ /* 0x000fe40007ffe0ff */
[----:B------:R-:W0:Y:S01]  /*0b60*/  LDS.64 R18, [R18] ;  /* 0x0000000012127984 */ /* 0x000e220000000a00 */
[----:B------:R-:W-:-:S06]  /*0b70*/  IMAD.IADD R20, R23, 0x1, R20 ;  /* 0x0000000117147824 */ /* 0x000fcc00078e0214 */
[----:B------:R-:W1:Y:S01]  /*0b80*/  LDS.64 R20, [R20] ;  /* 0x0000000014147984 */ /* 0x000e620000000a00 */
[----:B0-----:R-:W-:Y:S01]  /*0b90*/  FADD.FTZ R36, R36, R19 ;  /* 0x0000001324247221 */ /* 0x001fe20000010000 */
[----:B------:R-:W-:Y:S01]  /*0ba0*/  SHF.R.S32.HI R19, RZ, 0x1f, R37 ;  /* 0x0000001fff137819 */ /* 0x000fe20000011425 */
[----:B------:R-:W-:-:S03]  /*0bb0*/  FADD.FTZ R25, R25, R18 ;  /* 0x0000001219197221 */ /* 0x000fc60000010000 */
[----:B------:R-:W-:Y:S01]  /*0bc0*/  LEA.HI R37, R19, R37, RZ, 0x2 ;  /* 0x0000002513257211 */ /* 0x000fe200078f10ff */
[----:B-1----:R-:W-:Y:S01]  /*0bd0*/  FADD.FTZ R36, R36, R21 ;  /* 0x0000001524247221 */ /* 0x002fe20000010000 */
[----:B------:R-:W-:Y:S01]  /*0be0*/  IADD3 R21, R24, 0x2c, RZ ;  /* 0x0000002c18157810 */ /* 0x000fe20007ffe0ff */
[----:B------:R-:W-:Y:S01]  /*0bf0*/  FADD.FTZ R25, R25, R20 ;  /* 0x0000001419197221 */ /* 0x000fe20000010000 */
[----:B------:R-:W-:Y:S02]  /*0c00*/  SHF.R.S32.HI R20, RZ, 0x1f, R33 ;  /* 0x0000001fff147819 */ /* 0x000fe40000011421 */
[----:B------:R-:W-:Y:S02]  /*0c10*/  SHF.R.S32.HI R19, RZ, 0x1f, R21 ;  /* 0x0000001fff137819 */ /* 0x000fe40000011415 */
[----:B------:R-:W-:Y:S02]  /*0c20*/  LEA.HI R33, R20, R33, RZ, 0x2 ;  /* 0x0000002114217211 */ /* 0x000fe400078f10ff */
[----:B------:R-:W-:Y:S01]  /*0c30*/  LEA.HI R18, R19, R21, RZ, 0x2 ;  /* 0x0000001513127211 */ /* 0x000fe200078f10ff */
[C---:B------:R-:W-:Y:S01]  /*0c40*/  VIADD R21, R24.reuse, 0x34 ;  /* 0x0000003418157836 */ /* 0x040fe20000000000 */
[----:B------:R-:W-:-:S02]  /*0c50*/  IADD3 R19, R24, 0x38, RZ ;  /* 0x0000003818137810 */ /* 0x000fc40007ffe0ff */
[----:B------:R-:W-:Y:S02]  /*0c60*/  SHF.R.S32.HI R37, RZ, 0x2, R37 ;  /* 0x00000002ff257819 */ /* 0x000fe40000011425 */
[----:B------:R-:W-:Y:S02]  /*0c70*/  SHF.R.S32.HI R20, RZ, 0x1f, R21 ;  /* 0x0000001fff147819 */ /* 0x000fe40000011415 */
[----:B------:R-:W-:Y:S01]  /*0c80*/  SHF.R.S32.HI R18, RZ, 0x2, R18 ;  /* 0x00000002ff127819 */ /* 0x000fe20000011412 */
[--C-:B------:R-:W-:Y:S01]  /*0c90*/  IMAD R37, R37, 0x18, R22.reuse ;  /* 0x0000001825257824 */ /* 0x100fe200078e0216 */
        /* <DEDUP_REMOVED lines=8> */
[----:B------:R-:W-:Y:S01]  /*0d20*/  IADD3 R37, R23, R37, RZ ;  /* 0x0000002517257210 */ /* 0x000fe20007ffe0ff */
[--C-:B------:R-:W-:Y:S01]  /*0d30*/  IMAD R33, R33, 0x18, R22.reuse ;  /* 0x0000001821217824 */ /* 0x100fe200078e0216 */
[----:B------:R-:W-:Y:S01]  /*0d40*/  IADD3 R18, R23, R18, RZ ;  /* 0x0000001217127210 */ /* 0x000fe20007ffe0ff */
[----:B------:R-:W-:Y:S01]  /*0d50*/  IMAD R24, R19, 0x18, R22 ;  /* 0x0000001813187824 */ /* 0x000fe200078e0216 */
[C---:B------:R-:W-:Y:S01]  /*0d60*/  IADD3 R22, R23.reuse, R20, RZ ;  /* 0x0000001417167210 */ /* 0x040fe20007ffe0ff */
[C---:B------:R-:W-:Y:S01]  /*0d70*/  IMAD.IADD R33, R23.reuse, 0x1, R33 ;  /* 0x0000000117217824 */ /* 0x040fe200078e0221 */
[----:B------:R-:W0:Y:S02]  /*0d80*/  LDS.64 R20, [R37] ;  /* 0x0000000025147984 */ /* 0x000e240000000a00 */
[----:B------:R-:W-:-:S02]  /*0d90*/  IADD3 R24, R23, R24, RZ ;  /* 0x0000001817187210 */ /* 0x000fc40007ffe0ff */
[----:B------:R-:W1:Y:S04]  /*0da0*/  LDS.64 R18, [R18] ;  /* 0x0000000012127984 */ /* 0x000e680000000a00 */
[----:B------:R-:W-:Y:S01]  /*0db0*/  LDS.64 R22, [R22] ;  /* 0x0000000016167984 */ /* 0x000fe20000000a00 */
[----:B0-----:R-:W-:Y:S01]  /*0dc0*/  FADD.FTZ R25, R25, R20 ;  /* 0x0000001419197221 */ /* 0x001fe20000010000 */
[----:B------:R-:W-:Y:S02]  /*0dd0*/  FADD.FTZ R36, R36, R21 ;  /* 0x0000001524247221 */ /* 0x000fe40000010000 */
[----:B------:R0:W2:Y:S02]  /*0de0*/  LDS.64 R20, [R33] ;  /* 0x0000000021147984 */ /* 0x0000a40000000a00 */
[----:B-1----:R-:W-:Y:S01]  /*0df0*/  FADD.FTZ R36, R36, R19 ;  /* 0x0000001324247221 */ /* 0x002fe20000010000 */
[----:B0-----:R-:W-:-:S02]  /*0e00*/  FADD.FTZ R33, R25, R18 ;  /* 0x0000001219217221 */ /* 0x001fc40000010000 */
[----:B------:R-:W0:Y:S02]  /*0e10*/  LDS.64 R24, [R24] ;  /* 0x0000000018187984 */ /* 0x000e240000000a00 */
[----:B--2---:R-:W-:Y:S01]  /*0e20*/  FADD.FTZ R19, R33, R20 ;  /* 0x0000001421137221 */ /* 0x004fe20000010000 */
[----:B------:R-:W-:-:S03]  /*0e30*/  FADD.FTZ R36, R36, R21 ;  /* 0x0000001524247221 */ /* 0x000fc60000010000 */
[----:B------:R-:W-:Y:S01]  /*0e40*/  FADD.FTZ R19, R19, R22 ;  /* 0x0000001613137221 */ /* 0x000fe20000010000 */
[----:B------:R-:W-:-:S03]  /*0e50*/  FADD.FTZ R36, R36, R23 ;  /* 0x0000001724247221 */ /* 0x000fc60000010000 */
[----:B0-----:R-:W-:Y:S01]  /*0e60*/  FADD.FTZ R20, R19, R24 ;  /* 0x0000001813147221 */ /* 0x001fe20000010000 */
[----:B------:R-:W-:-:S07]  /*0e70*/  FADD.FTZ R25, R36, R25 ;  /* 0x0000001924197221 */ /* 0x000fce0000010000 */
.L_x_3725:
[----:B------:R-:W-:Y:S05]  /*0e80*/  BSYNC B0 ;  /* 0x0000000000007941 */ /* 0x000fea0003800000 */
.L_x_3724:
        /* <DEDUP_REMOVED lines=19> */
.L_x_3727:
[----:B------:R-:W-:Y:S05]  /*0fc0*/  BSYNC B0 ;  /* 0x0000000000007941 */ /* 0x000fea0003800000 */
.L_x_3726:
[----:B------:R-:W-:Y:S01]  /*0fd0*/  BAR.SYNC.DEFER_BLOCKING 0x0 ;  /* 0x0000000000007b1d */ /* 0x000fe20000010000 */
[----:B0-----:R-:W-:-:S05]  /*0fe0*/  CS2R R20, SRZ ;  /* 0x0000000000147805 */ /* 0x001fca000001ff00 */
[----:B------:R-:W-:Y:S05]  /*0ff0*/  @P2 BRA `(.L_x_3728) ;  /* 0x00000000003c2947 */ /* 0x000fea0003800000 */
        /* <DEDUP_REMOVED lines=9> */
.L_x_3729:
[----:B------:R-:W2:Y:S04]  /*1090*/  LD.E.STRONG.GPU R22, desc[UR8][R18.64] ;  /* 0x0000000812167980 */ /* 0x000ea8000c10f900 */
[----:B--2---:R-:W-:Y:S01]  /*10a0*/  CCTL.IVALL ;  /* 0x00000000ff00798f */ /* 0x004fe20002000000 */
[----:B------:R-:W-:Y:S05]  /*10b0*/  YIELD ;  /* 0x0000000000007946 */ /* 0x000fea0003800000 */
[----:B-----5:R-:W-:-:S04]  /*10c0*/  LOP3.LUT R22, R22, R23, RZ, 0x3c, !PT ;  /* 0x0000001716167212 */ /* 0x020fc800078e3cff */
[----:B------:R-:W-:-:S13]  /*10d0*/  ISETP.GT.AND P1, PT, R22, -0x1, PT ;  /* 0xffffffff1600780c */ /* 0x000fda0003f24270 */
[----:B------:R-:W-:Y:S05]  /*10e0*/  @P1 BRA `(.L_x_3729) ;  /* 0xfffffffc00e81947 */ /* 0x000fea000383ffff */
.L_x_3728:
        /* <DEDUP_REMOVED lines=9> */
[----:B------:R-:W-:-:S03]  /*1180*/  LOP3.LUT R21, R3, 0xf, RZ, 0xc0, !PT ;  /* 0x0000000f03157812 */ /* 0x000fc600078ec0ff */
[----:B------:R-:W-:-:S05]  /*1190*/  IMAD R18, R18, 0x400, R19 ;  /* 0x0000040012127824 */ /* 0x000fca00078e0213 */
[----:B------:R-:W-:-:S04]  /*11a0*/  IADD3 R18, R18, R21, RZ ;  /* 0x0000001512127210 */ /* 0x000fc80007ffe0ff */
[----:B------:R-:W-:-:S04]  /*11b0*/  SHF.L.U32 R33, R18, 0x1, RZ ;  /* 0x0000000112217819 */ /* 0x000fc800000006ff */
[C---:B------:R-:W-:Y:S01]  /*11c0*/  IADD3 R21, R33.reuse, 0x20, RZ ;  /* 0x0000002021157810 */ /* 0x040fe20007ffe0ff */
[----:B0-----:R-:W-:-:S04]  /*11d0*/  IMAD.WIDE.U32 R18, R33, 0x4, R24 ;  /* 0x0000000421127825 */ /* 0x001fc800078e0018 */
[--C-:B------:R-:W-:Y:S02]  /*11e0*/  IMAD.WIDE.U32 R20, R21, 0x4, R24.reuse ;  /* 0x0000000415147825 */ /* 0x100fe400078e0018 */
[----:B------:R-:W2:Y:S02]  /*11f0*/  LDG.E.64 R18, desc[UR8][R18.64] ;  /* 0x0000000812127981 */ /* 0x000ea4000c1e1b00 */
[C---:B------:R-:W-:Y:S01]  /*1200*/  VIADD R22, R33.reuse, 0x40 ;  /* 0x0000004021167836 */ /* 0x040fe20000000000 */
[----:B------:R-:W-:Y:S01]  /*1210*/  IADD3 R33, R33, 0x60, RZ ;  /* 0x0000006021217810 */ /* 0x000fe20007ffe0ff */
[----:B------:R-:W3:Y:S02]  /*1220*/  LDG.E.64 R20, desc[UR8][R20.64] ;  /* 0x0000000814147981 */ /* 0x000ee4000c1e1b00 */
[----:B------:R-:W-:-:S04]  /*1230*/  IMAD.WIDE.U32 R22, R22, 0x4, R24 ;  /* 0x0000000416167825 */ /* 0x000fc800078e0018 */
        /* <DEDUP_REMOVED lines=11> */
.L_x_3731:
[----:B------:R-:W-:Y:S05]  /*12f0*/  BSYNC B0 ;  /* 0x0000000000007941 */ /* 0x000fea0003800000 */
.L_x_3730:
        /* <DEDUP_REMOVED lines=30> */
.L_x_3733:
[----:B------:R-:W-:Y:S05]  /*14e0*/  BSYNC B0 ;  /* 0x0000000000007941 */ /* 0x000fea0003800000 */
.L_x_3732:
[----:B------:R-:W-:Y:S01]  /*14f0*/  BAR.SYNC.DEFER_BLOCKING 0x0 ;  /* 0x0000000000007b1d */ /* 0x000fe20000010000 */
[----:B------:R-:W-:-:S04]  /*1500*/  LOP3.LUT P0, RZ, R4, 0x3f, RZ, 0xc0, !PT ;  /* 0x0000003f04ff7812 */ /* 0x000fc8000780c0ff */
[----:B------:R-:W-:Y:S01]  /*1510*/  ISETP.GT.U32.OR P0, PT, R3, 0xf, P0 ;  /* 0x0000000f0300780c */ /* 0x000fe20000704470 */
[----:B------:R-:W-:Y:S01]  /*1520*/  ULDC.64 UR12, c[0x0][0x240] ;  /* 0x00009000000c7ab9 */ /* 0x000fe20000000a00 */
[----:B------:R-:W-:Y:S01]  /*1530*/  BSSY B0, `(.L_x_3734) ;  /* 0x0000015000007945 */ /* 0x000fe20003800000 */
[----:B------:R-:W-:-:S04]  /*1540*/  ISETP.EQ.U32.AND P1, PT, RZ, UR12, PT ;  /* 0x0000000cff007c0c */ /* 0x000fc8000bf22070 */
[----:B------:R-:W-:-:S13]  /*1550*/  ISETP.EQ.OR.EX P0, PT, RZ, UR13, P0, P1 ;  /* 0x0000000dff007c0c */ /* 0x000fda0008702710 */
[----:B------:R-:W-:Y:S05]  /*1560*/  @P0 BRA `(.L_x_3735) ;  /* 0x0000000000440947 */ /* 0x000fea0003800000 */
[----:B------:R-:W1:Y:S01]  /*1570*/  S2UR UR7, SR_CgaCtaId ;  /* 0x00000000000779c3 */ /* 0x000e620000008800 */
[----:B------:R-:W-:Y:S01]  /*1580*/  UMOV UR5, 0x400 ;  /* 0x0000040000057882 */ /* 0x000fe20000000000 */
[C---:B------:R-:W-:Y:S01]  /*1590*/  SHF.L.U32 R21, R6.reuse, 0x4, RZ ;  /* 0x0000000406157819 */ /* 0x040fe200000006ff */
[----:B------:R-:W-:Y:S01]  /*15a0*/  UIADD3 UR5, UR5, 0x1680, URZ ;  /* 0x0000168005057890 */ /* 0x000fe2000fffe03f */
[----:B------:R-:W-:Y:S02]  /*15b0*/  SHF.L.U64.HI R23, R6, 0x4, R8 ;  /* 0x0000000406177819 */ /* 0x000fe40000010208 */
[C---:B0-----:R-:W-:Y:S02]  /*15c0*/  LOP3.LUT R20, R21.reuse, 0x10, RZ, 0xc0, !PT ;  /* 0x0000001015147812 */ /* 0x041fe400078ec0ff */
[----:B------:R-:W-:Y:S02]  /*15d0*/  LOP3.LUT R21, R21, 0xffffffe0, RZ, 0xc0, !PT ;  /* 0xffffffe015157812 */ /* 0x000fe400078ec0ff */
[----:B------:R-:W-:-:S02]  /*15e0*/  IADD3 R20, R20, R3, RZ ;  /* 0x0000000314147210 */ /* 0x000fc40007ffe0ff */
[----:B------:R-:W-:Y:S02]  /*15f0*/  LOP3.LUT R23, R23, 0x1fffffff, RZ, 0xc0, !PT ;  /* 0x1fffffff17177812 */ /* 0x000fe400078ec0ff */
[----:B------:R-:W-:-:S04]  /*1600*/  IADD3 R21, P0, R20, R21, RZ ;  /* 0x0000001514157210 */ /* 0x000fc80007f1e0ff */
[----:B------:R-:W-:Y:S02]  /*1610*/  LEA.HI.X.SX32 R22, R20, R23, 0x1, P0 ;  /* 0x0000001714167211 */ /* 0x000fe400000f0eff */
[----:B------:R-:W-:Y:S01]  /*1620*/  LEA R20, P0, R21, UR12, 0x3 ;  /* 0x0000000c15147c11 */ /* 0x000fe2000f8018ff */
[----:B-1----:R-:W-:-:S03]  /*1630*/  ULEA UR5, UR7, UR5, 0x18 ;  /* 0x0000000507057291 */ /* 0x002fc6000f8ec03f */
[----:B------:R-:W-:-:S03]  /*1640*/  LEA.HI.X R21, R21, UR13, R22, 0x3, P0 ;  /* 0x0000000d15157c11 */ /* 0x000fc600080f1c16 */
[----:B------:R-:W-:-:S06]  /*1650*/  LEA R18, R3, UR5, 0x3 ;  /* 0x0000000503127c11 */ /* 0x000fcc000f8e18ff */
[----:B------:R-:W0:Y:S04]  /*1660*/  LDS.64 R18, [R18] ;  /* 0x0000000012127984 */ /* 0x000e280000000a00 */
[----:B0-----:R1:W-:Y:S02]  /*1670*/  STG.E.64 desc[UR8][R20.64], R18 ;  /* 0x0000001214007986 */ /* 0x0013e4000c101b08 */
.L_x_3735:
[----:B------:R-:W-:Y:S05]  /*1680*/  BSYNC B0 ;  /* 0x0000000000007941 */ /* 0x000fea0003800000 */
.L_x_3734:
[----:B------:R-:W2:Y:S01]  /*1690*/  S2UR UR7, SR_CgaCtaId ;  /* 0x00000000000779c3 */ /* 0x000ea20000008800 */
[----:B01----:R-:W-:Y:S01]  /*16a0*/  IMAD.SHL.U32 R18, R6, 0x10, RZ ;  /* 0x0000001006127824 */ /* 0x003fe200078e00ff */
[----:B------:R-:W-:Y:S01]  /*16b0*/  UMOV UR5, 0x400 ;  /* 0x0000040000057882 */ /* 0x000fe20000000000 */
[----:B------:R-:W-:Y:S01]  /*16c0*/  IMAD.WIDE.U32 R34, R34, -0x77777777, RZ ;  /* 0x8888888922227825 */ /* 0x000fe200078e00ff */
[----:B------:R-:W-:Y:S02]  /*16d0*/  UIADD3 UR5, UR5, 0x1680, URZ ;  /* 0x0000168005057890 */ /* 0x000fe4000fffe03f */
[----:B------:R-:W-:Y:S01]  /*16e0*/  LOP3.LUT R18, R18, 0x10, RZ, 0xc0, !PT ;  /* 0x0000001012127812 */ /* 0x000fe200078ec0ff */
[----:B-----5:R-:W-:Y:S01]  /*16f0*/  HADD2.F32 R25, -RZ, R14.H0_H0 ;  /* 0x2000000eff197230 */ /* 0x020fe20000004100 */
[----:B------:R-:W-:Y:S01]  /*1700*/  ULDC.64 UR12, c[0x0][0x210] ;  /* 0x00008400000c7ab9 */ /* 0x000fe20000000a00 */
[----:B------:R-:W-:Y:S01]  /*1710*/  ULOP3.LUT UR4, UR4, 0x1, URZ, 0x3c, !UPT ;  /* 0x0000000104047892 */ /* 0x000fe2000f8e3c3f */
[----:B------:R-:W-:-:S02]  /*1720*/  IADD3 R18, RZ, -R18, RZ ;  /* 0x80000012ff127210 */ /* 0x000fc40007ffe0ff */
[----:B------:R-:W-:Y:S02]  /*1730*/  IADD3 R10, P0, R10, UR12, RZ ;  /* 0x0000000c0a0a7c10 */ /* 0x000fe4000ff1e0ff */
[----:B------:R-:W-:Y:S02]  /*1740*/  MOV R34, R18 ;  /* 0x0000001200227202 */ /* 0x000fe40000000f00 */
[----:B------:R-:W-:Y:S02]  /*1750*/  IADD3.X R11, R11, UR13, RZ, P0, !PT ;  /* 0x0000000d0b0b7c10 */ /* 0x000fe400087fe4ff */
[----:B------:R-:W-:Y:S02]  /*1760*/  LEA.HI R34, R35, R34, RZ, 0x1b ;  /* 0x0000002223227211 */ /* 0x000fe400078fd8ff */
[----:B------:R-:W-:Y:S01]  /*1770*/  IADD3 R12, P0, R12, UR12, RZ ;  /* 0x0000000c0c0c7c10 */ /* 0x000fe2000ff1e0ff */
[----:B--2---:R-:W-:-:S03]  /*1780*/  ULEA UR5, UR7, UR5, 0x18 ;  /* 0x0000000507057291 */ /* 0x004fc6000f8ec03f */
[----:B------:R-:W-:Y:S02]  /*1790*/  IADD3.X R13, R13, UR13, RZ, P0, !PT ;  /* 0x0000000d0d0d7c10 */ /* 0x000fe400087fe4ff */
[----:B------:R-:W-:Y:S02]  /*17a0*/  IADD3 R6, P0, R6, 0x5, RZ ;  /* 0x0000000506067810 */ /* 0x000fe40007f1e0ff */
[----:B------:R-:W-:Y:S01]  /*17b0*/  LEA R18, R34, UR5, 0x3 ;  /* 0x0000000522127c11 */ /* 0x000fe2000f8e18ff */
[----:B------:R-:W-:Y:S01]  /*17c0*/  ULDC UR5, c[0x0][0x230] ;  /* 0x00008c0000057ab9 */ /* 0x000fe20000000800 */
[----:B------:R-:W-:Y:S02]  /*17d0*/  IADD3.X R8, RZ, R8, RZ, P0, !PT ;  /* 0x00000008ff087210 */ /* 0x000fe400007fe4ff */
[----:B------:R-:W-:Y:S02]  /*17e0*/  ISETP.GE.U32.AND P0, PT, R6, UR10, PT ;  /* 0x0000000a06007c0c */ /* 0x000fe4000bf06070 */
[----:B------:R-:W0:Y:S02]  /*17f0*/  LDS.64 R18, [R18] ;  /* 0x0000000012127984 */ /* 0x000e240000000a00 */
[----:B------:R-:W-:Y:S01]  /*1800*/  ISETP.GE.AND.EX P0, PT, R8, UR6, PT, P0 ;  /* 0x0000000608007c0c */ /* 0x000fe2000bf06300 */
        /* <DEDUP_REMOVED lines=10> */
[----:B------:R-:W-:-:S02]  /*18b0*/  HADD2.F32 R27, -RZ, R16.H1_H1 ;  /* 0x30000010ff1b7230 */ /* 0x000fc40000004100 */
[C---:B0-----:R-:W-:Y:S01]  /*18c0*/  FMUL.FTZ R21, R19.reuse, R0 ;  /* 0x0000000013157220 */ /* 0x041fe20000410000 */
[C---:B------:R-:W-:Y:S01]  /*18d0*/  FMUL.FTZ R29, R19.reuse, R28 ;  /* 0x0000001c131d7220 */ /* 0x040fe20000410000 */
[----:B------:R-:W-:Y:S01]  /*18e0*/  FMUL.FTZ R24, R24, R19 ;  /* 0x0000001318187220 */ /* 0x000fe20000410000 */
[C---:B------:R-:W-:Y:S01]  /*18f0*/  FMUL.FTZ R20, R19.reuse, R20 ;  /* 0x0000001413147220 */ /* 0x040fe20000410000 */
[C---:B------:R-:W-:Y:S01]  /*1900*/  FMUL.FTZ R22, R19.reuse, R22 ;  /* 0x0000001613167220 */ /* 0x040fe20000410000 */
[C---:B------:R-:W-:Y:S01]  /*1910*/  FMUL.FTZ R23, R19.reuse, R26 ;  /* 0x0000001a13177220 */ /* 0x040fe20000410000 */
[C---:B------:R-:W-:Y:S01]  /*1920*/  FMUL.FTZ R0, R19.reuse, R30 ;  /* 0x0000001e13007220 */ /* 0x040fe20000410000 */
[----:B------:R-:W-:Y:S01]  /*1930*/  FMUL.FTZ R18, R19, R18 ;  /* 0x0000001213127220 */ /* 0x000fe20000410000 */
[----:B------:R-:W-:Y:S02]  /*1940*/  HADD2.F32 R28, -RZ, R14.H1_H1 ;  /* 0x3000000eff1c7230 */ /* 0x000fe40000004100 */
[----:B------:R-:W-:-:S02]  /*1950*/  HADD2.F32 R26, -RZ, R16.H0_H0 ;  /* 0x20000010ff1a7230 */ /* 0x000fc40000004100 */
[----:B------:R-:W-:Y:S02]  /*1960*/  HADD2.F32 R19, -RZ, R15.H0_H0 ;  /* 0x2000000fff137230 */ /* 0x000fe40000004100 */
[--C-:B------:R-:W-:Y:S01]  /*1970*/  FFMA.FTZ R21, R21, R28, R27.reuse ;  /* 0x0000001c15157223 */ /* 0x100fe2000001001b */
[----:B------:R-:W-:Y:S02]  /*1980*/  HADD2.F32 R14, -RZ, R17.H0_H0 ;  /* 0x20000011ff0e7230 */ /* 0x000fe40000004100 */
[--C-:B------:R-:W-:Y:S01]  /*1990*/  FFMA.FTZ R24, R24, R25, R26.reuse ;  /* 0x0000001918187223 */ /* 0x100fe2000001001a */
[----:B------:R-:W-:Y:S02]  /*19a0*/  HADD2.F32 R15, -RZ, R15.H1_H1 ;  /* 0x3000000fff0f7230 */ /* 0x000fe40000004100 */
[----:B------:R-:W-:Y:S01]  /*19b0*/  FFMA.FTZ R16, R25, R29, R26 ;  /* 0x0000001d19107223 */ /* 0x000fe2000001001a */
[----:B------:R-:W-:Y:S02]  /*19c0*/  HADD2.F32 R17, -RZ, R17.H1_H1 ;  /* 0x30000011ff117230 */ /* 0x000fe40000004100 */
[--C-:B------:R-:W-:Y:S01]  /*19d0*/  FFMA.FTZ R20, R20, R19, R14.reuse ;  /* 0x0000001314147223 */ /* 0x100fe2000001000e */
[----:B------:R-:W-:Y:S01]  /*19e0*/  F2FP.F16.F32.PACK_AB R24, R21, R24 ;  /* 0x000000181518723e */ /* 0x000fe200000000ff */
[----:B------:R-:W-:Y:S01]  /*19f0*/  FFMA.FTZ R23, R28, R23, R27 ;  /* 0x000000171c177223 */ /* 0x000fe2000001001b */
[--C-:B------:R-:W-:Y:S01]  /*1a00*/  FFMA.FTZ R0, R19, R0, R14.reuse ;  /* 0x0000000013007223 */ /* 0x100fe2000001000e */
[--C-:B------:R-:W-:Y:S01]  /*1a10*/  FFMA.FTZ R25, R22, R15, R17.reuse ;  /* 0x0000000f16197223 */ /* 0x100fe20000010011 */
[----:B------:R-:W-:Y:S01]  /*1a20*/  FFMA.FTZ R15, R15, R18, R17 ;  /* 0x000000120f0f7223 */ /* 0x000fe20000010011 */
[----:B------:R-:W-:Y:S01]  /*1a30*/  PRMT R14, R24, 0x7632, R14 ;  /* 0x00007632180e7816 */ /* 0x000fe2000000000e */
[----:B------:R-:W-:Y:S01]  /*1a40*/  STG.E.U16 desc[UR8][R10.64], R24 ;  /* 0x000000180a007986 */ /* 0x000fe2000c101508 */
[----:B------:R-:W-:-:S02]  /*1a50*/  F2FP.F16.F32.PACK_AB R16, R23, R16 ;  /* 0x000000101710723e */ /* 0x000fc400000000ff */
[----:B------:R-:W-:Y:S01]  /*1a60*/  F2FP.F16.F32.PACK_AB R20, R25, R20 ;  /* 0x000000141914723e */ /* 0x000fe200000000ff */
[----:B------:R-:W-:Y:S01]  /*1a70*/  STG.E.U16 desc[UR8][R10.64+0x2], R14 ;  /* 0x0000020e0a007986 */ /* 0x000fe2000c101508 */
[----:B------:R-:W-:Y:S02]  /*1a80*/  F2FP.F16.F32.PACK_AB R0, R15, R0 ;  /* 0x000000000f00723e */ /* 0x000fe400000000ff */
[----:B------:R-:W-:Y:S01]  /*1a90*/  PRMT R17, R20, 0x7632, R17 ;  /* 0x0000763214117816 */ /* 0x000fe20000000011 */
[----:B------:R-:W-:Y:S01]  /*1aa0*/  STG.E.U16 desc[UR8][R10.64+0x4], R20 ;  /* 0x000004140a007986 */ /* 0x000fe2000c101508 */
[----:B------:R-:W-:-:S03]  /*1ab0*/  PRMT R15, R0, 0x7632, R15 ;  /* 0x00007632000f7816 */ /* 0x000fc6000000000f */
        /* <DEDUP_REMOVED lines=8> */
.L_x_3737:
        /* <DEDUP_REMOVED lines=12> */
.L_x_3962:


//--------------------- .text._ZN13group_norm_v214gn_cuda_kernelI6__halfLi480ELi1ELi32ELi60ELi256ELb0ELi8ELi960ELi960ELi4ELb1ELi4ELb0ELb0ENS_16CompileConditionILi900EEEEEvPT_PKS4_S7_S7_flPfS8_Pj --------------------------
	.section	.text._ZN13group_norm_v214gn_cuda_kernelI6__halfLi480ELi1ELi32ELi60ELi256ELb0ELi8ELi960ELi960ELi4ELb1ELi4ELb0ELb0ENS_16CompileConditionILi900EEEEEvPT_PKS4_S7_S7_flPfS8_Pj,"ax",@progbits
	.align	128
        .global         _ZN13group_norm_v214gn_cuda_kernelI6__halfLi480ELi1ELi32ELi60ELi256ELb0ELi8ELi960ELi960ELi4ELb1ELi4ELb0ELb0ENS_16CompileConditionILi900EEEEEvPT_PKS4_S7_S7_flPfS8_Pj
        .type           _ZN13group_norm_v214gn_cuda_kernelI6__halfLi480ELi1ELi32ELi60ELi256ELb0ELi8ELi960ELi960ELi4ELb1ELi4ELb0ELb0ENS_16CompileConditionILi900EEEEEvPT_PKS4_S7_S7_flPfS8_Pj,@function
        .size           _ZN13group_norm_v214gn_cuda_kernelI6__halfLi480ELi1ELi32ELi60ELi256ELb0ELi8ELi960ELi960ELi4ELb1ELi4ELb0ELb0ENS_16CompileConditionILi900EEEEEvPT_PKS4_S7_S7_flPfS8_Pj,(.L_x_3963 - _ZN13group_norm_v214gn_cuda_kernelI6__halfLi480ELi1ELi32ELi60ELi256ELb0ELi8ELi960ELi960ELi4ELb1ELi4ELb0ELb0ENS_16CompileConditionILi900EEEEEvPT_PKS4_S7_S7_flPfS8_Pj)
        .other          _ZN13group_norm_v214gn_cuda_kernelI6__halfLi480ELi1ELi32ELi60ELi256ELb0ELi8ELi960ELi960ELi4ELb1ELi4ELb0ELb0ENS_16CompileConditionILi900EEEEEvPT_PKS4_S7_S7_flPfS8_Pj,@"STO_CUDA_ENTRY STV_DEFAULT"
_ZN13group_norm_v214gn_cuda_kernelI6__halfLi480ELi1ELi32ELi60ELi256ELb0ELi8ELi960ELi960ELi4ELb1ELi4ELb0ELb0ENS_16CompileConditionILi900EEEEEvPT_PKS4_S7_S7_flPfS8_Pj:
.text._ZN13group_norm_v214gn_cuda_kernelI6__halfLi480ELi1ELi32ELi60ELi256ELb0ELi8ELi960ELi960ELi4ELb1ELi4ELb0ELb0ENS_16CompileConditionILi900EEEEEvPT_PKS4_S7_S7_flPfS8_Pj:
        /* <DEDUP_REMOVED lines=26> */
[----:B------:R-:W-:Y:S02]  /*01a0*/  SHF.L.U32 R5, R0, 0x4, RZ ;  /* 0x0000000400057819 */ /* 0x000fe400000006ff */
[----:B------:R-:W-:Y:S01]  /*01b0*/  LOP3.LUT R6, R6, 0x1f, RZ, 0xc0, !PT ;  /* 0x0000001f06067812 */ /* 0x000fe200078ec0ff */
[----:B------:R-:W-:Y:S01]  /*01c0*/  IMAD R8, R11, -0xf0, R2 ;  /* 0xffffff100b087824 */ /* 0x000fe200078e0202 */
[----:B------:R-:W-:-:S02]  /*01d0*/  LOP3.LUT R5, R5, 0x10, RZ, 0xc0, !PT ;  /* 0x0000001005057812 */ /* 0x000fc400078ec0ff */
[----:B------:R-:W-:Y:S01]  /*01e0*/  SHF.L.U32 R13, R4, 0x5, RZ ;  /* 0x00000005040d7819 */ /* 0x000fe200000006ff */
[C---:B------:R-:W-:Y:S01]  /*01f0*/  IMAD R7, R8.reuse, 0x18, R39 ;  /* 0x0000001808077824 */ /* 0x040fe200078e0227 */
[----:B------:R-:W-:Y:S02]  /*0200*/  LEA R9, R8, R3, 0x2 ;  /* 0x0000000308097211 */ /* 0x000fe400078e10ff */
[-C--:B------:R-:W-:Y:S02]  /*0210*/  IADD3 R10, R4, R5.reuse, RZ ;  /* 0x00000005040a7210 */ /* 0x080fe40007ffe0ff */
[----:B------:R-:W-:Y:S01]  /*0220*/  IADD3 R25, RZ, -R5, RZ ;  /* 0x80000005ff197210 */ /* 0x000fe20007ffe0ff */
[----:B------:R-:W-:Y:S01]  /*0230*/  IMAD.WIDE.U32 R8, R9, -0x77777777, RZ ;  /* 0x8888888909087825 */ /* 0x000fe200078e00ff */
[----:B------:R-:W-:Y:S02]  /*0240*/  LOP3.LUT R6, R13, 0xffffffe0, R6, 0xe2, !PT ;  /* 0xffffffe00d067812 */ /* 0x000fe400078ee206 */
[----:B------:R-:W-:Y:S01]  /*0250*/  LEA R7, R11, R7, 0x3 ;  /* 0x000000070b077211 */ /* 0x000fe200078e18ff */
[----:B------:R-:W-:Y:S01]  /*0260*/  IMAD R10, R10, 0x3c, -R3 ;  /* 0x0000003c0a0a7824 */ /* 0x000fe200078e0a03 */
[----:B------:R-:W-:-:S02]  /*0270*/  SHF.L.U32 R3, R2, 0x3, RZ ;  /* 0x0000000302037819 */ /* 0x000fc400000006ff */
[----:B------:R-:W-:Y:S02]  /*0280*/  LEA.HI R25, R9, R25, RZ, 0x1b ;  /* 0x0000001909197211 */ /* 0x000fe400078fd8ff */
[C---:B------:R-:W-:Y:S02]  /*0290*/  IADD3 R9, R10.reuse, 0x8, RZ ;  /* 0x000000080a097810 */ /* 0x040fe40007ffe0ff */
[C---:B------:R-:W-:Y:S02]  /*02a0*/  IADD3 R11, R10.reuse, 0xc, RZ ;  /* 0x0000000c0a0b7810 */ /* 0x040fe40007ffe0ff */
[C---:B------:R-:W-:Y:S02]  /*02b0*/  IADD3 R13, R10.reuse, 0x10, RZ ;  /* 0x000000100a0d7810 */ /* 0x040fe40007ffe0ff */
[----:B------:R-:W-:Y:S02]  /*02c0*/  LOP3.LUT R22, R3, 0x8, RZ, 0xc0, !PT ;  /* 0x0000000803167812 */ /* 0x000fe400078ec0ff */
        /* <DEDUP_REMOVED lines=10> */
[----:B------:R-:W-:Y:S02]  /*0370*/  SHF.R.S32.HI R3, RZ, 0x2, R10 ;  /* 0x00000002ff037819 */ /* 0x000fe4000001140a */
[----:B------:R-:W-:Y:S02]  /*0380*/  IADD3 R35, R10, 0x38, RZ ;  /* 0x000000380a237810 */ /* 0x000fe40007ffe0ff */
        /* <DEDUP_REMOVED lines=27> */
[----:B------:R-:W-:Y:S01]  /*0540*/  ISETP.EQ.U32.AND P1, PT, RZ, UR6, PT ;  /* 0x00000006ff007c0c */ /* 0x000fe2000bf22070 */
[--C-:B------:R-:W-:Y:S01]  /*0550*/  IMAD R37, R34, 0x18, R39.reuse ;  /* 0x0000001822257824 */ /* 0x100fe200078e0227 */
[----:B------:R-:W-:Y:S01]  /*0560*/  ISETP.GT.U32.OR P0, PT, R2, 0xf, P0 ;  /* 0x0000000f0200780c */ /* 0x000fe20000704470 */
        /* <DEDUP_REMOVED lines=16> */
[----:B------:R-:W-:Y:S02]  /*0670*/  ISETP.EQ.OR.EX P0, PT, RZ, UR7, P0, P1 ;  /* 0x00000007ff007c0c */ /* 0x000fe40008702710 */
[----:B------:R-:W-:Y:S02]  /*0680*/  IADD3 R22, R22, R39, RZ ;  /* 0x0000002716167210 */ /* 0x000fe40007ffe0ff */
[----:B------:R-:W-:-:S09]  /*0690*/  LEA R25, R25, UR5, 0x3 ;  /* 0x0000000519197c11 */ /* 0x000fd2000f8e18ff */
.L_x_3744:
[----:B------:R-:W0:Y:S01]  /*06a0*/  S2UR UR12, SR_CTAID.X ;  /* 0x00000000000c79c3 */ /* 0x000e220000002500 */
[----:B-1----:R-:W-:Y:S01]  /*06b0*/  IMAD.WIDE.U32 R26, R2, -0x77777777, RZ ;  /* 0x88888889021a7825 */ /* 0x002fe200078e00ff */
[----:B------:R-:W-:Y:S01]  /*06c0*/  LOP3.LUT R40, R0, 0x1, RZ, 0xc0, !PT ;  /* 0x0000000100287812 */ /* 0x000fe200078ec0ff */
[----:B------:R-:W-:Y:S01]  /*06d0*/  ULDC.64 UR10, c[0x0][0x228] ;  /* 0x00008a00000a7ab9 */ /* 0x000fe20000000a00 */
[----:B------:R-:W-:Y:S02]  /*06e0*/  MOV R41, RZ ;  /* 0x000000ff00297202 */ /* 0x000fe40000000f00 */
        /* <DEDUP_REMOVED lines=44> */
[----:B------:R-:W0:Y:S01]  /*09b0*/  @!P2 LDC.64 R92, c[0x0][0x248] ;  /* 0x00009200ff5cab82 */ /* 0x000e220000000a00 */
[C---:B------:R-:W-:Y:S02]  /*09c0*/  IADD3.X R91, R40.reuse, UR7, RZ, P4, !PT ;  /* 0x00000007285b7c10 */ /* 0x040fe4000a7fe4ff */
[----:B------:R-:W-:Y:S01]  /*09d0*/  IADD3.X R89, R40, UR11, RZ, P5, !PT ;  /* 0x0000000b28597c10 */ /* 0x000fe2000affe4ff */
[--C-:B--2---:R-:W-:Y:S02]  /*09e0*/  HADD2.F32 R3, -RZ, R60.reuse.H0_H0 ;  /* 0x2000003cff037230 */ /* 0x104fe40000004100 */
[----:B------:R-:W-:Y:S02]  /*09f0*/  HADD2.F32 R35, -RZ, R60.H1_H1 ;  /* 0x3000003cff237230 */ /* 0x000fe40000004100 */
[--C-:B------:R-:W-:Y:S02]  /*0a00*/  HADD2.F32 R37, -RZ, R61.reuse.H0_H0 ;  /* 0x2000003dff257230 */ /* 0x100fe40000004100 */
[----:B------:R-:W-:Y:S01]  /*0a10*/  FFMA.FTZ R36, R3, R3, RZ ;  /* 0x0000000303247223 */ /* 0x000fe200000100ff */
[----:B------:R-:W-:Y:S01]  /*0a20*/  FADD.FTZ R34, RZ, R3 ;  /* 0x00000003ff227221 */ /* 0x000fe20000010000 */
[----:B------:R-:W-:-:S02]  /*0a30*/  HADD2.F32 R61, -RZ, R61.H1_H1 ;  /* 0x3000003dff3d7230 */ /* 0x000fc40000004100 */
        /* <DEDUP_REMOVED lines=15> */
[----:B------:R-:W-:Y:S01]  /*0b30*/  FADD.FTZ R34, R34, R67 ;  /* 0x0000004322227221 */ /* 0x000fe20000010000 */
[--C-:B----4-:R-:W-:Y:S02]  /*0b40*/  HADD2.F32 R71, -RZ, R76.reuse.H0_H0 ;  /* 0x2000004cff477230 */ /* 0x110fe40000004100 */
[----:B------:R-:W-:Y:S01]  /*0b50*/  FFMA.FTZ R36, R69, R69, R36 ;  /* 0x0000004545247223 */ /* 0x000fe20000010024 */
[----:B------:R-:W-:Y:S01]  /*0b60*/  FADD.FTZ R34, R34, R69 ;  /* 0x0000004522227221 */ /* 0x000fe20000010000 */
[----:B------:R-:W-:-:S02]  /*0b70*/  HADD2.F32 R73, -RZ, R76.H1_H1 ;  /* 0x3000004cff497230 */ /* 0x000fc40000004100 */
[----:B------:R-:W-:Y:S01]  /*0b80*/  FFMA.FTZ R36, R71, R71, R36 ;  /* 0x0000004747247223 */ /* 0x000fe20000010024 */
[----:B------:R-:W-:Y:S01]  /*0b90*/  FADD.FTZ R34, R34, R71 ;  /* 0x0000004722227221 */ /* 0x000fe20000010000 */
[--C-:B------:R-:W-:Y:S02]  /*0ba0*/  HADD2.F32 R75, -RZ, R77.reuse.H0_H0 ;  /* 0x2000004dff4b7230 */ /* 0x100fe40000004100 */
[----:B------:R-:W-:Y:S01]  /*0bb0*/  FFMA.FTZ R36, R73, R73, R36 ;  /* 0x0000004949247223 */ /* 0x000fe20000010024 */
[----:B------:R-:W-:Y:S01]  /*0bc0*/  FADD.FTZ R34, R34, R73 ;  /* 0x0000004922227221 */ /* 0x000fe20000010000 */
[----:B------:R-:W-:Y:S02]  /*0bd0*/  HADD2.F32 R77, -RZ, R77.H1_H1 ;  /* 0x3000004dff4d7230 */ /* 0x000fe40000004100 */
[----:B------:R-:W-:Y:S01]  /*0be0*/  FFMA.FTZ R36, R75, R75, R36 ;  /* 0x0000004b4b247223 */ /* 0x000fe20000010024 */
[----:B------:R-:W-:Y:S01]  /*0bf0*/  FADD.FTZ R34, R34, R75 ;  /* 0x0000004b22227221 */ /* 0x000fe20000010000 */
[----:B-----5:R-:W-:-:S02]  /*0c00*/  HADD2.F32 R79, -RZ, R38.H0_H0 ;  /* 0x20000026ff4f7230 */ /* 0x020fc40000004100 */
[----:B------:R-:W-:Y:S02]  /*0c10*/  HADD2.F32 R83, -RZ, R38.H1_H1 ;  /* 0x30000026ff537230 */ /* 0x000fe40000004100 */
[----:B------:R-:W-:Y:S01]  /*0c20*/  FFMA.FTZ R38, R77, R77, R36 ;  /* 0x0000004d4d267223 */ /* 0x000fe20000010024 */
[----:B------:R-:W-:Y:S01]  /*0c30*/  FADD.FTZ R34, R34, R77 ;  /* 0x0000004d22227221 */ /* 0x000fe20000010000 */
[----:B------:R-:W1:Y:S01]  /*0c40*/  @!P2 LDC R36, c[0x0][0x10] ;  /* 0x00000400ff24ab82 */ /* 0x000e620000000800 */
[--C-:B------:R-:W-:Y:S02]  /*0c50*/  HADD2.F32 R81, -RZ, R39.reuse.H0_H0 ;  /* 0x20000027ff517230 */ /* 0x100fe40000004100 */
[----:B------:R-:W-:Y:S01]  /*0c60*/  FFMA.FTZ R42, R79, R79, R38 ;  /* 0x0000004f4f2a7223 */ /* 0x000fe20000010026 */
[----:B------:R-:W-:Y:S01]  /*0c70*/  FADD.FTZ R38, R34, R79 ;  /* 0x0000004f22267221 */ /* 0x000fe20000010000 */
[----:B------:R-:W-:Y:S02]  /*0c80*/  HADD2.F32 R85, -RZ, R39.H1_H1 ;  /* 0x30000027ff557230 */ /* 0x000fe40000004100 */
[----:B------:R-:W-:Y:S01]  /*0c90*/  FFMA.FTZ R42, R83, R83, R42 ;  /* 0x00000053532a7223 */ /* 0x000fe2000001002a */
[----:B------:R-:W-:Y:S01]  /*0ca0*/  FADD.FTZ R38, R38, R83 ;  /* 0x0000005326267221 */ /* 0x000fe20000010000 */
[----:B------:R-:W2:Y:S02]  /*0cb0*/  @!P1 LDC R34, c[0x0][0x10] ;  /* 0x00000400ff229b82 */ /* 0x000ea40000000800 */
[----:B------:R-:W-:Y:S01]  /*0cc0*/  FFMA.FTZ R42, R81, R81, R42 ;  /* 0x00000051512a7223 */ /* 0x000fe2000001002a */
[----:B------:R-:W-:-:S03]  /*0cd0*/  FADD.FTZ R38, R38, R81 ;  /* 0x0000005126267221 */ /* 0x000fc60000010000 */
[----:B------:R-:W-:Y:S01]  /*0ce0*/  FFMA.FTZ R39, R85, R85, R42 ;  /* 0x0000005555277223 */ /* 0x000fe2000001002a */
[----:B------:R-:W-:Y:S01]  /*0cf0*/  FADD.FTZ R38, R38, R85 ;  /* 0x0000005526267221 */ /* 0x000fe20000010000 */
[----:B------:R-:W-:-:S04]  /*0d00*/  CS2R R42, SRZ ;  /* 0x00000000002a7805 */ /* 0x000fc8000001ff00 */
[----:B------:R3:W-:Y:S01]  /*0d10*/  STS.64 [R7], R38 ;  /* 0x0000002607007388 */ /* 0x0007e20000000a00 */
[----:B------:R-:W-:Y:S06]  /*0d20*/  BAR.SYNC.DEFER_BLOCKING 0x0 ;  /* 0x0000000000007b1d */ /* 0x000fec0000010000 */
[----:B0-----:R-:W-:Y:S05]  /*0d30*/  @P3 BRA `(.L_x_3739) ;  /* 0x0000000000b43947 */ /* 0x001fea0003800000 */
[----:B---3--:R-:W0:Y:S04]  /*0d40*/  LDS.64 R38, [R8] ;  /* 0x0000000008267984 */ /* 0x008e280000000a00 */
[----:B------:R-:W3:Y:S04]  /*0d50*/  LDS.64 R58, [R9] ;  /* 0x00000000093a7984 */ /* 0x000ee80000000a00 */
[----:B------:R-:W4:Y:S04]  /*0d60*/  LDS.64 R40, [R10] ;  /* 0x000000000a287984 */ /* 0x000f280000000a00 */
[----:B------:R-:W5:Y:S04]  /*0d70*/  LDS.64 R42, [R11] ;  /* 0x000000000b2a7984 */ /* 0x000f680000000a00 */
[----:B------:R-:W1:Y:S04]  /*0d80*/  LDS.64 R44, [R12] ;  /* 0x000000000c2c7984 */ /* 0x000e680000000a00 */
[----:B------:R-:W2:Y:S04]  /*0d90*/  LDS.64 R46, [R13] ;  /* 0x000000000d2e7984 */ /* 0x000ea80000000a00 */
[----:B------:R-:W2:Y:S04]  /*0da0*/  LDS.64 R48, [R14] ;  /* 0x000000000e307984 */ /* 0x000ea80000000a00 */
[----:B------:R-:W2:Y:S04]  /*0db0*/  LDS.64 R50, [R15] ;  /* 0x000000000f327984 */ /* 0x000ea80000000a00 */
[----:B------:R-:W2:Y:S04]  /*0dc0*/  LDS.64 R52, [R16] ;  /* 0x0000000010347984 */ /* 0x000ea80000000a00 */
[----:B------:R-:W2:Y:S01]  /*0dd0*/  LDS.64 R54, [R17] ;  /* 0x0000000011367984 */ /* 0x000ea20000000a00 */
[----:B0-----:R-:W-:-:S03]  /*0de0*/  FADD.FTZ R38, RZ, R38 ;  /* 0x00000026ff267221 */ /* 0x001fc60000010000 */
[----:B------:R-:W0:Y:S01]  /*0df0*/  LDS.64 R56, [R18] ;  /* 0x0000000012387984 */ /* 0x000e220000000a00 */
[----:B------:R-:W-:Y:S01]  /*0e00*/  FADD.FTZ R60, RZ, R39 ;  /* 0x00000027ff3c7221 */ /* 0x000fe20000010000 */
[----:B---3--:R-:W-:Y:S02]  /*0e10*/  FADD.FTZ R58, R38, R58 ;  /* 0x0000003a263a7221 */ /* 0x008fe40000010000 */
[----:B------:R-:W3:Y:S01]  /*0e20*/  LDS.64 R38, [R19] ;  /* 0x0000000013267984 */ /* 0x000ee20000000a00 */
[----:B------:R-:W-:Y:S01]  /*0e30*/  FADD.FTZ R60, R60, R59 ;  /* 0x0000003b3c3c7221 */ /* 0x000fe20000010000 */
[----:B----4-:R-:W-:Y:S02]  /*0e40*/  FADD.FTZ R40, R58, R40 ;  /* 0x000000283a287221 */ /* 0x010fe40000010000 */
[----:B------:R-:W4:Y:S01]  /*0e50*/  LDS.64 R58, [R20] ;  /* 0x00000000143a7984 */ /* 0x000f220000000a00 */
[----:B------:R-:W-:Y:S01]  /*0e60*/  FADD.FTZ R60, R60, R41 ;  /* 0x000000293c3c7221 */ /* 0x000fe20000010000 */
[----:B-----5:R-:W-:-:S02]  /*0e70*/  FADD.FTZ R42, R40, R42 ;  /* 0x0000002a282a7221 */ /* 0x020fc40000010000 */
[----:B------:R-:W5:Y:S01]  /*0e80*/  LDS.64 R40, [R21] ;  /* 0x0000000015287984 */ /* 0x000f620000000a00 */
[----:B------:R-:W-:Y:S01]  /*0e90*/  FADD.FTZ R60, R60, R43 ;  /* 0x0000002b3c3c7221 */ /* 0x000fe20000010000 */
[----:B-1----:R-:W-:Y:S02]  /*0ea0*/  FADD.FTZ R44, R42, R44 ;  /* 0x0000002c2a2c7221 */ /* 0x002fe40000010000 */
[----:B------:R-:W1:Y:S01]  /*0eb0*/  LDS.64 R42, [R22] ;  /* 0x00000000162a7984 */ /* 0x000e620000000a00 */
[----:B------:R-:W-:Y:S01]  /*0ec0*/  FADD.FTZ R60, R60, R45 ;  /* 0x0000002d3c3c7221 */ /* 0x000fe20000010000 */
[----:B--2---:R-:W-:-:S03]  /*0ed0*/  FADD.FTZ R45, R44, R46 ;  /* 0x0000002e2c2d7221 */ /* 0x004fc60000010000 */
        /* <DEDUP_REMOVED lines=11> */
[----:B---3--:R-:W-:-:S03]  /*0f90*/  FADD.FTZ R45, R45, R38 ;  /* 0x000000262d2d7221 */ /* 0x008fc60000010000 */
[----:B------:R-:W-:Y:S01]  /*0fa0*/  FADD.FTZ R60, R60, R39 ;  /* 0x000000273c3c7221 */ /* 0x000fe20000010000 */
[----:B----4-:R-:W-:-:S03]  /*0fb0*/  FADD.FTZ R45, R45, R58 ;  /* 0x0000003a2d2d7221 */ /* 0x010fc60000010000 */
[----:B------:R-:W-:Y:S01]  /*0fc0*/  FADD.FTZ R60, R60, R59 ;  /* 0x0000003b3c3c7221 */ /* 0x000fe20000010000 */
[----:B-----5:R-:W-:-:S03]  /*0fd0*/  FADD.FTZ R45, R45, R40 ;  /* 0x000000282d2d7221 */ /* 0x020fc60000010000 */
[----:B------:R-:W-:Y:S01]  /*0fe0*/  FADD.FTZ R60, R60, R41 ;  /* 0x000000293c3c7221 */ /* 0x000fe20000010000 */
[----:B-1----:R-:W-:-:S03]  /*0ff0*/  FADD.FTZ R42, R45, R42 ;  /* 0x0000002a2d2a7221 */ /* 0x002fc60000010000 */
[----:B------:R-:W-:-:S07]  /*1000*/  FADD.FTZ R43, R60, R43 ;  /* 0x0000002b3c2b7221 */ /* 0x000fce0000010000 */
.L_x_3739:
[----:B------:R-:W-:Y:S05]  /*1010*/  BSYNC B0 ;  /* 0x0000000000007941 */ /* 0x000fea0003800000 */
.L_x_3738:
[----:B---3--:R-:W0:Y:S01]  /*1020*/  SHFL.BFLY PT, R39, R42, 0x1, 0x1f ;  /* 0x0c201f002a277f89 */ /* 0x008e2200000e0000 */
[----:B------:R-:W-:Y:S01]  /*1030*/  @!P1 SHF.L.U32 R38, R2, 0x1, RZ ;  /* 0x0000000102269819 */ /* 0x000fe200000006ff */
[----:B------:R-:W3:Y:S01]  /*1040*/  @!P1 LDC.64 R40, c[0x0][0x248] ;  /* 0x00009200ff289b82 */ /* 0x000ee20000000a00 */
[--C-:B-1----:R-:W-:Y:S01]  /*1050*/  @!P2 IMAD R45, R36, UR4, R0.reuse ;  /* 0x00000004242dac24 */ /* 0x102fe2000f8e0200 */
[----:B------:R-:W1:Y:S01]  /*1060*/  SHFL.BFLY PT, R44, R43, 0x1, 0x1f ;  /* 0x0c201f002b2c7f89 */ /* 0x000e6200000e0000 */
[----:B--2---:R-:W-:Y:S01]  /*1070*/  @!P1 IMAD R34, R34, UR4, R0 ;  /* 0x0000000422229c24 */ /* 0x004fe2000f8e0200 */
[----:B------:R-:W-:Y:S02]  /*1080*/  @!P1 LOP3.LUT R47, R38, 0x7fffffe0, RZ, 0xc0, !PT ;  /* 0x7fffffe0262f9812 */ /* 0x000fe400078ec0ff */
[----:B------:R-:W-:Y:S02]  /*1090*/  @!P2 LEA R45, R45, R6, 0x9 ;  /* 0x000000062d2da211 */ /* 0x000fe400078e48ff */
[----:B------:R-:W-:-:S02]  /*10a0*/  @!P1 LEA R34, R34, R47, 0x9 ;  /* 0x0000002f22229211 */ /* 0x000fc400078e48ff */
[C---:B------:R-:W-:Y:S02]  /*10b0*/  @!P1 LOP3.LUT R47, R2.reuse, 0xf, RZ, 0xc0, !PT ;  /* 0x0000000f022f9812 */ /* 0x040fe400078ec0ff */
[----:B------:R-:W-:Y:S02]  /*10c0*/  @!P2 SHF.L.U32 R45, R45, 0x1, RZ ;  /* 0x000000012d2da819 */ /* 0x000fe400000006ff */
[----:B------:R-:W-:Y:S02]  /*10d0*/  ISETP.NE.AND P3, PT, R2, RZ, PT ;  /* 0x000000ff0200720c */ /* 0x000fe40003f65270 */
[----:B------:R-:W-:Y:S01]  /*10e0*/  @!P1 IADD3 R34, R34, R47, RZ ;  /* 0x0000002f22229210 */ /* 0x000fe20007ffe0ff */
[----:B------:R-:W-:-:S03]  /*10f0*/  @!P2 IMAD.WIDE.U32 R92, R45, 0x4, R92 ;  /* 0x000000042d5ca825 */ /* 0x000fc600078e005c */
[----:B------:R-:W-:Y:S01]  /*1100*/  @!P1 SHF.L.U32 R45, R34, 0x1, RZ ;  /* 0x00000001222d9819 */ /* 0x000fe200000006ff */
[----:B0-----:R-:W-:-:S03]  /*1110*/  FADD.FTZ R38, R39, R42 ;  /* 0x0000002a27267221 */ /* 0x001fc60000010000 */
[C---:B------:R-:W-:Y:S01]  /*1120*/  @!P1 IADD3 R47, R45.reuse, 0x20, RZ ;  /* 0x000000202d2f9810 */ /* 0x040fe20007ffe0ff */
[----:B-1----:R-:W-:Y:S01]  /*1130*/  FADD.FTZ R39, R44, R43 ;  /* 0x0000002b2c277221 */ /* 0x002fe20000010000 */
[----:B---3--:R-:W-:-:S04]  /*1140*/  @!P1 IMAD.WIDE.U32 R42, R45, 0x4, R40 ;  /* 0x000000042d2a9825 */ /* 0x008fc800078e0028 */
        /* <DEDUP_REMOVED lines=11> */
.L_x_3741:
[----:B------:R-:W2:Y:S04]  /*1200*/  LD.E.STRONG.GPU R34, desc[UR8][R86.64] ;  /* 0x0000000856227980 */ /* 0x000ea8000c10f900 */
[----:B--2---:R-:W-:Y:S01]  /*1210*/  CCTL.IVALL ;  /* 0x00000000ff00798f */ /* 0x004fe20002000000 */
[----:B------:R-:W-:Y:S05]  /*1220*/  YIELD ;  /* 0x0000000000007946 */ /* 0x000fea0003800000 */
[----:B-----5:R-:W-:-:S04]  /*1230*/  LOP3.LUT R34, R34, R39, RZ, 0x3c, !PT ;  /* 0x0000002722227212 */ /* 0x020fc800078e3cff */
[----:B------:R-:W-:-:S13]  /*1240*/  ISETP.GT.AND P2, PT, R34, -0x1, PT ;  /* 0xffffffff2200780c */ /* 0x000fda0003f44270 */
[----:B------:R-:W-:Y:S05]  /*1250*/  @P2 BRA `(.L_x_3741) ;  /* 0xfffffffc00e82947 */ /* 0x000fea000383ffff */
.L_x_3740:
[----:B------:R-:W-:Y:S05]  /*1260*/  WARPSYNC.ALL ;  /* 0x0000000000007948 */ /* 0x000fea0003800000 */
[----:B------:R-:W-:Y:S06]  /*1270*/  BAR.SYNC.DEFER_BLOCKING 0x0 ;  /* 0x0000000000007b1d */ /* 0x000fec0000010000 */
[----:B0-----:R0:W5:Y:S04]  /*1280*/  LDG.E.64.CONSTANT R38, desc[UR8][R90.64] ;  /* 0x000000085a267981 */ /* 0x001168000c1e9b00 */
[----:B------:R0:W5:Y:S04]  /*1290*/  LDG.E.64.CONSTANT R40, desc[UR8][R88.64] ;  /* 0x0000000858287981 */ /* 0x000168000c1e9b00 */
[----:B------:R-:W2:Y:S04]  /*12a0*/  @!P1 LDG.E.64 R42, desc[UR8][R42.64] ;  /* 0x000000082a2a9981 */ /* 0x000ea8000c1e1b00 */
[----:B------:R-:W3:Y:S01]  /*12b0*/  @!P1 LDG.E.64 R44, desc[UR8][R44.64] ;  /* 0x000000082c2c9981 */ /* 0x000ee2000c1e1b00 */
[----:B------:R-:W-:Y:S01]  /*12c0*/  HFMA2.MMA R36, -RZ, RZ, 0, 0 ;  /* 0x00000000ff247435 */ /* 0x000fe200000001ff */
[----:B------:R-:W-:Y:S01]  /*12d0*/  MOV R34, RZ ;  /* 0x000000ff00227202 */ /* 0x000fe20000000f00 */
[----:B------:R-:W-:Y:S01]  /*12e0*/  BSSY B0, `(.L_x_3742) ;  /* 0x0000028000007945 */ /* 0x000fe20003800000 */
[----:B--2---:R-:W-:Y:S01]  /*12f0*/  @!P1 FADD.FTZ R47, RZ, R42 ;  /* 0x0000002aff2f9221 */ /* 0x004fe20000010000 */
[----:B------:R-:W-:-:S03]  /*1300*/  @!P1 FADD.FTZ R46, RZ, R43 ;  /* 0x0000002bff2e9221 */ /* 0x000fc60000010000 */
[----:B---3--:R-:W-:Y:S01]  /*1310*/  @!P1 FADD.FTZ R36, R44, R47 ;  /* 0x0000002f2c249221 */ /* 0x008fe20000010000 */
[----:B------:R-:W-:-:S04]  /*1320*/  @!P1 FADD.FTZ R34, R45, R46 ;  /* 0x0000002e2d229221 */ /* 0x000fc80000010000 */
[----:B------:R-:W1:Y:S04]  /*1330*/  SHFL.BFLY PT, R47, R36, 0x8, 0x1f ;  /* 0x0d001f00242f7f89 */ /* 0x000e6800000e0000 */
[----:B------:R-:W2:Y:S01]  /*1340*/  SHFL.BFLY PT, R43, R34, 0x8, 0x1f ;  /* 0x0d001f00222b7f89 */ /* 0x000ea200000e0000 */
[----:B-1----:R-:W-:-:S05]  /*1350*/  FADD.FTZ R47, R47, R36 ;  /* 0x000000242f2f7221 */ /* 0x002fca0000010000 */
[----:B------:R-:W1:Y:S01]  /*1360*/  SHFL.BFLY PT, R42, R47, 0x4, 0x1f ;  /* 0x0c801f002f2a7f89 */ /* 0x000e6200000e0000 */
[----:B--2---:R-:W-:-:S05]  /*1370*/  FADD.FTZ R43, R43, R34 ;  /* 0x000000222b2b7221 */ /* 0x004fca0000010000 */
        /* <DEDUP_REMOVED lines=9> */
[----:B------:R-:W-:Y:S01]  /*1410*/  LOP3.LUT P1, RZ, R2, 0xffffff0f, RZ, 0xc0, !PT ;  /* 0xffffff0f02ff7812 */ /* 0x000fe2000782c0ff */
[----:B-1----:R-:W-:-:S12]  /*1420*/  FADD.FTZ R36, R45, R36 ;  /* 0x000000242d247221 */ /* 0x002fd80000010000 */
[----:B------:R-:W-:Y:S01]  /*1430*/  @!P1 FMUL.FTZ R42, R36, 6.5104170062113553286e-05 ;  /* 0x38888889242a9820 */ /* 0x000fe20000410000 */
[----:B--2---:R-:W-:-:S03]  /*1440*/  FADD.FTZ R43, R49, R34 ;  /* 0x00000022312b7221 */ /* 0x004fc60000010000 */
        /* <DEDUP_REMOVED lines=17> */
.L_x_3743:
[----:B------:R-:W-:Y:S05]  /*1560*/  BSYNC B0 ;  /* 0x0000000000007941 */ /* 0x000fea0003800000 */
.L_x_3742:
[----:B01----:R-:W0:Y:S01]  /*1570*/  LDS.64 R42, [R25] ;  /* 0x00000000192a7984 */ /* 0x003e220000000a00 */
[----:B------:R-:W-:Y:S01]  /*1580*/  ULDC.64 UR6, c[0x0][0x210] ;  /* 0x0000840000067ab9 */ /* 0x000fe20000000a00 */
[----:B------:R-:W-:Y:S01]  /*1590*/  ULOP3.LUT UR4, UR4, 0x1, URZ, 0x3c, !UPT ;  /* 0x0000000104047892 */ /* 0x000fe2000f8e3c3f */
[----:B------:R-:W-:Y:S02]  /*15a0*/  LEA R46, P1, R26, UR6, 0x1 ;  /* 0x000000061a2e7c11 */ /* 0x000fe4000f8208ff */
[----:B------:R-:W-:Y:S02]  /*15b0*/  LEA R44, P2, R28, UR6, 0x1 ;  /* 0x000000061c2c7c11 */ /* 0x000fe4000f8408ff */
[----:B------:R-:W-:Y:S02]  /*15c0*/  LEA.HI.X R47, R26, UR7, R27, 0x1, P1 ;  /* 0x000000071a2f7c11 */ /* 0x000fe400088f0c1b */
[----:B------:R-:W-:Y:S02]  /*15d0*/  LEA.HI.X R45, R28, UR7, R29, 0x1, P2 ;  /* 0x000000071c2d7c11 */ /* 0x000fe400090f0c1d */
[----:B------:R-:W-:-:S02]  /*15e0*/  LEA R26, P1, R30, UR6, 0x1 ;  /* 0x000000061e1a7c11 */ /* 0x000fc4000f8208ff */
[----:B------:R-:W-:Y:S01]  /*15f0*/  LEA R28, P2, R32, UR6, 0x1 ;  /* 0x00000006201c7c11 */ /* 0x000fe2000f8408ff */
[----:B------:R-:W-:Y:S01]  /*1600*/  ULDC UR6, c[0x0][0x230] ;  /* 0x00008c0000067ab9 */ /* 0x000fe20000000800 */
[----:B------:R-:W-:Y:S01]  /*1610*/  LEA.HI.X R27, R30, UR7, R31, 0x1, P1 ;  /* 0x000000071e1b7c11 */ /* 0x000fe200088f0c1f */
[----:B-----5:R-:W-:Y:S01]  /*1620*/  HADD2.F32 R31, -RZ, R40.H0_H0 ;  /* 0x20000028ff1f7230 */ /* 0x020fe20000004100 */
[----:B------:R-:W-:Y:S01]  /*1630*/  LEA.HI.X R29, R32, UR7, R33, 0x1, P2 ;  /* 0x00000007201d7c11 */ /* 0x000fe200090f0c21 */
[--C-:B------:R-:W-:Y:S01]  /*1640*/  HADD2.F32 R32, -RZ, R38.reuse.H0_H0 ;  /* 0x20000026ff207230 */ /* 0x100fe20000004100 */
[----:B------:R-:W-:Y:S01]  /*1650*/  IADD3 R23, P1, R23, 0x2, RZ ;  /* 0x0000000217177810 */ /* 0x000fe20007f3e0ff */
[----:B------:R-:W-:Y:S02]  /*1660*/  HADD2.F32 R38, -RZ, R38.H1_H1 ;  /* 0x30000026ff267230 */ /* 0x000fe40000004100 */
[--C-:B------:R-:W-:Y:S01]  /*1670*/  HADD2.F32 R33, -RZ, R41.reuse.H0_H0 ;  /* 0x20000029ff217230 */ /* 0x100fe20000004100 */
[----:B------:R-:W-:Y:S01]  /*1680*/  IADD3.X R24, RZ, R24, RZ, P1, !PT ;  /* 0x00000018ff187210 */ /* 0x000fe20000ffe4ff */
[----:B------:R-:W-:-:S02]  /*1690*/  HADD2.F32 R41, -RZ, R41.H1_H1 ;  /* 0x30000029ff297230 */ /* 0x000fc40000004100 */
        /* <DEDUP_REMOVED lines=18> */
[----:B------:R-:W-:-:S02]  /*17c0*/  ULDC.64 UR6, c[0x0][0x238] ;  /* 0x00008e0000067ab9 */ /* 0x000fc40000000a00 */
[----:B------:R-:W-:Y:S01]  /*17d0*/  ISETP.GE.U32.AND P1, PT, R23, UR6, PT ;  /* 0x0000000617007c0c */ /* 0x000fe2000bf26070 */
[----:B0-----:R-:W-:Y:S01]  /*17e0*/  FMUL.FTZ R3, R3, R30 ;  /* 0x0000001e03037220 */ /* 0x001fe20000410000 */
[C---:B------:R-:W-:Y:S01]  /*17f0*/  FMUL.FTZ R63, R30.reuse, R63 ;  /* 0x0000003f1e3f7220 */ /* 0x040fe20000410000 */
[C---:B------:R-:W-:Y:S01]  /*1800*/  FMUL.FTZ R34, R30.reuse, R71 ;  /* 0x000000471e227220 */ /* 0x040fe20000410000 */
[----:B------:R-:W-:Y:S01]  /*1810*/  FMUL.FTZ R52, R30, R79 ;  /* 0x0000004f1e347220 */ /* 0x000fe20000410000 */
[--C-:B------:R-:W-:Y:S01]  /*1820*/  FFMA.FTZ R3, R3, R32, R31.reuse ;  /* 0x0000002003037223 */ /* 0x100fe2000001001f */
[C-C-:B------:R-:W-:Y:S01]  /*1830*/  FFMA.FTZ R63, R32.reuse, R63, R31.reuse ;  /* 0x0000003f203f7223 */ /* 0x140fe2000001001f */
[C-C-:B------:R-:W-:Y:S01]  /*1840*/  FFMA.FTZ R42, R32.reuse, R34, R31.reuse ;  /* 0x00000022202a7223 */ /* 0x140fe2000001001f */
[----:B------:R-:W-:Y:S01]  /*1850*/  FFMA.FTZ R52, R32, R52, R31 ;  /* 0x0000003420347223 */ /* 0x000fe2000001001f */
[----:B------:R-:W-:Y:S02]  /*1860*/  HADD2.F32 R31, -RZ, R40.H1_H1 ;  /* 0x30000028ff1f7230 */ /* 0x000fe40000004100 */
        /* <DEDUP_REMOVED lines=12> */
[----:B------:R-:W-:-:S02]  /*1930*/  HADD2.F32 R32, -RZ, R39.H0_H0 ;  /* 0x20000027ff207230 */ /* 0x000fc40000004100 */
[--C-:B------:R-:W-:Y:S01]  /*1940*/  FFMA.FTZ R30, R35, R38, R31.reuse ;  /* 0x00000026231e7223 */ /* 0x100fe2000001001f */
[----:B------:R-:W-:Y:S02]  /*1950*/  HADD2.F32 R34, -RZ, R39.H1_H1 ;  /* 0x30000027ff227230 */ /* 0x000fe40000004100 */
[C-C-:B------:R-:W-:Y:S01]  /*1960*/  FFMA.FTZ R35, R38.reuse, R36, R31.reuse ;  /* 0x0000002426237223 */ /* 0x140fe2000001001f */
[----:B------:R-:W-:Y:S01]  /*1970*/  FFMA.FTZ R40, R38, R65, R31 ;  /* 0x0000004126287223 */ /* 0x000fe2000001001f */
[----:B------:R-:W-:Y:S01]  /*1980*/  FFMA.FTZ R37, R37, R32, R33 ;  /* 0x0000002025257223 */ /* 0x000fe20000010021 */
[----:B------:R-:W-:Y:S01]  /*1990*/  F2FP.F16.F32.PACK_AB R3, R30, R3 ;  /* 0x000000031e03723e */ /* 0x000fe200000000ff */
[----:B------:R-:W-:Y:S01]  /*19a0*/  FFMA.FTZ R36, R61, R34, R41 ;  /* 0x000000223d247223 */ /* 0x000fe20000010029 */
[----:B------:R-:W-:Y:S01]  /*19b0*/  FFMA.FTZ R39, R38, R54, R31 ;  /* 0x0000003626277223 */ /* 0x000fe2000001001f */
[----:B------:R-:W-:Y:S01]  /*19c0*/  FFMA.FTZ R67, R32, R67, R33 ;  /* 0x0000004320437223 */ /* 0x000fe20000010021 */
[----:B------:R-:W-:Y:S01]  /*19d0*/  FFMA.FTZ R30, R34, R69, R41 ;  /* 0x00000045221e7223 */ /* 0x000fe20000010029 */
[----:B------:R-:W-:Y:S01]  /*19e0*/  FFMA.FTZ R48, R32, R48, R33 ;  /* 0x0000003020307223 */ /* 0x000fe20000010021 */
[----:B------:R-:W-:Y:S01]  /*19f0*/  FFMA.FTZ R31, R34, R50, R41 ;  /* 0x00000032221f7223 */ /* 0x000fe20000010029 */
[----:B------:R-:W-:Y:S01]  /*1a00*/  FFMA.FTZ R56, R32, R56, R33 ;  /* 0x0000003820387223 */ /* 0x000fe20000010021 */
[----:B------:R-:W-:Y:S01]  /*1a10*/  F2FP.F16.F32.PACK_AB R37, R36, R37 ;  /* 0x000000252425723e */ /* 0x000fe200000000ff */
[----:B------:R-:W-:Y:S01]  /*1a20*/  FFMA.FTZ R41, R34, R58, R41 ;  /* 0x0000003a22297223 */ /* 0x000fe20000010029 */
[----:B------:R-:W-:Y:S01]  /*1a30*/  PRMT R32, R3, 0x7632, R32 ;  /* 0x0000763203207816 */ /* 0x000fe20000000020 */
[----:B------:R0:W-:Y:S01]  /*1a40*/  STG.E.U16 desc[UR8][R46.64], R3 ;  /* 0x000000032e007986 */ /* 0x0001e2000c101508 */
[----:B------:R-:W-:-:S02]  /*1a50*/  F2FP.F16.F32.PACK_AB R63, R40, R63 ;  /* 0x0000003f283f723e */ /* 0x000fc400000000ff */
[----:B------:R-:W-:Y:S01]  /*1a60*/  F2FP.F16.F32.PACK_AB R67, R30, R67 ;  /* 0x000000431e43723e */ /* 0x000fe200000000ff */
[----:B------:R1:W-:Y:S01]  /*1a70*/  STG.E.U16 desc[UR8][R46.64+0x2], R32 ;  /* 0x000002202e007986 */ /* 0x0003e2000c101508 */
[----:B------:R-:W-:Y:S02]  /*1a80*/  F2FP.F16.F32.PACK_AB R42, R35, R42 ;  /* 0x0000002a232a723e */ /* 0x000fe400000000ff */
[----:B------:R-:W-:Y:S01]  /*1a90*/  F2FP.F16.F32.PACK_AB R48, R31, R48 ;  /* 0x000000301f30723e */ /* 0x000fe200000000ff */
[----:B------:R-:W-:Y:S01]  /*1aa0*/  STG.E.U16 desc[UR8][R46.64+0x4], R37 ;  /* 0x000004252e007986 */ /* 0x000fe2000c101508 */
[----:B------:R-:W-:Y:S02]  /*1ab0*/  PRMT R33, R37, 0x7632, R33 ;  /* 0x0000763225217816 */ /* 0x000fe40000000021 */
[----:B------:R-:W-:Y:S02]  /*1ac0*/  PRMT R30, R63, 0x7632, R30 ;  /* 0x000076323f1e7816 */ /* 0x000fe4000000001e */
[----:B0-----:R-:W-:Y:S01]  /*1ad0*/  PRMT R3, R67, 0x7632, R3 ;  /* 0x0000763243037816 */ /* 0x001fe20000000003 */
[----:B------:R-:W-:Y:S01]  /*1ae0*/  STG.E.U16 desc[UR8][R46.64+0x6], R33 ;  /* 0x000006212e007986 */ /* 0x000fe2000c101508 */
[----:B------:R-:W-:-:S02]  /*1af0*/  PRMT R31, R42, 0x7632, R31 ;  /* 0x000076322a1f7816 */ /* 0x000fc4000000001f */
[----:B-1----:R-:W-:Y:S01]  /*1b00*/  PRMT R32, R48, 0x7632, R32 ;  /* 0x0000763230207816 */ /* 0x002fe20000000020 */
[----:B------:R-:W-:Y:S01]  /*1b10*/  STG.E.U16 desc[UR8][R44.64], R63 ;  /* 0x0000003f2c007986 */ /* 0x000fe2000c101508 */
[----:B------:R-:W-:Y:S02]  /*1b20*/  F2FP.F16.F32.PACK_AB R52, R39, R52 ;  /* 0x000000342734723e */ /* 0x000fe400000000ff */
[----:B------:R-:W-:Y:S01]  /*1b30*/  F2FP.F16.F32.PACK_AB R56, R41, R56 ;  /* 0x000000382938723e */ /* 0x000fe200000000ff */
[----:B------:R-:W-:Y:S01]  /*1b40*/  STG.E.U16 desc[UR8][R44.64+0x2], R30 ;  /* 0x0000021e2c007986 */ /* 0x000fe2000c101508 */
[----:B------:R-:W-:-:S03]  /*1b50*/  ISETP.GE.AND.EX P1, PT, R24, UR7, PT, P1 ;  /* 0x0000000718007c0c */ /* 0x000fc6000bf26310 */
        /* <DEDUP_REMOVED lines=14> */
.L_x_3745:
        /* <DEDUP_REMOVED lines=12> */
.L_x_3963:


//--------------------- .text._ZN13group_norm_v214gn_cuda_kernelI6__halfLi480ELi3ELi32ELi60ELi256ELb0ELi8ELi960ELi960ELi4ELb1ELi10ELb0ELb0ENS_16CompileConditionILi900EEEEEvPT_PKS4_S7_S7_flPfS8_Pj --------------------------
	.section	.text._ZN13group_norm_v214gn_cuda_kernelI6__halfLi480ELi3ELi32ELi60ELi256ELb0ELi8ELi960ELi960ELi4ELb1ELi10ELb0ELb0ENS_16CompileConditionILi900EEEEEvPT_PKS4_S7_S7_flPfS8_Pj,"ax",@progbits
	.align	128
        .global         _ZN13group_norm_v214gn_cuda_kernelI6__halfLi480ELi3ELi32ELi60ELi256ELb0ELi8ELi960ELi960ELi4ELb1ELi10ELb0ELb0ENS_16CompileConditionILi900EEEEEvPT_PKS4_S7_S7_flPfS8_Pj
        .type           _ZN13group_norm_v214gn_cuda_kernelI6__halfLi480ELi3ELi32ELi60ELi256ELb0ELi8ELi960ELi960ELi4ELb1ELi10ELb0ELb0ENS_16CompileConditionILi900EEEEEvPT_PKS4_S7_S7_flPfS8_Pj,@function
        .size           _ZN13group_norm_v214gn_cuda_kernelI6__halfLi480ELi3ELi32ELi60ELi256ELb0ELi8ELi960ELi960ELi4ELb1ELi10ELb0ELb0ENS_16CompileConditionILi900EEEEEvPT_PKS4_S7_S7_flPfS8_Pj,(.L_x_3964 - _ZN13group_norm_v214gn_cuda_kernelI6__halfLi480ELi3ELi32ELi60ELi256ELb0ELi8ELi960ELi960ELi4ELb1ELi10ELb0ELb0ENS_16CompileConditionILi900EEEEEvPT_PKS4_S7_S7_flPfS8_Pj)
        .other          _ZN13group_norm_v214gn_cuda_kernelI6__halfLi480ELi3ELi32ELi60ELi256ELb0ELi8ELi960ELi960ELi4ELb1ELi10ELb0ELb0ENS_16CompileConditionILi900EEEEEvPT_PKS4_S7_S7_flPfS8_Pj,@"STO_CUDA_ENTRY STV_DEFAULT"
_ZN13group_norm_v214gn_cuda_kernelI6__halfLi480ELi3ELi32ELi60ELi256ELb0ELi8ELi960ELi960ELi4ELb1ELi10ELb0ELb0ENS_16CompileConditionILi900EEEEEvPT_PKS4_S7_S7_flPfS8_Pj:
.text._ZN13group_norm_v214gn_cuda_kernelI6__halfLi480ELi3ELi32ELi60ELi256ELb0ELi8ELi960ELi960ELi4ELb1ELi10ELb0ELb0ENS_16CompileConditionILi900EEEEEvPT_PKS4_S7_S7_flPfS8_Pj:
        /* <DEDUP_REMOVED lines=15> */
[----:B------:R-:W-:Y:S01]  /*00f0*/  MOV R8, UR6 ;  /* 0x0000000600087c02 */ /* 0x000fe20008000f00 */
[----:B0-----:R-:W-:Y:S01]  /*0100*/  IMAD.WIDE.U32 R4, R36, -0x77777777, RZ ;  /* 0x8888888924047825 */ /* 0x001fe200078e00ff */
[----:B------:R-:W-:Y:S01]  /*0110*/  SHF.L.U32 R4, R35, 0x4, RZ ;  /* 0x0000000423047819 */ /* 0x000fe200000006ff */
[----:B------:R-:W-:Y:S01]  /*0120*/  ULEA UR5, UR5, UR4, 0x18 ;  /* 0x0000000405057291 */ /* 0x000fe2000f8ec03f */
[----:B------:R-:W-:Y:S01]  /*0130*/  SHF.R.U32.HI R7, RZ, 0x1, R36 ;  /* 0x00000001ff077819 */ /* 0x000fe20000011624 */
[----:B------:R-:W-:Y:S01]  /*0140*/  ULDC.64 UR6, c[0x0][0x208] ;  /* 0x0000820000067ab9 */ /* 0x000fe20000000a00 */
[----:B------:R-:W-:Y:S01]  /*0150*/  SHF.R.U32.HI R6, RZ, 0x7, R5 ;  /* 0x00000007ff067819 */ /* 0x000fe20000011605 */
[----:B------:R-:W-:Y:S01]  /*0160*/  UMOV UR4, URZ ;  /* 0x0000003f00047c82 */ /* 0x000fe20008000000 */
[----:B------:R-:W-:-:S03]  /*0170*/  LOP3.LUT R10, R4, 0x10, RZ, 0xc0, !PT ;  /* 0x00000010040a7812 */ /* 0x000fc600078ec0ff */
[----:B------:R-:W-:Y:S01]  /*0180*/  IMAD R3, R6, -0xf0, R36 ;  /* 0xffffff1006037824 */ /* 0x000fe200078e0224 */
[-C--:B------:R-:W-:Y:S02]  /*0190*/  IADD3 R7, R7, R10.reuse, RZ ;  /* 0x0000000a07077210 */ /* 0x080fe40007ffe0ff */
[----:B------:R-:W-:Y:S02]  /*01a0*/  IADD3 R9, RZ, -R10, RZ ;  /* 0x8000000aff097210 */ /* 0x000fe40007ffe0ff */
[C---:B------:R-:W-:Y:S01]  /*01b0*/  LEA R4, R3.reuse, R0, 0x2 ;  /* 0x0000000003047211 */ /* 0x040fe200078e10ff */
[----:B------:R-:W-:Y:S02]  /*01c0*/  IMAD R3, R3, 0x18, R8 ;  /* 0x0000001803037824 */ /* 0x000fe400078e0208 */
[----:B------:R-:W-:Y:S02]  /*01d0*/  IMAD R7, R7, 0x3c, -R0 ;  /* 0x0000003c07077824 */ /* 0x000fe400078e0a00 */
[----:B------:R-:W-:Y:S01]  /*01e0*/  IMAD.WIDE.U32 R4, R4, -0x77777777, RZ ;  /* 0x8888888904047825 */ /* 0x000fe200078e00ff */
[----:B------:R-:W-:-:S02]  /*01f0*/  LEA R6, R6, R3, 0x3 ;  /* 0x0000000306067211 */ /* 0x000fc400078e18ff */
[----:B------:R-:W-:Y:S02]  /*0200*/  MOV R4, R9 ;  /* 0x0000000900047202 */ /* 0x000fe40000000f00 */
[----:B------:R-:W-:Y:S01]  /*0210*/  IADD3 R13, R7, 0x4, RZ ;  /* 0x00000004070d7810 */ /* 0x000fe20007ffe0ff */
[----:B------:R0:W-:Y:S01]  /*0220*/  STL [R1+0x40], R6 ;  /* 0x0000400601007387 */ /* 0x0001e20000100800 */
[----:B------:R-:W-:Y:S02]  /*0230*/  LEA.HI R0, R5, R4, RZ, 0x1b ;  /* 0x0000000405007211 */ /* 0x000fe400078fd8ff */
[----:B------:R-:W-:Y:S02]  /*0240*/  SHF.R.S32.HI R9, RZ, 0x2, R7 ;  /* 0x00000002ff097819 */ /* 0x000fe40000011407 */
[C---:B------:R-:W-:Y:S02]  /*0250*/  IADD3 R15, R7.reuse, 0x8, RZ ;  /* 0x00000008070f7810 */ /* 0x040fe40007ffe0ff */
[----:B------:R-:W-:Y:S01]  /*0260*/  IADD3 R5, R7, 0x34, RZ ;  /* 0x0000003407057810 */ /* 0x000fe20007ffe0ff */
[----:B------:R-:W-:Y:S01]  /*0270*/  IMAD R16, R9, 0x18, R8 ;  /* 0x0000001809107824 */ /* 0x000fe200078e0208 */
[----:B------:R-:W-:-:S02]  /*0280*/  SHF.R.S32.HI R13, RZ, 0x2, R13 ;  /* 0x00000002ff0d7819 */ /* 0x000fc4000001140d */
[----:B0-----:R-:W-:Y:S02]  /*0290*/  IADD3 R6, R7, 0x30, RZ ;  /* 0x0000003007067810 */ /* 0x001fe40007ffe0ff */
[----:B------:R-:W-:Y:S01]  /*02a0*/  SHF.L.U32 R3, R36, 0x3, RZ ;  /* 0x0000000324037819 */ /* 0x000fe200000006ff */
[----:B------:R-:W-:Y:S01]  /*02b0*/  IMAD R18, R13, 0x18, R8 ;  /* 0x000000180d127824 */ /* 0x000fe200078e0208 */
        /* <DEDUP_REMOVED lines=12> */
[----:B------:R-:W-:Y:S02]  /*0380*/  SHF.R.S32.HI R5, RZ, 0x2, R5 ;  /* 0x00000002ff057819 */ /* 0x000fe40000011405 */
[----:B------:R-:W-:Y:S01]  /*0390*/  LOP3.LUT R3, R3, 0x8, RZ, 0xc0, !PT ;  /* 0x0000000803037812 */ /* 0x000fe200078ec0ff */
[--C-:B------:R-:W-:Y:S01]  /*03a0*/  IMAD R20, R15, 0x18, R8.reuse ;  /* 0x000000180f147824 */ /* 0x100fe200078e0208 */
[----:B------:R-:W-:Y:S01]  /*03b0*/  SHF.R.S32.HI R17, RZ, 0x2, R17 ;  /* 0x00000002ff117819 */ /* 0x000fe20000011411 */
[----:B------:R-:W-:Y:S01]  /*03c0*/  IMAD R6, R5, 0x18, R8 ;  /* 0x0000001805067824 */ /* 0x000fe200078e0208 */
        /* <DEDUP_REMOVED lines=21> */
[----:B------:R-:W-:Y:S01]  /*0520*/  LEA R0, R0, UR5, 0x3 ;  /* 0x0000000500007c11 */ /* 0x000fe2000f8e18ff */
[----:B------:R-:W-:Y:S01]  /*0530*/  IMAD R8, R9, 0x18, R8 ;  /* 0x0000001809087824 */ /* 0x000fe200078e0208 */
[C---:B------:R-:W-:Y:S01]  /*0540*/  IADD3 R9, R3.reuse, R20, RZ ;  /* 0x0000001403097210 */ /* 0x040fe20007ffe0ff */
        /* <DEDUP_REMOVED lines=22> */
[C---:B------:R-:W-:Y:S02]  /*06b0*/  IADD3 R4, R3.reuse, R8, RZ ;  /* 0x0000000803047210 */ /* 0x040fe40007ffe0ff */
[----:B-1----:R-:W-:Y:S01]  /*06c0*/  IADD3 R5, R3, R6, RZ ;  /* 0x0000000603057210 */ /* 0x002fe20007ffe0ff */
[----:B------:R2:W-:Y:S01]  /*06d0*/  STL [R1+0x8], R7 ;  /* 0x0000080701007387 */ /* 0x0005e20000100800 */
[----:B------:R-:W-:-:S03]  /*06e0*/  HFMA2.MMA R3, -RZ, RZ, 0, 0 ;  /* 0x00000000ff037435 */ /* 0x000fc600000001ff */
[----:B------:R2:W-:Y:S04]  /*06f0*/  STL [R1+0x4], R5 ;  /* 0x0000040501007387 */ /* 0x0005e80000100800 */
[----:B------:R2:W-:Y:S04]  /*0700*/  STL [R1], R4 ;  /* 0x0000000401007387 */ /* 0x0005e80000100800 */
[----:B------:R2:W-:Y:S02]  /*0710*/  STL [R1+0x3c], R0 ;  /* 0x00003c0001007387 */ /* 0x0005e40000100800 */
.L_x_3752:
[----:B------:R-:W0:Y:S01]  /*0720*/  S2R R37, SR_CTAID.X ;  /* 0x0000000000257919 */ /* 0x000e220000002500 */
[----:B--23--:R-:W-:Y:S01]  /*0730*/  IMAD.WIDE.U32 R4, R36, -0x77777777, RZ ;  /* 0x8888888924047825 */ /* 0x00cfe200078e00ff */
[----:B------:R-:W-:Y:S01]  /*0740*/  LOP3.LUT R16, R35, 0x1, RZ, 0xc0, !PT ;  /* 0x0000000123107812 */ /* 0x000fe200078ec0ff */
[----:B------:R-:W-:Y:S01]  /*0750*/  ULDC.64 UR8, c[0x0][0x218] ;  /* 0x0000860000087ab9 */ /* 0x000fe20000000a00 */
[----:B------:R-:W-:Y:S01]  /*0760*/  MOV R17, RZ ;  /* 0x000000ff00117202 */ /* 0x000fe20000000f00 */
[----:B------:R-:W-:Y:S01]  /*0770*/  ULDC.64 UR10, c[0x0][0x228] ;  /* 0x00008a00000a7ab9 */ /* 0x000fe20000000a00 */
[----:B------:R-:W-:Y:S01]  /*0780*/  SHF.R.U32.HI R5, RZ, 0x7, R5 ;  /* 0x00000007ff057819 */ /* 0x000fe20000011605 */
[----:B------:R-:W2:Y:S04]  /*0790*/  LDL R22, [R1+0x40] ;  /* 0x0000400001167983 */ /* 0x000ea80000100800 */
[----:B------:R-:W-:-:S04]  /*07a0*/  IMAD R7, R5, -0xf0, R36 ;  /* 0xffffff1005077824 */ /* 0x000fc800078e0224 */
[----:B------:R-:W-:-:S05]  /*07b0*/  IMAD R16, R16, 0xf0, R7 ;  /* 0x000000f010107824 */ /* 0x000fca00078e0207 */
[----:B------:R-:W-:-:S05]  /*07c0*/  SHF.L.U32 R16, R16, 0x2, RZ ;  /* 0x0000000210107819 */ /* 0x000fca00000006ff */
[----:B------:R-:W-:Y:S01]  /*07d0*/  IMAD.WIDE.U32 R14, R2, 0x78000, R16 ;  /* 0x00078000020e7825 */ /* 0x000fe200078e0010 */
[----:B0-----:R-:W-:-:S04]  /*07e0*/  SHF.L.U32 R0, R37, 0x3, RZ ;  /* 0x0000000325007819 */ /* 0x001fc800000006ff */
[----:B------:R-:W-:-:S04]  /*07f0*/  LOP3.LUT R0, R0, 0xf8, RZ, 0xc0, !PT ;  /* 0x000000f800007812 */ /* 0x000fc800078ec0ff */
[----:B------:R-:W-:Y:S01]  /*0800*/  IADD3 R0, R0, R5, RZ ;  /* 0x0000000500007210 */ /* 0x000fe20007ffe0ff */
[----:B------:R-:W-:-:S04]  /*0810*/  IMAD R5, R3, 0x78000, RZ ;  /* 0x0007800003057824 */ /* 0x000fc800078e02ff */
        /* <DEDUP_REMOVED lines=36> */
[--C-:B---3--:R-:W-:Y:S02]  /*0a60*/  HADD2.F32 R0, -RZ, R12.reuse.H0_H0 ;  /* 0x2000000cff007230 */ /* 0x108fe40000004100 */
[----:B------:R-:W-:Y:S02]  /*0a70*/  HADD2.F32 R30, -RZ, R12.H1_H1 ;  /* 0x3000000cff1e7230 */ /* 0x000fe40000004100 */
[----:B------:R-:W-:-:S02]  /*0a80*/  HADD2.F32 R29, -RZ, R13.H0_H0 ;  /* 0x2000000dff1d7230 */ /* 0x000fc40000004100 */
[----:B------:R-:W-:Y:S01]  /*0a90*/  FFMA.FTZ R20, R0, R0, RZ ;  /* 0x0000000000147223 */ /* 0x000fe200000100ff */
[----:B------:R-:W-:Y:S01]  /*0aa0*/  FADD.FTZ R21, RZ, R0 ;  /* 0x00000000ff157221 */ /* 0x000fe20000010000 */
[----:B------:R-:W-:Y:S02]  /*0ab0*/  HADD2.F32 R28, -RZ, R13.H1_H1 ;  /* 0x3000000dff1c7230 */ /* 0x000fe40000004100 */
[----:B------:R-:W-:Y:S01]  /*0ac0*/  FFMA.FTZ R20, R30, R30, R20 ;  /* 0x0000001e1e147223 */ /* 0x000fe20000010014 */
[----:B------:R-:W-:-:S03]  /*0ad0*/  FADD.FTZ R21, R21, R30 ;  /* 0x0000001e15157221 */ /* 0x000fc60000010000 */
[----:B------:R-:W-:Y:S01]  /*0ae0*/  FFMA.FTZ R20, R29, R29, R20 ;  /* 0x0000001d1d147223 */ /* 0x000fe20000010014 */
[----:B------:R-:W-:Y:S01]  /*0af0*/  FADD.FTZ R21, R21, R29 ;  /* 0x0000001d15157221 */ /* 0x000fe20000010000 */
[--C-:B----4-:R-:W-:Y:S02]  /*0b00*/  HADD2.F32 R27, -RZ, R8.reuse.H0_H0 ;  /* 0x20000008ff1b7230 */ /* 0x110fe40000004100 */
        /* <DEDUP_REMOVED lines=11> */
[--C-:B--2---:R-:W-:Y:S02]  /*0bc0*/  HADD2.F32 R8, -RZ, R10.reuse.H0_H0 ;  /* 0x2000000aff087230 */ /* 0x104fe40000004100 */
        /* <DEDUP_REMOVED lines=18> */
[--C-:B------:R-:W-:Y:S02]  /*0cf0*/  HADD2.F32 R14, -RZ, R15.reuse.H0_H0 ;  /* 0x2000000fff0e7230 */ /* 0x100fe40000004100 */
[----:B------:R-:W-:Y:S01]  /*0d00*/  FADD.FTZ R20, R20, R13 ;  /* 0x0000000d14147221 */ /* 0x000fe20000010000 */
[----:B------:R-:W-:Y:S02]  /*0d10*/  HADD2.F32 R15, -RZ, R15.H1_H1 ;  /* 0x3000000fff0f7230 */ /* 0x000fe40000004100 */
        /* <DEDUP_REMOVED lines=63> */
[----:B------:R-:W2:Y:S01]  /*1110*/  LDL R20, [R1] ;  /* 0x0000000001147983 */ /* 0x000ea20000100800 */
[----:B------:R-:W-:-:S03]  /*1120*/  FADD.FTZ R23, R23, R21 ;  /* 0x0000001517177221 */ /* 0x000fc60000010000 */
[----:B--2---:R-:W0:Y:S02]  /*1130*/  LDS.64 R20, [R20] ;  /* 0x0000000014147984 */ /* 0x004e240000000a00 */
[----:B0-----:R-:W-:Y:S01]  /*1140*/  FADD.FTZ R20, R22, R20 ;  /* 0x0000001416147221 */ /* 0x001fe20000010000 */
[----:B------:R-:W-:-:S07]  /*1150*/  FADD.FTZ R21, R23, R21 ;  /* 0x0000001517157221 */ /* 0x000fce0000010000 */
.L_x_3747:
[----:B------:R-:W-:Y:S05]  /*1160*/  BSYNC B0 ;  /* 0x0000000000007941 */ /* 0x000fea0003800000 */
.L_x_3746:
[----:B------:R-:W0:Y:S01]  /*1170*/  SHFL.BFLY PT, R22, R20, 0x1, 0x1f ;  /* 0x0c201f0014167f89 */ /* 0x000e2200000e0000 */
[----:B------:R-:W-:-:S03]  /*1180*/  LOP3.LUT P0, RZ, R36, 0xffffffe1, RZ, 0xc0, !PT ;  /* 0xffffffe124ff7812 */ /* 0x000fc6000780c0ff */
[----:B------:R1:W-:Y:S10]  /*1190*/  STL.64 [R1+0x48], R2 ;  /* 0x0000480201007387 */ /* 0x0003f40000100a00 */
[----:B------:R-:W2:Y:S01]  /*11a0*/  @!P0 LDC R23, c[0x0][0x10] ;  /* 0x00000400ff178b82 */ /* 0x000ea20000000800 */
[----:B-1----:R-:W-:Y:S01]  /*11b0*/  SHF.R.U32.HI R3, RZ, 0x1, R36 ;  /* 0x00000001ff037819 */ /* 0x002fe20000011624 */
[----:B0-----:R-:W-:-:S02]  /*11c0*/  FADD.FTZ R20, R22, R20 ;  /* 0x0000001416147221 */ /* 0x001fc40000010000 */
[----:B------:R-:W0:Y:S01]  /*11d0*/  SHFL.BFLY PT, R22, R21, 0x1, 0x1f ;  /* 0x0c201f0015167f89 */ /* 0x000e2200000e0000 */
[----:B--2---:R-:W-:Y:S02]  /*11e0*/  @!P0 IMAD R23, R23, UR4, R35 ;  /* 0x0000000417178c24 */ /* 0x004fe4000f8e0223 */
[----:B0-----:R-:W-:Y:S01]  /*11f0*/  FADD.FTZ R21, R22, R21 ;  /* 0x0000001516157221 */ /* 0x001fe20000010000 */
[----:B------:R-:W-:Y:S02]  /*1200*/  @!P0 SHF.L.U32 R22, R3, 0x5, RZ ;  /* 0x0000000503168819 */ /* 0x000fe400000006ff */
[----:B------:R-:W0:Y:S02]  /*1210*/  @!P0 LDC.64 R2, c[0x0][0x248] ;  /* 0x00009200ff028b82 */ /* 0x000e240000000a00 */
[----:B------:R-:W-:-:S04]  /*1220*/  @!P0 LOP3.LUT R22, R22, 0xffffffe0, R37, 0xe2, !PT ;  /* 0xffffffe016168812 */ /* 0x000fc800078ee225 */
[----:B------:R-:W-:-:S04]  /*1230*/  @!P0 LEA R22, R23, R22, 0x9 ;  /* 0x0000001617168211 */ /* 0x000fc800078e48ff */
[----:B------:R-:W-:-:S05]  /*1240*/  @!P0 SHF.L.U32 R22, R22, 0x1, RZ ;  /* 0x0000000116168819 */ /* 0x000fca00000006ff */
[----:B0-----:R-:W-:Y:S02]  /*1250*/  @!P0 IMAD.WIDE.U32 R22, R22, 0x4, R2 ;  /* 0x0000000416168825 */ /* 0x001fe400078e0002 */
[----:B------:R0:W5:Y:S01]  /*1260*/  LDL.LU.64 R2, [R1+0x48] ;  /* 0x0000480001027983 */ /* 0x0001620000300a00 */
[----:B------:R-:W-:-:S03]  /*1270*/  ISETP.NE.AND P1, PT, R36, RZ, PT ;  /* 0x000000ff2400720c */ /* 0x000fc60003f25270 */
[----:B------:R0:W-:Y:S01]  /*1280*/  @!P0 STG.E.64 desc[UR6][R22.64], R20 ;  /* 0x0000001416008986 */ /* 0x0001e2000c101b06 */
[----:B------:R-:W-:Y:S01]  /*1290*/  BAR.SYNC.DEFER_BLOCKING 0x0 ;  /* 0x0000000000007b1d */ /* 0x000fe20000010000 */
[----:B------:R-:W-:-:S08]  /*12a0*/  ISETP.GT.U32.AND P0, PT, R36, 0xff, PT ;  /* 0x000000ff2400780c */ /* 0x000fd00003f04070 */
        /* <DEDUP_REMOVED lines=10> */
.L_x_3749:
[----:B------:R-:W2:Y:S04]  /*1350*/  LD.E.STRONG.GPU R23, desc[UR6][R20.64] ;  /* 0x0000000614177980 */ /* 0x000ea8000c10f900 */
[----:B--2---:R-:W-:Y:S01]  /*1360*/  CCTL.IVALL ;  /* 0x00000000ff00798f */ /* 0x004fe20002000000 */
[----:B------:R-:W-:Y:S05]  /*1370*/  YIELD ;  /* 0x0000000000007946 */ /* 0x000fea0003800000 */
[----:B-----5:R-:W-:-:S04]  /*1380*/  LOP3.LUT R23, R23, R22, RZ, 0x3c, !PT ;  /* 0x0000001617177212 */ /* 0x020fc800078e3cff */
[----:B------:R-:W-:-:S13]  /*1390*/  ISETP.GT.AND P1, PT, R23, -0x1, PT ;  /* 0xffffffff1700780c */ /* 0x000fda0003f24270 */
[----:B------:R-:W-:Y:S05]  /*13a0*/  @P1 BRA `(.L_x_3749) ;  /* 0xfffffffc00e81947 */ /* 0x000fea000383ffff */
.L_x_3748:
[----:B------:R-:W-:Y:S05]  /*13b0*/  WARPSYNC.ALL ;  /* 0x0000000000007948 */ /* 0x000fea0003800000 */
[----:B0-----:R-:W0:Y:S01]  /*13c0*/  @!P0 LDC R21, c[0x0][0x10] ;  /* 0x00000400ff158b82 */ /* 0x001e220000000800 */
[----:B-----5:R1:W-:Y:S01]  /*13d0*/  STL.64 [R1+0x48], R2 ;  /* 0x0000480201007387 */ /* 0x0203e20000100a00 */
[----:B------:R-:W-:-:S06]  /*13e0*/  @!P0 SHF.L.U32 R20, R36, 0x1, RZ ;  /* 0x0000000124148819 */ /* 0x000fcc00000006ff */
[----:B------:R-:W-:Y:S01]  /*13f0*/  BAR.SYNC.DEFER_BLOCKING 0x0 ;  /* 0x0000000000007b1d */ /* 0x000fe20000010000 */
[----:B------:R-:W-:Y:S01]  /*1400*/  @!P0 LOP3.LUT R20, R20, 0x7fffffe0, RZ, 0xc0, !PT ;  /* 0x7fffffe014148812 */ /* 0x000fe200078ec0ff */
[----:B------:R-:W-:-:S04]  /*1410*/  HFMA2.MMA R37, -RZ, RZ, 0, 0 ;  /* 0x00000000ff257435 */ /* 0x000fc800000001ff */
[----:B------:R-:W-:Y:S02]  /*1420*/  ULDC.64 UR8, c[0x0][0x240] ;  /* 0x0000900000087ab9 */ /* 0x000fe40000000a00 */
[----:B-1----:R-:W1:Y:S01]  /*1430*/  @!P0 LDC.64 R2, c[0x0][0x248] ;  /* 0x00009200ff028b82 */ /* 0x002e620000000a00 */
[----:B0-----:R-:W-:-:S05]  /*1440*/  @!P0 IMAD R21, R21, UR4, R35 ;  /* 0x0000000415158c24 */ /* 0x001fca000f8e0223 */
[----:B------:R-:W-:Y:S02]  /*1450*/  @!P0 LEA R20, R21, R20, 0x9 ;  /* 0x0000001415148211 */ /* 0x000fe400078e48ff */
[----:B------:R-:W-:-:S04]  /*1460*/  @!P0 LOP3.LUT R21, R36, 0xf, RZ, 0xc0, !PT ;  /* 0x0000000f24158812 */ /* 0x000fc800078ec0ff */
[----:B------:R-:W-:-:S04]  /*1470*/  @!P0 IADD3 R20, R20, R21, RZ ;  /* 0x0000001514148210 */ /* 0x000fc80007ffe0ff */
[----:B------:R-:W-:-:S04]  /*1480*/  @!P0 SHF.L.U32 R20, R20, 0x1, RZ ;  /* 0x0000000114148819 */ /* 0x000fc800000006ff */
[C---:B------:R-:W-:Y:S01]  /*1490*/  @!P0 IADD3 R22, R20.reuse, 0x20, RZ ;  /* 0x0000002014168810 */ /* 0x040fe20007ffe0ff */
[----:B-1----:R-:W-:-:S04]  /*14a0*/  @!P0 IMAD.WIDE.U32 R20, R20, 0x4, R2 ;  /* 0x0000000414148825 */ /* 0x002fc800078e0002 */
[----:B------:R-:W-:Y:S02]  /*14b0*/  @!P0 IMAD.WIDE.U32 R22, R22, 0x4, R2 ;  /* 0x0000000416168825 */ /* 0x000fe400078e0002 */
[----:B------:R-:W2:Y:S04]  /*14c0*/  @!P0 LDG.E.64 R20, desc[UR6][R20.64] ;  /* 0x0000000614148981 */ /* 0x000ea8000c1e1b00 */
[----:B------:R-:W3:Y:S04]  /*14d0*/  @!P0 LDG.E.64 R22, desc[UR6][R22.64] ;  /* 0x0000000616168981 */ /* 0x000ee8000c1e1b00 */
[----:B------:R0:W5:Y:S01]  /*14e0*/  LDL.LU.64 R2, [R1+0x48] ;  /* 0x0000480001027983 */ /* 0x0001620000300a00 */
[----:B------:R-:W-:Y:S01]  /*14f0*/  ISETP.EQ.U32.AND P1, PT, RZ, UR8, PT ;  /* 0x00000008ff007c0c */ /* 0x000fe2000bf22070 */
[----:B------:R-:W-:Y:S01]  /*1500*/  BSSY B0, `(.L_x_3750) ;  /* 0x000002f000007945 */ /* 0x000fe20003800000 */
[----:B--2---:R-:W-:Y:S01]  /*1510*/  @!P0 FADD.FTZ R20, RZ, R20 ;  /* 0x00000014ff148221 */ /* 0x004fe20000010000 */
[----:B------:R-:W-:-:S03]  /*1520*/  @!P0 FADD.FTZ R21, RZ, R21 ;  /* 0x00000015ff158221 */ /* 0x000fc60000010000 */
[----:B---3--:R-:W-:Y:S01]  /*1530*/  @!P0 FADD.FTZ R37, R22, R20 ;  /* 0x0000001416258221 */ /* 0x008fe20000010000 */
[----:B------:R-:W-:Y:S01]  /*1540*/  MOV R20, RZ ;  /* 0x000000ff00147202 */ /* 0x000fe20000000f00 */
[----:B------:R-:W-:-:S03]  /*1550*/  @!P0 FADD.FTZ R20, R23, R21 ;  /* 0x0000001517148221 */ /* 0x000fc60000010000 */
        /* <DEDUP_REMOVED lines=14> */
[----:B------:R-:W-:Y:S01]  /*1640*/  LOP3.LUT P0, RZ, R36, 0xffffff0f, RZ, 0xc0, !PT ;  /* 0xffffff0f24ff7812 */ /* 0x000fe2000780c0ff */
[----:B------:R-:W3:Y:S01]  /*1650*/  S2R R23, SR_CTAID.X ;  /* 0x0000000000177919 */ /* 0x000ee20000002500 */
[----:B-1----:R-:W-:-:S11]  /*1660*/  FADD.FTZ R20, R37, R20 ;  /* 0x0000001425147221 */ /* 0x002fd60000010000 */
[----:B------:R-:W-:Y:S01]  /*1670*/  @!P0 FMUL.FTZ R20, R20, 6.5104170062113553286e-05 ;  /* 0x3888888914148820 */ /* 0x000fe20000410000 */
[----:B--2---:R-:W-:-:S03]  /*1680*/  FADD.FTZ R22, R21, R22 ;  /* 0x0000001615167221 */ /* 0x004fc60000010000 */
[----:B------:R-:W-:Y:S01]  /*1690*/  @!P0 FMUL.FTZ R21, R20, R20 ;  /* 0x0000001414158220 */ /* 0x000fe20000410000 */
[----:B------:R-:W-:-:S03]  /*16a0*/  SHF.R.U32.HI R37, RZ, 0x1, R36 ;  /* 0x00000001ff257819 */ /* 0x000fc60000011624 */
[----:B------:R-:W-:Y:S01]  /*16b0*/  @!P0 FFMA.FTZ R21, R22, 6.5104170062113553286e-05, -R21 ;  /* 0x3888888916158823 */ /* 0x000fe20000010815 */
[----:B------:R-:W-:-:S04]  /*16c0*/  @!P0 LOP3.LUT R22, R37, 0x7ffffff8, RZ, 0xc0, !PT ;  /* 0x7ffffff825168812 */ /* 0x000fc800078ec0ff */
[----:B------:R-:W-:-:S05]  /*16d0*/  @!P0 FMNMX.FTZ R21, RZ, R21, !PT ;  /* 0x00000015ff158209 */ /* 0x000fca0007810000 */
[----:B------:R0:W-:Y:S01]  /*16e0*/  @!P0 STS.64 [R22+UR5], R20 ;  /* 0x0000001416008988 */ /* 0x0001e20008000a05 */
[----:B------:R-:W-:Y:S01]  /*16f0*/  BAR.SYNC.DEFER_BLOCKING 0x0 ;  /* 0x0000000000007b1d */ /* 0x000fe20000010000 */
[----:B---3--:R-:W-:-:S04]  /*1700*/  LOP3.LUT P0, RZ, R23, 0x1f, RZ, 0xc0, !PT ;  /* 0x0000001f17ff7812 */ /* 0x008fc8000780c0ff */
[----:B------:R-:W-:-:S04]  /*1710*/  ISETP.GT.U32.OR P0, PT, R36, 0xf, P0 ;  /* 0x0000000f2400780c */ /* 0x000fc80000704470 */
[----:B------:R-:W-:-:S13]  /*1720*/  ISETP.EQ.OR.EX P0, PT, RZ, UR9, P0, P1 ;  /* 0x00000009ff007c0c */ /* 0x000fda0008702710 */
[----:B0-----:R-:W-:Y:S05]  /*1730*/  @P0 BRA `(.L_x_3751) ;  /* 0x00000000002c0947 */ /* 0x001fea0003800000 */
[----:B------:R-:W-:-:S04]  /*1740*/  SHF.L.U32 R23, R35, 0x4, RZ ;  /* 0x0000000423177819 */ /* 0x000fc800000006ff */
        /* <DEDUP_REMOVED lines=10> */
.L_x_3751:
[----:B------:R-:W-:Y:S05]  /*17f0*/  BSYNC B0 ;  /* 0x0000000000007941 */ /* 0x000fea0003800000 */
.L_x_3750:
[----:B0-----:R-:W2:Y:S01]  /*1800*/  LDL R22, [R1+0x3c] ;  /* 0x00003c0001167983 */ /* 0x001ea20000100800 */
[----:B------:R-:W-:Y:S01]  /*1810*/  ULDC.64 UR10, c[0x0][0x210] ;  /* 0x00008400000a7ab9 */ /* 0x000fe20000000a00 */
[----:B------:R-:W-:Y:S01]  /*1820*/  ULDC UR8, c[0x0][0x230] ;  /* 0x00008c0000087ab9 */ /* 0x000fe20000000800 */
[----:B------:R-:W-:Y:S01]  /*1830*/  LEA R20, P0, R4, UR10, 0x1 ;  /* 0x0000000a04147c11 */ /* 0x000fe2000f8008ff */
[----:B------:R-:W-:-:S03]  /*1840*/  ULOP3.LUT UR4, UR4, 0x1, URZ, 0x3c, !UPT ;  /* 0x0000000104047892 */ /* 0x000fc6000f8e3c3f */
[----:B------:R-:W-:Y:S01]  /*1850*/  LEA.HI.X R21, R4, UR11, R31, 0x1, P0 ;  /* 0x0000000b04157c11 */ /* 0x000fe200080f0c1f */
[----:B--2---:R-:W0:Y:S02]  /*1860*/  LDS.64 R22, [R22] ;  /* 0x0000000016167984 */ /* 0x004e240000000a00 */
[----:B0-----:R-:W-:Y:S01]  /*1870*/  FADD.FTZ R4, R23, UR8 ;  /* 0x0000000817047e21 */ /* 0x001fe20008010000 */
[--C-:B------:R-:W-:Y:S01]  /*1880*/  FADD.FTZ R0, R0, -R22.reuse ;  /* 0x8000001600007221 */ /* 0x100fe20000010000 */
[--C-:B------:R-:W-:Y:S01]  /*1890*/  FADD.FTZ R31, R30, -R22.reuse ;  /* 0x800000161e1f7221 */ /* 0x100fe20000010000 */
[----:B------:R-:W-:Y:S02]  /*18a0*/  HADD2.F32 R23, -RZ, R16.H0_H0 ;  /* 0x20000010ff177230 */ /* 0x000fe40000004100 */
[----:B------:R-:W-:Y:S01]  /*18b0*/  FADD.FTZ R29, R29, -R22 ;  /* 0x800000161d1d7221 */ /* 0x000fe20000010000 */
[----:B------:R-:W-:Y:S01]  /*18c0*/  HADD2.F32 R30, -RZ, R18.H0_H0 ;  /* 0x20000012ff1e7230 */ /* 0x000fe20000004100 */
[----:B------:R-:W0:Y:S01]  /*18d0*/  MUFU.RSQ R4, R4 ;  /* 0x0000000400047308 */ /* 0x000e220000001400 */
[----:B------:R-:W-:-:S02]  /*18e0*/  HADD2.F32 R16, -RZ, R16.H1_H1 ;  /* 0x30000010ff107230 */ /* 0x000fc40000004100 */
[--C-:B------:R-:W-:Y:S01]  /*18f0*/  FADD.FTZ R27, R27, -R22.reuse ;  /* 0x800000161b1b7221 */ /* 0x100fe20000010000 */
[----:B------:R-:W-:Y:S02]  /*1900*/  HADD2.F32 R18, -RZ, R18.H1_H1 ;  /* 0x30000012ff127230 */ /* 0x000fe40000004100 */
[--C-:B------:R-:W-:Y:S01]  /*1910*/  FADD.FTZ R8, R8, -R22.reuse ;  /* 0x8000001608087221 */ /* 0x100fe20000010000 */
[--C-:B------:R-:W-:Y:S01]  /*1920*/  FADD.FTZ R12, R12, -R22.reuse ;  /* 0x800000160c0c7221 */ /* 0x100fe20000010000 */
[--C-:B------:R-:W-:Y:S01]  /*1930*/  FADD.FTZ R26, R26, -R22.reuse ;  /* 0x800000161a1a7221 */ /* 0x100fe20000010000 */
[--C-:B------:R-:W-:Y:S01]  /*1940*/  FADD.FTZ R25, R25, -R22.reuse ;  /* 0x8000001619197221 */ /* 0x100fe20000010000 */
[--C-:B------:R-:W-:Y:S01]  /*1950*/  FADD.FTZ R24, R24, -R22.reuse ;  /* 0x8000001618187221 */ /* 0x100fe20000010000 */
[--C-:B------:R-:W-:Y:S01]  /*1960*/  FADD.FTZ R14, R14, -R22.reuse ;  /* 0x800000160e0e7221 */ /* 0x100fe20000010000 */
[----:B------:R-:W-:Y:S01]  /*1970*/  FADD.FTZ R15, R15, -R22 ;  /* 0x800000160f0f7221 */ /* 0x000fe20000010000 */
[----:B------:R-:W-:Y:S01]  /*1980*/  ULDC.64 UR8, c[0x0][0x238] ;  /* 0x00008e0000087ab9 */ /* 0x000fe20000000a00 */
[----:B0-----:R-:W-:Y:S01]  /*1990*/  FMUL.FTZ R0, R0, R4 ;  /* 0x0000000400007220 */ /* 0x001fe20000410000 */
[C---:B------:R-:W-:Y:S01]  /*19a0*/  FMUL.FTZ R31, R4.reuse, R31 ;  /* 0x0000001f041f7220 */ /* 0x040fe20000410000 */
[C---:B------:R-:W-:Y:S01]  /*19b0*/  FMUL.FTZ R29, R4.reuse, R29 ;  /* 0x0000001d041d7220 */ /* 0x040fe20000410000 */
[----:B------:R-:W-:Y:S01]  /*19c0*/  FMUL.FTZ R8, R4, R8 ;  /* 0x0000000804087220 */ /* 0x000fe20000410000 */
[----:B------:R-:W-:Y:S01]  /*19d0*/  FFMA.FTZ R0, R0, R23, R30 ;  /* 0x0000001700007223 */ /* 0x000fe2000001001e */
[----:B------:R-:W-:Y:S01]  /*19e0*/  FFMA.FTZ R31, R31, R16, R18 ;  /* 0x000000101f1f7223 */ /* 0x000fe20000010012 */
[C---:B------:R-:W-:Y:S01]  /*19f0*/  FMUL.FTZ R12, R4.reuse, R12 ;  /* 0x0000000c040c7220 */ /* 0x040fe20000410000 */
[C---:B------:R-:W-:Y:S01]  /*1a00*/  FMUL.FTZ R26, R4.reuse, R26 ;  /* 0x0000001a041a7220 */ /* 0x040fe20000410000 */
[C---:B------:R-:W-:Y:S01]  /*1a10*/  FMUL.FTZ R25, R4.reuse, R25 ;  /* 0x0000001904197220 */ /* 0x040fe20000410000 */
[----:B------:R-:W-:Y:S01]  /*1a20*/  FMUL.FTZ R24, R4, R24 ;  /* 0x0000001804187220 */ /* 0x000fe20000410000 */
[----:B------:R-:W-:Y:S01]  /*1a30*/  F2FP.F16.F32.PACK_AB R0, R31, R0 ;  /* 0x000000001f00723e */ /* 0x000fe200000000ff */
[----:B------:R-:W-:Y:S01]  /*1a40*/  FADD.FTZ R31, R28, -R22 ;  /* 0x800000161c1f7221 */ /* 0x000fe20000010000 */
[----:B------:R-:W-:-:S02]  /*1a50*/  HADD2.F32 R28, -RZ, R19.H0_H0 ;  /* 0x20000013ff1c7230 */ /* 0x000fc40000004100 */
[----:B------:R-:W-:Y:S01]  /*1a60*/  FFMA.FTZ R26, R16, R26, R18 ;  /* 0x0000001a101a7223 */ /* 0x000fe20000010012 */
[----:B------:R-:W-:Y:S01]  /*1a70*/  HADD2.F32 R19, -RZ, R19.H1_H1 ;  /* 0x30000013ff137230 */ /* 0x000fe20000004100 */
[----:B------:R0:W-:Y:S01]  /*1a80*/  STG.E.U16 desc[UR6][R20.64], R0 ;  /* 0x0000000014007986 */ /* 0x0001e2000c101506 */
[C---:B------:R-:W-:Y:S01]  /*1a90*/  FMUL.FTZ R31, R4.reuse, R31 ;  /* 0x0000001f041f7220 */ /* 0x040fe20000410000 */
[C---:B------:R-:W-:Y:S01]  /*1aa0*/  FMUL.FTZ R14, R4.reuse, R14 ;  /* 0x0000000e040e7220 */ /* 0x040fe20000410000 */
[----:B------:R-:W-:Y:S01]  /*1ab0*/  FMUL.FTZ R15, R4, R15 ;  /* 0x0000000f040f7220 */ /* 0x000fe20000410000 */
[----:B0-----:R-:W-:-:S05]  /*1ac0*/  PRMT R0, R0, 0x7632, R0 ;  /* 0x0000763200007816 */ /* 0x001fca0000000000 */
[----:B------:R0:W-:Y:S02]  /*1ad0*/  STG.E.U16 desc[UR6][R20.64+0x2], R0 ;  /* 0x0000020014007986 */ /* 0x0001e4000c101506 */
[--C-:B0-----:R-:W-:Y:S02]  /*1ae0*/  HADD2.F32 R0, -RZ, R17.reuse.H0_H0 ;  /* 0x20000011ff007230 */ /* 0x101fe40000004100 */
[----:B------:R-:W-:-:S03]  /*1af0*/  HADD2.F32 R17, -RZ, R17.H1_H1 ;  /* 0x30000011ff117230 */ /* 0x000fc60000004100 */
[--C-:B------:R-:W-:Y:S01]  /*1b00*/  FFMA.FTZ R29, R29, R0, R28.reuse ;  /* 0x000000001d1d7223 */ /* 0x100fe2000001001c */
[C-C-:B------:R-:W-:Y:S01]  /*1b10*/  FFMA.FTZ R25, R0.reuse, R25, R28.reuse ;  /* 0x0000001900197223 */ /* 0x140fe2000001001c */
[--C-:B------:R-:W-:Y:S01]  /*1b20*/  FFMA.FTZ R31, R31, R17, R19.reuse ;  /* 0x000000111f1f7223 */ /* 0x100fe20000010013 */
[C-C-:B------:R-:W-:Y:S01]  /*1b30*/  FFMA.FTZ R24, R17.reuse, R24, R19.reuse ;  /* 0x0000001811187223 */ /* 0x140fe20000010013 */
[----:B------:R-:W-:Y:S01]  /*1b40*/  FFMA.FTZ R14, R0, R14, R28 ;  /* 0x0000000e000e7223 */ /* 0x000fe2000001001c */
[----:B------:R-:W-:Y:S02]  /*1b50*/  FFMA.FTZ R15, R17, R15, R19 ;  /* 0x0000000f110f7223 */ /* 0x000fe40000010013 */
[----:B------:R-:W-:Y:S01]  /*1b60*/  F2FP.F16.F32.PACK_AB R29, R31, R29 ;  /* 0x0000001d1f1d723e */ /* 0x000fe200000000ff */
[----:B------:R-:W-:Y:S01]  /*1b70*/  FADD.FTZ R31, R13, -R22 ;  /* 0x800000160d1f7221 */ /* 0x000fe20000010000 */
[----:B------:R-:W-:Y:S02]  /*1b80*/  F2FP.F16.F32.PACK_AB R24, R24, R25 ;  /* 0x000000191818723e */ /* 0x000fe400000000ff */
[----:B------:R-:W-:Y:S01]  /*1b90*/  F2FP.F16.F32.PACK_AB R14, R15, R14 ;  /* 0x0000000e0f0e723e */ /* 0x000fe200000000ff */
[----:B------:R0:W-:Y:S01]  /*1ba0*/  STG.E.U16 desc[UR6][R20.64+0x4], R29 ;  /* 0x0000041d14007986 */ /* 0x0001e2000c101506 */
[----:B------:R-:W-:-:S04]  /*1bb0*/  FMUL.FTZ R31, R4, R31 ;  /* 0x0000001f041f7220 */ /* 0x000fc80000410000 */
[----:B------:R-:W-:Y:S01]  /*1bc0*/  FFMA.FTZ R31, R16, R31, R18 ;  /* 0x0000001f101f7223 */ /* 0x000fe20000010012 */
[----:B0-----:R-:W-:-:S05]  /*1bd0*/  PRMT R29, R29, 0x7632, R29 ;  /* 0x000076321d1d7816 */ /* 0x001fca000000001d */
[----:B------:R0:W-:Y:S02]  /*1be0*/  STG.E.U16 desc[UR6][R20.64+0x6], R29 ;  /* 0x0000061d14007986 */ /* 0x0001e4000c101506 */
[----:B0-----:R-:W-:Y:S01]  /*1bf0*/  FMUL.FTZ R20, R4, R27 ;  /* 0x0000001b04147220 */ /* 0x001fe20000410000 */
[----:B------:R-:W-:Y:S01]  /*1c00*/  FFMA.FTZ R21, R23, R8, R30 ;  /* 0x0000000817157223 */ /* 0x000fe2000001001e */
[--C-:B------:R-:W-:Y:S01]  /*1c10*/  FADD.FTZ R27, R9, -R22.reuse ;  /* 0x80000016091b7221 */ /* 0x100fe20000010000 */
[----:B------:R-:W-:Y:S01]  /*1c20*/  FADD.FTZ R29, R10, -R22 ;  /* 0x800000160a1d7221 */ /* 0x000fe20000010000 */
[C-C-:B------:R-:W-:Y:S01]  /*1c30*/  FFMA.FTZ R20, R23.reuse, R20, R30.reuse ;  /* 0x0000001417147223 */ /* 0x140fe2000001001e */
[----:B------:R-:W-:Y:S01]  /*1c40*/  FFMA.FTZ R23, R23, R12, R30 ;  /* 0x0000000c17177223 */ /* 0x000fe2000001001e */
[----:B------:R-:W-:Y:S01]  /*1c50*/  FADD.FTZ R30, R11, -R22 ;  /* 0x800000160b1e7221 */ /* 0x000fe20000010000 */
[C---:B------:R-:W-:Y:S01]  /*1c60*/  FMUL.FTZ R27, R4.reuse, R27 ;  /* 0x0000001b041b7220 */ /* 0x040fe20000410000 */
[C---:B------:R-:W-:Y:S01]  /*1c70*/  FMUL.FTZ R29, R4.reuse, R29 ;  /* 0x0000001d041d7220 */ /* 0x040fe20000410000 */
[----:B------:R-:W-:Y:S01]  /*1c80*/  LEA R8, P0, R5, UR10, 0x1 ;  /* 0x0000000a05087c11 */ /* 0x000fe2000f8008ff */
[----:B------:R-:W-:Y:S01]  /*1c90*/  FMUL.FTZ R30, R4, R30 ;  /* 0x0000001e041e7220 */ /* 0x000fe20000410000 */
[----:B------:R-:W-:Y:S01]  /*1ca0*/  FFMA.FTZ R27, R16, R27, R18 ;  /* 0x0000001b101b7223 */ /* 0x000fe20000010012 */
[----:B------:R-:W-:Y:S01]  /*1cb0*/  F2FP.F16.F32.PACK_AB R20, R26, R20 ;  /* 0x000000141a14723e */ /* 0x000fe200000000ff */
[----:B------:R-:W-:Y:S01]  /*1cc0*/  FFMA.FTZ R29, R0, R29, R28 ;  /* 0x0000001d001d7223 */ /* 0x000fe2000001001c */
[----:B------:R-:W-:Y:S01]  /*1cd0*/  FFMA.FTZ R30, R17, R30, R19 ;  /* 0x0000001e111e7223 */ /* 0x000fe20000010013 */
[----:B------:R-:W-:-:S02]  /*1ce0*/  LEA.HI.X R9, R5, UR11, R32, 0x1, P0 ;  /* 0x0000000b05097c11 */ /* 0x000fc400080f0c20 */
[----:B------:R-:W-:Y:S02]  /*1cf0*/  LEA R10, P0, R6, UR10, 0x1 ;  /* 0x0000000a060a7c11 */ /* 0x000fe4000f8008ff */
[----:B------:R-:W-:Y:S01]  /*1d00*/  PRMT R0, R20, 0x7632, R0 ;  /* 0x0000763214007816 */ /* 0x000fe20000000000 */
[----:B------:R-:W-:Y:S01]  /*1d10*/  STG.E.U16 desc[UR6][R8.64], R20 ;  /* 0x0000001408007986 */ /* 0x000fe2000c101506 */
[----:B------:R-:W-:Y:S02]  /*1d20*/  PRMT R4, R24, 0x7632, R4 ;  /* 0x0000763218047816 */ /* 0x000fe40000000004 */
[----:B------:R-:W-:Y:S01]  /*1d30*/  F2FP.F16.F32.PACK_AB R21, R27, R21 ;  /* 0x000000151b15723e */ /* 0x000fe200000000ff */
[----:B------:R0:W-:Y:S01]  /*1d40*/  STG.E.U16 desc[UR6][R8.64+0x2], R0 ;  /* 0x0000020008007986 */ /* 0x0001e2000c101506 */
[----:B------:R-:W-:Y:S02]  /*1d50*/  F2FP.F16.F32.PACK_AB R29, R30, R29 ;  /* 0x0000001d1e1d723e */ /* 0x000fe400000000ff */
[----:B------:R-:W-:Y:S01]  /*1d60*/  LEA R12, P1, R7, UR10, 0x1 ;  /* 0x0000000a070c7c11 */ /* 0x000fe2000f8208ff */
[----:B------:R1:W-:Y:S01]  /*1d70*/  STG.E.U16 desc[UR6][R8.64+0x6], R4 ;  /* 0x0000060408007986 */ /* 0x0003e2000c101506 */
[----:B------:R-:W-:-:S02]  /*1d80*/  F2FP.F16.F32.PACK_AB R23, R31, R23 ;  /* 0x000000171f17723e */ /* 0x000fc400000000ff */
[----:B------:R-:W-:Y:S01]  /*1d90*/  LEA.HI.X R11, R6, UR11, R33, 0x1, P0 ;  /* 0x0000000b060b7c11 */ /* 0x000fe200080f0c21 */
[----:B------:R3:W-:Y:S01]  /*1da0*/  STG.E.U16 desc[UR6][R8.64+0x4], R24 ;  /* 0x0000041808007986 */ /* 0x0007e2000c101506 */
[----:B------:R-:W-:Y:S02]  /*1db0*/  PRMT R5, R21, 0x7632, R5 ;  /* 0x0000763215057816 */ /* 0x000fe40000000005 */
[----:B------:R-:W-:Y:S01]  /*1dc0*/  PRMT R6, R29, 0x7632, R6 ;  /* 0x000076321d067816 */ /* 0x000fe20000000006 */
[----:B------:R3:W-:Y:S01]  /*1dd0*/  STG.E.U16 desc[UR6][R10.64], R21 ;  /* 0x000000150a007986 */ /* 0x0007e2000c101506 */
[----:B------:R-:W-:Y:S02]  /*1de0*/  LEA.HI.X R13, R7, UR11, R34, 0x1, P1 ;  /* 0x0000000b070d7c11 */ /* 0x000fe400088f0c22 */
[----:B0-----:R-:W-:Y:S01]  /*1df0*/  PRMT R0, R23, 0x7632, R0 ;  /* 0x0000763217007816 */ /* 0x001fe20000000000 */
[----:B------:R3:W-:Y:S01]  /*1e00*/  STG.E.U16 desc[UR6][R10.64+0x2], R5 ;  /* 0x000002050a007986 */ /* 0x0007e2000c101506 */
[----:B-1----:R-:W-:-:S02]  /*1e10*/  PRMT R4, R14, 0x7632, R4 ;  /* 0x000076320e047816 */ /* 0x002fc40000000004 */
[----:B-----5:R-:W-:Y:S01]  /*1e20*/  IADD3 R2, P0, R2, 0x5, RZ ;  /* 0x0000000502027810 */ /* 0x020fe20007f1e0ff */
[----:B------:R3:W-:Y:S03]  /*1e30*/  STG.E.U16 desc[UR6][R10.64+0x4], R29 ;  /* 0x0000041d0a007986 */ /* 0x0007e6000c101506 */
[----:B------:R-:W-:Y:S01]  /*1e40*/  IADD3.X R3, RZ, R3, RZ, P0, !PT ;  /* 0x00000003ff037210 */ /* 0x000fe200007fe4ff */
[----:B------:R3:W-:Y:S01]  /*1e50*/  STG.E.U16 desc[UR6][R10.64+0x6], R6 ;  /* 0x000006060a007986 */ /* 0x0007e2000c101506 */
[----:B------:R-:W-:-:S03]  /*1e60*/  ISETP.GE.U32.AND P0, PT, R2, UR8, PT ;  /* 0x0000000802007c0c */ /* 0x000fc6000bf06070 */
[----:B------:R3:W-:Y:S01]  /*1e70*/  STG.E.U16 desc[UR6][R12.64], R23 ;  /* 0x000000170c007986 */ /* 0x0007e2000c101506 */
[----:B------:R-:W-:-:S03]  /*1e80*/  ISETP.GE.AND.EX P0, PT, R3, UR9, PT, P0 ;  /* 0x0000000903007c0c */ /* 0x000fc6000bf06300 */
[----:B------:R3:W-:Y:S04]  /*1e90*/  STG.E.U16 desc[UR6][R12.64+0x2], R0 ;  /* 0x000002000c007986 */ /* 0x0007e8000c101506 */
[----:B------:R3:W-:Y:S04]  /*1ea0*/  STG.E.U16 desc[UR6][R12.64+0x4], R14 ;  /* 0x0000040e0c007986 */ /* 0x0007e8000c101506 */
[----:B------:R3:W-:Y:S02]  /*1eb0*/  STG.E.U16 desc[UR6][R12.64+0x6], R4 ;  /* 0x000006040c007986 */ /* 0x0007e4000c101506 */
[----:B------:R-:W-:Y:S05]  /*1ec0*/  @!P0 BRA `(.L_x_3752) ;  /* 0xffffffe800148947 */ /* 0x000fea000383ffff */
[----:B------:R-:W-:Y:S05]  /*1ed0*/  EXIT ;  /* 0x000000000000794d */ /* 0x000fea0003800000 */
.L_x_3753:
        /* <DEDUP_REMOVED lines=10> */
.L_x_3964:


//--------------------- .text._ZN13group_norm_v214gn_cuda_kernelI6__halfLi480ELi1ELi32ELi60ELi256ELb0ELi16ELi960ELi960ELi4ELb1ELi9ELb0ELb0ENS_16CompileConditionILi900EEEEEvPT_PKS4_S7_S7_flPfS8_Pj --------------------------
	.section	.text._ZN13group_norm_v214gn_cuda_kernelI6__halfLi480ELi1ELi32ELi60ELi256ELb0ELi16ELi960ELi960ELi4ELb1ELi9ELb0ELb0ENS_16CompileConditionILi900EEEEEvPT_PKS4_S7_S7_flPfS8_Pj,"ax",@progbits
	.align	128
        .global         _ZN13group_norm_v214gn_cuda_kernelI6__halfLi480ELi1ELi32ELi60ELi256ELb0ELi16ELi960ELi960ELi4ELb1ELi9ELb0ELb0ENS_16CompileConditionILi900EEEEEvPT_PKS4_S7_S7_flPfS8_Pj
        .type           _ZN13group_norm_v214gn_cuda_kernelI6__halfLi480ELi1ELi32ELi60ELi256ELb0ELi16ELi960ELi960ELi4ELb1ELi9ELb0ELb0ENS_16CompileConditionILi900EEEEEvPT_PKS4_S7_S7_flPfS8_Pj,@function
        .size           _ZN13group_norm_v214gn_cuda_kernelI6__halfLi480ELi1ELi32ELi60ELi256ELb0ELi16ELi960ELi960ELi4ELb1ELi9ELb0ELb0ENS_16CompileConditionILi900EEEEEvPT_PKS4_S7_S7_flPfS8_Pj,(.L_x_3965 - _ZN13group_norm_v214gn_cuda_kernelI6__halfLi480ELi1ELi32ELi60ELi256ELb0ELi16ELi960ELi960ELi4ELb1ELi9ELb0ELb0ENS_16CompileConditionILi900EEEEEvPT_PKS4_S7_S7_flPfS8_Pj)
        .other          _ZN13group_norm_v214gn_cuda_kernelI6__halfLi480ELi1ELi32ELi60ELi256ELb0ELi16ELi960ELi960ELi4ELb1ELi9ELb0ELb0ENS_16CompileConditionILi900EEEEEvPT_PKS4_S7_S7_flPfS8_Pj,@"STO_CUDA_ENTRY STV_DEFAULT"
_ZN13group_norm_v214gn_cuda_kernelI6__halfLi480ELi1ELi32ELi60ELi256ELb0ELi16ELi960ELi960ELi4ELb1ELi9ELb0ELb0ENS_16CompileConditionILi900EEEEEvPT_PKS4_S7_S7_flPfS8_Pj:
.text._ZN13group_norm_v214gn_cuda_kernelI6__halfLi480ELi1ELi32ELi60ELi256ELb0ELi16ELi960ELi960ELi4ELb1ELi9ELb0ELb0ENS_16CompileConditionILi900EEEEEvPT_PKS4_S7_S7_flPfS8_Pj:
        /* <DEDUP_REMOVED lines=14> */
[----:B------:R-:W-:Y:S01]  /*00e0*/  HFMA2.MMA R47, -RZ, RZ, 0, 0 ;  /* 0x00000000ff2f7435 */ /* 0x000fe200000001ff */
[----:B------:R-:W-:Y:S02]  /*00f0*/  ISETP.EQ.U32.AND P1, PT, RZ, UR10, PT ;  /* 0x0000000aff007c0c */ /* 0x000fe4000bf22070 */
[----:B------:R-:W-:Y:S02]  /*0100*/  MOV R46, UR8 ;  /* 0x00000008002e7c02 */ /* 0x000fe40008000f00 */
[----:B------:R-:W-:Y:S01]  /*0110*/  MOV R45, RZ ;  /* 0x000000ff002d7202 */ /* 0x000fe20000000f00 */
[----:B-1----:R-:W-:-:S02]  /*0120*/  ULEA UR6, UR5, UR4, 0x18 ;  /* 0x0000000405067291 */ /* 0x002fc4000f8ec03f */
[----:B------:R-:W-:-:S04]  /*0130*/  UIADD3 UR4, UR4, 0x1680, URZ ;  /* 0x0000168004047890 */ /* 0x000fc8000fffe03f */
[----:B------:R-:W-:Y:S01]  /*0140*/  MOV R5, UR6 ;  /* 0x0000000600057c02 */ /* 0x000fe20008000f00 */
[----:B0-----:R-:W-:Y:S01]  /*0150*/  IMAD.WIDE.U32 R2, R78, -0x77777777, RZ ;  /* 0x888888894e027825 */ /* 0x001fe200078e00ff */
[----:B------:R-:W-:Y:S01]  /*0160*/  SHF.R.U32.HI R44, RZ, 0x1, R78 ;  /* 0x00000001ff2c7819 */ /* 0x000fe2000001164e */
[----:B------:R-:W-:Y:S01]  /*0170*/  ULDC.64 UR6, c[0x0][0x250] ;  /* 0x0000940000067ab9 */ /* 0x000fe20000000a00 */
[----:B------:R-:W-:Y:S01]  /*0180*/  ULEA UR4, UR5, UR4, 0x18 ;  /* 0x0000000405047291 */ /* 0x000fe2000f8ec03f */
[C---:B--2---:R-:W-:Y:S01]  /*0190*/  SHF.L.U32 R2, R4.reuse, 0x4, RZ ;  /* 0x0000000404027819 */ /* 0x044fe200000006ff */
[----:B------:R-:W-:Y:S01]  /*01a0*/  ULEA UR6, UP0, UR8, UR6, 0x2 ;  /* 0x0000000608067291 */ /* 0x000fe2000f80103f */
[----:B------:R-:W-:Y:S02]  /*01b0*/  SHF.R.U32.HI R3, RZ, 0x7, R3 ;  /* 0x00000007ff037819 */ /* 0x000fe40000011603 */
[----:B------:R-:W-:Y:S01]  /*01c0*/  LOP3.LUT R49, R4, 0xf, RZ, 0xc0, !PT ;  /* 0x0000000f04317812 */ /* 0x000fe200078ec0ff */
[----:B------:R-:W-:Y:S01]  /*01d0*/  ULEA.HI.X UR7, UR8, UR7, URZ, 0x2, UP0 ;  /* 0x0000000708077291 */ /* 0x000fe200080f143f */
[----:B------:R-:W-:-:S02]  /*01e0*/  SHF.L.U32 R0, R44, 0x4, RZ ;  /* 0x000000042c007819 */ /* 0x000fc400000006ff */
[----:B------:R-:W-:Y:S02]  /*01f0*/  LOP3.LUT R2, R2, 0xf0, RZ, 0xc0, !PT ;  /* 0x000000f002027812 */ /* 0x000fe400078ec0ff */
[----:B------:R-:W-:Y:S01]  /*0200*/  LOP3.LUT R49, R0, 0xfffffff0, R49, 0xe2, !PT ;  /* 0xfffffff000317812 */ /* 0x000fe200078ee231 */
[----:B------:R-:W-:Y:S01]  /*0210*/  IMAD R0, R3, -0xf0, R78 ;  /* 0xffffff1003007824 */ /* 0x000fe200078e024e */
[----:B------:R-:W-:Y:S02]  /*0220*/  IADD3 R2, R2, R3, RZ ;  /* 0x0000000302027210 */ /* 0x000fe40007ffe0ff */
[----:B------:R-:W-:Y:S01]  /*0230*/  LOP3.LUT P0, RZ, R4, 0xf, RZ, 0xc0, !PT ;  /* 0x0000000f04ff7812 */ /* 0x000fe2000780c0ff */
[----:B------:R-:W-:Y:S01]  /*0240*/  IMAD R0, R0, 0x18, R5 ;  /* 0x0000001800007824 */ /* 0x000fe200078e0205 */
[----:B------:R-:W-:Y:S01]  /*0250*/  ISETP.NE.AND P2, PT, R4, RZ, PT ;  /* 0x000000ff0400720c */ /* 0x000fe20003f45270 */
[----:B------:R-:W-:Y:S01]  /*0260*/  IMAD R43, R2, 0x780, RZ ;  /* 0x00000780022b7824 */ /* 0x000fe200078e02ff */
[----:B------:R-:W-:-:S02]  /*0270*/  ISETP.GT.U32.OR P0, PT, R78, 0xf, P0 ;  /* 0x0000000f4e00780c */ /* 0x000fc40000704470 */
[----:B------:R-:W-:Y:S02]  /*0280*/  LEA R48, R3, R0, 0x3 ;  /* 0x0000000003307211 */ /* 0x000fe400078e18ff */
[----:B------:R-:W-:Y:S02]  /*0290*/  LOP3.LUT R44, R44, 0x7ffffff8, RZ, 0xc0, !PT ;  /* 0x7ffffff82c2c7812 */ /* 0x000fe400078ec0ff */
[----:B------:R-:W-:Y:S02]  /*02a0*/  SEL R42, R42, 0x1, !P2 ;  /* 0x000000012a2a7807 */ /* 0x000fe40005000000 */
[----:B------:R-:W-:Y:S02]  /*02b0*/  MOV R52, UR6 ;  /* 0x0000000600347c02 */ /* 0x000fe40008000f00 */
[----:B------:R-:W-:Y:S02]  /*02c0*/  MOV R53, UR7 ;  /* 0x0000000700357c02 */ /* 0x000fe40008000f00 */
[----:B------:R-:W-:-:S02]  /*02d0*/  LEA R41, R78, UR4, 0x3 ;  /* 0x000000044e297c11 */ /* 0x000fc4000f8e18ff */
[C---:B------:R-:W-:Y:S02]  /*02e0*/  IADD3 R40, R43.reuse, 0xf00, RZ ;  /* 0x00000f002b287810 */ /* 0x040fe40007ffe0ff */
[C---:B------:R-:W-:Y:S02]  /*02f0*/  IADD3 R39, R43.reuse, 0x1e00, RZ ;  /* 0x00001e002b277810 */ /* 0x040fe40007ffe0ff */
[C---:B------:R-:W-:Y:S02]  /*0300*/  IADD3 R38, R43.reuse, 0x2d00, RZ ;  /* 0x00002d002b267810 */ /* 0x040fe40007ffe0ff */
[C---:B------:R-:W-:Y:S02]  /*0310*/  IADD3 R37, R43.reuse, 0x3c00, RZ ;  /* 0x00003c002b257810 */ /* 0x040fe40007ffe0ff */
[C---:B------:R-:W-:Y:S02]  /*0320*/  IADD3 R36, R43.reuse, 0x4b00, RZ ;  /* 0x00004b002b247810 */ /* 0x040fe40007ffe0ff */
[----:B------:R-:W-:-:S02]  /*0330*/  IADD3 R34, R43, 0x5a00, RZ ;  /* 0x00005a002b227810 */ /* 0x000fc40007ffe0ff */
[----:B------:R-:W-:Y:S02]  /*0340*/  IADD3 R32, R43, 0x6900, RZ ;  /* 0x000069002b207810 */ /* 0x000fe40007ffe0ff */
[----:B------:R-:W-:Y:S01]  /*0350*/  ISETP.EQ.OR.EX P0, PT, RZ, UR11, P0, P1 ;  /* 0x0000000bff007c0c */ /* 0x000fe20008702710 */
[----:B------:R-:W-:-:S12]  /*0360*/  ULDC.64 UR10, c[0x0][0x208] ;  /* 0x00008200000a7ab9 */ /* 0x000fd80000000a00 */
.L_x_3764:
[----:B-1----:R-:W-:Y:S01]  /*0370*/  IMAD.WIDE.U32 R2, R78, -0x77777777, RZ ;  /* 0x888888894e027825 */ /* 0x002fe200078e00ff */
[----:B------:R-:W-:Y:S01]  /*0380*/  LOP3.LUT R84, R46, 0x1, RZ, 0xc0, !PT ;  /* 0x000000012e547812 */ /* 0x000fe200078ec0ff */
[----:B------:R-:W-:Y:S01]  /*0390*/  ULDC.64 UR6, c[0x0][0x218] ;  /* 0x0000860000067ab9 */ /* 0x000fe20000000a00 */
[----:B------:R-:W-:Y:S01]  /*03a0*/  SHF.R.U32.HI R82, RZ, 0x1, R45 ;  /* 0x00000001ff527819 */ /* 0x000fe2000001162d */
[----:B------:R-:W0:Y:S01]  /*03b0*/  LDC.64 R56, c[0x0][0x228] ;  /* 0x00008a00ff387b82 */ /* 0x000e220000000a00 */
[----:B------:R-:W-:Y:S01]  /*03c0*/  SHF.R.U32.HI R3, RZ, 0x7, R3 ;  /* 0x00000007ff037819 */ /* 0x000fe20000011603 */
[----:B------:R-:W-:Y:S01]  /*03d0*/  IMAD R72, R84, 0x3c0, RZ ;  /* 0x000003c054487824 */ /* 0x000fe200078e02ff */
[----:B------:R-:W-:Y:S01]  /*03e0*/  SHF.R.U64 R81, R46, 0x1, R45 ;  /* 0x000000012e517819 */ /* 0x000fe2000000122d */
[----:B------:R-:W-:Y:S02]  /*03f0*/  IMAD R5, R82, 0x78000, RZ ;  /* 0x0007800052057824 */ /* 0x000fe400078e02ff */
[----:B------:R-:W-:-:S02]  /*0400*/  IMAD R83, R3, -0xf0, R78 ;  /* 0xffffff1003537824 */ /* 0x000fc400078e024e */
[----:B------:R-:W1:Y:S03]  /*0410*/  LDC.64 R74, c[0x0][0x220] ;  /* 0x00008800ff4a7b82 */ /* 0x000e660000000a00 */
[----:B------:R-:W-:-:S04]  /*0420*/  LEA R54, R83, R72, 0x2 ;  /* 0x0000004853367211 */ /* 0x000fc800078e10ff */
        /* <DEDUP_REMOVED lines=11> */
[----:B------:R-:W-:Y:S02]  /*04e0*/  IADD3.X R3, RZ, R5, RZ, P1, !PT ;  /* 0x00000005ff037210 */ /* 0x000fe40000ffe4ff */
[C---:B------:R-:W-:Y:S02]  /*04f0*/  SHF.L.U32 R26, R24.reuse, 0x1, RZ ;  /* 0x00000001181a7819 */ /* 0x040fe400000006ff */
        /* <DEDUP_REMOVED lines=53> */
[----:B------:R-:W-:-:S02]  /*0850*/  LOP3.LUT P2, RZ, R78, 0xffffffe1, RZ, 0xc0, !PT ;  /* 0xffffffe14eff7812 */ /* 0x000fc4000784c0ff */
[C---:B------:R-:W-:Y:S02]  /*0860*/  ISETP.NE.AND P4, PT, R78.reuse, RZ, PT ;  /* 0x000000ff4e00720c */ /* 0x040fe40003f85270 */
[----:B------:R-:W-:Y:S02]  /*0870*/  ISETP.GT.U32.AND P1, PT, R78, 0xff, PT ;  /* 0x000000ff4e00780c */ /* 0x000fe40003f24070 */
[----:B------:R-:W-:Y:S01]  /*0880*/  LOP3.LUT R115, R115, 0x10, RZ, 0xc0, !PT ;  /* 0x0000001073737812 */ /* 0x000fe200078ec0ff */
        /* <DEDUP_REMOVED lines=9> */
[----:B------:R-:W-:Y:S01]  /*0920*/  FADD.FTZ R70, R70, R33 ;  /* 0x0000002146467221 */ /* 0x000fe20000010000 */
[----:B---3--:R-:W-:-:S02]  /*0930*/  HADD2.F32 R29, -RZ, R68.H0_H0 ;  /* 0x20000044ff1d7230 */ /* 0x008fc40000004100 */
[----:B------:R-:W-:Y:S01]  /*0940*/  FFMA.FTZ R76, R31, R31, R76 ;  /* 0x0000001f1f4c7223 */ /* 0x000fe2000001004c */
        /* <DEDUP_REMOVED lines=93> */
[----:B------:R-:W-:Y:S02]  /*0f20*/  LOP3.LUT R86, R86, 0x8, RZ, 0xc0, !PT ;  /* 0x0000000856567812 */ /* 0x000fe400078ec0ff */
[C---:B------:R-:W-:Y:S02]  /*0f30*/  IADD3 R58, R51.reuse, 0x8, RZ ;  /* 0x00000008333a7810 */ /* 0x040fe40007ffe0ff */
[----:B------:R-:W-:Y:S02]  /*0f40*/  IADD3 R50, R51, 0x4, RZ ;  /* 0x0000000433327810 */ /* 0x000fe40007ffe0ff */
[----:B------:R-:W-:Y:S02]  /*0f50*/  SHF.R.S32.HI R61, RZ, 0x1f, R58 ;  /* 0x0000001fff3d7819 */ /* 0x000fe4000001143a */
[----:B------:R-:W-:Y:S02]  /*0f60*/  SHF.R.S32.HI R59, RZ, 0x1f, R50 ;  /* 0x0000001fff3b7819 */ /* 0x000fe40000011432 */
[----:B------:R-:W-:-:S02]  /*0f70*/  LEA.HI R67, R61, R58, RZ, 0x2 ;  /* 0x0000003a3d437211 */ /* 0x000fc400078f10ff */
[C---:B------:R-:W-:Y:S02]  /*0f80*/  IADD3 R58, R51.reuse, 0x10, RZ ;  /* 0x00000010333a7810 */ /* 0x040fe40007ffe0ff */
[----:B------:R-:W-:Y:S02]  /*0f90*/  IADD3 R62, R51, 0x18, RZ ;  /* 0x00000018333e7810 */ /* 0x000fe40007ffe0ff */
[----:B------:R-:W-:Y:S02]  /*0fa0*/  SHF.R.S32.HI R61, RZ, 0x1f, R58 ;  /* 0x0000001fff3d7819 */ /* 0x000fe4000001143a */
[----:B------:R-:W-:Y:S02]  /*0fb0*/  SHF.R.S32.HI R71, RZ, 0x1f, R62 ;  /* 0x0000001fff477819 */ /* 0x000fe4000001143e */
[----:B------:R-:W-:Y:S02]  /*0fc0*/  LEA.HI R70, R61, R58, RZ, 0x2 ;  /* 0x0000003a3d467211 */ /* 0x000fe400078f10ff */
[----:B------:R-:W-:-:S02]  /*0fd0*/  IADD3 R58, R51, 0x1c, RZ ;  /* 0x0000001c333a7810 */ /* 0x000fc40007ffe0ff */
[----:B-1----:R-:W-:Y:S02]  /*0fe0*/  LEA R74, R63, R74, 0x18 ;  /* 0x0000004a3f4a7211 */ /* 0x002fe400078ec0ff */
[----:B------:R-:W-:Y:S02]  /*0ff0*/  LEA.HI R63, R59, R50, RZ, 0x2 ;  /* 0x000000323b3f7211 */ /* 0x000fe400078f10ff */
[C---:B------:R-:W-:Y:S02]  /*1000*/  IADD3 R50, R51.reuse, 0xc, RZ ;  /* 0x0000000c33327810 */ /* 0x040fe40007ffe0ff */
[----:B------:R-:W-:Y:S02]  /*1010*/  SHF.R.S32.HI R61, RZ, 0x1f, R58 ;  /* 0x0000001fff3d7819 */ /* 0x000fe4000001143a */
[----:B------:R-:W-:Y:S02]  /*1020*/  SHF.R.S32.HI R59, RZ, 0x1f, R50 ;  /* 0x0000001fff3b7819 */ /* 0x000fe40000011432 */
[----:B------:R-:W-:-:S02]  /*1030*/  IADD3 R60, R51, 0x14, RZ ;  /* 0x00000014333c7810 */ /* 0x000fc40007ffe0ff */
[----:B------:R-:W-:Y:S02]  /*1040*/  LEA.HI R69, R59, R50, RZ, 0x2 ;  /* 0x000000323b457211 */ /* 0x000fe400078f10ff */
[----:B------:R-:W-:Y:S02]  /*1050*/  IADD3 R50, R51, 0x24, RZ ;  /* 0x0000002433327810 */ /* 0x000fe40007ffe0ff */
[----:B------:R-:W-:Y:S02]  /*1060*/  LEA.HI R59, R71, R62, RZ, 0x2 ;  /* 0x0000003e473b7211 */ /* 0x000fe400078f10ff */
[----:B------:R-:W-:Y:S02]  /*1070*/  SHF.R.S32.HI R71, RZ, 0x1f, R50 ;  /* 0x0000001fff477819 */ /* 0x000fe40000011432 */
[----:B------:R-:W-:Y:S02]  /*1080*/  LEA.HI R58, R61, R58, RZ, 0x2 ;  /* 0x0000003a3d3a7211 */ /* 0x000fe400078f10ff */
[----:B------:R-:W-:-:S02]  /*1090*/  LEA.HI R61, R71, R50, RZ, 0x2 ;  /* 0x00000032473d7211 */ /* 0x000fc400078f10ff */
[----:B------:R-:W-:Y:S02]  /*10a0*/  SHF.R.S32.HI R50, RZ, 0x1f, R51 ;  /* 0x0000001fff327819 */ /* 0x000fe40000011433 */
[----:B------:R-:W-:Y:S02]  /*10b0*/  SHF.R.S32.HI R65, RZ, 0x1f, R60 ;  /* 0x0000001fff417819 */ /* 0x000fe4000001143c */
[----:B------:R-:W-:Y:S02]  /*10c0*/  LEA.HI R50, R50, R51, RZ, 0x2 ;  /* 0x0000003332327211 */ /* 0x000fe400078f10ff */
[----:B------:R-:W-:Y:S02]  /*10d0*/  LEA.HI R72, R65, R60, RZ, 0x2 ;  /* 0x0000003c41487211 */ /* 0x000fe400078f10ff */
[C---:B------:R-:W-:Y:S02]  /*10e0*/  IADD3 R60, R51.reuse, 0x20, RZ ;  /* 0x00000020333c7810 */ /* 0x040fe40007ffe0ff */
[----:B------:R-:W-:-:S02]  /*10f0*/  IADD3 R62, R51, 0x28, RZ ;  /* 0x00000028333e7810 */ /* 0x000fc40007ffe0ff */
[C---:B------:R-:W-:Y:S02]  /*1100*/  IADD3 R64, R51.reuse, 0x2c, RZ ;  /* 0x0000002c33407810 */ /* 0x040fe40007ffe0ff */
[C---:B------:R-:W-:Y:S02]  /*1110*/  IADD3 R66, R51.reuse, 0x30, RZ ;  /* 0x0000003033427810 */ /* 0x040fe40007ffe0ff */
[C---:B------:R-:W-:Y:S02]  /*1120*/  IADD3 R68, R51.reuse, 0x34, RZ ;  /* 0x0000003433447810 */ /* 0x040fe40007ffe0ff */
[----:B------:R-:W-:Y:S02]  /*1130*/  IADD3 R75, R51, 0x38, RZ ;  /* 0x00000038334b7810 */ /* 0x000fe40007ffe0ff */
[----:B------:R-:W-:Y:S02]  /*1140*/  SHF.R.S32.HI R51, RZ, 0x2, R50 ;  /* 0x00000002ff337819 */ /* 0x000fe40000011432 */
[----:B------:R-:W-:-:S02]  /*1150*/  SHF.R.S32.HI R65, RZ, 0x1f, R60 ;  /* 0x0000001fff417819 */ /* 0x000fc4000001143c */
[----:B------:R-:W-:Y:S01]  /*1160*/  SHF.R.S32.HI R63, RZ, 0x2, R63 ;  /* 0x00000002ff3f7819 */ /* 0x000fe2000001143f */
[----:B------:R-:W-:Y:S01]  /*1170*/  IMAD R51, R51, 0x18, R74 ;  /* 0x0000001833337824 */ /* 0x000fe200078e024a */
[----:B------:R-:W-:Y:S02]  /*1180*/  SHF.R.S32.HI R73, RZ, 0x1f, R62 ;  /* 0x0000001fff497819 */ /* 0x000fe4000001143e */
[----:B------:R-:W-:Y:S01]  /*1190*/  LEA.HI R60, R65, R60, RZ, 0x2 ;  /* 0x0000003c413c7211 */ /* 0x000fe200078f10ff */
[----:B------:R-:W-:Y:S01]  /*11a0*/  IMAD R63, R63, 0x18, R74 ;  /* 0x000000183f3f7824 */ /* 0x000fe200078e024a */
[----:B------:R-:W-:Y:S02]  /*11b0*/  SHF.R.S32.HI R67, RZ, 0x2, R67 ;  /* 0x00000002ff437819 */ /* 0x000fe40000011443 */
[----:B------:R-:W-:Y:S02]  /*11c0*/  SHF.R.S32.HI R65, RZ, 0x1f, R64 ;  /* 0x0000001fff417819 */ /* 0x000fe40000011440 */
[----:B------:R-:W-:Y:S01]  /*11d0*/  LEA.HI R62, R73, R62, RZ, 0x2 ;  /* 0x0000003e493e7211 */ /* 0x000fe200078f10ff */
[----:B------:R-:W-:Y:S01]  /*11e0*/  IMAD R67, R67, 0x18, R74 ;  /* 0x0000001843437824 */ /* 0x000fe200078e024a */
[----:B------:R-:W-:-:S02]  /*11f0*/  SHF.R.S32.HI R71, RZ, 0x1f, R66 ;  /* 0x0000001fff477819 */ /* 0x000fc40000011442 */
[----:B------:R-:W-:Y:S02]  /*1200*/  IADD3 R51, R51, R86, RZ ;  /* 0x0000005633337210 */ /* 0x000fe40007ffe0ff */
[----:B------:R-:W-:Y:S02]  /*1210*/  SHF.R.S32.HI R73, RZ, 0x1f, R68 ;  /* 0x0000001fff497819 */ /* 0x000fe40000011444 */
[----:B------:R-:W-:Y:S02]  /*1220*/  SHF.R.S32.HI R76, RZ, 0x1f, R75 ;  /* 0x0000001fff4c7819 */ /* 0x000fe4000001144b */
[----:B------:R-:W-:Y:S01]  /*1230*/  LEA.HI R64, R65, R64, RZ, 0x2 ;  /* 0x0000004041407211 */ /* 0x000fe200078f10ff */
[----:B------:R-:W0:Y:S01]  /*1240*/  LDS.64 R50, [R51] ;  /* 0x0000000033327984 */ /* 0x000e220000000a00 */
[----:B------:R-:W-:Y:S02]  /*1250*/  LEA.HI R65, R71, R66, RZ, 0x2 ;  /* 0x0000004247417211 */ /* 0x000fe400078f10ff */
[----:B------:R-:W-:-:S02]  /*1260*/  LEA.HI R66, R73, R68, RZ, 0x2 ;  /* 0x0000004449427211 */ /* 0x000fc400078f10ff */
[----:B------:R-:W-:Y:S02]  /*1270*/  IADD3 R63, R86, R63, RZ ;  /* 0x0000003f563f7210 */ /* 0x000fe40007ffe0ff */
[----:B------:R-:W-:Y:S02]  /*1280*/  LEA.HI R68, R76, R75, RZ, 0x2 ;  /* 0x0000004b4c447211 */ /* 0x000fe400078f10ff */
[----:B------:R-:W-:Y:S01]  /*1290*/  SHF.R.S32.HI R69, RZ, 0x2, R69 ;  /* 0x00000002ff457819 */ /* 0x000fe20000011445 */
[----:B------:R-:W1:Y:S01]  /*12a0*/  LDS.64 R76, [R63] ;  /* 0x000000003f4c7984 */ /* 0x000e620000000a00 */
[----:B------:R-:W-:Y:S02]  /*12b0*/  SHF.R.S32.HI R75, RZ, 0x2, R59 ;  /* 0x00000002ff4b7819 */ /* 0x000fe4000001143b */
[----:B------:R-:W-:Y:S01]  /*12c0*/  IADD3 R59, R86, R67, RZ ;  /* 0x00000043563b7210 */ /* 0x000fe20007ffe0ff */
[----:B------:R-:W-:Y:S01]  /*12d0*/  IMAD R69, R69, 0x18, R74 ;  /* 0x0000001845457824 */ /* 0x000fe200078e024a */
[----:B------:R-:W-:Y:S01]  /*12e0*/  SHF.R.S32.HI R71, RZ, 0x2, R70 ;  /* 0x00000002ff477819 */ /* 0x000fe20000011446 */
[----:B------:R-:W-:Y:S01]  /*12f0*/  IMAD R75, R75, 0x18, R74 ;  /* 0x000000184b4b7824 */ /* 0x000fe200078e024a */
[----:B------:R-:W-:-:S02]  /*1300*/  SHF.R.S32.HI R67, RZ, 0x2, R58 ;  /* 0x00000002ff437819 */ /* 0x000fc4000001143a */
[----:B------:R-:W-:Y:S01]  /*1310*/  SHF.R.S32.HI R73, RZ, 0x2, R72 ;  /* 0x00000002ff497819 */ /* 0x000fe20000011448 */
[----:B------:R-:W2:Y:S01]  /*1320*/  LDS.64 R58, [R59] ;  /* 0x000000003b3a7984 */ /* 0x000ea20000000a00 */
[--C-:B------:R-:W-:Y:S01]  /*1330*/  IMAD R71, R71, 0x18, R74.reuse ;  /* 0x0000001847477824 */ /* 0x100fe200078e024a */
[C---:B------:R-:W-:Y:S01]  /*1340*/  IADD3 R69, R86.reuse, R69, RZ ;  /* 0x0000004556457210 */ /* 0x040fe20007ffe0ff */
[----:B------:R-:W-:Y:S01]  /*1350*/  IMAD R117, R67, 0x18, R74 ;  /* 0x0000001843757824 */ /* 0x000fe200078e024a */
[----:B------:R-:W-:Y:S01]  /*1360*/  SHF.R.S32.HI R119, RZ, 0x2, R60 ;  /* 0x00000002ff777819 */ /* 0x000fe2000001143c */
[----:B------:R-:W-:Y:S01]  /*1370*/  IMAD R73, R73, 0x18, R74 ;  /* 0x0000001849497824 */ /* 0x000fe200078e024a */
[----:B------:R-:W-:Y:S02]  /*1380*/  SHF.R.S32.HI R121, RZ, 0x2, R61 ;  /* 0x00000002ff797819 */ /* 0x000fe4000001143d */
[C---:B------:R-:W-:Y:S01]  /*1390*/  IADD3 R71, R86.reuse, R71, RZ ;  /* 0x0000004756477210 */ /* 0x040fe20007ffe0ff */
[----:B------:R3:W4:Y:S01]  /*13a0*/  LDS.64 R60, [R69] ;  /* 0x00000000453c7984 */ /* 0x0007220000000a00 */
[----:B------:R-:W-:Y:S01]  /*13b0*/  SHF.R.S32.HI R123, RZ, 0x2, R62 ;  /* 0x00000002ff7b7819 */ /* 0x000fe2000001143e */
[--C-:B------:R-:W-:Y:S01]  /*13c0*/  IMAD R119, R119, 0x18, R74.reuse ;  /* 0x0000001877777824 */ /* 0x100fe200078e024a */
[C---:B------:R-:W-:Y:S01]  /*13d0*/  IADD3 R73, R86.reuse, R73, RZ ;  /* 0x0000004956497210 */ /* 0x040fe20007ffe0ff */
[----:B------:R-:W4:Y:S01]  /*13e0*/  LDS.64 R62, [R71] ;  /* 0x00000000473e7984 */ /* 0x000f220000000a00 */
[----:B------:R-:W-:Y:S01]  /*13f0*/  IADD3 R67, R86, R75, RZ ;  /* 0x0000004b56437210 */ /* 0x000fe20007ffe0ff */
[----:B------:R-:W-:Y:S01]  /*1400*/  IMAD R121, R121, 0x18, R74 ;  /* 0x0000001879797824 */ /* 0x000fe200078e024a */
[----:B------:R-:W-:Y:S01]  /*1410*/  SHF.R.S32.HI R125, RZ, 0x2, R64 ;  /* 0x00000002ff7d7819 */ /* 0x000fe20000011440 */
[----:B------:R-:W-:Y:S01]  /*1420*/  IMAD R123, R123, 0x18, R74 ;  /* 0x000000187b7b7824 */ /* 0x000fe200078e024a */
[----:B------:R-:W-:-:S02]  /*1430*/  SHF.R.S32.HI R88, RZ, 0x2, R65 ;  /* 0x00000002ff587819 */ /* 0x000fc40000011441 */
[----:B------:R-:W4:Y:S01]  /*1440*/  LDS.64 R64, [R73] ;  /* 0x0000000049407984 */ /* 0x000f220000000a00 */
[C---:B---3--:R-:W-:Y:S01]  /*1450*/  IADD3 R69, R86.reuse, R117, RZ ;  /* 0x0000007556457210 */ /* 0x048fe20007ffe0ff */
[----:B------:R-:W-:Y:S01]  /*1460*/  IMAD R125, R125, 0x18, R74 ;  /* 0x000000187d7d7824 */ /* 0x000fe200078e024a */
[----:B------:R-:W-:Y:S02]  /*1470*/  SHF.R.S32.HI R75, RZ, 0x2, R66 ;  /* 0x00000002ff4b7819 */ /* 0x000fe40000011442 */
[----:B------:R-:W3:Y:S01]  /*1480*/  LDS.64 R66, [R67] ;  /* 0x0000000043427984 */ /* 0x000ee20000000a00 */
[----:B------:R-:W-:Y:S01]  /*1490*/  IADD3 R70, R86, R119, RZ ;  /* 0x0000007756467210 */ /* 0x000fe20007ffe0ff */
[----:B------:R-:W-:Y:S01]  /*14a0*/  IMAD R119, R88, 0x18, R74 ;  /* 0x0000001858777824 */ /* 0x000fe200078e024a */
[----:B------:R-:W-:Y:S01]  /*14b0*/  SHF.R.S32.HI R117, RZ, 0x2, R68 ;  /* 0x00000002ff757819 */ /* 0x000fe20000011444 */
[----:B0-----:R-:W-:Y:S01]  /*14c0*/  FADD.FTZ R88, RZ, R51 ;  /* 0x00000033ff587221 */ /* 0x001fe20000010000 */
[----:B------:R-:W0:Y:S01]  /*14d0*/  LDS.64 R68, [R69] ;  /* 0x0000000045447984 */ /* 0x000e220000000a00 */
[C---:B------:R-:W-:Y:S01]  /*14e0*/  IADD3 R72, R86.reuse, R121, RZ ;  /* 0x0000007956487210 */ /* 0x040fe20007ffe0ff */
[--C-:B------:R-:W-:Y:S01]  /*14f0*/  IMAD R121, R75, 0x18, R74.reuse ;  /* 0x000000184b797824 */ /* 0x100fe200078e024a */
[----:B------:R-:W-:Y:S01]  /*1500*/  IADD3 R75, R86, R123, RZ ;  /* 0x0000007b564b7210 */ /* 0x000fe20007ffe0ff */
[----:B------:R-:W0:Y:S01]  /*1510*/  LDS.64 R70, [R70] ;  /* 0x0000000046467984 */ /* 0x000e220000000a00 */
[----:B------:R-:W-:-:S02]  /*1520*/  IMAD R123, R117, 0x18, R74 ;  /* 0x00000018757b7824 */ /* 0x000fc400078e024a */
[----:B------:R-:W-:Y:S01]  /*1530*/  FADD.FTZ R117, RZ, R50 ;  /* 0x00000032ff757221 */ /* 0x000fe20000010000 */
[----:B------:R-:W-:Y:S01]  /*1540*/  IADD3 R50, R86, R125, RZ ;  /* 0x0000007d56327210 */ /* 0x000fe20007ffe0ff */
[----:B------:R-:W0:Y:S01]  /*1550*/  LDS.64 R72, [R72] ;  /* 0x0000000048487984 */ /* 0x000e220000000a00 */
[----:B-1----:R-:W-:Y:S01]  /*1560*/  FADD.FTZ R88, R88, R77 ;  /* 0x0000004d58587221 */ /* 0x002fe20000010000 */
[----:B------:R-:W-:Y:S01]  /*1570*/  FADD.FTZ R117, R117, R76 ;  /* 0x0000004c75757221 */ /* 0x000fe20000010000 */
[----:B------:R-:W-:Y:S01]  /*1580*/  IADD3 R76, R86, R119, RZ ;  /* 0x00000077564c7210 */ /* 0x000fe20007ffe0ff */
[----:B------:R-:W1:Y:S01]  /*1590*/  LDS.64 R74, [R75] ;  /* 0x000000004b4a7984 */ /* 0x000e620000000a00 */
[----:B--2---:R-:W-:Y:S01]  /*15a0*/  FADD.FTZ R88, R88, R59 ;  /* 0x0000003b58587221 */ /* 0x004fe20000010000 */
[----:B------:R-:W-:Y:S01]  /*15b0*/  FADD.FTZ R117, R117, R58 ;  /* 0x0000003a75757221 */ /* 0x000fe20000010000 */
[C---:B------:R-:W-:Y:S01]  /*15c0*/  IADD3 R58, R86.reuse, R121, RZ ;  /* 0x00000079563a7210 */ /* 0x040fe20007ffe0ff */
[----:B------:R-:W2:Y:S01]  /*15d0*/  LDS.64 R50, [R50] ;  /* 0x0000000032327984 */ /* 0x000ea20000000a00 */
[----:B------:R-:W-:Y:S01]  /*15e0*/  IADD3 R123, R86, R123, RZ ;  /* 0x0000007b567b7210 */ /* 0x000fe20007ffe0ff */
[----:B----4-:R-:W-:-:S02]  /*15f0*/  FADD.FTZ R117, R117, R60 ;  /* 0x0000003c75757221 */ /* 0x010fc40000010000 */
[----:B------:R-:W4:Y:S01]  /*1600*/  LDS.64 R76, [R76] ;  /* 0x000000004c4c7984 */ /* 0x000f220000000a00 */
[----:B------:R-:W-:Y:S01]  /*1610*/  FADD.FTZ R88, R88, R61 ;  /* 0x0000003d58587221 */ /* 0x000fe20000010000 */
[----:B------:R-:W-:Y:S02]  /*1620*/  FADD.FTZ R117, R117, R62 ;  /* 0x0000003e75757221 */ /* 0x000fe40000010000 */
[----:B------:R-:W4:Y:S01]  /*1630*/  LDS.64 R58, [R58] ;  /* 0x000000003a3a7984 */ /* 0x000f220000000a00 */
[----:B------:R-:W-:-:S03]  /*1640*/  FADD.FTZ R88, R88, R63 ;  /* 0x0000003f58587221 */ /* 0x000fc60000010000 */
[----:B------:R-:W4:Y:S01]  /*1650*/  LDS.64 R60, [R123] ;  /* 0x000000007b3c7984 */ /* 0x000f220000000a00 */
[----:B------:R-:W-:Y:S01]  /*1660*/  FADD.FTZ R117, R117, R64 ;  /* 0x0000004075757221 */ /* 0x000fe20000010000 */
[----:B------:R-:W-:-:S03]  /*1670*/  FADD.FTZ R88, R88, R65 ;  /* 0x0000004158587221 */ /* 0x000fc60000010000 */
[----:B---3--:R-:W-:Y:S01]  /*1680*/  FADD.FTZ R117, R117, R66 ;  /* 0x0000004275757221 */ /* 0x008fe20000010000 */
[----:B------:R-:W-:-:S03]  /*1690*/  FADD.FTZ R88, R88, R67 ;  /* 0x0000004358587221 */ /* 0x000fc60000010000 */
[----:B0-----:R-:W-:Y:S01]  /*16a0*/  FADD.FTZ R117, R117, R68 ;  /* 0x0000004475757221 */ /* 0x001fe20000010000 */
[----:B------:R-:W-:-:S03]  /*16b0*/  FADD.FTZ R88, R88, R69 ;  /* 0x0000004558587221 */ /* 0x000fc60000010000 */
[----:B------:R-:W-:Y:S01]  /*16c0*/  FADD.FTZ R117, R117, R70 ;  /* 0x0000004675757221 */ /* 0x000fe20000010000 */
[----:B------:R-:W-:-:S03]  /*16d0*/  FADD.FTZ R88, R88, R71 ;  /* 0x0000004758587221 */ /* 0x000fc60000010000 */
[----:B------:R-:W-:Y:S01]  /*16e0*/  FADD.FTZ R117, R117, R72 ;  /* 0x0000004875757221 */ /* 0x000fe20000010000 */
[----:B------:R-:W-:-:S03]  /*16f0*/  FADD.FTZ R88, R88, R73 ;  /* 0x0000004958587221 */ /* 0x000fc60000010000 */
[----:B-1----:R-:W-:Y:S01]  /*1700*/  FADD.FTZ R117, R117, R74 ;  /* 0x0000004a75757221 */ /* 0x002fe20000010000 */
[----:B------:R-:W-:-:S03]  /*1710*/  FADD.FTZ R88, R88, R75 ;  /* 0x0000004b58587221 */ /* 0x000fc60000010000 */
[----:B--2---:R-:W-:Y:S01]  /*1720*/  FADD.FTZ R117, R117, R50 ;  /* 0x0000003275757221 */ /* 0x004fe20000010000 */
[----:B------:R-:W-:-:S03]  /*1730*/  FADD.FTZ R88, R88, R51 ;  /* 0x0000003358587221 */ /* 0x000fc60000010000 */
[----:B----4-:R-:W-:Y:S01]  /*1740*/  FADD.FTZ R117, R117, R76 ;  /* 0x0000004c75757221 */ /* 0x010fe20000010000 */
[----:B------:R-:W-:-:S03]  /*1750*/  FADD.FTZ R88, R88, R77 ;  /* 0x0000004d58587221 */ /* 0x000fc60000010000 */
[----:B------:R-:W-:Y:S01]  /*1760*/  FADD.FTZ R117, R117, R58 ;  /* 0x0000003a75757221 */ /* 0x000fe20000010000 */
[----:B------:R-:W-:-:S03]  /*1770*/  FADD.FTZ R88, R88, R59 ;  /* 0x0000003b58587221 */ /* 0x000fc60000010000 */
[----:B------:R-:W-:Y:S01]  /*1780*/  FADD.FTZ R60, R117, R60 ;  /* 0x0000003c753c7221 */ /* 0x000fe20000010000 */
[----:B------:R-:W-:-:S07]  /*1790*/  FADD.FTZ R61, R88, R61 ;  /* 0x0000003d583d7221 */ /* 0x000fce0000010000 */
.L_x_3755:
[----:B------:R-:W-:Y:S05]  /*17a0*/  BSYNC B0 ;  /* 0x0000000000007941 */ /* 0x000fea0003800000 */
.L_x_3754:
        /* <DEDUP_REMOVED lines=8> */
[----:B------:R-:W-:-:S04]  /*1830*/  LEA R50, R50, R49, 0x8 ;  /* 0x0000003132327211 */ /* 0x000fc800078e40ff */
[----:B------:R-:W-:Y:S01]  /*1840*/  SHF.L.U32 R63, R50, 0x1, RZ ;  /* 0x00000001323f7819 */ /* 0x000fe200000006ff */
[----:B--2---:R-:W-:-:S04]  /*1850*/  FADD.FTZ R50, R65, R60 ;  /* 0x0000003c41327221 */ /* 0x004fc80000010000 */
[----:B---3--:R-:W-:-:S05]  /*1860*/  IMAD.WIDE.U32 R58, R63, 0x4, R58 ;  /* 0x000000043f3a7825 */ /* 0x008fca00078e003a */
[----:B------:R4:W-:Y:S02]  /*1870*/  STG.E.64 desc[UR10][R58.64], R50 ;  /* 0x000000323a007986 */ /* 0x0009e4000c101b0a */
.L_x_3757:
[----:B------:R-:W-:Y:S05]  /*1880*/  BSYNC B0 ;  /* 0x0000000000007941 */ /* 0x000fea0003800000 */
.L_x_3756:
[----:B------:R-:W-:Y:S01]  /*1890*/  BAR.SYNC.DEFER_BLOCKING 0x0 ;  /* 0x0000000000007b1d */ /* 0x000fe20000010000 */
[----:B----4-:R-:W-:-:S05]  /*18a0*/  CS2R R58, SRZ ;  /* 0x00000000003a7805 */ /* 0x010fca000001ff00 */
[----:B------:R-:W-:Y:S05]  /*18b0*/  @P4 BRA `(.L_x_3758) ;  /* 0x0000000000284947 */ /* 0x000fea0003800000 */
[----:B------:R-:W-:Y:S06]  /*18c0*/  MEMBAR.ALL.GPU ;  /* 0x0000000000007992 */ /* 0x000fec000000a000 */
[----:B------:R-:W-:-:S00]  /*18d0*/  ERRBAR ;  /* 0x00000000000079ab */ /* 0x000fc00000000000 */
[----:B------:R-:W-:Y:S06]  /*18e0*/  CGAERRBAR ;  /* 0x00000000000075ab */ /* 0x000fec0000000000 */
[----:B0-----:R0:W5:Y:S02]  /*18f0*/  ATOM.E.ADD.STRONG.GPU PT, R50, desc[UR10][R52.64], R42 ;  /* 0x0000002a3432798a */ /* 0x00116400081ee1ca */
.L_x_3759:
[----:B------:R-:W4:Y:S04]  /*1900*/  LD.E.STRONG.GPU R51, desc[UR10][R52.64] ;  /* 0x0000000a34337980 */ /* 0x000f28000c10f900 */
[----:B----4-:R-:W-:Y:S01]  /*1910*/  CCTL.IVALL ;  /* 0x00000000ff00798f */ /* 0x010fe20002000000 */
[----:B------:R-:W-:Y:S05]  /*1920*/  YIELD ;  /* 0x0000000000007946 */ /* 0x000fea0003800000 */
[----:B-----5:R-:W-:-:S04]  /*1930*/  LOP3.LUT R51, R51, R50, RZ, 0x3c, !PT ;  /* 0x0000003233337212 */ /* 0x020fc800078e3cff */
[----:B------:R-:W-:-:S13]  /*1940*/  ISETP.GT.AND P2, PT, R51, -0x1, PT ;  /* 0xffffffff3300780c */ /* 0x000fda0003f44270 */
[----:B------:R-:W-:Y:S05]  /*1950*/  @P2 BRA `(.L_x_3759) ;  /* 0xfffffffc00e82947 */ /* 0x000fea000383ffff */
.L_x_3758:
[----:B------:R-:W-:Y:S05]  /*1960*/  WARPSYNC.ALL ;  /* 0x0000000000007948 */ /* 0x000fea0003800000 */
[----:B------:R-:W-:Y:S06]  /*1970*/  BAR.SYNC.DEFER_BLOCKING 0x0 ;  /* 0x0000000000007b1d */ /* 0x000fec0000010000 */
[----:B------:R-:W-:Y:S04]  /*1980*/  BSSY B0, `(.L_x_3760) ;  /* 0x000000e000007945 */ /* 0x000fe80003800000 */
[----:B------:R-:W-:Y:S05]  /*1990*/  @P1 BRA `(.L_x_3761) ;  /* 0x0000000000301947 */ /* 0x000fea0003800000 */
[----:B-1----:R-:W1:Y:S01]  /*19a0*/  LDC R60, c[0x0][0x10] ;  /* 0x00000400ff3c7b82 */ /* 0x002e620000000800 */
[C---:B------:R-:W-:Y:S02]  /*19b0*/  LOP3.LUT R59, R78.reuse, 0x7ffffff0, RZ, 0xc0, !PT ;  /* 0x7ffffff04e3b7812 */ /* 0x040fe400078ec0ff */
[----:B------:R-:W-:-:S05]  /*19c0*/  LOP3.LUT R58, R78, 0xf, RZ, 0xc0, !PT ;  /* 0x0000000f4e3a7812 */ /* 0x000fca00078ec0ff */
[----:B0-----:R-:W0:Y:S01]  /*19d0*/  LDC.64 R50, c[0x0][0x248] ;  /* 0x00009200ff327b82 */ /* 0x001e220000000a00 */
[----:B-1----:R-:W-:-:S05]  /*19e0*/  IMAD R60, R60, R47, UR8 ;  /* 0x000000083c3c7e24 */ /* 0x002fca000f8e022f */
[----:B------:R-:W-:-:S04]  /*19f0*/  LEA R59, R60, R59, 0x8 ;  /* 0x0000003b3c3b7211 */ /* 0x000fc800078e40ff */
[----:B------:R-:W-:-:S04]  /*1a00*/  IADD3 R58, R58, R59, RZ ;  /* 0x0000003b3a3a7210 */ /* 0x000fc80007ffe0ff */
[----:B------:R-:W-:-:S05]  /*1a10*/  SHF.L.U32 R59, R58, 0x1, RZ ;  /* 0x000000013a3b7819 */ /* 0x000fca00000006ff */
[----:B0-----:R-:W-:-:S06]  /*1a20*/  IMAD.WIDE.U32 R50, R59, 0x4, R50 ;  /* 0x000000043b327825 */ /* 0x001fcc00078e0032 */
[----:B------:R-:W4:Y:S02]  /*1a30*/  LDG.E.64 R50, desc[UR10][R50.64] ;  /* 0x0000000a32327981 */ /* 0x000f24000c1e1b00 */
[----:B----4-:R-:W-:Y:S01]  /*1a40*/  FADD.FTZ R59, RZ, R50 ;  /* 0x00000032ff3b7221 */ /* 0x010fe20000010000 */
[----:B------:R-:W-:-:S07]  /*1a50*/  FADD.FTZ R58, RZ, R51 ;  /* 0x00000033ff3a7221 */ /* 0x000fce0000010000 */
.L_x_3761:
[----:B------:R-:W-:Y:S05]  /*1a60*/  BSYNC B0 ;  /* 0x0000000000007941 */ /* 0x000fea0003800000 */
.L_x_3760:
[----:B0-----:R-:W0:Y:S01]  /*1a70*/  SHFL.BFLY PT, R50, R59, 0x8, 0x1f ;  /* 0x0d001f003b327f89 */ /* 0x001e2200000e0000 */
[----:B------:R-:W-:Y:S01]  /*1a80*/  LOP3.LUT P1, RZ, R78, 0xffffff0f, RZ, 0xc0, !PT ;  /* 0xffffff0f4eff7812 */ /* 0x000fe2000782c0ff */
[----:B------:R-:W-:Y:S02]  /*1a90*/  BSSY B0, `(.L_x_3762) ;  /* 0x0000020000007945 */ /* 0x000fe40003800000 */
[----:B------:R-:W4:Y:S01]  /*1aa0*/  SHFL.BFLY PT, R51, R58, 0x8, 0x1f ;  /* 0x0d001f003a337f89 */ /* 0x000f2200000e0000 */
[----:B0-----:R-:W-:Y:S01]  /*1ab0*/  FADD.FTZ R50, R50, R59 ;  /* 0x0000003b32327221 */ /* 0x001fe20000010000 */
[----:B----4-:R-:W-:-:S04]  /*1ac0*/  FADD.FTZ R51, R51, R58 ;  /* 0x0000003a33337221 */ /* 0x010fc80000010000 */
[----:B-1----:R-:W0:Y:S04]  /*1ad0*/  SHFL.BFLY PT, R61, R50, 0x4, 0x1f ;  /* 0x0c801f00323d7f89 */ /* 0x002e2800000e0000 */
[----:B------:R-:W1:Y:S01]  /*1ae0*/  SHFL.BFLY PT, R60, R51, 0x4, 0x1f ;  /* 0x0c801f00333c7f89 */ /* 0x000e6200000e0000 */
[----:B0-----:R-:W-:Y:S01]  /*1af0*/  FADD.FTZ R61, R50, R61 ;  /* 0x0000003d323d7221 */ /* 0x001fe20000010000 */
[----:B-1----:R-:W-:-:S04]  /*1b00*/  FADD.FTZ R60, R51, R60 ;  /* 0x0000003c333c7221 */ /* 0x002fc80000010000 */
[----:B---3--:R-:W0:Y:S04]  /*1b10*/  SHFL.BFLY PT, R62, R61, 0x2, 0x1f ;  /* 0x0c401f003d3e7f89 */ /* 0x008e2800000e0000 */
[----:B------:R-:W1:Y:S01]  /*1b20*/  SHFL.BFLY PT, R63, R60, 0x2, 0x1f ;  /* 0x0c401f003c3f7f89 */ /* 0x000e6200000e0000 */
[----:B0-----:R-:W-:Y:S01]  /*1b30*/  FADD.FTZ R62, R61, R62 ;  /* 0x0000003e3d3e7221 */ /* 0x001fe20000010000 */
[----:B-1----:R-:W-:-:S04]  /*1b40*/  FADD.FTZ R63, R60, R63 ;  /* 0x0000003f3c3f7221 */ /* 0x002fc80000010000 */
[----:B------:R-:W0:Y:S04]  /*1b50*/  SHFL.BFLY PT, R59, R62, 0x1, 0x1f ;  /* 0x0c201f003e3b7f89 */ /* 0x000e2800000e0000 */
[----:B------:R-:W1:Y:S01]  /*1b60*/  SHFL.BFLY PT, R58, R63, 0x1, 0x1f ;  /* 0x0c201f003f3a7f89 */ /* 0x000e6200000e0000 */
[----:B0-----:R-:W-:-:S04]  /*1b70*/  @!P1 FADD.FTZ R50, R62, R59 ;  /* 0x0000003b3e329221 */ /* 0x001fc80000010000 */
[----:B------:R-:W-:Y:S01]  /*1b80*/  @!P1 FMUL.FTZ R50, R50, 6.5104170062113553286e-05 ;  /* 0x3888888932329820 */ /* 0x000fe20000410000 */
[----:B-1----:R-:W-:-:S03]  /*1b90*/  @!P1 FADD.FTZ R58, R63, R58 ;  /* 0x0000003a3f3a9221 */ /* 0x002fc60000010000 */
[----:B------:R-:W-:-:S04]  /*1ba0*/  @!P1 FMUL.FTZ R51, R50, R50 ;  /* 0x0000003232339220 */ /* 0x000fc80000410000 */
[----:B------:R-:W-:-:S05]  /*1bb0*/  @!P1 FFMA.FTZ R51, R58, 6.5104170062113553286e-05, -R51 ;  /* 0x388888893a339823 */ /* 0x000fca0000010833 */
        /* <DEDUP_REMOVED lines=13> */
.L_x_3763:
[----:B------:R-:W-:Y:S05]  /*1c90*/  BSYNC B0 ;  /* 0x0000000000007941 */ /* 0x000fea0003800000 */
.L_x_3762:
[----:B------:R-:W3:Y:S01]  /*1ca0*/  S2UR UR6, SR_CgaCtaId ;  /* 0x00000000000679c3 */ /* 0x000ee20000008800 */
[----:B01----:R-:W-:Y:S01]  /*1cb0*/  IMAD R50, R84, 0xf0, R83 ;  /* 0x000000f054327824 */ /* 0x003fe200078e0253 */
[----:B------:R-:W-:Y:S01]  /*1cc0*/  UMOV UR5, 0x400 ;  /* 0x0000040000057882 */ /* 0x000fe20000000000 */
[----:B------:R-:W-:Y:S01]  /*1cd0*/  IADD3 R115, RZ, -R115, RZ ;  /* 0x80000073ff737210 */ /* 0x000fe20007ffe0ff */
[----:B------:R-:W-:Y:S01]  /*1ce0*/  UIADD3 UR5, UR5, 0x1680, URZ ;  /* 0x0000168005057890 */ /* 0x000fe2000fffe03f */
[----:B------:R-:W-:Y:S02]  /*1cf0*/  LOP3.LUT R47, R47, 0x1, RZ, 0x3c, !PT ;  /* 0x000000012f2f7812 */ /* 0x000fe400078e3cff */
[----:B------:R-:W-:-:S05]  /*1d00*/  SHF.L.U32 R50, R50, 0x2, RZ ;  /* 0x0000000232327819 */ /* 0x000fca00000006ff */
[----:B------:R-:W-:Y:S01]  /*1d10*/  IMAD.WIDE.U32 R50, R50, -0x77777777, RZ ;  /* 0x8888888932327825 */ /* 0x000fe200078e00ff */
[----:B------:R-:W-:-:S04]  /*1d20*/  MOV R50, R115 ;  /* 0x0000007300327202 */ /* 0x000fc80000000f00 */
[----:B------:R-:W-:Y:S01]  /*1d30*/  LEA.HI R50, R51, R50, RZ, 0x1b ;  /* 0x0000003233327211 */ /* 0x000fe200078fd8ff */
[----:B---3--:R-:W-:-:S03]  /*1d40*/  ULEA UR5, UR6, UR5, 0x18 ;  /* 0x0000000506057291 */ /* 0x008fc6000f8ec03f */
[----:B------:R-:W-:Y:S02]  /*1d50*/  ULDC.64 UR6, c[0x0][0x210] ;  /* 0x0000840000067ab9 */ /* 0x000fe40000000a00 */
[----:B------:R-:W-:Y:S02]  /*1d60*/  IADD3 R30, P1, R30, UR6, RZ ;  /* 0x000000061e1e7c10 */ /* 0x000fe4000ff3e0ff */
[----:B------:R-:W-:Y:S01]  /*1d70*/  LEA R50, R50, UR5, 0x3 ;  /* 0x0000000532327c11 */ /* 0x000fe2000f8e18ff */
[----:B------:R-:W-:-:S05]  /*1d80*/  ULDC UR5, c[0x0][0x230] ;  /* 0x00008c0000057ab9 */ /* 0x000fca0000000800 */
[----:B------:R-:W0:Y:S02]  /*1d90*/  LDS.64 R50, [R50] ;  /* 0x0000000032327984 */ /* 0x000e240000000a00 */
[----:B0-----:R-:W-:Y:S01]  /*1da0*/  FADD.FTZ R51, R51, UR5 ;  /* 0x0000000533337e21 */ /* 0x001fe20008010000 */
[--C-:B------:R-:W-:Y:S01]  /*1db0*/  FADD.FTZ R3, R3, -R50.reuse ;  /* 0x8000003203037221 */ /* 0x100fe20000010000 */
[--C-:B------:R-:W-:Y:S01]  /*1dc0*/  FADD.FTZ R29, R29, -R50.reuse ;  /* 0x800000321d1d7221 */ /* 0x100fe20000010000 */
[--C-:B------:R-:W-:Y:S01]  /*1dd0*/  FADD.FTZ R21, R21, -R50.reuse ;  /* 0x8000003215157221 */ /* 0x100fe20000010000 */
[----:B------:R-:W0:Y:S01]  /*1de0*/  MUFU.RSQ R58, R51 ;  /* 0x00000033003a7308 */ /* 0x000e220000001400 */
[--C-:B--2---:R-:W-:Y:S01]  /*1df0*/  FADD.FTZ R65, R13, -R50.reuse ;  /* 0x800000320d417221 */ /* 0x104fe20000010000 */
        /* <DEDUP_REMOVED lines=28> */
[----:B-----5:R-:W-:-:S02]  /*1fc0*/  HADD2.F32 R50, -RZ, R54.H0_H0 ;  /* 0x20000036ff327230 */ /* 0x020fc40000004100 */
[----:B0-----:R-:W-:Y:S01]  /*1fd0*/  FMUL.FTZ R3, R3, R58 ;  /* 0x0000003a03037220 */ /* 0x001fe20000410000 */
[----:B------:R-:W-:Y:S02]  /*1fe0*/  HADD2.F32 R27, -RZ, R56.H0_H0 ;  /* 0x20000038ff1b7230 */ /* 0x000fe40000004100 */
        /* <DEDUP_REMOVED lines=15> */
[C-C-:B------:R-:W-:Y:S01]  /*20e0*/  FFMA.FTZ R29, R50.reuse, R62, R27.reuse ;  /* 0x0000003e321d7223 */ /* 0x140fe2000001001b */
[C-C-:B------:R-:W-:Y:S01]  /*20f0*/  FFMA.FTZ R23, R50.reuse, R64, R27.reuse ;  /* 0x0000004032177223 */ /* 0x140fe2000001001b */
[C-C-:B------:R-:W-:Y:S01]  /*2100*/  FFMA.FTZ R11, R50.reuse, R66, R27.reuse ;  /* 0x00000042320b7223 */ /* 0x140fe2000001001b */
[C-C-:B------:R-:W-:Y:S01]  /*2110*/  FFMA.FTZ R9, R50.reuse, R70, R27.reuse ;  /* 0x0000004632097223 */ /* 0x140fe2000001001b */
[----:B------:R-:W-:Y:S01]  /*2120*/  FFMA.FTZ R3, R50, R72, R27 ;  /* 0x0000004832037223 */ /* 0x000fe2000001001b */
[----:B------:R-:W-:-:S02]  /*2130*/  HADD2.F32 R50, -RZ, R54.H1_H1 ;  /* 0x30000036ff327230 */ /* 0x000fc40000004100 */
[C---:B------:R-:W-:Y:S01]  /*2140*/  FMUL.FTZ R35, R58.reuse, R35 ;  /* 0x000000233a237220 */ /* 0x040fe20000410000 */
[----:B------:R-:W-:Y:S02]  /*2150*/  HADD2.F32 R27, -RZ, R56.H1_H1 ;  /* 0x30000038ff1b7230 */ /* 0x000fe40000004100 */
        /* <DEDUP_REMOVED lines=8> */
[C---:B------:R-:W-:Y:S01]  /*21e0*/  FMUL.FTZ R74, R58.reuse, R17 ;  /* 0x000000113a4a7220 */ /* 0x040fe20000410000 */
[----:B------:R-:W-:Y:S02]  /*21f0*/  HADD2.F32 R64, -RZ, R55.H1_H1 ;  /* 0x30000037ff407230 */ /* 0x000fe40000004100 */
[C---:B------:R-:W-:Y:S01]  /*2200*/  FMUL.FTZ R7, R58.reuse, R63 ;  /* 0x0000003f3a077220 */ /* 0x040fe20000410000 */
[--C-:B------:R-:W-:Y:S02]  /*2210*/  HADD2.F32 R33, -RZ, R57.reuse.H0_H0 ;  /* 0x20000039ff217230 */ /* 0x100fe40000004100 */
        /* <DEDUP_REMOVED lines=18> */
[--C-:B------:R-:W-:Y:S01]  /*2340*/  FFMA.FTZ R27, R13, R62, R33.reuse ;  /* 0x0000003e0d1b7223 */ /* 0x100fe20000010021 */
[--C-:B------:R-:W-:Y:S01]  /*2350*/  FFMA.FTZ R68, R15, R64, R66.reuse ;  /* 0x000000400f447223 */ /* 0x100fe20000010042 */
[--C-:B------:R-:W-:Y:S01]  /*2360*/  FFMA.FTZ R35, R62, R19, R33.reuse ;  /* 0x000000133e237223 */ /* 0x100fe20000010021 */
[----:B------:R-:W-:Y:S01]  /*2370*/  F2FP.F16.F32.PACK_AB R19, R60, R31 ;  /* 0x0000001f3c13723e */ /* 0x000fe200000000ff */
[----:B------:R-:W-:Y:S01]  /*2380*/  FFMA.FTZ R74, R62, R74, R33 ;  /* 0x0000004a3e4a7223 */ /* 0x000fe20000010021 */
[----:B------:R-:W-:Y:S01]  /*2390*/  IADD3.X R31, R28, UR7, RZ, P1, !PT ;  /* 0x000000071c1f7c10 */ /* 0x000fe20008ffe4ff */
[--C-:B------:R-:W-:Y:S01]  /*23a0*/  FFMA.FTZ R28, R64, R5, R66.reuse ;  /* 0x00000005401c7223 */ /* 0x100fe20000010042 */
[----:B------:R-:W-:Y:S01]  /*23b0*/  F2FP.F16.F32.PACK_AB R27, R68, R27 ;  /* 0x0000001b441b723e */ /* 0x000fe200000000ff */
[----:B------:R-:W-:Y:S01]  /*23c0*/  FFMA.FTZ R7, R64, R7, R66 ;  /* 0x0000000740077223 */ /* 0x000fe20000010042 */
[----:B------:R-:W-:Y:S01]  /*23d0*/  PRMT R5, R19, 0x7632, R5 ;  /* 0x0000763213057816 */ /* 0x000fe20000000005 */
[--C-:B------:R-:W-:Y:S01]  /*23e0*/  FFMA.FTZ R82, R62, R82, R33.reuse ;  /* 0x000000523e527223 */ /* 0x100fe20000010021 */
[----:B------:R-:W-:Y:S01]  /*23f0*/  IADD3 R26, P1, R26, UR6, RZ ;  /* 0x000000061a1a7c10 */ /* 0x000fe2000ff3e0ff */
[----:B------:R0:W-:Y:S01]  /*2400*/  STG.E.U16 desc[UR10][R30.64+0x4], R27 ;  /* 0x0000041b1e007986 */ /* 0x0001e2000c10150a */
[----:B------:R-:W-:Y:S01]  /*2410*/  F2FP.F16.F32.PACK_AB R35, R28, R35 ;  /* 0x000000231c23723e */ /* 0x000fe200000000ff */
[--C-:B------:R-:W-:Y:S01]  /*2420*/  FFMA.FTZ R86, R62, R86, R33.reuse ;  /* 0x000000563e567223 */ /* 0x100fe20000010021 */
[----:B------:R-:W-:Y:S01]  /*2430*/  PRMT R28, R27, 0x7632, R28 ;  /* 0x000076321b1c7816 */ /* 0x000fe2000000001c */
[----:B------:R1:W-:Y:S01]  /*2440*/  STG.E.U16 desc[UR10][R30.64+0x2], R5 ;  /* 0x000002051e007986 */ /* 0x0003e2000c10150a */
[----:B------:R-:W-:Y:S01]  /*2450*/  F2FP.F16.F32.PACK_AB R51, R70, R51 ;  /* 0x000000334633723e */ /* 0x000fe200000000ff */
[C-C-:B------:R-:W-:Y:S01]  /*2460*/  FFMA.FTZ R90, R62.reuse, R90, R33.reuse ;  /* 0x0000005a3e5a7223 */ /* 0x140fe20000010021 */
[C-C-:B------:R-:W-:Y:S01]  /*2470*/  FFMA.FTZ R15, R62.reuse, R94, R33.reuse ;  /* 0x0000005e3e0f7223 */ /* 0x140fe20000010021 */
[--C-:B------:R-:W-:Y:S01]  /*2480*/  FFMA.FTZ R13, R62, R98, R33.reuse ;  /* 0x000000623e0d7223 */ /* 0x100fe20000010021 */
[----:B------:R-:W-:Y:S01]  /*2490*/  F2FP.F16.F32.PACK_AB R74, R7, R74 ;  /* 0x0000004a074a723e */ /* 0x000fe200000000ff */
[----:B------:R2:W-:Y:S01]  /*24a0*/  STG.E.U16 desc[UR10][R30.64], R19 ;  /* 0x000000131e007986 */ /* 0x0005e2000c10150a */
[----:B------:R-:W-:Y:S01]  /*24b0*/  PRMT R33, R51, 0x7632, R33 ;  /* 0x0000763233217816 */ /* 0x000fe20000000021 */
[--C-:B------:R-:W-:Y:S01]  /*24c0*/  FFMA.FTZ R17, R64, R17, R66.reuse ;  /* 0x0000001140117223 */ /* 0x100fe20000010042 */
[----:B0-----:R-:W-:Y:S01]  /*24d0*/  IADD3.X R27, R24, UR7, RZ, P1, !PT ;  /* 0x00000007181b7c10 */ /* 0x001fe20008ffe4ff */
[----:B------:R-:W-:Y:S01]  /*24e0*/  STG.E.U16 desc[UR10][R30.64+0x6], R28 ;  /* 0x0000061c1e007986 */ /* 0x000fe2000c10150a */
[----:B------:R-:W-:Y:S01]  /*24f0*/  IADD3 R24, P1, R22, UR6, RZ ;  /* 0x0000000616187c10 */ /* 0x000fe2000ff3e0ff */
[--C-:B------:R-:W-:Y:S01]  /*2500*/  FFMA.FTZ R21, R64, R21, R66.reuse ;  /* 0x0000001540157223 */ /* 0x100fe20000010042 */
[----:B-1----:R-:W-:Y:S01]  /*2510*/  F2FP.F16.F32.PACK_AB R5, R72, R25 ;  /* 0x000000194805723e */ /* 0x002fe200000000ff */
[----:B------:R-:W-:Y:S01]  /*2520*/  STG.E.U16 desc[UR10][R26.64], R51 ;  /* 0x000000331a007986 */ /* 0x000fe2000c10150a */
[----:B------:R-:W-:Y:S01]  /*2530*/  PRMT R7, R35, 0x7632, R7 ;  /* 0x0000763223077816 */ /* 0x000fe20000000007 */
[--C-:B------:R-:W-:Y:S01]  /*2540*/  FFMA.FTZ R99, R64, R99, R66.reuse ;  /* 0x0000006340637223 */ /* 0x100fe20000010042 */
[----:B------:R-:W-:Y:S01]  /*2550*/  IADD3.X R25, R20, UR7, RZ, P1, !PT ;  /* 0x0000000714197c10 */ /* 0x000fe20008ffe4ff */
[----:B------:R-:W-:Y:S01]  /*2560*/  STG.E.U16 desc[UR10][R26.64+0x2], R33 ;  /* 0x000002211a007986 */ /* 0x000fe2000c10150a */
[----:B--2---:R-:W-:Y:S01]  /*2570*/  PRMT R19, R5, 0x7632, R19 ;  /* 0x0000763205137816 */ /* 0x004fe20000000013 */
[--C-:B------:R-:W-:Y:S01]  /*2580*/  FFMA.FTZ R60, R64, R107, R66.reuse ;  /* 0x0000006b403c7223 */ /* 0x100fe20000010042 */
[----:B------:R-:W-:Y:S01]  /*2590*/  IADD3 R18, P1, R18, UR6, RZ ;  /* 0x0000000612127c10 */ /* 0x000fe2000ff3e0ff */
[----:B------:R-:W-:Y:S01]  /*25a0*/  STG.E.U16 desc[UR10][R26.64+0x4], R35 ;  /* 0x000004231a007986 */ /* 0x000fe2000c10150a */
[----:B------:R-:W-:Y:S01]  /*25b0*/  F2FP.F16.F32.PACK_AB R29, R76, R29 ;  /* 0x0000001d4c1d723e */ /* 0x000fe200000000ff */
[----:B------:R-:W-:Y:S01]  /*25c0*/  FFMA.FTZ R64, R64, R113, R66 ;  /* 0x0000007140407223 */ /* 0x000fe20000010042 */
[----:B------:R-:W-:Y:S01]  /*25d0*/  PRMT R20, R74, 0x7632, R20 ;  /* 0x000076324a147816 */ /* 0x000fe20000000014 */
[----:B------:R0:W-:Y:S01]  /*25e0*/  STG.E.U16 desc[UR10][R26.64+0x6], R7 ;  /* 0x000006071a007986 */ /* 0x0001e2000c10150a */
[----:B------:R-:W-:-:S02]  /*25f0*/  F2FP.F16.F32.PACK_AB R82, R17, R82 ;  /* 0x000000521152723e */ /* 0x000fc400000000ff */
[----:B------:R-:W-:Y:S01]  /*2600*/  PRMT R17, R29, 0x7632, R17 ;  /* 0x000076321d117816 */ /* 0x000fe20000000011 */
[----:B------:R1:W-:Y:S01]  /*2610*/  STG.E.U16 desc[UR10][R24.64+0x2], R19 ;  /* 0x0000021318007986 */ /* 0x0003e2000c10150a */
[----:B------:R-:W-:Y:S02]  /*2620*/  F2FP.F16.F32.PACK_AB R23, R58, R23 ;  /* 0x000000173a17723e */ /* 0x000fe400000000ff */
[----:B------:R-:W-:Y:S01]  /*2630*/  F2FP.F16.F32.PACK_AB R86, R21, R86 ;  /* 0x000000561556723e */ /* 0x000fe200000000ff */
[----:B------:R2:W-:Y:S01]  /*2640*/  STG.E.U16 desc[UR10][R24.64], R5 ;  /* 0x0000000518007986 */ /* 0x0005e2000c10150a */
[----:B------:R-:W-:Y:S02]  /*2650*/  F2FP.F16.F32.PACK_AB R56, R56, R11 ;  /* 0x0000000b3838723e */ /* 0x000fe400000000ff */
[----:B------:R-:W-:Y:S01]  /*2660*/  F2FP.F16.F32.PACK_AB R90, R99, R90 ;  /* 0x0000005a635a723e */ /* 0x000fe200000000ff */
[----:B------:R-:W-:Y:S01]  /*2670*/  STG.E.U16 desc[UR10][R24.64+0x4], R74 ;  /* 0x0000044a18007986 */ /* 0x000fe2000c10150a */
[----:B0-----:R-:W-:-:S02]  /*2680*/  PRMT R7, R23, 0x7632, R7 ;  /* 0x0000763217077816 */ /* 0x001fc40000000007 */
[----:B------:R-:W-:Y:S01]  /*2690*/  F2FP.F16.F32.PACK_AB R9, R54, R9 ;  /* 0x000000093609723e */ /* 0x000fe200000000ff */
[----:B------:R-:W-:Y:S01]  /*26a0*/  STG.E.U16 desc[UR10][R24.64+0x6], R20 ;  /* 0x0000061418007986 */ /* 0x000fe2000c10150a */
[----:B-1----:R-:W-:Y:S02]  /*26b0*/  IADD3.X R19, R16, UR7, RZ, P1, !PT ;  /* 0x0000000710137c10 */ /* 0x002fe40008ffe4ff */
[----:B------:R-:W-:Y:S02]  /*26c0*/  IADD3 R16, P1, R14, UR6, RZ ;  /* 0x000000060e107c10 */ /* 0x000fe4000ff3e0ff */
[----:B--2---:R-:W-:Y:S01]  /*26d0*/  PRMT R5, R82, 0x7632, R5 ;  /* 0x0000763252057816 */ /* 0x004fe20000000005 */
[----:B------:R0:W-:Y:S01]  /*26e0*/  STG.E.U16 desc[UR10][R18.64+0x2], R17 ;  /* 0x0000021112007986 */ /* 0x0001e2000c10150a */
[----:B------:R-:W-:Y:S02]  /*26f0*/  F2FP.F16.F32.PACK_AB R15, R60, R15 ;  /* 0x0000000f3c0f723e */ /* 0x000fe400000000ff */
[----:B------:R-:W-:Y:S01]  /*2700*/  F2FP.F16.F32.PACK_AB R50, R50, R3 ;  /* 0x000000033232723e */ /* 0x000fe200000000ff */
[----:B------:R1:W-:Y:S01]  /*2710*/  STG.E.U16 desc[UR10][R18.64+0x6], R5 ;  /* 0x0000060512007986 */ /* 0x0003e2000c10150a */
[----:B------:R-:W-:-:S03]  /*2720*/  F2FP.F16.F32.PACK_AB R13, R64, R13 ;  /* 0x0000000d400d723e */ /* 0x000fc600000000ff */
[----:B------:R-:W-:Y:S01]  /*2730*/  STG.E.U16 desc[UR10][R18.64], R29 ;  /* 0x0000001d12007986 */ /* 0x000fe2000c10150a */
[----:B0-----:R-:W-:-:S03]  /*2740*/  IADD3.X R17, R12, UR7, RZ, P1, !PT ;  /* 0x000000070c117c10 */ /* 0x001fc60008ffe4ff */
[----:B------:R-:W-:Y:S01]  /*2750*/  STG.E.U16 desc[UR10][R18.64+0x4], R82 ;  /* 0x0000045212007986 */ /* 0x000fe2000c10150a */
[----:B------:R-:W-:Y:S02]  /*2760*/  IADD3 R10, P1, R10, UR6, RZ ;  /* 0x000000060a0a7c10 */ /* 0x000fe4000ff3e0ff */
[----:B------:R-:W-:Y:S01]  /*2770*/  PRMT R12, R86, 0x7632, R12 ;  /* 0x00007632560c7816 */ /* 0x000fe2000000000c */
[----:B------:R-:W-:Y:S01]  /*2780*/  STG.E.U16 desc[UR10][R16.64], R23 ;  /* 0x0000001710007986 */ /* 0x000fe2000c10150a */
[----:B------:R-:W-:Y:S02]  /*2790*/  IADD3.X R11, R8, UR7, RZ, P1, !PT ;  /* 0x00000007080b7c10 */ /* 0x000fe40008ffe4ff */
[----:B-1----:R-:W-:Y:S01]  /*27a0*/  PRMT R5, R56, 0x7632, R5 ;  /* 0x0000763238057816 */ /* 0x002fe20000000005 */
[----:B------:R0:W-:Y:S01]  /*27b0*/  STG.E.U16 desc[UR10][R16.64+0x2], R7 ;  /* 0x0000020710007986 */ /* 0x0001e2000c10150a */
[----:B------:R-:W-:Y:S02]  /*27c0*/  IADD3 R6, P1, R6, UR6, RZ ;  /* 0x0000000606067c10 */ /* 0x000fe4000ff3e0ff */
[----:B------:R-:W-:Y:S01]  /*27d0*/  PRMT R8, R90, 0x7632, R8 ;  /* 0x000076325a087816 */ /* 0x000fe20000000008 */
[----:B------:R-:W-:Y:S04]  /*27e0*/  STG.E.U16 desc[UR10][R16.64+0x4], R86 ;  /* 0x0000045610007986 */ /* 0x000fe8000c10150a */
[----:B------:R-:W-:Y:S04]  /*27f0*/  STG.E.U16 desc[UR10][R16.64+0x6], R12 ;  /* 0x0000060c10007986 */ /* 0x000fe8000c10150a */
[----:B------:R1:W-:Y:S01]  /*2800*/  STG.E.U16 desc[UR10][R10.64+0x2], R5 ;  /* 0x000002050a007986 */ /* 0x0003e2000c10150a */
[----:B0-----:R-:W-:-:S02]  /*2810*/  IADD3.X R7, R4, UR7, RZ, P1, !PT ;  /* 0x0000000704077c10 */ /* 0x001fc40008ffe4ff */
[----:B------:R-:W-:Y:S01]  /*2820*/  PRMT R4, R9, 0x7632, R4 ;  /* 0x0000763209047816 */ /* 0x000fe20000000004 */
[----:B------:R-:W-:Y:S01]  /*2830*/  STG.E.U16 desc[UR10][R10.64], R56 ;  /* 0x000000380a007986 */ /* 0x000fe2000c10150a */
[----:B------:R-:W-:-:S03]  /*2840*/  IADD3 R2, P1, R2, UR6, RZ ;  /* 0x0000000602027c10 */ /* 0x000fc6000ff3e0ff */
[----:B------:R-:W-:Y:S01]  /*2850*/  STG.E.U16 desc[UR10][R10.64+0x4], R90 ;  /* 0x0000045a0a007986 */ /* 0x000fe2000c10150a */
[----:B------:R-:W-:Y:S02]  /*2860*/  IADD3.X R3, R0, UR7, RZ, P1, !PT ;  /* 0x0000000700037c10 */ /* 0x000fe40008ffe4ff */
[----:B------:R-:W-:Y:S01]  /*2870*/  PRMT R0, R50, 0x7632, R0 ;  /* 0x0000763232007816 */ /* 0x000fe20000000000 */
[----:B------:R-:W-:Y:S01]  /*2880*/  STG.E.U16 desc[UR10][R10.64+0x6], R8 ;  /* 0x000006080a007986 */ /* 0x000fe2000c10150a */
[----:B-1----:R-:W-:Y:S02]  /*2890*/  PRMT R5, R15, 0x7632, R5 ;  /* 0x000076320f057816 */ /* 0x002fe40000000005 */
[----:B------:R-:W-:Y:S01]  /*28a0*/  IADD3 R46, P1, R46, 0x9, RZ ;  /* 0x000000092e2e7810 */ /* 0x000fe20007f3e0ff */
[----:B------:R-:W-:Y:S03]  /*28b0*/  STG.E.U16 desc[UR10][R6.64], R9 ;  /* 0x0000000906007986 */ /* 0x000fe6000c10150a */
[----:B------:R-:W-:Y:S01]  /*28c0*/  IADD3.X R45, RZ, R45, RZ, P1, !PT ;  /* 0x0000002dff2d7210 */ /* 0x000fe20000ffe4ff */
[----:B------:R-:W-:Y:S01]  /*28d0*/  STG.E.U16 desc[UR10][R6.64+0x2], R4 ;  /* 0x0000020406007986 */ /* 0x000fe2000c10150a */
[----:B------:R-:W-:-:S03]  /*28e0*/  ISETP.GE.U32.AND P1, PT, R46, R79, PT ;  /* 0x0000004f2e00720c */ /* 0x000fc60003f26070 */
[----:B------:R-:W-:Y:S01]  /*28f0*/  STG.E.U16 desc[UR10][R6.64+0x4], R15 ;  /* 0x0000040f06007986 */ /* 0x000fe2000c10150a */
[----:B------:R-:W-:-:S03]  /*2900*/  ISETP.GE.AND.EX P1, PT, R45, R80, PT, P1 ;  /* 0x000000502d00720c */ /* 0x000fc60003f26310 */
        /* <DEDUP_REMOVED lines=8> */
.L_x_3765:
        /* <DEDUP_REMOVED lines=15> */
.L_x_3965:


//--------------------- .text._ZN13group_norm_v214gn_cuda_kernelI6__halfLi480ELi3ELi32ELi60ELi256ELb0ELi16ELi960ELi960ELi4ELb1ELi21ELb0ELb0ENS_16CompileConditionILi900EEEEEvPT_PKS4_S7_S7_flPfS8_Pj --------------------------
	.section	.text._ZN13group_norm_v214gn_cuda_kernelI6__halfLi480ELi3ELi32ELi60ELi256ELb0ELi16ELi960ELi960ELi4ELb1ELi21ELb0ELb0ENS_16CompileConditionILi900EEEEEvPT_PKS4_S7_S7_flPfS8_Pj,"ax",@progbits
	.align	128
        .global         _ZN13group_norm_v214gn_cuda_kernelI6__halfLi480ELi3ELi32ELi60ELi256ELb0ELi16ELi960ELi960ELi4ELb1ELi21ELb0ELb0ENS_16CompileConditionILi900EEEEEvPT_PKS4_S7_S7_flPfS8_Pj
        .type           _ZN13group_norm_v214gn_cuda_kernelI6__halfLi480ELi3ELi32ELi60ELi256ELb0ELi16ELi960ELi960ELi4ELb1ELi21ELb0ELb0ENS_16CompileConditionILi900EEEEEvPT_PKS4_S7_S7_flPfS8_Pj,@function
        .size           _ZN13group_norm_v214gn_cuda_kernelI6__halfLi480ELi3ELi32ELi60ELi256ELb0ELi16ELi960ELi960ELi4ELb1ELi21ELb0ELb0ENS_16CompileConditionILi900EEEEEvPT_PKS4_S7_S7_flPfS8_Pj,(.L_x_3966 - _ZN13group_norm_v214gn_cuda_kernelI6__halfLi480ELi3ELi32ELi60ELi256ELb0ELi16ELi960ELi960ELi4ELb1ELi21ELb0ELb0ENS_16CompileConditionILi900EEEEEvPT_PKS4_S7_S7_flPfS8_Pj)
        .other          _ZN13group_norm_v214gn_cuda_kernelI6__halfLi480ELi3ELi32ELi60ELi256ELb0ELi16ELi960ELi960ELi4ELb1ELi21ELb0ELb0ENS_16CompileConditionILi900EEEEEvPT_PKS4_S7_S7_flPfS8_Pj,@"STO_CUDA_ENTRY STV_DEFAULT"
_ZN13group_norm_v214gn_cuda_kernelI6__halfLi480ELi3ELi32ELi60ELi256ELb0ELi16ELi960ELi960ELi4ELb1ELi21ELb0ELb0ENS_16CompileConditionILi900EEEEEvPT_PKS4_S7_S7_flPfS8_Pj:
.text._ZN13group_norm_v214gn_cuda_kernelI6__halfLi480ELi3ELi32ELi60ELi256ELb0ELi16ELi960ELi960ELi4ELb1ELi21ELb0ELb0ENS_16CompileConditionILi900EEEEEvPT_PKS4_S7_S7_flPfS8_Pj:
        /* <DEDUP_REMOVED lines=17> */
[----:B0-----:R-:W-:-:S05]  /*0110*/  IMAD.WIDE.U32 R2, R4, -0x77777777, RZ ;  /* 0x8888888904027825 */ /* 0x001fca00078e00ff */
[----:B------:R-:W-:Y:S02]  /*0120*/  SHF.R.U32.HI R7, RZ, 0x7, R3 ;  /* 0x00000007ff077819 */ /* 0x000fe40000011603 */
[----:B-1----:R-:W-:-:S03]  /*0130*/  LEA R3, R5, R0, 0x18 ;  /* 0x0000000005037211 */ /* 0x002fc600078ec0ff */
[----:B------:R-:W-:-:S04]  /*0140*/  IMAD R0, R7, -0xf0, R4 ;  /* 0xffffff1007007824 */ /* 0x000fc800078e0204 */
[----:B------:R-:W-:-:S05]  /*0150*/  IMAD R0, R0, 0x18, R3 ;  /* 0x0000001800007824 */ /* 0x000fca00078e0203 */
[----:B------:R-:W-:-:S05]  /*0160*/  LEA R0, R7, R0, 0x3 ;  /* 0x0000000007007211 */ /* 0x000fca00078e18ff */
[----:B------:R0:W-:Y:S02]  /*0170*/  STL [R1+0x58], R0 ;  /* 0x0000580001007387 */ /* 0x0001e40000100800 */
.L_x_3774:
[----:B---3--:R-:W1:Y:S01]  /*0180*/  S2R R4, SR_TID.X ;  /* 0x0000000000047919 */ /* 0x008e620000002100 */
[----:B------:R-:W-:Y:S02]  /*0190*/  ULOP3.LUT UR16, UR9, 0x1, URZ, 0xc0, !UPT ;  /* 0x0000000109107892 */ /* 0x000fe4000f8ec03f */
[----:B------:R-:W-:Y:S01]  /*01a0*/  USHF.R.U64 UR17, UR9, 0x1, UR5 ;  /* 0x0000000109117899 */ /* 0x000fe20008001205 */
[----:B0-----:R-:W0:Y:S01]  /*01b0*/  S2R R0, SR_CTAID.X ;  /* 0x0000000000007919 */ /* 0x001e220000002500 */
[----:B------:R-:W-:Y:S02]  /*01c0*/  UIMAD UR8, UR16, 0x3c0, URZ ;  /* 0x000003c0100878a4 */ /* 0x000fe4000f8e023f */
[----:B------:R-:W-:Y:S02]  /*01d0*/  USHF.R.U32.HI UR6, URZ, 0x1, UR5 ;  /* 0x000000013f067899 */ /* 0x000fe40008011605 */
[----:B------:R-:W-:Y:S01]  /*01e0*/  MOV R7, UR17 ;  /* 0x0000001100077c02 */ /* 0x000fe20008000f00 */
[----:B------:R-:W-:Y:S01]  /*01f0*/  ULDC.64 UR12, c[0x0][0x218] ;  /* 0x00008600000c7ab9 */ /* 0x000fe20000000a00 */
[----:B------:R-:W-:Y:S01]  /*0200*/  UIMAD UR11, UR6, 0x78000, URZ ;  /* 0x00078000060b78a4 */ /* 0x000fe2000f8e023f */
[----:B-1----:R-:W-:Y:S01]  /*0210*/  IMAD.WIDE.U32 R2, R4, -0x77777777, RZ ;  /* 0x8888888904027825 */ /* 0x002fe200078e00ff */
[----:B0-----:R-:W-:-:S04]  /*0220*/  SHF.L.U32 R0, R0, 0x4, RZ ;  /* 0x0000000400007819 */ /* 0x001fc800000006ff */
[----:B------:R-:W-:Y:S02]  /*0230*/  SHF.R.U32.HI R3, RZ, 0x7, R3 ;  /* 0x00000007ff037819 */ /* 0x000fe40000011603 */
[----:B------:R-:W-:-:S03]  /*0240*/  LOP3.LUT R0, R0, 0xf0, RZ, 0xc0, !PT ;  /* 0x000000f000007812 */ /* 0x000fc600078ec0ff */
[----:B------:R-:W-:Y:S01]  /*0250*/  IMAD R4, R3, -0xf0, R4 ;  /* 0xffffff1003047824 */ /* 0x000fe200078e0204 */
[----:B------:R-:W-:-:S04]  /*0260*/  IADD3 R0, R0, R3, RZ ;  /* 0x0000000300007210 */ /* 0x000fc80007ffe0ff */
[----:B------:R-:W-:Y:S01]  /*0270*/  LEA R14, R4, UR8, 0x2 ;  /* 0x00000008040e7c11 */ /* 0x000fe2000f8e10ff */
[----:B------:R-:W-:Y:S01]  /*0280*/  IMAD R2, R0, 0x780, RZ ;  /* 0x0000078000027824 */ /* 0x000fe200078e02ff */
[----:B------:R0:W-:Y:S02]  /*0290*/  STL [R1+0x8], R4 ;  /* 0x0000080401007387 */ /* 0x0001e40000100800 */
[--C-:B------:R-:W-:Y:S02]  /*02a0*/  SHF.R.S32.HI R15, RZ, 0x1f, R14.reuse ;  /* 0x0000001fff0f7819 */ /* 0x100fe4000001140e */
[----:B------:R-:W-:Y:S01]  /*02b0*/  IADD3 R9, R2, 0xf00, RZ ;  /* 0x00000f0002097810 */ /* 0x000fe20007ffe0ff */
[----:B------:R-:W-:-:S05]  /*02c0*/  IMAD.WIDE.U32 R6, R7, 0x78000, R14 ;  /* 0x0007800007067825 */ /* 0x000fca00078e000e */
[----:B------:R-:W-:Y:S02]  /*02d0*/  IADD3 R0, R7, UR11, RZ ;  /* 0x0000000b07007c10 */ /* 0x000fe4000fffe0ff */
[----:B------:R-:W-:-:S04]  /*02e0*/  IADD3 R3, P0, R2, R6, RZ ;  /* 0x0000000602037210 */ /* 0x000fc80007f1e0ff */
[----:B------:R-:W-:Y:S02]  /*02f0*/  IADD3.X R8, RZ, R0, RZ, P0, !PT ;  /* 0x00000000ff087210 */ /* 0x000fe400007fe4ff */
[----:B0-----:R-:W-:-:S04]  /*0300*/  LEA R4, P0, R3, UR12, 0x1 ;  /* 0x0000000c03047c11 */ /* 0x001fc8000f8008ff */
        /* <DEDUP_REMOVED lines=36> */
[----:B------:R-:W-:-:S06]  /*0550*/  LEA.HI.X R21, R3, UR13, R16, 0x1, P0 ;  /* 0x0000000d03157c11 */ /* 0x000fcc00080f0c10 */
[----:B------:R-:W4:Y:S01]  /*0560*/  LDG.E.64.CONSTANT R20, desc[UR14][R20.64] ;  /* 0x0000000e14147981 */ /* 0x000f22000c1e9b00 */
[----:B------:R-:W-:Y:S02]  /*0570*/  IADD3 R6, P0, R17, R6, RZ ;  /* 0x0000000611067210 */ /* 0x000fe40007f1e0ff */
[----:B------:R-:W0:Y:S02]  /*0580*/  LDC.64 R16, c[0x0][0x220] ;  /* 0x00008800ff107b82 */ /* 0x000e240000000a00 */
[----:B------:R-:W-:Y:S02]  /*0590*/  IADD3.X R3, RZ, R0, RZ, P0, !PT ;  /* 0x00000000ff037210 */ /* 0x000fe400007fe4ff */
        /* <DEDUP_REMOVED lines=33> */
[----:B------:R0:W-:Y:S02]  /*07b0*/  STL [R1+0x4], R26 ;  /* 0x0000041a01007387 */ /* 0x0001e40000100800 */
[----:B------:R-:W-:Y:S01]  /*07c0*/  FFMA.FTZ R9, R8, R8, R9 ;  /* 0x0000000808097223 */ /* 0x000fe20000010009 */
[----:B------:R-:W-:Y:S02]  /*07d0*/  HADD2.F32 R37, -RZ, R23.H0_H0 ;  /* 0x20000017ff257230 */ /* 0x000fe40000004100 */
[----:B0-----:R-:W-:-:S02]  /*07e0*/  HADD2.F32 R26, -RZ, R22.H1_H1 ;  /* 0x30000016ff1a7230 */ /* 0x001fc40000004100 */
[----:B------:R-:W-:Y:S01]  /*07f0*/  FADD.FTZ R22, R24, R8 ;  /* 0x0000000818167221 */ /* 0x000fe20000010000 */
[----:B------:R-:W-:Y:S02]  /*0800*/  HADD2.F32 R36, -RZ, R23.H1_H1 ;  /* 0x30000017ff247230 */ /* 0x000fe40000004100 */
[----:B------:R-:W-:Y:S01]  /*0810*/  FFMA.FTZ R9, R26, R26, R9 ;  /* 0x0000001a1a097223 */ /* 0x000fe20000010009 */
[----:B------:R-:W-:-:S03]  /*0820*/  FADD.FTZ R22, R22, R26 ;  /* 0x0000001a16167221 */ /* 0x000fc60000010000 */
        /* <DEDUP_REMOVED lines=32> */
[----:B------:R0:W-:Y:S02]  /*0a30*/  STL [R1], R26 ;  /* 0x0000001a01007387 */ /* 0x0001e40000100800 */
[----:B------:R-:W-:Y:S01]  /*0a40*/  FFMA.FTZ R23, R12, R12, R23 ;  /* 0x0000000c0c177223 */ /* 0x000fe20000010017 */
[----:B------:R-:W-:Y:S01]  /*0a50*/  FADD.FTZ R22, R22, R12 ;  /* 0x0000000c16167221 */ /* 0x000fe20000010000 */
[----:B------:R1:W-:Y:S01]  /*0a60*/  STL [R1+0x1c], R24 ;  /* 0x00001c1801007387 */ /* 0x0003e20000100800 */
[----:B0-----:R-:W-:-:S02]  /*0a70*/  HADD2.F32 R26, -RZ, R13.H0_H0 ;  /* 0x2000000dff1a7230 */ /* 0x001fc40000004100 */
[----:B-1----:R-:W-:-:S03]  /*0a80*/  HADD2.F32 R24, -RZ, R13.H1_H1 ;  /* 0x3000000dff187230 */ /* 0x002fc60000004100 */
[----:B------:R-:W-:Y:S01]  /*0a90*/  FFMA.FTZ R23, R26, R26, R23 ;  /* 0x0000001a1a177223 */ /* 0x000fe20000010017 */
[----:B------:R-:W-:Y:S01]  /*0aa0*/  FADD.FTZ R22, R22, R26 ;  /* 0x0000001a16167221 */ /* 0x000fe20000010000 */
[----:B------:R0:W-:Y:S01]  /*0ab0*/  STL [R1+0x28], R26 ;  /* 0x0000281a01007387 */ /* 0x0001e20000100800 */
[--C-:B------:R-:W-:Y:S02]  /*0ac0*/  HADD2.F32 R13, -RZ, R20.reuse.H0_H0 ;  /* 0x20000014ff0d7230 */ /* 0x100fe40000004100 */
[----:B------:R-:W-:Y:S01]  /*0ad0*/  FFMA.FTZ R23, R24, R24, R23 ;  /* 0x0000001818177223 */ /* 0x000fe20000010017 */
[----:B------:R-:W-:Y:S01]  /*0ae0*/  FADD.FTZ R22, R22, R24 ;  /* 0x0000001816167221 */ /* 0x000fe20000010000 */
[----:B------:R1:W-:Y:S01]  /*0af0*/  STL [R1+0x24], R24 ;  /* 0x0000241801007387 */ /* 0x0003e20000100800 */
[----:B0-----:R-:W-:Y:S02]  /*0b00*/  HADD2.F32 R26, -RZ, R20.H1_H1 ;  /* 0x30000014ff1a7230 */ /* 0x001fe40000004100 */
[----:B-1----:R-:W-:-:S03]  /*0b10*/  HADD2.F32 R24, -RZ, R21.H0_H0 ;  /* 0x20000015ff187230 */ /* 0x002fc60000004100 */
[----:B------:R-:W-:Y:S01]  /*0b20*/  STL [R1+0x20], R26 ;  /* 0x0000201a01007387 */ /* 0x000fe20000100800 */
[----:B------:R-:W-:-:S03]  /*0b30*/  FFMA.FTZ R20, R13, R13, R23 ;  /* 0x0000000d0d147223 */ /* 0x000fc60000010017 */
[----:B------:R0:W-:Y:S04]  /*0b40*/  STL [R1+0x2c], R24 ;  /* 0x00002c1801007387 */ /* 0x0001e80000100800 */
[----:B------:R-:W2:Y:S01]  /*0b50*/  LDL R23, [R1+0x58] ;  /* 0x0000580001177983 */ /* 0x000ea20000100800 */
[----:B------:R-:W1:Y:S01]  /*0b60*/  S2R R31, SR_TID.X ;  /* 0x00000000001f7919 */ /* 0x000e620000002100 */
[----:B------:R-:W-:Y:S01]  /*0b70*/  FADD.FTZ R22, R22, R13 ;  /* 0x0000000d16167221 */ /* 0x000fe20000010000 */
[----:B------:R-:W-:-:S03]  /*0b80*/  FFMA.FTZ R20, R26, R26, R20 ;  /* 0x0000001a1a147223 */ /* 0x000fc60000010014 */
[----:B------:R-:W-:Y:S01]  /*0b90*/  FADD.FTZ R22, R22, R26 ;  /* 0x0000001a16167221 */ /* 0x000fe20000010000 */
[----:B------:R-:W-:Y:S02]  /*0ba0*/  HADD2.F32 R27, -RZ, R21.H1_H1 ;  /* 0x30000015ff1b7230 */ /* 0x000fe40000004100 */
[----:B------:R-:W-:Y:S01]  /*0bb0*/  FFMA.FTZ R20, R24, R24, R20 ;  /* 0x0000001818147223 */ /* 0x000fe20000010014 */
[----:B------:R-:W-:Y:S01]  /*0bc0*/  FADD.FTZ R21, R22, R24 ;  /* 0x0000001816157221 */ /* 0x000fe20000010000 */
[--C-:B0-----:R-:W-:Y:S02]  /*0bd0*/  HADD2.F32 R24, -RZ, R18.reuse.H0_H0 ;  /* 0x20000012ff187230 */ /* 0x101fe40000004100 */
[----:B------:R-:W-:Y:S02]  /*0be0*/  HADD2.F32 R26, -RZ, R18.H1_H1 ;  /* 0x30000012ff1a7230 */ /* 0x000fe40000004100 */
[----:B------:R-:W-:Y:S01]  /*0bf0*/  FADD.FTZ R18, R21, R27 ;  /* 0x0000001b15127221 */ /* 0x000fe20000010000 */
[----:B------:R-:W-:-:S02]  /*0c00*/  HADD2.F32 R22, -RZ, R19.H0_H0 ;  /* 0x20000013ff167230 */ /* 0x000fc40000004100 */
[----:B------:R-:W-:Y:S01]  /*0c10*/  FFMA.FTZ R20, R27, R27, R20 ;  /* 0x0000001b1b147223 */ /* 0x000fe20000010014 */
[----:B------:R-:W-:Y:S01]  /*0c20*/  HADD2.F32 R21, -RZ, R19.H1_H1 ;  /* 0x30000013ff157230 */ /* 0x000fe20000004100 */
[----:B------:R-:W-:Y:S01]  /*0c30*/  STL [R1+0x3c], R27 ;  /* 0x00003c1b01007387 */ /* 0x000fe20000100800 */
[----:B------:R-:W-:Y:S01]  /*0c40*/  FADD.FTZ R18, R18, R24 ;  /* 0x0000001812127221 */ /* 0x000fe20000010000 */
[----:B------:R-:W-:Y:S02]  /*0c50*/  FFMA.FTZ R20, R24, R24, R20 ;  /* 0x0000001818147223 */ /* 0x000fe40000010014 */
[----:B------:R-:W-:Y:S04]  /*0c60*/  STL [R1+0x38], R26 ;  /* 0x0000381a01007387 */ /* 0x000fe80000100800 */
[----:B------:R-:W-:Y:S01]  /*0c70*/  STL [R1+0x30], R22 ;  /* 0x0000301601007387 */ /* 0x000fe20000100800 */
[----:B------:R-:W-:-:S03]  /*0c80*/  FFMA.FTZ R20, R26, R26, R20 ;  /* 0x0000001a1a147223 */ /* 0x000fc60000010014 */
[----:B------:R-:W-:Y:S01]  /*0c90*/  STL [R1+0x34], R21 ;  /* 0x0000341501007387 */ /* 0x000fe20000100800 */
[----:B------:R-:W-:Y:S01]  /*0ca0*/  FADD.FTZ R18, R18, R26 ;  /* 0x0000001a12127221 */ /* 0x000fe20000010000 */
[----:B-1----:R-:W-:Y:S01]  /*0cb0*/  ISETP.GT.U32.AND P0, PT, R31, 0x1f, PT ;  /* 0x0000001f1f00780c */ /* 0x002fe20003f04070 */
[----:B------:R-:W-:Y:S02]  /*0cc0*/  FFMA.FTZ R19, R22, R22, R20 ;  /* 0x0000001616137223 */ /* 0x000fe40000010014 */
[----:B------:R-:W-:Y:S02]  /*0cd0*/  FADD.FTZ R18, R18, R22 ;  /* 0x0000001612127221 */ /* 0x000fe40000010000 */
[----:B------:R-:W-:Y:S02]  /*0ce0*/  FFMA.FTZ R19, R21, R21, R19 ;  /* 0x0000001515137223 */ /* 0x000fe40000010013 */
[----:B------:R-:W-:Y:S01]  /*0cf0*/  FADD.FTZ R18, R18, R21 ;  /* 0x0000001512127221 */ /* 0x000fe20000010000 */
[----:B------:R-:W-:Y:S04]  /*0d00*/  BSSY B0, `(.L_x_3766) ;  /* 0x0000095000007945 */ /* 0x000fe80003800000 */
[----:B--2---:R0:W-:Y:S02]  /*0d10*/  STS.64 [R23], R18 ;  /* 0x0000001217007388 */ /* 0x0041e40000000a00 */
[----:B0-----:R-:W-:Y:S01]  /*0d20*/  CS2R R18, SRZ ;  /* 0x0000000000127805 */ /* 0x001fe2000001ff00 */
[----:B------:R-:W-:Y:S06]  /*0d30*/  BAR.SYNC.DEFER_BLOCKING 0x0 ;  /* 0x0000000000007b1d */ /* 0x000fec0000010000 */
[----:B------:R-:W-:Y:S05]  /*0d40*/  @P0 BRA `(.L_x_3767) ;  /* 0x0000000800400947 */ /* 0x000fea0003800000 */
[----:B------:R-:W0:Y:S01]  /*0d50*/  S2R R19, SR_CgaCtaId ;  /* 0x0000000000137919 */ /* 0x000e220000008800 */
[----:B------:R-:W-:Y:S01]  /*0d60*/  USHF.L.U32 UR6, UR9, 0x4, URZ ;  /* 0x0000000409067899 */ /* 0x000fe2000800063f */
[----:B------:R-:W-:Y:S01]  /*0d70*/  HFMA2.MMA R18, -RZ, RZ, 0, 3.5762786865234375e-06 ;  /* 0x0000003cff127435 */ /* 0x000fe200000001ff */
[----:B------:R-:W-:Y:S02]  /*0d80*/  MOV R23, 0x400 ;  /* 0x0000040000177802 */ /* 0x000fe40000000f00 */
[----:B------:R-:W-:Y:S01]  /*0d90*/  ULOP3.LUT UR6, UR6, 0x10, URZ, 0xc0, !UPT ;  /* 0x0000001006067892 */ /* 0x000fe2000f8ec03f */
[----:B------:R-:W-:-:S04]  /*0da0*/  SHF.L.U32 R29, R31, 0x3, RZ ;  /* 0x000000031f1d7819 */ /* 0x000fc800000006ff */
[----:B------:R-:W-:Y:S02]  /*0db0*/  LOP3.LUT R29, R29, 0x8, RZ, 0xc0, !PT ;  /* 0x000000081d1d7812 */ /* 0x000fe400078ec0ff */
[----:B------:R-:W-:-:S05]  /*0dc0*/  LEA.HI R22, R31, UR6, RZ, 0x1f ;  /* 0x000000061f167c11 */ /* 0x000fca000f8ff8ff */
[----:B------:R-:W-:-:S05]  /*0dd0*/  IMAD R22, R22, R18, -UR8 ;  /* 0x8000000816167e24 */ /* 0x000fca000f8e0212 */
[----:B------:R-:W-:Y:S02]  /*0de0*/  SHF.R.S32.HI R18, RZ, 0x1f, R22 ;  /* 0x0000001fff127819 */ /* 0x000fe40000011416 */
[----:B------:R-:W-:Y:S02]  /*0df0*/  IADD3 R27, R22, 0x2c, RZ ;  /* 0x0000002c161b7810 */ /* 0x000fe40007ffe0ff */
[----:B------:R-:W-:Y:S02]  /*0e00*/  LEA.HI R18, R18, R22, RZ, 0x2 ;  /* 0x0000001612127211 */ /* 0x000fe400078f10ff */
[----:B------:R-:W-:Y:S02]  /*0e10*/  IADD3 R26, R22, 0x30, RZ ;  /* 0x00000030161a7810 */ /* 0x000fe40007ffe0ff */
[----:B------:R-:W-:Y:S02]  /*0e20*/  SHF.R.S32.HI R18, RZ, 0x2, R18 ;  /* 0x00000002ff127819 */ /* 0x000fe40000011412 */
[----:B0-----:R-:W-:-:S02]  /*0e30*/  LEA R23, R19, R23, 0x18 ;  /* 0x0000001713177211 */ /* 0x001fc400078ec0ff */
        /* <DEDUP_REMOVED lines=96> */
[C---:B------:R-:W-:Y:S01]  /*1440*/  IADD3 R19, R22.reuse, 0x34, RZ ;  /* 0x0000003416137810 */ /* 0x040fe20007ffe0ff */
[----:B------:R-:W-:Y:S01]  /*1450*/  IMAD R27, R27, 0x18, R23 ;  /* 0x000000181b1b7824 */ /* 0x000fe200078e0217 */
[----:B------:R-:W-:Y:S02]  /*1460*/  IADD3 R22, R22, 0x38, RZ ;  /* 0x0000003816167810 */ /* 0x000fe40007ffe0ff */
[----:B------:R-:W-:Y:S02]  /*1470*/  SHF.R.S32.HI R28, RZ, 0x1f, R19 ;  /* 0x0000001fff1c7819 */ /* 0x000fe40000011413 */
[----:B------:R-:W-:Y:S02]  /*1480*/  SHF.R.S32.HI R26, RZ, 0x2, R26 ;  /* 0x00000002ff1a7819 */ /* 0x000fe4000001141a */
[----:B------:R-:W-:-:S02]  /*1490*/  LEA.HI R19, R28, R19, RZ, 0x2 ;  /* 0x000000131c137211 */ /* 0x000fc400078f10ff */
[----:B------:R-:W-:Y:S01]  /*14a0*/  SHF.R.S32.HI R28, RZ, 0x1f, R22 ;  /* 0x0000001fff1c7819 */ /* 0x000fe20000011416 */
[----:B------:R-:W-:Y:S01]  /*14b0*/  IMAD R26, R26, 0x18, R23 ;  /* 0x000000181a1a7824 */ /* 0x000fe200078e0217 */
[----:B------:R-:W-:Y:S02]  /*14c0*/  SHF.R.S32.HI R19, RZ, 0x2, R19 ;  /* 0x00000002ff137819 */ /* 0x000fe40000011413 */
[----:B------:R-:W-:Y:S02]  /*14d0*/  LEA.HI R22, R28, R22, RZ, 0x2 ;  /* 0x000000161c167211 */ /* 0x000fe400078f10ff */
[----:B------:R-:W-:Y:S01]  /*14e0*/  IADD3 R18, R29, R18, RZ ;  /* 0x000000121d127210 */ /* 0x000fe20007ffe0ff */
[----:B------:R-:W-:Y:S01]  /*14f0*/  IMAD R19, R19, 0x18, R23 ;  /* 0x0000001813137824 */ /* 0x000fe200078e0217 */
[----:B------:R-:W-:Y:S02]  /*1500*/  SHF.R.S32.HI R22, RZ, 0x2, R22 ;  /* 0x00000002ff167819 */ /* 0x000fe40000011416 */
[----:B------:R-:W-:-:S02]  /*1510*/  IADD3 R27, R29, R27, RZ ;  /* 0x0000001b1d1b7210 */ /* 0x000fc40007ffe0ff */
[C---:B------:R-:W-:Y:S01]  /*1520*/  IADD3 R26, R29.reuse, R26, RZ ;  /* 0x0000001a1d1a7210 */ /* 0x040fe20007ffe0ff */
[----:B------:R-:W-:Y:S01]  /*1530*/  IMAD R22, R22, 0x18, R23 ;  /* 0x0000001816167824 */ /* 0x000fe200078e0217 */
[C---:B------:R-:W-:Y:S02]  /*1540*/  IADD3 R23, R29.reuse, R19, RZ ;  /* 0x000000131d177210 */ /* 0x040fe40007ffe0ff */
[----:B------:R-:W0:Y:S02]  /*1550*/  LDS.64 R18, [R18] ;  /* 0x0000000012127984 */ /* 0x000e240000000a00 */
[----:B------:R-:W-:Y:S01]  /*1560*/  IADD3 R22, R29, R22, RZ ;  /* 0x000000161d167210 */ /* 0x000fe20007ffe0ff */
        /* <DEDUP_REMOVED lines=14> */
.L_x_3767:
[----:B------:R-:W-:Y:S05]  /*1650*/  BSYNC B0 ;  /* 0x0000000000007941 */ /* 0x000fea0003800000 */
.L_x_3766:
[----:B------:R-:W0:Y:S01]  /*1660*/  SHFL.BFLY PT, R21, R18, 0x1, 0x1f ;  /* 0x0c201f0012157f89 */ /* 0x000e2200000e0000 */
[----:B------:R-:W-:Y:S01]  /*1670*/  LOP3.LUT P0, RZ, R31, 0xffffffe1, RZ, 0xc0, !PT ;  /* 0xffffffe11fff7812 */ /* 0x000fe2000780c0ff */
[----:B------:R-:W-:Y:S02]  /*1680*/  BSSY B0, `(.L_x_3768) ;  /* 0x0000011000007945 */ /* 0x000fe40003800000 */
[----:B------:R-:W1:Y:S01]  /*1690*/  SHFL.BFLY PT, R20, R19, 0x1, 0x1f ;  /* 0x0c201f0013147f89 */ /* 0x000e6200000e0000 */
[----:B------:R-:W2:Y:S01]  /*16a0*/  S2R R26, SR_CTAID.X ;  /* 0x00000000001a7919 */ /* 0x000ea20000002500 */
[----:B0-----:R-:W-:Y:S01]  /*16b0*/  FADD.FTZ R18, R21, R18 ;  /* 0x0000001215127221 */ /* 0x001fe20000010000 */
[----:B-1----:R-:W-:-:S07]  /*16c0*/  FADD.FTZ R19, R20, R19 ;  /* 0x0000001314137221 */ /* 0x002fce0000010000 */
[----:B------:R-:W-:Y:S05]  /*16d0*/  @P0 BRA `(.L_x_3769) ;  /* 0x00000000002c0947 */ /* 0x000fea0003800000 */
[----:B------:R-:W0:Y:S01]  /*16e0*/  LDC.64 R22, c[0x0][0x248] ;  /* 0x00009200ff167b82 */ /* 0x000e220000000a00 */
[----:B------:R-:W-:Y:S01]  /*16f0*/  ULDC UR6, c[0x0][0x10] ;  /* 0x0000040000067ab9 */ /* 0x000fe20000000800 */
[----:B------:R-:W-:Y:S01]  /*1700*/  SHF.R.U32.HI R20, RZ, 0x1, R31 ;  /* 0x00000001ff147819 */ /* 0x000fe2000001161f */
[----:B------:R-:W-:-:S03]  /*1710*/  UIMAD UR6, UR6, UR4, UR7 ;  /* 0x00000004060672a4 */ /* 0x000fc6000f8e0207 */
[----:B------:R-:W-:-:S03]  /*1720*/  SHF.L.U32 R20, R20, 0x4, RZ ;  /* 0x0000000414147819 */ /* 0x000fc600000006ff */
[----:B------:R-:W-:Y:S02]  /*1730*/  MOV R21, UR6 ;  /* 0x0000000600157c02 */ /* 0x000fe40008000f00 */
[----:B--2---:R-:W-:-:S04]  /*1740*/  LOP3.LUT R20, R20, 0xfffffff0, R26, 0xe2, !PT ;  /* 0xfffffff014147812 */ /* 0x004fc800078ee21a */
[----:B------:R-:W-:-:S04]  /*1750*/  LEA R20, R21, R20, 0x8 ;  /* 0x0000001415147211 */ /* 0x000fc800078e40ff */
[----:B------:R-:W-:-:S05]  /*1760*/  SHF.L.U32 R20, R20, 0x1, RZ ;  /* 0x0000000114147819 */ /* 0x000fca00000006ff */
[----:B0-----:R-:W-:-:S05]  /*1770*/  IMAD.WIDE.U32 R20, R20, 0x4, R22 ;  /* 0x0000000414147825 */ /* 0x001fca00078e0016 */
[----:B------:R0:W-:Y:S02]  /*1780*/  STG.E.64 desc[UR14][R20.64], R18 ;  /* 0x0000001214007986 */ /* 0x0001e4000c101b0e */
.L_x_3769:
[----:B------:R-:W-:Y:S05]  /*1790*/  BSYNC B0 ;  /* 0x0000000000007941 */ /* 0x000fea0003800000 */
.L_x_3768:
[----:B------:R-:W-:Y:S01]  /*17a0*/  BAR.SYNC.DEFER_BLOCKING 0x0 ;  /* 0x0000000000007b1d */ /* 0x000fe20000010000 */
[C---:B------:R-:W-:Y:S02]  /*17b0*/  ISETP.NE.AND P0, PT, R31.reuse, RZ, PT ;  /* 0x000000ff1f00720c */ /* 0x040fe40003f05270 */
[----:B------:R-:W-:-:S11]  /*17c0*/  ISETP.GT.U32.AND P1, PT, R31, 0xff, PT ;  /* 0x000000ff1f00780c */ /* 0x000fd60003f24070 */
[----:B------:R-:W-:Y:S05]  /*17d0*/  @P0 BRA `(.L_x_3770) ;  /* 0x0000000000400947 */ /* 0x000fea0003800000 */
[----:B0-----:R-:W0:Y:S01]  /*17e0*/  LDC.64 R20, c[0x0][0x250] ;  /* 0x00009400ff147b82 */ /* 0x001e220000000a00 */
[----:B------:R-:W-:Y:S02]  /*17f0*/  MOV R18, UR7 ;  /* 0x0000000700127c02 */ /* 0x000fe40008000f00 */
[----:B--2---:R-:W-:-:S03]  /*1800*/  ISETP.NE.AND P0, PT, R26, RZ, PT ;  /* 0x000000ff1a00720c */ /* 0x004fc60003f05270 */
[----:B0-----:R-:W-:Y:S01]  /*1810*/  IMAD.WIDE.U32 R18, R18, 0x4, R20 ;  /* 0x0000000412127825 */ /* 0x001fe200078e0014 */
[----:B------:R-:W-:-:S04]  /*1820*/  MOV R20, 0x7ffffff1 ;  /* 0x7ffffff100147802 */ /* 0x000fc80000000f00 */
[----:B------:R-:W-:Y:S01]  /*1830*/  SEL R20, R20, 0x1, !P0 ;  /* 0x0000000114147807 */ /* 0x000fe20004000000 */
[----:B------:R-:W-:Y:S06]  /*1840*/  MEMBAR.ALL.GPU ;  /* 0x0000000000007992 */ /* 0x000fec000000a000 */
[----:B------:R-:W-:-:S00]  /*1850*/  ERRBAR ;  /* 0x00000000000079ab */ /* 0x000fc00000000000 */
[----:B------:R-:W-:Y:S06]  /*1860*/  CGAERRBAR ;  /* 0x00000000000075ab */ /* 0x000fec0000000000 */
[----:B------:R0:W5:Y:S02]  /*1870*/  ATOM.E.ADD.STRONG.GPU PT, R20, desc[UR14][R18.64], R20 ;  /* 0x000000141214798a */ /* 0x00016400081ee1ce */
.L_x_3771:
[----:B------:R-:W2:Y:S04]  /*1880*/  LD.E.STRONG.GPU R21, desc[UR14][R18.64] ;  /* 0x0000000e12157980 */ /* 0x000ea8000c10f900 */
[----:B--2---:R-:W-:Y:S01]  /*1890*/  CCTL.IVALL ;  /* 0x00000000ff00798f */ /* 0x004fe20002000000 */
[----:B------:R-:W-:Y:S05]  /*18a0*/  YIELD ;  /* 0x0000000000007946 */ /* 0x000fea0003800000 */
[----:B-----5:R-:W-:-:S04]  /*18b0*/  LOP3.LUT R21, R21, R20, RZ, 0x3c, !PT ;  /* 0x0000001415157212 */ /* 0x020fc800078e3cff */
[----:B------:R-:W-:-:S13]  /*18c0*/  ISETP.GT.AND P0, PT, R21, -0x1, PT ;  /* 0xffffffff1500780c */ /* 0x000fda0003f04270 */
[----:B------:R-:W-:Y:S05]  /*18d0*/  @P0 BRA `(.L_x_3771) ;  /* 0xfffffffc00e80947 */ /* 0x000fea000383ffff */
.L_x_3770:
[----:B------:R-:W-:Y:S05]  /*18e0*/  WARPSYNC.ALL ;  /* 0x0000000000007948 */ /* 0x000fea0003800000 */
[----:B------:R-:W1:Y:S01]  /*18f0*/  S2R R22, SR_TID.X ;  /* 0x0000000000167919 */ /* 0x000e620000002100 */
[----:B0-----:R-:W0:Y:S01]  /*1900*/  @!P1 LDC R18, c[0x0][0x10] ;  /* 0x00000400ff129b82 */ /* 0x001e220000000800 */
[----:B------:R-:W-:Y:S01]  /*1910*/  MOV R19, UR4 ;  /* 0x0000000400137c02 */ /* 0x000fe20008000f00 */
[----:B------:R-:W-:-:S04]  /*1920*/  ULDC.64 UR20, c[0x0][0x240] ;  /* 0x0000900000147ab9 */ /* 0x000fc80000000a00 */
[----:B0-----:R-:W-:Y:S01]  /*1930*/  @!P1 IMAD R18, R18, R19, UR7 ;  /* 0x0000000712129e24 */ /* 0x001fe2000f8e0213 */
[C---:B-1----:R-:W-:Y:S02]  /*1940*/  @!P1 LOP3.LUT R19, R22.reuse, 0x7ffffff0, RZ, 0xc0, !PT ;  /* 0x7ffffff016139812 */ /* 0x042fe400078ec0ff */
[----:B------:R-:W-:Y:S02]  /*1950*/  @!P1 LOP3.LUT R20, R22, 0xf, RZ, 0xc0, !PT ;  /* 0x0000000f16149812 */ /* 0x000fe400078ec0ff */
[----:B------:R-:W-:-:S04]  /*1960*/  @!P1 LEA R18, R18, R19, 0x8 ;  /* 0x0000001312129211 */ /* 0x000fc800078e40ff */
[----:B------:R-:W-:Y:S02]  /*1970*/  @!P1 IADD3 R20, R18, R20, RZ ;  /* 0x0000001412149210 */ /* 0x000fe40007ffe0ff */
[----:B------:R-:W0:Y:S02]  /*1980*/  @!P1 LDC.64 R18, c[0x0][0x248] ;  /* 0x00009200ff129b82 */ /* 0x000e240000000a00 */
[----:B------:R-:W-:-:S05]  /*1990*/  @!P1 SHF.L.U32 R20, R20, 0x1, RZ ;  /* 0x0000000114149819 */ /* 0x000fca00000006ff */
[----:B0-----:R-:W-:Y:S01]  /*19a0*/  @!P1 IMAD.WIDE.U32 R18, R20, 0x4, R18 ;  /* 0x0000000414129825 */ /* 0x001fe200078e0012 */
[----:B------:R-:W-:Y:S06]  /*19b0*/  BAR.SYNC.DEFER_BLOCKING 0x0 ;  /* 0x0000000000007b1d */ /* 0x000fec0000010000 */
[----:B------:R-:W3:Y:S01]  /*19c0*/  @!P1 LDG.E.64 R18, desc[UR14][R18.64] ;  /* 0x0000000e12129981 */ /* 0x000ee2000c1e1b00 */
[----:B------:R-:W-:Y:S01]  /*19d0*/  HFMA2.MMA R20, -RZ, RZ, 0, 0 ;  /* 0x00000000ff147435 */ /* 0x000fe200000001ff */
[----:B------:R-:W-:Y:S01]  /*19e0*/  LOP3.LUT P0, RZ, R22, 0xffffff0f, RZ, 0xc0, !PT ;  /* 0xffffff0f16ff7812 */ /* 0x000fe2000780c0ff */
[----:B------:R-:W-:Y:S01]  /*19f0*/  BSSY B0, `(.L_x_3772) ;  /* 0x0000038000007945 */ /* 0x000fe20003800000 */
[----:B------:R-:W0:Y:S11]  /*1a00*/  S2R R23, SR_CTAID.X ;  /* 0x0000000000177919 */ /* 0x000e360000002500 */
[----:B------:R-:W-:-:S04]  /*1a10*/  @!P0 MOV R21, 0x400 ;  /* 0x0000040000158802 */ /* 0x000fc80000000f00 */
[----:B------:R-:W-:Y:S01]  /*1a20*/  @!P0 IADD3 R21, R21, 0x1680, RZ ;  /* 0x0000168015158810 */ /* 0x000fe20007ffe0ff */
[----:B---3--:R-:W-:Y:S01]  /*1a30*/  @!P1 FADD.FTZ R20, RZ, R18 ;  /* 0x00000012ff149221 */ /* 0x008fe20000010000 */
        /* <DEDUP_REMOVED lines=35> */
[----:B------:R-:W-:Y:S02]  /*1c70*/  USHF.L.U32 UR6, UR9, 0x4, URZ ;  /* 0x0000000409067899 */ /* 0x000fe4000800063f */
[----:B------:R-:W-:Y:S02]  /*1c80*/  USHF.L.U64.HI UR8, UR9, 0x4, UR5 ;  /* 0x0000000409087899 */ /* 0x000fe40008010205 */
[----:B------:R-:W-:Y:S02]  /*1c90*/  ULOP3.LUT UR19, UR6, 0x10, URZ, 0xc0, !UPT ;  /* 0x0000001006137892 */ /* 0x000fe4000f8ec03f */
[----:B------:R-:W-:Y:S01]  /*1ca0*/  ULOP3.LUT UR6, UR6, 0xffffffe0, URZ, 0xc0, !UPT ;  /* 0xffffffe006067892 */ /* 0x000fe2000f8ec03f */
[----:B------:R-:W-:Y:S01]  /*1cb0*/  UMOV UR12, 0x400 ;  /* 0x00000400000c7882 */ /* 0x000fe20000000000 */
[----:B------:R-:W-:Y:S02]  /*1cc0*/  ULOP3.LUT UR8, UR8, 0x1fffffff, URZ, 0xc0, !UPT ;  /* 0x1fffffff08087892 */ /* 0x000fe4000f8ec03f */
[----:B------:R-:W-:Y:S01]  /*1cd0*/  IADD3 R20, R22, UR19, RZ ;  /* 0x0000001316147c10 */ /* 0x000fe2000fffe0ff */
[----:B------:R-:W-:-:S03]  /*1ce0*/  UIADD3 UR12, UR12, 0x1680, URZ ;  /* 0x000016800c0c7890 */ /* 0x000fc6000fffe03f */
[----:B------:R-:W-:-:S04]  /*1cf0*/  IADD3 R19, P0, R20, UR6, RZ ;  /* 0x0000000614137c10 */ /* 0x000fc8000ff1e0ff */
[----:B------:R-:W-:Y:S02]  /*1d00*/  LEA.HI.X.SX32 R20, R20, UR8, 0x1, P0 ;  /* 0x0000000814147c11 */ /* 0x000fe400080f0eff */
[----:B------:R-:W-:Y:S01]  /*1d10*/  LEA R18, P0, R19, UR20, 0x3 ;  /* 0x0000001413127c11 */ /* 0x000fe2000f8018ff */
[----:B0-----:R-:W-:-:S03]  /*1d20*/  ULEA UR12, UR13, UR12, 0x18 ;  /* 0x0000000c0d0c7291 */ /* 0x001fc6000f8ec03f */
[----:B------:R-:W-:-:S03]  /*1d30*/  LEA.HI.X R19, R19, UR21, R20, 0x3, P0 ;  /* 0x0000001513137c11 */ /* 0x000fc600080f1c14 */
[----:B------:R-:W-:-:S06]  /*1d40*/  LEA R20, R22, UR12, 0x3 ;  /* 0x0000000c16147c11 */ /* 0x000fcc000f8e18ff */
[----:B------:R-:W0:Y:S04]  /*1d50*/  LDS.64 R20, [R20] ;  /* 0x0000000014147984 */ /* 0x000e280000000a00 */
[----:B0-----:R0:W-:Y:S02]  /*1d60*/  STG.E.64 desc[UR14][R18.64], R20 ;  /* 0x0000001412007986 */ /* 0x0011e4000c101b0e */
.L_x_3773:
[----:B------:R-:W-:Y:S05]  /*1d70*/  BSYNC B0 ;  /* 0x0000000000007941 */ /* 0x000fea0003800000 */
.L_x_3772:
[----:B0-----:R-:W3:Y:S01]  /*1d80*/  LDL.LU R19, [R1+0x8] ;  /* 0x0000080001137983 */ /* 0x001ee20000300800 */
[----:B------:R-:W0:Y:S01]  /*1d90*/  S2UR UR12, SR_CgaCtaId ;  /* 0x00000000000c79c3 */ /* 0x000e220000008800 */
[----:B------:R-:W-:Y:S01]  /*1da0*/  MOV R18, UR16 ;  /* 0x0000001000127c02 */ /* 0x000fe20008000f00 */
[----:B------:R-:W-:Y:S01]  /*1db0*/  USHF.L.U32 UR6, UR9, 0x4, URZ ;  /* 0x0000000409067899 */ /* 0x000fe2000800063f */
[----:B------:R-:W-:Y:S01]  /*1dc0*/  MOV R22, UR17 ;  /* 0x0000001100167c02 */ /* 0x000fe20008000f00 */
[----:B------:R-:W-:Y:S01]  /*1dd0*/  UMOV UR8, 0x400 ;  /* 0x0000040000087882 */ /* 0x000fe20000000000 */
[C---:B------:R-:W-:Y:S01]  /*1de0*/  IADD3 R23, R2.reuse, 0x6900, RZ ;  /* 0x0000690002177810 */ /* 0x040fe20007ffe0ff */
[----:B------:R-:W-:Y:S01]  /*1df0*/  ULOP3.LUT UR6, UR6, 0x10, URZ, 0xc0, !UPT ;  /* 0x0000001006067892 */ /* 0x000fe2000f8ec03f */
[----:B-----5:R-:W-:Y:S01]  /*1e00*/  STL [R1+0x90], R15 ;  /* 0x0000900f01007387 */ /* 0x020fe20000100800 */
[----:B------:R-:W-:Y:S01]  /*1e10*/  UIADD3 UR8, UR8, 0x1680, URZ ;  /* 0x0000168008087890 */ /* 0x000fe2000fffe03f */
[----:B------:R-:W-:-:S02]  /*1e20*/  IADD3 R27, R2, 0x5a00, RZ ;  /* 0x00005a00021b7810 */ /* 0x000fc40007ffe0ff */
[C---:B--2---:R-:W-:Y:S02]  /*1e30*/  IADD3 R26, R2.reuse, 0x4b00, RZ ;  /* 0x00004b00021a7810 */ /* 0x044fe40007ffe0ff */
[----:B------:R-:W-:Y:S01]  /*1e40*/  IADD3 R28, R2, 0x2d00, RZ ;  /* 0x00002d00021c7810 */ /* 0x000fe20007ffe0ff */
[----:B0-----:R-:W-:-:S03]  /*1e50*/  ULEA UR8, UR12, UR8, 0x18 ;  /* 0x000000080c087291 */ /* 0x001fc6000f8ec03f */
[----:B------:R-:W-:Y:S01]  /*1e60*/  ULDC.64 UR12, c[0x0][0x210] ;  /* 0x00008400000c7ab9 */ /* 0x000fe20000000a00 */
[----:B---3--:R-:W-:Y:S01]  /*1e70*/  IMAD R18, R18, 0xf0, R19 ;  /* 0x000000f012127824 */ /* 0x008fe200078e0213 */
[----:B------:R-:W-:Y:S01]  /*1e80*/  IADD3 R19, RZ, -UR6, RZ ;  /* 0x80000006ff137c10 */ /* 0x000fe2000fffe0ff */
[----:B------:R-:W-:-:S03]  /*1e90*/  ULDC UR6, c[0x0][0x230] ;  /* 0x00008c0000067ab9 */ /* 0x000fc60000000800 */
[----:B------:R-:W-:-:S05]  /*1ea0*/  SHF.L.U32 R18, R18, 0x2, RZ ;  /* 0x0000000212127819 */ /* 0x000fca00000006ff */
[----:B------:R-:W-:-:S05]  /*1eb0*/  IMAD.WIDE.U32 R20, R18, -0x77777777, RZ ;  /* 0x8888888912147825 */ /* 0x000fca00078e00ff */
[----:B------:R-:W-:-:S04]  /*1ec0*/  LEA.HI R19, R21, R19, RZ, 0x1b ;  /* 0x0000001315137211 */ /* 0x000fc800078fd8ff */
[----:B------:R-:W-:-:S05]  /*1ed0*/  LEA R19, R19, UR8, 0x3 ;  /* 0x0000000813137c11 */ /* 0x000fca000f8e18ff */
[----:B------:R0:W1:Y:S02]  /*1ee0*/  LDS.64 R20, [R19] ;  /* 0x0000000013147984 */ /* 0x0000640000000a00 */
[----:B0-----:R-:W-:-:S03]  /*1ef0*/  SHF.R.S32.HI R19, RZ, 0x1f, R18 ;  /* 0x0000001fff137819 */ /* 0x001fc60000011412 */
[----:B------:R-:W-:-:S03]  /*1f00*/  IMAD.WIDE.U32 R18, R22, 0x78000, R18 ;  /* 0x0007800016127825 */ /* 0x000fc600078e0012 */
[-C--:B------:R-:W-:Y:S02]  /*1f10*/  IADD3 R15, P1, R23, R18.reuse, RZ ;  /* 0x00000012170f7210 */ /* 0x080fe40007f3e0ff */
[----:B------:R-:W-:Y:S02]  /*1f20*/  IADD3 R22, P0, R27, R18, RZ ;  /* 0x000000121b167210 */ /* 0x000fe40007f1e0ff */
[----:B------:R-:W-:Y:S01]  /*1f30*/  IADD3 R19, R19, UR11, RZ ;  /* 0x0000000b13137c10 */ /* 0x000fe2000fffe0ff */
[----:B------:R0:W-:Y:S02]  /*1f40*/  STL [R1+0x18], R15 ;  /* 0x0000180f01007387 */ /* 0x0001e40000100800 */
[----:B0-----:R-:W-:-:S04]  /*1f50*/  IADD3 R15, R2, 0x1e00, RZ ;  /* 0x00001e00020f7810 */ /* 0x001fc80007ffe0ff */
[-C--:B------:R-:W-:Y:S02]  /*1f60*/  IADD3 R27, P6, R15, R18.reuse, RZ ;  /* 0x000000120f1b7210 */ /* 0x080fe40007fde0ff */
[----:B------:R-:W-:Y:S01]  /*1f70*/  IADD3 R15, R2, 0xf00, RZ ;  /* 0x00000f00020f7810 */ /* 0x000fe20007ffe0ff */
[----:B-1----:R-:W-:Y:S01]  /*1f80*/  FADD.FTZ R23, R21, UR6 ;  /* 0x0000000615177e21 */ /* 0x002fe20008010000 */
[-C--:B------:R-:W-:Y:S01]  /*1f90*/  IADD3 R21, P2, R26, R18.reuse, RZ ;  /* 0x000000121a157210 */ /* 0x080fe20007f5e0ff */
[--C-:B------:R-:W-:Y:S01]  /*1fa0*/  FADD.FTZ R8, R8, -R20.reuse ;  /* 0x8000001408087221 */ /* 0x100fe20000010000 */
[----:B------:R-:W-:Y:S01]  /*1fb0*/  IADD3 R26, R2, 0x3c00, RZ ;  /* 0x00003c00021a7810 */ /* 0x000fe20007ffe0ff */
[--C-:B------:R-:W-:Y:S01]  /*1fc0*/  FADD.FTZ R5, R5, -R20.reuse ;  /* 0x8000001405057221 */ /* 0x100fe20000010000 */
[-C--:B------:R-:W-:Y:S01]  /*1fd0*/  IADD3 R31, P5, R15, R18.reuse, RZ ;  /* 0x000000120f1f7210 */ /* 0x080fe20007fbe0ff */
[----:B------:R-:W0:Y:S01]  /*1fe0*/  MUFU.RSQ R23, R23 ;  /* 0x0000001700177308 */ /* 0x000e220000001400 */
[----:B------:R-:W-:Y:S01]  /*1ff0*/  STL [R1+0x88], R21 ;  /* 0x0000881501007387 */ /* 0x000fe20000100800 */
[----:B------:R-:W-:Y:S01]  /*2000*/  IADD3.X R15, RZ, R19, RZ, P6, !PT ;  /* 0x00000013ff0f7210 */ /* 0x000fe200037fe4ff */
[--C-:B------:R-:W-:Y:S01]  /*2010*/  FADD.FTZ R9, R9, -R20.reuse ;  /* 0x8000001409097221 */ /* 0x100fe20000010000 */
[-C--:B------:R-:W-:Y:S01]  /*2020*/  IADD3 R26, P3, R26, R18.reuse, RZ ;  /* 0x000000121a1a7210 */ /* 0x080fe20007f7e0ff */
[----:B------:R1:W-:Y:S01]  /*2030*/  STL [R1+0x14], R22 ;  /* 0x0000141601007387 */ /* 0x0003e20000100800 */
[-C--:B------:R-:W-:Y:S01]  /*2040*/  IADD3 R2, P6, R2, R18.reuse, RZ ;  /* 0x0000001202027210 */ /* 0x080fe20007fde0ff */
[--C-:B------:R-:W-:Y:S01]  /*2050*/  FADD.FTZ R0, R0, -R20.reuse ;  /* 0x8000001400007221 */ /* 0x100fe20000010000 */
[--C-:B------:R-:W-:Y:S01]  /*2060*/  FADD.FTZ R10, R10, -R20.reuse ;  /* 0x800000140a0a7221 */ /* 0x100fe20000010000 */
[--C-:B------:R-:W-:Y:S01]  /*2070*/  FADD.FTZ R11, R11, -R20.reuse ;  /* 0x800000140b0b7221 */ /* 0x100fe20000010000 */
[--C-:B------:R-:W-:Y:S01]  /*2080*/  FADD.FTZ R13, R13, -R20.reuse ;  /* 0x800000140d0d7221 */ /* 0x100fe20000010000 */
[----:B------:R2:W-:Y:S01]  /*2090*/  STL [R1+0x8c], R26 ;  /* 0x00008c1a01007387 */ /* 0x0005e20000100800 */
[----:B------:R-:W-:Y:S01]  /*20a0*/  FADD.FTZ R24, R24, -R20 ;  /* 0x8000001418187221 */ /* 0x000fe20000010000 */
[----:B-1----:R-:W-:Y:S01]  /*20b0*/  IADD3 R22, P4, R28, R18, RZ ;  /* 0x000000121c167210 */ /* 0x002fe20007f9e0ff */
[----:B------:R-:W-:-:S02]  /*20c0*/  HADD2.F32 R28, -RZ, R16.H0_H0 ;  /* 0x20000010ff1c7230 */ /* 0x000fc40000004100 */
[C---:B0-----:R-:W-:Y:S01]  /*20d0*/  FMUL.FTZ R8, R23.reuse, R8 ;  /* 0x0000000817087220 */ /* 0x041fe20000410000 */
[----:B------:R-:W-:Y:S02]  /*20e0*/  HADD2.F32 R18, -RZ, R14.H0_H0 ;  /* 0x2000000eff127230 */ /* 0x000fe40000004100 */
[C---:B------:R-:W-:Y:S01]  /*20f0*/  FMUL.FTZ R5, R23.reuse, R5 ;  /* 0x0000000517057220 */ /* 0x040fe20000410000 */
[C---:B------:R-:W-:Y:S01]  /*2100*/  FMUL.FTZ R9, R23.reuse, R9 ;  /* 0x0000000917097220 */ /* 0x040fe20000410000 */
[----:B------:R-:W-:Y:S01]  /*2110*/  FMUL.FTZ R0, R0, R23 ;  /* 0x0000001700007220 */ /* 0x000fe20000410000 */
[C---:B------:R-:W-:Y:S01]  /*2120*/  FMUL.FTZ R10, R23.reuse, R10 ;  /* 0x0000000a170a7220 */ /* 0x040fe20000410000 */
[C-C-:B------:R-:W-:Y:S01]  /*2130*/  FFMA.FTZ R8, R28.reuse, R8, R18.reuse ;  /* 0x000000081c087223 */ /* 0x140fe20000010012 */
[C-C-:B------:R-:W-:Y:S01]  /*2140*/  FFMA.FTZ R21, R28.reuse, R5, R18.reuse ;  /* 0x000000051c157223 */ /* 0x140fe20000010012 */
[C---:B------:R-:W-:Y:S01]  /*2150*/  FMUL.FTZ R11, R23.reuse, R11 ;  /* 0x0000000b170b7220 */ /* 0x040fe20000410000 */
[--C-:B------:R-:W-:Y:S01]  /*2160*/  FFMA.FTZ R5, R28, R9, R18.reuse ;  /* 0x000000091c057223 */ /* 0x100fe20000010012 */
[C---:B------:R-:W-:Y:S01]  /*2170*/  FMUL.FTZ R13, R23.reuse, R13 ;  /* 0x0000000d170d7220 */ /* 0x040fe20000410000 */
[--C-:B--2---:R-:W-:Y:S01]  /*2180*/  FFMA.FTZ R26, R0, R28, R18.reuse ;  /* 0x0000001c001a7223 */ /* 0x104fe20000010012 */
[----:B------:R-:W-:Y:S01]  /*2190*/  FFMA.FTZ R0, R28, R10, R18 ;  /* 0x0000000a1c007223 */ /* 0x000fe20000010012 */
[----:B------:R0:W-:Y:S01]  /*21a0*/  STL [R1+0x50], R8 ;  /* 0x0000500801007387 */ /* 0x0001e20000100800 */
[----:B------:R-:W-:-:S03]  /*21b0*/  FMUL.FTZ R24, R23, R24 ;  /* 0x0000001817187220 */ /* 0x000fc60000410000 */
[----:B------:R1:W-:Y:S04]  /*21c0*/  STL [R1+0x54], R5 ;  /* 0x0000540501007387 */ /* 0x0003e80000100800 */
[----:B------:R2:W-:Y:S01]  /*21d0*/  STL [R1+0x4c], R0 ;  /* 0x00004c0001007387 */ /* 0x0005e20000100800 */
[C-C-:B0-----:R-:W-:Y:S01]  /*21e0*/  FFMA.FTZ R8, R28.reuse, R11, R18.reuse ;  /* 0x0000000b1c087223 */ /* 0x141fe20000010012 */
[----:B-1----:R-:W-:-:S04]  /*21f0*/  FFMA.FTZ R5, R28, R13, R18 ;  /* 0x0000000d1c057223 */ /* 0x002fc80000010012 */
[----:B------:R-:W-:Y:S01]  /*2200*/  STL [R1+0x48], R8 ;  /* 0x0000480801007387 */ /* 0x000fe20000100800 */
[----:B--2---:R-:W-:-:S03]  /*2210*/  FFMA.FTZ R0, R28, R24, R18 ;  /* 0x000000181c007223 */ /* 0x004fc60000010012 */
[----:B------:R-:W2:Y:S04]  /*2220*/  LDL.LU R18, [R1+0x4] ;  /* 0x0000040001127983 */ /* 0x000ea80000300800 */
[----:B------:R0:W-:Y:S04]  /*2230*/  STL [R1+0x44], R5 ;  /* 0x0000440501007387 */ /* 0x0001e80000100800 */
[----:B0-----:R-:W3:Y:S04]  /*2240*/  LDL.LU R5, [R1] ;  /* 0x0000000001057983 */ /* 0x001ee80000300800 */
[----:B------:R0:W-:Y:S02]  /*2250*/  STL [R1+0x40], R0 ;  /* 0x0000400001007387 */ /* 0x0001e40000100800 */
[----:B0-----:R-:W-:-:S02]  /*2260*/  IADD3.X R0, RZ, R19, RZ, P6, !PT ;  /* 0x00000013ff007210 */ /* 0x001fc400037fe4ff */
[----:B------:R-:W-:-:S04]  /*2270*/  LEA R28, P6, R2, UR12, 0x1 ;  /* 0x0000000c021c7c11 */ /* 0x000fc8000f8c08ff */
[----:B------:R-:W-:Y:S02]  /*2280*/  LEA.HI.X R29, R2, UR13, R0, 0x1, P6 ;  /* 0x0000000d021d7c11 */ /* 0x000fe4000b0f0c00 */
[----:B------:R-:W-:Y:S02]  /*2290*/  IADD3.X R0, RZ, R19, RZ, P5, !PT ;  /* 0x00000013ff007210 */ /* 0x000fe40002ffe4ff */
[----:B------:R-:W-:Y:S02]  /*22a0*/  LEA R10, P5, R31, UR12, 0x1 ;  /* 0x0000000c1f0a7c11 */ /* 0x000fe4000f8a08ff */
[----:B------:R-:W-:Y:S02]  /*22b0*/  LEA R8, P6, R27, UR12, 0x1 ;  /* 0x0000000c1b087c11 */ /* 0x000fe4000f8c08ff */
[----:B------:R-:W-:Y:S01]  /*22c0*/  LEA.HI.X R11, R31, UR13, R0, 0x1, P5 ;  /* 0x0000000d1f0b7c11 */ /* 0x000fe2000a8f0c00 */
[----:B------:R-:W-:Y:S01]  /*22d0*/  STL [R1+0x64], R10 ;  /* 0x0000640a01007387 */ /* 0x000fe20000100800 */
[----:B------:R-:W-:-:S03]  /*22e0*/  LEA.HI.X R9, R27, UR13, R15, 0x1, P6 ;  /* 0x0000000d1b097c11 */ /* 0x000fc6000b0f0c0f */
[----:B------:R0:W-:Y:S04]  /*22f0*/  STL [R1+0x84], R10 ;  /* 0x0000840a01007387 */ /* 0x0001e80000100800 */
[----:B------:R-:W-:Y:S04]  /*2300*/  STL [R1+0x60], R11 ;  /* 0x0000600b01007387 */ /* 0x000fe80000100800 */
[----:B------:R-:W-:Y:S04]  /*2310*/  STL [R1+0x80], R11 ;  /* 0x0000800b01007387 */ /* 0x000fe80000100800 */
[----:B------:R-:W4:Y:S01]  /*2320*/  LDL.LU R15, [R1+0x90] ;  /* 0x00009000010f7983 */ /* 0x000f220000300800 */
[----:B------:R-:W-:-:S03]  /*2330*/  FADD.FTZ R24, R4, -R20 ;  /* 0x8000001404187221 */ /* 0x000fc60000010000 */
[----:B------:R-:W-:Y:S01]  /*2340*/  STL [R1+0x68], R8 ;  /* 0x0000680801007387 */ /* 0x000fe20000100800 */
[----:B0-----:R-:W-:-:S03]  /*2350*/  FADD.FTZ R10, R37, -R20 ;  /* 0x80000014250a7221 */ /* 0x001fc60000010000 */
[----:B------:R0:W-:Y:S01]  /*2360*/  STL [R1+0x5c], R9 ;  /* 0x00005c0901007387 */ /* 0x0001e20000100800 */
[--C-:B------:R-:W-:Y:S01]  /*2370*/  FADD.FTZ R2, R25, -R20.reuse ;  /* 0x8000001419027221 */ /* 0x100fe20000010000 */
[--C-:B------:R-:W-:Y:S01]  /*2380*/  FADD.FTZ R13, R3, -R20.reuse ;  /* 0x80000014030d7221 */ /* 0x100fe20000010000 */
[--C-:B------:R-:W-:Y:S01]  /*2390*/  FADD.FTZ R37, R36, -R20.reuse ;  /* 0x8000001424257221 */ /* 0x100fe20000010000 */
[--C-:B------:R-:W-:Y:S01]  /*23a0*/  FADD.FTZ R25, R6, -R20.reuse ;  /* 0x8000001406197221 */ /* 0x100fe20000010000 */
[--C-:B------:R-:W-:Y:S01]  /*23b0*/  FADD.FTZ R27, R7, -R20.reuse ;  /* 0x80000014071b7221 */ /* 0x100fe20000010000 */
[----:B0-----:R-:W4:Y:S01]  /*23c0*/  LDL.LU R9, [R1+0x1c] ;  /* 0x00001c0001097983 */ /* 0x001f220000300800 */
[--C-:B------:R-:W-:Y:S01]  /*23d0*/  FADD.FTZ R11, R34, -R20.reuse ;  /* 0x80000014220b7221 */ /* 0x100fe20000010000 */
[----:B------:R-:W-:Y:S01]  /*23e0*/  FADD.FTZ R34, R33, -R20 ;  /* 0x8000001421227221 */ /* 0x000fe20000010000 */
[----:B------:R-:W-:Y:S02]  /*23f0*/  HADD2.F32 R16, -RZ, R16.H1_H1 ;  /* 0x30000010ff107230 */ /* 0x000fe40000004100 */
[----:B------:R-:W-:-:S02]  /*2400*/  HADD2.F32 R14, -RZ, R14.H1_H1 ;  /* 0x3000000eff0e7230 */ /* 0x000fc40000004100 */
[--C-:B------:R-:W-:Y:S01]  /*2410*/  FADD.FTZ R35, R35, -R20.reuse ;  /* 0x8000001423237221 */ /* 0x100fe20000010000 */
[--C-:B--2---:R-:W-:Y:S01]  /*2420*/  FADD.FTZ R18, R18, -R20.reuse ;  /* 0x8000001412127221 */ /* 0x104fe20000010000 */
[----:B---3--:R-:W-:Y:S02]  /*2430*/  FADD.FTZ R8, R5, -R20 ;  /* 0x8000001405087221 */ /* 0x008fe40000010000 */
[----:B------:R-:W2:Y:S04]  /*2440*/  LDL.LU R5, [R1+0x28] ;  /* 0x0000280001057983 */ /* 0x000ea80000300800 */
[----:B------:R-:W3:Y:S04]  /*2450*/  LDL.LU R4, [R1+0x24] ;  /* 0x0000240001047983 */ /* 0x000ee80000300800 */
[----:B------:R-:W3:Y:S04]  /*2460*/  LDL.LU R0, [R1+0x20] ;  /* 0x0000200001007983 */ /* 0x000ee80000300800 */
[----:B------:R-:W3:Y:S04]  /*2470*/  LDL.LU R3, [R1+0x2c] ;  /* 0x00002c0001037983 */ /* 0x000ee80000300800 */
[----:B------:R-:W3:Y:S04]  /*2480*/  LDL.LU R6, [R1+0x38] ;  /* 0x0000380001067983 */ /* 0x000ee80000300800 */
[----:B------:R-:W3:Y:S04]  /*2490*/  LDL.LU R7, [R1+0x30] ;  /* 0x0000300001077983 */ /* 0x000ee80000300800 */
[----:B------:R-:W3:Y:S04]  /*24a0*/  LDL.LU R31, [R1+0x34] ;  /* 0x00003400011f7983 */ /* 0x000ee80000300800 */
[----:B------:R0:W-:Y:S04]  /*24b0*/  STL [R1+0x10], R37 ;  /* 0x0000102501007387 */ /* 0x0001e80000100800 */
[----:B------:R-:W3:Y:S01]  /*24c0*/  LDL.LU R33, [R1+0x3c] ;  /* 0x00003c0001217983 */ /* 0x000ee20000300800 */
[----:B------:R-:W-:-:S03]  /*24d0*/  FMUL.FTZ R25, R23, R25 ;  /* 0x0000001917197220 */ /* 0x000fc60000410000 */
[----:B------:R1:W-:Y:S01]  /*24e0*/  STL [R1], R11 ;  /* 0x0000000b01007387 */ /* 0x0003e20000100800 */
[--C-:B0-----:R-:W-:Y:S01]  /*24f0*/  FADD.FTZ R37, R30, -R20.reuse ;  /* 0x800000141e257221 */ /* 0x101fe20000010000 */
[--C-:B------:R-:W-:Y:S02]  /*2500*/  HADD2.F32 R30, -RZ, R17.reuse.H0_H0 ;  /* 0x20000011ff1e7230 */ /* 0x100fe40000004100 */
[----:B------:R0:W-:Y:S01]  /*2510*/  STL [R1+0xc], R34 ;  /* 0x00000c2201007387 */ /* 0x0001e20000100800 */
[--C-:B-1----:R-:W-:Y:S01]  /*2520*/  FADD.FTZ R11, R32, -R20.reuse ;  /* 0x80000014200b7221 */ /* 0x102fe20000010000 */
[----:B------:R-:W-:Y:S02]  /*2530*/  HADD2.F32 R32, -RZ, R17.H1_H1 ;  /* 0x30000011ff207230 */ /* 0x000fe40000004100 */
[----:B0-----:R-:W-:Y:S01]  /*2540*/  FADD.FTZ R34, R12, -R20 ;  /* 0x800000140c227221 */ /* 0x001fe20000010000 */
[----:B------:R-:W-:-:S04]  /*2550*/  FMUL.FTZ R12, R23, R2 ;  /* 0x00000002170c7220 */ /* 0x000fc80000410000 */
[----:B------:R-:W-:Y:S01]  /*2560*/  FFMA.FTZ R12, R12, R16, R14 ;  /* 0x000000100c0c7223 */ /* 0x000fe2000001000e */
[--C-:B----4-:R-:W-:Y:S01]  /*2570*/  FADD.FTZ R9, R9, -R20.reuse ;  /* 0x8000001409097221 */ /* 0x110fe20000010000 */
[--C-:B--2---:R-:W-:Y:S01]  /*2580*/  FADD.FTZ R5, R5, -R20.reuse ;  /* 0x8000001405057221 */ /* 0x104fe20000010000 */
[--C-:B---3--:R-:W-:Y:S01]  /*2590*/  FADD.FTZ R4, R4, -R20.reuse ;  /* 0x8000001404047221 */ /* 0x108fe20000010000 */
[--C-:B------:R-:W-:Y:S01]  /*25a0*/  FADD.FTZ R0, R0, -R20.reuse ;  /* 0x8000001400007221 */ /* 0x100fe20000010000 */
[--C-:B------:R-:W-:Y:S01]  /*25b0*/  FADD.FTZ R3, R3, -R20.reuse ;  /* 0x8000001403037221 */ /* 0x100fe20000010000 */
[--C-:B------:R-:W-:Y:S01]  /*25c0*/  FADD.FTZ R6, R6, -R20.reuse ;  /* 0x8000001406067221 */ /* 0x100fe20000010000 */
[--C-:B------:R-:W-:Y:S01]  /*25d0*/  FADD.FTZ R7, R7, -R20.reuse ;  /* 0x8000001407077221 */ /* 0x100fe20000010000 */
[--C-:B------:R-:W-:Y:S01]  /*25e0*/  FADD.FTZ R31, R31, -R20.reuse ;  /* 0x800000141f1f7221 */ /* 0x100fe20000010000 */
[----:B------:R-:W-:Y:S01]  /*25f0*/  FADD.FTZ R2, R33, -R20 ;  /* 0x8000001421027221 */ /* 0x000fe20000010000 */
[----:B------:R-:W-:-:S02]  /*2600*/  F2FP.F16.F32.PACK_AB R20, R12, R26 ;  /* 0x0000001a0c14723e */ /* 0x000fc400000000ff */
[----:B------:R-:W2:Y:S01]  /*2610*/  LDL.LU R26, [R1+0x8c] ;  /* 0x00008c00011a7983 */ /* 0x000ea20000300800 */
[--C-:B------:R-:W-:Y:S02]  /*2620*/  HADD2.F32 R17, -RZ, R15.reuse.H0_H0 ;  /* 0x2000000fff117230 */ /* 0x100fe40000004100 */
[----:B------:R-:W-:Y:S01]  /*2630*/  FFMA.FTZ R33, R16, R25, R14 ;  /* 0x0000001910217223 */ /* 0x000fe2000001000e */
[----:B------:R-:W-:Y:S02]  /*2640*/  HADD2.F32 R15, -RZ, R15.H1_H1 ;  /* 0x3000000fff0f7230 */ /* 0x000fe40000004100 */
[C---:B------:R-:W-:Y:S01]  /*2650*/  FMUL.FTZ R12, R23.reuse, R13 ;  /* 0x0000000d170c7220 */ /* 0x040fe20000410000 */
[----:B------:R-:W-:Y:S01]  /*2660*/  FMUL.FTZ R25, R23, R24 ;  /* 0x0000001817197220 */ /* 0x000fe20000410000 */
[----:B------:R-:W-:Y:S02]  /*2670*/  IADD3.X R13, RZ, R19, RZ, P4, !PT ;  /* 0x00000013ff0d7210 */ /* 0x000fe400027fe4ff */
[----:B------:R-:W-:Y:S01]  /*2680*/  FFMA.FTZ R24, R12, R30, R17 ;  /* 0x0000001e0c187223 */ /* 0x000fe20000010011 */
[----:B------:R-:W-:Y:S01]  /*2690*/  FFMA.FTZ R25, R25, R32, R15 ;  /* 0x0000002019197223 */ /* 0x000fe2000001000f */
[----:B------:R-:W-:-:S02]  /*26a0*/  LEA R12, P4, R22, UR12, 0x1 ;  /* 0x0000000c160c7c11 */ /* 0x000fc4000f8808ff */
[----:B------:R-:W-:Y:S02]  /*26b0*/  F2FP.F16.F32.PACK_AB R33, R33, R21 ;  /* 0x000000152121723e */ /* 0x000fe400000000ff */
[----:B------:R-:W-:Y:S01]  /*26c0*/  LEA.HI.X R13, R22, UR13, R13, 0x1, P4 ;  /* 0x0000000d160d7c11 */ /* 0x000fe2000a0f0c0d */
[----:B------:R-:W3:Y:S01]  /*26d0*/  LDL.LU R21, [R1+0x88] ;  /* 0x0000880001157983 */ /* 0x000ee20000300800 */
[----:B------:R-:W-:Y:S02]  /*26e0*/  F2FP.F16.F32.PACK_AB R22, R25, R24 ;  /* 0x000000181916723e */ /* 0x000fe400000000ff */
[----:B------:R-:W-:Y:S01]  /*26f0*/  IADD3.X R25, RZ, R19, RZ, P3, !PT ;  /* 0x00000013ff197210 */ /* 0x000fe20001ffe4ff */
[----:B------:R0:W-:Y:S04]  /*2700*/  STL [R1+0x74], R33 ;  /* 0x0000742101007387 */ /* 0x0001e80000100800 */
[----:B0-----:R-:W4:Y:S04]  /*2710*/  LDL.LU R33, [R1+0xc] ;  /* 0x00000c0001217983 */ /* 0x001f280000300800 */
[----:B------:R0:W-:Y:S04]  /*2720*/  STL [R1+0x70], R12 ;  /* 0x0000700c01007387 */ /* 0x0001e80000100800 */
[----:B0-----:R-:W4:Y:S04]  /*2730*/  LDL.LU R12, [R1] ;  /* 0x00000000010c7983 */ /* 0x001f280000300800 */
[----:B------:R0:W-:Y:S04]  /*2740*/  STL [R1+0x6c], R13 ;  /* 0x00006c0d01007387 */ /* 0x0001e80000100800 */
[----:B0-----:R-:W4:Y:S01]  /*2750*/  LDL.LU R13, [R1+0x10] ;  /* 0x00001000010d7983 */ /* 0x001f220000300800 */
[----:B------:R-:W-:-:S02]  /*2760*/  PRMT R36, R20, 0x7610, R36 ;  /* 0x0000761014247816 */ /* 0x000fc40000000024 */
[----:B--2---:R-:W-:-:S04]  /*2770*/  LEA R24, P3, R26, UR12, 0x1 ;  /* 0x0000000c1a187c11 */ /* 0x004fc8000f8608ff */
[----:B------:R-:W-:Y:S01]  /*2780*/  LEA.HI.X R25, R26, UR13, R25, 0x1, P3 ;  /* 0x0000000d1a197c11 */ /* 0x000fe200098f0c19 */
[----:B------:R0:W-:Y:S04]  /*2790*/  STL [R1+0x7c], R24 ;  /* 0x00007c1801007387 */ /* 0x0001e80000100800 */
[----:B0-----:R-:W2:Y:S04]  /*27a0*/  LDL.LU R24, [R1+0x18] ;  /* 0x0000180001187983 */ /* 0x001ea80000300800 */
[----:B------:R0:W-:Y:S04]  /*27b0*/  STL [R1+0x78], R25 ;  /* 0x0000781901007387 */ /* 0x0001e80000100800 */
[----:B0-----:R-:W4:Y:S01]  /*27c0*/  LDL.LU R25, [R1+0x14] ;  /* 0x0000140001197983 */ /* 0x001f220000300800 */
[C---:B------:R-:W-:Y:S01]  /*27d0*/  FMUL.FTZ R27, R23.reuse, R27 ;  /* 0x0000001b171b7220 */ /* 0x040fe20000410000 */
[C---:B------:R-:W-:Y:S01]  /*27e0*/  FMUL.FTZ R26, R23.reuse, R18 ;  /* 0x00000012171a7220 */ /* 0x040fe20000410000 */
[----:B------:R-:W-:Y:S01]  /*27f0*/  PRMT R20, R20, 0x7632, R20 ;  /* 0x0000763214147816 */ /* 0x000fe20000000014 */
[----:B------:R0:W-:Y:S01]  /*2800*/  STG.E.U16 desc[UR14][R28.64], R36 ;  /* 0x000000241c007986 */ /* 0x0001e2000c10150e */
[----:B------:R-:W-:Y:S01]  /*2810*/  IADD3.X R18, RZ, R19, RZ, P2, !PT ;  /* 0x00000013ff127210 */ /* 0x000fe200017fe4ff */
[----:B------:R-:W-:Y:S01]  /*2820*/  FFMA.FTZ R26, R32, R26, R15 ;  /* 0x0000001a201a7223 */ /* 0x000fe2000001000f */
[C---:B------:R-:W-:Y:S01]  /*2830*/  FMUL.FTZ R8, R23.reuse, R8 ;  /* 0x0000000817087220 */ /* 0x040fe20000410000 */
[----:B------:R3:W-:Y:S01]  /*2840*/  STG.E.U16 desc[UR14][R28.64+0x2], R20 ;  /* 0x000002141c007986 */ /* 0x0007e2000c10150e */
[C---:B------:R-:W-:Y:S01]  /*2850*/  FMUL.FTZ R10, R23.reuse, R10 ;  /* 0x0000000a170a7220 */ /* 0x040fe20000410000 */
[----:B------:R-:W-:Y:S01]  /*2860*/  FMUL.FTZ R37, R23, R37 ;  /* 0x0000002517257220 */ /* 0x000fe20000410000 */
[----:B0-----:R-:W-:Y:S01]  /*2870*/  FFMA.FTZ R36, R30, R27, R17 ;  /* 0x0000001b1e247223 */ /* 0x001fe20000010011 */
[----:B------:R-:W-:-:S02]  /*2880*/  IADD3.X R27, RZ, R19, RZ, P1, !PT ;  /* 0x00000013ff1b7210 */ /* 0x000fc40000ffe4ff */
[----:B------:R-:W-:Y:S02]  /*2890*/  IADD3.X R19, RZ, R19, RZ, P0, !PT ;  /* 0x00000013ff137210 */ /* 0x000fe400007fe4ff */
[----:B------:R-:W-:Y:S02]  /*28a0*/  F2FP.F16.F32.PACK_AB R36, R26, R36 ;  /* 0x000000241a24723e */ /* 0x000fe400000000ff */
[----:B---3--:R-:W-:-:S04]  /*28b0*/  LEA R20, P2, R21, UR12, 0x1 ;  /* 0x0000000c15147c11 */ /* 0x008fc8000f8408ff */
[----:B------:R-:W-:Y:S01]  /*28c0*/  LEA.HI.X R21, R21, UR13, R18, 0x1, P2 ;  /* 0x0000000d15157c11 */ /* 0x000fe200090f0c12 */
[C---:B------:R-:W-:Y:S01]  /*28d0*/  FMUL.FTZ R34, R23.reuse, R34 ;  /* 0x0000002217227220 */ /* 0x040fe20000410000 */
[C---:B------:R-:W-:Y:S01]  /*28e0*/  FMUL.FTZ R0, R23.reuse, R0 ;  /* 0x0000000017007220 */ /* 0x040fe20000410000 */
[----:B------:R-:W-:Y:S01]  /*28f0*/  FMUL.FTZ R6, R23, R6 ;  /* 0x0000000617067220 */ /* 0x000fe20000410000 */
[C-C-:B------:R-:W-:Y:S01]  /*2900*/  FFMA.FTZ R37, R16.reuse, R37, R14.reuse ;  /* 0x0000002510257223 */ /* 0x140fe2000001000e */
[C-C-:B------:R-:W-:Y:S01]  /*2910*/  FFMA.FTZ R34, R16.reuse, R34, R14.reuse ;  /* 0x0000002210227223 */ /* 0x140fe2000001000e */
[C-C-:B------:R-:W-:Y:S01]  /*2920*/  FFMA.FTZ R0, R16.reuse, R0, R14.reuse ;  /* 0x0000000010007223 */ /* 0x140fe2000001000e */
[----:B------:R-:W-:Y:S01]  /*2930*/  FFMA.FTZ R6, R16, R6, R14 ;  /* 0x0000000610067223 */ /* 0x000fe2000001000e */
[----:B--2---:R-:W-:-:S04]  /*2940*/  LEA R26, P1, R24, UR12, 0x1 ;  /* 0x0000000c181a7c11 */ /* 0x004fc8000f8208ff */
[----:B------:R-:W-:Y:S01]  /*2950*/  LEA.HI.X R27, R24, UR13, R27, 0x1, P1 ;  /* 0x0000000d181b7c11 */ /* 0x000fe200088f0c1b */
[C---:B----4-:R-:W-:Y:S01]  /*2960*/  FMUL.FTZ R24, R23.reuse, R13 ;  /* 0x0000000d17187220 */ /* 0x050fe20000410000 */
[C---:B------:R-:W-:Y:S01]  /*2970*/  FMUL.FTZ R13, R23.reuse, R12 ;  /* 0x0000000c170d7220 */ /* 0x040fe20000410000 */
[C---:B------:R-:W-:Y:S01]  /*2980*/  FMUL.FTZ R12, R23.reuse, R33 ;  /* 0x00000021170c7220 */ /* 0x040fe20000410000 */
[----:B------:R-:W-:-:S04]  /*2990*/  FMUL.FTZ R33, R23, R35 ;  /* 0x0000002317217220 */ /* 0x000fc80000410000 */
[----:B------:R-:W-:Y:S02]  /*29a0*/  MOV R35, R12 ;  /* 0x0000000c00237202 */ /* 0x000fe40000000f00 */
[----:B------:R-:W-:Y:S01]  /*29b0*/  LEA R18, P0, R25, UR12, 0x1 ;  /* 0x0000000c19127c11 */ /* 0x000fe2000f8008ff */
[C---:B------:R-:W-:Y:S01]  /*29c0*/  FMUL.FTZ R12, R23.reuse, R4 ;  /* 0x00000004170c7220 */ /* 0x040fe20000410000 */
[----:B------:R-:W-:Y:S01]  /*29d0*/  MOV R4, R13 ;  /* 0x0000000d00047202 */ /* 0x000fe20000000f00 */
[----:B------:R-:W-:Y:S01]  /*29e0*/  FMUL.FTZ R13, R23, R2 ;  /* 0x00000002170d7220 */ /* 0x000fe20000410000 */
[----:B------:R-:W-:Y:S01]  /*29f0*/  LEA.HI.X R19, R25, UR13, R19, 0x1, P0 ;  /* 0x0000000d19137c11 */ /* 0x000fe200080f0c13 */
[C---:B------:R-:W-:Y:S01]  /*2a00*/  FMUL.FTZ R25, R23.reuse, R11 ;  /* 0x0000000b17197220 */ /* 0x040fe20000410000 */
[----:B------:R-:W-:Y:S01]  /*2a10*/  MOV R2, R8 ;  /* 0x0000000800027202 */ /* 0x000fe20000000f00 */
[C---:B------:R-:W-:Y:S01]  /*2a20*/  FMUL.FTZ R11, R23.reuse, R9 ;  /* 0x00000009170b7220 */ /* 0x040fe20000410000 */
[C---:B------:R-:W-:Y:S01]  /*2a30*/  FMUL.FTZ R8, R23.reuse, R31 ;  /* 0x0000001f17087220 */ /* 0x040fe20000410000 */
[----:B------:R-:W2:Y:S01]  /*2a40*/  LDL.LU R9, [R1+0x50] ;  /* 0x0000500001097983 */ /* 0x000ea20000300800 */
[----:B------:R-:W-:Y:S01]  /*2a50*/  MOV R31, R10 ;  /* 0x0000000a001f7202 */ /* 0x000fe20000000f00 */
[C-C-:B------:R-:W-:Y:S01]  /*2a60*/  FFMA.FTZ R2, R16.reuse, R2, R14.reuse ;  /* 0x0000000210027223 */ /* 0x140fe2000001000e */
[----:B------:R-:W-:Y:S01]  /*2a70*/  FFMA.FTZ R4, R16, R4, R14 ;  /* 0x0000000410047223 */ /* 0x000fe2000001000e */
[----:B------:R-:W3:Y:S01]  /*2a80*/  LDL.LU R10, [R1+0x84] ;  /* 0x00008400010a7983 */ /* 0x000ee20000300800 */
[C-C-:B------:R-:W-:Y:S01]  /*2a90*/  FFMA.FTZ R14, R30.reuse, R11, R17.reuse ;  /* 0x0000000b1e0e7223 */ /* 0x140fe20000010011 */
[C---:B------:R-:W-:Y:S01]  /*2aa0*/  FMUL.FTZ R5, R23.reuse, R5 ;  /* 0x0000000517057220 */ /* 0x040fe20000410000 */
[C---:B------:R-:W-:Y:S01]  /*2ab0*/  FMUL.FTZ R3, R23.reuse, R3 ;  /* 0x0000000317037220 */ /* 0x040fe20000410000 */
[----:B------:R-:W4:Y:S01]  /*2ac0*/  LDL.LU R11, [R1+0x80] ;  /* 0x00008000010b7983 */ /* 0x000f220000300800 */
[----:B------:R-:W-:Y:S01]  /*2ad0*/  FMUL.FTZ R7, R23, R7 ;  /* 0x0000000717077220 */ /* 0x000fe20000410000 */
[C-C-:B------:R-:W-:Y:S01]  /*2ae0*/  FFMA.FTZ R16, R30.reuse, R35, R17.reuse ;  /* 0x000000231e107223 */ /* 0x140fe20000010011 */
[----:B------:R-:W-:Y:S01]  /*2af0*/  FFMA.FTZ R23, R30, R31, R17 ;  /* 0x0000001f1e177223 */ /* 0x000fe20000010011 */
[----:B------:R-:W-:Y:S01]  /*2b00*/  FFMA.FTZ R35, R32, R24, R15 ;  /* 0x0000001820237223 */ /* 0x000fe2000001000f */
[C-C-:B------:R-:W-:Y:S01]  /*2b10*/  FFMA.FTZ R5, R30.reuse, R5, R17.reuse ;  /* 0x000000051e057223 */ /* 0x140fe20000010011 */
[C-C-:B------:R-:W-:Y:S01]  /*2b20*/  FFMA.FTZ R3, R30.reuse, R3, R17.reuse ;  /* 0x000000031e037223 */ /* 0x140fe20000010011 */
[----:B------:R-:W-:Y:S01]  /*2b30*/  FFMA.FTZ R7, R30, R7, R17 ;  /* 0x000000071e077223 */ /* 0x000fe20000010011 */
[----:B------:R-:W2:Y:S01]  /*2b40*/  LDL.LU R24, [R1+0x7c] ;  /* 0x00007c0001187983 */ /* 0x000ea20000300800 */
[C-C-:B------:R-:W-:Y:S01]  /*2b50*/  FFMA.FTZ R31, R32.reuse, R25, R15.reuse ;  /* 0x00000019201f7223 */ /* 0x140fe2000001000f */
[C-C-:B------:R-:W-:Y:S01]  /*2b60*/  FFMA.FTZ R30, R32.reuse, R33, R15.reuse ;  /* 0x00000021201e7223 */ /* 0x140fe2000001000f */
[----:B------:R-:W-:Y:S01]  /*2b70*/  FFMA.FTZ R17, R32, R12, R15 ;  /* 0x0000000c20117223 */ /* 0x000fe2000001000f */
[----:B------:R-:W2:Y:S04]  /*2b80*/  LDL.LU R25, [R1+0x78] ;  /* 0x0000780001197983 */ /* 0x000ea80000300800 */
[----:B------:R-:W2:Y:S04]  /*2b90*/  LDL.LU R33, [R1+0x74] ;  /* 0x0000740001217983 */ /* 0x000ea80000300800 */
[----:B------:R-:W2:Y:S01]  /*2ba0*/  LDL.LU R12, [R1+0x70] ;  /* 0x00007000010c7983 */ /* 0x000ea20000300800 */
[----:B---3--:R-:W-:-:S02]  /*2bb0*/  PRMT R10, R22, 0x7610, R10 ;  /* 0x00007610160a7816 */ /* 0x008fc4000000000a */
[----:B----4-:R-:W-:Y:S01]  /*2bc0*/  PRMT R11, R22, 0x7632, R11 ;  /* 0x00007632160b7816 */ /* 0x010fe2000000000b */
[C-C-:B------:R-:W-:Y:S01]  /*2bd0*/  FFMA.FTZ R22, R32.reuse, R13, R15.reuse ;  /* 0x0000000d20167223 */ /* 0x140fe2000001000f */
[----:B------:R-:W-:Y:S01]  /*2be0*/  FFMA.FTZ R15, R32, R8, R15 ;  /* 0x00000008200f7223 */ /* 0x000fe2000001000f */
[----:B------:R-:W3:Y:S04]  /*2bf0*/  LDL.LU R13, [R1+0x6c] ;  /* 0x00006c00010d7983 */ /* 0x000ee80000300800 */
[----:B------:R-:W4:Y:S04]  /*2c00*/  LDL.LU R8, [R1+0x68] ;  /* 0x0000680001087983 */ /* 0x000f280000300800 */
[----:B------:R-:W3:Y:S04]  /*2c10*/  LDL.LU R32, [R1+0x4c] ;  /* 0x00004c0001207983 */ /* 0x000ee80000300800 */
[----:B------:R0:W-:Y:S04]  /*2c20*/  STG.E.U16 desc[UR14][R28.64+0x4], R10 ;  /* 0x0000040a1c007986 */ /* 0x0001e8000c10150e */
[----:B------:R1:W-:Y:S04]  /*2c30*/  STG.E.U16 desc[UR14][R28.64+0x6], R11 ;  /* 0x0000060b1c007986 */ /* 0x0003e8000c10150e */
[----:B0-----:R-:W4:Y:S04]  /*2c40*/  LDL.LU R10, [R1+0x64] ;  /* 0x00006400010a7983 */ /* 0x001f280000300800 */
[----:B-1----:R-:W4:Y:S01]  /*2c50*/  LDL.LU R11, [R1+0x60] ;  /* 0x00006000010b7983 */ /* 0x002f220000300800 */
[----:B--2---:R-:W-:-:S02]  /*2c60*/  PRMT R28, R33, 0x7632, R28 ;  /* 0x00007632211c7816 */ /* 0x004fc4000000001c */
[----:B------:R-:W-:Y:S01]  /*2c70*/  F2FP.F16.F32.PACK_AB R2, R2, R9 ;  /* 0x000000090202723e */ /* 0x000fe200000000ff */
[----:B----4-:R0:W-:Y:S04]  /*2c80*/  STG.E.U16 desc[UR14][R10.64], R33 ;  /* 0x000000210a007986 */ /* 0x0101e8000c10150e */
[----:B0-----:R-:W2:Y:S04]  /*2c90*/  LDL.LU R33, [R1+0x54] ;  /* 0x0000540001217983 */ /* 0x001ea80000300800 */
[----:B------:R-:W4:Y:S01]  /*2ca0*/  LDL.LU R9, [R1+0x5c] ;  /* 0x00005c0001097983 */ /* 0x000f220000300800 */
[----:B---3--:R-:W-:-:S03]  /*2cb0*/  F2FP.F16.F32.PACK_AB R37, R37, R32 ;  /* 0x000000202525723e */ /* 0x008fc600000000ff */
[----:B------:R0:W-:Y:S04]  /*2cc0*/  STG.E.U16 desc[UR14][R10.64+0x2], R28 ;  /* 0x0000021c0a007986 */ /* 0x0001e8000c10150e */
[----:B0-----:R-:W3:Y:S01]  /*2cd0*/  LDL.LU R28, [R1+0x48] ;  /* 0x00004800011c7983 */ /* 0x001ee20000300800 */
[----:B--2---:R-:W-:-:S03]  /*2ce0*/  F2FP.F16.F32.PACK_AB R4, R4, R33 ;  /* 0x000000210404723e */ /* 0x004fc600000000ff */
[----:B------:R-:W2:Y:S04]  /*2cf0*/  LDL.LU R33, [R1+0x44] ;  /* 0x0000440001217983 */ /* 0x000ea80000300800 */
[----:B------:R-:W2:Y:S01]  /*2d00*/  LDL.LU R32, [R1+0x40] ;  /* 0x0000400001207983 */ /* 0x000ea20000300800 */
[----:B------:R-:W-:Y:S02]  /*2d10*/  PRMT R29, R36, 0x7632, R29 ;  /* 0x00007632241d7816 */ /* 0x000fe4000000001d */
[----:B------:R-:W-:Y:S01]  /*2d20*/  F2FP.F16.F32.PACK_AB R23, R35, R23 ;  /* 0x000000172317723e */ /* 0x000fe200000000ff */
[----:B------:R-:W-:Y:S01]  /*2d30*/  STG.E.U16 desc[UR14][R10.64+0x4], R36 ;  /* 0x000004240a007986 */ /* 0x000fe2000c10150e */
[----:B------:R-:W-:-:S03]  /*2d40*/  F2FP.F16.F32.PACK_AB R16, R31, R16 ;  /* 0x000000101f10723e */ /* 0x000fc600000000ff */
[----:B------:R0:W-:Y:S01]  /*2d50*/  STG.E.U16 desc[UR14][R10.64+0x6], R29 ;  /* 0x0000061d0a007986 */ /* 0x0001e2000c10150e */
[----:B------:R-:W-:-:S03]  /*2d60*/  F2FP.F16.F32.PACK_AB R14, R30, R14 ;  /* 0x0000000e1e0e723e */ /* 0x000fc600000000ff */
[----:B----4-:R1:W-:Y:S01]  /*2d70*/  STG.E.U16 desc[UR14][R8.64], R2 ;  /* 0x0000000208007986 */ /* 0x0103e2000c10150e */
[----:B------:R-:W-:Y:S02]  /*2d80*/  F2FP.F16.F32.PACK_AB R5, R17, R5 ;  /* 0x000000051105723e */ /* 0x000fe400000000ff */
[----:B0-----:R-:W-:Y:S02]  /*2d90*/  PRMT R10, R2, 0x7632, R10 ;  /* 0x00007632020a7816 */ /* 0x001fe4000000000a */
[----:B------:R-:W-:Y:S02]  /*2da0*/  PRMT R11, R23, 0x7632, R11 ;  /* 0x00007632170b7816 */ /* 0x000fe4000000000b */
[----:B-1----:R-:W-:Y:S01]  /*2db0*/  PRMT R2, R16, 0x7632, R2 ;  /* 0x0000763210027816 */ /* 0x002fe20000000002 */
[----:B------:R-:W-:Y:S01]  /*2dc0*/  STG.E.U16 desc[UR14][R8.64+0x2], R10 ;  /* 0x0000020a08007986 */ /* 0x000fe2000c10150e */
[----:B---3--:R-:W-:-:S03]  /*2dd0*/  F2FP.F16.F32.PACK_AB R34, R34, R28 ;  /* 0x0000001c2222723e */ /* 0x008fc600000000ff */
[----:B------:R-:W-:Y:S04]  /*2de0*/  STG.E.U16 desc[UR14][R8.64+0x4], R23 ;  /* 0x0000041708007986 */ /* 0x000fe8000c10150e */
[----:B------:R0:W-:Y:S01]  /*2df0*/  STG.E.U16 desc[UR14][R8.64+0x6], R11 ;  /* 0x0000060b08007986 */ /* 0x0001e2000c10150e */
[----:B------:R-:W-:-:S03]  /*2e00*/  F2FP.F16.F32.PACK_AB R3, R22, R3 ;  /* 0x000000031603723e */ /* 0x000fc600000000ff */
[----:B------:R1:W-:Y:S01]  /*2e10*/  STG.E.U16 desc[UR14][R12.64], R4 ;  /* 0x000000040c007986 */ /* 0x0003e2000c10150e */
[----:B------:R-:W-:-:S03]  /*2e20*/  UIADD3 UR6, UP0, UR9, 0x15, URZ ;  /* 0x0000001509067890 */ /* 0x000fc6000ff1e03f */
[----:B------:R3:W-:Y:S01]  /*2e30*/  STG.E.U16 desc[UR14][R12.64+0x6], R2 ;  /* 0x000006020c007986 */ /* 0x0007e2000c10150e */
[----:B0-----:R-:W-:Y:S02]  /*2e40*/  PRMT R9, R4, 0x7632, R9 ;  /* 0x0000763204097816 */ /* 0x001fe40000000009 */
[----:B------:R-:W-:Y:S02]  /*2e50*/  PRMT R8, R37, 0x7632, R8 ;  /* 0x0000763225087816 */ /* 0x000fe40000000008 */
[----:B-1----:R-:W-:Y:S01]  /*2e60*/  PRMT R4, R14, 0x7632, R4 ;  /* 0x000076320e047816 */ /* 0x002fe20000000004 */
[----:B------:R-:W-:Y:S01]  /*2e70*/  STG.E.U16 desc[UR14][R12.64+0x2], R9 ;  /* 0x000002090c007986 */ /* 0x000fe2000c10150e */
[----:B------:R-:W-:Y:S02]  /*2e80*/  F2FP.F16.F32.PACK_AB R7, R15, R7 ;  /* 0x000000070f07723e */ /* 0x000fe400000000ff */
[----:B---3--:R-:W-:Y:S01]  /*2e90*/  PRMT R2, R5, 0x7632, R2 ;  /* 0x0000763205027816 */ /* 0x008fe20000000002 */
[----:B------:R-:W-:Y:S01]  /*2ea0*/  STG.E.U16 desc[UR14][R12.64+0x4], R16 ;  /* 0x000004100c007986 */ /* 0x000fe2000c10150e */
[----:B------:R-:W-:Y:S01]  /*2eb0*/  PRMT R10, R34, 0x7632, R10 ;  /* 0x00007632220a7816 */ /* 0x000fe2000000000a */
[----:B------:R-:W-:-:S02]  /*2ec0*/  UIADD3.X UR5, URZ, UR5, URZ, UP0, !UPT ;  /* 0x000000053f057290 */ /* 0x000fc400087fe43f */
[----:B------:R-:W-:Y:S01]  /*2ed0*/  STG.E.U16 desc[UR14][R24.64], R37 ;  /* 0x0000002518007986 */ /* 0x000fe2000c10150e */
[----:B------:R-:W-:-:S03]  /*2ee0*/  UISETP.GE.U32.AND UP0, UPT, UR6, UR18, UPT ;  /* 0x000000120600728c */ /* 0x000fc6000bf06070 */
[----:B------:R-:W-:Y:S04]  /*2ef0*/  STG.E.U16 desc[UR14][R24.64+0x2], R8 ;  /* 0x0000020818007986 */ /* 0x000fe8000c10150e */
[----:B------:R-:W-:Y:S04]  /*2f00*/  STG.E.U16 desc[UR14][R24.64+0x4], R14 ;  /* 0x0000040e18007986 */ /* 0x000fe8000c10150e */
[----:B------:R0:W-:Y:S04]  /*2f10*/  STG.E.U16 desc[UR14][R24.64+0x6], R4 ;  /* 0x0000060418007986 */ /* 0x0001e8000c10150e */
[----:B------:R1:W-:Y:S01]  /*2f20*/  STG.E.U16 desc[UR14][R20.64+0x6], R2 ;  /* 0x0000060214007986 */ /* 0x0003e2000c10150e */
[----:B------:R-:W-:-:S03]  /*2f30*/  UISETP.GE.AND.EX UP0, UPT, UR5, UR10, UPT, UP0 ;  /* 0x0000000a0500728c */ /* 0x000fc6000bf06300 */
[----:B------:R3:W-:Y:S01]  /*2f40*/  STG.E.U16 desc[UR14][R20.64], R34 ;  /* 0x0000002214007986 */ /* 0x0007e2000c10150e */
[----:B0-----:R-:W-:-:S03]  /*2f50*/  PRMT R4, R3, 0x7632, R4 ;  /* 0x0000763203047816 */ /* 0x001fc60000000004 */
[----:B------:R3:W-:Y:S01]  /*2f60*/  STG.E.U16 desc[UR14][R20.64+0x2], R10 ;  /* 0x0000020a14007986 */ /* 0x0007e2000c10150e */
[----:B-1----:R-:W-:-:S03]  /*2f70*/  PRMT R2, R7, 0x7632, R2 ;  /* 0x0000763207027816 */ /* 0x002fc60000000002 */
[----:B------:R3:W-:Y:S04]  /*2f80*/  STG.E.U16 desc[UR14][R20.64+0x4], R5 ;  /* 0x0000040514007986 */ /* 0x0007e8000c10150e */
[----:B------:R3:W-:Y:S04]  /*2f90*/  STG.E.U16 desc[UR14][R18.64+0x4], R3 ;  /* 0x0000040312007986 */ /* 0x0007e8000c10150e */
[----:B------:R3:W-:Y:S01]  /*2fa0*/  STG.E.U16 desc[UR14][R18.64+0x6], R4 ;  /* 0x0000060412007986 */ /* 0x0007e2000c10150e */
[----:B------:R-:W-:Y:S01]  /*2fb0*/  PLOP3.LUT P0, PT, PT, PT, UP0, 0x80, 0x0 ;  /* 0x000000000000781c */ /* 0x000fe20003f0f008 */
[----:B------:R-:W-:Y:S01]  /*2fc0*/  ULOP3.LUT UR4, UR4, 0x1, URZ, 0x3c, !UPT ;  /* 0x0000000104047892 */ /* 0x000fe2000f8e3c3f */
[----:B------:R-:W-:Y:S01]  /*2fd0*/  UMOV UR9, UR6 ;  /* 0x0000000600097c82 */ /* 0x000fe20008000000 */
[----:B--2---:R-:W-:-:S02]  /*2fe0*/  F2FP.F16.F32.PACK_AB R0, R0, R33 ;  /* 0x000000210000723e */ /* 0x004fc400000000ff */
[----:B------:R-:W-:Y:S02]  /*2ff0*/  F2FP.F16.F32.PACK_AB R6, R6, R32 ;  /* 0x000000200606723e */ /* 0x000fe400000000ff */
        /* <DEDUP_REMOVED lines=10> */
.L_x_3775:
        /* <DEDUP_REMOVED lines=14> */
.L_x_3966:


//--------------------- .text._ZN13group_norm_v214gn_cuda_kernelI6__halfLi480ELi1ELi32ELi60ELi256ELb0ELi32ELi960ELi960ELi4ELb1ELi18ELb0ELb0ENS_16CompileConditionILi900EEEEEvPT_PKS4_S7_S7_flPfS8_Pj --------------------------
	.section	.text._ZN13group_norm_v214gn_cuda_kernelI6__halfLi480ELi1ELi32ELi60ELi256ELb0ELi32ELi960ELi960ELi4ELb1ELi18ELb0ELb0ENS_16CompileConditionILi900EEEEEvPT_PKS4_S7_S7_flPfS8_Pj,"ax",@progbits
	.align	128
        .global         _ZN13group_norm_v214gn_cuda_kernelI6__halfLi480ELi1ELi32ELi60ELi256ELb0ELi32ELi960ELi960ELi4ELb1ELi18ELb0ELb0ENS_16CompileConditionILi900EEEEEvPT_PKS4_S7_S7_flPfS8_Pj
        .type           _ZN13group_norm_v214gn_cuda_kernelI6__halfLi480ELi1ELi32ELi60ELi256ELb0ELi32ELi960ELi960ELi4ELb1ELi18ELb0ELb0ENS_16CompileConditionILi900EEEEEvPT_PKS4_S7_S7_flPfS8_Pj,@function
        .size           _ZN13group_norm_v214gn_cuda_kernelI6__halfLi480ELi1ELi32ELi60ELi256ELb0ELi32ELi960ELi960ELi4ELb1ELi18ELb0ELb0ENS_16CompileConditionILi900EEEEEvPT_PKS4_S7_S7_flPfS8_Pj,(.L_x_3967 - _ZN13group_norm_v214gn_cuda_kernelI6__halfLi480ELi1ELi32ELi60ELi256ELb0ELi32ELi960ELi960ELi4ELb1ELi18ELb0ELb0ENS_16CompileConditionILi900EEEEEvPT_PKS4_S7_S7_flPfS8_Pj)
        .other          _ZN13group_norm_v214gn_cuda_kernelI6__halfLi480ELi1ELi32ELi60ELi256ELb0ELi32ELi960ELi960ELi4ELb1ELi18ELb0ELb0ENS_16CompileConditionILi900EEEEEvPT_PKS4_S7_S7_flPfS8_Pj,@"STO_CUDA_ENTRY STV_DEFAULT"
_ZN13group_norm_v214gn_cuda_kernelI6__halfLi480ELi1ELi32ELi60ELi256ELb0ELi32ELi960ELi960ELi4ELb1ELi18ELb0ELb0ENS_16CompileConditionILi900EEEEEvPT_PKS4_S7_S7_flPfS8_Pj:
.text._ZN13group_norm_v214gn_cuda_kernelI6__halfLi480ELi1ELi32ELi60ELi256ELb0ELi32ELi960ELi960ELi4ELb1ELi18ELb0ELb0ENS_16CompileConditionILi900EEEEEvPT_PKS4_S7_S7_flPfS8_Pj:
        /* <DEDUP_REMOVED lines=12> */
[----:B------:R-:W-:Y:S01]  /*00c0*/  ULOP3.LUT UR5, UR11, 0x1, URZ, 0xc0, !UPT ;  /* 0x000000010b057892 */ /* 0x000fe2000f8ec03f */
[----:B------:R-:W2:Y:S01]  /*00d0*/  S2R R0, SR_CTAID.X ;  /* 0x0000000000007919 */ /* 0x000ea20000002500 */
[----:B------:R-:W-:Y:S02]  /*00e0*/  USHF.L.U32 UR6, UR11, 0x4, URZ ;  /* 0x000000040b067899 */ /* 0x000fe4000800063f */
[----:B------:R-:W-:Y:S02]  /*00f0*/  UIMAD UR5, UR5, 0x3c0, URZ ;  /* 0x000003c0050578a4 */ /* 0x000fe4000f8e023f */
[----:B------:R-:W-:Y:S01]  /*0100*/  ULOP3.LUT UR9, UR6, 0x10, URZ, 0xc0, !UPT ;  /* 0x0000001006097892 */ /* 0x000fe2000f8ec03f */
[----:B------:R-:W-:-:S03]  /*0110*/  ULDC.64 UR12, c[0x0][0x240] ;  /* 0x00009000000c7ab9 */ /* 0x000fc60000000a00 */
[----:B------:R-:W-:Y:S02]  /*0120*/  MOV R6, UR5 ;  /* 0x0000000500067c02 */ /* 0x000fe40008000f00 */
[----:B------:R-:W-:Y:S02]  /*0130*/  IADD3 R8, RZ, -UR9, RZ ;  /* 0x80000009ff087c10 */ /* 0x000fe4000fffe0ff */
        /* <DEDUP_REMOVED lines=16> */
[----:B------:R-:W-:-:S02]  /*0240*/  SHF.L.U32 R9, R3, 0x3, RZ ;  /* 0x0000000303097819 */ /* 0x000fc400000006ff */
[----:B------:R-:W-:Y:S01]  /*0250*/  IADD3 R5, R3, UR9, RZ ;  /* 0x0000000903057c10 */ /* 0x000fe2000fffe0ff */
[C---:B------:R-:W-:Y:S01]  /*0260*/  IMAD R4, R2.reuse, 0x18, R19 ;  /* 0x0000001802047824 */ /* 0x040fe200078e0213 */
[----:B------:R-:W-:Y:S02]  /*0270*/  LOP3.LUT R0, R9, 0xfffffff8, R0, 0xe2, !PT ;  /* 0xfffffff809007812 */ /* 0x000fe400078ee200 */
[----:B------:R-:W-:Y:S01]  /*0280*/  LEA R3, R2, UR5, 0x2 ;  /* 0x0000000502037c11 */ /* 0x000fe2000f8e10ff */
[----:B------:R-:W-:Y:S01]  /*0290*/  IMAD R5, R5, 0x3c, -R6 ;  /* 0x0000003c05057824 */ /* 0x000fe200078e0a06 */
[----:B------:R-:W-:Y:S01]  /*02a0*/  ISETP.GT.U32.OR P0, PT, R108, 0xf, P0 ;  /* 0x0000000f6c00780c */ /* 0x000fe20000704470 */
[----:B------:R0:W-:Y:S01]  /*02b0*/  STL [R1+0x4], R0 ;  /* 0x0000040001007387 */ /* 0x0001e20000100800 */
[----:B------:R-:W-:Y:S01]  /*02c0*/  UMOV UR5, URZ ;  /* 0x0000003f00057c82 */ /* 0x000fe20008000000 */
[----:B------:R-:W-:Y:S01]  /*02d0*/  IMAD.WIDE.U32 R2, R3, -0x77777777, RZ ;  /* 0x8888888903027825 */ /* 0x000fe200078e00ff */
[----:B------:R-:W-:-:S02]  /*02e0*/  MOV R2, R8 ;  /* 0x0000000800027202 */ /* 0x000fc40000000f00 */
[----:B------:R-:W-:Y:S02]  /*02f0*/  IADD3 R6, R5, 0x8, RZ ;  /* 0x0000000805067810 */ /* 0x000fe40007ffe0ff */
[----:B------:R-:W-:Y:S02]  /*0300*/  LEA.HI R2, R3, R2, RZ, 0x1b ;  /* 0x0000000203027211 */ /* 0x000fe400078fd8ff */
[----:B------:R-:W-:Y:S02]  /*0310*/  SHF.L.U32 R3, R108, 0x3, RZ ;  /* 0x000000036c037819 */ /* 0x000fe400000006ff */
[----:B0-----:R-:W-:Y:S02]  /*0320*/  LEA R0, R7, R4, 0x3 ;  /* 0x0000000407007211 */ /* 0x001fe400078e18ff */
[----:B------:R-:W-:Y:S02]  /*0330*/  LOP3.LUT R3, R3, 0x8, RZ, 0xc0, !PT ;  /* 0x0000000803037812 */ /* 0x000fe400078ec0ff */
[C---:B------:R-:W-:Y:S01]  /*0340*/  IADD3 R4, R5.reuse, 0x4, RZ ;  /* 0x0000000405047810 */ /* 0x040fe20007ffe0ff */
[----:B------:R0:W-:Y:S01]  /*0350*/  STL [R1+0x8], R0 ;  /* 0x0000080001007387 */ /* 0x0001e20000100800 */
[----:B------:R-:W-:-:S02]  /*0360*/  IADD3 R7, R5, 0xc, RZ ;  /* 0x0000000c05077810 */ /* 0x000fc40007ffe0ff */
[C---:B------:R-:W-:Y:S02]  /*0370*/  IADD3 R8, R5.reuse, 0x10, RZ ;  /* 0x0000001005087810 */ /* 0x040fe40007ffe0ff */
[C---:B------:R-:W-:Y:S02]  /*0380*/  IADD3 R9, R5.reuse, 0x14, RZ ;  /* 0x0000001405097810 */ /* 0x040fe40007ffe0ff */
[C---:B------:R-:W-:Y:S02]  /*0390*/  IADD3 R10, R5.reuse, 0x18, RZ ;  /* 0x00000018050a7810 */ /* 0x040fe40007ffe0ff */
[C---:B------:R-:W-:Y:S02]  /*03a0*/  IADD3 R11, R5.reuse, 0x1c, RZ ;  /* 0x0000001c050b7810 */ /* 0x040fe40007ffe0ff */
[----:B0-----:R-:W-:Y:S02]  /*03b0*/  SHF.R.S32.HI R0, RZ, 0x2, R5 ;  /* 0x00000002ff007819 */ /* 0x001fe40000011405 */
[----:B------:R-:W-:-:S02]  /*03c0*/  IADD3 R12, R5, 0x20, RZ ;  /* 0x00000020050c7810 */ /* 0x000fc40007ffe0ff */
[C---:B------:R-:W-:Y:S01]  /*03d0*/  IADD3 R13, R5.reuse, 0x24, RZ ;  /* 0x00000024050d7810 */ /* 0x040fe20007ffe0ff */
[----:B------:R-:W-:Y:S01]  /*03e0*/  IMAD R0, R0, 0x18, R19 ;  /* 0x0000001800007824 */ /* 0x000fe200078e0213 */
[C---:B------:R-:W-:Y:S02]  /*03f0*/  IADD3 R14, R5.reuse, 0x28, RZ ;  /* 0x00000028050e7810 */ /* 0x040fe40007ffe0ff */
[C---:B------:R-:W-:Y:S02]  /*0400*/  IADD3 R15, R5.reuse, 0x2c, RZ ;  /* 0x0000002c050f7810 */ /* 0x040fe40007ffe0ff */
[----:B------:R-:W-:Y:S02]  /*0410*/  IADD3 R125, R0, R3, RZ ;  /* 0x00000003007d7210 */ /* 0x000fe40007ffe0ff */
[----:B------:R-:W-:Y:S02]  /*0420*/  LEA R0, R2, UR8, 0x3 ;  /* 0x0000000802007c11 */ /* 0x000fe4000f8e18ff */
[----:B------:R-:W-:-:S02]  /*0430*/  IADD3 R16, R5, 0x30, RZ ;  /* 0x0000003005107810 */ /* 0x000fc40007ffe0ff */
[C---:B------:R-:W-:Y:S01]  /*0440*/  IADD3 R17, R5.reuse, 0x34, RZ ;  /* 0x0000003405117810 */ /* 0x040fe20007ffe0ff */
[----:B------:R0:W-:Y:S01]  /*0450*/  STL [R1], R0 ;  /* 0x0000000001007387 */ /* 0x0001e20000100800 */
[----:B------:R-:W-:Y:S02]  /*0460*/  IADD3 R5, R5, 0x38, RZ ;  /* 0x0000003805057810 */ /* 0x000fe40007ffe0ff */
[----:B------:R-:W-:Y:S02]  /*0470*/  SHF.R.S32.HI R4, RZ, 0x2, R4 ;  /* 0x00000002ff047819 */ /* 0x000fe40000011404 */
[----:B------:R-:W-:Y:S02]  /*0480*/  SHF.R.S32.HI R6, RZ, 0x2, R6 ;  /* 0x00000002ff067819 */ /* 0x000fe40000011406 */
        /* <DEDUP_REMOVED lines=43> */
.L_x_3782:
        /* <DEDUP_REMOVED lines=38> */
[----:B------:R-:W5:Y:S01]  /*09a0*/  LDG.E.64.CONSTANT R20, desc[UR12][R20.64] ;  /* 0x0000000c14147981 */ /* 0x000f62000c1e9b00 */
        /* <DEDUP_REMOVED lines=79> */
[----:B------:R-:W-:Y:S01]  /*0ea0*/  LOP3.LUT P2, RZ, R108, 0xffffffe1, RZ, 0xc0, !PT ;  /* 0xffffffe16cff7812 */ /* 0x000fe2000784c0ff */
[--C-:B---3--:R-:W-:Y:S02]  /*0eb0*/  HADD2.F32 R0, -RZ, R28.reuse.H0_H0 ;  /* 0x2000001cff007230 */ /* 0x108fe40000004100 */
        /* <DEDUP_REMOVED lines=21> */
[--C-:B-----5:R-:W-:Y:S02]  /*1010*/  HADD2.F32 R81, -RZ, R20.reuse.H0_H0 ;  /* 0x20000014ff517230 */ /* 0x120fe40000004100 */
        /* <DEDUP_REMOVED lines=11> */
[----:B--2---:R-:W-:-:S02]  /*10d0*/  HADD2.F32 R77, -RZ, R18.H0_H0 ;  /* 0x20000012ff4d7230 */ /* 0x004fc40000004100 */
        /* <DEDUP_REMOVED lines=152> */
[----:B------:R-:W-:Y:S01]  /*1a60*/  HADD2.F32 R75, -RZ, R65.H1_H1 ;  /* 0x30000041ff4b7230 */ /* 0x000fe20000004100 */
[----:B------:R-:W-:Y:S01]  /*1a70*/  SHF.L.U32 R61, R60, 0x1, RZ ;  /* 0x000000013c3d7819 */ /* 0x000fe200000006ff */
[----:B------:R-:W-:Y:S01]  /*1a80*/  FFMA.FTZ R64, R73, R73, R64 ;  /* 0x0000004949407223 */ /* 0x000fe20000010040 */
[----:B------:R-:W-:-:S03]  /*1a90*/  FADD.FTZ R62, R62, R73 ;  /* 0x000000493e3e7221 */ /* 0x000fc60000010000 */
[----:B------:R-:W-:Y:S01]  /*1aa0*/  FFMA.FTZ R63, R75, R75, R64 ;  /* 0x0000004b4b3f7223 */ /* 0x000fe20000010040 */
[----:B------:R-:W-:Y:S01]  /*1ab0*/  FADD.FTZ R62, R62, R75 ;  /* 0x0000004b3e3e7221 */ /* 0x000fe20000010000 */
[----:B------:R-:W-:Y:S02]  /*1ac0*/  SHF.R.U32.HI R64, RZ, 0x1f, R60 ;  /* 0x0000001fff407819 */ /* 0x000fe4000001163c */
[C---:B------:R-:W-:Y:S02]  /*1ad0*/  IADD3 R60, P4, R61.reuse, UR16, RZ ;  /* 0x000000103d3c7c10 */ /* 0x040fe4000ff9e0ff */
[----:B------:R0:W-:Y:S01]  /*1ae0*/  STS.64 [R106], R62 ;  /* 0x0000003e6a007388 */ /* 0x0001e20000000a00 */
[----:B------:R-:W-:Y:S01]  /*1af0*/  BAR.SYNC.DEFER_BLOCKING 0x0 ;  /* 0x0000000000007b1d */ /* 0x000fe20000010000 */
[----:B0-----:R-:W-:Y:S02]  /*1b00*/  IADD3 R62, P3, R61, UR14, RZ ;  /* 0x0000000e3d3e7c10 */ /* 0x001fe4000ff7e0ff */
[----:B------:R-:W-:-:S02]  /*1b10*/  IADD3.X R61, R64, UR17, RZ, P4, !PT ;  /* 0x00000011403d7c10 */ /* 0x000fc4000a7fe4ff */
[----:B------:R-:W-:Y:S02]  /*1b20*/  IADD3.X R63, R64, UR15, RZ, P3, !PT ;  /* 0x0000000f403f7c10 */ /* 0x000fe40009ffe4ff */
[----:B------:R-:W-:Y:S01]  /*1b30*/  CS2R R64, SRZ ;  /* 0x0000000000407805 */ /* 0x000fe2000001ff00 */
[----:B------:R-:W-:Y:S06]  /*1b40*/  @P1 BRA `(.L_x_3777) ;  /* 0x0000000000b41947 */ /* 0x000fec0003800000 */
        /* <DEDUP_REMOVED lines=45> */
.L_x_3777:
[----:B------:R-:W-:Y:S05]  /*1e20*/  BSYNC B0 ;  /* 0x0000000000007941 */ /* 0x000fea0003800000 */
.L_x_3776:
[----:B------:R-:W0:Y:S01]  /*1e30*/  @!P2 LDC R66, c[0x0][0x10] ;  /* 0x00000400ff42ab82 */ /* 0x000e220000000800 */
[----:B------:R-:W-:Y:S01]  /*1e40*/  MOV R106, UR4 ;  /* 0x00000004006a7c02 */ /* 0x000fe20008000f00 */
[----:B------:R-:W1:Y:S06]  /*1e50*/  SHFL.BFLY PT, R67, R64, 0x1, 0x1f ;  /* 0x0c201f0040437f89 */ /* 0x000e6c00000e0000 */
[----:B------:R-:W2:Y:S01]  /*1e60*/  @!P2 LDC.64 R118, c[0x0][0x248] ;  /* 0x00009200ff76ab82 */ /* 0x000ea20000000a00 */
[----:B0-----:R-:W-:Y:S02]  /*1e70*/  @!P2 IMAD R66, R66, R106, UR11 ;  /* 0x0000000b4242ae24 */ /* 0x001fe4000f8e026a */
[----:B------:R-:W3:Y:S01]  /*1e80*/  LDL R106, [R1+0x4] ;  /* 0x00000400016a7983 */ /* 0x000ee20000100800 */
[----:B------:R-:W-:Y:S01]  /*1e90*/  ISETP.GT.U32.AND P1, PT, R108, 0x7f, PT ;  /* 0x0000007f6c00780c */ /* 0x000fe20003f24070 */
[----:B-1----:R-:W-:-:S02]  /*1ea0*/  FADD.FTZ R64, R67, R64 ;  /* 0x0000004043407221 */ /* 0x002fc40000010000 */
[----:B------:R-:W0:Y:S02]  /*1eb0*/  SHFL.BFLY PT, R107, R65, 0x1, 0x1f ;  /* 0x0c201f00416b7f89 */ /* 0x000e2400000e0000 */
[----:B0-----:R-:W-:Y:S01]  /*1ec0*/  FADD.FTZ R65, R107, R65 ;  /* 0x000000416b417221 */ /* 0x001fe20000010000 */
[----:B------:R-:W-:Y:S02]  /*1ed0*/  MOV R107, UR4 ;  /* 0x00000004006b7c02 */ /* 0x000fe40008000f00 */
[----:B---3--:R-:W-:-:S05]  /*1ee0*/  @!P2 LEA R66, R66, R106, 0x7 ;  /* 0x0000006a4242a211 */ /* 0x008fca00078e38ff */
[----:B------:R-:W0:Y:S01]  /*1ef0*/  @!P1 LDC R106, c[0x0][0x10] ;  /* 0x00000400ff6a9b82 */ /* 0x000e220000000800 */
[----:B------:R-:W-:-:S05]  /*1f00*/  @!P2 SHF.L.U32 R66, R66, 0x1, RZ ;  /* 0x000000014242a819 */ /* 0x000fca00000006ff */
[----:B--2---:R-:W-:-:S05]  /*1f10*/  @!P2 IMAD.WIDE.U32 R66, R66, 0x4, R118 ;  /* 0x000000044242a825 */ /* 0x004fca00078e0076 */
[----:B------:R1:W-:Y:S01]  /*1f20*/  @!P2 STG.E.64 desc[UR12][R66.64], R64 ;  /* 0x000000404200a986 */ /* 0x0003e2000c101b0c */
[----:B------:R-:W-:Y:S01]  /*1f30*/  BAR.SYNC.DEFER_BLOCKING 0x0 ;  /* 0x0000000000007b1d */ /* 0x000fe20000010000 */
[----:B------:R-:W-:Y:S01]  /*1f40*/  ISETP.NE.AND P2, PT, R108, RZ, PT ;  /* 0x000000ff6c00720c */ /* 0x000fe20003f45270 */
[----:B0-----:R-:W-:-:S12]  /*1f50*/  @!P1 IMAD R106, R106, R107, UR11 ;  /* 0x0000000b6a6a9e24 */ /* 0x001fd8000f8e026b */
[----:B-1----:R-:W-:Y:S05]  /*1f60*/  @P2 BRA `(.L_x_3778) ;  /* 0x0000000000442947 */ /* 0x002fea0003800000 */
        /* <DEDUP_REMOVED lines=9> */
.L_x_3779:
        /* <DEDUP_REMOVED lines=8> */
.L_x_3778:
[----:B------:R-:W0:Y:S01]  /*2080*/  @!P1 LDC.64 R64, c[0x0][0x248] ;  /* 0x00009200ff409b82 */ /* 0x000e220000000a00 */
[----:B------:R-:W-:Y:S05]  /*2090*/  WARPSYNC.ALL ;  /* 0x0000000000007948 */ /* 0x000fea0003800000 */
[C---:B------:R-:W-:Y:S01]  /*20a0*/  @!P1 LOP3.LUT R67, R108.reuse, 0x7ffffff8, RZ, 0xc0, !PT ;  /* 0x7ffffff86c439812 */ /* 0x040fe200078ec0ff */
[----:B------:R-:W5:Y:S01]  /*20b0*/  LDG.E.64.CONSTANT R62, desc[UR12][R62.64] ;  /* 0x0000000c3e3e7981 */ /* 0x000f62000c1e9b00 */
[----:B------:R-:W-:Y:S02]  /*20c0*/  @!P1 LOP3.LUT R66, R108, 0x7, RZ, 0xc0, !PT ;  /* 0x000000076c429812 */ /* 0x000fe400078ec0ff */
[----:B------:R-:W-:Y:S01]  /*20d0*/  @!P1 LEA R67, R106, R67, 0x7 ;  /* 0x000000436a439211 */ /* 0x000fe200078e38ff */
[----:B------:R-:W5:Y:S03]  /*20e0*/  LDG.E.64.CONSTANT R60, desc[UR12][R60.64] ;  /* 0x0000000c3c3c7981 */ /* 0x000f66000c1e9b00 */
[----:B------:R-:W-:-:S04]  /*20f0*/  @!P1 IADD3 R66, R67, R66, RZ ;  /* 0x0000004243429210 */ /* 0x000fc80007ffe0ff */
[----:B------:R-:W-:-:S05]  /*2100*/  @!P1 SHF.L.U32 R67, R66, 0x1, RZ ;  /* 0x0000000142439819 */ /* 0x000fca00000006ff */
[----:B0-----:R-:W-:Y:S01]  /*2110*/  @!P1 IMAD.WIDE.U32 R64, R67, 0x4, R64 ;  /* 0x0000000443409825 */ /* 0x001fe200078e0040 */
[----:B------:R-:W-:Y:S06]  /*2120*/  BAR.SYNC.DEFER_BLOCKING 0x0 ;  /* 0x0000000000007b1d */ /* 0x000fec0000010000 */
[----:B------:R-:W2:Y:S01]  /*2130*/  @!P1 LDG.E.64 R64, desc[UR12][R64.64] ;  /* 0x0000000c40409981 */ /* 0x000ea2000c1e1b00 */
[----:B------:R-:W-:Y:S01]  /*2140*/  CS2R R66, SRZ ;  /* 0x0000000000427805 */ /* 0x000fe2000001ff00 */
[----:B------:R-:W-:Y:S01]  /*2150*/  BSSY B0, `(.L_x_3780) ;  /* 0x0000024000007945 */ /* 0x000fe20003800000 */
[----:B--2---:R-:W-:Y:S01]  /*2160*/  @!P1 FADD.FTZ R67, RZ, R64 ;  /* 0x00000040ff439221 */ /* 0x004fe20000010000 */
[----:B------:R-:W-:-:S04]  /*2170*/  @!P1 FADD.FTZ R66, RZ, R65 ;  /* 0x00000041ff429221 */ /* 0x000fc80000010000 */
[----:B------:R-:W0:Y:S04]  /*2180*/  SHFL.BFLY PT, R106, R67, 0x4, 0x1f ;  /* 0x0c801f00436a7f89 */ /* 0x000e2800000e0000 */
[----:B------:R-:W1:Y:S01]  /*2190*/  SHFL.BFLY PT, R107, R66, 0x4, 0x1f ;  /* 0x0c801f00426b7f89 */ /* 0x000e6200000e0000 */
[----:B0-----:R-:W-:Y:S01]  /*21a0*/  FADD.FTZ R106, R106, R67 ;  /* 0x000000436a6a7221 */ /* 0x001fe20000010000 */
[----:B-1----:R-:W-:-:S04]  /*21b0*/  FADD.FTZ R118, R107, R66 ;  /* 0x000000426b767221 */ /* 0x002fc80000010000 */
[----:B------:R-:W0:Y:S04]  /*21c0*/  SHFL.BFLY PT, R107, R106, 0x2, 0x1f ;  /* 0x0c401f006a6b7f89 */ /* 0x000e2800000e0000 */
        /* <DEDUP_REMOVED lines=16> */
[----:B0-----:R-:W-:Y:S01]  /*22d0*/  MOV R64, UR10 ;  /* 0x0000000a00407c02 */ /* 0x001fe20008000f00 */
        /* <DEDUP_REMOVED lines=11> */
.L_x_3781:
[----:B------:R-:W-:Y:S05]  /*2390*/  BSYNC B0 ;  /* 0x0000000000007941 */ /* 0x000fea0003800000 */
.L_x_3780:
[----:B01----:R-:W2:Y:S01]  /*23a0*/  LDL R66, [R1] ;  /* 0x0000000001427983 */ /* 0x003ea20000100800 */
[----:B------:R-:W-:Y:S01]  /*23b0*/  ULDC UR9, c[0x0][0x230] ;  /* 0x00008c0000097ab9 */ /* 0x000fe20000000800 */
[----:B------:R-:W-:Y:S01]  /*23c0*/  ULDC.64 UR14, c[0x0][0x210] ;  /* 0x00008400000e7ab9 */ /* 0x000fe20000000a00 */
[----:B------:R-:W-:Y:S01]  /*23d0*/  UIADD3 UR10, UP0, UR10, 0x9, URZ ;  /* 0x000000090a0a7890 */ /* 0x000fe2000ff1e03f */
[C---:B------:R-:W-:Y:S01]  /*23e0*/  LEA R64, P1, R72.reuse, UR14, 0x1 ;  /* 0x0000000e48407c11 */ /* 0x040fe2000f8208ff */
[----:B------:R-:W-:Y:S02]  /*23f0*/  ULOP3.LUT UR4, UR4, 0x1, URZ, 0x3c, !UPT ;  /* 0x0000000104047892 */ /* 0x000fe4000f8e3c3f */
[----:B------:R-:W-:Y:S01]  /*2400*/  UIADD3.X UR5, URZ, UR5, URZ, UP0, !UPT ;  /* 0x000000053f057290 */ /* 0x000fe200087fe43f */
[----:B------:R-:W-:Y:S01]  /*2410*/  LEA.HI.X R65, R72, UR15, R89, 0x1, P1 ;  /* 0x0000000f48417c11 */ /* 0x000fe200088f0c59 */
[--C-:B-----5:R-:W-:Y:S02]  /*2420*/  HADD2.F32 R89, -RZ, R62.reuse.H0_H0 ;  /* 0x2000003eff597230 */ /* 0x120fe40000004100 */
[----:B------:R-:W-:Y:S01]  /*2430*/  HADD2.F32 R62, -RZ, R62.H1_H1 ;  /* 0x3000003eff3e7230 */ /* 0x000fe20000004100 */
[----:B--2---:R-:W0:Y:S02]  /*2440*/  LDS.64 R66, [R66] ;  /* 0x0000000042427984 */ /* 0x004e240000000a00 */
[----:B0-----:R-:W-:Y:S01]  /*2450*/  FADD.FTZ R67, R67, UR9 ;  /* 0x0000000943437e21 */ /* 0x001fe20008010000 */
[--C-:B------:R-:W-:Y:S01]  /*2460*/  FADD.FTZ R0, R0, -R66.reuse ;  /* 0x8000004200007221 */ /* 0x100fe20000010000 */
[----:B------:R-:W-:Y:S01]  /*2470*/  FADD.FTZ R72, R88, -R66 ;  /* 0x8000004258487221 */ /* 0x000fe20000010000 */
[----:B------:R-:W-:-:S02]  /*2480*/  HADD2.F32 R88, -RZ, R60.H0_H0 ;  /* 0x2000003cff587230 */ /* 0x000fc40000004100 */
[--C-:B------:R-:W-:Y:S01]  /*2490*/  FADD.FTZ R87, R87, -R66.reuse ;  /* 0x8000004257577221 */ /* 0x100fe20000010000 */
[----:B------:R-:W-:Y:S01]  /*24a0*/  HADD2.F32 R60, -RZ, R60.H1_H1 ;  /* 0x3000003cff3c7230 */ /* 0x000fe20000004100 */
        /* <DEDUP_REMOVED lines=18> */
[----:B------:R-:W-:Y:S01]  /*25d0*/  FMUL.FTZ R119, R67, R72 ;  /* 0x0000004843777220 */ /* 0x000fe20000410000 */
[----:B------:R-:W-:-:S02]  /*25e0*/  HADD2.F32 R72, -RZ, R61.H0_H0 ;  /* 0x2000003dff487230 */ /* 0x000fc40000004100 */
[----:B------:R-:W-:Y:S01]  /*25f0*/  FMUL.FTZ R87, R67, R87 ;  /* 0x0000005743577220 */ /* 0x000fe20000410000 */
[----:B------:R-:W-:Y:S01]  /*2600*/  FFMA.FTZ R107, R107, R89, R88 ;  /* 0x000000596b6b7223 */ /* 0x000fe20000010058 */
[----:B------:R-:W-:Y:S01]  /*2610*/  FFMA.FTZ R0, R119, R62, R60 ;  /* 0x0000003e77007223 */ /* 0x000fe2000001003c */
[----:B------:R-:W-:Y:S02]  /*2620*/  HADD2.F32 R61, -RZ, R61.H1_H1 ;  /* 0x3000003dff3d7230 */ /* 0x000fe40000004100 */
[C---:B------:R-:W-:Y:S01]  /*2630*/  FMUL.FTZ R86, R67.reuse, R86 ;  /* 0x0000005643567220 */ /* 0x040fe20000410000 */
[C---:B------:R-:W-:Y:S01]  /*2640*/  FMUL.FTZ R19, R67.reuse, R19 ;  /* 0x0000001343137220 */ /* 0x040fe20000410000 */
[C---:B------:R-:W-:Y:S01]  /*2650*/  FMUL.FTZ R23, R67.reuse, R23 ;  /* 0x0000001743177220 */ /* 0x040fe20000410000 */
[----:B------:R-:W-:Y:S01]  /*2660*/  F2FP.F16.F32.PACK_AB R107, R0, R107 ;  /* 0x0000006b006b723e */ /* 0x000fe200000000ff */
[--C-:B------:R-:W-:Y:S02]  /*2670*/  HADD2.F32 R0, -RZ, R63.reuse.H0_H0 ;  /* 0x2000003fff007230 */ /* 0x100fe40000004100 */
[----:B------:R-:W-:Y:S01]  /*2680*/  FMUL.FTZ R27, R67, R27 ;  /* 0x0000001b431b7220 */ /* 0x000fe20000410000 */
[----:B------:R-:W-:Y:S01]  /*2690*/  HADD2.F32 R63, -RZ, R63.H1_H1 ;  /* 0x3000003fff3f7230 */ /* 0x000fe20000004100 */
[----:B------:R-:W-:Y:S01]  /*26a0*/  PRMT R106, R107, 0x7632, R106 ;  /* 0x000076326b6a7816 */ /* 0x000fe2000000006a */
[----:B------:R0:W-:Y:S01]  /*26b0*/  STG.E.U16 desc[UR12][R64.64], R107 ;  /* 0x0000006b40007986 */ /* 0x0001e2000c10150c */
[----:B------:R-:W-:Y:S01]  /*26c0*/  FFMA.FTZ R87, R87, R0, R72 ;  /* 0x0000000057577223 */ /* 0x000fe20000010048 */
[C---:B------:R-:W-:Y:S01]  /*26d0*/  FMUL.FTZ R31, R67.reuse, R31 ;  /* 0x0000001f431f7220 */ /* 0x040fe20000410000 */
[----:B------:R-:W-:Y:S01]  /*26e0*/  FFMA.FTZ R86, R86, R63, R61 ;  /* 0x0000003f56567223 */ /* 0x000fe2000001003d */
[----:B------:R1:W-:Y:S01]  /*26f0*/  STG.E.U16 desc[UR12][R64.64+0x2], R106 ;  /* 0x0000026a40007986 */ /* 0x0003e2000c10150c */
[C---:B------:R-:W-:Y:S01]  /*2700*/  FMUL.FTZ R35, R67.reuse, R35 ;  /* 0x0000002343237220 */ /* 0x040fe20000410000 */
[C---:B------:R-:W-:Y:S01]  /*2710*/  FMUL.FTZ R39, R67.reuse, R39 ;  /* 0x0000002743277220 */ /* 0x040fe20000410000 */
[C---:B------:R-:W-:Y:S01]  /*2720*/  FMUL.FTZ R85, R67.reuse, R85 ;  /* 0x0000005543557220 */ /* 0x040fe20000410000 */
[----:B------:R-:W-:Y:S01]  /*2730*/  F2FP.F16.F32.PACK_AB R87, R86, R87 ;  /* 0x000000575657723e */ /* 0x000fe200000000ff */
[C---:B------:R-:W-:Y:S01]  /*2740*/  FMUL.FTZ R81, R67.reuse, R81 ;  /* 0x0000005143517220 */ /* 0x040fe20000410000 */
[C---:B------:R-:W-:Y:S01]  /*2750*/  FMUL.FTZ R118, R67.reuse, R59 ;  /* 0x0000003b43767220 */ /* 0x040fe20000410000 */
[----:B------:R-:W-:Y:S01]  /*2760*/  FMUL.FTZ R119, R67, R70 ;  /* 0x0000004643777220 */ /* 0x000fe20000410000 */
[----:B------:R-:W-:Y:S01]  /*2770*/  PRMT R86, R87, 0x7632, R86 ;  /* 0x0000763257567816 */ /* 0x000fe20000000056 */
[----:B------:R2:W-:Y:S01]  /*2780*/  STG.E.U16 desc[UR12][R64.64+0x4], R87 ;  /* 0x0000045740007986 */ /* 0x0005e2000c10150c */
[C---:B0-----:R-:W-:Y:S01]  /*2790*/  FMUL.FTZ R107, R67.reuse, R55 ;  /* 0x00000037436b7220 */ /* 0x041fe20000410000 */
[--C-:B------:R-:W-:Y:S01]  /*27a0*/  FADD.FTZ R24, R24, -R66.reuse ;  /* 0x8000004218187221 */ /* 0x100fe20000010000 */
[C---:B-1----:R-:W-:Y:S01]  /*27b0*/  FMUL.FTZ R106, R67.reuse, R51 ;  /* 0x00000033436a7220 */ /* 0x042fe20000410000 */
[----:B------:R0:W-:Y:S01]  /*27c0*/  STG.E.U16 desc[UR12][R64.64+0x6], R86 ;  /* 0x0000065640007986 */ /* 0x0001e2000c10150c */
[--C-:B------:R-:W-:Y:S01]  /*27d0*/  FADD.FTZ R28, R28, -R66.reuse ;  /* 0x800000421c1c7221 */ /* 0x100fe20000010000 */
[--C-:B------:R-:W-:Y:S01]  /*27e0*/  FADD.FTZ R32, R32, -R66.reuse ;  /* 0x8000004220207221 */ /* 0x100fe20000010000 */
[--C-:B------:R-:W-:Y:S01]  /*27f0*/  FADD.FTZ R36, R36, -R66.reuse ;  /* 0x8000004224247221 */ /* 0x100fe20000010000 */
[--C-:B------:R-:W-:Y:S01]  /*2800*/  FADD.FTZ R40, R40, -R66.reuse ;  /* 0x8000004228287221 */ /* 0x100fe20000010000 */
[--C-:B------:R-:W-:Y:S01]  /*2810*/  FADD.FTZ R84, R84, -R66.reuse ;  /* 0x8000004254547221 */ /* 0x100fe20000010000 */
[--C-:B------:R-:W-:Y:S01]  /*2820*/  FADD.FTZ R80, R80, -R66.reuse ;  /* 0x8000004250507221 */ /* 0x100fe20000010000 */
[--C-:B------:R-:W-:Y:S01]  /*2830*/  FADD.FTZ R76, R76, -R66.reuse ;  /* 0x800000424c4c7221 */ /* 0x100fe20000010000 */
[C---:B--2---:R-:W-:Y:S01]  /*2840*/  FMUL.FTZ R87, R67.reuse, R47 ;  /* 0x0000002f43577220 */ /* 0x044fe20000410000 */
[--C-:B------:R-:W-:Y:S01]  /*2850*/  FADD.FTZ R20, R20, -R66.reuse ;  /* 0x8000004214147221 */ /* 0x100fe20000010000 */
[--C-:B------:R-:W-:Y:S01]  /*2860*/  FADD.FTZ R44, R44, -R66.reuse ;  /* 0x800000422c2c7221 */ /* 0x100fe20000010000 */
[--C-:B------:R-:W-:Y:S01]  /*2870*/  FADD.FTZ R48, R48, -R66.reuse ;  /* 0x8000004230307221 */ /* 0x100fe20000010000 */
[C---:B0-----:R-:W-:Y:S01]  /*2880*/  FMUL.FTZ R65, R67.reuse, R77 ;  /* 0x0000004d43417220 */ /* 0x041fe20000410000 */
[----:B------:R-:W-:Y:S01]  /*2890*/  FMUL.FTZ R86, R67, R43 ;  /* 0x0000002b43567220 */ /* 0x000fe20000410000 */
[--C-:B------:R-:W-:Y:S01]  /*28a0*/  FADD.FTZ R52, R52, -R66.reuse ;  /* 0x8000004234347221 */ /* 0x100fe20000010000 */
[--C-:B------:R-:W-:Y:S01]  /*28b0*/  FADD.FTZ R56, R56, -R66.reuse ;  /* 0x8000004238387221 */ /* 0x100fe20000010000 */
[--C-:B------:R-:W-:Y:S01]  /*28c0*/  FADD.FTZ R69, R69, -R66.reuse ;  /* 0x8000004245457221 */ /* 0x100fe20000010000 */
[----:B------:R-:W-:Y:S01]  /*28d0*/  FADD.FTZ R74, R74, -R66 ;  /* 0x800000424a4a7221 */ /* 0x000fe20000010000 */
        /* <DEDUP_REMOVED lines=30> */
[--C-:B------:R-:W-:Y:S01]  /*2ac0*/  FADD.FTZ R17, R17, -R66.reuse ;  /* 0x8000004211117221 */ /* 0x100fe20000010000 */
[----:B------:R-:W-:Y:S01]  /*2ad0*/  FADD.FTZ R21, R21, -R66 ;  /* 0x8000004215157221 */ /* 0x000fe20000010000 */
[C-C-:B------:R-:W-:Y:S01]  /*2ae0*/  FFMA.FTZ R69, R62.reuse, R24, R60.reuse ;  /* 0x000000183e457223 */ /* 0x140fe2000001003c */
[C-C-:B------:R-:W-:Y:S01]  /*2af0*/  FFMA.FTZ R56, R62.reuse, R28, R60.reuse ;  /* 0x0000001c3e387223 */ /* 0x140fe2000001003c */
[C-C-:B------:R-:W-:Y:S01]  /*2b00*/  FFMA.FTZ R52, R62.reuse, R32, R60.reuse ;  /* 0x000000203e347223 */ /* 0x140fe2000001003c */
[C-C-:B------:R-:W-:Y:S01]  /*2b10*/  FFMA.FTZ R48, R62.reuse, R36, R60.reuse ;  /* 0x000000243e307223 */ /* 0x140fe2000001003c */
[----:B------:R-:W-:Y:S01]  /*2b20*/  FFMA.FTZ R44, R62, R40, R60 ;  /* 0x000000283e2c7223 */ /* 0x000fe2000001003c */
        /* <DEDUP_REMOVED lines=20> */
[C---:B------:R-:W-:Y:S01]  /*2c70*/  FFMA.FTZ R24, R62.reuse, R89, R60 ;  /* 0x000000593e187223 */ /* 0x040fe2000001003c */
[----:B------:R-:W-:Y:S01]  /*2c80*/  FADD.FTZ R73, R73, -R66 ;  /* 0x8000004249497221 */ /* 0x000fe20000010000 */
        /* <DEDUP_REMOVED lines=31> */
[----:B------:R-:W-:Y:S01]  /*2e80*/  LEA R72, P1, R2, UR14, 0x1 ;  /* 0x0000000e02487c11 */ /* 0x000fe2000f8208ff */
[--C-:B------:R-:W-:Y:S01]  /*2e90*/  FADD.FTZ R107, R78, -R66.reuse ;  /* 0x800000424e6b7221 */ /* 0x100fe20000010000 */
[--C-:B------:R-:W-:Y:S01]  /*2ea0*/  FADD.FTZ R106, R82, -R66.reuse ;  /* 0x80000042526a7221 */ /* 0x100fe20000010000 */
[----:B------:R-:W-:Y:S01]  /*2eb0*/  FADD.FTZ R54, R54, -R66 ;  /* 0x8000004236367221 */ /* 0x000fe20000010000 */
[----:B------:R-:W-:Y:S01]  /*2ec0*/  LEA.HI.X R73, R2, UR15, R90, 0x1, P1 ;  /* 0x0000000f02497c11 */ /* 0x000fe200088f0c5a */
[--C-:B------:R-:W-:Y:S01]  /*2ed0*/  FADD.FTZ R58, R58, -R66.reuse ;  /* 0x800000423a3a7221 */ /* 0x100fe20000010000 */
[----:B------:R-:W-:Y:S01]  /*2ee0*/  LEA R2, P1, R3, UR14, 0x1 ;  /* 0x0000000e03027c11 */ /* 0x000fe2000f8208ff */
[----:B------:R-:W-:Y:S01]  /*2ef0*/  FMUL.FTZ R106, R67, R106 ;  /* 0x0000006a436a7220 */ /* 0x000fe20000410000 */
[--C-:B------:R-:W-:Y:S01]  /*2f00*/  FADD.FTZ R18, R18, -R66.reuse ;  /* 0x8000004212127221 */ /* 0x100fe20000010000 */
[--C-:B------:R-:W-:Y:S01]  /*2f10*/  FADD.FTZ R22, R22, -R66.reuse ;  /* 0x8000004216167221 */ /* 0x100fe20000010000 */
[----:B------:R-:W-:Y:S01]  /*2f20*/  LEA.HI.X R3, R3, UR15, R91, 0x1, P1 ;  /* 0x0000000f03037c11 */ /* 0x000fe200088f0c5b */
[----:B------:R-:W-:Y:S01]  /*2f30*/  FFMA.FTZ R106, R63, R106, R61 ;  /* 0x0000006a3f6a7223 */ /* 0x000fe2000001003d */
[----:B------:R-:W-:Y:S01]  /*2f40*/  LEA R78, P1, R4, UR14, 0x1 ;  /* 0x0000000e044e7c11 */ /* 0x000fe2000f8208ff */
[--C-:B------:R-:W-:Y:S01]  /*2f50*/  FADD.FTZ R26, R26, -R66.reuse ;  /* 0x800000421a1a7221 */ /* 0x100fe20000010000 */
[--C-:B------:R-:W-:Y:S01]  /*2f60*/  FADD.FTZ R30, R30, -R66.reuse ;  /* 0x800000421e1e7221 */ /* 0x100fe20000010000 */
[----:B------:R-:W-:Y:S01]  /*2f70*/  FADD.FTZ R34, R34, -R66 ;  /* 0x8000004222227221 */ /* 0x000fe20000010000 */
[----:B------:R-:W-:Y:S01]  /*2f80*/  LEA.HI.X R79, R4, UR15, R92, 0x1, P1 ;  /* 0x0000000f044f7c11 */ /* 0x000fe200088f0c5c */
[--C-:B------:R-:W-:Y:S01]  /*2f90*/  FADD.FTZ R38, R38, -R66.reuse ;  /* 0x8000004226267221 */ /* 0x100fe20000010000 */
[C---:B------:R-:W-:Y:S01]  /*2fa0*/  LEA R4, P1, R5.reuse, UR14, 0x1 ;  /* 0x0000000e05047c11 */ /* 0x040fe2000f8208ff */
[--C-:B------:R-:W-:Y:S01]  /*2fb0*/  FADD.FTZ R42, R42, -R66.reuse ;  /* 0x800000422a2a7221 */ /* 0x100fe20000010000 */
[----:B------:R-:W-:Y:S01]  /*2fc0*/  LEA R92, P2, R16, UR14, 0x1 ;  /* 0x0000000e105c7c11 */ /* 0x000fe2000f8408ff */
[--C-:B------:R-:W-:Y:S01]  /*2fd0*/  FADD.FTZ R46, R46, -R66.reuse ;  /* 0x800000422e2e7221 */ /* 0x100fe20000010000 */
[----:B------:R-:W-:Y:S01]  /*2fe0*/  LEA.HI.X R5, R5, UR15, R93, 0x1, P1 ;  /* 0x0000000f05057c11 */ /* 0x000fe200088f0c5d */
[----:B------:R-:W-:Y:S01]  /*2ff0*/  FADD.FTZ R50, R50, -R66 ;  /* 0x8000004232327221 */ /* 0x000fe20000010000 */
[----:B------:R-:W-:Y:S01]  /*3000*/  LEA.HI.X R93, R16, UR15, R104, 0x1, P2 ;  /* 0x0000000f105d7c11 */ /* 0x000fe200090f0c68 */
[----:B------:R-:W-:Y:S01]  /*3010*/  FMUL.FTZ R16, R67, R107 ;  /* 0x0000006b43107220 */ /* 0x000fe20000410000 */
[C---:B------:R-:W-:Y:S01]  /*3020*/  LEA R82, P1, R6.reuse, UR14, 0x1 ;  /* 0x0000000e06527c11 */ /* 0x040fe2000f8208ff */
[--C-:B------:R-:W-:Y:S01]  /*3030*/  FADD.FTZ R71, R71, -R66.reuse ;  /* 0x8000004247477221 */ /* 0x100fe20000010000 */
[----:B------:R-:W-:Y:S01]  /*3040*/  FADD.FTZ R66, R75, -R66 ;  /* 0x800000424b427221 */ /* 0x000fe20000010000 */
[--C-:B------:R-:W-:Y:S01]  /*3050*/  FFMA.FTZ R16, R63, R16, R61.reuse ;  /* 0x000000103f107223 */ /* 0x100fe2000001003d */
[----:B------:R-:W-:Y:S01]  /*3060*/  LEA.HI.X R83, R6, UR15, R94, 0x1, P1 ;  /* 0x0000000f06537c11 */ /* 0x000fe200088f0c5e */
[C---:B------:R-:W-:Y:S01]  /*3070*/  FMUL.FTZ R54, R67.reuse, R54 ;  /* 0x0000003643367220 */ /* 0x040fe20000410000 */
[C---:B------:R-:W-:Y:S01]  /*3080*/  FMUL.FTZ R58, R67.reuse, R58 ;  /* 0x0000003a433a7220 */ /* 0x040fe20000410000 */
[----:B------:R-:W-:Y:S01]  /*3090*/  F2FP.F16.F32.PACK_AB R20, R20, R77 ;  /* 0x0000004d1414723e */ /* 0x000fe200000000ff */
[----:B------:R-:W-:Y:S01]  /*30a0*/  FMUL.FTZ R18, R67, R18 ;  /* 0x0000001243127220 */ /* 0x000fe20000410000 */
[----:B------:R-:W-:Y:S01]  /*30b0*/  LEA R6, P1, R7, UR14, 0x1 ;  /* 0x0000000e07067c11 */ /* 0x000fe2000f8208ff */
[C---:B------:R-:W-:Y:S01]  /*30c0*/  FMUL.FTZ R22, R67.reuse, R22 ;  /* 0x0000001643167220 */ /* 0x040fe20000410000 */
[----:B------:R-:W-:Y:S01]  /*30d0*/  F2FP.F16.F32.PACK_AB R17, R106, R17 ;  /* 0x000000116a11723e */ /* 0x000fe200000000ff */
[C---:B------:R-:W-:Y:S01]  /*30e0*/  FMUL.FTZ R26, R67.reuse, R26 ;  /* 0x0000001a431a7220 */ /* 0x040fe20000410000 */
[----:B------:R-:W-:Y:S01]  /*30f0*/  F2FP.F16.F32.PACK_AB R70, R80, R70 ;  /* 0x000000465046723e */ /* 0x000fe200000000ff */
[C---:B------:R-:W-:Y:S01]  /*3100*/  FMUL.FTZ R30, R67.reuse, R30 ;  /* 0x0000001e431e7220 */ /* 0x040fe20000410000 */
[----:B------:R-:W-:Y:S01]  /*3110*/  F2FP.F16.F32.PACK_AB R16, R16, R21 ;  /* 0x000000151010723e */ /* 0x000fe200000000ff */
        /* <DEDUP_REMOVED lines=8> */
[----:B------:R-:W-:Y:S01]  /*31a0*/  FFMA.FTZ R71, R63, R58, R61 ;  /* 0x0000003a3f477223 */ /* 0x000fe2000001003d */
[----:B------:R-:W-:Y:S01]  /*31b0*/  LEA.HI.X R7, R7, UR15, R95, 0x1, P1 ;  /* 0x0000000f07077c11 */ /* 0x000fe200088f0c5f */
[----:B------:R0:W-:Y:S01]  /*31c0*/  STG.E.U16 desc[UR12][R72.64], R20 ;  /* 0x0000001448007986 */ /* 0x0001e2000c10150c */
[----:B------:R-:W-:Y:S01]  /*31d0*/  PRMT R54, R20, 0x7632, R54 ;  /* 0x0000763214367816 */ /* 0x000fe20000000036 */
[--C-:B------:R-:W-:Y:S01]  /*31e0*/  FFMA.FTZ R18, R63, R18, R61.reuse ;  /* 0x000000123f127223 */ /* 0x100fe2000001003d */
[----:B------:R-:W-:Y:S01]  /*31f0*/  PRMT R58, R17, 0x7632, R58 ;  /* 0x00007632113a7816 */ /* 0x000fe2000000003a */
[C---:B------:R-:W-:Y:S01]  /*3200*/  FFMA.FTZ R22, R63.reuse, R22, R61 ;  /* 0x000000163f167223 */ /* 0x040fe2000001003d */
[----:B------:R-:W-:Y:S01]  /*3210*/  LEA R84, P1, R8, UR14, 0x1 ;  /* 0x0000000e08547c11 */ /* 0x000fe2000f8208ff */
[----:B------:R-:W-:Y:S01]  /*3220*/  STG.E.U16 desc[UR12][R72.64+0x2], R54 ;  /* 0x0000023648007986 */ /* 0x000fe2000c10150c */
[----:B------:R-:W-:Y:S01]  /*3230*/  PRMT R21, R70, 0x7632, R21 ;  /* 0x0000763246157816 */ /* 0x000fe20000000015 */
[C-C-:B------:R-:W-:Y:S01]  /*3240*/  FFMA.FTZ R26, R63.reuse, R26, R61.reuse ;  /* 0x0000001a3f1a7223 */ /* 0x140fe2000001003d */
[----:B------:R-:W-:Y:S01]  /*3250*/  F2FP.F16.F32.PACK_AB R65, R76, R65 ;  /* 0x000000414c41723e */ /* 0x000fe200000000ff */
[----:B------:R1:W-:Y:S01]  /*3260*/  STG.E.U16 desc[UR12][R72.64+0x4], R17 ;  /* 0x0000041148007986 */ /* 0x0003e2000c10150c */
[----:B------:R-:W-:Y:S01]  /*3270*/  LEA.HI.X R85, R8, UR15, R96, 0x1, P1 ;  /* 0x0000000f08557c11 */ /* 0x000fe200088f0c60 */
[--C-:B------:R-:W-:Y:S01]  /*3280*/  FFMA.FTZ R30, R63, R30, R61.reuse ;  /* 0x0000001e3f1e7223 */ /* 0x100fe2000001003d */
[----:B0-----:R-:W-:Y:S01]  /*3290*/  PRMT R20, R16, 0x7632, R20 ;  /* 0x0000763210147816 */ /* 0x001fe20000000014 */
[----:B------:R-:W-:Y:S01]  /*32a0*/  STG.E.U16 desc[UR12][R72.64+0x6], R58 ;  /* 0x0000063a48007986 */ /* 0x000fe2000c10150c */
[----:B------:R-:W-:Y:S01]  /*32b0*/  LEA R8, P1, R9, UR14, 0x1 ;  /* 0x0000000e09087c11 */ /* 0x000fe2000f8208ff */
[C-C-:B------:R-:W-:Y:S01]  /*32c0*/  FFMA.FTZ R34, R63.reuse, R34, R61.reuse ;  /* 0x000000223f227223 */ /* 0x140fe2000001003d */
[----:B------:R-:W-:Y:S01]  /*32d0*/  F2FP.F16.F32.PACK_AB R18, R18, R25 ;  /* 0x000000191212723e */ /* 0x000fe200000000ff */
[----:B------:R-:W-:Y:S01]  /*32e0*/  STG.E.U16 desc[UR12][R2.64], R70 ;  /* 0x0000004602007986 */ /* 0x000fe2000c10150c */
[----:B------:R-:W-:Y:S01]  /*32f0*/  F2FP.F16.F32.PACK_AB R64, R74, R64 ;  /* 0x000000404a40723e */ /* 0x000fe200000000ff */
[--C-:B------:R-:W-:Y:S01]  /*3300*/  FFMA.FTZ R38, R63, R38, R61.reuse ;  /* 0x000000263f267223 */ /* 0x100fe2000001003d */
[----:B------:R-:W-:Y:S01]  /*3310*/  F2FP.F16.F32.PACK_AB R22, R22, R29 ;  /* 0x0000001d1616723e */ /* 0x000fe200000000ff */
[----:B------:R-:W-:Y:S01]  /*3320*/  STG.E.U16 desc[UR12][R2.64+0x2], R21 ;  /* 0x0000021502007986 */ /* 0x000fe2000c10150c */
[----:B------:R-:W-:Y:S01]  /*3330*/  F2FP.F16.F32.PACK_AB R59, R69, R59 ;  /* 0x0000003b453b723e */ /* 0x000fe200000000ff */
[----:B------:R-:W-:Y:S01]  /*3340*/  FFMA.FTZ R42, R63, R42, R61 ;  /* 0x0000002a3f2a7223 */ /* 0x000fe2000001003d */
[----:B------:R-:W-:Y:S01]  /*3350*/  LEA.HI.X R9, R9, UR15, R97, 0x1, P1 ;  /* 0x0000000f09097c11 */ /* 0x000fe200088f0c61 */
[----:B------:R0:W-:Y:S01]  /*3360*/  STG.E.U16 desc[UR12][R2.64+0x4], R16 ;  /* 0x0000041002007986 */ /* 0x0001e2000c10150c */
[----:B-1----:R-:W-:Y:S01]  /*3370*/  PRMT R17, R18, 0x7632, R17 ;  /* 0x0000763212117816 */ /* 0x002fe20000000011 */
[C-C-:B------:R-:W-:Y:S01]  /*3380*/  FFMA.FTZ R46, R63.reuse, R46, R61.reuse ;  /* 0x0000002e3f2e7223 */ /* 0x140fe2000001003d */
[----:B------:R-:W-:Y:S01]  /*3390*/  LEA R86, P1, R10, UR14, 0x1 ;  /* 0x0000000e0a567c11 */ /* 0x000fe2000f8208ff */
[----:B------:R1:W-:Y:S01]  /*33a0*/  STG.E.U16 desc[UR12][R2.64+0x6], R20 ;  /* 0x0000061402007986 */ /* 0x0003e2000c10150c */
[----:B------:R-:W-:Y:S01]  /*33b0*/  F2FP.F16.F32.PACK_AB R26, R26, R33 ;  /* 0x000000211a1a723e */ /* 0x000fe200000000ff */
[C-C-:B------:R-:W-:Y:S01]  /*33c0*/  FFMA.FTZ R50, R63.reuse, R50, R61.reuse ;  /* 0x000000323f327223 */ /* 0x140fe2000001003d */
[----:B------:R-:W-:Y:S01]  /*33d0*/  F2FP.F16.F32.PACK_AB R55, R56, R55 ;  /* 0x000000373837723e */ /* 0x000fe200000000ff */
[----:B------:R-:W-:Y:S01]  /*33e0*/  STG.E.U16 desc[UR12][R78.64], R65 ;  /* 0x000000414e007986 */ /* 0x000fe2000c10150c */
[----:B------:R-:W-:Y:S01]  /*33f0*/  F2FP.F16.F32.PACK_AB R30, R30, R37 ;  /* 0x000000251e1e723e */ /* 0x000fe200000000ff */
[C-C-:B------:R-:W-:Y:S01]  /*3400*/  FFMA.FTZ R94, R63.reuse, R94, R61.reuse ;  /* 0x0000005e3f5e7223 */ /* 0x140fe2000001003d */
[----:B------:R-:W-:Y:S01]  /*3410*/  LEA.HI.X R87, R10, UR15, R98, 0x1, P1 ;  /* 0x0000000f0a577c11 */ /* 0x000fe200088f0c62 */
[----:B------:R-:W-:Y:S01]  /*3420*/  STG.E.U16 desc[UR12][R78.64+0x4], R18 ;  /* 0x000004124e007986 */ /* 0x000fe2000c10150c */
[----:B0-----:R-:W-:Y:S01]  /*3430*/  PRMT R16, R22, 0x7632, R16 ;  /* 0x0000763216107816 */ /* 0x001fe20000000010 */
[----:B------:R-:W-:Y:S01]  /*3440*/  FFMA.FTZ R61, R63, R66, R61 ;  /* 0x000000423f3d7223 */ /* 0x000fe2000001003d */
[----:B------:R-:W-:Y:S01]  /*3450*/  F2FP.F16.F32.PACK_AB R51, R52, R51 ;  /* 0x000000333433723e */ /* 0x000fe200000000ff */
[----:B------:R-:W-:Y:S01]  /*3460*/  STG.E.U16 desc[UR12][R78.64+0x6], R17 ;  /* 0x000006114e007986 */ /* 0x000fe2000c10150c */
[----:B-1----:R-:W-:-:S02]  /*3470*/  PRMT R3, R65, 0x7632, R3 ;  /* 0x0000763241037816 */ /* 0x002fc40000000003 */
[----:B------:R-:W-:Y:S02]  /*3480*/  PRMT R2, R64, 0x7632, R2 ;  /* 0x0000763240027816 */ /* 0x000fe40000000002 */
[C---:B------:R-:W-:Y:S01]  /*3490*/  LEA R10, P1, R11.reuse, UR14, 0x1 ;  /* 0x0000000e0b0a7c11 */ /* 0x040fe2000f8208ff */
[----:B------:R0:W-:Y:S01]  /*34a0*/  STG.E.U16 desc[UR12][R78.64+0x2], R3 ;  /* 0x000002034e007986 */ /* 0x0001e2000c10150c */
[----:B------:R-:W-:Y:S02]  /*34b0*/  F2FP.F16.F32.PACK_AB R34, R34, R41 ;  /* 0x000000292222723e */ /* 0x000fe400000000ff */
[----:B------:R-:W-:Y:S01]  /*34c0*/  LEA.HI.X R11, R11, UR15, R99, 0x1, P1 ;  /* 0x0000000f0b0b7c11 */ /* 0x000fe200088f0c63 */
[----:B------:R-:W-:Y:S01]  /*34d0*/  STG.E.U16 desc[UR12][R4.64], R64 ;  /* 0x0000004004007986 */ /* 0x000fe2000c10150c */
[----:B------:R-:W-:Y:S02]  /*34e0*/  F2FP.F16.F32.PACK_AB R47, R48, R47 ;  /* 0x0000002f302f723e */ /* 0x000fe400000000ff */
[----:B------:R-:W-:Y:S01]  /*34f0*/  F2FP.F16.F32.PACK_AB R38, R38, R45 ;  /* 0x0000002d2626723e */ /* 0x000fe200000000ff */
[----:B------:R1:W-:Y:S01]  /*3500*/  STG.E.U16 desc[UR12][R4.64+0x2], R2 ;  /* 0x0000020204007986 */ /* 0x0003e2000c10150c */
[----:B------:R-:W-:-:S02]  /*3510*/  LEA R88, P1, R12, UR14, 0x1 ;  /* 0x0000000e0c587c11 */ /* 0x000fc4000f8208ff */
[----:B------:R-:W-:Y:S01]  /*3520*/  F2FP.F16.F32.PACK_AB R43, R44, R43 ;  /* 0x0000002b2c2b723e */ /* 0x000fe200000000ff */
[----:B------:R-:W-:Y:S01]  /*3530*/  STG.E.U16 desc[UR12][R4.64+0x4], R22 ;  /* 0x0000041604007986 */ /* 0x000fe2000c10150c */
[----:B0-----:R-:W-:Y:S02]  /*3540*/  PRMT R3, R59, 0x7632, R3 ;  /* 0x000076323b037816 */ /* 0x001fe40000000003 */
[----:B------:R-:W-:Y:S01]  /*3550*/  LEA.HI.X R89, R12, UR15, R100, 0x1, P1 ;  /* 0x0000000f0c597c11 */ /* 0x000fe200088f0c64 */
[----:B------:R0:W-:Y:S01]  /*3560*/  STG.E.U16 desc[UR12][R4.64+0x6], R16 ;  /* 0x0000061004007986 */ /* 0x0001e2000c10150c */
[----:B------:R-:W-:Y:S02]  /*3570*/  F2FP.F16.F32.PACK_AB R42, R42, R49 ;  /* 0x000000312a2a723e */ /* 0x000fe400000000ff */
[----:B------:R-:W-:Y:S01]  /*3580*/  LEA R12, P1, R13, UR14, 0x1 ;  /* 0x0000000e0d0c7c11 */ /* 0x000fe2000f8208ff */
[----:B------:R2:W-:Y:S01]  /*3590*/  STG.E.U16 desc[UR12][R82.64+0x2], R3 ;  /* 0x0000020352007986 */ /* 0x0005e2000c10150c */
[----:B-1----:R-:W-:-:S02]  /*35a0*/  PRMT R2, R55, 0x7632, R2 ;  /* 0x0000763237027816 */ /* 0x002fc40000000002 */
[----:B------:R-:W-:Y:S01]  /*35b0*/  F2FP.F16.F32.PACK_AB R39, R40, R39 ;  /* 0x000000272827723e */ /* 0x000fe200000000ff */
[----:B------:R-:W-:Y:S01]  /*35c0*/  STG.E.U16 desc[UR12][R82.64], R59 ;  /* 0x0000003b52007986 */ /* 0x000fe2000c10150c */
[----:B------:R-:W-:Y:S02]  /*35d0*/  F2FP.F16.F32.PACK_AB R46, R46, R53 ;  /* 0x000000352e2e723e */ /* 0x000fe400000000ff */
[----:B------:R-:W-:Y:S01]  /*35e0*/  F2FP.F16.F32.PACK_AB R50, R50, R57 ;  /* 0x000000393232723e */ /* 0x000fe200000000ff */
[----:B------:R-:W-:Y:S01]  /*35f0*/  STG.E.U16 desc[UR12][R82.64+0x4], R26 ;  /* 0x0000041a52007986 */ /* 0x000fe2000c10150c */
[----:B0-----:R-:W-:Y:S02]  /*3600*/  PRMT R5, R26, 0x7632, R5 ;  /* 0x000076321a057816 */ /* 0x001fe40000000005 */
[----:B------:R-:W-:Y:S02]  /*3610*/  PRMT R4, R30, 0x7632, R4 ;  /* 0x000076321e047816 */ /* 0x000fe40000000004 */
[----:B--2---:R-:W-:Y:S01]  /*3620*/  PRMT R3, R51, 0x7632, R3 ;  /* 0x0000763233037816 */ /* 0x004fe20000000003 */
[----:B------:R0:W-:Y:S01]  /*3630*/  STG.E.U16 desc[UR12][R82.64+0x6], R5 ;  /* 0x0000060552007986 */ /* 0x0001e2000c10150c */
[----:B------:R-:W-:-:S02]  /*3640*/  LEA.HI.X R13, R13, UR15, R101, 0x1, P1 ;  /* 0x0000000f0d0d7c11 */ /* 0x000fc400088f0c65 */
[----:B------:R-:W-:Y:S01]  /*3650*/  LEA R90, P1, R14, UR14, 0x1 ;  /* 0x0000000e0e5a7c11 */ /* 0x000fe2000f8208ff */
[----:B------:R-:W-:Y:S01]  /*3660*/  STG.E.U16 desc[UR12][R6.64], R55 ;  /* 0x0000003706007986 */ /* 0x000fe2000c10150c */
[----:B------:R-:W-:Y:S02]  /*3670*/  F2FP.F16.F32.PACK_AB R35, R36, R35 ;  /* 0x000000232423723e */ /* 0x000fe400000000ff */
[----:B------:R-:W-:Y:S01]  /*3680*/  F2FP.F16.F32.PACK_AB R31, R32, R31 ;  /* 0x0000001f201f723e */ /* 0x000fe200000000ff */
[----:B------:R1:W-:Y:S01]  /*3690*/  STG.E.U16 desc[UR12][R6.64+0x2], R2 ;  /* 0x0000020206007986 */ /* 0x0003e2000c10150c */
[----:B------:R-:W-:Y:S02]  /*36a0*/  F2FP.F16.F32.PACK_AB R62, R67, R62 ;  /* 0x0000003e433e723e */ /* 0x000fe400000000ff */
[----:B------:R-:W-:Y:S01]  /*36b0*/  F2FP.F16.F32.PACK_AB R68, R71, R68 ;  /* 0x000000444744723e */ /* 0x000fe200000000ff */
[----:B------:R-:W-:Y:S01]  /*36c0*/  STG.E.U16 desc[UR12][R6.64+0x4], R30 ;  /* 0x0000041e06007986 */ /* 0x000fe2000c10150c */
[----:B0-----:R-:W-:-:S02]  /*36d0*/  PRMT R5, R34, 0x7632, R5 ;  /* 0x0000763222057816 */ /* 0x001fc40000000005 */
[----:B------:R-:W-:Y:S01]  /*36e0*/  LEA.HI.X R91, R14, UR15, R102, 0x1, P1 ;  /* 0x0000000f0e5b7c11 */ /* 0x000fe200088f0c66 */
[----:B------:R0:W-:Y:S01]  /*36f0*/  STG.E.U16 desc[UR12][R6.64+0x6], R4 ;  /* 0x0000060406007986 */ /* 0x0001e2000c10150c */
[----:B------:R-:W-:Y:S02]  /*3700*/  PRMT R44, R35, 0x7632, R44 ;  /* 0x00007632232c7816 */ /* 0x000fe4000000002c */
[----:B------:R-:W-:Y:S01]  /*3710*/  LEA R14, P1, R15, UR14, 0x1 ;  /* 0x0000000e0f0e7c11 */ /* 0x000fe2000f8208ff */
[----:B------:R2:W-:Y:S01]  /*3720*/  STG.E.U16 desc[UR12][R84.64+0x2], R3 ;  /* 0x0000020354007986 */ /* 0x0005e2000c10150c */
[----:B-1----:R-:W-:Y:S02]  /*3730*/  PRMT R2, R38, 0x7632, R2 ;  /* 0x0000763226027816 */ /* 0x002fe40000000002 */
[----:B------:R-:W-:Y:S01]  /*3740*/  F2FP.F16.F32.PACK_AB R27, R28, R27 ;  /* 0x0000001b1c1b723e */ /* 0x000fe200000000ff */
[----:B------:R-:W-:Y:S01]  /*3750*/  STG.E.U16 desc[UR12][R84.64], R51 ;  /* 0x0000003354007986 */ /* 0x000fe2000c10150c */
[----:B------:R-:W-:-:S02]  /*3760*/  F2FP.F16.F32.PACK_AB R23, R24, R23 ;  /* 0x000000171817723e */ /* 0x000fc400000000ff */
[----:B------:R-:W-:Y:S01]  /*3770*/  F2FP.F16.F32.PACK_AB R81, R94, R81 ;  /* 0x000000515e51723e */ /* 0x000fe200000000ff */
[----:B------:R-:W-:Y:S01]  /*3780*/  STG.E.U16 desc[UR12][R84.64+0x4], R34 ;  /* 0x0000042254007986 */ /* 0x000fe2000c10150c */
[----:B0-----:R-:W-:Y:S02]  /*3790*/  PRMT R4, R47, 0x7632, R4 ;  /* 0x000076322f047816 */ /* 0x001fe40000000004 */
[----:B------:R-:W-:Y:S01]  /*37a0*/  PRMT R6, R31, 0x7632, R6 ;  /* 0x000076321f067816 */ /* 0x000fe20000000006 */
[----:B------:R0:W-:Y:S01]  /*37b0*/  STG.E.U16 desc[UR12][R84.64+0x6], R5 ;  /* 0x0000060554007986 */ /* 0x0001e2000c10150c */
[----:B--2---:R-:W-:Y:S02]  /*37c0*/  PRMT R3, R43, 0x7632, R3 ;  /* 0x000076322b037816 */ /* 0x004fe40000000003 */
[----:B------:R-:W-:Y:S01]  /*37d0*/  F2FP.F16.F32.PACK_AB R19, R60, R19 ;  /* 0x000000133c13723e */ /* 0x000fe200000000ff */
[----:B------:R-:W-:Y:S01]  /*37e0*/  STG.E.U16 desc[UR12][R8.64], R47 ;  /* 0x0000002f08007986 */ /* 0x000fe2000c10150c */
[----:B------:R-:W-:-:S02]  /*37f0*/  F2FP.F16.F32.PACK_AB R0, R61, R0 ;  /* 0x000000003d00723e */ /* 0x000fc400000000ff */
[----:B------:R-:W-:Y:S01]  /*3800*/  LEA.HI.X R15, R15, UR15, R103, 0x1, P1 ;  /* 0x0000000f0f0f7c11 */ /* 0x000fe200088f0c67 */
[----:B------:R1:W-:Y:S01]  /*3810*/  STG.E.U16 desc[UR12][R8.64+0x2], R4 ;  /* 0x0000020408007986 */ /* 0x0003e2000c10150c */
[----:B------:R-:W-:Y:S01]  /*3820*/  PRMT R45, R27, 0x7632, R45 ;  /* 0x000076321b2d7816 */ /* 0x000fe2000000002d */
[----:B------:R-:W-:Y:S01]  /*3830*/  ULDC.64 UR14, c[0x0][0x238] ;  /* 0x00008e00000e7ab9 */ /* 0x000fe20000000a00 */
[----:B------:R-:W-:Y:S01]  /*3840*/  PRMT R7, R23, 0x7632, R7 ;  /* 0x0000763217077816 */ /* 0x000fe20000000007 */
[----:B------:R-:W-:Y:S01]  /*3850*/  STG.E.U16 desc[UR12][R8.64+0x4], R38 ;  /* 0x0000042608007986 */ /* 0x000fe2000c10150c */
[----:B0-----:R-:W-:Y:S01]  /*3860*/  PRMT R5, R42, 0x7632, R5 ;  /* 0x000076322a057816 */ /* 0x001fe20000000005 */
[----:B------:R-:W-:Y:S02]  /*3870*/  UISETP.GE.U32.AND UP0, UPT, UR10, UR14, UPT ;  /* 0x0000000e0a00728c */ /* 0x000fe4000bf06070 */
[----:B------:R0:W-:Y:S02]  /*3880*/  STG.E.U16 desc[UR12][R8.64+0x6], R2 ;  /* 0x0000060208007986 */ /* 0x0001e4000c10150c */
[----:B------:R-:W-:-:S02]  /*3890*/  UISETP.GE.AND.EX UP0, UPT, UR5, UR15, UPT, UP0 ;  /* 0x0000000f0500728c */ /* 0x000fc4000bf06300 */
[----:B------:R2:W-:Y:S01]  /*38a0*/  STG.E.U16 desc[UR12][R86.64+0x2], R3 ;  /* 0x0000020356007986 */ /* 0x0005e2000c10150c */
[----:B-1----:R-:W-:-:S03]  /*38b0*/  PRMT R4, R46, 0x7632, R4 ;  /* 0x000076322e047816 */ /* 0x002fc60000000004 */
[----:B------:R-:W-:Y:S01]  /*38c0*/  STG.E.U16 desc[UR12][R86.64], R43 ;  /* 0x0000002b56007986 */ /* 0x000fe2000c10150c */
[----:B------:R-:W-:Y:S02]  /*38d0*/  PLOP3.LUT P1, PT, PT, PT, UP0, 0x80, 0x0 ;  /* 0x000000000000781c */ /* 0x000fe40003f2f008 */
[----:B0-----:R-:W-:Y:S01]  /*38e0*/  PRMT R2, R39, 0x7632, R2 ;  /* 0x0000763227027816 */ /* 0x001fe20000000002 */
[----:B------:R-:W-:Y:S01]  /*38f0*/  STG.E.U16 desc[UR12][R86.64+0x4], R42 ;  /* 0x0000042a56007986 */ /* 0x000fe2000c10150c */
[----:B--2---:R-:W-:-:S03]  /*3900*/  PRMT R3, R50, 0x7632, R3 ;  /* 0x0000763232037816 */ /* 0x004fc60000000003 */
[----:B------:R-:W-:Y:S04]  /*3910*/  STG.E.U16 desc[UR12][R86.64+0x6], R5 ;  /* 0x0000060556007986 */ /* 0x000fe8000c10150c */
[----:B------:R-:W-:Y:S04]  /*3920*/  STG.E.U16 desc[UR12][R10.64], R39 ;  /* 0x000000270a007986 */ /* 0x000fe8000c10150c */
[----:B------:R0:W-:Y:S04]  /*3930*/  STG.E.U16 desc[UR12][R10.64+0x2], R2 ;  /* 0x000002020a007986 */ /* 0x0001e8000c10150c */
[----:B------:R1:W-:Y:S04]  /*3940*/  STG.E.U16 desc[UR12][R10.64+0x4], R46 ;  /* 0x0000042e0a007986 */ /* 0x0003e8000c10150c */
[----:B------:R-:W-:Y:S04]  /*3950*/  STG.E.U16 desc[UR12][R10.64+0x6], R4 ;  /* 0x000006040a007986 */ /* 0x000fe8000c10150c */
[----:B------:R2:W-:Y:S01]  /*3960*/  STG.E.U16 desc[UR12][R88.64+0x6], R3 ;  /* 0x0000060358007986 */ /* 0x0005e2000c10150c */
[----:B0-----:R-:W-:-:S03]  /*3970*/  PRMT R2, R62, 0x7632, R2 ;  /* 0x000076323e027816 */ /* 0x001fc60000000002 */
[----:B------:R-:W-:Y:S01]  /*3980*/  STG.E.U16 desc[UR12][R88.64], R35 ;  /* 0x0000002358007986 */ /* 0x000fe2000c10150c */
[----:B-1----:R-:W-:-:S03]  /*3990*/  PRMT R46, R19, 0x7632, R46 ;  /* 0x00007632132e7816 */ /* 0x002fc6000000002e */
[----:B------:R-:W-:Y:S01]  /*39a0*/  STG.E.U16 desc[UR12][R88.64+0x2], R44 ;  /* 0x0000022c58007986 */ /* 0x000fe2000c10150c */
[----:B--2---:R-:W-:-:S03]  /*39b0*/  PRMT R3, R68, 0x7632, R3 ;  /* 0x0000763244037816 */ /* 0x004fc60000000003 */
[----:B------:R-:W-:Y:S04]  /*39c0*/  STG.E.U16 desc[UR12][R88.64+0x4], R50 ;  /* 0x0000043258007986 */ /* 0x000fe8000c10150c */
        /* <DEDUP_REMOVED lines=20> */
.L_x_3783:
        /* <DEDUP_REMOVED lines=15> */
.L_x_3967:


//--------------------- .text._ZN13group_norm_v214gn_cuda_kernelI6__halfLi480ELi2ELi32ELi60ELi256ELb0ELi32ELi960ELi960ELi4ELb1ELi29ELb0ELb0ENS_16CompileConditionILi900EEEEEvPT_PKS4_S7_S7_flPfS8_Pj --------------------------
	.section	.text._ZN13group_norm_v214gn_cuda_kernelI6__halfLi480ELi2ELi32ELi60ELi256ELb0ELi32ELi960ELi960ELi4ELb1ELi29ELb0ELb0ENS_16CompileConditionILi900EEEEEvPT_PKS4_S7_S7_flPfS8_Pj,"ax",@progbits
	.align	128
        .global         _ZN13group_norm_v214gn_cuda_kernelI6__halfLi480ELi2ELi32ELi60ELi256ELb0ELi32ELi960ELi960ELi4ELb1ELi29ELb0ELb0ENS_16CompileConditionILi900EEEEEvPT_PKS4_S7_S7_flPfS8_Pj
        .type           _ZN13group_norm_v214gn_cuda_kernelI6__halfLi480ELi2ELi32ELi60ELi256ELb0ELi32ELi960ELi960ELi4ELb1ELi29ELb0ELb0ENS_16CompileConditionILi900EEEEEvPT_PKS4_S7_S7_flPfS8_Pj,@function
        .size           _ZN13group_norm_v214gn_cuda_kernelI6__halfLi480ELi2ELi32ELi60ELi256ELb0ELi32ELi960ELi960ELi4ELb1ELi29ELb0ELb0ENS_16CompileConditionILi900EEEEEvPT_PKS4_S7_S7_flPfS8_Pj,(.L_x_3968 - _ZN13group_norm_v214gn_cuda_kernelI6__halfLi480ELi2ELi32ELi60ELi256ELb0ELi32ELi960ELi960ELi4ELb1ELi29ELb0ELb0ENS_16CompileConditionILi900EEEEEvPT_PKS4_S7_S7_flPfS8_Pj)
        .other          _ZN13group_norm_v214gn_cuda_kernelI6__halfLi480ELi2ELi32ELi60ELi256ELb0ELi32ELi960ELi960ELi4ELb1ELi29ELb0ELb0ENS_16CompileConditionILi900EEEEEvPT_PKS4_S7_S7_flPfS8_Pj,@"STO_CUDA_ENTRY STV_DEFAULT"
_ZN13group_norm_v214gn_cuda_kernelI6__halfLi480ELi2ELi32ELi60ELi256ELb0ELi32ELi960ELi960ELi4ELb1ELi29ELb0ELb0ENS_16CompileConditionILi900EEEEEvPT_PKS4_S7_S7_flPfS8_Pj:
.text._ZN13group_norm_v214gn_cuda_kernelI6__halfLi480ELi2ELi32ELi60ELi256ELb0ELi32ELi960ELi960ELi4ELb1ELi29ELb0ELb0ENS_16CompileConditionILi900EEEEEvPT_PKS4_S7_S7_flPfS8_Pj:
        /* <DEDUP_REMOVED lines=12> */
[----:B------:R-:W-:Y:S01]  /*00c0*/  HFMA2.MMA R25, -RZ, RZ, 0, 0 ;  /* 0x00000000ff197435 */ /* 0x000fe200000001ff */
[----:B------:R-:W-:Y:S01]  /*00d0*/  MOV R36, R4 ;  /* 0x0000000400247202 */ /* 0x000fe20000000f00 */
        /* <DEDUP_REMOVED lines=10> */
.L_x_3792:
[----:B------:R-:W1:Y:S01]  /*0180*/  S2R R4, SR_TID.X ;  /* 0x0000000000047919 */ /* 0x000e620000002100 */
[C---:B------:R-:W-:Y:S01]  /*0190*/  LOP3.LUT R40, R36.reuse, 0x1, RZ, 0xc0, !PT ;  /* 0x0000000124287812 */ /* 0x040fe200078ec0ff */
[----:B------:R-:W-:Y:S01]  /*01a0*/  ULDC.64 UR6, c[0x0][0x218] ;  /* 0x0000860000067ab9 */ /* 0x000fe20000000a00 */
[--C-:B------:R-:W-:Y:S01]  /*01b0*/  SHF.R.U32.HI R59, RZ, 0x1, R25.reuse ;  /* 0x00000001ff3b7819 */ /* 0x100fe20000011619 */
[----:B0-----:R-:W0:Y:S01]  /*01c0*/  S2R R0, SR_CTAID.X ;  /* 0x0000000000007919 */ /* 0x001e220000002500 */
[----:B------:R-:W-:Y:S01]  /*01d0*/  SHF.R.U64 R39, R36, 0x1, R25 ;  /* 0x0000000124277819 */ /* 0x000fe20000001219 */
[----:B------:R-:W-:Y:S01]  /*01e0*/  IMAD R34, R40, 0x3c0, RZ ;  /* 0x000003c028227824 */ /* 0x000fe200078e02ff */
[----:B------:R-:W2:Y:S01]  /*01f0*/  LDC.64 R28, c[0x0][0x220] ;  /* 0x00008800ff1c7b82 */ /* 0x000ea20000000a00 */
[----:B------:R-:W-:Y:S02]  /*0200*/  IMAD R59, R59, 0x78000, RZ ;  /* 0x000780003b3b7824 */ /* 0x000fe400078e02ff */
[----:B-1----:R-:W-:Y:S01]  /*0210*/  IMAD.WIDE.U32 R2, R4, -0x77777777, RZ ;  /* 0x8888888904027825 */ /* 0x002fe200078e00ff */
[----:B0-----:R-:W-:-:S04]  /*0220*/  SHF.L.U32 R0, R0, 0x5, RZ ;  /* 0x0000000500007819 */ /* 0x001fc800000006ff */
[----:B------:R-:W-:Y:S02]  /*0230*/  SHF.R.U32.HI R3, RZ, 0x7, R3 ;  /* 0x00000007ff037819 */ /* 0x000fe40000011603 */
[----:B------:R-:W-:-:S03]  /*0240*/  LOP3.LUT R0, R0, 0xe0, RZ, 0xc0, !PT ;  /* 0x000000e000007812 */ /* 0x000fc600078ec0ff */
[----:B------:R-:W-:Y:S01]  /*0250*/  IMAD R60, R3, -0xf0, R4 ;  /* 0xffffff10033c7824 */ /* 0x000fe200078e0204 */
[----:B------:R-:W-:-:S04]  /*0260*/  IADD3 R0, R0, R3, RZ ;  /* 0x0000000300007210 */ /* 0x000fc80007ffe0ff */
[----:B------:R-:W-:Y:S01]  /*0270*/  LEA R26, R60, R34, 0x2 ;  /* 0x000000223c1a7211 */ /* 0x000fe200078e10ff */
[----:B------:R-:W-:-:S03]  /*0280*/  IMAD R37, R0, 0x780, RZ ;  /* 0x0000078000257824 */ /* 0x000fc600078e02ff */
[--C-:B------:R-:W-:Y:S02]  /*0290*/  SHF.R.S32.HI R27, RZ, 0x1f, R26.reuse ;  /* 0x0000001fff1b7819 */ /* 0x100fe4000001141a */
[----:B------:R-:W-:Y:S01]  /*02a0*/  IADD3 R4, R37, 0xf00, RZ ;  /* 0x00000f0025047810 */ /* 0x000fe20007ffe0ff */
[----:B------:R-:W-:-:S05]  /*02b0*/  IMAD.WIDE.U32 R18, R39, 0x78000, R26 ;  /* 0x0007800027127825 */ /* 0x000fca00078e001a */
[----:B------:R-:W-:Y:S02]  /*02c0*/  IADD3 R0, R19, R59, RZ ;  /* 0x0000003b13007210 */ /* 0x000fe40007ffe0ff */
[----:B------:R-:W-:-:S04]  /*02d0*/  IADD3 R2, P0, R37, R18, RZ ;  /* 0x0000001225027210 */ /* 0x000fc80007f1e0ff */
[----:B------:R-:W-:Y:S02]  /*02e0*/  IADD3.X R3, RZ, R0, RZ, P0, !PT ;  /* 0x00000000ff037210 */ /* 0x000fe400007fe4ff */
        /* <DEDUP_REMOVED lines=80> */
[----:B------:R0:W-:Y:S02]  /*07f0*/  STL [R1+0x4], R4 ;  /* 0x0000040401007387 */ /* 0x0001e40000100800 */
        /* <DEDUP_REMOVED lines=8> */
[----:B0-----:R-:W-:-:S03]  /*0880*/  LEA R4, P0, R23, UR6, 0x1 ;  /* 0x0000000617047c11 */ /* 0x001fc6000f8008ff */
[----:B------:R0:W-:Y:S01]  /*0890*/  STL [R1+0x48], R2 ;  /* 0x0000480201007387 */ /* 0x0001e20000100800 */
[----:B------:R-:W-:Y:S01]  /*08a0*/  LEA.HI.X R5, R23, UR7, R2, 0x1, P0 ;  /* 0x0000000717057c11 */ /* 0x000fe200080f0c02 */
[----:B--2---:R-:W-:-:S05]  /*08b0*/  IMAD.WIDE R28, R26, 0x2, R28 ;  /* 0x000000021a1c7825 */ /* 0x004fca00078e021c */
[----:B------:R-:W2:Y:S01]  /*08c0*/  LDG.E.64.CONSTANT R4, desc[UR8][R4.64] ;  /* 0x0000000804047981 */ /* 0x000ea2000c1e9b00 */
[----:B0-----:R-:W-:-:S03]  /*08d0*/  IADD3 R2, R37, 0xd200, RZ ;  /* 0x0000d20025027810 */ /* 0x001fc60007ffe0ff */
[----:B------:R-:W5:Y:S01]  /*08e0*/  LDG.E.64.CONSTANT R28, desc[UR8][R28.64] ;  /* 0x000000081c1c7981 */ /* 0x000f62000c1e9b00 */
[----:B------:R-:W-:-:S04]  /*08f0*/  IADD3 R19, P0, R2, R18, RZ ;  /* 0x0000001202137210 */ /* 0x000fc80007f1e0ff */
[----:B------:R-:W-:Y:S02]  /*0900*/  IADD3.X R22, RZ, R0, RZ, P0, !PT ;  /* 0x00000000ff167210 */ /* 0x000fe400007fe4ff */
[C---:B------:R-:W-:Y:S01]  /*0910*/  LEA R2, P0, R19.reuse, UR6, 0x1 ;  /* 0x0000000613027c11 */ /* 0x040fe2000f8008ff */
[----:B------:R0:W-:Y:S03]  /*0920*/  STL [R1+0x10], R19 ;  /* 0x0000101301007387 */ /* 0x0001e60000100800 */
[----:B------:R-:W-:Y:S01]  /*0930*/  LEA.HI.X R3, R19, UR7, R22, 0x1, P0 ;  /* 0x0000000713037c11 */ /* 0x000fe200080f0c16 */
[----:B------:R1:W-:Y:S05]  /*0940*/  STL [R1+0xf0], R22 ;  /* 0x0000f01601007387 */ /* 0x0003ea0000100800 */
[----:B------:R-:W2:Y:S01]  /*0950*/  LDG.E.64.CONSTANT R2, desc[UR8][R2.64] ;  /* 0x0000000802027981 */ /* 0x000ea2000c1e9b00 */
[----:B0-----:R-:W-:-:S04]  /*0960*/  IADD3 R19, R37, 0xe100, RZ ;  /* 0x0000e10025137810 */ /* 0x001fc80007ffe0ff */
[----:B------:R-:W-:-:S04]  /*0970*/  IADD3 R18, P0, R19, R18, RZ ;  /* 0x0000001213127210 */ /* 0x000fc80007f1e0ff */
[----:B------:R-:W-:Y:S02]  /*0980*/  IADD3.X R0, RZ, R0, RZ, P0, !PT ;  /* 0x00000000ff007210 */ /* 0x000fe400007fe4ff */
[C---:B------:R-:W-:Y:S01]  /*0990*/  LEA R30, P0, R18.reuse, UR6, 0x1 ;  /* 0x00000006121e7c11 */ /* 0x040fe2000f8008ff */
[----:B------:R0:W-:Y:S03]  /*09a0*/  STL [R1+0x18], R18 ;  /* 0x0000181201007387 */ /* 0x0001e60000100800 */
[----:B------:R-:W-:Y:S01]  /*09b0*/  LEA.HI.X R31, R18, UR7, R0, 0x1, P0 ;  /* 0x00000007121f7c11 */ /* 0x000fe200080f0c00 */
[----:B------:R0:W-:Y:S01]  /*09c0*/  STL [R1+0xf4], R0 ;  /* 0x0000f40001007387 */ /* 0x0001e20000100800 */
[----:B---3--:R-:W-:Y:S02]  /*09d0*/  HADD2.F32 R38, -RZ, R20.H1_H1 ;  /* 0x30000014ff267230 */ /* 0x008fe40000004100 */
[----:B-1----:R-:W-:-:S02]  /*09e0*/  HADD2.F32 R22, -RZ, R21.H0_H0 ;  /* 0x20000015ff167230 */ /* 0x002fc40000004100 */
[----:B----4-:R-:W-:Y:S01]  /*09f0*/  HADD2.F32 R55, -RZ, R16.H1_H1 ;  /* 0x30000010ff377230 */ /* 0x010fe20000004100 */
[----:B0-----:R-:W0:Y:S01]  /*0a00*/  LDC.64 R18, c[0x0][0x228] ;  /* 0x00008a00ff127b82 */ /* 0x001e220000000a00 */
[----:B------:R-:W-:Y:S01]  /*0a10*/  HADD2.F32 R56, -RZ, R17.H1_H1 ;  /* 0x30000011ff387230 */ /* 0x000fe20000004100 */
[----:B------:R-:W3:Y:S01]  /*0a20*/  LDG.E.64.CONSTANT R30, desc[UR8][R30.64] ;  /* 0x000000081e1e7981 */ /* 0x000ee2000c1e9b00 */
[----:B------:R-:W-:-:S05]  /*0a30*/  HADD2.F32 R0, -RZ, R20.H0_H0 ;  /* 0x20000014ff007230 */ /* 0x000fca0000004100 */
[----:B------:R-:W-:Y:S01]  /*0a40*/  FFMA.FTZ R33, R0, R0, RZ ;  /* 0x0000000000217223 */ /* 0x000fe200000100ff */
[----:B------:R-:W-:-:S03]  /*0a50*/  FADD.FTZ R32, RZ, R0 ;  /* 0x00000000ff207221 */ /* 0x000fc60000010000 */
[----:B------:R-:W-:Y:S01]  /*0a60*/  FFMA.FTZ R33, R38, R38, R33 ;  /* 0x0000002626217223 */ /* 0x000fe20000010021 */
[----:B------:R-:W-:Y:S01]  /*0a70*/  FADD.FTZ R32, R32, R38 ;  /* 0x0000002620207221 */ /* 0x000fe20000010000 */
[----:B------:R-:W-:Y:S02]  /*0a80*/  HADD2.F32 R21, -RZ, R21.H1_H1 ;  /* 0x30000015ff157230 */ /* 0x000fe40000004100 */
[----:B------:R-:W-:Y:S01]  /*0a90*/  FFMA.FTZ R33, R22, R22, R33 ;  /* 0x0000001616217223 */ /* 0x000fe20000010021 */
[----:B------:R-:W-:Y:S01]  /*0aa0*/  FADD.FTZ R32, R32, R22 ;  /* 0x0000001620207221 */ /* 0x000fe20000010000 */
[----:B------:R-:W-:Y:S02]  /*0ab0*/  HADD2.F32 R20, -RZ, R16.H0_H0 ;  /* 0x20000010ff147230 */ /* 0x000fe40000004100 */
[----:B------:R-:W-:Y:S01]  /*0ac0*/  FFMA.FTZ R33, R21, R21, R33 ;  /* 0x0000001515217223 */ /* 0x000fe20000010021 */
[----:B------:R-:W-:-:S03]  /*0ad0*/  FADD.FTZ R32, R32, R21 ;  /* 0x0000001520207221 */ /* 0x000fc60000010000 */
[----:B------:R-:W-:Y:S01]  /*0ae0*/  FFMA.FTZ R33, R20, R20, R33 ;  /* 0x0000001414217223 */ /* 0x000fe20000010021 */
[----:B------:R-:W-:Y:S01]  /*0af0*/  FADD.FTZ R32, R32, R20 ;  /* 0x0000001420207221 */ /* 0x000fe20000010000 */
[----:B0-----:R-:W-:-:S04]  /*0b00*/  IMAD.WIDE R26, R26, 0x2, R18 ;  /* 0x000000021a1a7825 */ /* 0x001fc800078e0212 */
[----:B------:R-:W-:Y:S01]  /*0b10*/  FFMA.FTZ R33, R55, R55, R33 ;  /* 0x0000003737217223 */ /* 0x000fe20000010021 */
[----:B------:R-:W-:Y:S01]  /*0b20*/  FADD.FTZ R32, R32, R55 ;  /* 0x0000003720207221 */ /* 0x000fe20000010000 */
[----:B------:R-:W-:Y:S02]  /*0b30*/  HADD2.F32 R19, -RZ, R17.H0_H0 ;  /* 0x20000011ff137230 */ /* 0x000fe40000004100 */
[----:B------:R-:W-:Y:S01]  /*0b40*/  HADD2.F32 R18, -RZ, R14.H0_H0 ;  /* 0x2000000eff127230 */ /* 0x000fe20000004100 */
[----:B------:R-:W5:Y:S02]  /*0b50*/  LDG.E.64.CONSTANT R26, desc[UR8][R26.64] ;  /* 0x000000081a1a7981 */ /* 0x000f64000c1e9b00 */
[----:B------:R-:W-:Y:S01]  /*0b60*/  FFMA.FTZ R33, R19, R19, R33 ;  /* 0x0000001313217223 */ /* 0x000fe20000010021 */
[----:B------:R-:W-:-:S03]  /*0b70*/  FADD.FTZ R32, R32, R19 ;  /* 0x0000001320207221 */ /* 0x000fc60000010000 */
        /* <DEDUP_REMOVED lines=17> */
[----:B------:R-:W-:Y:S01]  /*0c90*/  HADD2.F32 R15, -RZ, R13.H0_H0 ;  /* 0x2000000dff0f7230 */ /* 0x000fe20000004100 */
[----:B------:R-:W-:Y:S01]  /*0ca0*/  STL [R1], R41 ;  /* 0x0000002901007387 */ /* 0x000fe20000100800 */
[----:B------:R-:W-:Y:S01]  /*0cb0*/  FFMA.FTZ R33, R61, R61, R33 ;  /* 0x0000003d3d217223 */ /* 0x000fe20000010021 */
[----:B------:R-:W-:-:S02]  /*0cc0*/  FADD.FTZ R32, R32, R61 ;  /* 0x0000003d20207221 */ /* 0x000fc40000010000 */
[----:B------:R-:W-:Y:S01]  /*0cd0*/  STL [R1+0xb8], R35 ;  /* 0x0000b82301007387 */ /* 0x000fe20000100800 */
[----:B------:R-:W-:Y:S01]  /*0ce0*/  FFMA.FTZ R33, R15, R15, R33 ;  /* 0x0000000f0f217223 */ /* 0x000fe20000010021 */
[----:B------:R-:W-:Y:S02]  /*0cf0*/  FADD.FTZ R32, R32, R15 ;  /* 0x0000000f20207221 */ /* 0x000fe40000010000 */
[----:B------:R0:W-:Y:S01]  /*0d00*/  STL [R1+0xb4], R14 ;  /* 0x0000b40e01007387 */ /* 0x0001e20000100800 */
[--C-:B------:R-:W-:Y:S02]  /*0d10*/  HADD2.F32 R16, -RZ, R10.reuse.H0_H0 ;  /* 0x2000000aff107230 */ /* 0x100fe40000004100 */
[----:B0-----:R-:W-:Y:S02]  /*0d20*/  HADD2.F32 R14, -RZ, R13.H1_H1 ;  /* 0x3000000dff0e7230 */ /* 0x001fe40000004100 */
[----:B------:R-:W-:-:S03]  /*0d30*/  HADD2.F32 R58, -RZ, R10.H1_H1 ;  /* 0x3000000aff3a7230 */ /* 0x000fc60000004100 */
        /* <DEDUP_REMOVED lines=10> */
[----:B------:R0:W-:Y:S02]  /*0de0*/  STL [R1+0xb0], R15 ;  /* 0x0000b00f01007387 */ /* 0x0001e40000100800 */
[----:B------:R-:W-:Y:S01]  /*0df0*/  FFMA.FTZ R33, R12, R12, R33 ;  /* 0x0000000c0c217223 */ /* 0x000fe20000010021 */
[----:B------:R-:W-:Y:S01]  /*0e00*/  FADD.FTZ R32, R32, R12 ;  /* 0x0000000c20207221 */ /* 0x000fe20000010000 */
[----:B------:R-:W-:-:S02]  /*0e10*/  HADD2.F32 R57, -RZ, R8.H1_H1 ;  /* 0x30000008ff397230 */ /* 0x000fc40000004100 */
[----:B0-----:R-:W-:Y:S02]  /*0e20*/  HADD2.F32 R15, -RZ, R8.H0_H0 ;  /* 0x20000008ff0f7230 */ /* 0x001fe40000004100 */
[----:B------:R-:W-:-:S03]  /*0e30*/  HADD2.F32 R11, -RZ, R9.H0_H0 ;  /* 0x20000009ff0b7230 */ /* 0x000fc60000004100 */
[----:B------:R-:W-:Y:S01]  /*0e40*/  FFMA.FTZ R33, R15, R15, R33 ;  /* 0x0000000f0f217223 */ /* 0x000fe20000010021 */
[----:B------:R-:W-:-:S03]  /*0e50*/  FADD.FTZ R32, R32, R15 ;  /* 0x0000000f20207221 */ /* 0x000fc60000010000 */
        /* <DEDUP_REMOVED lines=21> */
[----:B0-----:R-:W-:-:S02]  /*0fb0*/  HADD2.F32 R13, -RZ, R52.H0_H0 ;  /* 0x20000034ff0d7230 */ /* 0x001fc40000004100 */
[----:B------:R-:W-:-:S03]  /*0fc0*/  HADD2.F32 R52, -RZ, R52.H1_H1 ;  /* 0x30000034ff347230 */ /* 0x000fc60000004100 */
        /* <DEDUP_REMOVED lines=11> */
[----:B------:R-:W-:Y:S01]  /*1080*/  STL [R1+0xa0], R11 ;  /* 0x0000a00b01007387 */ /* 0x000fe20000100800 */
[----:B0-----:R-:W-:-:S03]  /*1090*/  HADD2.F32 R12, -RZ, R50.H0_H0 ;  /* 0x20000032ff0c7230 */ /* 0x001fc60000004100 */
[----:B------:R-:W-:Y:S01]  /*10a0*/  STL [R1+0x9c], R10 ;  /* 0x00009c0a01007387 */ /* 0x000fe20000100800 */
[----:B------:R-:W-:-:S03]  /*10b0*/  HADD2.F32 R50, -RZ, R50.H1_H1 ;  /* 0x30000032ff327230 */ /* 0x000fc60000004100 */
[----:B------:R-:W-:Y:S01]  /*10c0*/  STL [R1+0x98], R9 ;  /* 0x0000980901007387 */ /* 0x000fe20000100800 */
[----:B------:R-:W-:Y:S01]  /*10d0*/  FFMA.FTZ R33, R12, R12, R33 ;  /* 0x0000000c0c217223 */ /* 0x000fe20000010021 */
[----:B------:R-:W-:Y:S02]  /*10e0*/  FADD.FTZ R32, R32, R12 ;  /* 0x0000000c20207221 */ /* 0x000fe40000010000 */
[----:B------:R-:W-:Y:S01]  /*10f0*/  STL [R1+0x94], R8 ;  /* 0x0000940801007387 */ /* 0x000fe20000100800 */
[----:B------:R-:W-:Y:S01]  /*1100*/  FFMA.FTZ R33, R50, R50, R33 ;  /* 0x0000003232217223 */ /* 0x000fe20000010021 */
[----:B------:R-:W-:Y:S02]  /*1110*/  FADD.FTZ R32, R32, R50 ;  /* 0x0000003220207221 */ /* 0x000fe40000010000 */
[----:B------:R0:W-:Y:S04]  /*1120*/  STL [R1+0x90], R7 ;  /* 0x0000900701007387 */ /* 0x0001e80000100800 */
[----:B------:R1:W-:Y:S01]  /*1130*/  STL [R1+0x8c], R6 ;  /* 0x00008c0601007387 */ /* 0x0003e20000100800 */
[----:B0-----:R-:W-:-:S02]  /*1140*/  HADD2.F32 R7, -RZ, R51.H0_H0 ;  /* 0x20000033ff077230 */ /* 0x001fc40000004100 */
[----:B-1----:R-:W-:-:S03]  /*1150*/  HADD2.F32 R6, -RZ, R51.H1_H1 ;  /* 0x30000033ff067230 */ /* 0x002fc60000004100 */
        /* <DEDUP_REMOVED lines=44> */
[----:B------:R0:W-:Y:S02]  /*1420*/  STL [R1+0x70], R7 ;  /* 0x0000700701007387 */ /* 0x0001e40000100800 */
[----:B------:R-:W-:Y:S01]  /*1430*/  FFMA.FTZ R33, R6, R6, R33 ;  /* 0x0000000606217223 */ /* 0x000fe20000010021 */
[----:B------:R-:W-:Y:S01]  /*1440*/  FADD.FTZ R32, R32, R6 ;  /* 0x0000000620207221 */ /* 0x000fe20000010000 */
[----:B------:R1:W-:Y:S01]  /*1450*/  STL [R1+0x6c], R6 ;  /* 0x00006c0601007387 */ /* 0x0003e20000100800 */
[--C-:B0-----:R-:W-:Y:S02]  /*1460*/  HADD2.F32 R7, -RZ, R43.reuse.H0_H0 ;  /* 0x2000002bff077230 */ /* 0x101fe40000004100 */
[----:B-1----:R-:W-:-:S03]  /*1470*/  HADD2.F32 R6, -RZ, R43.H1_H1 ;  /* 0x3000002bff067230 */ /* 0x002fc60000004100 */
[----:B------:R2:W-:Y:S04]  /*1480*/  STL [R1+0x60], R7 ;  /* 0x0000600701007387 */ /* 0x0005e80000100800 */
[----:B------:R0:W-:Y:S04]  /*1490*/  STL [R1+0x40], R6 ;  /* 0x0000400601007387 */ /* 0x0001e80000100800 */
[----:B------:R-:W4:Y:S01]  /*14a0*/  LDL R35, [R1+0xf8] ;  /* 0x0000f80001237983 */ /* 0x000f220000100800 */
[--C-:B------:R-:W-:Y:S02]  /*14b0*/  HADD2.F32 R8, -RZ, R42.reuse.H0_H0 ;  /* 0x2000002aff087230 */ /* 0x100fe40000004100 */
[----:B------:R-:W-:-:S03]  /*14c0*/  HADD2.F32 R42, -RZ, R42.H1_H1 ;  /* 0x3000002aff2a7230 */ /* 0x000fc60000004100 */
[----:B------:R-:W-:Y:S01]  /*14d0*/  FFMA.FTZ R33, R8, R8, R33 ;  /* 0x0000000808217223 */ /* 0x000fe20000010021 */
[----:B------:R-:W-:-:S03]  /*14e0*/  FADD.FTZ R32, R32, R8 ;  /* 0x0000000820207221 */ /* 0x000fc60000010000 */
[----:B------:R-:W-:Y:S01]  /*14f0*/  FFMA.FTZ R33, R42, R42, R33 ;  /* 0x0000002a2a217223 */ /* 0x000fe20000010021 */
[----:B------:R-:W-:-:S03]  /*1500*/  FADD.FTZ R32, R32, R42 ;  /* 0x0000002a20207221 */ /* 0x000fc60000010000 */
[----:B------:R-:W-:Y:S01]  /*1510*/  FFMA.FTZ R33, R7, R7, R33 ;  /* 0x0000000707217223 */ /* 0x000fe20000010021 */
[----:B------:R-:W-:Y:S01]  /*1520*/  FADD.FTZ R32, R32, R7 ;  /* 0x0000000720207221 */ /* 0x000fe20000010000 */
[--C-:B--2---:R-:W-:Y:S02]  /*1530*/  HADD2.F32 R7, -RZ, R4.reuse.H0_H0 ;  /* 0x20000004ff077230 */ /* 0x104fe40000004100 */
[----:B------:R-:W-:Y:S01]  /*1540*/  FFMA.FTZ R33, R6, R6, R33 ;  /* 0x0000000606217223 */ /* 0x000fe20000010021 */
[----:B------:R-:W-:Y:S01]  /*1550*/  FADD.FTZ R32, R32, R6 ;  /* 0x0000000620207221 */ /* 0x000fe20000010000 */
[----:B0-----:R-:W-:Y:S02]  /*1560*/  HADD2.F32 R6, -RZ, R4.H1_H1 ;  /* 0x30000004ff067230 */ /* 0x001fe40000004100 */
[----:B------:R-:W-:Y:S01]  /*1570*/  FFMA.FTZ R33, R7, R7, R33 ;  /* 0x0000000707217223 */ /* 0x000fe20000010021 */
[----:B------:R-:W-:Y:S01]  /*1580*/  FADD.FTZ R32, R32, R7 ;  /* 0x0000000720207221 */ /* 0x000fe20000010000 */
[----:B------:R-:W-:-:S02]  /*1590*/  HADD2.F32 R43, -RZ, R5.H0_H0 ;  /* 0x20000005ff2b7230 */ /* 0x000fc40000004100 */
[----:B------:R-:W-:Y:S01]  /*15a0*/  FFMA.FTZ R33, R6, R6, R33 ;  /* 0x0000000606217223 */ /* 0x000fe20000010021 */
[----:B------:R-:W-:Y:S01]  /*15b0*/  FADD.FTZ R32, R32, R6 ;  /* 0x0000000620207221 */ /* 0x000fe20000010000 */
[----:B------:R-:W-:Y:S01]  /*15c0*/  HADD2.F32 R41, -RZ, R5.H1_H1 ;  /* 0x30000005ff297230 */ /* 0x000fe20000004100 */
[----:B------:R-:W0:Y:S01]  /*15d0*/  S2R R53, SR_TID.X ;  /* 0x0000000000357919 */ /* 0x000e220000002100 */
[----:B------:R-:W-:Y:S01]  /*15e0*/  FFMA.FTZ R33, R43, R43, R33 ;  /* 0x0000002b2b217223 */ /* 0x000fe20000010021 */
[----:B------:R-:W-:Y:S01]  /*15f0*/  FADD.FTZ R32, R32, R43 ;  /* 0x0000002b20207221 */ /* 0x000fe20000010000 */
[--C-:B------:R-:W-:Y:S02]  /*1600*/  HADD2.F32 R5, -RZ, R2.reuse.H0_H0 ;  /* 0x20000002ff057230 */ /* 0x100fe40000004100 */
[----:B------:R-:W-:Y:S01]  /*1610*/  FFMA.FTZ R33, R41, R41, R33 ;  /* 0x0000002929217223 */ /* 0x000fe20000010021 */
[----:B------:R-:W-:Y:S01]  /*1620*/  FADD.FTZ R32, R32, R41 ;  /* 0x0000002920207221 */ /* 0x000fe20000010000 */
[----:B------:R-:W-:-:S02]  /*1630*/  HADD2.F32 R4, -RZ, R2.H1_H1 ;  /* 0x30000002ff047230 */ /* 0x000fc40000004100 */
[----:B------:R-:W-:Y:S01]  /*1640*/  FFMA.FTZ R2, R5, R5, R33 ;  /* 0x0000000505027223 */ /* 0x000fe20000010021 */
[----:B------:R1:W-:Y:S01]  /*1650*/  STL [R1+0x3c], R43 ;  /* 0x00003c2b01007387 */ /* 0x0003e20000100800 */
[----:B------:R-:W-:Y:S02]  /*1660*/  FADD.FTZ R32, R32, R5 ;  /* 0x0000000520207221 */ /* 0x000fe40000010000 */
[----:B------:R-:W-:Y:S01]  /*1670*/  FFMA.FTZ R2, R4, R4, R2 ;  /* 0x0000000404027223 */ /* 0x000fe20000010002 */
[----:B------:R2:W-:Y:S01]  /*1680*/  STL [R1+0x38], R41 ;  /* 0x0000382901007387 */ /* 0x0005e20000100800 */
[----:B------:R-:W-:Y:S01]  /*1690*/  FADD.FTZ R32, R32, R4 ;  /* 0x0000000420207221 */ /* 0x000fe20000010000 */
[--C-:B-1----:R-:W-:Y:S02]  /*16a0*/  HADD2.F32 R43, -RZ, R3.reuse.H0_H0 ;  /* 0x20000003ff2b7230 */ /* 0x102fe40000004100 */
[----:B--2---:R-:W-:-:S03]  /*16b0*/  HADD2.F32 R41, -RZ, R3.H1_H1 ;  /* 0x30000003ff297230 */ /* 0x004fc60000004100 */
[----:B------:R-:W-:Y:S01]  /*16c0*/  FFMA.FTZ R2, R43, R43, R2 ;  /* 0x0000002b2b027223 */ /* 0x000fe20000010002 */
[----:B------:R-:W-:Y:S01]  /*16d0*/  FADD.FTZ R33, R32, R43 ;  /* 0x0000002b20217221 */ /* 0x000fe20000010000 */
[----:B------:R1:W-:Y:S01]  /*16e0*/  STL [R1+0x2c], R43 ;  /* 0x00002c2b01007387 */ /* 0x0003e20000100800 */
[--C-:B---3--:R-:W-:Y:S02]  /*16f0*/  HADD2.F32 R3, -RZ, R30.reuse.H0_H0 ;  /* 0x2000001eff037230 */ /* 0x108fe40000004100 */
[----:B------:R-:W-:Y:S01]  /*1700*/  FFMA.FTZ R32, R41, R41, R2 ;  /* 0x0000002929207223 */ /* 0x000fe20000010002 */
[----:B------:R-:W-:Y:S01]  /*1710*/  HADD2.F32 R2, -RZ, R30.H1_H1 ;  /* 0x3000001eff027230 */ /* 0x000fe20000004100 */
[----:B------:R2:W-:Y:S01]  /*1720*/  STL [R1+0x28], R41 ;  /* 0x0000282901007387 */ /* 0x0005e20000100800 */
[----:B------:R-:W-:Y:S01]  /*1730*/  FADD.FTZ R30, R33, R41 ;  /* 0x00000029211e7221 */ /* 0x000fe20000010000 */
[--C-:B-1----:R-:W-:Y:S02]  /*1740*/  HADD2.F32 R43, -RZ, R31.reuse.H0_H0 ;  /* 0x2000001fff2b7230 */ /* 0x102fe40000004100 */
[----:B--2---:R-:W-:-:S02]  /*1750*/  HADD2.F32 R41, -RZ, R31.H1_H1 ;  /* 0x3000001fff297230 */ /* 0x004fc40000004100 */
[----:B------:R-:W-:Y:S01]  /*1760*/  FFMA.FTZ R32, R3, R3, R32 ;  /* 0x0000000303207223 */ /* 0x000fe20000010020 */
[----:B------:R-:W-:Y:S01]  /*1770*/  FADD.FTZ R30, R30, R3 ;  /* 0x000000031e1e7221 */ /* 0x000fe20000010000 */
[----:B------:R-:W-:Y:S04]  /*1780*/  STL [R1+0x24], R43 ;  /* 0x0000242b01007387 */ /* 0x000fe80000100800 */
[----:B------:R-:W-:Y:S01]  /*1790*/  STL [R1+0x20], R41 ;  /* 0x0000202901007387 */ /* 0x000fe20000100800 */
[----:B------:R-:W-:Y:S01]  /*17a0*/  FFMA.FTZ R32, R2, R2, R32 ;  /* 0x0000000202207223 */ /* 0x000fe20000010020 */
[----:B------:R-:W-:Y:S01]  /*17b0*/  FADD.FTZ R30, R30, R2 ;  /* 0x000000021e1e7221 */ /* 0x000fe20000010000 */
[----:B0-----:R-:W-:Y:S02]  /*17c0*/  ISETP.GT.U32.AND P0, PT, R53, 0x1f, PT ;  /* 0x0000001f3500780c */ /* 0x001fe40003f04070 */
[----:B------:R-:W-:Y:S01]  /*17d0*/  FFMA.FTZ R31, R43, R43, R32 ;  /* 0x0000002b2b1f7223 */ /* 0x000fe20000010020 */
[----:B------:R-:W-:-:S03]  /*17e0*/  FADD.FTZ R30, R30, R43 ;  /* 0x0000002b1e1e7221 */ /* 0x000fc60000010000 */
[----:B------:R-:W-:Y:S01]  /*17f0*/  FFMA.FTZ R31, R41, R41, R31 ;  /* 0x00000029291f7223 */ /* 0x000fe2000001001f */
[----:B------:R-:W-:Y:S01]  /*1800*/  FADD.FTZ R30, R30, R41 ;  /* 0x000000291e1e7221 */ /* 0x000fe20000010000 */
[----:B------:R-:W-:Y:S04]  /*1810*/  BSSY B0, `(.L_x_3784) ;  /* 0x0000094000007945 */ /* 0x000fe80003800000 */
[----:B----4-:R0:W-:Y:S02]  /*1820*/  STS.64 [R35], R30 ;  /* 0x0000001e23007388 */ /* 0x0101e40000000a00 */
[----:B0-----:R-:W-:Y:S01]  /*1830*/  CS2R R30, SRZ ;  /* 0x00000000001e7805 */ /* 0x001fe2000001ff00 */
[----:B------:R-:W-:Y:S06]  /*1840*/  BAR.SYNC.DEFER_BLOCKING 0x0 ;  /* 0x0000000000007b1d */ /* 0x000fec0000010000 */
[----:B------:R-:W-:Y:S05]  /*1850*/  @P0 BRA `(.L_x_3785) ;  /* 0x00000008003c0947 */ /* 0x000fea0003800000 */
[----:B------:R-:W0:Y:S01]  /*1860*/  S2R R31, SR_CgaCtaId ;  /* 0x00000000001f7919 */ /* 0x000e220000008800 */
[----:B------:R-:W-:Y:S02]  /*1870*/  SHF.L.U32 R30, R36, 0x4, RZ ;  /* 0x00000004241e7819 */ /* 0x000fe400000006ff */
[----:B------:R-:W-:Y:S02]  /*1880*/  MOV R35, 0x400 ;  /* 0x0000040000237802 */ /* 0x000fe40000000f00 */
[----:B------:R-:W-:Y:S02]  /*1890*/  LOP3.LUT R30, R30, 0x10, RZ, 0xc0, !PT ;  /* 0x000000101e1e7812 */ /* 0x000fe400078ec0ff */
[C---:B------:R-:W-:Y:S02]  /*18a0*/  SHF.L.U32 R47, R53.reuse, 0x3, RZ ;  /* 0x00000003352f7819 */ /* 0x040fe400000006ff */
[----:B------:R-:W-:Y:S02]  /*18b0*/  LEA.HI R30, R53, R30, RZ, 0x1f ;  /* 0x0000001e351e7211 */ /* 0x000fe400078ff8ff */
[----:B------:R-:W-:-:S03]  /*18c0*/  LOP3.LUT R47, R47, 0x8, RZ, 0xc0, !PT ;  /* 0x000000082f2f7812 */ /* 0x000fc600078ec0ff */
[----:B------:R-:W-:-:S05]  /*18d0*/  IMAD R34, R30, 0x3c, -R34 ;  /* 0x0000003c1e227824 */ /* 0x000fca00078e0a22 */
        /* <DEDUP_REMOVED lines=135> */
.L_x_3785:
[----:B------:R-:W-:Y:S05]  /*2150*/  BSYNC B0 ;  /* 0x0000000000007941 */ /* 0x000fea0003800000 */
.L_x_3784:
[----:B------:R-:W0:Y:S01]  /*2160*/  SHFL.BFLY PT, R33, R30, 0x1, 0x1f ;  /* 0x0c201f001e217f89 */ /* 0x000e2200000e0000 */
[----:B------:R-:W-:Y:S01]  /*2170*/  LOP3.LUT P0, RZ, R53, 0xffffffe1, RZ, 0xc0, !PT ;  /* 0xffffffe135ff7812 */ /* 0x000fe2000780c0ff */
[----:B------:R-:W-:Y:S02]  /*2180*/  BSSY B0, `(.L_x_3786) ;  /* 0x0000011000007945 */ /* 0x000fe40003800000 */
[----:B------:R-:W1:Y:S01]  /*2190*/  SHFL.BFLY PT, R32, R31, 0x1, 0x1f ;  /* 0x0c201f001f207f89 */ /* 0x000e6200000e0000 */
[----:B------:R-:W2:Y:S01]  /*21a0*/  S2R R41, SR_CTAID.Y ;  /* 0x0000000000297919 */ /* 0x000ea20000002600 */
[----:B------:R-:W3:Y:S01]  /*21b0*/  S2R R43, SR_CTAID.X ;  /* 0x00000000002b7919 */ /* 0x000ee20000002500 */
[----:B0-----:R-:W-:Y:S01]  /*21c0*/  FADD.FTZ R30, R33, R30 ;  /* 0x0000001e211e7221 */ /* 0x001fe20000010000 */
[----:B-1----:R-:W-:-:S06]  /*21d0*/  FADD.FTZ R31, R32, R31 ;  /* 0x0000001f201f7221 */ /* 0x002fcc0000010000 */
[----:B------:R-:W-:Y:S05]  /*21e0*/  @P0 BRA `(.L_x_3787) ;  /* 0x0000000000280947 */ /* 0x000fea0003800000 */
[----:B------:R-:W2:Y:S01]  /*21f0*/  LDC R32, c[0x0][0x10] ;  /* 0x00000400ff207b82 */ /* 0x000ea20000000800 */
[----:B------:R-:W-:-:S04]  /*2200*/  SHF.R.U32.HI R33, RZ, 0x1, R53 ;  /* 0x00000001ff217819 */ /* 0x000fc80000011635 */
[----:B------:R-:W-:-:S03]  /*2210*/  SHF.L.U32 R33, R33, 0x3, RZ ;  /* 0x0000000321217819 */ /* 0x000fc600000006ff */
[----:B------:R-:W0:Y:S01]  /*2220*/  LDC.64 R34, c[0x0][0x248] ;  /* 0x00009200ff227b82 */ /* 0x000e220000000a00 */
[----:B---3--:R-:W-:Y:S01]  /*2230*/  LOP3.LUT R33, R33, 0xfffffff8, R43, 0xe2, !PT ;  /* 0xfffffff821217812 */ /* 0x008fe200078ee22b */
[----:B--2---:R-:W-:-:S05]  /*2240*/  IMAD R32, R32, UR4, R41 ;  /* 0x0000000420207c24 */ /* 0x004fca000f8e0229 */
[----:B------:R-:W-:-:S04]  /*2250*/  LEA R32, R32, R33, 0x7 ;  /* 0x0000002120207211 */ /* 0x000fc800078e38ff */
[----:B------:R-:W-:-:S05]  /*2260*/  SHF.L.U32 R32, R32, 0x1, RZ ;  /* 0x0000000120207819 */ /* 0x000fca00000006ff */
[----:B0-----:R-:W-:-:S05]  /*2270*/  IMAD.WIDE.U32 R32, R32, 0x4, R34 ;  /* 0x0000000420207825 */ /* 0x001fca00078e0022 */
[----:B------:R0:W-:Y:S02]  /*2280*/  STG.E.64 desc[UR8][R32.64], R30 ;  /* 0x0000001e20007986 */ /* 0x0001e4000c101b08 */
.L_x_3787:
[----:B------:R-:W-:Y:S05]  /*2290*/  BSYNC B0 ;  /* 0x0000000000007941 */ /* 0x000fea0003800000 */
.L_x_3786:
[----:B------:R-:W-:Y:S01]  /*22a0*/  BAR.SYNC.DEFER_BLOCKING 0x0 ;  /* 0x0000000000007b1d */ /* 0x000fe20000010000 */
[C---:B------:R-:W-:Y:S02]  /*22b0*/  ISETP.NE.AND P0, PT, R53.reuse, RZ, PT ;  /* 0x000000ff3500720c */ /* 0x040fe40003f05270 */
[----:B------:R-:W-:-:S11]  /*22c0*/  ISETP.GT.U32.AND P1, PT, R53, 0x7f, PT ;  /* 0x0000007f3500780c */ /* 0x000fd60003f24070 */
[----:B------:R-:W-:Y:S05]  /*22d0*/  @P0 BRA `(.L_x_3788) ;  /* 0x00000000003c0947 */ /* 0x000fea0003800000 */
[----:B0-----:R-:W2:Y:S01]  /*22e0*/  LDC.64 R30, c[0x0][0x250] ;  /* 0x00009400ff1e7b82 */ /* 0x001ea20000000a00 */
[----:B---3--:R-:W-:Y:S02]  /*22f0*/  ISETP.NE.AND P0, PT, R43, RZ, PT ;  /* 0x000000ff2b00720c */ /* 0x008fe40003f05270 */
[----:B------:R-:W-:-:S04]  /*2300*/  MOV R32, 0x7ffffff9 ;  /* 0x7ffffff900207802 */ /* 0x000fc80000000f00 */
[----:B------:R-:W-:Y:S01]  /*2310*/  SEL R32, R32, 0x1, !P0 ;  /* 0x0000000120207807 */ /* 0x000fe20004000000 */
[----:B--2---:R-:W-:Y:S01]  /*2320*/  IMAD.WIDE.U32 R30, R41, 0x4, R30 ;  /* 0x00000004291e7825 */ /* 0x004fe200078e001e */
[----:B------:R-:W-:Y:S06]  /*2330*/  MEMBAR.ALL.GPU ;  /* 0x0000000000007992 */ /* 0x000fec000000a000 */
[----:B------:R-:W-:-:S00]  /*2340*/  ERRBAR ;  /* 0x00000000000079ab */ /* 0x000fc00000000000 */
[----:B------:R-:W-:Y:S06]  /*2350*/  CGAERRBAR ;  /* 0x00000000000075ab */ /* 0x000fec0000000000 */
[----:B------:R0:W5:Y:S02]  /*2360*/  ATOM.E.ADD.STRONG.GPU PT, R32, desc[UR8][R30.64], R32 ;  /* 0x000000201e20798a */ /* 0x00016400081ee1c8 */
.L_x_3789:
[----:B------:R-:W2:Y:S04]  /*2370*/  LD.E.STRONG.GPU R33, desc[UR8][R30.64] ;  /* 0x000000081e217980 */ /* 0x000ea8000c10f900 */
[----:B--2---:R-:W-:Y:S01]  /*2380*/  CCTL.IVALL ;  /* 0x00000000ff00798f */ /* 0x004fe20002000000 */
[----:B------:R-:W-:Y:S05]  /*2390*/  YIELD ;  /* 0x0000000000007946 */ /* 0x000fea0003800000 */
[----:B-----5:R-:W-:-:S04]  /*23a0*/  LOP3.LUT R33, R33, R32, RZ, 0x3c, !PT ;  /* 0x0000002021217212 */ /* 0x020fc800078e3cff */
[----:B------:R-:W-:-:S13]  /*23b0*/  ISETP.GT.AND P0, PT, R33, -0x1, PT ;  /* 0xffffffff2100780c */ /* 0x000fda0003f04270 */
[----:B------:R-:W-:Y:S05]  /*23c0*/  @P0 BRA `(.L_x_3789) ;  /* 0xfffffffc00e80947 */ /* 0x000fea000383ffff */
.L_x_3788:
[----:B------:R-:W-:Y:S05]  /*23d0*/  WARPSYNC.ALL ;  /* 0x0000000000007948 */ /* 0x000fea0003800000 */
[----:B0-----:R-:W0:Y:S01]  /*23e0*/  S2R R33, SR_CTAID.Y ;  /* 0x0000000000217919 */ /* 0x001e220000002600 */
        /* <DEDUP_REMOVED lines=12> */
[----:B------:R-:W4:Y:S01]  /*24b0*/  @!P1 LDG.E.64 R30, desc[UR8][R30.64] ;  /* 0x000000081e1e9981 */ /* 0x000f22000c1e1b00 */
[----:B------:R-:W-:Y:S01]  /*24c0*/  HFMA2.MMA R32, -RZ, RZ, 0, 0 ;  /* 0x00000000ff207435 */ /* 0x000fe200000001ff */
[----:B------:R-:W-:Y:S01]  /*24d0*/  LOP3.LUT P0, RZ, R34, 0xffffff87, RZ, 0xc0, !PT ;  /* 0xffffff8722ff7812 */ /* 0x000fe2000780c0ff */
[----:B------:R-:W-:Y:S01]  /*24e0*/  BSSY B0, `(.L_x_3790) ;  /* 0x0000033000007945 */ /* 0x000fe20003800000 */
[----:B------:R-:W0:Y:S11]  /*24f0*/  S2R R35, SR_CTAID.X ;  /* 0x0000000000237919 */ /* 0x000e360000002500 */
[----:B------:R-:W-:-:S04]  /*2500*/  @!P0 MOV R33, 0x400 ;  /* 0x0000040000218802 */ /* 0x000fc80000000f00 */
[----:B------:R-:W-:Y:S01]  /*2510*/  @!P0 IADD3 R33, R33, 0x1680, RZ ;  /* 0x0000168021218810 */ /* 0x000fe20007ffe0ff */
[----:B----4-:R-:W-:Y:S01]  /*2520*/  @!P1 FADD.FTZ R32, RZ, R30 ;  /* 0x0000001eff209221 */ /* 0x010fe20000010000 */
        /* <DEDUP_REMOVED lines=46> */
.L_x_3791:
[----:B------:R-:W-:Y:S05]  /*2810*/  BSYNC B0 ;  /* 0x0000000000007941 */ /* 0x000fea0003800000 */
.L_x_3790:
[----:B------:R-:W4:Y:S01]  /*2820*/  LDL.LU R47, [R1+0x8] ;  /* 0x00000800012f7983 */ /* 0x000f220000300800 */
[----:B------:R-:W1:Y:S01]  /*2830*/  S2UR UR7, SR_CgaCtaId ;  /* 0x00000000000779c3 */ /* 0x000e620000008800 */
[----:B0-----:R-:W-:Y:S01]  /*2840*/  IMAD R32, R40, 0xf0, R60 ;  /* 0x000000f028207824 */ /* 0x001fe200078e023c */
[----:B------:R-:W-:Y:S01]  /*2850*/  SHF.L.U32 R33, R36, 0x4, RZ ;  /* 0x0000000424217819 */ /* 0x000fe200000006ff */
[----:B---3--:R-:W3:Y:S01]  /*2860*/  LDL.LU R43, [R1+0x14] ;  /* 0x00001400012b7983 */ /* 0x008ee20000300800 */
[----:B------:R-:W-:Y:S01]  /*2870*/  UMOV UR6, 0x400 ;  /* 0x0000040000067882 */ /* 0x000fe20000000000 */
[----:B------:R-:W-:Y:S02]  /*2880*/  ULDC.64 UR12, c[0x0][0x210] ;  /* 0x00008400000c7ab9 */ /* 0x000fe40000000a00 */
[----:B------:R-:W3:Y:S04]  /*2890*/  LDL.LU R45, [R1+0x30] ;  /* 0x00003000012d7983 */ /* 0x000ee80000300800 */
[----:B------:R-:W3:Y:S04]  /*28a0*/  LDL.LU R49, [R1+0x34] ;  /* 0x0000340001317983 */ /* 0x000ee80000300800 */
[----:B------:R-:W3:Y:S04]  /*28b0*/  LDL.LU R51, [R1+0x4c] ;  /* 0x00004c0001337983 */ /* 0x000ee80000300800 */
[----:B--2---:R-:W2:Y:S04]  /*28c0*/  LDL.LU R41, [R1+0x58] ;  /* 0x0000580001297983 */ /* 0x004ea80000300800 */
[----:B------:R-:W2:Y:S04]  /*28d0*/  LDL.LU R53, [R1+0x5c] ;  /* 0x00005c0001357983 */ /* 0x000ea80000300800 */
[----:B------:R0:W-:Y:S04]  /*28e0*/  STL [R1+0x160], R42 ;  /* 0x0001602a01007387 */ /* 0x0001e80000100800 */
[----:B0-----:R-:W2:Y:S04]  /*28f0*/  LDL.LU R42, [R1+0x54] ;  /* 0x00005400012a7983 */ /* 0x001ea80000300800 */
[----:B------:R0:W-:Y:S04]  /*2900*/  STL [R1+0x15c], R6 ;  /* 0x00015c0601007387 */ /* 0x0001e80000100800 */
[----:B0-----:R-:W2:Y:S04]  /*2910*/  LDL.LU R6, [R1+0x50] ;  /* 0x0000500001067983 */ /* 0x001ea80000300800 */
[----:B------:R0:W-:Y:S04]  /*2920*/  STL [R1+0x158], R4 ;  /* 0x0001580401007387 */ /* 0x0001e80000100800 */
[----:B0-----:R-:W2:Y:S04]  /*2930*/  LDL.LU R4, [R1+0xc] ;  /* 0x00000c0001047983 */ /* 0x001ea80000300800 */
[----:B------:R0:W-:Y:S04]  /*2940*/  STL [R1+0x154], R2 ;  /* 0x0001540201007387 */ /* 0x0001e80000100800 */
[----:B0-----:R-:W2:Y:S01]  /*2950*/  LDL.LU R2, [R1+0x4] ;  /* 0x0000040001027983 */ /* 0x001ea20000300800 */
[----:B------:R-:W-:Y:S01]  /*2960*/  SHF.L.U32 R32, R32, 0x2, RZ ;  /* 0x0000000220207819 */ /* 0x000fe200000006ff */
[----:B------:R-:W-:Y:S01]  /*2970*/  UIADD3 UR6, UR6, 0x1680, URZ ;  /* 0x0000168006067890 */ /* 0x000fe2000fffe03f */
[----:B------:R-:W-:Y:S01]  /*2980*/  LOP3.LUT R33, R33, 0x10, RZ, 0xc0, !PT ;  /* 0x0000001021217812 */ /* 0x000fe200078ec0ff */
[----:B------:R0:W-:Y:S02]  /*2990*/  STL [R1+0xfc], R25 ;  /* 0x0000fc1901007387 */ /* 0x0001e40000100800 */
[----:B------:R-:W-:Y:S01]  /*29a0*/  IMAD.WIDE.U32 R30, R32, -0x77777777, RZ ;  /* 0x88888889201e7825 */ /* 0x000fe200078e00ff */
[----:B------:R-:W-:Y:S01]  /*29b0*/  IADD3 R33, RZ, -R33, RZ ;  /* 0x80000021ff217210 */ /* 0x000fe20007ffe0ff */
[----:B-1----:R-:W-:Y:S01]  /*29c0*/  ULEA UR6, UR7, UR6, 0x18 ;  /* 0x0000000607067291 */ /* 0x002fe2000f8ec03f */
[----:B------:R1:W-:Y:S02]  /*29d0*/  STL [R1+0x100], R36 ;  /* 0x0001002401007387 */ /* 0x0003e40000100800 */
[----:B------:R-:W-:-:S02]  /*29e0*/  LEA.HI R30, R31, R33, RZ, 0x1b ;  /* 0x000000211f1e7211 */ /* 0x000fc400078fd8ff */
[--C-:B------:R-:W-:Y:S01]  /*29f0*/  SHF.R.S32.HI R33, RZ, 0x1f, R32.reuse ;  /* 0x0000001fff217819 */ /* 0x100fe20000011420 */
[----:B0----5:R-:W-:Y:S01]  /*2a00*/  HADD2.F32 R25, -RZ, R27.H1_H1 ;  /* 0x3000001bff197230 */ /* 0x021fe20000004100 */
[----:B------:R-:W-:Y:S01]  /*2a10*/  LEA R30, R30, UR6, 0x3 ;  /* 0x000000061e1e7c11 */ /* 0x000fe2000f8e18ff */
[----:B------:R-:W-:Y:S01]  /*2a20*/  ULDC UR6, c[0x0][0x230] ;  /* 0x00008c0000067ab9 */ /* 0x000fe20000000800 */
[----:B------:R-:W-:-:S04]  /*2a30*/  IMAD.WIDE.U32 R32, R39, 0x78000, R32 ;  /* 0x0007800027207825 */ /* 0x000fc800078e0020 */
[----:B------:R-:W0:Y:S01]  /*2a40*/  LDS.64 R30, [R30] ;  /* 0x000000001e1e7984 */ /* 0x000e220000000a00 */
[----:B-1----:R-:W-:Y:S01]  /*2a50*/  HADD2.F32 R36, -RZ, R29.H1_H1 ;  /* 0x3000001dff247230 */ /* 0x002fe20000004100 */
[----:B------:R-:W-:Y:S01]  /*2a60*/  IADD3 R33, R59, R33, RZ ;  /* 0x000000213b217210 */ /* 0x000fe20007ffe0ff */
[----:B------:R-:W-:Y:S01]  /*2a70*/  HADD2.F32 R59, -RZ, R28.H0_H0 ;  /* 0x2000001cff3b7230 */ /* 0x000fe20000004100 */
[----:B------:R-:W-:-:S04]  /*2a80*/  IADD3 R37, P0, R37, R32, RZ ;  /* 0x0000002025257210 */ /* 0x000fc80007f1e0ff */
[----:B------:R-:W-:Y:S02]  /*2a90*/  IADD3.X R35, RZ, R33, RZ, P0, !PT ;  /* 0x00000021ff237210 */ /* 0x000fe400007fe4ff */
[----:B------:R-:W-:-:S04]  /*2aa0*/  LEA R34, P0, R37, UR12, 0x1 ;  /* 0x0000000c25227c11 */ /* 0x000fc8000f8008ff */
[----:B------:R-:W-:Y:S01]  /*2ab0*/  LEA.HI.X R35, R37, UR13, R35, 0x1, P0 ;  /* 0x0000000d25237c11 */ /* 0x000fe200080f0c23 */
[----:B0-----:R-:W-:Y:S01]  /*2ac0*/  FADD.FTZ R31, R31, UR6 ;  /* 0x000000061f1f7e21 */ /* 0x001fe20008010000 */
[--C-:B------:R-:W-:Y:S01]  /*2ad0*/  FADD.FTZ R0, R0, -R30.reuse ;  /* 0x8000001e00007221 */ /* 0x100fe20000010000 */
[--C-:B------:R-:W-:Y:S01]  /*2ae0*/  FADD.FTZ R60, R38, -R30.reuse ;  /* 0x8000001e263c7221 */ /* 0x100fe20000010000 */
[----:B------:R-:W-:Y:S02]  /*2af0*/  HADD2.F32 R38, -RZ, R26.H1_H1 ;  /* 0x3000001aff267230 */ /* 0x000fe40000004100 */
        /* <DEDUP_REMOVED lines=18> */
[C---:B0-----:R-:W-:Y:S01]  /*2c20*/  FMUL.FTZ R20, R31.reuse, R20 ;  /* 0x000000141f147220 */ /* 0x041fe20000410000 */
        /* <DEDUP_REMOVED lines=13> */
[----:B----4-:R-:W-:-:S02]  /*2d00*/  IADD3 R47, P1, R47, R32, RZ ;  /* 0x000000202f2f7210 */ /* 0x010fc40007f3e0ff */
[-C--:B---3--:R-:W-:Y:S02]  /*2d10*/  IADD3 R43, P3, R43, R32.reuse, RZ ;  /* 0x000000202b2b7210 */ /* 0x088fe40007f7e0ff */
[-C--:B------:R-:W-:Y:S02]  /*2d20*/  IADD3 R45, P6, R45, R32.reuse, RZ ;  /* 0x000000202d2d7210 */ /* 0x080fe40007fde0ff */
[-C--:B------:R-:W-:Y:S02]  /*2d30*/  IADD3 R49, P4, R49, R32.reuse, RZ ;  /* 0x0000002031317210 */ /* 0x080fe40007f9e0ff */
[-C--:B------:R-:W-:Y:S02]  /*2d40*/  IADD3 R51, P5, R51, R32.reuse, RZ ;  /* 0x0000002033337210 */ /* 0x080fe40007fbe0ff */
[----:B--2---:R-:W-:Y:S02]  /*2d50*/  IADD3 R37, P2, R4, R32, RZ ;  /* 0x0000002004257210 */ /* 0x004fe40007f5e0ff */
[----:B------:R-:W-:-:S02]  /*2d60*/  IADD3.X R4, RZ, R33, RZ, P6, !PT ;  /* 0x00000021ff047210 */ /* 0x000fc400037fe4ff */
[-C--:B------:R-:W-:Y:S02]  /*2d70*/  IADD3 R53, P6, R53, R32.reuse, RZ ;  /* 0x0000002035357210 */ /* 0x080fe40007fde0ff */
[----:B------:R-:W-:-:S05]  /*2d80*/  IADD3 R2, P0, R2, R32, RZ ;  /* 0x0000002002027210 */ /* 0x000fca0007f1e0ff */
[----:B------:R0:W-:Y:S04]  /*2d90*/  STL [R1+0x1c], R2 ;  /* 0x00001c0201007387 */ /* 0x0001e80000100800 */
[----:B------:R-:W-:Y:S04]  /*2da0*/  STL [R1+0x34], R36 ;  /* 0x0000342401007387 */ /* 0x000fe80000100800 */
[----:B------:R1:W-:Y:S01]  /*2db0*/  STL [R1+0x30], R25 ;  /* 0x0000301901007387 */ /* 0x0003e20000100800 */
[----:B0-----:R-:W-:Y:S02]  /*2dc0*/  IADD3.X R2, RZ, R33, RZ, P3, !PT ;  /* 0x00000021ff027210 */ /* 0x001fe40001ffe4ff */
[----:B------:R-:W-:-:S02]  /*2dd0*/  IADD3 R39, P3, R6, R32, RZ ;  /* 0x0000002006277210 */ /* 0x000fc40007f7e0ff */
[-C--:B------:R-:W-:Y:S02]  /*2de0*/  IADD3.X R6, RZ, R33.reuse, RZ, P4, !PT ;  /* 0x00000021ff067210 */ /* 0x080fe400027fe4ff */
[-C--:B------:R-:W-:Y:S02]  /*2df0*/  IADD3 R40, P4, R42, R32.reuse, RZ ;  /* 0x000000202a287210 */ /* 0x080fe40007f9e0ff */
[----:B------:R-:W-:Y:S02]  /*2e00*/  IADD3.X R42, RZ, R33, RZ, P5, !PT ;  /* 0x00000021ff2a7210 */ /* 0x000fe40002ffe4ff */
[----:B------:R-:W-:Y:S01]  /*2e10*/  IADD3 R41, P5, R41, R32, RZ ;  /* 0x0000002029297210 */ /* 0x000fe20007fbe0ff */
[----:B------:R-:W-:Y:S02]  /*2e20*/  HADD2.F32 R32, -RZ, R28.H1_H1 ;  /* 0x3000001cff207230 */ /* 0x000fe40000004100 */
[----:B------:R-:W-:Y:S02]  /*2e30*/  HADD2.F32 R28, -RZ, R26.H0_H0 ;  /* 0x2000001aff1c7230 */ /* 0x000fe40000004100 */
[----:B------:R-:W-:Y:S01]  /*2e40*/  FMUL.FTZ R26, R0, R31 ;  /* 0x0000001f001a7220 */ /* 0x000fe20000410000 */
[----:B------:R-:W-:Y:S01]  /*2e50*/  FMUL.FTZ R0, R31, R60 ;  /* 0x0000003c1f007220 */ /* 0x000fe20000410000 */
[----:B------:R-:W-:-:S02]  /*2e60*/  HADD2.F32 R60, -RZ, R29.H0_H0 ;  /* 0x2000001dff3c7230 */ /* 0x000fc40000004100 */
[----:B------:R-:W-:Y:S01]  /*2e70*/  FFMA.FTZ R26, R26, R59, R28 ;  /* 0x0000003b1a1a7223 */ /* 0x000fe2000001001c */
[----:B------:R-:W-:-:S05]  /*2e80*/  FFMA.FTZ R0, R0, R32, R38 ;  /* 0x0000002000007223 */ /* 0x000fca0000010026 */
[----:B------:R-:W-:Y:S01]  /*2e90*/  F2FP.F16.F32.PACK_AB R26, R0, R26 ;  /* 0x0000001a001a723e */ /* 0x000fe200000000ff */
[----:B------:R-:W-:Y:S02]  /*2ea0*/  HADD2.F32 R0, -RZ, R27.H0_H0 ;  /* 0x2000001bff007230 */ /* 0x000fe40000004100 */
[C---:B------:R-:W-:Y:S01]  /*2eb0*/  FMUL.FTZ R27, R31.reuse, R22 ;  /* 0x000000161f1b7220 */ /* 0x040fe20000410000 */
[----:B------:R-:W-:-:S03]  /*2ec0*/  FMUL.FTZ R22, R31, R21 ;  /* 0x000000151f167220 */ /* 0x000fc60000410000 */
[----:B------:R-:W-:Y:S01]  /*2ed0*/  FFMA.FTZ R21, R27, R60, R0 ;  /* 0x0000003c1b157223 */ /* 0x000fe20000010000 */
[----:B------:R-:W-:Y:S01]  /*2ee0*/  FFMA.FTZ R22, R22, R36, R25 ;  /* 0x0000002416167223 */ /* 0x000fe20000010019 */
[--C-:B------:R-:W-:Y:S01]  /*2ef0*/  FADD.FTZ R19, R19, -R30.reuse ;  /* 0x8000001e13137221 */ /* 0x100fe20000010000 */
[----:B------:R-:W-:Y:S01]  /*2f00*/  FADD.FTZ R55, R55, -R30 ;  /* 0x8000001e37377221 */ /* 0x000fe20000010000 */
[----:B------:R-:W-:Y:S02]  /*2f10*/  PRMT R27, R26, 0x7610, R27 ;  /* 0x000076101a1b7816 */ /* 0x000fe4000000001b */
[----:B------:R-:W-:Y:S01]  /*2f20*/  F2FP.F16.F32.PACK_AB R21, R22, R21 ;  /* 0x000000151615723e */ /* 0x000fe200000000ff */
[----:B-1----:R-:W-:Y:S01]  /*2f30*/  FFMA.FTZ R25, R59, R3, R28 ;  /* 0x000000033b197223 */ /* 0x002fe2000001001c */
[----:B------:R-:W-:Y:S01]  /*2f40*/  PRMT R26, R26, 0x7632, R26 ;  /* 0x000076321a1a7816 */ /* 0x000fe2000000001a */
[----:B------:R-:W-:Y:S01]  /*2f50*/  STG.E.U16 desc[UR8][R34.64], R27 ;  /* 0x0000001b22007986 */ /* 0x000fe2000c101508 */
[----:B------:R-:W-:-:S02]  /*2f60*/  PRMT R22, R21, 0x7610, R22 ;  /* 0x0000761015167816 */ /* 0x000fc40000000016 */
[----:B------:R-:W-:Y:S01]  /*2f70*/  PRMT R21, R21, 0x7632, R21 ;  /* 0x0000763215157816 */ /* 0x000fe20000000015 */
[----:B------:R-:W-:Y:S04]  /*2f80*/  STG.E.U16 desc[UR8][R34.64+0x2], R26 ;  /* 0x0000021a22007986 */ /* 0x000fe8000c101508 */
[----:B------:R0:W-:Y:S01]  /*2f90*/  STG.E.U16 desc[UR8][R34.64+0x6], R21 ;  /* 0x0000061522007986 */ /* 0x0001e2000c101508 */
[----:B------:R-:W-:-:S03]  /*2fa0*/  IADD3.X R3, RZ, R33, RZ, P6, !PT ;  /* 0x00000021ff037210 */ /* 0x000fc600037fe4ff */
[----:B------:R-:W-:Y:S01]  /*2fb0*/  STG.E.U16 desc[UR8][R34.64+0x4], R22 ;  /* 0x0000041622007986 */ /* 0x000fe2000c101508 */
[----:B0-----:R-:W-:Y:S01]  /*2fc0*/  FMUL.FTZ R21, R31, R5 ;  /* 0x000000051f157220 */ /* 0x001fe20000410000 */
[C-C-:B------:R-:W-:Y:S01]  /*2fd0*/  FFMA.FTZ R5, R59.reuse, R20, R28.reuse ;  /* 0x000000143b057223 */ /* 0x140fe2000001001c */
[C-C-:B------:R-:W-:Y:S01]  /*2fe0*/  FFMA.FTZ R20, R59.reuse, R18, R28.reuse ;  /* 0x000000123b147223 */ /* 0x140fe2000001001c */
[C-C-:B------:R-:W-:Y:S01]  /*2ff0*/  FFMA.FTZ R18, R59.reuse, R17, R28.reuse ;  /* 0x000000113b127223 */ /* 0x140fe2000001001c */
[C-C-:B------:R-:W-:Y:S01]  /*3000*/  FFMA.FTZ R17, R59.reuse, R16, R28.reuse ;  /* 0x000000103b117223 */ /* 0x140fe2000001001c */
[C-C-:B------:R-:W-:Y:S01]  /*3010*/  FFMA.FTZ R16, R59.reuse, R15, R28.reuse ;  /* 0x0000000f3b107223 */ /* 0x140fe2000001001c */
[C-C-:B------:R-:W-:Y:S01]  /*3020*/  FFMA.FTZ R15, R59.reuse, R14, R28.reuse ;  /* 0x0000000e3b0f7223 */ /* 0x140fe2000001001c */
[----:B------:R-:W-:Y:S01]  /*3030*/  STL [R1+0xbc], R20 ;  /* 0x0000bc1401007387 */ /* 0x000fe20000100800 */
        /* <DEDUP_REMOVED lines=9> */
[----:B------:R-:W-:-:S02]  /*30d0*/  FFMA.FTZ R7, R59, R21, R28 ;  /* 0x000000153b077223 */ /* 0x000fc4000001001c */
[----:B------:R0:W-:Y:S04]  /*30e0*/  STL [R1+0xd4], R16 ;  /* 0x0000d41001007387 */ /* 0x0001e80000100800 */
[----:B------:R-:W-:Y:S04]  /*30f0*/  STL [R1+0xe4], R15 ;  /* 0x0000e40f01007387 */ /* 0x000fe80000100800 */
[----:B------:R1:W-:Y:S01]  /*3100*/  STL [R1+0xec], R14 ;  /* 0x0000ec0e01007387 */ /* 0x0003e20000100800 */
[----:B0-----:R-:W-:-:S03]  /*3110*/  LEA R16, P6, R53, UR12, 0x1 ;  /* 0x0000000c35107c11 */ /* 0x001fc6000f8c08ff */
[----:B------:R-:W-:Y:S01]  /*3120*/  STL [R1+0xe8], R13 ;  /* 0x0000e80d01007387 */ /* 0x000fe20000100800 */
[----:B------:R-:W-:-:S03]  /*3130*/  LEA.HI.X R17, R53, UR13, R3, 0x1, P6 ;  /* 0x0000000d35117c11 */ /* 0x000fc6000b0f0c03 */
[----:B------:R0:W-:Y:S01]  /*3140*/  STL [R1+0xe0], R12 ;  /* 0x0000e00c01007387 */ /* 0x0001e20000100800 */
[----:B-1----:R-:W-:-:S03]  /*3150*/  LEA R14, P6, R51, UR12, 0x1 ;  /* 0x0000000c330e7c11 */ /* 0x002fc6000f8c08ff */
[----:B------:R-:W-:Y:S04]  /*3160*/  STL [R1+0xdc], R11 ;  /* 0x0000dc0b01007387 */ /* 0x000fe80000100800 */
[----:B------:R1:W-:Y:S01]  /*3170*/  STL [R1+0xd8], R10 ;  /* 0x0000d80a01007387 */ /* 0x0003e20000100800 */
[----:B------:R-:W-:-:S03]  /*3180*/  LEA.HI.X R15, R51, UR13, R42, 0x1, P6 ;  /* 0x0000000d330f7c11 */ /* 0x000fc6000b0f0c2a */
[----:B------:R-:W-:Y:S01]  /*3190*/  STL [R1+0xd0], R9 ;  /* 0x0000d00901007387 */ /* 0x000fe20000100800 */
[----:B0-----:R-:W-:-:S03]  /*31a0*/  LEA R12, P6, R49, UR12, 0x1 ;  /* 0x0000000c310c7c11 */ /* 0x001fc6000f8c08ff */
[----:B------:R-:W2:Y:S04]  /*31b0*/  LDL.LU R20, [R1+0x44] ;  /* 0x0000440001147983 */ /* 0x000ea80000300800 */
[----:B------:R0:W-:Y:S04]  /*31c0*/  STL [R1+0xcc], R8 ;  /* 0x0000cc0801007387 */ /* 0x0001e80000100800 */
[----:B------:R-:W-:Y:S01]  /*31d0*/  STL [R1+0xc4], R7 ;  /* 0x0000c40701007387 */ /* 0x000fe20000100800 */
[----:B------:R-:W-:-:S03]  /*31e0*/  LEA.HI.X R13, R49, UR13, R6, 0x1, P6 ;  /* 0x0000000d310d7c11 */ /* 0x000fc6000b0f0c06 */
[----:B------:R-:W-:Y:S01]  /*31f0*/  STL [R1+0x104], R25 ;  /* 0x0001041901007387 */ /* 0x000fe20000100800 */
[----:B-1----:R-:W-:-:S03]  /*3200*/  LEA R10, P6, R45, UR12, 0x1 ;  /* 0x0000000c2d0a7c11 */ /* 0x002fc6000f8c08ff */
[----:B------:R1:W-:Y:S01]  /*3210*/  STL [R1+0x144], R16 ;  /* 0x0001441001007387 */ /* 0x0003e20000100800 */
[----:B------:R-:W-:Y:S02]  /*3220*/  LEA.HI.X R11, R45, UR13, R4, 0x1, P6 ;  /* 0x0000000d2d0b7c11 */ /* 0x000fe4000b0f0c04 */
[----:B0-----:R-:W-:Y:S01]  /*3230*/  LEA R8, P6, R43, UR12, 0x1 ;  /* 0x0000000c2b087c11 */ /* 0x001fe2000f8c08ff */
[----:B-1----:R-:W3:Y:S04]  /*3240*/  LDL.LU R16, [R1+0x30] ;  /* 0x0000300001107983 */ /* 0x002ee80000300800 */
[----:B------:R0:W-:Y:S04]  /*3250*/  STL [R1+0x140], R17 ;  /* 0x0001401101007387 */ /* 0x0001e80000100800 */
[----:B------:R-:W4:Y:S04]  /*3260*/  LDL.LU R42, [R1+0x160] ;  /* 0x00016000012a7983 */ /* 0x000f280000300800 */
[----:B0-----:R-:W4:Y:S04]  /*3270*/  LDL.LU R17, [R1+0x48] ;  /* 0x0000480001117983 */ /* 0x001f280000300800 */
[----:B------:R-:W-:Y:S04]  /*3280*/  STL [R1+0x130], R14 ;  /* 0x0001300e01007387 */ /* 0x000fe80000100800 */
[----:B------:R-:W-:Y:S04]  /*3290*/  STL [R1+0x12c], R15 ;  /* 0x00012c0f01007387 */ /* 0x000fe80000100800 */
[----:B------:R-:W4:Y:S01]  /*32a0*/  LDL.LU R6, [R1+0x15c] ;  /* 0x00015c0001067983 */ /* 0x000f220000300800 */
[----:B------:R-:W-:Y:S01]  /*32b0*/  FADD.FTZ R7, R56, -R30 ;  /* 0x8000001e38077221 */ /* 0x000fe20000010000 */
[----:B------:R-:W-:-:S02]  /*32c0*/  MOV R49, R60 ;  /* 0x0000003c00317202 */ /* 0x000fc40000000f00 */
[----:B------:R-:W-:Y:S01]  /*32d0*/  STL [R1+0x128], R12 ;  /* 0x0001280c01007387 */ /* 0x000fe20000100800 */
[----:B------:R-:W-:-:S03]  /*32e0*/  LEA.HI.X R9, R43, UR13, R2, 0x1, P6 ;  /* 0x0000000d2b097c11 */ /* 0x000fc6000b0f0c02 */
[----:B------:R-:W-:Y:S04]  /*32f0*/  STL [R1+0x124], R13 ;  /* 0x0001240d01007387 */ /* 0x000fe80000100800 */
[----:B------:R-:W4:Y:S04]  /*3300*/  LDL.LU R4, [R1+0x158] ;  /* 0x0001580001047983 */ /* 0x000f280000300800 */
[----:B------:R-:W-:Y:S04]  /*3310*/  STL [R1+0x134], R10 ;  /* 0x0001340a01007387 */ /* 0x000fe80000100800 */
[----:B------:R0:W-:Y:S04]  /*3320*/  STL [R1+0x120], R11 ;  /* 0x0001200b01007387 */ /* 0x0001e80000100800 */
[----:B------:R-:W4:Y:S04]  /*3330*/  LDL.LU R2, [R1+0x154] ;  /* 0x0001540001027983 */ /* 0x000f280000300800 */
[----:B0-----:R-:W4:Y:S01]  /*3340*/  LDL.LU R11, [R1] ;  /* 0x00000000010b7983 */ /* 0x001f220000300800 */
[C---:B------:R-:W-:Y:S01]  /*3350*/  FMUL.FTZ R3, R31.reuse, R19 ;  /* 0x000000131f037220 */ /* 0x040fe20000410000 */
[C---:B------:R-:W-:Y:S01]  /*3360*/  FMUL.FTZ R7, R31.reuse, R7 ;  /* 0x000000071f077220 */ /* 0x040fe20000410000 */
[----:B------:R-:W-:Y:S01]  /*3370*/  FMUL.FTZ R22, R31, R55 ;  /* 0x000000371f167220 */ /* 0x000fe20000410000 */
[----:B------:R-:W-:Y:S01]  /*3380*/  LEA R18, P6, R24, UR12, 0x1 ;  /* 0x0000000c18127c11 */ /* 0x000fe2000f8c08ff */
[----:B------:R-:W-:Y:S01]  /*3390*/  FFMA.FTZ R3, R49, R3, R0 ;  /* 0x0000000331037223 */ /* 0x000fe20000010000 */
[----:B------:R0:W-:Y:S01]  /*33a0*/  STL [R1+0x138], R8 ;  /* 0x0001380801007387 */ /* 0x0001e20000100800 */
[----:B------:R-:W-:-:S03]  /*33b0*/  FFMA.FTZ R22, R32, R22, R38 ;  /* 0x0000001620167223 */ /* 0x000fc60000010026 */
[----:B------:R-:W-:Y:S02]  /*33c0*/  STL [R1+0x11c], R9 ;  /* 0x00011c0901007387 */ /* 0x000fe40000100800 */
[----:B------:R-:W-:Y:S02]  /*33d0*/  F2FP.F16.F32.PACK_AB R5, R22, R5 ;  /* 0x000000051605723e */ /* 0x000fe400000000ff */
[----:B------:R-:W-:Y:S01]  /*33e0*/  IADD3.X R22, RZ, R33, RZ, P5, !PT ;  /* 0x00000021ff167210 */ /* 0x000fe20002ffe4ff */
[----:B------:R-:W-:Y:S01]  /*33f0*/  STL [R1+0x110], R18 ;  /* 0x0001101201007387 */ /* 0x000fe20000100800 */
[----:B------:R-:W-:Y:S01]  /*3400*/  LEA R26, P5, R40, UR12, 0x1 ;  /* 0x0000000c281a7c11 */ /* 0x000fe2000f8a08ff */
[----:B------:R-:W-:-:S04]  /*3410*/  FADD.FTZ R52, R52, -R30 ;  /* 0x8000001e34347221 */ /* 0x000fc80000010000 */
[----:B------:R-:W-:Y:S01]  /*3420*/  FMUL.FTZ R52, R31, R52 ;  /* 0x000000341f347220 */ /* 0x000fe20000410000 */
[----:B--2---:R-:W-:Y:S02]  /*3430*/  LEA.HI.X R19, R24, UR13, R20, 0x1, P6 ;  /* 0x0000000d18137c11 */ /* 0x004fe4000b0f0c14 */
[----:B------:R-:W-:-:S03]  /*3440*/  LEA R20, P6, R23, UR12, 0x1 ;  /* 0x0000000c17147c11 */ /* 0x000fc6000f8c08ff */
[----:B------:R-:W-:Y:S04]  /*3450*/  STL [R1+0x10c], R19 ;  /* 0x00010c1301007387 */ /* 0x000fe80000100800 */
[----:B------:R-:W-:Y:S01]  /*3460*/  STL [R1+0x114], R20 ;  /* 0x0001141401007387 */ /* 0x000fe20000100800 */
[----:B---3--:R-:W-:-:S05]  /*3470*/  FFMA.FTZ R7, R36, R7, R16 ;  /* 0x0000000724077223 */ /* 0x008fca0000010010 */
[----:B------:R-:W-:Y:S02]  /*3480*/  F2FP.F16.F32.PACK_AB R3, R7, R3 ;  /* 0x000000030703723e */ /* 0x000fe400000000ff */
[----:B------:R-:W-:Y:S02]  /*3490*/  IADD3.X R7, RZ, R33, RZ, P4, !PT ;  /* 0x00000021ff077210 */ /* 0x000fe400027fe4ff */
[C---:B------:R-:W-:Y:S02]  /*34a0*/  LEA R28, P4, R41.reuse, UR12, 0x1 ;  /* 0x0000000c291c7c11 */ /* 0x040fe4000f8808ff */
[----:B------:R-:W-:Y:S02]  /*34b0*/  LEA.HI.X R27, R40, UR13, R7, 0x1, P5 ;  /* 0x0000000d281b7c11 */ /* 0x000fe4000a8f0c07 */
[----:B------:R-:W-:Y:S02]  /*34c0*/  LEA.HI.X R29, R41, UR13, R22, 0x1, P4 ;  /* 0x0000000d291d7c11 */ /* 0x000fe4000a0f0c16 */
[----:B----4-:R-:W-:-:S05]  /*34d0*/  LEA.HI.X R21, R23, UR13, R17, 0x1, P6 ;  /* 0x0000000d17157c11 */ /* 0x010fca000b0f0c11 */
[----:B------:R-:W-:Y:S04]  /*34e0*/  STL [R1+0x108], R21 ;  /* 0x0001081501007387 */ /* 0x000fe80000100800 */
[----:B------:R-:W-:Y:S04]  /*34f0*/  STL [R1+0x148], R28 ;  /* 0x0001481c01007387 */ /* 0x000fe80000100800 */
[----:B------:R-:W-:Y:S04]  /*3500*/  STL [R1+0x13c], R29 ;  /* 0x00013c1d01007387 */ /* 0x000fe80000100800 */
[----:B------:R1:W-:Y:S04]  /*3510*/  STL [R1+0x14c], R26 ;  /* 0x00014c1a01007387 */ /* 0x0003e80000100800 */
[----:B------:R-:W-:Y:S04]  /*3520*/  STL [R1+0x118], R27 ;  /* 0x0001181b01007387 */ /* 0x000fe80000100800 */
[----:B------:R-:W2:Y:S04]  /*3530*/  LDL.LU R13, [R1+0xb8] ;  /* 0x0000b800010d7983 */ /* 0x000ea80000300800 */
[----:B------:R-:W3:Y:S04]  /*3540*/  LDL.LU R17, [R1+0xb4] ;  /* 0x0000b40001117983 */ /* 0x000ee80000300800 */
[----:B0-----:R-:W4:Y:S04]  /*3550*/  LDL.LU R8, [R1+0xb0] ;  /* 0x0000b00001087983 */ /* 0x001f280000300800 */
[----:B------:R-:W4:Y:S01]  /*3560*/  LDL.LU R15, [R1+0xac] ;  /* 0x0000ac00010f7983 */ /* 0x000f220000300800 */
[----:B------:R-:W-:-:S03]  /*3570*/  FADD.FTZ R7, R11, -R30 ;  /* 0x8000001e0b077221 */ /* 0x000fc60000010000 */
[----:B------:R-:W2:Y:S01]  /*3580*/  LDL.LU R45, [R1+0xa8] ;  /* 0x0000a800012d7983 */ /* 0x000ea20000300800 */
[----:B------:R-:W-:-:S03]  /*3590*/  FMUL.FTZ R7, R31, R7 ;  /* 0x000000071f077220 */ /* 0x000fc60000410000 */
[----:B-1----:R-:W3:Y:S01]  /*35a0*/  LDL.LU R26, [R1+0xa4] ;  /* 0x0000a400011a7983 */ /* 0x002ee20000300800 */
[C-C-:B------:R-:W-:Y:S01]  /*35b0*/  FFMA.FTZ R29, R32.reuse, R7, R38.reuse ;  /* 0x00000007201d7223 */ /* 0x140fe20000010026 */
[----:B------:R-:W-:Y:S02]  /*35c0*/  FFMA.FTZ R7, R32, R52, R38 ;  /* 0x0000003420077223 */ /* 0x000fe40000010026 */
[----:B------:R-:W4:Y:S04]  /*35d0*/  LDL.LU R43, [R1+0xa0] ;  /* 0x0000a000012b7983 */ /* 0x000f280000300800 */
[----:B------:R0:W-:Y:S04]  /*35e0*/  STL [R1+0x150], R29 ;  /* 0x0001501d01007387 */ /* 0x0001e80000100800 */
[----:B------:R-:W2:Y:S04]  /*35f0*/  LDL.LU R35, [R1+0x9c] ;  /* 0x00009c0001237983 */ /* 0x000ea80000300800 */
[----:B------:R-:W4:Y:S04]  /*3600*/  LDL.LU R34, [R1+0x98] ;  /* 0x0000980001227983 */ /* 0x000f280000300800 */
[----:B------:R1:W-:Y:S04]  /*3610*/  STL [R1+0x68], R7 ;  /* 0x0000680701007387 */ /* 0x0003e80000100800 */
[----:B0-----:R-:W4:Y:S01]  /*3620*/  LDL.LU R29, [R1+0x94] ;  /* 0x00009400011d7983 */ /* 0x001f220000300800 */
[--C-:B------:R-:W-:Y:S01]  /*3630*/  FADD.FTZ R50, R50, -R30.reuse ;  /* 0x8000001e32327221 */ /* 0x100fe20000010000 */
[----:B------:R-:W-:-:S02]  /*3640*/  FADD.FTZ R6, R6, -R30 ;  /* 0x8000001e06067221 */ /* 0x000fc40000010000 */
[----:B------:R-:W4:Y:S01]  /*3650*/  LDL.LU R28, [R1+0x90] ;  /* 0x00009000011c7983 */ /* 0x000f220000300800 */
[----:B------:R-:W-:-:S04]  /*3660*/  FMUL.FTZ R50, R31, R50 ;  /* 0x000000321f327220 */ /* 0x000fc80000410000 */
[----:B-1----:R-:W-:Y:S01]  /*3670*/  FFMA.FTZ R7, R32, R50, R38 ;  /* 0x0000003220077223 */ /* 0x002fe20000010026 */
[----:B------:R-:W-:-:S04]  /*3680*/  FMUL.FTZ R6, R31, R6 ;  /* 0x000000061f067220 */ /* 0x000fc80000410000 */
[----:B------:R0:W-:Y:S04]  /*3690*/  STL [R1+0x64], R7 ;  /* 0x0000640701007387 */ /* 0x0001e80000100800 */
[----:B------:R-:W4:Y:S01]  /*36a0*/  LDL.LU R24, [R1+0x8c] ;  /* 0x00008c0001187983 */ /* 0x000f220000300800 */
[----:B------:R-:W-:-:S03]  /*36b0*/  FADD.FTZ R57, R57, -R30 ;  /* 0x8000001e39397221 */ /* 0x000fc60000010000 */
[----:B------:R-:W4:Y:S01]  /*36c0*/  LDL.LU R23, [R1+0x88] ;  /* 0x0000880001177983 */ /* 0x000f220000300800 */
[----:B------:R-:W-:-:S03]  /*36d0*/  FADD.FTZ R58, R58, -R30 ;  /* 0x8000001e3a3a7221 */ /* 0x000fc60000010000 */
[----:B------:R-:W4:Y:S01]  /*36e0*/  LDL.LU R22, [R1+0x84] ;  /* 0x0000840001167983 */ /* 0x000f220000300800 */
[--C-:B------:R-:W-:Y:S01]  /*36f0*/  FADD.FTZ R61, R61, -R30.reuse ;  /* 0x8000001e3d3d7221 */ /* 0x100fe20000010000 */
[--C-:B------:R-:W-:Y:S02]  /*3700*/  FADD.FTZ R54, R54, -R30.reuse ;  /* 0x8000001e36367221 */ /* 0x100fe40000010000 */
[----:B0-----:R-:W4:Y:S01]  /*3710*/  LDL.LU R7, [R1+0x80] ;  /* 0x0000800001077983 */ /* 0x001f220000300800 */
[--C-:B------:R-:W-:Y:S01]  /*3720*/  FADD.FTZ R48, R48, -R30.reuse ;  /* 0x8000001e30307221 */ /* 0x100fe20000010000 */
[--C-:B------:R-:W-:Y:S01]  /*3730*/  FADD.FTZ R46, R46, -R30.reuse ;  /* 0x8000001e2e2e7221 */ /* 0x100fe20000010000 */
[--C-:B------:R-:W-:Y:S01]  /*3740*/  FADD.FTZ R44, R44, -R30.reuse ;  /* 0x8000001e2c2c7221 */ /* 0x100fe20000010000 */
[--C-:B------:R-:W-:Y:S01]  /*3750*/  FADD.FTZ R42, R42, -R30.reuse ;  /* 0x8000001e2a2a7221 */ /* 0x100fe20000010000 */
[--C-:B------:R-:W-:Y:S01]  /*3760*/  FADD.FTZ R4, R4, -R30.reuse ;  /* 0x8000001e04047221 */ /* 0x100fe20000010000 */
[----:B------:R-:W-:Y:S01]  /*3770*/  FADD.FTZ R2, R2, -R30 ;  /* 0x8000001e02027221 */ /* 0x000fe20000010000 */
[C-C-:B------:R-:W-:Y:S01]  /*3780*/  FFMA.FTZ R6, R32.reuse, R6, R38.reuse ;  /* 0x0000000620067223 */ /* 0x140fe20000010026 */
        /* <DEDUP_REMOVED lines=11> */
[----:B------:R0:W-:Y:S01]  /*3840*/  STL [R1+0x4c], R6 ;  /* 0x00004c0601007387 */ /* 0x0001e20000100800 */
        /* <DEDUP_REMOVED lines=9> */
[----:B---3--:R-:W-:-:S02]  /*38e0*/  FADD.FTZ R59, R26, -R30 ;  /* 0x8000001e1a3b7221 */ /* 0x008fc40000010000 */
[----:B------:R-:W3:Y:S01]  /*38f0*/  LDL.LU R26, [R1+0x1c] ;  /* 0x00001c00011a7983 */ /* 0x000ee20000300800 */
[----:B--2---:R-:W-:-:S03]  /*3900*/  FADD.FTZ R57, R35, -R30 ;  /* 0x8000001e23397221 */ /* 0x004fc60000010000 */
[----:B------:R-:W2:Y:S01]  /*3910*/  LDL.LU R35, [R1+0x7c] ;  /* 0x00007c0001237983 */ /* 0x000ea20000300800 */
[----:B----4-:R-:W-:-:S03]  /*3920*/  FADD.FTZ R58, R34, -R30 ;  /* 0x8000001e223a7221 */ /* 0x010fc60000010000 */
[----:B------:R-:W4:Y:S04]  /*3930*/  LDL.LU R34, [R1+0x78] ;  /* 0x0000780001227983 */ /* 0x000f280000300800 */
[----:B------:R-:W3:Y:S01]  /*3940*/  LDL.LU R32, [R1+0x74] ;  /* 0x0000740001207983 */ /* 0x000ee20000300800 */
[----:B------:R-:W-:-:S03]  /*3950*/  FADD.FTZ R55, R29, -R30 ;  /* 0x8000001e1d377221 */ /* 0x000fc60000010000 */
[----:B------:R-:W4:Y:S01]  /*3960*/  LDL.LU R29, [R1+0x70] ;  /* 0x00007000011d7983 */ /* 0x000f220000300800 */
[-C--:B------:R-:W-:Y:S01]  /*3970*/  IADD3.X R2, RZ, R33.reuse, RZ, P3, !PT ;  /* 0x00000021ff027210 */ /* 0x080fe20001ffe4ff */
[----:B------:R-:W-:Y:S01]  /*3980*/  FADD.FTZ R56, R28, -R30 ;  /* 0x8000001e1c387221 */ /* 0x000fe20000010000 */
[----:B------:R-:W-:Y:S02]  /*3990*/  LEA R40, P3, R39, UR12, 0x1 ;  /* 0x0000000c27287c11 */ /* 0x000fe4000f8608ff */
[----:B------:R-:W-:Y:S02]  /*39a0*/  IADD3.X R4, RZ, R33, RZ, P2, !PT ;  /* 0x00000021ff047210 */ /* 0x000fe400017fe4ff */
[----:B------:R-:W-:Y:S02]  /*39b0*/  LEA R38, P2, R37, UR12, 0x1 ;  /* 0x0000000c25267c11 */ /* 0x000fe4000f8408ff */
[----:B------:R-:W-:Y:S01]  /*39c0*/  LEA.HI.X R41, R39, UR13, R2, 0x1, P3 ;  /* 0x0000000d27297c11 */ /* 0x000fe200098f0c02 */
[----:B------:R-:W-:-:S02]  /*39d0*/  FADD.FTZ R53, R24, -R30 ;  /* 0x8000001e18357221 */ /* 0x000fc40000010000 */
[----:B------:R-:W3:Y:S01]  /*39e0*/  LDL.LU R24, [R1+0x6c] ;  /* 0x00006c0001187983 */ /* 0x000ee20000300800 */
[----:B------:R-:W-:-:S03]  /*39f0*/  FADD.FTZ R54, R23, -R30 ;  /* 0x8000001e17367221 */ /* 0x000fc60000010000 */
[----:B------:R-:W3:Y:S01]  /*3a00*/  LDL.LU R28, [R1+0x60] ;  /* 0x00006000011c7983 */ /* 0x000ee20000300800 */
[----:B------:R-:W-:-:S03]  /*3a10*/  FADD.FTZ R51, R22, -R30 ;  /* 0x8000001e16337221 */ /* 0x000fc60000010000 */
[----:B------:R-:W3:Y:S01]  /*3a20*/  LDL.LU R22, [R1+0x40] ;  /* 0x0000400001167983 */ /* 0x000ee20000300800 */
[----:B------:R-:W-:-:S03]  /*3a30*/  FADD.FTZ R52, R7, -R30 ;  /* 0x8000001e07347221 */ /* 0x000fc60000010000 */
[----:B------:R-:W3:Y:S01]  /*3a40*/  LDL.LU R23, [R1+0x3c] ;  /* 0x00003c0001177983 */ /* 0x000ee20000300800 */
[----:B------:R-:W-:-:S03]  /*3a50*/  LEA.HI.X R39, R37, UR13, R4, 0x1, P2 ;  /* 0x0000000d25277c11 */ /* 0x000fc600090f0c04 */
[----:B0-----:R-:W3:Y:S04]  /*3a60*/  LDL.LU R6, [R1+0x38] ;  /* 0x0000380001067983 */ /* 0x001ee80000300800 */
[----:B------:R-:W3:Y:S04]  /*3a70*/  LDL.LU R7, [R1+0x2c] ;  /* 0x00002c0001077983 */ /* 0x000ee80000300800 */
[----:B------:R-:W3:Y:S04]  /*3a80*/  LDL.LU R2, [R1+0x28] ;  /* 0x0000280001027983 */ /* 0x000ee80000300800 */
[----:B------:R-:W3:Y:S04]  /*3a90*/  LDL.LU R4, [R1+0x24] ;  /* 0x0000240001047983 */ /* 0x000ee80000300800 */
[----:B------:R-:W3:Y:S04]  /*3aa0*/  LDL.LU R42, [R1+0x20] ;  /* 0x00002000012a7983 */ /* 0x000ee80000300800 */
[----:B------:R-:W3:Y:S01]  /*3ab0*/  LDL.LU R46, [R1+0x10] ;  /* 0x00001000012e7983 */ /* 0x000ee20000300800 */
[----:B------:R-:W-:Y:S01]  /*3ac0*/  FADD.FTZ R61, R45, -R30 ;  /* 0x8000001e2d3d7221 */ /* 0x000fe20000010000 */
[----:B------:R-:W-:-:S02]  /*3ad0*/  IADD3.X R45, RZ, R33, RZ, P1, !PT ;  /* 0x00000021ff2d7210 */ /* 0x000fc40000ffe4ff */
[----:B------:R-:W3:Y:S01]  /*3ae0*/  LDL.LU R48, [R1+0xf0] ;  /* 0x0000f00001307983 */ /* 0x000ee20000300800 */
[----:B------:R-:W-:-:S04]  /*3af0*/  LEA R44, P1, R47, UR12, 0x1 ;  /* 0x0000000c2f2c7c11 */ /* 0x000fc8000f8208ff */
[----:B------:R-:W-:Y:S01]  /*3b00*/  LEA.HI.X R45, R47, UR13, R45, 0x1, P1 ;  /* 0x0000000d2f2d7c11 */ /* 0x000fe200088f0c2d */
[--C-:B--2---:R-:W-:Y:S01]  /*3b10*/  FADD.FTZ R37, R35, -R30.reuse ;  /* 0x8000001e23257221 */ /* 0x104fe20000010000 */
[--C-:B----4-:R-:W-:Y:S02]  /*3b20*/  FADD.FTZ R35, R29, -R30.reuse ;  /* 0x8000001e1d237221 */ /* 0x110fe40000010000 */
[----:B------:R-:W2:Y:S04]  /*3b30*/  LDL.LU R29, [R1+0x18] ;  /* 0x00001800011d7983 */ /* 0x000ea80000300800 */
[----:B------:R-:W4:Y:S01]  /*3b40*/  LDL.LU R47, [R1+0xf4] ;  /* 0x0000f400012f7983 */ /* 0x000f220000300800 */
[--C-:B------:R-:W-:Y:S01]  /*3b50*/  FADD.FTZ R50, R34, -R30.reuse ;  /* 0x8000001e22327221 */ /* 0x100fe20000010000 */
[--C-:B---3--:R-:W-:Y:S01]  /*3b60*/  FADD.FTZ R34, R32, -R30.reuse ;  /* 0x8000001e20227221 */ /* 0x108fe20000010000 */
        /* <DEDUP_REMOVED lines=14> */
[----:B------:R-:W-:-:S02]  /*3c50*/  LEA R42, P2, R46, UR12, 0x1 ;  /* 0x0000000c2e2a7c11 */ /* 0x000fc4000f8408ff */
[----:B------:R-:W-:Y:S02]  /*3c60*/  IADD3.X R33, RZ, R33, RZ, P0, !PT ;  /* 0x00000021ff217210 */ /* 0x000fe400007fe4ff */
[----:B------:R-:W-:Y:S01]  /*3c70*/  LEA.HI.X R43, R46, UR13, R48, 0x1, P2 ;  /* 0x0000000d2e2b7c11 */ /* 0x000fe200090f0c30 */
[C---:B------:R-:W-:Y:S01]  /*3c80*/  FMUL.FTZ R17, R31.reuse, R17 ;  /* 0x000000111f117220 */ /* 0x040fe20000410000 */
[C---:B------:R-:W-:Y:S02]  /*3c90*/  LEA R48, P0, R26.reuse, UR12, 0x1 ;  /* 0x0000000c1a307c11 */ /* 0x040fe4000f8008ff */
[----:B------:R-:W-:Y:S02]  /*3ca0*/  MOV R28, R49 ;  /* 0x00000031001c7202 */ /* 0x000fe40000000f00 */
[----:B------:R-:W-:Y:S01]  /*3cb0*/  LEA.HI.X R49, R26, UR13, R33, 0x1, P0 ;  /* 0x0000000d1a317c11 */ /* 0x000fe200080f0c21 */
[C---:B------:R-:W-:Y:S01]  /*3cc0*/  FMUL.FTZ R33, R31.reuse, R61 ;  /* 0x0000003d1f217220 */ /* 0x040fe20000410000 */
[----:B------:R-:W-:Y:S01]  /*3cd0*/  MOV R61, R17 ;  /* 0x00000011003d7202 */ /* 0x000fe20000000f00 */
        /* <DEDUP_REMOVED lines=17> */
[----:B--2---:R-:W-:-:S04]  /*3df0*/  LEA R46, P1, R29, UR12, 0x1 ;  /* 0x0000000c1d2e7c11 */ /* 0x004fc8000f8208ff */
[----:B----4-:R-:W-:Y:S01]  /*3e00*/  LEA.HI.X R47, R29, UR13, R47, 0x1, P1 ;  /* 0x0000000d1d2f7c11 */ /* 0x010fe200088f0c2f */
[C---:B------:R-:W-:Y:S01]  /*3e10*/  FMUL.FTZ R29, R31.reuse, R53 ;  /* 0x000000351f1d7220 */ /* 0x040fe20000410000 */
[----:B------:R-:W-:Y:S01]  /*3e20*/  MOV R53, R28 ;  /* 0x0000001c00357202 */ /* 0x000fe20000000f00 */
[----:B------:R-:W-:-:S03]  /*3e30*/  FMUL.FTZ R28, R31, R34 ;  /* 0x000000221f1c7220 */ /* 0x000fc60000410000 */
[----:B------:R-:W-:Y:S01]  /*3e40*/  MOV R24, R29 ;  /* 0x0000001d00187202 */ /* 0x000fe20000000f00 */
[C---:B------:R-:W-:Y:S01]  /*3e50*/  FMUL.FTZ R29, R31.reuse, R22 ;  /* 0x000000161f1d7220 */ /* 0x040fe20000410000 */
        /* <DEDUP_REMOVED lines=11> */
[----:B------:R-:W-:Y:S01]  /*3f10*/  FMUL.FTZ R17, R31, R30 ;  /* 0x0000001e1f117220 */ /* 0x000fe20000410000 */
[----:B------:R-:W-:Y:S01]  /*3f20*/  MOV R30, R15 ;  /* 0x0000000f001e7202 */ /* 0x000fe20000000f00 */
[----:B------:R-:W-:-:S03]  /*3f30*/  FFMA.FTZ R32, R6, R60, R0 ;  /* 0x0000003c06207223 */ /* 0x000fc60000010000 */
[----:B------:R-:W-:Y:S01]  /*3f40*/  MOV R60, R30 ;  /* 0x0000001e003c7202 */ /* 0x000fe20000000f00 */
[C-C-:B------:R-:W-:Y:S01]  /*3f50*/  FFMA.FTZ R30, R6.reuse, R56, R0.reuse ;  /* 0x00000038061e7223 */ /* 0x140fe20000010000 */
        /* <DEDUP_REMOVED lines=10> */
[C-C-:B------:R-:W-:Y:S01]  /*4000*/  FFMA.FTZ R34, R6.reuse, R8, R0.reuse ;  /* 0x0000000806227223 */ /* 0x140fe20000010000 */
[C-C-:B------:R-:W-:Y:S01]  /*4010*/  FFMA.FTZ R33, R6.reuse, R33, R0.reuse ;  /* 0x0000002106217223 */ /* 0x140fe20000010000 */
[--C-:B------:R-:W-:Y:S01]  /*4020*/  FFMA.FTZ R31, R6, R58, R0.reuse ;  /* 0x0000003a061f7223 */ /* 0x100fe20000010000 */
[C-C-:B------:R-:W-:Y:S01]  /*4030*/  FFMA.FTZ R6, R35.reuse, R37, R0.reuse ;  /* 0x0000002523067223 */ /* 0x140fe20000010000 */
[----:B------:R-:W-:Y:S01]  /*4040*/  MOV R58, R4 ;  /* 0x00000004003a7202 */ /* 0x000fe20000000f00 */
[----:B------:R-:W2:Y:S01]  /*4050*/  LDL.LU R8, [R1+0xbc] ;  /* 0x0000bc0001087983 */ /* 0x000ea20000300800 */
[----:B------:R-:W-:Y:S01]  /*4060*/  MOV R37, R2 ;  /* 0x0000000200257202 */ /* 0x000fe20000000f00 */
[C-C-:B------:R-:W-:Y:S01]  /*4070*/  FFMA.FTZ R4, R35.reuse, R51, R0.reuse ;  /* 0x0000003323047223 */ /* 0x140fe20000010000 */
[C-C-:B------:R-:W-:Y:S01]  /*4080*/  FFMA.FTZ R2, R35.reuse, R53, R0.reuse ;  /* 0x0000003523027223 */ /* 0x140fe20000010000 */
[----:B------:R-:W3:Y:S01]  /*4090*/  LDL.LU R13, [R1+0xc0] ;  /* 0x0000c000010d7983 */ /* 0x000ee20000300800 */
[----:B------:R-:W-:-:S03]  /*40a0*/  FFMA.FTZ R35, R35, R55, R0 ;  /* 0x0000003723237223 */ /* 0x000fc60000010000 */
[----:B------:R-:W4:Y:S02]  /*40b0*/  LDL.LU R0, [R1+0x34] ;  /* 0x0000340001007983 */ /* 0x000f240000300800 */
[C-C-:B----4-:R-:W-:Y:S01]  /*40c0*/  FFMA.FTZ R53, R0.reuse, R50, R16.reuse ;  /* 0x0000003200357223 */ /* 0x150fe20000010010 */
[C-C-:B------:R-:W-:Y:S01]  /*40d0*/  FFMA.FTZ R51, R0.reuse, R29, R16.reuse ;  /* 0x0000001d00337223 */ /* 0x140fe20000010010 */
[C-C-:B------:R-:W-:Y:S01]  /*40e0*/  FFMA.FTZ R55, R0.reuse, R37, R16.reuse ;  /* 0x0000002500377223 */ /* 0x140fe20000010010 */
[----:B------:R-:W2:Y:S01]  /*40f0*/  LDL.LU R29, [R1+0x150] ;  /* 0x00015000011d7983 */ /* 0x000ea20000300800 */
        /* <DEDUP_REMOVED lines=13> */
[----:B------:R-:W3:Y:S04]  /*41d0*/  LDL.LU R16, [R1+0x144] ;  /* 0x0001440001107983 */ /* 0x000ee80000300800 */
[----:B------:R-:W3:Y:S01]  /*41e0*/  LDL.LU R17, [R1+0x140] ;  /* 0x0001400001117983 */ /* 0x000ee20000300800 */
[----:B------:R-:W-:Y:S02]  /*41f0*/  PRMT R10, R5, 0x7632, R10 ;  /* 0x00007632050a7816 */ /* 0x000fe4000000000a */
[----:B------:R-:W-:-:S02]  /*4200*/  PRMT R14, R3, 0x7610, R14 ;  /* 0x00007610030e7816 */ /* 0x000fc4000000000e */
[----:B------:R-:W-:Y:S01]  /*4210*/  F2FP.F16.F32.PACK_AB R61, R61, R15 ;  /* 0x0000000f3d3d723e */ /* 0x000fe200000000ff */
[----:B---3--:R2:W-:Y:S04]  /*4220*/  STG.E.U16 desc[UR8][R16.64], R5 ;  /* 0x0000000510007986 */ /* 0x0085e8000c101508 */
[----:B------:R0:W-:Y:S04]  /*4230*/  STG.E.U16 desc[UR8][R16.64+0x2], R10 ;  /* 0x0000020a10007986 */ /* 0x0001e8000c101508 */
[----:B------:R1:W-:Y:S01]  /*4240*/  STG.E.U16 desc[UR8][R16.64+0x4], R14 ;  /* 0x0000040e10007986 */ /* 0x0003e2000c101508 */
[----:B--2---:R-:W-:-:S03]  /*4250*/  F2FP.F16.F32.PACK_AB R5, R29, R8 ;  /* 0x000000081d05723e */ /* 0x004fc600000000ff */
[----:B------:R-:W4:Y:S04]  /*4260*/  LDL.LU R29, [R1+0x13c] ;  /* 0x00013c00011d7983 */ /* 0x000f280000300800 */
[----:B------:R-:W2:Y:S04]  /*4270*/  LDL.LU R8, [R1+0x138] ;  /* 0x0001380001087983 */ /* 0x000ea80000300800 */
[----:B0-----:R-:W3:Y:S04]  /*4280*/  LDL.LU R10, [R1+0x134] ;  /* 0x00013400010a7983 */ /* 0x001ee80000300800 */
[----:B-1----:R-:W4:Y:S04]  /*4290*/  LDL.LU R14, [R1+0x130] ;  /* 0x00013000010e7983 */ /* 0x002f280000300800 */
[----:B------:R-:W4:Y:S01]  /*42a0*/  LDL.LU R15, [R1+0x12c] ;  /* 0x00012c00010f7983 */ /* 0x000f220000300800 */
[----:B------:R-:W-:-:S05]  /*42b0*/  PRMT R3, R3, 0x7632, R3 ;  /* 0x0000763203037816 */ /* 0x000fca0000000003 */
[----:B------:R0:W-:Y:S02]  /*42c0*/  STG.E.U16 desc[UR8][R16.64+0x6], R3 ;  /* 0x0000060310007986 */ /* 0x0001e4000c101508 */
[----:B0-----:R-:W-:Y:S02]  /*42d0*/  PRMT R3, R5, 0x7632, R3 ;  /* 0x0000763205037816 */ /* 0x001fe40000000003 */
[----:B------:R-:W2:Y:S04]  /*42e0*/  LDL.LU R17, [R1+0xc8] ;  /* 0x0000c80001117983 */ /* 0x000ea80000300800 */
[----:B----4-:R0:W-:Y:S02]  /*42f0*/  STG.E.U16 desc[UR8][R14.64], R5 ;  /* 0x000000050e007986 */ /* 0x0101e4000c101508 */
[----:B0-----:R-:W-:-:S02]  /*4300*/  F2FP.F16.F32.PACK_AB R5, R12, R13 ;  /* 0x0000000d0c05723e */ /* 0x001fc400000000ff */
[----:B------:R-:W4:Y:S04]  /*4310*/  LDL.LU R12, [R1+0x128] ;  /* 0x00012800010c7983 */ /* 0x000f280000300800 */
[----:B------:R-:W4:Y:S01]  /*4320*/  LDL.LU R13, [R1+0x124] ;  /* 0x00012400010d7983 */ /* 0x000f220000300800 */
[----:B------:R-:W-:Y:S02]  /*4330*/  PRMT R16, R61, 0x7632, R16 ;  /* 0x000076323d107816 */ /* 0x000fe40000000010 */
[----:B------:R-:W-:Y:S01]  /*4340*/  F2FP.F16.F32.PACK_AB R34, R60, R34 ;  /* 0x000000223c22723e */ /* 0x000fe200000000ff */
[----:B------:R0:W-:Y:S04]  /*4350*/  STG.E.U16 desc[UR8][R14.64+0x2], R3 ;  /* 0x000002030e007986 */ /* 0x0001e8000c101508 */
[----:B------:R1:W-:Y:S04]  /*4360*/  STG.E.U16 desc[UR8][R14.64+0x4], R61 ;  /* 0x0000043d0e007986 */ /* 0x0003e8000c101508 */
[----:B------:R-:W-:Y:S01]  /*4370*/  STG.E.U16 desc[UR8][R14.64+0x6], R16 ;  /* 0x000006100e007986 */ /* 0x000fe2000c101508 */
[----:B0-----:R-:W-:-:S03]  /*4380*/  PRMT R3, R5, 0x7632, R3 ;  /* 0x0000763205037816 */ /* 0x001fc60000000003 */
[----:B-1----:R-:W3:Y:S04]  /*4390*/  LDL.LU R61, [R1+0xe4] ;  /* 0x0000e400013d7983 */ /* 0x002ee80000300800 */
[----:B------:R-:W3:Y:S04]  /*43a0*/  LDL.LU R60, [R1+0xd4] ;  /* 0x0000d400013c7983 */ /* 0x000ee80000300800 */
[----:B----4-:R2:W-:Y:S02]  /*43b0*/  STG.E.U16 desc[UR8][R12.64], R5 ;  /* 0x000000050c007986 */ /* 0x0105e4000c101508 */
[----:B--2---:R-:W-:-:S02]  /*43c0*/  F2FP.F16.F32.PACK_AB R5, R11, R17 ;  /* 0x000000110b05723e */ /* 0x004fc400000000ff */
        /* <DEDUP_REMOVED lines=9> */
[----:B0-----:R-:W-:Y:S02]  /*4460*/  F2FP.F16.F32.PACK_AB R5, R9, R60 ;  /* 0x0000003c0905723e */ /* 0x001fe400000000ff */
[----:B------:R-:W3:Y:S01]  /*4470*/  LDL.LU R9, [R1+0x11c] ;  /* 0x00011c0001097983 */ /* 0x000ee20000300800 */
[----:B------:R-:W-:Y:S02]  /*4480*/  F2FP.F16.F32.PACK_AB R33, R59, R33 ;  /* 0x000000213b21723e */ /* 0x000fe400000000ff */
[----:B------:R-:W-:Y:S01]  /*4490*/  F2FP.F16.F32.PACK_AB R32, R58, R32 ;  /* 0x000000203a20723e */ /* 0x000fe200000000ff */
        /* <DEDUP_REMOVED lines=11> */
[----:B0-----:R-:W-:-:S03]  /*4550*/  F2FP.F16.F32.PACK_AB R5, R27, R61 ;  /* 0x0000003d1b05723e */ /* 0x001fc600000000ff */
[----:B------:R-:W3:Y:S04]  /*4560*/  LDL.LU R27, [R1+0x118] ;  /* 0x00011800011b7983 */ /* 0x000ee80000300800 */
[----:B------:R-:W3:Y:S01]  /*4570*/  LDL.LU R61, [R1+0xe0] ;  /* 0x0000e000013d7983 */ /* 0x000ee20000300800 */
[----:B-1----:R-:W-:-:S03]  /*4580*/  PRMT R3, R5, 0x7632, R3 ;  /* 0x0000763205037816 */ /* 0x002fc60000000003 */
[----:B------:R-:W-:Y:S04]  /*4590*/  STG.E.U16 desc[UR8][R8.64+0x6], R10 ;  /* 0x0000060a08007986 */ /* 0x000fe8000c101508 */
[----:B------:R2:W-:Y:S02]  /*45a0*/  STG.E.U16 desc[UR8][R28.64], R5 ;  /* 0x000000051c007986 */ /* 0x0005e4000c101508 */
[----:B--2---:R-:W-:Y:S02]  /*45b0*/  F2FP.F16.F32.PACK_AB R5, R16, R17 ;  /* 0x000000111005723e */ /* 0x004fe400000000ff */
[----:B------:R-:W2:Y:S01]  /*45c0*/  LDL.LU R17, [R1+0xdc] ;  /* 0x0000dc0001117983 */ /* 0x000ea20000300800 */
[----:B------:R-:W-:Y:S02]  /*45d0*/  F2FP.F16.F32.PACK_AB R31, R57, R31 ;  /* 0x0000001f391f723e */ /* 0x000fe400000000ff */
[----:B------:R-:W-:Y:S01]  /*45e0*/  F2FP.F16.F32.PACK_AB R30, R56, R30 ;  /* 0x0000001e381e723e */ /* 0x000fe200000000ff */
[----:B------:R-:W2:Y:S01]  /*45f0*/  LDL.LU R16, [R1+0xd8] ;  /* 0x0000d80001107983 */ /* 0x000ea20000300800 */
[----:B------:R-:W-:-:S02]  /*4600*/  PRMT R8, R31, 0x7632, R8 ;  /* 0x000076321f087816 */ /* 0x000fc40000000008 */
[C---:B------:R-:W-:Y:S01]  /*4610*/  PRMT R9, R5.reuse, 0x7632, R9 ;  /* 0x0000763205097816 */ /* 0x040fe20000000009 */
[----:B------:R0:W-:Y:S01]  /*4620*/  STG.E.U16 desc[UR8][R28.64+0x2], R3 ;  /* 0x000002031c007986 */ /* 0x0001e2000c101508 */
[----:B------:R-:W-:Y:S02]  /*4630*/  PRMT R10, R30, 0x7632, R10 ;  /* 0x000076321e0a7816 */ /* 0x000fe4000000000a */
[----:B------:R-:W-:Y:S01]  /*4640*/  PRMT R13, R5, 0x7610, R13 ;  /* 0x00007610050d7816 */ /* 0x000fe2000000000d */
[----:B------:R-:W-:Y:S01]  /*4650*/  STG.E.U16 desc[UR8][R28.64+0x4], R31 ;  /* 0x0000041f1c007986 */ /* 0x000fe2000c101508 */
[----:B----4-:R-:W-:-:S03]  /*4660*/  F2FP.F16.F32.PACK_AB R5, R15, R60 ;  /* 0x0000003c0f05723e */ /* 0x010fc600000000ff */
[----:B------:R-:W-:Y:S04]  /*4670*/  STG.E.U16 desc[UR8][R28.64+0x6], R8 ;  /* 0x000006081c007986 */ /* 0x000fe8000c101508 */
[----:B---3--:R1:W-:Y:S01]  /*4680*/  STG.E.U16 desc[UR8][R26.64+0x2], R9 ;  /* 0x000002091a007986 */ /* 0x0083e2000c101508 */
[----:B0-----:R-:W-:-:S03]  /*4690*/  F2FP.F16.F32.PACK_AB R3, R20, R61 ;  /* 0x0000003d1403723e */ /* 0x001fc600000000ff */
[----:B------:R0:W-:Y:S04]  /*46a0*/  STG.E.U16 desc[UR8][R26.64+0x6], R10 ;  /* 0x0000060a1a007986 */ /* 0x0001e8000c101508 */
[----:B------:R-:W3:Y:S01]  /*46b0*/  LDL.LU R20, [R1+0x114] ;  /* 0x0001140001147983 */ /* 0x000ee20000300800 */
[----:B-1----:R-:W-:-:S03]  /*46c0*/  PRMT R9, R3, 0x7610, R9 ;  /* 0x0000761003097816 */ /* 0x002fc60000000009 */
[----:B------:R-:W4:Y:S01]  /*46d0*/  LDL.LU R15, [R1+0xd0] ;  /* 0x0000d000010f7983 */ /* 0x000f220000300800 */
[----:B0-----:R-:W-:Y:S02]  /*46e0*/  PRMT R10, R3, 0x7632, R10 ;  /* 0x00007632030a7816 */ /* 0x001fe4000000000a */
[----:B--2---:R-:W-:Y:S02]  /*46f0*/  F2FP.F16.F32.PACK_AB R3, R18, R17 ;  /* 0x000000111203723e */ /* 0x004fe400000000ff */
[----:B------:R-:W2:Y:S04]  /*4700*/  LDL.LU R18, [R1+0x110] ;  /* 0x0001100001127983 */ /* 0x000ea80000300800 */
[----:B------:R-:W3:Y:S04]  /*4710*/  LDL.LU R60, [R1+0x4c] ;  /* 0x00004c00013c7983 */ /* 0x000ee80000300800 */
[----:B------:R-:W3:Y:S04]  /*4720*/  LDL.LU R61, [R1+0xcc] ;  /* 0x0000cc00013d7983 */ /* 0x000ee80000300800 */
[----:B------:R-:W2:Y:S01]  /*4730*/  LDL.LU R17, [R1+0xc4] ;  /* 0x0000c40001117983 */ /* 0x000ea20000300800 */
[----:B------:R-:W-:-:S02]  /*4740*/  F2FP.F16.F32.PACK_AB R24, R55, R24 ;  /* 0x000000183718723e */ /* 0x000fc400000000ff */
[----:B------:R-:W-:Y:S02]  /*4750*/  PRMT R8, R5, 0x7632, R8 ;  /* 0x0000763205087816 */ /* 0x000fe40000000008 */
[----:B------:R-:W-:Y:S02]  /*4760*/  PRMT R11, R24, 0x7632, R11 ;  /* 0x00007632180b7816 */ /* 0x000fe4000000000b */
[----:B------:R-:W-:Y:S01]  /*4770*/  F2FP.F16.F32.PACK_AB R23, R54, R23 ;  /* 0x000000173617723e */ /* 0x000fe200000000ff */
[----:B------:R-:W-:Y:S01]  /*4780*/  STG.E.U16 desc[UR8][R26.64], R13 ;  /* 0x0000000d1a007986 */ /* 0x000fe2000c101508 */
[----:B------:R-:W-:-:S03]  /*4790*/  F2FP.F16.F32.PACK_AB R22, R53, R22 ;  /* 0x000000163516723e */ /* 0x000fc600000000ff */
[----:B------:R-:W-:Y:S04]  /*47a0*/  STG.E.U16 desc[UR8][R26.64+0x4], R30 ;  /* 0x0000041e1a007986 */ /* 0x000fe8000c101508 */
[----:B------:R0:W-:Y:S04]  /*47b0*/  STG.E.U16 desc[UR8][R40.64], R5 ;  /* 0x0000000528007986 */ /* 0x0001e8000c101508 */
[----:B------:R1:W-:Y:S04]  /*47c0*/  STG.E.U16 desc[UR8][R40.64+0x2], R8 ;  /* 0x0000020828007986 */ /* 0x0003e8000c101508 */
[----:B------:R1:W-:Y:S01]  /*47d0*/  STG.E.U16 desc[UR8][R40.64+0x6], R11 ;  /* 0x0000060b28007986 */ /* 0x0003e2000c101508 */
[----:B0-----:R-:W-:-:S03]  /*47e0*/  PRMT R5, R23, 0x7632, R5 ;  /* 0x0000763217057816 */ /* 0x001fc60000000005 */
[----:B------:R0:W-:Y:S01]  /*47f0*/  STG.E.U16 desc[UR8][R40.64+0x4], R24 ;  /* 0x0000041828007986 */ /* 0x0001e2000c101508 */
[----:B-1----:R-:W-:-:S03]  /*4800*/  PRMT R8, R3, 0x7610, R8 ;  /* 0x0000761003087816 */ /* 0x002fc60000000008 */
[----:B------:R1:W-:Y:S01]  /*4810*/  STG.E.U16 desc[UR8][R38.64], R9 ;  /* 0x0000000926007986 */ /* 0x0003e2000c101508 */
[----:B------:R-:W-:Y:S02]  /*4820*/  PRMT R11, R3, 0x7632, R11 ;  /* 0x00007632030b7816 */ /* 0x000fe4000000000b */
[----:B------:R-:W-:Y:S01]  /*4830*/  F2FP.F16.F32.PACK_AB R3, R19, R16 ;  /* 0x000000101303723e */ /* 0x000fe200000000ff */
[----:B------:R1:W-:Y:S03]  /*4840*/  STG.E.U16 desc[UR8][R38.64+0x6], R5 ;  /* 0x0000060526007986 */ /* 0x0003e6000c101508 */
[----:B0-----:R-:W-:Y:S01]  /*4850*/  PRMT R24, R3, 0x7610, R24 ;  /* 0x0000761003187816 */ /* 0x001fe20000000018 */
[----:B------:R-:W-:Y:S01]  /*4860*/  STG.E.U16 desc[UR8][R38.64+0x2], R10 ;  /* 0x0000020a26007986 */ /* 0x000fe2000c101508 */
[----:B-1----:R-:W-:-:S03]  /*4870*/  PRMT R9, R22, 0x7632, R9 ;  /* 0x0000763216097816 */ /* 0x002fc60000000009 */
[----:B------:R-:W-:Y:S01]  /*4880*/  STG.E.U16 desc[UR8][R38.64+0x4], R23 ;  /* 0x0000041726007986 */ /* 0x000fe2000c101508 */
[----:B------:R-:W-:-:S03]  /*4890*/  PRMT R5, R3, 0x7632, R5 ;  /* 0x0000763203057816 */ /* 0x000fc60000000005 */
[----:B------:R-:W-:Y:S01]  /*48a0*/  STG.E.U16 desc[UR8][R44.64+0x6], R9 ;  /* 0x000006092c007986 */ /* 0x000fe2000c101508 */
[----:B------:R-:W-:-:S03]  /*48b0*/  F2FP.F16.F32.PACK_AB R7, R52, R7 ;  /* 0x000000073407723e */ /* 0x000fc600000000ff */
[----:B------:R0:W-:Y:S04]  /*48c0*/  STG.E.U16 desc[UR8][R44.64], R8 ;  /* 0x000000082c007986 */ /* 0x0001e8000c101508 */
[----:B------:R-:W-:Y:S04]  /*48d0*/  STG.E.U16 desc[UR8][R44.64+0x2], R11 ;  /* 0x0000020b2c007986 */ /* 0x000fe8000c101508 */
[----:B------:R-:W-:Y:S04]  /*48e0*/  STG.E.U16 desc[UR8][R44.64+0x4], R22 ;  /* 0x000004162c007986 */ /* 0x000fe8000c101508 */
[----:B------:R-:W2:Y:S01]  /*48f0*/  LDL.LU R19, [R1+0x10c] ;  /* 0x00010c0001137983 */ /* 0x000ea20000300800 */
[----:B0-----:R-:W-:-:S03]  /*4900*/  PRMT R8, R7, 0x7632, R8 ;  /* 0x0000763207087816 */ /* 0x001fc60000000008 */
[----:B------:R0:W-:Y:S04]  /*4910*/  STG.E.U16 desc[UR8][R48.64+0x2], R5 ;  /* 0x0000020530007986 */ /* 0x0001e8000c101508 */
[----:B------:R1:W-:Y:S01]  /*4920*/  STG.E.U16 desc[UR8][R48.64+0x4], R7 ;  /* 0x0000040730007986 */ /* 0x0003e2000c101508 */
[----:B----4-:R-:W-:-:S03]  /*4930*/  F2FP.F16.F32.PACK_AB R3, R21, R15 ;  /* 0x0000000f1503723e */ /* 0x010fc600000000ff */
[----:B------:R-:W4:Y:S01]  /*4940*/  LDL.LU R21, [R1+0x108] ;  /* 0x0001080001157983 */ /* 0x000f220000300800 */
[C---:B------:R-:W-:Y:S02]  /*4950*/  PRMT R10, R3.reuse, 0x7610, R10 ;  /* 0x00007610030a7816 */ /* 0x040fe4000000000a */
[----:B------:R-:W-:Y:S02]  /*4960*/  PRMT R9, R3, 0x7632, R9 ;  /* 0x0000763203097816 */ /* 0x000fe40000000009 */
[----:B---3--:R-:W-:-:S04]  /*4970*/  F2FP.F16.F32.PACK_AB R3, R60, R61 ;  /* 0x0000003d3c03723e */ /* 0x008fc800000000ff */
[C---:B0-----:R-:W-:Y:S02]  /*4980*/  PRMT R5, R3.reuse, 0x7610, R5 ;  /* 0x0000761003057816 */ /* 0x041fe40000000005 */
[----:B-1----:R-:W-:Y:S02]  /*4990*/  PRMT R7, R3, 0x7632, R7 ;  /* 0x0000763203077816 */ /* 0x002fe40000000007 */
[----:B--2---:R-:W-:Y:S02]  /*49a0*/  F2FP.F16.F32.PACK_AB R3, R25, R17 ;  /* 0x000000111903723e */ /* 0x004fe400000000ff */
[----:B------:R-:W2:Y:S01]  /*49b0*/  LDL.LU R25, [R1+0x104] ;  /* 0x0001040001197983 */ /* 0x000ea20000300800 */
[----:B------:R-:W-:-:S04]  /*49c0*/  F2FP.F16.F32.PACK_AB R6, R51, R6 ;  /* 0x000000063306723e */ /* 0x000fc800000000ff */
[----:B------:R-:W-:Y:S01]  /*49d0*/  PRMT R11, R6, 0x7632, R11 ;  /* 0x00007632060b7816 */ /* 0x000fe2000000000b */
[----:B------:R-:W-:Y:S01]  /*49e0*/  STG.E.U16 desc[UR8][R48.64], R24 ;  /* 0x0000001830007986 */ /* 0x000fe2000c101508 */
[----:B------:R-:W-:-:S03]  /*49f0*/  F2FP.F16.F32.PACK_AB R2, R37, R2 ;  /* 0x000000022502723e */ /* 0x000fc600000000ff */
[----:B------:R-:W-:Y:S04]  /*4a00*/  STG.E.U16 desc[UR8][R48.64+0x6], R8 ;  /* 0x0000060830007986 */ /* 0x000fe8000c101508 */
[----:B------:R-:W-:Y:S04]  /*4a10*/  STG.E.U16 desc[UR8][R18.64], R10 ;  /* 0x0000000a12007986 */ /* 0x000fe8000c101508 */
[----:B------:R-:W-:Y:S04]  /*4a20*/  STG.E.U16 desc[UR8][R18.64+0x2], R9 ;  /* 0x0000020912007986 */ /* 0x000fe8000c101508 */
[----:B------:R0:W-:Y:S04]  /*4a30*/  STG.E.U16 desc[UR8][R18.64+0x4], R6 ;  /* 0x0000040612007986 */ /* 0x0001e8000c101508 */
[----:B------:R-:W-:Y:S01]  /*4a40*/  STG.E.U16 desc[UR8][R18.64+0x6], R11 ;  /* 0x0000060b12007986 */ /* 0x000fe2000c101508 */
[----:B0-----:R-:W-:-:S03]  /*4a50*/  PRMT R6, R2, 0x7610, R6 ;  /* 0x0000761002067816 */ /* 0x001fc60000000006 */
[----:B----4-:R0:W-:Y:S02]  /*4a60*/  STG.E.U16 desc[UR8][R20.64], R5 ;  /* 0x0000000514007986 */ /* 0x0101e4000c101508 */
[----:B0-----:R-:W-:Y:S02]  /*4a70*/  PRMT R5, R2, 0x7632, R5 ;  /* 0x0000763202057816 */ /* 0x001fe40000000005 */
[----:B--2---:R-:W-:Y:S02]  /*4a80*/  F2FP.F16.F32.PACK_AB R2, R36, R25 ;  /* 0x000000192402723e */ /* 0x004fe400000000ff */
[----:B------:R-:W2:Y:S04]  /*4a90*/  LDL.LU R36, [R1+0x100] ;  /* 0x0001000001247983 */ /* 0x000ea80000300800 */
[----:B------:R-:W3:Y:S01]  /*4aa0*/  LDL.LU R25, [R1+0xfc] ;  /* 0x0000fc0001197983 */ /* 0x000ee20000300800 */
[----:B------:R-:W-:-:S04]  /*4ab0*/  F2FP.F16.F32.PACK_AB R4, R50, R4 ;  /* 0x000000043204723e */ /* 0x000fc800000000ff */
[----:B------:R-:W-:Y:S02]  /*4ac0*/  PRMT R10, R4, 0x7632, R10 ;  /* 0x00007632040a7816 */ /* 0x000fe4000000000a */
[----:B------:R-:W-:Y:S01]  /*4ad0*/  F2FP.F16.F32.PACK_AB R0, R0, R35 ;  /* 0x000000230000723e */ /* 0x000fe200000000ff */
[----:B------:R-:W-:Y:S01]  /*4ae0*/  STG.E.U16 desc[UR8][R20.64+0x2], R7 ;  /* 0x0000020714007986 */ /* 0x000fe2000c101508 */
[----:B------:R-:W-:-:S03]  /*4af0*/  PRMT R23, R2, 0x7632, R23 ;  /* 0x0000763202177816 */ /* 0x000fc60000000017 */
[----:B------:R0:W-:Y:S04]  /*4b00*/  STG.E.U16 desc[UR8][R20.64+0x4], R4 ;  /* 0x0000040414007986 */ /* 0x0001e8000c101508 */
[----:B------:R1:W-:Y:S04]  /*4b10*/  STG.E.U16 desc[UR8][R20.64+0x6], R10 ;  /* 0x0000060a14007986 */ /* 0x0003e8000c101508 */
[----:B------:R4:W-:Y:S01]  /*4b20*/  STG.E.U16 desc[UR8][R42.64], R3 ;  /* 0x000000032a007986 */ /* 0x0009e2000c101508 */
[----:B0-----:R-:W-:Y:S02]  /*4b30*/  PRMT R4, R0, 0x7632, R4 ;  /* 0x0000763200047816 */ /* 0x001fe40000000004 */
[----:B-1----:R-:W-:Y:S01]  /*4b40*/  PRMT R21, R3, 0x7632, R21 ;  /* 0x0000763203157816 */ /* 0x002fe20000000015 */
        /* <DEDUP_REMOVED lines=12> */
[----:B----4-:R-:W-:Y:S05]  /*4c10*/  @!P0 BRA `(.L_x_3792) ;  /* 0xffffffb400588947 */ /* 0x010fea000383ffff */
[----:B------:R-:W-:Y:S05]  /*4c20*/  EXIT ;  /* 0x000000000000794d */ /* 0x000fea0003800000 */
.L_x_3793:
        /* <DEDUP_REMOVED lines=13> */
.L_x_3968:


//--------------------- .text._ZN13group_norm_v214gn_cuda_kernelI6__halfLi480ELi1ELi32ELi60ELi256ELb0ELi64ELi960ELi960ELi4ELb1ELi37ELb0ELb0ENS_16CompileConditionILi900EEEEEvPT_PKS4_S7_S7_flPfS8_Pj --------------------------
	.section	.text._ZN13group_norm_v214gn_cuda_kernelI6__halfLi480ELi1ELi32ELi60ELi256ELb0ELi64ELi960ELi960ELi4ELb1ELi37ELb0ELb0ENS_16CompileConditionILi900EEEEEvPT_PKS4_S7_S7_flPfS8_Pj,"ax",@progbits
	.align	128
        .global         _ZN13group_norm_v214gn_cuda_kernelI6__halfLi480ELi1ELi32ELi60ELi256ELb0ELi64ELi960ELi960ELi4ELb1ELi37ELb0ELb0ENS_16CompileConditionILi900EEEEEvPT_PKS4_S7_S7_flPfS8_Pj
        .type           _ZN13group_norm_v214gn_cuda_kernelI6__halfLi480ELi1ELi32ELi60ELi256ELb0ELi64ELi960ELi960ELi4ELb1ELi37ELb0ELb0ENS_16CompileConditionILi900EEEEEvPT_PKS4_S7_S7_flPfS8_Pj,@function
        .size           _ZN13group_norm_v214gn_cuda_kernelI6__halfLi480ELi1ELi32ELi60ELi256ELb0ELi64ELi960ELi960ELi4ELb1ELi37ELb0ELb0ENS_16CompileConditionILi900EEEEEvPT_PKS4_S7_S7_flPfS8_Pj,(.L_x_3969 - _ZN13group_norm_v214gn_cuda_kernelI6__halfLi480ELi1ELi32ELi60ELi256ELb0ELi64ELi960ELi960ELi4ELb1ELi37ELb0ELb0ENS_16CompileConditionILi900EEEEEvPT_PKS4_S7_S7_flPfS8_Pj)
        .other          _ZN13group_norm_v214gn_cuda_kernelI6__halfLi480ELi1ELi32ELi60ELi256ELb0ELi64ELi960ELi960ELi4ELb1ELi37ELb0ELb0ENS_16CompileConditionILi900EEEEEvPT_PKS4_S7_S7_flPfS8_Pj,@"STO_CUDA_ENTRY STV_DEFAULT"
_ZN13group_norm_v214gn_cuda_kernelI6__halfLi480ELi1ELi32ELi60ELi256ELb0ELi64ELi960ELi960ELi4ELb1ELi37ELb0ELb0ENS_16CompileConditionILi900EEEEEvPT_PKS4_S7_S7_flPfS8_Pj:
.text._ZN13group_norm_v214gn_cuda_kernelI6__halfLi480ELi1ELi32ELi60ELi256ELb0ELi64ELi960ELi960ELi4ELb1ELi37ELb0ELb0ENS_16CompileConditionILi900EEEEEvPT_PKS4_S7_S7_flPfS8_Pj:
        /* <DEDUP_REMOVED lines=10> */
[----:B------:R-:W0:Y:S01]  /*00a0*/  S2R R0, SR_CTAID.X ;  /* 0x0000000000007919 */ /* 0x000e220000002500 */
[----:B------:R-:W-:Y:S01]  /*00b0*/  ULDC.64 UR8, c[0x0][0x240] ;  /* 0x0000900000087ab9 */ /* 0x000fe20000000a00 */
[----:B------:R-:W-:Y:S01]  /*00c0*/  LOP3.LUT R59, R59, 0xffffffef, RZ, 0xc0, !PT ;  /* 0xffffffef3b3b7812 */ /* 0x000fe200078ec0ff */
[----:B------:R-:W-:Y:S01]  /*00d0*/  UMOV UR10, UR4 ;  /* 0x00000004000a7c82 */ /* 0x000fe20008000000 */
[----:B------:R-:W1:Y:S01]  /*00e0*/  S2R R2, SR_TID.X ;  /* 0x0000000000027919 */ /* 0x000e620000002100 */
[----:B------:R-:W-:Y:S01]  /*00f0*/  ISETP.EQ.U32.AND P1, PT, RZ, UR8, PT ;  /* 0x00000008ff007c0c */ /* 0x000fe2000bf22070 */
[----:B------:R-:W-:Y:S01]  /*0100*/  ULDC.64 UR6, c[0x0][0x250] ;  /* 0x0000940000067ab9 */ /* 0x000fe20000000a00 */
[----:B------:R-:W-:Y:S01]  /*0110*/  UMOV UR5, URZ ;  /* 0x0000003f00057c82 */ /* 0x000fe20008000000 */
[----:B------:R-:W-:Y:S01]  /*0120*/  ULEA UR6, UP0, UR10, UR6, 0x2 ;  /* 0x000000060a067291 */ /* 0x000fe2000f80103f */
[----:B------:R-:W-:Y:S01]  /*0130*/  UMOV UR4, URZ ;  /* 0x0000003f00047c82 */ /* 0x000fe20008000000 */
[----:B------:R-:W-:-:S02]  /*0140*/  ULDC.64 UR16, c[0x0][0x208] ;  /* 0x0000820000107ab9 */ /* 0x000fc40000000a00 */
[----:B------:R-:W-:Y:S01]  /*0150*/  ULEA.HI.X UR7, UR10, UR7, UR5, 0x2, UP0 ;  /* 0x000000070a077291 */ /* 0x000fe200080f1405 */
[----:B0-----:R-:W-:-:S04]  /*0160*/  LOP3.LUT P0, R0, R0, 0x3, RZ, 0xc0, !PT ;  /* 0x0000000300007812 */ /* 0x001fc8000780c0ff */
[----:B-1----:R-:W-:Y:S02]  /*0170*/  ISETP.GT.U32.OR P0, PT, R2, 0xf, P0 ;  /* 0x0000000f0200780c */ /* 0x002fe40000704470 */
[----:B------:R-:W-:Y:S02]  /*0180*/  SHF.R.U32.HI R2, RZ, 0x1, R2 ;  /* 0x00000001ff027819 */ /* 0x000fe40000011602 */
[----:B------:R-:W-:Y:S02]  /*0190*/  ISETP.EQ.OR.EX P0, PT, RZ, UR9, P0, P1 ;  /* 0x00000009ff007c0c */ /* 0x000fe40008702710 */
[----:B------:R-:W-:-:S04]  /*01a0*/  SHF.L.U32 R3, R2, 0x2, RZ ;  /* 0x0000000202037819 */ /* 0x000fc800000006ff */
[----:B------:R-:W-:-:S05]  /*01b0*/  LOP3.LUT R0, R3, 0xfffffffc, R0, 0xe2, !PT ;  /* 0xfffffffc03007812 */ /* 0x000fca00078ee200 */
[----:B------:R0:W-:Y:S02]  /*01c0*/  STL [R1+0x1b0], R0 ;  /* 0x0001b00001007387 */ /* 0x0001e40000100800 */
[----:B------:R-:W-:-:S07]  /*01d0*/  @P0 LOP3.LUT R59, R59, 0x10, RZ, 0xfc, !PT ;  /* 0x000000103b3b0812 */ /* 0x000fce00078efcff */
.L_x_3800:
[----:B------:R-:W1:Y:S01]  /*01e0*/  S2R R125, SR_TID.X ;  /* 0x00000000007d7919 */ /* 0x000e620000002100 */
[----:B------:R-:W2:Y:S01]  /*01f0*/  S2UR UR22, SR_CTAID.X ;  /* 0x00000000001679c3 */ /* 0x000ea20000002500 */
[----:B------:R-:W-:Y:S02]  /*0200*/  ULOP3.LUT UR9, UR10, 0x1, URZ, 0xc0, !UPT ;  /* 0x000000010a097892 */ /* 0x000fe4000f8ec03f */
[----:B------:R-:W-:Y:S02]  /*0210*/  USHF.R.U64 UR19, UR10, 0x1, UR5 ;  /* 0x000000010a137899 */ /* 0x000fe40008001205 */
[----:B------:R-:W-:Y:S02]  /*0220*/  UIMAD UR12, UR9, 0x3c0, URZ ;  /* 0x000003c0090c78a4 */ /* 0x000fe4000f8e023f */
[----:B------:R-:W-:Y:S01]  /*0230*/  USHF.R.U32.HI UR9, URZ, 0x1, UR5 ;  /* 0x000000013f097899 */ /* 0x000fe20008011605 */
[----:B------:R-:W-:Y:S01]  /*0240*/  ULDC.64 UR14, c[0x0][0x218] ;  /* 0x00008600000e7ab9 */ /* 0x000fe20000000a00 */
[----:B------:R-:W-:-:S02]  /*0250*/  MOV R45, UR19 ;  /* 0x00000013002d7c02 */ /* 0x000fc40008000f00 */
[----:B------:R-:W-:Y:S01]  /*0260*/  UIMAD UR9, UR9, 0x78000, URZ ;  /* 0x00078000090978a4 */ /* 0x000fe2000f8e023f */
[----:B------:R-:W3:Y:S01]  /*0270*/  S2R R67, SR_CgaCtaId ;  /* 0x0000000000437919 */ /* 0x000ee20000008800 */
[----:B------:R-:W4:Y:S01]  /*0280*/  LDC.64 R112, c[0x0][0x220] ;  /* 0x00008800ff707b82 */ /* 0x000f220000000a00 */
[----:B--2---:R-:W-:-:S04]  /*0290*/  USHF.L.U32 UR8, UR22, 0x6, URZ ;  /* 0x0000000616087899 */ /* 0x004fc8000800063f */
[----:B------:R-:W-:Y:S01]  /*02a0*/  ULOP3.LUT UR8, UR8, 0xc0, URZ, 0xc0, !UPT ;  /* 0x000000c008087892 */ /* 0x000fe2000f8ec03f */
[----:B-1----:R-:W-:-:S05]  /*02b0*/  IMAD.WIDE.U32 R2, R125, -0x77777777, RZ ;  /* 0x888888897d027825 */ /* 0x002fca00078e00ff */
[----:B------:R-:W-:-:S04]  /*02c0*/  SHF.R.U32.HI R2, RZ, 0x7, R3 ;  /* 0x00000007ff027819 */ /* 0x000fc80000011603 */
[C---:B------:R-:W-:Y:S01]  /*02d0*/  IADD3 R74, R2.reuse, UR8, RZ ;  /* 0x00000008024a7c10 */ /* 0x040fe2000fffe0ff */
[----:B------:R-:W-:-:S04]  /*02e0*/  IMAD R115, R2, -0xf0, R125 ;  /* 0xffffff1002737824 */ /* 0x000fc800078e027d */
[----:B------:R-:W-:Y:S01]  /*02f0*/  IMAD R74, R74, 0x780, RZ ;  /* 0x000007804a4a7824 */ /* 0x000fe200078e02ff */
[----:B------:R-:W-:-:S04]  /*0300*/  LEA R60, R115, UR12, 0x2 ;  /* 0x0000000c733c7c11 */ /* 0x000fc8000f8e10ff */
[--C-:B------:R-:W-:Y:S02]  /*0310*/  SHF.R.S32.HI R61, RZ, 0x1f, R60.reuse ;  /* 0x0000001fff3d7819 */ /* 0x100fe4000001143c */
[C---:B------:R-:W-:Y:S02]  /*0320*/  IADD3 R4, R74.reuse, 0xf00, RZ ;  /* 0x00000f004a047810 */ /* 0x040fe40007ffe0ff */
[C---:B0-----:R-:W-:Y:S01]  /*0330*/  IADD3 R0, R74.reuse, 0x1e00, RZ ;  /* 0x00001e004a007810 */ /* 0x041fe20007ffe0ff */
[----:B------:R-:W-:Y:S02]  /*0340*/  IMAD.WIDE.U32 R44, R45, 0x78000, R60 ;  /* 0x000780002d2c7825 */ /* 0x000fe400078e003c */
[----:B------:R0:W-:Y:S03]  /*0350*/  STL [R1+0xf0], R4 ;  /* 0x0000f00401007387 */ /* 0x0001e60000100800 */
[----:B------:R-:W-:Y:S01]  /*0360*/  IADD3 R45, R45, UR9, RZ ;  /* 0x000000092d2d7c10 */ /* 0x000fe2000fffe0ff */
[----:B------:R1:W-:Y:S01]  /*0370*/  STL [R1+0xec], R0 ;  /* 0x0000ec0001007387 */ /* 0x0003e20000100800 */
[----:B------:R-:W-:-:S02]  /*0380*/  IADD3 R3, P0, R74, R44, RZ ;  /* 0x0000002c4a037210 */ /* 0x000fc40007f1e0ff */
[----:B------:R-:W-:Y:S02]  /*0390*/  IADD3 R2, P1, R4, R44, RZ ;  /* 0x0000002c04027210 */ /* 0x000fe40007f3e0ff */
[-C--:B0-----:R-:W-:Y:S02]  /*03a0*/  IADD3.X R4, RZ, R45.reuse, RZ, P0, !PT ;  /* 0x0000002dff047210 */ /* 0x081fe400007fe4ff */
[C---:B------:R-:W-:Y:S02]  /*03b0*/  LEA R106, P0, R3.reuse, UR14, 0x1 ;  /* 0x0000000e036a7c11 */ /* 0x040fe4000f8008ff */
[----:B------:R-:W-:Y:S02]  /*03c0*/  IADD3.X R5, RZ, R45, RZ, P1, !PT ;  /* 0x0000002dff057210 */ /* 0x000fe40000ffe4ff */
[----:B------:R-:W-:Y:S02]  /*03d0*/  LEA.HI.X R107, R3, UR15, R4, 0x1, P0 ;  /* 0x0000000f036b7c11 */ /* 0x000fe400080f0c04 */
[----:B------:R-:W-:-:S02]  /*03e0*/  LEA R52, P1, R2, UR14, 0x1 ;  /* 0x0000000e02347c11 */ /* 0x000fc4000f8208ff */
[----:B-1----:R-:W-:Y:S02]  /*03f0*/  IADD3 R0, P2, R0, R44, RZ ;  /* 0x0000002c00007210 */ /* 0x002fe40007f5e0ff */
[----:B------:R-:W-:Y:S01]  /*0400*/  LEA.HI.X R53, R2, UR15, R5, 0x1, P1 ;  /* 0x0000000f02357c11 */ /* 0x000fe200088f0c05 */
[----:B------:R-:W2:Y:S01]  /*0410*/  LDG.E.64.CONSTANT R106, desc[UR16][R106.64] ;  /* 0x000000106a6a7981 */ /* 0x000ea2000c1e9b00 */
[----:B------:R-:W-:Y:S02]  /*0420*/  IADD3.X R3, RZ, R45, RZ, P2, !PT ;  /* 0x0000002dff037210 */ /* 0x000fe400017fe4ff */
[C---:B------:R-:W-:Y:S02]  /*0430*/  LEA R48, P0, R0.reuse, UR14, 0x1 ;  /* 0x0000000e00307c11 */ /* 0x040fe4000f8008ff */
[----:B-----5:R-:W5:Y:S02]  /*0440*/  LDG.E.64.CONSTANT R52, desc[UR16][R52.64] ;  /* 0x0000001034347981 */ /* 0x020f64000c1e9b00 */
[----:B------:R-:W-:-:S06]  /*0450*/  LEA.HI.X R49, R0, UR15, R3, 0x1, P0 ;  /* 0x0000000f00317c11 */ /* 0x000fcc00080f0c03 */
[----:B------:R-:W3:Y:S01]  /*0460*/  LDG.E.64.CONSTANT R48, desc[UR16][R48.64] ;  /* 0x0000001030307981 */ /* 0x000ee2000c1e9b00 */
[----:B------:R-:W-:-:S04]  /*0470*/  IADD3 R6, R74, 0x2d00, RZ ;  /* 0x00002d004a067810 */ /* 0x000fc80007ffe0ff */
        /* <DEDUP_REMOVED lines=8> */
[C---:B------:R-:W-:Y:S01]  /*0500*/  LEA R50, P0, R0.reuse, UR14, 0x1 ;  /* 0x0000000e00327c11 */ /* 0x040fe2000f8008ff */
[----:B------:R-:W-:Y:S03]  /*0510*/  STL [R1+0xe8], R6 ;  /* 0x0000e80601007387 */ /* 0x000fe60000100800 */
[----:B------:R-:W-:Y:S01]  /*0520*/  LEA.HI.X R51, R0, UR15, R3, 0x1, P0 ;  /* 0x0000000f00337c11 */ /* 0x000fe200080f0c03 */
[----:B------:R0:W-:Y:S05]  /*0530*/  STL [R1+0xe4], R2 ;  /* 0x0000e40201007387 */ /* 0x0001ea0000100800 */
        /* <DEDUP_REMOVED lines=25> */
[----:B------:R-:W-:Y:S02]  /*06d0*/  IADD3.X R3, RZ, R45, RZ, P0, !PT ;  /* 0x0000002dff037210 */ /* 0x000fe400007fe4ff */
[----:B0-----:R-:W-:-:S04]  /*06e0*/  LEA R2, P0, R0, UR14, 0x1 ;  /* 0x0000000e00027c11 */ /* 0x001fc8000f8008ff */
[----:B------:R-:W-:Y:S02]  /*06f0*/  LEA.HI.X R3, R0, UR15, R3, 0x1, P0 ;  /* 0x0000000f00037c11 */ /* 0x000fe400080f0c03 */
[----:B------:R-:W-:-:S04]  /*0700*/  IADD3 R4, R74, 0x8700, RZ ;  /* 0x000087004a047810 */ /* 0x000fc80007ffe0ff */
[----:B------:R-:W4:Y:S01]  /*0710*/  LDG.E.64.CONSTANT R2, desc[UR16][R2.64] ;  /* 0x0000001002027981 */ /* 0x000f22000c1e9b00 */
        /* <DEDUP_REMOVED lines=49> */
[----:B------:R-:W-:Y:S01]  /*0a30*/  STL [R1+0xb8], R4 ;  /* 0x0000b80401007387 */ /* 0x000fe20000100800 */
[----:B------:R-:W-:-:S03]  /*0a40*/  IADD3.X R22, RZ, R45, RZ, P0, !PT ;  /* 0x0000002dff167210 */ /* 0x000fc600007fe4ff */
[----:B------:R0:W-:Y:S02]  /*0a50*/  STL [R1+0x7c], R8 ;  /* 0x00007c0801007387 */ /* 0x0001e40000100800 */
[----:B0-----:R-:W-:-:S04]  /*0a60*/  LEA R8, P0, R9, UR14, 0x1 ;  /* 0x0000000e09087c11 */ /* 0x001fc8000f8008ff */
[----:B------:R-:W-:Y:S02]  /*0a70*/  LEA.HI.X R9, R9, UR15, R22, 0x1, P0 ;  /* 0x0000000f09097c11 */ /* 0x000fe400080f0c16 */
[----:B------:R-:W-:-:S04]  /*0a80*/  IADD3 R4, R74, 0xff00, RZ ;  /* 0x0000ff004a047810 */ /* 0x000fc80007ffe0ff */
[----:B------:R-:W4:Y:S01]  /*0a90*/  LDG.E.64.CONSTANT R8, desc[UR16][R8.64] ;  /* 0x0000001008087981 */ /* 0x000f22000c1e9b00 */
[----:B------:R-:W-:-:S03]  /*0aa0*/  IADD3 R5, P1, R4, R44, RZ ;  /* 0x0000002c04057210 */ /* 0x000fc60007f3e0ff */
[----:B------:R0:W-:Y:S01]  /*0ab0*/  STL [R1+0x78], R4 ;  /* 0x0000780401007387 */ /* 0x0001e20000100800 */
[----:B------:R-:W-:Y:S02]  /*0ac0*/  IADD3.X R18, RZ, R45, RZ, P1, !PT ;  /* 0x0000002dff127210 */ /* 0x000fe40000ffe4ff */
[----:B------:R-:W-:Y:S02]  /*0ad0*/  IADD3 R0, R74, 0x10e00, RZ ;  /* 0x00010e004a007810 */ /* 0x000fe40007ffe0ff */
[----:B0-----:R-:W-:-:S04]  /*0ae0*/  LEA R4, P1, R5, UR14, 0x1 ;  /* 0x0000000e05047c11 */ /* 0x001fc8000f8208ff */
[----:B------:R-:W-:Y:S01]  /*0af0*/  LEA.HI.X R5, R5, UR15, R18, 0x1, P1 ;  /* 0x0000000f05057c11 */ /* 0x000fe200088f0c12 */
[----:B------:R0:W-:Y:S01]  /*0b00*/  STL [R1+0x6c], R0 ;  /* 0x00006c0001007387 */ /* 0x0001e20000100800 */
[----:B------:R-:W-:-:S04]  /*0b10*/  IADD3 R19, R74, 0x11d00, RZ ;  /* 0x00011d004a137810 */ /* 0x000fc80007ffe0ff */
[----:B------:R-:W4:Y:S01]  /*0b20*/  LDG.E.64.CONSTANT R4, desc[UR16][R4.64] ;  /* 0x0000001004047981 */ /* 0x000f22000c1e9b00 */
[----:B0-----:R-:W-:-:S03]  /*0b30*/  IADD3 R0, P2, R0, R44, RZ ;  /* 0x0000002c00007210 */ /* 0x001fc60007f5e0ff */
[----:B------:R0:W-:Y:S01]  /*0b40*/  STL [R1+0x4c], R19 ;  /* 0x00004c1301007387 */ /* 0x0001e20000100800 */
[----:B------:R-:W-:Y:S02]  /*0b50*/  IADD3 R26, R74, 0x13b00, RZ ;  /* 0x00013b004a1a7810 */ /* 0x000fe40007ffe0ff */
[-C--:B------:R-:W-:Y:S02]  /*0b60*/  IADD3.X R23, RZ, R45.reuse, RZ, P2, !PT ;  /* 0x0000002dff177210 */ /* 0x080fe400017fe4ff */
[C---:B------:R-:W-:Y:S02]  /*0b70*/  LEA R46, P0, R0.reuse, UR14, 0x1 ;  /* 0x0000000e002e7c11 */ /* 0x040fe4000f8008ff */
[----:B0-----:R-:W-:Y:S02]  /*0b80*/  IADD3 R19, P1, R19, R44, RZ ;  /* 0x0000002c13137210 */ /* 0x001fe40007f3e0ff */
[----:B------:R-:W-:Y:S02]  /*0b90*/  LEA.HI.X R47, R0, UR15, R23, 0x1, P0 ;  /* 0x0000000f002f7c11 */ /* 0x000fe400080f0c17 */
[----:B------:R-:W-:-:S02]  /*0ba0*/  IADD3.X R22, RZ, R45, RZ, P1, !PT ;  /* 0x0000002dff167210 */ /* 0x000fc40000ffe4ff */
[C---:B------:R-:W-:Y:S02]  /*0bb0*/  LEA R42, P0, R19.reuse, UR14, 0x1 ;  /* 0x0000000e132a7c11 */ /* 0x040fe4000f8008ff */
[----:B------:R-:W-:Y:S01]  /*0bc0*/  IADD3 R0, P3, R26, R44, RZ ;  /* 0x0000002c1a007210 */ /* 0x000fe20007f7e0ff */
[----:B------:R-:W4:Y:S01]  /*0bd0*/  LDG.E.64.CONSTANT R46, desc[UR16][R46.64] ;  /* 0x000000102e2e7981 */ /* 0x000f22000c1e9b00 */
[----:B------:R-:W-:Y:S02]  /*0be0*/  IADD3 R27, R74, 0x12c00, RZ ;  /* 0x00012c004a1b7810 */ /* 0x000fe40007ffe0ff */
[----:B------:R-:W-:Y:S02]  /*0bf0*/  LEA.HI.X R43, R19, UR15, R22, 0x1, P0 ;  /* 0x0000000f132b7c11 */ /* 0x000fe400080f0c16 */
[----:B------:R-:W-:Y:S02]  /*0c00*/  IADD3.X R19, RZ, R45, RZ, P3, !PT ;  /* 0x0000002dff137210 */ /* 0x000fe40001ffe4ff */
[----:B------:R-:W-:-:S02]  /*0c10*/  LEA R34, P0, R0, UR14, 0x1 ;  /* 0x0000000e00227c11 */ /* 0x000fc4000f8008ff */
[-C--:B------:R-:W-:Y:S02]  /*0c20*/  IADD3 R18, P2, R27, R44.reuse, RZ ;  /* 0x0000002c1b127210 */ /* 0x080fe40007f5e0ff */
[----:B------:R-:W-:Y:S01]  /*0c30*/  IADD3 R119, R74, 0x17700, RZ ;  /* 0x000177004a777810 */ /* 0x000fe20007ffe0ff */
[----:B--2---:R-:W-:Y:S01]  /*0c40*/  HADD2.F32 R108, -RZ, R106.H1_H1 ;  /* 0x3000006aff6c7230 */ /* 0x004fe20000004100 */
[----:B------:R-:W-:Y:S01]  /*0c50*/  LEA.HI.X R35, R0, UR15, R19, 0x1, P0 ;  /* 0x0000000f00237c11 */ /* 0x000fe200080f0c13 */
[----:B------:R-:W2:Y:S01]  /*0c60*/  LDG.E.64.CONSTANT R42, desc[UR16][R42.64] ;  /* 0x000000102a2a7981 */ /* 0x000ea2000c1e9b00 */
[-C--:B------:R-:W-:Y:S02]  /*0c70*/  IADD3.X R23, RZ, R45.reuse, RZ, P2, !PT ;  /* 0x0000002dff177210 */ /* 0x080fe400017fe4ff */
[C---:B------:R-:W-:Y:S02]  /*0c80*/  LEA R38, P1, R18.reuse, UR14, 0x1 ;  /* 0x0000000e12267c11 */ /* 0x040fe4000f8208ff */
[----:B------:R-:W-:Y:S01]  /*0c90*/  IADD3 R0, P0, R119, R44, RZ ;  /* 0x0000002c77007210 */ /* 0x000fe20007f1e0ff */
[--C-:B-----5:R-:W-:Y:S01]  /*0ca0*/  HADD2.F32 R64, -RZ, R53.reuse.H0_H0 ;  /* 0x20000035ff407230 */ /* 0x120fe20000004100 */
[----:B------:R-:W-:Y:S01]  /*0cb0*/  LEA.HI.X R39, R18, UR15, R23, 0x1, P1 ;  /* 0x0000000f12277c11 */ /* 0x000fe200088f0c17 */
[----:B------:R-:W-:Y:S01]  /*0cc0*/  HADD2.F32 R63, -RZ, R53.H1_H1 ;  /* 0x30000035ff3f7230 */ /* 0x000fe20000004100 */
[----:B------:R-:W-:Y:S01]  /*0cd0*/  IADD3.X R19, RZ, R45, RZ, P0, !PT ;  /* 0x0000002dff137210 */ /* 0x000fe200007fe4ff */
[----:B------:R-:W-:Y:S01]  /*0ce0*/  HADD2.F32 R65, -RZ, R107.H0_H0 ;  /* 0x2000006bff417230 */ /* 0x000fe20000004100 */
[C---:B------:R-:W-:Y:S01]  /*0cf0*/  LEA R18, P0, R0.reuse, UR14, 0x1 ;  /* 0x0000000e00127c11 */ /* 0x040fe2000f8008ff */
[----:B------:R-:W-:Y:S01]  /*0d00*/  HADD2.F32 R105, -RZ, R52.H1_H1 ;  /* 0x30000034ff697230 */ /* 0x000fe20000004100 */
[----:B------:R-:W5:Y:S02]  /*0d10*/  LDG.E.64.CONSTANT R38, desc[UR16][R38.64] ;  /* 0x0000001026267981 */ /* 0x000f64000c1e9b00 */
[----:B------:R-:W-:Y:S01]  /*0d20*/  LEA.HI.X R19, R0, UR15, R19, 0x1, P0 ;  /* 0x0000000f00137c11 */ /* 0x000fe200080f0c13 */
[----:B------:R-:W-:-:S02]  /*0d30*/  HADD2.F32 R0, -RZ, R106.H0_H0 ;  /* 0x2000006aff007230 */ /* 0x000fc40000004100 */
[--C-:B---3--:R-:W-:Y:S02]  /*0d40*/  HADD2.F32 R62, -RZ, R48.reuse.H0_H0 ;  /* 0x20000030ff3e7230 */ /* 0x108fe40000004100 */
[----:B------:R-:W-:Y:S02]  /*0d50*/  HADD2.F32 R57, -RZ, R48.H1_H1 ;  /* 0x30000030ff397230 */ /* 0x000fe40000004100 */
[----:B------:R-:W-:Y:S01]  /*0d60*/  FFMA.FTZ R55, R0, R0, RZ ;  /* 0x0000000000377223 */ /* 0x000fe200000100ff */
[----:B------:R-:W-:Y:S01]  /*0d70*/  FADD.FTZ R53, RZ, R0 ;  /* 0x00000000ff357221 */ /* 0x000fe20000010000 */
[----:B------:R-:W-:Y:S02]  /*0d80*/  HADD2.F32 R107, -RZ, R107.H1_H1 ;  /* 0x3000006bff6b7230 */ /* 0x000fe40000004100 */
[----:B------:R-:W-:Y:S02]  /*0d90*/  HADD2.F32 R61, -RZ, R49.H0_H0 ;  /* 0x20000031ff3d7230 */ /* 0x000fe40000004100 */
[----:B------:R-:W-:Y:S01]  /*0da0*/  FFMA.FTZ R55, R108, R108, R55 ;  /* 0x0000006c6c377223 */ /* 0x000fe20000010037 */
[----:B------:R-:W-:Y:S01]  /*0db0*/  FADD.FTZ R53, R53, R108 ;  /* 0x0000006c35357221 */ /* 0x000fe20000010000 */
[----:B------:R-:W-:-:S02]  /*0dc0*/  HADD2.F32 R106, -RZ, R52.H0_H0 ;  /* 0x20000034ff6a7230 */ /* 0x000fc40000004100 */
[----:B------:R-:W-:Y:S02]  /*0dd0*/  HADD2.F32 R104, -RZ, R49.H1_H1 ;  /* 0x30000031ff687230 */ /* 0x000fe40000004100 */
[----:B------:R-:W-:Y:S01]  /*0de0*/  FFMA.FTZ R52, R65, R65, R55 ;  /* 0x0000004141347223 */ /* 0x000fe20000010037 */
[----:B------:R-:W-:Y:S01]  /*0df0*/  FADD.FTZ R48, R53, R65 ;  /* 0x0000004135307221 */ /* 0x000fe20000010000 */
[----:B------:R-:W-:Y:S01]  /*0e00*/  IADD3 R123, R74, 0x15900, RZ ;  /* 0x000159004a7b7810 */ /* 0x000fe20007ffe0ff */
[----:B------:R0:W-:Y:S01]  /*0e10*/  STL [R1+0x48], R27 ;  /* 0x0000481b01007387 */ /* 0x0001e20000100800 */
[----:B------:R-:W-:Y:S01]  /*0e20*/  FFMA.FTZ R53, R107, R107, R52 ;  /* 0x0000006b6b357223 */ /* 0x000fe20000010034 */
[----:B------:R-:W-:Y:S02]  /*0e30*/  FADD.FTZ R49, R48, R107 ;  /* 0x0000006b30317221 */ /* 0x000fe40000010000 */
[----:B------:R-:W3:Y:S01]  /*0e40*/  LDG.E.64.CONSTANT R34, desc[UR16][R34.64] ;  /* 0x0000001022227981 */ /* 0x000ee2000c1e9b00 */
[----:B------:R-:W-:Y:S01]  /*0e50*/  FFMA.FTZ R52, R106, R106, R53 ;  /* 0x0000006a6a347223 */ /* 0x000fe20000010035 */
[----:B------:R-:W-:Y:S01]  /*0e60*/  FADD.FTZ R48, R49, R106 ;  /* 0x0000006a31307221 */ /* 0x000fe20000010000 */
[----:B----4-:R-:W-:Y:S01]  /*0e70*/  HADD2.F32 R103, -RZ, R14.H1_H1 ;  /* 0x3000000eff677230 */ /* 0x010fe20000004100 */
[----:B------:R-:W-:Y:S01]  /*0e80*/  IADD3 R120, R74, 0x16800, RZ ;  /* 0x000168004a787810 */ /* 0x000fe20007ffe0ff */
[----:B------:R-:W-:Y:S01]  /*0e90*/  FFMA.FTZ R52, R105, R105, R52 ;  /* 0x0000006969347223 */ /* 0x000fe20000010034 */
[----:B------:R-:W-:Y:S01]  /*0ea0*/  FADD.FTZ R48, R48, R105 ;  /* 0x0000006930307221 */ /* 0x000fe20000010000 */
[----:B------:R1:W-:Y:S02]  /*0eb0*/  STL [R1+0x44], R26 ;  /* 0x0000441a01007387 */ /* 0x0003e40000100800 */
[----:B------:R-:W-:Y:S01]  /*0ec0*/  FFMA.FTZ R52, R64, R64, R52 ;  /* 0x0000004040347223 */ /* 0x000fe20000010034 */
[----:B0-----:R-:W-:Y:S01]  /*0ed0*/  IADD3 R27, P2, R123, R44, RZ ;  /* 0x0000002c7b1b7210 */ /* 0x001fe20007f5e0ff */
[----:B------:R-:W-:Y:S01]  /*0ee0*/  FADD.FTZ R48, R48, R64 ;  /* 0x0000004030307221 */ /* 0x000fe20000010000 */
[----:B------:R-:W-:-:S02]  /*0ef0*/  HADD2.F32 R102, -RZ, R15.H1_H1 ;  /* 0x3000000fff667230 */ /* 0x000fc40000004100 */
[----:B------:R-:W-:Y:S01]  /*0f00*/  FFMA.FTZ R52, R63, R63, R52 ;  /* 0x0000003f3f347223 */ /* 0x000fe20000010034 */
[C---:B------:R-:W-:Y:S01]  /*0f10*/  IADD3 R122, R74.reuse, 0x18600, RZ ;  /* 0x000186004a7a7810 */ /* 0x040fe20007ffe0ff */
[----:B------:R-:W-:Y:S01]  /*0f20*/  HADD2.F32 R101, -RZ, R50.H1_H1 ;  /* 0x30000032ff657230 */ /* 0x000fe20000004100 */
[C---:B------:R-:W-:Y:S01]  /*0f30*/  IADD3 R117, R74.reuse, 0x19500, RZ ;  /* 0x000195004a757810 */ /* 0x040fe20007ffe0ff */
[----:B------:R-:W4:Y:S01]  /*0f40*/  LDG.E.64.CONSTANT R18, desc[UR16][R18.64] ;  /* 0x0000001012127981 */ /* 0x000f22000c1e9b00 */
[----:B-1----:R-:W-:Y:S01]  /*0f50*/  IADD3 R26, R74, 0x14a00, RZ ;  /* 0x00014a004a1a7810 */ /* 0x002fe20007ffe0ff */
[----:B------:R-:W-:Y:S01]  /*0f60*/  FADD.FTZ R48, R48, R63 ;  /* 0x0000003f30307221 */ /* 0x000fe20000010000 */
[-C--:B------:R-:W-:Y:S02]  /*0f70*/  IADD3.X R56, RZ, R45.reuse, RZ, P2, !PT ;  /* 0x0000002dff387210 */ /* 0x080fe400017fe4ff */
[----:B------:R-:W-:Y:S01]  /*0f80*/  IADD3 R31, P1, R26, R44, RZ ;  /* 0x0000002c1a1f7210 */ /* 0x000fe20007f3e0ff */
[----:B------:R0:W-:Y:S01]  /*0f90*/  STL [R1+0x34], R26 ;  /* 0x0000341a01007387 */ /* 0x0001e20000100800 */
[----:B------:R-:W-:Y:S01]  /*0fa0*/  FFMA.FTZ R49, R62, R62, R52 ;  /* 0x0000003e3e317223 */ /* 0x000fe20000010034 */
[----:B------:R-:W-:Y:S01]  /*0fb0*/  FADD.FTZ R48, R48, R62 ;  /* 0x0000003e30307221 */ /* 0x000fe20000010000 */
[----:B------:R-:W-:Y:S01]  /*0fc0*/  IADD3.X R58, RZ, R45, RZ, P1, !PT ;  /* 0x0000002dff3a7210 */ /* 0x000fe20000ffe4ff */
[----:B------:R-:W-:Y:S01]  /*0fd0*/  STL [R1], R65 ;  /* 0x0000004101007387 */ /* 0x000fe20000100800 */
[----:B0-----:R-:W-:-:S03]  /*0fe0*/  LEA R26, P2, R27, UR14, 0x1 ;  /* 0x0000000e1b1a7c11 */ /* 0x001fc6000f8408ff */
[----:B------:R-:W-:Y:S01]  /*0ff0*/  STL [R1+0x14], R64 ;  /* 0x0000144001007387 */ /* 0x000fe20000100800 */
[----:B------:R-:W-:Y:S02]  /*1000*/  LEA R30, P1, R31, UR14, 0x1 ;  /* 0x0000000e1f1e7c11 */ /* 0x000fe4000f8208ff */
[----:B------:R-:W-:Y:S01]  /*1010*/  LEA.HI.X R27, R27, UR15, R56, 0x1, P2 ;  /* 0x0000000f1b1b7c11 */ /* 0x000fe200090f0c38 */
[----:B------:R-:W-:Y:S01]  /*1020*/  FFMA.FTZ R56, R57, R57, R49 ;  /* 0x0000003939387223 */ /* 0x000fe20000010031 */
[----:B------:R-:W-:Y:S01]  /*1030*/  STL [R1+0x10], R63 ;  /* 0x0000103f01007387 */ /* 0x000fe20000100800 */
[----:B------:R-:W-:-:S03]  /*1040*/  FADD.FTZ R55, R48, R57 ;  /* 0x0000003930377221 */ /* 0x000fc60000010000 */
[----:B------:R-:W-:Y:S01]  /*1050*/  STL [R1+0xc], R62 ;  /* 0x00000c3e01007387 */ /* 0x000fe20000100800 */
[----:B------:R-:W-:-:S03]  /*1060*/  LEA.HI.X R31, R31, UR15, R58, 0x1, P1 ;  /* 0x0000000f1f1f7c11 */ /* 0x000fc600088f0c3a */
[----:B------:R0:W-:Y:S01]  /*1070*/  STL [R1+0x8], R57 ;  /* 0x0000083901007387 */ /* 0x0001e20000100800 */
[----:B------:R-:W-:Y:S01]  /*1080*/  FADD.FTZ R55, R55, R61 ;  /* 0x0000003d37377221 */ /* 0x000fe20000010000 */
[----:B------:R-:W-:Y:S02]  /*1090*/  HADD2.F32 R58, -RZ, R14.H0_H0 ;  /* 0x2000000eff3a7230 */ /* 0x000fe40000004100 */
[----:B------:R-:W4:Y:S01]  /*10a0*/  LDG.E.64.CONSTANT R30, desc[UR16][R30.64] ;  /* 0x000000101e1e7981 */ /* 0x000f22000c1e9b00 */
[----:B------:R-:W-:-:S03]  /*10b0*/  IADD3 R23, P3, R120, R44, RZ ;  /* 0x0000002c78177210 */ /* 0x000fc60007f7e0ff */
[----:B------:R-:W4:Y:S01]  /*10c0*/  LDG.E.64.CONSTANT R26, desc[UR16][R26.64] ;  /* 0x000000101a1a7981 */ /* 0x000f22000c1e9b00 */
[----:B0-----:R-:W-:Y:S01]  /*10d0*/  FFMA.FTZ R57, R61, R61, R56 ;  /* 0x0000003d3d397223 */ /* 0x001fe20000010038 */
[----:B------:R-:W-:-:S03]  /*10e0*/  FADD.FTZ R55, R55, R104 ;  /* 0x0000006837377221 */ /* 0x000fc60000010000 */
[----:B------:R-:W-:Y:S01]  /*10f0*/  FFMA.FTZ R57, R104, R104, R57 ;  /* 0x0000006868397223 */ /* 0x000fe20000010039 */
[----:B------:R-:W-:Y:S01]  /*1100*/  STL [R1+0x4], R61 ;  /* 0x0000043d01007387 */ /* 0x000fe20000100800 */
[----:B------:R-:W-:Y:S02]  /*1110*/  FADD.FTZ R14, R55, R58 ;  /* 0x0000003a370e7221 */ /* 0x000fe40000010000 */
[----:B------:R-:W-:Y:S01]  /*1120*/  FFMA.FTZ R56, R58, R58, R57 ;  /* 0x0000003a3a387223 */ /* 0x000fe20000010039 */
[----:B------:R0:W-:Y:S01]  /*1130*/  STL [R1+0x18], R58 ;  /* 0x0000183a01007387 */ /* 0x0001e20000100800 */
[----:B------:R-:W-:Y:S02]  /*1140*/  FADD.FTZ R14, R14, R103 ;  /* 0x000000670e0e7221 */ /* 0x000fe40000010000 */
[----:B------:R-:W-:Y:S01]  /*1150*/  FFMA.FTZ R56, R103, R103, R56 ;  /* 0x0000006767387223 */ /* 0x000fe20000010038 */
[----:B0-----:R-:W-:Y:S01]  /*1160*/  HADD2.F32 R58, -RZ, R15.H0_H0 ;  /* 0x2000000fff3a7230 */ /* 0x001fe20000004100 */
[----:B------:R-:W-:-:S04]  /*1170*/  IADD3.X R54, RZ, R45, RZ, P3, !PT ;  /* 0x0000002dff367210 */ /* 0x000fc80001ffe4ff */
[----:B------:R-:W-:Y:S01]  /*1180*/  FFMA.FTZ R55, R58, R58, R56 ;  /* 0x0000003a3a377223 */ /* 0x000fe20000010038 */
[----:B------:R0:W-:Y:S01]  /*1190*/  STL [R1+0x1c], R58 ;  /* 0x00001c3a01007387 */ /* 0x0001e20000100800 */
[----:B------:R-:W-:Y:S01]  /*11a0*/  FADD.FTZ R15, R14, R58 ;  /* 0x0000003a0e0f7221 */ /* 0x000fe20000010000 */
[----:B------:R-:W-:Y:S01]  /*11b0*/  LEA R22, P3, R23, UR14, 0x1 ;  /* 0x0000000e17167c11 */ /* 0x000fe2000f8608ff */
[----:B------:R-:W-:Y:S02]  /*11c0*/  FFMA.FTZ R55, R102, R102, R55 ;  /* 0x0000006666377223 */ /* 0x000fe40000010037 */
[----:B------:R-:W-:Y:S01]  /*11d0*/  FADD.FTZ R15, R15, R102 ;  /* 0x000000660f0f7221 */ /* 0x000fe20000010000 */
[----:B0-----:R-:W-:Y:S01]  /*11e0*/  HADD2.F32 R58, -RZ, R50.H0_H0 ;  /* 0x20000032ff3a7230 */ /* 0x001fe20000004100 */
[----:B------:R-:W-:Y:S02]  /*11f0*/  LEA.HI.X R23, R23, UR15, R54, 0x1, P3 ;  /* 0x0000000f17177c11 */ /* 0x000fe400098f0c36 */
[----:B------:R-:W-:-:S02]  /*1200*/  IADD3 R54, P5, R122, R44, RZ ;  /* 0x0000002c7a367210 */ /* 0x000fc40007fbe0ff */
[----:B------:R-:W-:Y:S01]  /*1210*/  FFMA.FTZ R56, R58, R58, R55 ;  /* 0x0000003a3a387223 */ /* 0x000fe20000010037 */
[----:B------:R0:W-:Y:S01]  /*1220*/  STL [R1+0x20], R58 ;  /* 0x0000203a01007387 */ /* 0x0001e20000100800 */
[----:B------:R-:W-:Y:S01]  /*1230*/  FADD.FTZ R50, R15, R58 ;  /* 0x0000003a0f327221 */ /* 0x000fe20000010000 */
[----:B------:R-:W-:Y:S01]  /*1240*/  IADD3.X R57, RZ, R45, RZ, P5, !PT ;  /* 0x0000002dff397210 */ /* 0x000fe20002ffe4ff */
[----:B------:R-:W-:Y:S01]  /*1250*/  FFMA.FTZ R56, R101, R101, R56 ;  /* 0x0000006565387223 */ /* 0x000fe20000010038 */
[----:B------:R-:W-:Y:S01]  /*1260*/  LEA R14, P5, R54, UR14, 0x1 ;  /* 0x0000000e360e7c11 */ /* 0x000fe2000f8a08ff */
[----:B------:R-:W-:Y:S01]  /*1270*/  FADD.FTZ R50, R50, R101 ;  /* 0x0000006532327221 */ /* 0x000fe20000010000 */
[--C-:B------:R-:W-:Y:S01]  /*1280*/  HADD2.F32 R55, -RZ, R51.reuse.H1_H1 ;  /* 0x30000033ff377230 */ /* 0x100fe20000004100 */
[----:B------:R-:W4:Y:S01]  /*1290*/  LDG.E.64.CONSTANT R22, desc[UR16][R22.64] ;  /* 0x0000001016167981 */ /* 0x000f22000c1e9b00 */
[----:B0-----:R-:W-:Y:S01]  /*12a0*/  HADD2.F32 R58, -RZ, R51.H0_H0 ;  /* 0x20000033ff3a7230 */ /* 0x001fe20000004100 */
[----:B------:R-:W-:Y:S01]  /*12b0*/  LEA.HI.X R15, R54, UR15, R57, 0x1, P5 ;  /* 0x0000000f360f7c11 */ /* 0x000fe2000a8f0c39 */
[----:B------:R-:W-:-:S03]  /*12c0*/  HADD2.F32 R54, -RZ, R10.H0_H0 ;  /* 0x2000000aff367230 */ /* 0x000fc60000004100 */
[----:B------:R-:W-:Y:S01]  /*12d0*/  FFMA.FTZ R56, R58, R58, R56 ;  /* 0x0000003a3a387223 */ /* 0x000fe20000010038 */
[----:B------:R-:W-:Y:S01]  /*12e0*/  FADD.FTZ R50, R50, R58 ;  /* 0x0000003a32327221 */ /* 0x000fe20000010000 */
[--C-:B------:R-:W-:Y:S01]  /*12f0*/  HADD2.F32 R51, -RZ, R11.reuse.H0_H0 ;  /* 0x2000000bff337230 */ /* 0x100fe20000004100 */
[----:B------:R-:W-:Y:S01]  /*1300*/  STL [R1+0x40], R58 ;  /* 0x0000403a01007387 */ /* 0x000fe20000100800 */
[----:B------:R-:W-:Y:S01]  /*1310*/  FFMA.FTZ R56, R55, R55, R56 ;  /* 0x0000003737387223 */ /* 0x000fe20000010038 */
[----:B------:R-:W-:Y:S01]  /*1320*/  FADD.FTZ R50, R50, R55 ;  /* 0x0000003732327221 */ /* 0x000fe20000010000 */
[----:B------:R-:W-:Y:S01]  /*1330*/  HADD2.F32 R10, -RZ, R10.H1_H1 ;  /* 0x3000000aff0a7230 */ /* 0x000fe20000004100 */
[----:B------:R-:W-:Y:S01]  /*1340*/  IADD3 R53, P4, R117, R44, RZ ;  /* 0x0000002c75357210 */ /* 0x000fe20007f9e0ff */
[----:B------:R-:W-:Y:S01]  /*1350*/  FFMA.FTZ R56, R54, R54, R56 ;  /* 0x0000003636387223 */ /* 0x000fe20000010038 */
[----:B------:R-:W-:Y:S01]  /*1360*/  FADD.FTZ R50, R50, R54 ;  /* 0x0000003632327221 */ /* 0x000fe20000010000 */
[----:B------:R0:W-:Y:S02]  /*1370*/  STL [R1+0xb4], R55 ;  /* 0x0000b43701007387 */ /* 0x0001e40000100800 */
[----:B------:R-:W-:Y:S01]  /*1380*/  FFMA.FTZ R56, R10, R10, R56 ;  /* 0x0000000a0a387223 */ /* 0x000fe20000010038 */
[----:B------:R-:W-:Y:S01]  /*1390*/  FADD.FTZ R50, R50, R10 ;  /* 0x0000000a32327221 */ /* 0x000fe20000010000 */
[----:B------:R-:W-:Y:S02]  /*13a0*/  STL [R1+0x30], R54 ;  /* 0x0000303601007387 */ /* 0x000fe40000100800 */
[----:B------:R-:W-:Y:S01]  /*13b0*/  FFMA.FTZ R56, R51, R51, R56 ;  /* 0x0000003333387223 */ /* 0x000fe20000010038 */
[----:B------:R-:W-:Y:S01]  /*13c0*/  FADD.FTZ R50, R50, R51 ;  /* 0x0000003332327221 */ /* 0x000fe20000010000 */
[----:B------:R-:W-:Y:S01]  /*13d0*/  STL [R1+0x3c], R10 ;  /* 0x00003c0a01007387 */ /* 0x000fe20000100800 */
[----:B0-----:R-:W-:-:S03]  /*13e0*/  HADD2.F32 R55, -RZ, R11.H1_H1 ;  /* 0x3000000bff377230 */ /* 0x001fc60000004100 */
[----:B------:R0:W-:Y:S02]  /*13f0*/  STL [R1+0x38], R51 ;  /* 0x0000383301007387 */ /* 0x0001e40000100800 */
[----:B------:R-:W-:Y:S02]  /*1400*/  FFMA.FTZ R56, R55, R55, R56 ;  /* 0x0000003737387223 */ /* 0x000fe40000010038 */
[----:B------:R1:W-:Y:S01]  /*1410*/  STL [R1+0xb0], R55 ;  /* 0x0000b03701007387 */ /* 0x0003e20000100800 */
[----:B------:R-:W-:Y:S01]  /*1420*/  FADD.FTZ R50, R50, R55 ;  /* 0x0000003732327221 */ /* 0x000fe20000010000 */
[----:B------:R-:W-:Y:S02]  /*1430*/  HADD2.F32 R100, -RZ, R40.H0_H0 ;  /* 0x20000028ff647230 */ /* 0x000fe40000004100 */
[----:B------:R-:W4:Y:S01]  /*1440*/  LDG.E.64.CONSTANT R14, desc[UR16][R14.64] ;  /* 0x000000100e0e7981 */ /* 0x000f22000c1e9b00 */
[--C-:B0-----:R-:W-:Y:S02]  /*1450*/  HADD2.F32 R51, -RZ, R6.reuse.H0_H0 ;  /* 0x20000006ff337230 */ /* 0x101fe40000004100 */
[----:B-1----:R-:W-:-:S03]  /*1460*/  HADD2.F32 R55, -RZ, R6.H1_H1 ;  /* 0x30000006ff377230 */ /* 0x002fc60000004100 */
[----:B------:R-:W-:Y:S01]  /*1470*/  FFMA.FTZ R56, R51, R51, R56 ;  /* 0x0000003333387223 */ /* 0x000fe20000010038 */
[----:B------:R0:W-:Y:S01]  /*1480*/  STL [R1+0x2c], R51 ;  /* 0x00002c3301007387 */ /* 0x0001e20000100800 */
[----:B------:R-:W-:Y:S02]  /*1490*/  FADD.FTZ R50, R50, R51 ;  /* 0x0000003332327221 */ /* 0x000fe40000010000 */
[----:B------:R-:W-:Y:S01]  /*14a0*/  FFMA.FTZ R56, R55, R55, R56 ;  /* 0x0000003737387223 */ /* 0x000fe20000010038 */
[----:B------:R-:W-:Y:S01]  /*14b0*/  IADD3.X R54, RZ, R45, RZ, P4, !PT ;  /* 0x0000002dff367210 */ /* 0x000fe200027fe4ff */
[--C-:B------:R-:W-:Y:S01]  /*14c0*/  HADD2.F32 R6, -RZ, R7.reuse.H1_H1 ;  /* 0x30000007ff067230 */ /* 0x100fe20000004100 */
[C---:B------:R-:W-:Y:S01]  /*14d0*/  LEA R10, P4, R53.reuse, UR14, 0x1 ;  /* 0x0000000e350a7c11 */ /* 0x040fe2000f8808ff */
[----:B0-----:R-:W-:Y:S02]  /*14e0*/  HADD2.F32 R51, -RZ, R7.H0_H0 ;  /* 0x20000007ff337230 */ /* 0x001fe40000004100 */
[----:B------:R-:W-:Y:S01]  /*14f0*/  FADD.FTZ R50, R50, R55 ;  /* 0x0000003732327221 */ /* 0x000fe20000010000 */
[----:B------:R-:W-:-:S02]  /*1500*/  LEA.HI.X R11, R53, UR15, R54, 0x1, P4 ;  /* 0x0000000f350b7c11 */ /* 0x000fc4000a0f0c36 */
[----:B------:R-:W-:Y:S01]  /*1510*/  FFMA.FTZ R56, R51, R51, R56 ;  /* 0x0000003333387223 */ /* 0x000fe20000010038 */
[----:B------:R-:W-:Y:S01]  /*1520*/  FADD.FTZ R50, R50, R51 ;  /* 0x0000003332327221 */ /* 0x000fe20000010000 */
[----:B------:R-:W-:Y:S02]  /*1530*/  STL [R1+0x28], R55 ;  /* 0x0000283701007387 */ /* 0x000fe40000100800 */
[----:B------:R-:W-:Y:S01]  /*1540*/  FFMA.FTZ R53, R6, R6, R56 ;  /* 0x0000000606357223 */ /* 0x000fe20000010038 */
[----:B------:R-:W-:Y:S01]  /*1550*/  HADD2.F32 R99, -RZ, R40.H1_H1 ;  /* 0x30000028ff637230 */ /* 0x000fe20000004100 */
[----:B------:R0:W-:Y:S01]  /*1560*/  STL [R1+0x24], R51 ;  /* 0x0000243301007387 */ /* 0x0001e20000100800 */
[--C-:B------:R-:W-:Y:S02]  /*1570*/  HADD2.F32 R98, -RZ, R41.reuse.H0_H0 ;  /* 0x20000029ff627230 */ /* 0x100fe40000004100 */
[----:B------:R-:W-:Y:S01]  /*1580*/  HADD2.F32 R54, -RZ, R41.H1_H1 ;  /* 0x30000029ff367230 */ /* 0x000fe20000004100 */
[----:B------:R-:W-:Y:S01]  /*1590*/  IADD3 R121, R74, 0x1a400, RZ ;  /* 0x0001a4004a797810 */ /* 0x000fe20007ffe0ff */
[----:B------:R-:W-:Y:S01]  /*15a0*/  HADD2.F32 R97, -RZ, R2.H0_H0 ;  /* 0x20000002ff617230 */ /* 0x000fe20000004100 */
[----:B------:R-:W4:Y:S01]  /*15b0*/  LDG.E.64.CONSTANT R10, desc[UR16][R10.64] ;  /* 0x000000100a0a7981 */ /* 0x000f22000c1e9b00 */
[----:B0-----:R-:W-:Y:S01]  /*15c0*/  FADD.FTZ R51, R50, R6 ;  /* 0x0000000632337221 */ /* 0x001fe20000010000 */
[----:B------:R-:W-:-:S03]  /*15d0*/  FFMA.FTZ R50, R100, R100, R53 ;  /* 0x0000006464327223 */ /* 0x000fc60000010035 */
[----:B------:R-:W-:Y:S01]  /*15e0*/  FADD.FTZ R40, R51, R100 ;  /* 0x0000006433287221 */ /* 0x000fe20000010000 */
[----:B------:R-:W-:-:S03]  /*15f0*/  FFMA.FTZ R53, R99, R99, R50 ;  /* 0x0000006363357223 */ /* 0x000fc60000010032 */
[----:B------:R-:W-:Y:S01]  /*1600*/  FADD.FTZ R51, R40, R99 ;  /* 0x0000006328337221 */ /* 0x000fe20000010000 */
[----:B------:R-:W-:Y:S01]  /*1610*/  FFMA.FTZ R53, R98, R98, R53 ;  /* 0x0000006262357223 */ /* 0x000fe20000010035 */
[----:B------:R-:W-:Y:S02]  /*1620*/  IADD3 R52, P3, R121, R44, RZ ;  /* 0x0000002c79347210 */ /* 0x000fe40007f7e0ff */
[----:B------:R-:W-:Y:S01]  /*1630*/  FADD.FTZ R51, R51, R98 ;  /* 0x0000006233337221 */ /* 0x000fe20000010000 */
[----:B------:R-:W-:Y:S01]  /*1640*/  FFMA.FTZ R50, R54, R54, R53 ;  /* 0x0000003636327223 */ /* 0x000fe20000010035 */
[----:B------:R-:W-:Y:S02]  /*1650*/  HADD2.F32 R96, -RZ, R2.H1_H1 ;  /* 0x30000002ff607230 */ /* 0x000fe40000004100 */
[----:B------:R-:W-:Y:S01]  /*1660*/  FADD.FTZ R40, R51, R54 ;  /* 0x0000003633287221 */ /* 0x000fe20000010000 */
[----:B------:R-:W-:Y:S01]  /*1670*/  FFMA.FTZ R51, R97, R97, R50 ;  /* 0x0000006161337223 */ /* 0x000fe20000010032 */
[----:B------:R-:W-:Y:S01]  /*1680*/  IADD3.X R7, RZ, R45, RZ, P3, !PT ;  /* 0x0000002dff077210 */ /* 0x000fe20001ffe4ff */
[----:B------:R0:W-:Y:S01]  /*1690*/  STL [R1+0xac], R6 ;  /* 0x0000ac0601007387 */ /* 0x0001e20000100800 */
[----:B------:R-:W-:-:S02]  /*16a0*/  HADD2.F32 R95, -RZ, R3.H0_H0 ;  /* 0x20000003ff5f7230 */ /* 0x000fc40000004100 */
[----:B------:R-:W-:Y:S01]  /*16b0*/  FADD.FTZ R41, R40, R97 ;  /* 0x0000006128297221 */ /* 0x000fe20000010000 */
[----:B------:R-:W-:Y:S01]  /*16c0*/  FFMA.FTZ R50, R96, R96, R51 ;  /* 0x0000006060327223 */ /* 0x000fe20000010033 */
[C---:B0-----:R-:W-:Y:S02]  /*16d0*/  LEA R6, P3, R52.reuse, UR14, 0x1 ;  /* 0x0000000e34067c11 */ /* 0x041fe4000f8608ff */
[----:B------:R-:W-:Y:S01]  /*16e0*/  FADD.FTZ R40, R41, R96 ;  /* 0x0000006029287221 */ /* 0x000fe20000010000 */
[----:B------:R-:W-:Y:S01]  /*16f0*/  FFMA.FTZ R50, R95, R95, R50 ;  /* 0x0000005f5f327223 */ /* 0x000fe20000010032 */
[----:B------:R-:W-:Y:S01]  /*1700*/  LEA.HI.X R7, R52, UR15, R7, 0x1, P3 ;  /* 0x0000000f34077c11 */ /* 0x000fe200098f0c07 */
[----:B------:R-:W-:Y:S02]  /*1710*/  HADD2.F32 R52, -RZ, R3.H1_H1 ;  /* 0x30000003ff347230 */ /* 0x000fe40000004100 */
[----:B------:R-:W-:Y:S01]  /*1720*/  FADD.FTZ R41, R40, R95 ;  /* 0x0000005f28297221 */ /* 0x000fe20000010000 */
[--C-:B------:R-:W-:Y:S01]  /*1730*/  HADD2.F32 R94, -RZ, R36.reuse.H0_H0 ;  /* 0x20000024ff5e7230 */ /* 0x100fe20000004100 */
[----:B------:R-:W-:Y:S01]  /*1740*/  IADD3 R124, R74, 0x1b300, RZ ;  /* 0x0001b3004a7c7810 */ /* 0x000fe20007ffe0ff */
[----:B------:R-:W-:Y:S01]  /*1750*/  FFMA.FTZ R40, R52, R52, R50 ;  /* 0x0000003434287223 */ /* 0x000fe20000010032 */
[----:B------:R-:W4:Y:S01]  /*1760*/  LDG.E.64.CONSTANT R6, desc[UR16][R6.64] ;  /* 0x0000001006067981 */ /* 0x000f22000c1e9b00 */
[----:B------:R-:W-:Y:S01]  /*1770*/  FADD.FTZ R41, R41, R52 ;  /* 0x0000003429297221 */ /* 0x000fe20000010000 */
[----:B------:R-:W-:Y:S01]  /*1780*/  HADD2.F32 R93, -RZ, R36.H1_H1 ;  /* 0x30000024ff5d7230 */ /* 0x000fe20000004100 */
[----:B------:R-:W-:Y:S01]  /*1790*/  IADD3 R49, P2, R124, R44, RZ ;  /* 0x0000002c7c317210 */ /* 0x000fe20007f5e0ff */
[----:B------:R-:W-:Y:S01]  /*17a0*/  FFMA.FTZ R40, R94, R94, R40 ;  /* 0x0000005e5e287223 */ /* 0x000fe20000010028 */
[----:B------:R-:W-:Y:S01]  /*17b0*/  FADD.FTZ R36, R41, R94 ;  /* 0x0000005e29247221 */ /* 0x000fe20000010000 */
[--C-:B------:R-:W-:Y:S01]  /*17c0*/  HADD2.F32 R92, -RZ, R37.reuse.H0_H0 ;  /* 0x20000025ff5c7230 */ /* 0x100fe20000004100 */
[----:B------:R-:W-:Y:S01]  /*17d0*/  IADD3.X R3, RZ, R45, RZ, P2, !PT ;  /* 0x0000002dff037210 */ /* 0x000fe200017fe4ff */
[----:B------:R-:W-:Y:S01]  /*17e0*/  FFMA.FTZ R41, R93, R93, R40 ;  /* 0x0000005d5d297223 */ /* 0x000fe20000010028 */
[----:B------:R-:W-:Y:S01]  /*17f0*/  LEA R2, P2, R49, UR14, 0x1 ;  /* 0x0000000e31027c11 */ /* 0x000fe2000f8408ff */
[----:B------:R-:W-:-:S02]  /*1800*/  HADD2.F32 R50, -RZ, R37.H1_H1 ;  /* 0x30000025ff327230 */ /* 0x000fc40000004100 */
[----:B------:R-:W-:Y:S01]  /*1810*/  FADD.FTZ R37, R36, R93 ;  /* 0x0000005d24257221 */ /* 0x000fe20000010000 */
[----:B------:R-:W-:Y:S01]  /*1820*/  FFMA.FTZ R40, R92, R92, R41 ;  /* 0x0000005c5c287223 */ /* 0x000fe20000010029 */
[----:B------:R-:W-:Y:S01]  /*1830*/  LEA.HI.X R3, R49, UR15, R3, 0x1, P2 ;  /* 0x0000000f31037c11 */ /* 0x000fe200090f0c03 */
[--C-:B------:R-:W-:Y:S02]  /*1840*/  HADD2.F32 R91, -RZ, R32.reuse.H0_H0 ;  /* 0x20000020ff5b7230 */ /* 0x100fe40000004100 */
[----:B------:R-:W-:Y:S01]  /*1850*/  FADD.FTZ R37, R37, R92 ;  /* 0x0000005c25257221 */ /* 0x000fe20000010000 */
[----:B------:R-:W-:Y:S01]  /*1860*/  FFMA.FTZ R40, R50, R50, R40 ;  /* 0x0000003232287223 */ /* 0x000fe20000010028 */
[----:B------:R-:W-:Y:S01]  /*1870*/  IADD3 R118, R74, 0x1c200, RZ ;  /* 0x0001c2004a767810 */ /* 0x000fe20007ffe0ff */
[----:B------:R-:W-:Y:S01]  /*1880*/  HADD2.F32 R90, -RZ, R32.H1_H1 ;  /* 0x30000020ff5a7230 */ /* 0x000fe20000004100 */
[----:B------:R-:W4:Y:S01]  /*1890*/  LDG.E.64.CONSTANT R2, desc[UR16][R2.64] ;  /* 0x0000001002027981 */ /* 0x000f22000c1e9b00 */
[----:B------:R-:W-:Y:S01]  /*18a0*/  FADD.FTZ R37, R37, R50 ;  /* 0x0000003225257221 */ /* 0x000fe20000010000 */
[----:B------:R-:W-:Y:S01]  /*18b0*/  FFMA.FTZ R32, R91, R91, R40 ;  /* 0x0000005b5b207223 */ /* 0x000fe20000010028 */
[----:B------:R-:W-:Y:S01]  /*18c0*/  IADD3 R48, P1, R118, R44, RZ ;  /* 0x0000002c76307210 */ /* 0x000fe20007f3e0ff */
[----:B------:R-:W-:-:S02]  /*18d0*/  HADD2.F32 R89, -RZ, R33.H0_H0 ;  /* 0x20000021ff597230 */ /* 0x000fc40000004100 */
[----:B------:R-:W-:Y:S01]  /*18e0*/  FADD.FTZ R37, R37, R91 ;  /* 0x0000005b25257221 */ /* 0x000fe20000010000 */
[----:B------:R-:W-:Y:S01]  /*18f0*/  FFMA.FTZ R32, R90, R90, R32 ;  /* 0x0000005a5a207223 */ /* 0x000fe20000010020 */
[----:B------:R-:W-:Y:S01]  /*1900*/  IADD3.X R36, RZ, R45, RZ, P1, !PT ;  /* 0x0000002dff247210 */ /* 0x000fe20000ffe4ff */
[----:B------:R-:W-:Y:S01]  /*1910*/  HADD2.F32 R41, -RZ, R33.H1_H1 ;  /* 0x30000021ff297230 */ /* 0x000fe20000004100 */
[C---:B------:R-:W-:Y:S01]  /*1920*/  LEA R62, P1, R48.reuse, UR14, 0x1 ;  /* 0x0000000e303e7c11 */ /* 0x040fe2000f8208ff */
[----:B------:R-:W-:Y:S01]  /*1930*/  FADD.FTZ R37, R37, R90 ;  /* 0x0000005a25257221 */ /* 0x000fe20000010000 */
[----:B------:R-:W-:Y:S01]  /*1940*/  FFMA.FTZ R32, R89, R89, R32 ;  /* 0x0000005959207223 */ /* 0x000fe20000010020 */
[--C-:B------:R-:W-:Y:S01]  /*1950*/  HADD2.F32 R88, -RZ, R28.reuse.H0_H0 ;  /* 0x2000001cff587230 */ /* 0x100fe20000004100 */
[----:B------:R-:W-:Y:S01]  /*1960*/  LEA.HI.X R63, R48, UR15, R36, 0x1, P1 ;  /* 0x0000000f303f7c11 */ /* 0x000fe200088f0c24 */
[----:B------:R-:W-:Y:S01]  /*1970*/  FADD.FTZ R33, R37, R89 ;  /* 0x0000005925217221 */ /* 0x000fe20000010000 */
[----:B------:R-:W-:Y:S01]  /*1980*/  FFMA.FTZ R32, R41, R41, R32 ;  /* 0x0000002929207223 */ /* 0x000fe20000010020 */
[----:B------:R-:W-:Y:S01]  /*1990*/  IADD3 R116, R74, 0x1d100, RZ ;  /* 0x0001d1004a747810 */ /* 0x000fe20007ffe0ff */
[----:B------:R-:W-:-:S02]  /*19a0*/  HADD2.F32 R87, -RZ, R28.H1_H1 ;  /* 0x3000001cff577230 */ /* 0x000fc40000004100 */
[----:B------:R-:W-:Y:S01]  /*19b0*/  FADD.FTZ R33, R33, R41 ;  /* 0x0000002921217221 */ /* 0x000fe20000010000 */
[----:B------:R-:W-:Y:S01]  /*19c0*/  FFMA.FTZ R32, R88, R88, R32 ;  /* 0x0000005858207223 */ /* 0x000fe20000010020 */
[----:B------:R-:W4:Y:S01]  /*19d0*/  LDG.E.64.CONSTANT R62, desc[UR16][R62.64] ;  /* 0x000000103e3e7981 */ /* 0x000f22000c1e9b00 */
[----:B------:R-:W-:Y:S01]  /*19e0*/  IADD3 R44, P0, R116, R44, RZ ;  /* 0x0000002c742c7210 */ /* 0x000fe20007f1e0ff */
[----:B------:R-:W-:Y:S01]  /*19f0*/  FADD.FTZ R28, R33, R88 ;  /* 0x00000058211c7221 */ /* 0x000fe20000010000 */
[--C-:B------:R-:W-:Y:S02]  /*1a00*/  HADD2.F32 R86, -RZ, R29.reuse.H0_H0 ;  /* 0x2000001dff567230 */ /* 0x100fe40000004100 */
[----:B------:R-:W-:Y:S01]  /*1a10*/  FFMA.FTZ R32, R87, R87, R32 ;  /* 0x0000005757207223 */ /* 0x000fe20000010020 */
[----:B------:R-:W-:Y:S01]  /*1a20*/  IADD3.X R45, RZ, R45, RZ, P0, !PT ;  /* 0x0000002dff2d7210 */ /* 0x000fe200007fe4ff */
[----:B------:R-:W-:Y:S01]  /*1a30*/  FADD.FTZ R28, R28, R87 ;  /* 0x000000571c1c7221 */ /* 0x000fe20000010000 */
[----:B------:R-:W-:Y:S01]  /*1a40*/  LEA R64, P0, R44, UR14, 0x1 ;  /* 0x0000000e2c407c11 */ /* 0x000fe2000f8008ff */
[----:B------:R-:W-:-:S02]  /*1a50*/  HADD2.F32 R36, -RZ, R29.H1_H1 ;  /* 0x3000001dff247230 */ /* 0x000fc40000004100 */
[----:B------:R-:W-:Y:S01]  /*1a60*/  FFMA.FTZ R32, R86, R86, R32 ;  /* 0x0000005656207223 */ /* 0x000fe20000010020 */
[----:B------:R-:W-:Y:S01]  /*1a70*/  FADD.FTZ R28, R28, R86 ;  /* 0x000000561c1c7221 */ /* 0x000fe20000010000 */
[----:B------:R-:W-:Y:S01]  /*1a80*/  LEA.HI.X R65, R44, UR15, R45, 0x1, P0 ;  /* 0x0000000f2c417c11 */ /* 0x000fe200080f0c2d */
[--C-:B------:R-:W-:Y:S02]  /*1a90*/  HADD2.F32 R85, -RZ, R24.reuse.H0_H0 ;  /* 0x20000018ff557230 */ /* 0x100fe40000004100 */
[----:B------:R-:W-:Y:S01]  /*1aa0*/  FFMA.FTZ R32, R36, R36, R32 ;  /* 0x0000002424207223 */ /* 0x000fe20000010020 */
[----:B------:R-:W-:Y:S01]  /*1ab0*/  FADD.FTZ R28, R28, R36 ;  /* 0x000000241c1c7221 */ /* 0x000fe20000010000 */
[----:B------:R-:W-:Y:S02]  /*1ac0*/  HADD2.F32 R84, -RZ, R24.H1_H1 ;  /* 0x30000018ff547230 */ /* 0x000fe40000004100 */
[----:B------:R-:W-:Y:S01]  /*1ad0*/  FFMA.FTZ R24, R85, R85, R32 ;  /* 0x0000005555187223 */ /* 0x000fe20000010020 */
[----:B------:R-:W4:Y:S01]  /*1ae0*/  LDG.E.64.CONSTANT R64, desc[UR16][R64.64] ;  /* 0x0000001040407981 */ /* 0x000f22000c1e9b00 */
[----:B------:R-:W-:Y:S01]  /*1af0*/  FADD.FTZ R28, R28, R85 ;  /* 0x000000551c1c7221 */ /* 0x000fe20000010000 */
[----:B------:R-:W-:-:S02]  /*1b00*/  HADD2.F32 R83, -RZ, R25.H0_H0 ;  /* 0x20000019ff537230 */ /* 0x000fc40000004100 */
[----:B------:R-:W-:Y:S01]  /*1b10*/  FFMA.FTZ R24, R84, R84, R24 ;  /* 0x0000005454187223 */ /* 0x000fe20000010018 */
[----:B------:R-:W-:Y:S02]  /*1b20*/  HADD2.F32 R29, -RZ, R25.H1_H1 ;  /* 0x30000019ff1d7230 */ /* 0x000fe40000004100 */
[----:B------:R-:W-:Y:S01]  /*1b30*/  FADD.FTZ R28, R28, R84 ;  /* 0x000000541c1c7221 */ /* 0x000fe20000010000 */
[----:B------:R-:W-:Y:S01]  /*1b40*/  FFMA.FTZ R24, R83, R83, R24 ;  /* 0x0000005353187223 */ /* 0x000fe20000010018 */
[--C-:B------:R-:W-:Y:S02]  /*1b50*/  HADD2.F32 R82, -RZ, R20.reuse.H0_H0 ;  /* 0x20000014ff527230 */ /* 0x100fe40000004100 */
[----:B------:R-:W-:Y:S01]  /*1b60*/  FADD.FTZ R25, R28, R83 ;  /* 0x000000531c197221 */ /* 0x000fe20000010000 */
[----:B------:R-:W-:Y:S01]  /*1b70*/  FFMA.FTZ R24, R29, R29, R24 ;  /* 0x0000001d1d187223 */ /* 0x000fe20000010018 */
[----:B------:R-:W-:Y:S02]  /*1b80*/  HADD2.F32 R81, -RZ, R20.H1_H1 ;  /* 0x30000014ff517230 */ /* 0x000fe40000004100 */
[----:B------:R-:W-:Y:S01]  /*1b90*/  FADD.FTZ R25, R25, R29 ;  /* 0x0000001d19197221 */ /* 0x000fe20000010000 */
[----:B------:R-:W-:Y:S01]  /*1ba0*/  FFMA.FTZ R24, R82, R82, R24 ;  /* 0x0000005252187223 */ /* 0x000fe20000010018 */
[----:B------:R-:W-:-:S02]  /*1bb0*/  HADD2.F32 R80, -RZ, R21.H0_H0 ;  /* 0x20000015ff507230 */ /* 0x000fc40000004100 */
[----:B------:R-:W-:Y:S01]  /*1bc0*/  FADD.FTZ R20, R25, R82 ;  /* 0x0000005219147221 */ /* 0x000fe20000010000 */
[----:B------:R-:W-:Y:S01]  /*1bd0*/  FFMA.FTZ R24, R81, R81, R24 ;  /* 0x0000005151187223 */ /* 0x000fe20000010018 */
[----:B------:R-:W-:Y:S02]  /*1be0*/  HADD2.F32 R28, -RZ, R21.H1_H1 ;  /* 0x30000015ff1c7230 */ /* 0x000fe40000004100 */
[----:B------:R-:W-:Y:S01]  /*1bf0*/  FADD.FTZ R20, R20, R81 ;  /* 0x0000005114147221 */ /* 0x000fe20000010000 */
[----:B------:R-:W-:Y:S01]  /*1c00*/  FFMA.FTZ R21, R80, R80, R24 ;  /* 0x0000005050157223 */ /* 0x000fe20000010018 */
[--C-:B------:R-:W-:Y:S02]  /*1c10*/  HADD2.F32 R79, -RZ, R16.reuse.H0_H0 ;  /* 0x20000010ff4f7230 */ /* 0x100fe40000004100 */
[----:B------:R-:W-:Y:S01]  /*1c20*/  FADD.FTZ R20, R20, R80 ;  /* 0x0000005014147221 */ /* 0x000fe20000010000 */
[----:B------:R-:W-:Y:S01]  /*1c30*/  FFMA.FTZ R21, R28, R28, R21 ;  /* 0x0000001c1c157223 */ /* 0x000fe20000010015 */
[----:B------:R-:W-:-:S02]  /*1c40*/  HADD2.F32 R78, -RZ, R16.H1_H1 ;  /* 0x30000010ff4e7230 */ /* 0x000fc40000004100 */
        /* <DEDUP_REMOVED lines=26> */
[----:B------:R0:W-:Y:S02]  /*1df0*/  STL [R1+0xa8], R54 ;  /* 0x0000a83601007387 */ /* 0x0001e40000100800 */
[----:B------:R-:W-:Y:S01]  /*1e00*/  FADD.FTZ R12, R12, R56 ;  /* 0x000000380c0c7221 */ /* 0x000fe20000010000 */
[----:B------:R-:W-:Y:S01]  /*1e10*/  FFMA.FTZ R8, R55, R55, R8 ;  /* 0x0000003737087223 */ /* 0x000fe20000010008 */
[----:B------:R-:W-:-:S02]  /*1e20*/  HADD2.F32 R16, -RZ, R9.H1_H1 ;  /* 0x30000009ff107230 */ /* 0x000fc40000004100 */
[----:B------:R-:W-:Y:S01]  /*1e30*/  FADD.FTZ R12, R12, R55 ;  /* 0x000000370c0c7221 */ /* 0x000fe20000010000 */
[----:B0-----:R-:W-:Y:S02]  /*1e40*/  HADD2.F32 R54, -RZ, R9.H0_H0 ;  /* 0x20000009ff367230 */ /* 0x001fe40000004100 */
[----:B------:R-:W-:-:S03]  /*1e50*/  HADD2.F32 R53, -RZ, R4.H0_H0 ;  /* 0x20000004ff357230 */ /* 0x000fc60000004100 */
[----:B------:R-:W-:Y:S01]  /*1e60*/  FFMA.FTZ R8, R54, R54, R8 ;  /* 0x0000003636087223 */ /* 0x000fe20000010008 */
[----:B------:R-:W-:Y:S01]  /*1e70*/  FADD.FTZ R9, R12, R54 ;  /* 0x000000360c097221 */ /* 0x000fe20000010000 */
[----:B------:R0:W-:Y:S02]  /*1e80*/  STL [R1+0xa4], R52 ;  /* 0x0000a43401007387 */ /* 0x0001e40000100800 */
[----:B------:R-:W-:Y:S01]  /*1e90*/  FFMA.FTZ R8, R16, R16, R8 ;  /* 0x0000001010087223 */ /* 0x000fe20000010008 */
[----:B------:R-:W-:-:S03]  /*1ea0*/  FADD.FTZ R9, R9, R16 ;  /* 0x0000001009097221 */ /* 0x000fc60000010000 */
[----:B------:R-:W-:Y:S01]  /*1eb0*/  FFMA.FTZ R8, R53, R53, R8 ;  /* 0x0000003535087223 */ /* 0x000fe20000010008 */
[----:B0-----:R-:W-:Y:S02]  /*1ec0*/  HADD2.F32 R52, -RZ, R4.H1_H1 ;  /* 0x30000004ff347230 */ /* 0x001fe40000004100 */
[----:B------:R-:W-:Y:S01]  /*1ed0*/  FADD.FTZ R4, R9, R53 ;  /* 0x0000003509047221 */ /* 0x000fe20000010000 */
[--C-:B------:R-:W-:Y:S02]  /*1ee0*/  HADD2.F32 R51, -RZ, R5.reuse.H0_H0 ;  /* 0x20000005ff337230 */ /* 0x100fe40000004100 */
[----:B------:R-:W-:Y:S01]  /*1ef0*/  FFMA.FTZ R8, R52, R52, R8 ;  /* 0x0000003434087223 */ /* 0x000fe20000010008 */
[----:B------:R-:W-:Y:S01]  /*1f00*/  FADD.FTZ R4, R4, R52 ;  /* 0x0000003404047221 */ /* 0x000fe20000010000 */
[----:B------:R-:W-:Y:S02]  /*1f10*/  HADD2.F32 R12, -RZ, R5.H1_H1 ;  /* 0x30000005ff0c7230 */ /* 0x000fe40000004100 */
[----:B------:R-:W-:Y:S01]  /*1f20*/  FFMA.FTZ R5, R51, R51, R8 ;  /* 0x0000003333057223 */ /* 0x000fe20000010008 */
[----:B------:R0:W-:Y:S01]  /*1f30*/  STL [R1+0xa0], R50 ;  /* 0x0000a03201007387 */ /* 0x0001e20000100800 */
[----:B------:R-:W-:-:S02]  /*1f40*/  FADD.FTZ R4, R4, R51 ;  /* 0x0000003304047221 */ /* 0x000fc40000010000 */
[----:B------:R-:W-:Y:S01]  /*1f50*/  FFMA.FTZ R5, R12, R12, R5 ;  /* 0x0000000c0c057223 */ /* 0x000fe20000010005 */
[--C-:B------:R-:W-:Y:S02]  /*1f60*/  HADD2.F32 R49, -RZ, R46.reuse.H1_H1 ;  /* 0x3000002eff317230 */ /* 0x100fe40000004100 */
[----:B------:R-:W-:Y:S01]  /*1f70*/  FADD.FTZ R4, R4, R12 ;  /* 0x0000000c04047221 */ /* 0x000fe20000010000 */
        /* <DEDUP_REMOVED lines=22> */
[----:B------:R-:W-:Y:S01]  /*20e0*/  FFMA.FTZ R5, R43, R43, R5 ;  /* 0x0000002b2b057223 */ /* 0x000fe20000010005 */
[----:B------:R0:W-:Y:S01]  /*20f0*/  STL [R1+0x9c], R41 ;  /* 0x00009c2901007387 */ /* 0x0001e20000100800 */
[----:B------:R-:W-:Y:S02]  /*2100*/  FADD.FTZ R4, R4, R43 ;  /* 0x0000002b04047221 */ /* 0x000fe40000010000 */
[----:B------:R-:W-:Y:S01]  /*2110*/  FFMA.FTZ R5, R42, R42, R5 ;  /* 0x0000002a2a057223 */ /* 0x000fe20000010005 */
[--C-:B------:R-:W-:Y:S02]  /*2120*/  HADD2.F32 R40, -RZ, R39.reuse.H0_H0 ;  /* 0x20000027ff287230 */ /* 0x100fe40000004100 */
[----:B------:R-:W-:Y:S01]  /*2130*/  FADD.FTZ R4, R4, R42 ;  /* 0x0000002a04047221 */ /* 0x000fe20000010000 */
[----:B0-----:R-:W-:Y:S02]  /*2140*/  HADD2.F32 R41, -RZ, R38.H1_H1 ;  /* 0x30000026ff297230 */ /* 0x001fe40000004100 */
[----:B------:R-:W-:-:S03]  /*2150*/  HADD2.F32 R39, -RZ, R39.H1_H1 ;  /* 0x30000027ff277230 */ /* 0x000fc60000004100 */
        /* <DEDUP_REMOVED lines=9> */
[----:B------:R0:W-:Y:S01]  /*21f0*/  STL [R1+0x98], R36 ;  /* 0x0000982401007387 */ /* 0x0001e20000100800 */
[----:B------:R-:W-:-:S02]  /*2200*/  FADD.FTZ R4, R4, R38 ;  /* 0x0000002604047221 */ /* 0x000fc40000010000 */
[----:B------:R-:W-:Y:S02]  /*2210*/  FFMA.FTZ R5, R37, R37, R5 ;  /* 0x0000002525057223 */ /* 0x000fe40000010005 */
[----:B------:R-:W-:Y:S01]  /*2220*/  FADD.FTZ R4, R4, R37 ;  /* 0x0000002504047221 */ /* 0x000fe20000010000 */
[--C-:B0-----:R-:W-:Y:S02]  /*2230*/  HADD2.F32 R36, -RZ, R35.reuse.H0_H0 ;  /* 0x20000023ff247230 */ /* 0x101fe40000004100 */
[----:B------:R-:W-:-:S03]  /*2240*/  HADD2.F32 R35, -RZ, R35.H1_H1 ;  /* 0x30000023ff237230 */ /* 0x000fc60000004100 */
        /* <DEDUP_REMOVED lines=14> */
[----:B------:R-:W-:Y:S02]  /*2330*/  HADD2.F32 R30, -RZ, R26.H0_H0 ;  /* 0x2000001aff1e7230 */ /* 0x000fe40000004100 */
[----:B------:R-:W-:Y:S01]  /*2340*/  FFMA.FTZ R5, R31, R31, R5 ;  /* 0x0000001f1f057223 */ /* 0x000fe20000010005 */
[----:B------:R0:W-:Y:S01]  /*2350*/  STL [R1+0x94], R29 ;  /* 0x0000941d01007387 */ /* 0x0001e20000100800 */
[----:B------:R-:W-:-:S02]  /*2360*/  FADD.FTZ R4, R4, R31 ;  /* 0x0000001f04047221 */ /* 0x000fc40000010000 */
[----:B------:R-:W-:Y:S01]  /*2370*/  FFMA.FTZ R5, R30, R30, R5 ;  /* 0x0000001e1e057223 */ /* 0x000fe20000010005 */
[----:B------:R1:W-:Y:S01]  /*2380*/  STL [R1+0x90], R28 ;  /* 0x0000901c01007387 */ /* 0x0003e20000100800 */
[----:B------:R-:W-:Y:S01]  /*2390*/  FADD.FTZ R4, R4, R30 ;  /* 0x0000001e04047221 */ /* 0x000fe20000010000 */
[----:B0-----:R-:W-:Y:S02]  /*23a0*/  HADD2.F32 R29, -RZ, R26.H1_H1 ;  /* 0x3000001aff1d7230 */ /* 0x001fe40000004100 */
[----:B-1----:R-:W-:-:S03]  /*23b0*/  HADD2.F32 R28, -RZ, R27.H0_H0 ;  /* 0x2000001bff1c7230 */ /* 0x002fc60000004100 */
        /* <DEDUP_REMOVED lines=12> */
[----:B------:R-:W-:Y:S02]  /*2480*/  FFMA.FTZ R5, R25, R25, R5 ;  /* 0x0000001919057223 */ /* 0x000fe40000010005 */
[----:B------:R-:W-:Y:S01]  /*2490*/  FADD.FTZ R4, R4, R25 ;  /* 0x0000001904047221 */ /* 0x000fe20000010000 */
[--C-:B0-----:R-:W-:Y:S02]  /*24a0*/  HADD2.F32 R24, -RZ, R23.reuse.H0_H0 ;  /* 0x20000017ff187230 */ /* 0x101fe40000004100 */
        /* <DEDUP_REMOVED lines=35> */
[----:B------:R-:W-:Y:S01]  /*26e0*/  FADD.FTZ R4, R4, R14 ;  /* 0x0000000e04047221 */ /* 0x000fe20000010000 */
[----:B------:R-:W-:-:S04]  /*26f0*/  IMAD.WIDE.U32 R8, R125, -0x77777777, RZ ;  /* 0x888888897d087825 */ /* 0x000fc800078e00ff */
[----:B------:R-:W-:Y:S01]  /*2700*/  FFMA.FTZ R5, R13, R13, R5 ;  /* 0x0000000d0d057223 */ /* 0x000fe20000010005 */
[----:B------:R-:W-:Y:S01]  /*2710*/  FADD.FTZ R4, R4, R13 ;  /* 0x0000000d04047221 */ /* 0x000fe20000010000 */
[--C-:B0-----:R-:W-:Y:S02]  /*2720*/  HADD2.F32 R12, -RZ, R11.reuse.H0_H0 ;  /* 0x2000000bff0c7230 */ /* 0x101fe40000004100 */
[----:B------:R-:W-:Y:S01]  /*2730*/  HADD2.F32 R11, -RZ, R11.H1_H1 ;  /* 0x3000000bff0b7230 */ /* 0x000fe20000004100 */
[----:B------:R-:W-:Y:S02]  /*2740*/  SHF.R.U32.HI R61, RZ, 0x7, R9 ;  /* 0x00000007ff3d7819 */ /* 0x000fe40000011609 */
[----:B------:R-:W-:Y:S01]  /*2750*/  FFMA.FTZ R5, R12, R12, R5 ;  /* 0x0000000c0c057223 */ /* 0x000fe20000010005 */
[----:B------:R-:W-:Y:S01]  /*2760*/  MOV R8, 0x400 ;  /* 0x0000040000087802 */ /* 0x000fe20000000f00 */
[----:B------:R-:W-:Y:S01]  /*2770*/  FADD.FTZ R4, R4, R12 ;  /* 0x0000000c04047221 */ /* 0x000fe20000010000 */
[----:B------:R-:W-:-:S02]  /*2780*/  HADD2.F32 R10, -RZ, R6.H0_H0 ;  /* 0x20000006ff0a7230 */ /* 0x000fc40000004100 */
[----:B------:R-:W-:Y:S01]  /*2790*/  FFMA.FTZ R5, R11, R11, R5 ;  /* 0x0000000b0b057223 */ /* 0x000fe20000010005 */
[----:B------:R-:W-:Y:S01]  /*27a0*/  LEA R8, R67, R8, 0x18 ;  /* 0x0000000843087211 */ /* 0x000fe200078ec0ff */
[----:B------:R-:W-:Y:S02]  /*27b0*/  IMAD R66, R61, -0xf0, R125 ;  /* 0xffffff103d427824 */ /* 0x000fe400078e027d */
[----:B------:R-:W-:Y:S01]  /*27c0*/  FADD.FTZ R4, R4, R11 ;  /* 0x0000000b04047221 */ /* 0x000fe20000010000 */
[----:B------:R-:W-:Y:S02]  /*27d0*/  HADD2.F32 R9, -RZ, R6.H1_H1 ;  /* 0x30000006ff097230 */ /* 0x000fe40000004100 */
[----:B------:R-:W-:Y:S01]  /*27e0*/  FFMA.FTZ R5, R10, R10, R5 ;  /* 0x0000000a0a057223 */ /* 0x000fe20000010005 */
[----:B------:R-:W-:Y:S02]  /*27f0*/  IMAD R6, R66, 0x18, R8 ;  /* 0x0000001842067824 */ /* 0x000fe400078e0208 */
[----:B------:R-:W-:Y:S01]  /*2800*/  FADD.FTZ R4, R4, R10 ;  /* 0x0000000a04047221 */ /* 0x000fe20000010000 */
[----:B------:R-:W-:-:S02]  /*2810*/  HADD2.F32 R8, -RZ, R7.H0_H0 ;  /* 0x20000007ff087230 */ /* 0x000fc40000004100 */
[----:B------:R-:W-:Y:S01]  /*2820*/  FFMA.FTZ R5, R9, R9, R5 ;  /* 0x0000000909057223 */ /* 0x000fe20000010005 */
[----:B------:R-:W-:Y:S02]  /*2830*/  HADD2.F32 R7, -RZ, R7.H1_H1 ;  /* 0x30000007ff077230 */ /* 0x000fe40000004100 */
[----:B------:R-:W-:Y:S01]  /*2840*/  FADD.FTZ R4, R4, R9 ;  /* 0x0000000904047221 */ /* 0x000fe20000010000 */
[----:B------:R-:W-:Y:S01]  /*2850*/  FFMA.FTZ R5, R8, R8, R5 ;  /* 0x0000000808057223 */ /* 0x000fe20000010005 */
[----:B------:R-:W-:Y:S02]  /*2860*/  LEA R61, R61, R6, 0x3 ;  /* 0x000000063d3d7211 */ /* 0x000fe400078e18ff */
[----:B------:R-:W-:Y:S01]  /*2870*/  FADD.FTZ R66, R4, R8 ;  /* 0x0000000804427221 */ /* 0x000fe20000010000 */
[--C-:B------:R-:W-:Y:S02]  /*2880*/  HADD2.F32 R6, -RZ, R2.reuse.H0_H0 ;  /* 0x20000002ff067230 */ /* 0x100fe40000004100 */
        /* <DEDUP_REMOVED lines=9> */
[----:B------:R-:W-:-:S03]  /*2920*/  FFMA.FTZ R2, R4, R4, R2 ;  /* 0x0000000404027223 */ /* 0x000fc60000010002 */
[----:B------:R-:W-:Y:S01]  /*2930*/  FADD.FTZ R67, R66, R4 ;  /* 0x0000000442437221 */ /* 0x000fe20000010000 */
[----:B------:R-:W-:Y:S01]  /*2940*/  FFMA.FTZ R66, R3, R3, R2 ;  /* 0x0000000303427223 */ /* 0x000fe20000010002 */
[--C-:B------:R-:W-:Y:S02]  /*2950*/  HADD2.F32 R2, -RZ, R62.reuse.H0_H0 ;  /* 0x2000003eff027230 */ /* 0x100fe40000004100 */
[----:B------:R-:W-:Y:S01]  /*2960*/  FADD.FTZ R67, R67, R3 ;  /* 0x0000000343437221 */ /* 0x000fe20000010000 */
[----:B------:R-:W-:Y:S02]  /*2970*/  HADD2.F32 R69, -RZ, R62.H1_H1 ;  /* 0x3000003eff457230 */ /* 0x000fe40000004100 */
[----:B------:R-:W-:Y:S01]  /*2980*/  FFMA.FTZ R62, R2, R2, R66 ;  /* 0x00000002023e7223 */ /* 0x000fe20000010042 */
        /* <DEDUP_REMOVED lines=8> */
[----:B------:R-:W0:Y:S01]  /*2a10*/  LDC.64 R66, c[0x0][0x228] ;  /* 0x00008a00ff427b82 */ /* 0x000e220000000a00 */
[----:B------:R-:W-:Y:S02]  /*2a20*/  FFMA.FTZ R62, R70, R70, R62 ;  /* 0x00000046463e7223 */ /* 0x000fe4000001003e */
[----:B------:R-:W-:Y:S01]  /*2a30*/  FADD.FTZ R63, R63, R70 ;  /* 0x000000463f3f7221 */ /* 0x000fe20000010000 */
[----:B------:R-:W-:Y:S02]  /*2a40*/  HADD2.F32 R73, -RZ, R64.H1_H1 ;  /* 0x30000040ff497230 */ /* 0x000fe40000004100 */
[----:B------:R-:W-:Y:S01]  /*2a50*/  FFMA.FTZ R64, R71, R71, R62 ;  /* 0x0000004747407223 */ /* 0x000fe2000001003e */
[----:B------:R-:W-:Y:S01]  /*2a60*/  FADD.FTZ R62, R63, R71 ;  /* 0x000000473f3e7221 */ /* 0x000fe20000010000 */
[----:B------:R-:W-:-:S02]  /*2a70*/  HADD2.F32 R72, -RZ, R65.H0_H0 ;  /* 0x20000041ff487230 */ /* 0x000fc40000004100 */
[----:B------:R-:W-:Y:S01]  /*2a80*/  FFMA.FTZ R63, R73, R73, R64 ;  /* 0x00000049493f7223 */ /* 0x000fe20000010040 */
[----:B------:R-:W-:Y:S01]  /*2a90*/  FADD.FTZ R62, R62, R73 ;  /* 0x000000493e3e7221 */ /* 0x000fe20000010000 */
[----:B------:R-:W-:Y:S01]  /*2aa0*/  ISETP.GT.U32.AND P1, PT, R125, 0x1f, PT ;  /* 0x0000001f7d00780c */ /* 0x000fe20003f24070 */
[----:B------:R-:W-:Y:S02]  /*2ab0*/  HADD2.F32 R75, -RZ, R65.H1_H1 ;  /* 0x30000041ff4b7230 */ /* 0x000fe40000004100 */
[----:B------:R-:W-:Y:S01]  /*2ac0*/  FFMA.FTZ R63, R72, R72, R63 ;  /* 0x00000048483f7223 */ /* 0x000fe2000001003f */
[----:B------:R-:W-:Y:S01]  /*2ad0*/  FADD.FTZ R62, R62, R72 ;  /* 0x000000483e3e7221 */ /* 0x000fe20000010000 */
[----:B------:R-:W-:Y:S02]  /*2ae0*/  USHF.L.U32 UR15, UR10, 0x4, URZ ;  /* 0x000000040a0f7899 */ /* 0x000fe4000800063f */
[----:B------:R-:W-:Y:S01]  /*2af0*/  FFMA.FTZ R63, R75, R75, R63 ;  /* 0x0000004b4b3f7223 */ /* 0x000fe2000001003f */
[----:B------:R-:W-:Y:S01]  /*2b00*/  FADD.FTZ R62, R62, R75 ;  /* 0x0000004b3e3e7221 */ /* 0x000fe20000010000 */
[----:B------:R-:W-:Y:S01]  /*2b10*/  ULOP3.LUT UR21, UR15, 0x10, URZ, 0xc0, !UPT ;  /* 0x000000100f157892 */ /* 0x000fe2000f8ec03f */
[----:B------:R-:W-:Y:S03]  /*2b20*/  BSSY B0, `(.L_x_3794) ;  /* 0x0000096000007945 */ /* 0x000fe60003800000 */
[----:B------:R1:W-:Y:S01]  /*2b30*/  STS.64 [R61], R62 ;  /* 0x0000003e3d007388 */ /* 0x0003e20000000a00 */
[C---:B------:R-:W-:Y:S01]  /*2b40*/  IMAD.WIDE R112, R60.reuse, 0x2, R112 ;  /* 0x000000023c707825 */ /* 0x040fe200078e0270 */
[----:B------:R-:W-:Y:S03]  /*2b50*/  BAR.SYNC.DEFER_BLOCKING 0x0 ;  /* 0x0000000000007b1d */ /* 0x000fe60000010000 */
[----:B0-----:R-:W-:Y:S01]  /*2b60*/  IMAD.WIDE R66, R60, 0x2, R66 ;  /* 0x000000023c427825 */ /* 0x001fe200078e0242 */
[----:B------:R-:W-:-:S02]  /*2b70*/  LOP3.LUT P0, RZ, R125, 0xffffffe1, RZ, 0xc0, !PT ;  /* 0xffffffe17dff7812 */ /* 0x000fc4000780c0ff */
[----:B-1----:R-:W-:Y:S01]  /*2b80*/  CS2R R60, SRZ ;  /* 0x00000000003c7805 */ /* 0x002fe2000001ff00 */
[----:B------:R-:W-:Y:S10]  /*2b90*/  @P1 BRA `(.L_x_3795) ;  /* 0x0000000800381947 */ /* 0x000ff40003800000 */
[----:B------:R-:W0:Y:S01]  /*2ba0*/  S2R R61, SR_CgaCtaId ;  /* 0x00000000003d7919 */ /* 0x000e220000008800 */
[----:B------:R-:W-:Y:S01]  /*2bb0*/  HFMA2.MMA R60, -RZ, RZ, 0, 3.5762786865234375e-06 ;  /* 0x0000003cff3c7435 */ /* 0x000fe200000001ff */
[C---:B------:R-:W-:Y:S02]  /*2bc0*/  LEA.HI R64, R125.reuse, UR21, RZ, 0x1f ;  /* 0x000000157d407c11 */ /* 0x040fe4000f8ff8ff */
[----:B------:R-:W-:Y:S02]  /*2bd0*/  MOV R65, 0x400 ;  /* 0x0000040000417802 */ /* 0x000fe40000000f00 */
[----:B------:R-:W-:-:S04]  /*2be0*/  SHF.L.U32 R114, R125, 0x3, RZ ;  /* 0x000000037d727819 */ /* 0x000fc800000006ff */
[----:B------:R-:W-:Y:S01]  /*2bf0*/  LOP3.LUT R114, R114, 0x8, RZ, 0xc0, !PT ;  /* 0x0000000872727812 */ /* 0x000fe200078ec0ff */
        /* <DEDUP_REMOVED lines=103> */
[----:B------:R-:W-:Y:S01]  /*3270*/  IADD3 R61, R64, 0x34, RZ ;  /* 0x00000034403d7810 */ /* 0x000fe20007ffe0ff */
        /* <DEDUP_REMOVED lines=9> */
[C---:B------:R-:W-:Y:S01]  /*3310*/  IADD3 R60, R114.reuse, R60, RZ ;  /* 0x0000003c723c7210 */ /* 0x040fe20007ffe0ff */
[----:B------:R-:W-:Y:S01]  /*3320*/  IMAD R61, R61, 0x18, R65 ;  /* 0x000000183d3d7824 */ /* 0x000fe200078e0241 */
[----:B------:R-:W-:Y:S02]  /*3330*/  SHF.R.S32.HI R64, RZ, 0x2, R64 ;  /* 0x00000002ff407819 */ /* 0x000fe40000011440 */
[----:B------:R-:W-:-:S02]  /*3340*/  IADD3 R110, R114, R110, RZ ;  /* 0x0000006e726e7210 */ /* 0x000fc40007ffe0ff */
[----:B------:R-:W-:Y:S01]  /*3350*/  IADD3 R109, R114, R109, RZ ;  /* 0x0000006d726d7210 */ /* 0x000fe20007ffe0ff */
        /* <DEDUP_REMOVED lines=18> */
.L_x_3795:
[----:B------:R-:W-:Y:S05]  /*3480*/  BSYNC B0 ;  /* 0x0000000000007941 */ /* 0x000fea0003800000 */
.L_x_3794:
[----:B------:R-:W2:Y:S01]  /*3490*/  LDL R64, [R1+0x1b0] ;  /* 0x0001b00001407983 */ /* 0x000ea20000100800 */
[----:B------:R-:W0:Y:S01]  /*34a0*/  @!P0 LDC R62, c[0x0][0x10] ;  /* 0x00000400ff3e8b82 */ /* 0x000e220000000800 */
[----:B------:R-:W-:Y:S01]  /*34b0*/  ISETP.GT.U32.AND P1, PT, R125, 0x3f, PT ;  /* 0x0000003f7d00780c */ /* 0x000fe20003f24070 */
[----:B------:R-:W0:Y:S01]  /*34c0*/  S2R R109, SR_CTAID.Y ;  /* 0x00000000006d7919 */ /* 0x000e220000002600 */
[----:B------:R-:W1:Y:S05]  /*34d0*/  SHFL.BFLY PT, R63, R60, 0x1, 0x1f ;  /* 0x0c201f003c3f7f89 */ /* 0x000e6a00000e0000 */
[----:B------:R-:W3:Y:S01]  /*34e0*/  @!P0 LDC.64 R110, c[0x0][0x248] ;  /* 0x00009200ff6e8b82 */ /* 0x000ee20000000a00 */
[----:B------:R-:W4:Y:S01]  /*34f0*/  SHFL.BFLY PT, R65, R61, 0x1, 0x1f ;  /* 0x0c201f003d417f89 */ /* 0x000f2200000e0000 */
[----:B-1----:R-:W-:Y:S01]  /*3500*/  FADD.FTZ R60, R63, R60 ;  /* 0x0000003c3f3c7221 */ /* 0x002fe20000010000 */
[----:B0-----:R-:W-:-:S02]  /*3510*/  @!P0 IMAD R62, R62, UR4, R109 ;  /* 0x000000043e3e8c24 */ /* 0x001fc4000f8e026d */
[----:B----4-:R-:W-:-:S03]  /*3520*/  FADD.FTZ R61, R65, R61 ;  /* 0x0000003d413d7221 */ /* 0x010fc60000010000 */
[----:B--2---:R-:W-:Y:S02]  /*3530*/  @!P0 LEA R62, R62, R64, 0x6 ;  /* 0x000000403e3e8211 */ /* 0x004fe400078e30ff */
[----:B------:R-:W0:Y:S02]  /*3540*/  @!P1 LDC R64, c[0x0][0x10] ;  /* 0x00000400ff409b82 */ /* 0x000e240000000800 */
[----:B------:R-:W-:-:S05]  /*3550*/  @!P0 SHF.L.U32 R62, R62, 0x1, RZ ;  /* 0x000000013e3e8819 */ /* 0x000fca00000006ff */
[----:B---3--:R-:W-:-:S05]  /*3560*/  @!P0 IMAD.WIDE.U32 R62, R62, 0x4, R110 ;  /* 0x000000043e3e8825 */ /* 0x008fca00078e006e */
[----:B------:R0:W-:Y:S01]  /*3570*/  @!P0 STG.E.64 desc[UR16][R62.64], R60 ;  /* 0x0000003c3e008986 */ /* 0x0001e2000c101b10 */
[----:B------:R-:W-:Y:S01]  /*3580*/  BAR.SYNC.DEFER_BLOCKING 0x0 ;  /* 0x0000000000007b1d */ /* 0x000fe20000010000 */
[C---:B------:R-:W-:Y:S01]  /*3590*/  ISETP.NE.AND P0, PT, R125.reuse, RZ, PT ;  /* 0x000000ff7d00720c */ /* 0x040fe20003f05270 */
[----:B0-----:R-:W-:Y:S01]  /*35a0*/  @!P1 IMAD R60, R64, UR4, R109 ;  /* 0x00000004403c9c24 */ /* 0x001fe2000f8e026d */
[----:B------:R-:W-:-:S05]  /*35b0*/  @!P1 LOP3.LUT R61, R125, 0x7ffffffc, RZ, 0xc0, !PT ;  /* 0x7ffffffc7d3d9812 */ /* 0x000fca00078ec0ff */
[----:B------:R-:W0:Y:S01]  /*35c0*/  @!P1 LDC.64 R64, c[0x0][0x248] ;  /* 0x00009200ff409b82 */ /* 0x000e220000000a00 */
        /* <DEDUP_REMOVED lines=15> */
.L_x_3797:
        /* <DEDUP_REMOVED lines=8> */
.L_x_3796:
[----:B------:R-:W-:Y:S05]  /*3740*/  WARPSYNC.ALL ;  /* 0x0000000000007948 */ /* 0x000fea0003800000 */
[----:B------:R-:W-:Y:S01]  /*3750*/  BAR.SYNC.DEFER_BLOCKING 0x0 ;  /* 0x0000000000007b1d */ /* 0x000fe20000010000 */
[----:B------:R-:W-:-:S05]  /*3760*/  LOP3.LUT P2, RZ, R59, 0x10, RZ, 0xc0, !PT ;  /* 0x000000103bff7812 */ /* 0x000fca000784c0ff */
[----:B------:R-:W5:Y:S04]  /*3770*/  LDG.E.64.CONSTANT R60, desc[UR16][R112.64] ;  /* 0x00000010703c7981 */ /* 0x000f68000c1e9b00 */
[----:B------:R0:W5:Y:S04]  /*3780*/  LDG.E.64.CONSTANT R62, desc[UR16][R66.64] ;  /* 0x00000010423e7981 */ /* 0x000168000c1e9b00 */
[----:B------:R-:W2:Y:S01]  /*3790*/  @!P1 LDG.E.64 R64, desc[UR16][R64.64] ;  /* 0x0000001040409981 */ /* 0x000ea2000c1e1b00 */
[----:B------:R-:W-:Y:S01]  /*37a0*/  HFMA2.MMA R109, -RZ, RZ, 0, 0 ;  /* 0x00000000ff6d7435 */ /* 0x000fe200000001ff */
[----:B------:R-:W1:Y:S01]  /*37b0*/  S2R R110, SR_TID.X ;  /* 0x00000000006e7919 */ /* 0x000e620000002100 */
[----:B0-----:R-:W-:-:S02]  /*37c0*/  MOV R66, RZ ;  /* 0x000000ff00427202 */ /* 0x001fc40000000f00 */
[----:B-1----:R-:W-:Y:S01]  /*37d0*/  LOP3.LUT P0, RZ, R110, 0xffffffc3, RZ, 0xc0, !PT ;  /* 0xffffffc36eff7812 */ /* 0x002fe2000780c0ff */
[----:B------:R-:W-:Y:S01]  /*37e0*/  BSSY B0, `(.L_x_3798) ;  /* 0x0000029000007945 */ /* 0x000fe20003800000 */
[----:B--2---:R-:W-:Y:S01]  /*37f0*/  @!P1 FADD.FTZ R109, RZ, R64 ;  /* 0x00000040ff6d9221 */ /* 0x004fe20000010000 */
[----:B------:R-:W-:-:S04]  /*3800*/  @!P1 FADD.FTZ R66, RZ, R65 ;  /* 0x00000041ff429221 */ /* 0x000fc80000010000 */
[----:B------:R-:W0:Y:S04]  /*3810*/  SHFL.BFLY PT, R64, R109, 0x2, 0x1f ;  /* 0x0c401f006d407f89 */ /* 0x000e2800000e0000 */
[----:B------:R-:W1:Y:S02]  /*3820*/  SHFL.BFLY PT, R67, R66, 0x2, 0x1f ;  /* 0x0c401f0042437f89 */ /* 0x000e6400000e0000 */
[----:B------:R-:W2:Y:S01]  /*3830*/  @!P0 S2R R65, SR_CgaCtaId ;  /* 0x0000000000418919 */ /* 0x000ea20000008800 */
[----:B0-----:R-:W-:-:S05]  /*3840*/  FADD.FTZ R64, R64, R109 ;  /* 0x0000006d40407221 */ /* 0x001fca0000010000 */
[----:B------:R-:W0:Y:S01]  /*3850*/  SHFL.BFLY PT, R109, R64, 0x1, 0x1f ;  /* 0x0c201f00406d7f89 */ /* 0x000e2200000e0000 */
[----:B-1----:R-:W-:-:S05]  /*3860*/  FADD.FTZ R66, R67, R66 ;  /* 0x0000004243427221 */ /* 0x002fca0000010000 */
[----:B------:R-:W1:Y:S01]  /*3870*/  SHFL.BFLY PT, R67, R66, 0x1, 0x1f ;  /* 0x0c201f0042437f89 */ /* 0x000e6200000e0000 */
[----:B0-----:R-:W-:-:S04]  /*3880*/  FADD.FTZ R64, R64, R109 ;  /* 0x0000006d40407221 */ /* 0x001fc80000010000 */
[----:B------:R-:W-:Y:S01]  /*3890*/  @!P0 FMUL.FTZ R64, R64, 6.5104170062113553286e-05 ;  /* 0x3888888940408820 */ /* 0x000fe20000410000 */
[----:B-1----:R-:W-:Y:S01]  /*38a0*/  FADD.FTZ R67, R66, R67 ;  /* 0x0000004342437221 */ /* 0x002fe20000010000 */
[----:B------:R-:W-:Y:S02]  /*38b0*/  @!P0 MOV R109, 0x400 ;  /* 0x00000400006d8802 */ /* 0x000fe40000000f00 */
[----:B------:R-:W-:Y:S02]  /*38c0*/  @!P0 FMUL.FTZ R66, R64, R64 ;  /* 0x0000004040428220 */ /* 0x000fe40000410000 */
[----:B------:R-:W-:Y:S02]  /*38d0*/  @!P0 IADD3 R109, R109, 0x1680, RZ ;  /* 0x000016806d6d8810 */ /* 0x000fe40007ffe0ff */
[----:B------:R-:W-:Y:S01]  /*38e0*/  @!P0 FFMA.FTZ R66, R67, 6.5104170062113553286e-05, -R66 ;  /* 0x3888888943428823 */ /* 0x000fe20000010842 */
[----:B------:R-:W-:Y:S02]  /*38f0*/  @!P0 SHF.L.U32 R67, R110, 0x1, RZ ;  /* 0x000000016e438819 */ /* 0x000fe400000006ff */
[----:B--2---:R-:W-:-:S02]  /*3900*/  @!P0 LEA R65, R65, R109, 0x18 ;  /* 0x0000006d41418211 */ /* 0x004fc400078ec0ff */
[----:B------:R-:W-:-:S04]  /*3910*/  @!P0 LOP3.LUT R67, R67, 0xfffffff8, RZ, 0xc0, !PT ;  /* 0xfffffff843438812 */ /* 0x000fc800078ec0ff */
[----:B------:R-:W-:Y:S02]  /*3920*/  @!P0 IADD3 R67, R67, R65, RZ ;  /* 0x0000004143438210 */ /* 0x000fe40007ffe0ff */
[----:B------:R-:W-:-:S05]  /*3930*/  @!P0 FMNMX.FTZ R65, RZ, R66, !PT ;  /* 0x00000042ff418209 */ /* 0x000fca0007810000 */
[----:B------:R0:W-:Y:S01]  /*3940*/  @!P0 STS.64 [R67], R64 ;  /* 0x0000004043008388 */ /* 0x0001e20000000a00 */
[----:B------:R-:W-:Y:S06]  /*3950*/  BAR.SYNC.DEFER_BLOCKING 0x0 ;  /* 0x0000000000007b1d */ /* 0x000fec0000010000 */
[----:B------:R-:W-:Y:S05]  /*3960*/  @P2 BRA `(.L_x_3799) ;  /* 0x0000000000402947 */ /* 0x000fea0003800000 */
[----:B------:R-:W1:Y:S01]  /*3970*/  S2UR UR14, SR_CgaCtaId ;  /* 0x00000000000e79c3 */ /* 0x000e620000008800 */
[----:B------:R-:W-:Y:S01]  /*3980*/  USHF.L.U64.HI UR8, UR10, 0x4, UR5 ;  /* 0x000000040a087899 */ /* 0x000fe20008010205 */
[----:B------:R-:W-:Y:S01]  /*3990*/  IADD3 R66, R110, UR21, RZ ;  /* 0x000000156e427c10 */ /* 0x000fe2000fffe0ff */
[----:B------:R-:W-:Y:S01]  /*39a0*/  ULOP3.LUT UR18, UR15, 0xffffffe0, URZ, 0xc0, !UPT ;  /* 0xffffffe00f127892 */ /* 0x000fe2000f8ec03f */
[----:B------:R-:W-:Y:S01]  /*39b0*/  UMOV UR13, 0x400 ;  /* 0x00000400000d7882 */ /* 0x000fe20000000000 */
[----:B------:R-:W-:Y:S02]  /*39c0*/  ULOP3.LUT UR8, UR8, 0x1fffffff, URZ, 0xc0, !UPT ;  /* 0x1fffffff08087892 */ /* 0x000fe4000f8ec03f */
[----:B------:R-:W-:Y:S02]  /*39d0*/  UIADD3 UR13, UR13, 0x1680, URZ ;  /* 0x000016800d0d7890 */ /* 0x000fe4000fffe03f */
[----:B0-----:R-:W-:Y:S01]  /*39e0*/  IADD3 R65, P0, R66, UR18, RZ ;  /* 0x0000001242417c10 */ /* 0x001fe2000ff1e0ff */
[----:B------:R-:W-:-:S03]  /*39f0*/  ULDC.64 UR24, c[0x0][0x240] ;  /* 0x0000900000187ab9 */ /* 0x000fc60000000a00 */
[----:B------:R-:W-:Y:S02]  /*3a00*/  LEA.HI.X.SX32 R66, R66, UR8, 0x1, P0 ;  /* 0x0000000842427c11 */ /* 0x000fe400080f0eff */
[----:B------:R-:W-:-:S04]  /*3a10*/  LEA R64, P0, R65, UR24, 0x3 ;  /* 0x0000001841407c11 */ /* 0x000fc8000f8018ff */
[----:B------:R-:W-:Y:S01]  /*3a20*/  LEA.HI.X R65, R65, UR25, R66, 0x3, P0 ;  /* 0x0000001941417c11 */ /* 0x000fe200080f1c42 */
[----:B-1----:R-:W-:-:S06]  /*3a30*/  ULEA UR13, UR14, UR13, 0x18 ;  /* 0x0000000d0e0d7291 */ /* 0x002fcc000f8ec03f */
[----:B------:R-:W-:-:S06]  /*3a40*/  LEA R66, R110, UR13, 0x3 ;  /* 0x0000000d6e427c11 */ /* 0x000fcc000f8e18ff */
[----:B------:R-:W0:Y:S04]  /*3a50*/  LDS.64 R66, [R66] ;  /* 0x0000000042427984 */ /* 0x000e280000000a00 */
[----:B0-----:R1:W-:Y:S02]  /*3a60*/  STG.E.64 desc[UR16][R64.64], R66 ;  /* 0x0000004240007986 */ /* 0x0013e4000c101b10 */
.L_x_3799:
[----:B------:R-:W-:Y:S05]  /*3a70*/  BSYNC B0 ;  /* 0x0000000000007941 */ /* 0x000fea0003800000 */
.L_x_3798:
[----:B-1----:R-:W-:Y:S01]  /*3a80*/  LEA R66, R115, UR12, 0x2 ;  /* 0x0000000c73427c11 */ /* 0x002fe2000f8e10ff */
[----:B------:R1:W-:Y:S01]  /*3a90*/  STL [R1+0x230], R11 ;  /* 0x0002300b01007387 */ /* 0x0003e20000100800 */
[----:B0-----:R-:W-:Y:S01]  /*3aa0*/  MOV R64, UR19 ;  /* 0x0000001300407c02 */ /* 0x001fe20008000f00 */
[----:B------:R-:W-:Y:S01]  /*3ab0*/  ULDC.64 UR12, c[0x0][0x210] ;  /* 0x00008400000c7ab9 */ /* 0x000fe20000000a00 */
[--C-:B------:R-:W-:Y:S01]  /*3ac0*/  SHF.R.S32.HI R67, RZ, 0x1f, R66.reuse ;  /* 0x0000001fff437819 */ /* 0x100fe20000011442 */
[----:B------:R-:W-:Y:S01]  /*3ad0*/  STL [R1+0x22c], R7 ;  /* 0x00022c0701007387 */ /* 0x000fe20000100800 */
[----:B------:R-:W-:Y:S01]  /*3ae0*/  IADD3 R110, RZ, -UR21, RZ ;  /* 0x80000015ff6e7c10 */ /* 0x000fe2000fffe0ff */
[----:B------:R-:W-:Y:S02]  /*3af0*/  IMAD.WIDE.U32 R64, R64, 0x78000, R66 ;  /* 0x0007800040407825 */ /* 0x000fe400078e0042 */
[----:B------:R0:W-:Y:S01]  /*3b00*/  STL [R1+0x228], R3 ;  /* 0x0002280301007387 */ /* 0x0001e20000100800 */
[----:B------:R-:W-:Y:S01]  /*3b10*/  LOP3.LUT R59, R59, 0xfffffff7, RZ, 0xc0, !PT ;  /* 0xfffffff73b3b7812 */ /* 0x000fe200078ec0ff */
[----:B------:R-:W-:Y:S01]  /*3b20*/  IMAD.WIDE.U32 R66, R66, -0x77777777, RZ ;  /* 0x8888888942427825 */ /* 0x000fe200078e00ff */
[-C--:B-1----:R-:W-:Y:S01]  /*3b30*/  IADD3 R11, P2, R116, R64.reuse, RZ ;  /* 0x00000040740b7210 */ /* 0x082fe20007f5e0ff */
[----:B------:R-:W-:Y:S01]  /*3b40*/  STL [R1+0x224], R70 ;  /* 0x0002244601007387 */ /* 0x000fe20000100800 */
[----:B------:R-:W-:-:S02]  /*3b50*/  IADD3 R109, P0, R74, R64, RZ ;  /* 0x000000404a6d7210 */ /* 0x000fc40007f1e0ff */
[----:B------:R-:W-:Y:S01]  /*3b60*/  IADD3 R74, R65, UR9, RZ ;  /* 0x00000009414a7c10 */ /* 0x000fe2000fffe0ff */
[----:B------:R1:W-:Y:S01]  /*3b70*/  STL [R1+0x220], R75 ;  /* 0x0002204b01007387 */ /* 0x0003e20000100800 */
[----:B0-----:R-:W-:Y:S02]  /*3b80*/  IADD3 R3, P1, R117, R64, RZ ;  /* 0x0000004075037210 */ /* 0x001fe40007f3e0ff */
[----:B------:R-:W-:Y:S01]  /*3b90*/  IADD3.X R65, RZ, R74, RZ, P0, !PT ;  /* 0x0000004aff417210 */ /* 0x000fe200007fe4ff */
[----:B------:R0:W-:Y:S01]  /*3ba0*/  STL [R1+0x8c], R11 ;  /* 0x00008c0b01007387 */ /* 0x0001e20000100800 */
[----:B------:R-:W-:Y:S02]  /*3bb0*/  LEA R66, P0, R109, UR12, 0x1 ;  /* 0x0000000c6d427c11 */ /* 0x000fe4000f8008ff */
[----:B------:R-:W-:Y:S01]  /*3bc0*/  LEA.HI R125, R67, R110, RZ, 0x1b ;  /* 0x0000006e437d7211 */ /* 0x000fe200078fd8ff */
[----:B------:R-:W2:Y:S01]  /*3bd0*/  LDL.LU R112, [R1+0x34] ;  /* 0x0000340001707983 */ /* 0x000ea20000300800 */
[----:B------:R-:W-:-:S03]  /*3be0*/  LEA.HI.X R67, R109, UR13, R65, 0x1, P0 ;  /* 0x0000000d6d437c11 */ /* 0x000fc600080f0c41 */
[----:B-1----:R-:W3:Y:S04]  /*3bf0*/  LDL.LU R75, [R1+0x44] ;  /* 0x00004400014b7983 */ /* 0x002ee80000300800 */
[----:B------:R1:W-:Y:S04]  /*3c00*/  STL [R1+0x68], R3 ;  /* 0x0000680301007387 */ /* 0x0003e80000100800 */
[----:B0-----:R-:W4:Y:S01]  /*3c10*/  LDL.LU R11, [R1+0x48] ;  /* 0x00004800010b7983 */ /* 0x001f220000300800 */
[----:B------:R-:W-:Y:S02]  /*3c20*/  @P2 LOP3.LUT R59, R59, 0x8, RZ, 0xfc, !PT ;  /* 0x000000083b3b2812 */ /* 0x000fe400078efcff */
[----:B-1----:R-:W-:-:S02]  /*3c30*/  IADD3 R3, P3, R118, R64, RZ ;  /* 0x0000004076037210 */ /* 0x002fc40007f7e0ff */
[----:B------:R-:W-:-:S03]  /*3c40*/  IADD3 R109, P2, R119, R64, RZ ;  /* 0x00000040776d7210 */ /* 0x000fc60007f5e0ff */
[----:B------:R0:W-:Y:S04]  /*3c50*/  STL [R1+0x88], R3 ;  /* 0x0000880301007387 */ /* 0x0001e80000100800 */
[----:B------:R-:W4:Y:S04]  /*3c60*/  LDL.LU R111, [R1+0x4c] ;  /* 0x00004c00016f7983 */ /* 0x000f280000300800 */
[----:B------:R-:W-:Y:S01]  /*3c70*/  STL [R1+0x64], R109 ;  /* 0x0000646d01007387 */ /* 0x000fe20000100800 */
[----:B0-----:R-:W-:-:S03]  /*3c80*/  IADD3 R3, P0, R120, R64, RZ ;  /* 0x0000004078037210 */ /* 0x001fc60007f1e0ff */
[----:B------:R-:W4:Y:S04]  /*3c90*/  LDL.LU R110, [R1+0x6c] ;  /* 0x00006c00016e7983 */ /* 0x000f280000300800 */
[----:B------:R0:W-:Y:S04]  /*3ca0*/  STL [R1+0x60], R3 ;  /* 0x0000600301007387 */ /* 0x0001e80000100800 */
[----:B0-----:R-:W4:Y:S01]  /*3cb0*/  LDL.LU R3, [R1+0x78] ;  /* 0x0000780001037983 */ /* 0x001f220000300800 */
[----:B------:R-:W-:Y:S02]  /*3cc0*/  IADD3.X R109, RZ, R74, RZ, P1, !PT ;  /* 0x0000004aff6d7210 */ /* 0x000fe40000ffe4ff */
[----:B------:R-:W-:-:S03]  /*3cd0*/  LOP3.LUT R59, R59, 0xfffffffb, RZ, 0xc0, !PT ;  /* 0xfffffffb3b3b7812 */ /* 0x000fc600078ec0ff */
[----:B------:R0:W-:Y:S01]  /*3ce0*/  STL [R1+0x1ac], R109 ;  /* 0x0001ac6d01007387 */ /* 0x0001e20000100800 */
[----:B------:R-:W-:Y:S02]  /*3cf0*/  @P3 LOP3.LUT R59, R59, 0x4, RZ, 0xfc, !PT ;  /* 0x000000043b3b3812 */ /* 0x000fe400078efcff */
[----:B------:R-:W-:Y:S01]  /*3d00*/  IADD3 R114, P3, R123, R64, RZ ;  /* 0x000000407b727210 */ /* 0x000fe20007f7e0ff */
[----:B0-----:R-:W4:Y:S01]  /*3d10*/  LDL.LU R109, [R1+0x7c] ;  /* 0x00007c00016d7983 */ /* 0x001f220000300800 */
[----:B------:R-:W-:-:S03]  /*3d20*/  IADD3.X R113, RZ, R74, RZ, P2, !PT ;  /* 0x0000004aff717210 */ /* 0x000fc600017fe4ff */
[----:B------:R-:W-:Y:S04]  /*3d30*/  STL [R1+0x5c], R114 ;  /* 0x00005c7201007387 */ /* 0x000fe80000100800 */
[----:B------:R0:W-:Y:S02]  /*3d40*/  STL [R1+0x1a8], R113 ;  /* 0x0001a87101007387 */ /* 0x0001e40000100800 */
[----:B0-----:R-:W-:Y:S02]  /*3d50*/  IADD3.X R113, RZ, R74, RZ, P0, !PT ;  /* 0x0000004aff717210 */ /* 0x001fe400007fe4ff */
[-C--:B--2---:R-:W-:Y:S02]  /*3d60*/  IADD3 R114, P1, R112, R64.reuse, RZ ;  /* 0x0000004070727210 */ /* 0x084fe40007f3e0ff */
[----:B---3--:R-:W-:-:S03]  /*3d70*/  IADD3 R112, P2, R75, R64, RZ ;  /* 0x000000404b707210 */ /* 0x008fc60007f5e0ff */
[----:B------:R0:W-:Y:S04]  /*3d80*/  STL [R1+0x58], R114 ;  /* 0x0000587201007387 */ /* 0x0001e80000100800 */
[----:B------:R-:W2:Y:S04]  /*3d90*/  LDL.LU R75, [R1+0xb8] ;  /* 0x0000b800014b7983 */ /* 0x000ea80000300800 */
[----:B------:R4:W-:Y:S01]  /*3da0*/  STL [R1+0x1a4], R113 ;  /* 0x0001a47101007387 */ /* 0x0009e20000100800 */
[----:B0-----:R-:W-:-:S03]  /*3db0*/  IADD3.X R114, RZ, R74, RZ, P3, !PT ;  /* 0x0000004aff727210 */ /* 0x001fc60001ffe4ff */
[----:B------:R0:W-:Y:S04]  /*3dc0*/  STL [R1+0x54], R112 ;  /* 0x0000547001007387 */ /* 0x0001e80000100800 */
[----:B------:R-:W-:Y:S01]  /*3dd0*/  STL [R1+0x1a0], R114 ;  /* 0x0001a07201007387 */ /* 0x000fe20000100800 */
[----:B----4-:R-:W-:-:S03]  /*3de0*/  IADD3 R113, P0, R11, R64, RZ ;  /* 0x000000400b717210 */ /* 0x010fc60007f1e0ff */
[----:B------:R-:W3:Y:S01]  /*3df0*/  LDL.LU R11, [R1+0xbc] ;  /* 0x0000bc00010b7983 */ /* 0x000ee20000300800 */
[----:B0-----:R-:W-:-:S03]  /*3e00*/  IADD3.X R112, RZ, R74, RZ, P1, !PT ;  /* 0x0000004aff707210 */ /* 0x001fc60000ffe4ff */
[----:B------:R0:W-:Y:S04]  /*3e10*/  STL [R1+0x50], R113 ;  /* 0x0000507101007387 */ /* 0x0001e80000100800 */
[----:B------:R1:W-:Y:S01]  /*3e20*/  STL [R1+0x19c], R112 ;  /* 0x00019c7001007387 */ /* 0x0003e20000100800 */
[-C--:B0-----:R-:W-:Y:S02]  /*3e30*/  IADD3 R113, P3, R111, R64.reuse, RZ ;  /* 0x000000406f717210 */ /* 0x081fe40007f7e0ff */
[----:B------:R-:W-:Y:S02]  /*3e40*/  IADD3 R111, P1, R110, R64, RZ ;  /* 0x000000406e6f7210 */ /* 0x000fe40007f3e0ff */
[----:B-1----:R-:W-:Y:S01]  /*3e50*/  IADD3.X R112, RZ, R74, RZ, P2, !PT ;  /* 0x0000004aff707210 */ /* 0x002fe200017fe4ff */
[----:B------:R-:W-:Y:S04]  /*3e60*/  STL [R1+0x4c], R113 ;  /* 0x00004c7101007387 */ /* 0x000fe80000100800 */
[----:B------:R-:W4:Y:S04]  /*3e70*/  LDL.LU R110, [R1+0xc0] ;  /* 0x0000c000016e7983 */ /* 0x000f280000300800 */
[----:B------:R-:W-:Y:S04]  /*3e80*/  STL [R1+0x198], R112 ;  /* 0x0001987001007387 */ /* 0x000fe80000100800 */
[----:B------:R0:W-:Y:S02]  /*3e90*/  STL [R1+0x48], R111 ;  /* 0x0000486f01007387 */ /* 0x0001e40000100800 */
[----:B0-----:R-:W-:-:S02]  /*3ea0*/  IADD3 R111, P2, R3, R64, RZ ;  /* 0x00000040036f7210 */ /* 0x001fc40007f5e0ff */
[----:B------:R-:W4:Y:S01]  /*3eb0*/  LDL.LU R3, [R1+0xc4] ;  /* 0x0000c40001037983 */ /* 0x000f220000300800 */
[----:B------:R-:W-:-:S05]  /*3ec0*/  IADD3.X R112, RZ, R74, RZ, P0, !PT ;  /* 0x0000004aff707210 */ /* 0x000fca00007fe4ff */
[----:B------:R-:W-:Y:S04]  /*3ed0*/  STL [R1+0x194], R112 ;  /* 0x0001947001007387 */ /* 0x000fe80000100800 */
[----:B------:R0:W-:Y:S02]  /*3ee0*/  STL [R1+0x44], R111 ;  /* 0x0000446f01007387 */ /* 0x0001e40000100800 */
[----:B0-----:R-:W-:Y:S02]  /*3ef0*/  IADD3 R111, P0, R109, R64, RZ ;  /* 0x000000406d6f7210 */ /* 0x001fe40007f1e0ff */
[----:B------:R-:W4:Y:S01]  /*3f00*/  LDL.LU R109, [R1+0xc8] ;  /* 0x0000c800016d7983 */ /* 0x000f220000300800 */
[----:B------:R-:W-:-:S05]  /*3f10*/  IADD3.X R112, RZ, R74, RZ, P3, !PT ;  /* 0x0000004aff707210 */ /* 0x000fca0001ffe4ff */
[----:B------:R-:W-:Y:S04]  /*3f20*/  STL [R1+0x190], R112 ;  /* 0x0001907001007387 */ /* 0x000fe80000100800 */
[----:B------:R0:W-:Y:S02]  /*3f30*/  STL [R1+0x1f8], R111 ;  /* 0x0001f86f01007387 */ /* 0x0001e40000100800 */
[----:B0-----:R-:W-:Y:S02]  /*3f40*/  IADD3.X R111, RZ, R74, RZ, P1, !PT ;  /* 0x0000004aff6f7210 */ /* 0x001fe40000ffe4ff */
[-C--:B--2---:R-:W-:Y:S02]  /*3f50*/  IADD3 R112, P3, R75, R64.reuse, RZ ;  /* 0x000000404b707210 */ /* 0x084fe40007f7e0ff */
[----:B------:R-:W2:Y:S04]  /*3f60*/  LDL.LU R75, [R1+0xcc] ;  /* 0x0000cc00014b7983 */ /* 0x000ea80000300800 */
[----:B------:R0:W-:Y:S04]  /*3f70*/  STL [R1+0x18c], R111 ;  /* 0x00018c6f01007387 */ /* 0x0001e80000100800 */
[----:B------:R-:W-:Y:S01]  /*3f80*/  STL [R1+0x1fc], R112 ;  /* 0x0001fc7001007387 */ /* 0x000fe20000100800 */
[----:B---3--:R-:W-:-:S03]  /*3f90*/  IADD3 R113, P1, R11, R64, RZ ;  /* 0x000000400b717210 */ /* 0x008fc60007f3e0ff */
[----:B------:R-:W3:Y:S01]  /*3fa0*/  LDL.LU R11, [R1+0xd0] ;  /* 0x0000d000010b7983 */ /* 0x000ee20000300800 */
[----:B0-----:R-:W-:-:S05]  /*3fb0*/  IADD3.X R111, RZ, R74, RZ, P2, !PT ;  /* 0x0000004aff6f7210 */ /* 0x001fca00017fe4ff */
[----:B------:R0:W-:Y:S04]  /*3fc0*/  STL [R1+0x188], R111 ;  /* 0x0001886f01007387 */ /* 0x0001e80000100800 */
[----:B------:R-:W-:Y:S01]  /*3fd0*/  STL [R1+0x200], R113 ;  /* 0x0002007101007387 */ /* 0x000fe20000100800 */
[----:B0-----:R-:W-:Y:S02]  /*3fe0*/  IADD3.X R111, RZ, R74, RZ, P0, !PT ;  /* 0x0000004aff6f7210 */ /* 0x001fe400007fe4ff */
[----:B----4-:R-:W-:-:S05]  /*3ff0*/  IADD3 R114, P2, R110, R64, RZ ;  /* 0x000000406e727210 */ /* 0x010fca0007f5e0ff */
[----:B------:R-:W-:Y:S04]  /*4000*/  STL [R1+0x204], R114 ;  /* 0x0002047201007387 */ /* 0x000fe80000100800 */
[----:B------:R-:W-:Y:S01]  /*4010*/  STL [R1+0x184], R111 ;  /* 0x0001846f01007387 */ /* 0x000fe20000100800 */
[----:B------:R-:W-:-:S03]  /*4020*/  IADD3 R115, P0, R3, R64, RZ ;  /* 0x0000004003737210 */ /* 0x000fc60007f1e0ff */
[----:B------:R-:W4:Y:S01]  /*4030*/  LDL.LU R3, [R1+0xd4] ;  /* 0x0000d40001037983 */ /* 0x000f220000300800 */
[----:B------:R-:W-:-:S05]  /*4040*/  IADD3.X R110, RZ, R74, RZ, P3, !PT ;  /* 0x0000004aff6e7210 */ /* 0x000fca0001ffe4ff */
[----:B------:R0:W-:Y:S04]  /*4050*/  STL [R1+0x180], R110 ;  /* 0x0001806e01007387 */ /* 0x0001e80000100800 */
[----:B------:R-:W-:Y:S01]  /*4060*/  STL [R1+0x208], R115 ;  /* 0x0002087301007387 */ /* 0x000fe20000100800 */
[----:B0-----:R-:W-:Y:S02]  /*4070*/  IADD3.X R110, RZ, R74, RZ, P1, !PT ;  /* 0x0000004aff6e7210 */ /* 0x001fe40000ffe4ff */
[----:B------:R-:W-:-:S05]  /*4080*/  IADD3 R116, P3, R109, R64, RZ ;  /* 0x000000406d747210 */ /* 0x000fca0007f7e0ff */
[----:B------:R0:W-:Y:S04]  /*4090*/  STL [R1+0x20c], R116 ;  /* 0x00020c7401007387 */ /* 0x0001e80000100800 */
[----:B------:R1:W-:Y:S04]  /*40a0*/  STL [R1+0x17c], R110 ;  /* 0x00017c6e01007387 */ /* 0x0003e80000100800 */
[----:B------:R-:W4:Y:S01]  /*40b0*/  LDL.LU R113, [R1+0xd8] ;  /* 0x0000d80001717983 */ /* 0x000f220000300800 */
[----:B------:R-:W-:-:S05]  /*40c0*/  IADD3.X R109, RZ, R74, RZ, P2, !PT ;  /* 0x0000004aff6d7210 */ /* 0x000fca00017fe4ff */
[----:B------:R3:W-:Y:S01]  /*40d0*/  STL [R1+0x178], R109 ;  /* 0x0001786d01007387 */ /* 0x0007e20000100800 */
[----:B------:R-:W-:Y:S02]  /*40e0*/  IADD3.X R111, RZ, R74, RZ, P3, !PT ;  /* 0x0000004aff6f7210 */ /* 0x000fe40001ffe4ff */
[----:B--2---:R-:W-:Y:S02]  /*40f0*/  IADD3 R117, P1, R75, R64, RZ ;  /* 0x000000404b757210 */ /* 0x004fe40007f3e0ff */
[----:B------:R-:W-:-:S03]  /*4100*/  IADD3.X R75, RZ, R74, RZ, P0, !PT ;  /* 0x0000004aff4b7210 */ /* 0x000fc600007fe4ff */
[----:B------:R-:W-:Y:S04]  /*4110*/  STL [R1+0x210], R117 ;  /* 0x0002107501007387 */ /* 0x000fe80000100800 */
[----:B0-----:R-:W2:Y:S04]  /*4120*/  LDL.LU R116, [R1+0xdc] ;  /* 0x0000dc0001747983 */ /* 0x001ea80000300800 */
[----:B------:R0:W-:Y:S04]  /*4130*/  STL [R1+0x174], R75 ;  /* 0x0001744b01007387 */ /* 0x0001e80000100800 */
[----:B-1----:R-:W2:Y:S01]  /*4140*/  LDL.LU R110, [R1+0xe0] ;  /* 0x0000e000016e7983 */ /* 0x002ea20000300800 */
[----:B---3--:R-:W-:-:S03]  /*4150*/  IADD3 R118, P2, R11, R64, RZ ;  /* 0x000000400b767210 */ /* 0x008fc60007f5e0ff */
[----:B------:R-:W3:Y:S04]  /*4160*/  LDL.LU R109, [R1+0xe4] ;  /* 0x0000e400016d7983 */ /* 0x000ee80000300800 */
[----:B0-----:R-:W3:Y:S04]  /*4170*/  LDL.LU R75, [R1+0xe8] ;  /* 0x0000e800014b7983 */ /* 0x001ee80000300800 */
[----:B------:R-:W3:Y:S04]  /*4180*/  LDL.LU R11, [R1+0xec] ;  /* 0x0000ec00010b7983 */ /* 0x000ee80000300800 */
[----:B------:R-:W-:Y:S04]  /*4190*/  STL [R1+0x214], R118 ;  /* 0x0002147601007387 */ /* 0x000fe80000100800 */
[----:B------:R0:W-:Y:S01]  /*41a0*/  STL [R1+0x218], R111 ;  /* 0x0002186f01007387 */ /* 0x0001e20000100800 */
[----:B----4-:R-:W-:-:S03]  /*41b0*/  IADD3 R119, P0, R3, R64, RZ ;  /* 0x0000004003777210 */ /* 0x010fc60007f1e0ff */
[----:B------:R-:W4:Y:S01]  /*41c0*/  LDL.LU R3, [R1+0xf0] ;  /* 0x0000f00001037983 */ /* 0x000f220000300800 */
[-C--:B------:R-:W-:Y:S02]  /*41d0*/  IADD3.X R112, RZ, R74.reuse, RZ, P1, !PT ;  /* 0x0000004aff707210 */ /* 0x080fe40000ffe4ff */
[----:B------:R-:W-:Y:S02]  /*41e0*/  LOP3.LUT R59, R59, 0xfffffffe, RZ, 0xc0, !PT ;  /* 0xfffffffe3b3b7812 */ /* 0x000fe400078ec0ff */
[----:B------:R-:W-:Y:S02]  /*41f0*/  IADD3.X R114, RZ, R74, RZ, P0, !PT ;  /* 0x0000004aff727210 */ /* 0x000fe400007fe4ff */
[-C--:B0-----:R-:W-:Y:S02]  /*4200*/  IADD3 R111, P0, R122, R64.reuse, RZ ;  /* 0x000000407a6f7210 */ /* 0x081fe40007f1e0ff */
[----:B------:R-:W-:Y:S02]  /*4210*/  IADD3 R120, P1, R113, R64, RZ ;  /* 0x0000004071787210 */ /* 0x000fe40007f3e0ff */
[----:B------:R-:W-:-:S02]  /*4220*/  IADD3.X R113, RZ, R74, RZ, P2, !PT ;  /* 0x0000004aff717210 */ /* 0x000fc400017fe4ff */
[----:B------:R-:W-:-:S13]  /*4230*/  IADD3 R115, P2, R121, R64, RZ ;  /* 0x0000004079737210 */ /* 0x000fda0007f5e0ff */
[----:B------:R-:W-:Y:S01]  /*4240*/  @P2 LOP3.LUT R59, R59, 0x1, RZ, 0xfc, !PT ;  /* 0x000000013b3b2812 */ /* 0x000fe200078efcff */
[----:B------:R-:W-:Y:S03]  /*4250*/  STL [R1+0x21c], R119 ;  /* 0x00021c7701007387 */ /* 0x000fe60000100800 */
[----:B------:R-:W-:Y:S01]  /*4260*/  LOP3.LUT R59, R59, 0xfffffffd, RZ, 0xc0, !PT ;  /* 0xfffffffd3b3b7812 */ /* 0x000fe200078ec0ff */
[----:B------:R0:W-:Y:S04]  /*4270*/  STL [R1+0x7c], R115 ;  /* 0x00007c7301007387 */ /* 0x0001e80000100800 */
[----:B------:R-:W-:Y:S01]  /*4280*/  STL [R1+0x6c], R111 ;  /* 0x00006c6f01007387 */ /* 0x000fe20000100800 */
[----:B--2---:R-:W-:-:S02]  /*4290*/  IADD3 R122, P2, R110, R64, RZ ;  /* 0x000000406e7a7210 */ /* 0x004fc40007f5e0ff */
[-C--:B---3--:R-:W-:Y:S02]  /*42a0*/  IADD3 R110, P5, R11, R64.reuse, RZ ;  /* 0x000000400b6e7210 */ /* 0x088fe40007fbe0ff */
[----:B------:R-:W-:-:S05]  /*42b0*/  IADD3 R11, P6, R124, R64, RZ ;  /* 0x000000407c0b7210 */ /* 0x000fca0007fde0ff */
[----:B------:R-:W-:Y:S08]  /*42c0*/  STL [R1+0x78], R11 ;  /* 0x0000780b01007387 */ /* 0x000ff00000100800 */
[----:B------:R-:W-:Y:S02]  /*42d0*/  @P6 LOP3.LUT R59, R59, 0x2, RZ, 0xfc, !PT ;  /* 0x000000023b3b6812 */ /* 0x000fe400078efcff */
[----:B----4-:R-:W-:-:S02]  /*42e0*/  IADD3 R124, P6, R3, R64, RZ ;  /* 0x00000040037c7210 */ /* 0x010fc40007fde0ff */
[----:B------:R-:W2:Y:S01]  /*42f0*/  LDL.LU R3, [R1] ;  /* 0x0000000001037983 */ /* 0x000ea20000300800 */
[-C--:B------:R-:W-:Y:S02]  /*4300*/  IADD3 R123, P3, R109, R64.reuse, RZ ;  /* 0x000000406d7b7210 */ /* 0x080fe40007f7e0ff */
[----:B------:R-:W-:Y:S02]  /*4310*/  IADD3 R109, P4, R75, R64, RZ ;  /* 0x000000404b6d7210 */ /* 0x000fe40007f9e0ff */
[----:B------:R-:W3:Y:S01]  /*4320*/  LDL.LU R75, [R1+0x14] ;  /* 0x00001400014b7983 */ /* 0x000ee20000300800 */
[----:B------:R-:W1:Y:S01]  /*4330*/  S2UR UR9, SR_CgaCtaId ;  /* 0x00000000000979c3 */ /* 0x000e620000008800 */
[----:B------:R-:W-:Y:S02]  /*4340*/  UMOV UR8, 0x400 ;  /* 0x0000040000087882 */ /* 0x000fe40000000000 */
[----:B------:R-:W-:Y:S01]  /*4350*/  UIADD3 UR8, UR8, 0x1680, URZ ;  /* 0x0000168008087890 */ /* 0x000fe2000fffe03f */
[----:B0-----:R-:W-:-:S02]  /*4360*/  IADD3.X R115, RZ, R74, RZ, P1, !PT ;  /* 0x0000004aff737210 */ /* 0x001fc40000ffe4ff */
[----:B------:R-:W-:Y:S01]  /*4370*/  IADD3 R121, P1, R116, R64, RZ ;  /* 0x0000004074797210 */ /* 0x000fe20007f3e0ff */
[----:B-1----:R-:W-:-:S06]  /*4380*/  ULEA UR8, UR9, UR8, 0x18 ;  /* 0x0000000809087291 */ /* 0x002fcc000f8ec03f */
[----:B------:R-:W-:Y:S01]  /*4390*/  LEA R64, R125, UR8, 0x3 ;  /* 0x000000087d407c11 */ /* 0x000fe2000f8e18ff */
[----:B------:R-:W-:-:S05]  /*43a0*/  ULDC UR8, c[0x0][0x230] ;  /* 0x00008c0000087ab9 */ /* 0x000fca0000000800 */
[----:B------:R-:W0:Y:S01]  /*43b0*/  LDS.64 R64, [R64] ;  /* 0x0000000040407984 */ /* 0x000e220000000a00 */
[--C-:B-----5:R-:W-:Y:S02]  /*43c0*/  HADD2.F32 R125, -RZ, R60.reuse.H0_H0 ;  /* 0x2000003cff7d7230 */ /* 0x120fe40000004100 */
[----:B------:R-:W-:Y:S02]  /*43d0*/  HADD2.F32 R60, -RZ, R60.H1_H1 ;  /* 0x3000003cff3c7230 */ /* 0x000fe40000004100 */
[----:B0-----:R-:W-:-:S06]  /*43e0*/  FADD.FTZ R65, R65, UR8 ;  /* 0x0000000841417e21 */ /* 0x001fcc0008010000 */
[----:B------:R-:W0:Y:S01]  /*43f0*/  MUFU.RSQ R65, R65 ;  /* 0x0000004100417308 */ /* 0x000e220000001400 */
[--C-:B------:R-:W-:Y:S01]  /*4400*/  FADD.FTZ R106, R106, -R64.reuse ;  /* 0x800000406a6a7221 */ /* 0x100fe20000010000 */
[--C-:B------:R-:W-:Y:S01]  /*4410*/  FADD.FTZ R105, R105, -R64.reuse ;  /* 0x8000004069697221 */ /* 0x100fe20000010000 */
[--C-:B------:R-:W-:Y:S01]  /*4420*/  FADD.FTZ R11, R0, -R64.reuse ;  /* 0x80000040000b7221 */ /* 0x100fe20000010000 */
[----:B------:R-:W-:Y:S01]  /*4430*/  FADD.FTZ R108, R108, -R64 ;  /* 0x800000406c6c7221 */ /* 0x000fe20000010000 */
[--C-:B------:R-:W-:Y:S02]  /*4440*/  HADD2.F32 R0, -RZ, R62.reuse.H0_H0 ;  /* 0x2000003eff007230 */ /* 0x100fe40000004100 */
[----:B------:R-:W-:Y:S02]  /*4450*/  HADD2.F32 R62, -RZ, R62.H1_H1 ;  /* 0x3000003eff3e7230 */ /* 0x000fe40000004100 */
[C---:B0-----:R-:W-:Y:S01]  /*4460*/  FMUL.FTZ R106, R65.reuse, R106 ;  /* 0x0000006a416a7220 */ /* 0x041fe20000410000 */
[----:B------:R-:W-:Y:S01]  /*4470*/  FMUL.FTZ R105, R65, R105 ;  /* 0x0000006941697220 */ /* 0x000fe20000410000 */
[----:B------:R-:W-:Y:S01]  /*4480*/  FMUL.FTZ R11, R11, R65 ;  /* 0x000000410b0b7220 */ /* 0x000fe20000410000 */
[----:B------:R-:W-:Y:S01]  /*4490*/  FMUL.FTZ R108, R65, R108 ;  /* 0x0000006c416c7220 */ /* 0x000fe20000410000 */
[----:B------:R-:W-:Y:S01]  /*44a0*/  FFMA.FTZ R106, R125, R106, R0 ;  /* 0x0000006a7d6a7223 */ /* 0x000fe20000010000 */
[----:B------:R-:W-:Y:S01]  /*44b0*/  FFMA.FTZ R105, R60, R105, R62 ;  /* 0x000000693c697223 */ /* 0x000fe2000001003e */
[----:B------:R-:W-:Y:S01]  /*44c0*/  FFMA.FTZ R11, R11, R125, R0 ;  /* 0x0000007d0b0b7223 */ /* 0x000fe20000010000 */
[----:B------:R-:W-:-:S03]  /*44d0*/  FFMA.FTZ R108, R108, R60, R62 ;  /* 0x0000003c6c6c7223 */ /* 0x000fc6000001003e */
[----:B------:R-:W-:Y:S02]  /*44e0*/  F2FP.F16.F32.PACK_AB R7, R105, R106 ;  /* 0x0000006a6907723e */ /* 0x000fe400000000ff */
[----:B------:R-:W-:Y:S02]  /*44f0*/  F2FP.F16.F32.PACK_AB R108, R108, R11 ;  /* 0x0000000b6c6c723e */ /* 0x000fe400000000ff */
[----:B------:R-:W4:Y:S04]  /*4500*/  LDL.LU R11, [R1+0x10] ;  /* 0x00001000010b7983 */ /* 0x000f280000300800 */
[----:B------:R0:W-:Y:S01]  /*4510*/  STL [R1+0x34], R7 ;  /* 0x0000340701007387 */ /* 0x0001e20000100800 */
[----:B------:R-:W-:Y:S01]  /*4520*/  FADD.FTZ R107, R107, -R64 ;  /* 0x800000406b6b7221 */ /* 0x000fe20000010000 */
[----:B------:R-:W-:-:S02]  /*4530*/  HADD2.F32 R105, -RZ, R61.H0_H0 ;  /* 0x2000003dff697230 */ /* 0x000fc40000004100 */
[----:B------:R-:W-:Y:S02]  /*4540*/  HADD2.F32 R106, -RZ, R63.H0_H0 ;  /* 0x2000003fff6a7230 */ /* 0x000fe40000004100 */
[----:B------:R-:W-:Y:S01]  /*4550*/  FMUL.FTZ R107, R65, R107 ;  /* 0x0000006b416b7220 */ /* 0x000fe20000410000 */
[----:B------:R-:W-:Y:S02]  /*4560*/  HADD2.F32 R61, -RZ, R61.H1_H1 ;  /* 0x3000003dff3d7230 */ /* 0x000fe40000004100 */
[----:B------:R-:W-:-:S05]  /*4570*/  HADD2.F32 R63, -RZ, R63.H1_H1 ;  /* 0x3000003fff3f7230 */ /* 0x000fca0000004100 */
[----:B------:R-:W-:Y:S01]  /*4580*/  FFMA.FTZ R107, R107, R61, R63 ;  /* 0x0000003d6b6b7223 */ /* 0x000fe2000001003f */
[----:B--2---:R-:W-:-:S04]  /*4590*/  FADD.FTZ R3, R3, -R64 ;  /* 0x8000004003037221 */ /* 0x004fc80000010000 */
[----:B------:R-:W-:Y:S02]  /*45a0*/  FMUL.FTZ R111, R65, R3 ;  /* 0x00000003416f7220 */ /* 0x000fe40000410000 */
[----:B------:R-:W2:Y:S04]  /*45b0*/  LDL.LU R3, [R1+0xc] ;  /* 0x00000c0001037983 */ /* 0x000ea80000300800 */
[----:B0-----:R-:W2:Y:S01]  /*45c0*/  LDL.LU R7, [R1+0x8] ;  /* 0x0000080001077983 */ /* 0x001ea20000300800 */
[----:B------:R-:W-:Y:S01]  /*45d0*/  FFMA.FTZ R111, R111, R105, R106 ;  /* 0x000000696f6f7223 */ /* 0x000fe2000001006a */
[----:B---3--:R-:W-:-:S04]  /*45e0*/  FADD.FTZ R75, R75, -R64 ;  /* 0x800000404b4b7221 */ /* 0x008fc80000010000 */
[----:B------:R-:W-:Y:S01]  /*45f0*/  F2FP.F16.F32.PACK_AB R107, R107, R111 ;  /* 0x0000006f6b6b723e */ /* 0x000fe200000000ff */
[----:B------:R-:W-:Y:S02]  /*4600*/  FMUL.FTZ R111, R65, R75 ;  /* 0x0000004b416f7220 */ /* 0x000fe40000410000 */
[----:B------:R-:W3:Y:S02]  /*4610*/  LDL.LU R75, [R1+0x4] ;  /* 0x00000400014b7983 */ /* 0x000ee40000300800 */
[----:B------:R-:W-:Y:S01]  /*4620*/  FFMA.FTZ R111, R105, R111, R106 ;  /* 0x0000006f696f7223 */ /* 0x000fe2000001006a */
[-C--:B------:R-:W-:Y:S02]  /*4630*/  IADD3.X R117, RZ, R74.reuse, RZ, P2, !PT ;  /* 0x0000004aff757210 */ /* 0x080fe400017fe4ff */
[----:B------:R-:W-:Y:S02]  /*4640*/  IADD3.X R118, RZ, R74, RZ, P3, !PT ;  /* 0x0000004aff767210 */ /* 0x000fe40001ffe4ff */
[----:B------:R-:W-:-:S02]  /*4650*/  LOP3.LUT P2, RZ, R59, 0x4, RZ, 0xc0, !PT ;  /* 0x000000043bff7812 */ /* 0x000fc4000784c0ff */
[----:B------:R-:W-:Y:S01]  /*4660*/  LOP3.LUT P3, RZ, R59, 0x8, RZ, 0xc0, !PT ;  /* 0x000000083bff7812 */ /* 0x000fe2000786c0ff */
[----:B------:R-:W-:-:S04]  /*4670*/  FADD.FTZ R104, R104, -R64 ;  /* 0x8000004068687221 */ /* 0x000fc80000010000 */
[----:B------:R-:W-:-:S04]  /*4680*/  FMUL.FTZ R104, R65, R104 ;  /* 0x0000006841687220 */ /* 0x000fc80000410000 */
[----:B------:R-:W-:Y:S01]  /*4690*/  FFMA.FTZ R104, R61, R104, R63 ;  /* 0x000000683d687223 */ /* 0x000fe2000001003f */
[----:B----4-:R-:W-:-:S04]  /*46a0*/  FADD.FTZ R11, R11, -R64 ;  /* 0x800000400b0b7221 */ /* 0x010fc80000010000 */
[----:B------:R-:W-:-:S04]  /*46b0*/  FMUL.FTZ R11, R65, R11 ;  /* 0x0000000b410b7220 */ /* 0x000fc80000410000 */
[----:B------:R-:W-:-:S05]  /*46c0*/  FFMA.FTZ R11, R61, R11, R63 ;  /* 0x0000000b3d0b7223 */ /* 0x000fca000001003f */
[----:B------:R-:W-:Y:S02]  /*46d0*/  F2FP.F16.F32.PACK_AB R70, R11, R111 ;  /* 0x0000006f0b46723e */ /* 0x000fe400000000ff */
[----:B------:R-:W4:Y:S04]  /*46e0*/  LDL.LU R11, [R1+0x230] ;  /* 0x00023000010b7983 */ /* 0x000f280000300800 */
[----:B------:R0:W-:Y:S01]  /*46f0*/  STL [R1+0x10], R70 ;  /* 0x0000104601007387 */ /* 0x0001e20000100800 */
[----:B------:R-:W-:Y:S02]  /*4700*/  IADD3.X R111, RZ, R74, RZ, P4, !PT ;  /* 0x0000004aff6f7210 */ /* 0x000fe400027fe4ff */
[----:B------:R-:W-:Y:S01]  /*4710*/  LOP3.LUT P4, RZ, R59, 0x2, RZ, 0xc0, !PT ;  /* 0x000000023bff7812 */ /* 0x000fe2000788c0ff */
[----:B0-----:R-:W4:Y:S01]  /*4720*/  LDL.LU R70, [R1+0x18] ;  /* 0x0000180001467983 */ /* 0x001f220000300800 */
[--C-:B--2---:R-:W-:Y:S01]  /*4730*/  FADD.FTZ R3, R3, -R64.reuse ;  /* 0x8000004003037221 */ /* 0x104fe20000010000 */
[----:B------:R-:W-:-:S03]  /*4740*/  FADD.FTZ R7, R7, -R64 ;  /* 0x8000004007077221 */ /* 0x000fc60000010000 */
[C---:B------:R-:W-:Y:S01]  /*4750*/  FMUL.FTZ R3, R65.reuse, R3 ;  /* 0x0000000341037220 */ /* 0x040fe20000410000 */
[----:B------:R-:W-:-:S03]  /*4760*/  FMUL.FTZ R7, R65, R7 ;  /* 0x0000000741077220 */ /* 0x000fc60000410000 */
[----:B------:R-:W-:Y:S01]  /*4770*/  FFMA.FTZ R3, R125, R3, R0 ;  /* 0x000000037d037223 */ /* 0x000fe20000010000 */
[----:B------:R-:W-:-:S05]  /*4780*/  FFMA.FTZ R7, R60, R7, R62 ;  /* 0x000000073c077223 */ /* 0x000fca000001003e */
[----:B------:R-:W-:Y:S02]  /*4790*/  F2FP.F16.F32.PACK_AB R119, R7, R3 ;  /* 0x000000030777723e */ /* 0x000fe400000000ff */
[----:B------:R-:W2:Y:S04]  /*47a0*/  LDL.LU R7, [R1+0x22c] ;  /* 0x00022c0001077983 */ /* 0x000ea80000300800 */
[----:B------:R-:W2:Y:S04]  /*47b0*/  LDL.LU R3, [R1+0x228] ;  /* 0x0002280001037983 */ /* 0x000ea80000300800 */
[----:B------:R0:W-:Y:S04]  /*47c0*/  STL [R1+0x8], R119 ;  /* 0x0000087701007387 */ /* 0x0001e80000100800 */
[----:B------:R3:W-:Y:S01]  /*47d0*/  STL [R1+0x1b4], R59 ;  /* 0x0001b43b01007387 */ /* 0x0007e20000100800 */
[----:B0-----:R-:W-:-:S02]  /*47e0*/  IADD3.X R119, RZ, R74, RZ, P5, !PT ;  /* 0x0000004aff777210 */ /* 0x001fc40002ffe4ff */
[----:B------:R-:W-:Y:S01]  /*47f0*/  LOP3.LUT P5, RZ, R59, 0x1, RZ, 0xc0, !PT ;  /* 0x000000013bff7812 */ /* 0x000fe200078ac0ff */
[----:B---3--:R-:W-:Y:S02]  /*4800*/  FADD.FTZ R59, R75, -R64 ;  /* 0x800000404b3b7221 */ /* 0x008fe40000010000 */
[----:B------:R-:W3:Y:S02]  /*4810*/  LDL.LU R75, [R1+0x1c] ;  /* 0x00001c00014b7983 */ /* 0x000ee40000300800 */
[----:B------:R-:W-:-:S04]  /*4820*/  FMUL.FTZ R59, R65, R59 ;  /* 0x0000003b413b7220 */ /* 0x000fc80000410000 */
[----:B------:R-:W-:-:S05]  /*4830*/  FFMA.FTZ R59, R105, R59, R106 ;  /* 0x0000003b693b7223 */ /* 0x000fca000001006a */
[----:B------:R-:W-:Y:S02]  /*4840*/  F2FP.F16.F32.PACK_AB R104, R104, R59 ;  /* 0x0000003b6868723e */ /* 0x000fe400000000ff */
[----:B------:R-:W2:Y:S01]  /*4850*/  LDL.LU R59, [R1+0x20] ;  /* 0x00002000013b7983 */ /* 0x000ea20000300800 */
[--C-:B------:R-:W-:Y:S01]  /*4860*/  FADD.FTZ R103, R103, -R64.reuse ;  /* 0x8000004067677221 */ /* 0x100fe20000010000 */
[----:B------:R-:W-:-:S03]  /*4870*/  FADD.FTZ R102, R102, -R64 ;  /* 0x8000004066667221 */ /* 0x000fc60000010000 */
[C---:B------:R-:W-:Y:S01]  /*4880*/  FMUL.FTZ R103, R65.reuse, R103 ;  /* 0x0000006741677220 */ /* 0x040fe20000410000 */
[----:B------:R-:W-:-:S03]  /*4890*/  FMUL.FTZ R102, R65, R102 ;  /* 0x0000006641667220 */ /* 0x000fc60000410000 */
[----:B------:R-:W-:Y:S01]  /*48a0*/  FFMA.FTZ R103, R60, R103, R62 ;  /* 0x000000673c677223 */ /* 0x000fe2000001003e */
[----:B------:R-:W-:Y:S01]  /*48b0*/  FFMA.FTZ R102, R61, R102, R63 ;  /* 0x000000663d667223 */ /* 0x000fe2000001003f */
[----:B------:R-:W-:Y:S04]  /*48c0*/  STL [R1+0x1bc], R104 ;  /* 0x0001bc6801007387 */ /* 0x000fe80000100800 */
[----:B------:R-:W-:Y:S01]  /*48d0*/  STL [R1+0x1d0], R104 ;  /* 0x0001d06801007387 */ /* 0x000fe20000100800 */
[----:B----4-:R-:W-:-:S04]  /*48e0*/  FADD.FTZ R70, R70, -R64 ;  /* 0x8000004046467221 */ /* 0x010fc80000010000 */
[----:B------:R-:W-:-:S04]  /*48f0*/  FMUL.FTZ R70, R65, R70 ;  /* 0x0000004641467220 */ /* 0x000fc80000410000 */
[----:B------:R-:W-:-:S05]  /*4900*/  FFMA.FTZ R70, R125, R70, R0 ;  /* 0x000000467d467223 */ /* 0x000fca0000010000 */
[----:B------:R-:W-:Y:S02]  /*4910*/  F2FP.F16.F32.PACK_AB R103, R103, R70 ;  /* 0x000000466767723e */ /* 0x000fe400000000ff */
[----:B------:R-:W4:Y:S04]  /*4920*/  LDL.LU R70, [R1+0x224] ;  /* 0x0002240001467983 */ /* 0x000f280000300800 */
[----:B------:R-:W-:Y:S01]  /*4930*/  STL [R1+0x1c0], R103 ;  /* 0x0001c06701007387 */ /* 0x000fe20000100800 */
[----:B---3--:R-:W-:-:S04]  /*4940*/  FADD.FTZ R75, R75, -R64 ;  /* 0x800000404b4b7221 */ /* 0x008fc80000010000 */
[----:B------:R-:W-:-:S04]  /*4950*/  FMUL.FTZ R75, R65, R75 ;  /* 0x0000004b414b7220 */ /* 0x000fc80000410000 */
[----:B------:R-:W-:-:S05]  /*4960*/  FFMA.FTZ R75, R105, R75, R106 ;  /* 0x0000004b694b7223 */ /* 0x000fca000001006a */
[----:B------:R-:W-:Y:S01]  /*4970*/  F2FP.F16.F32.PACK_AB R102, R102, R75 ;  /* 0x0000004b6666723e */ /* 0x000fe200000000ff */
[----:B--2---:R-:W-:-:S04]  /*4980*/  FADD.FTZ R75, R59, -R64 ;  /* 0x800000403b4b7221 */ /* 0x004fc80000010000 */
[----:B------:R0:W-:Y:S04]  /*4990*/  STL [R1+0x1c4], R102 ;  /* 0x0001c46601007387 */ /* 0x0001e80000100800 */
[----:B0-----:R-:W2:Y:S04]  /*49a0*/  LDL.LU R102, [R1+0x30] ;  /* 0x0000300001667983 */ /* 0x001ea80000300800 */
[----:B------:R-:W3:Y:S01]  /*49b0*/  LDL.LU R59, [R1+0x2c] ;  /* 0x00002c00013b7983 */ /* 0x000ee20000300800 */
[----:B------:R-:W-:Y:S01]  /*49c0*/  FADD.FTZ R101, R101, -R64 ;  /* 0x8000004065657221 */ /* 0x000fe20000010000 */
[----:B------:R-:W-:-:S02]  /*49d0*/  PRMT R104, R108, 0x7610, R104 ;  /* 0x000076106c687816 */ /* 0x000fc40000000068 */
[----:B------:R-:W-:Y:S02]  /*49e0*/  PRMT R103, R108, 0x7632, R103 ;  /* 0x000076326c677816 */ /* 0x000fe40000000067 */
[C---:B------:R-:W-:Y:S02]  /*49f0*/  PRMT R108, R107.reuse, 0x7610, R108 ;  /* 0x000076106b6c7816 */ /* 0x040fe4000000006c */
[----:B------:R-:W-:Y:S01]  /*4a00*/  PRMT R107, R107, 0x7632, R107 ;  /* 0x000076326b6b7816 */ /* 0x000fe2000000006b */
[C---:B------:R-:W-:Y:S01]  /*4a10*/  FMUL.FTZ R75, R65.reuse, R75 ;  /* 0x0000004b414b7220 */ /* 0x040fe20000410000 */
[----:B------:R-:W-:Y:S01]  /*4a20*/  FMUL.FTZ R101, R65, R101 ;  /* 0x0000006541657220 */ /* 0x000fe20000410000 */
[----:B------:R-:W-:Y:S02]  /*4a30*/  STG.E.U16 desc[UR16][R66.64], R104 ;  /* 0x0000006842007986 */ /* 0x000fe4000c101510 */
[----:B------:R-:W-:Y:S01]  /*4a40*/  FFMA.FTZ R75, R125, R75, R0 ;  /* 0x0000004b7d4b7223 */ /* 0x000fe20000010000 */
[----:B------:R-:W-:Y:S01]  /*4a50*/  FFMA.FTZ R101, R60, R101, R62 ;  /* 0x000000653c657223 */ /* 0x000fe2000001003e */
[----:B------:R-:W-:Y:S04]  /*4a60*/  STG.E.U16 desc[UR16][R66.64+0x2], R103 ;  /* 0x0000026742007986 */ /* 0x000fe8000c101510 */
[----:B------:R-:W-:Y:S04]  /*4a70*/  STG.E.U16 desc[UR16][R66.64+0x4], R108 ;  /* 0x0000046c42007986 */ /* 0x000fe8000c101510 */
[----:B------:R2:W-:Y:S01]  /*4a80*/  STG.E.U16 desc[UR16][R66.64+0x6], R107 ;  /* 0x0000066b42007986 */ /* 0x0005e2000c101510 */
[--C-:B------:R-:W-:Y:S01]  /*4a90*/  FADD.FTZ R100, R100, -R64.reuse ;  /* 0x8000004064647221 */ /* 0x100fe20000010000 */
[--C-:B------:R-:W-:Y:S01]  /*4aa0*/  FADD.FTZ R97, R97, -R64.reuse ;  /* 0x8000004061617221 */ /* 0x100fe20000010000 */
[----:B------:R-:W-:Y:S01]  /*4ab0*/  F2FP.F16.F32.PACK_AB R101, R101, R75 ;  /* 0x0000004b6565723e */ /* 0x000fe200000000ff */
[--C-:B------:R-:W-:Y:S01]  /*4ac0*/  FADD.FTZ R94, R94, -R64.reuse ;  /* 0x800000405e5e7221 */ /* 0x100fe20000010000 */
[C---:B------:R-:W-:Y:S01]  /*4ad0*/  FMUL.FTZ R100, R65.reuse, R100 ;  /* 0x0000006441647220 */ /* 0x040fe20000410000 */
[----:B------:R-:W-:Y:S01]  /*4ae0*/  FMUL.FTZ R97, R65, R97 ;  /* 0x0000006141617220 */ /* 0x000fe20000410000 */
[----:B------:R-:W4:Y:S01]  /*4af0*/  LDL.LU R75, [R1+0x220] ;  /* 0x00022000014b7983 */ /* 0x000f220000300800 */
[--C-:B------:R-:W-:Y:S01]  /*4b00*/  FADD.FTZ R91, R91, -R64.reuse ;  /* 0x800000405b5b7221 */ /* 0x100fe20000010000 */
[--C-:B------:R-:W-:Y:S01]  /*4b10*/  FADD.FTZ R88, R88, -R64.reuse ;  /* 0x8000004058587221 */ /* 0x100fe20000010000 */
[----:B------:R-:W-:Y:S01]  /*4b20*/  FMUL.FTZ R94, R65, R94 ;  /* 0x0000005e415e7220 */ /* 0x000fe20000410000 */
[----:B------:R0:W-:Y:S01]  /*4b30*/  STL [R1+0x1c8], R101 ;  /* 0x0001c86501007387 */ /* 0x0001e20000100800 */
[--C-:B------:R-:W-:Y:S01]  /*4b40*/  FADD.FTZ R85, R85, -R64.reuse ;  /* 0x8000004055557221 */ /* 0x100fe20000010000 */
[C---:B------:R-:W-:Y:S01]  /*4b50*/  FMUL.FTZ R91, R65.reuse, R91 ;  /* 0x0000005b415b7220 */ /* 0x040fe20000410000 */
[----:B------:R-:W-:Y:S01]  /*4b60*/  FMUL.FTZ R88, R65, R88 ;  /* 0x0000005841587220 */ /* 0x000fe20000410000 */
[--C-:B------:R-:W-:Y:S01]  /*4b70*/  FADD.FTZ R82, R82, -R64.reuse ;  /* 0x8000004052527221 */ /* 0x100fe20000010000 */
[--C-:B------:R-:W-:Y:S01]  /*4b80*/  FADD.FTZ R79, R79, -R64.reuse ;  /* 0x800000404f4f7221 */ /* 0x100fe20000010000 */
[C---:B------:R-:W-:Y:S01]  /*4b90*/  FMUL.FTZ R85, R65.reuse, R85 ;  /* 0x0000005541557220 */ /* 0x040fe20000410000 */
[----:B------:R-:W-:Y:S01]  /*4ba0*/  FADD.FTZ R76, R76, -R64 ;  /* 0x800000404c4c7221 */ /* 0x000fe20000010000 */
[C---:B------:R-:W-:Y:S01]  /*4bb0*/  FMUL.FTZ R82, R65.reuse, R82 ;  /* 0x0000005241527220 */ /* 0x040fe20000410000 */
[----:B------:R-:W-:-:S02]  /*4bc0*/  FMUL.FTZ R79, R65, R79 ;  /* 0x0000004f414f7220 */ /* 0x000fc40000410000 */
[----:B------:R-:W-:Y:S01]  /*4bd0*/  FMUL.FTZ R76, R65, R76 ;  /* 0x0000004c414c7220 */ /* 0x000fe20000410000 */
[--C-:B--2---:R-:W-:Y:S01]  /*4be0*/  FADD.FTZ R66, R102, -R64.reuse ;  /* 0x8000004066427221 */ /* 0x104fe20000010000 */
[----:B---3--:R-:W-:-:S03]  /*4bf0*/  FADD.FTZ R67, R59, -R64 ;  /* 0x800000403b437221 */ /* 0x008fc60000010000 */
[C---:B------:R-:W-:Y:S01]  /*4c00*/  FMUL.FTZ R66, R65.reuse, R66 ;  /* 0x0000004241427220 */ /* 0x040fe20000410000 */
[----:B------:R-:W-:-:S03]  /*4c10*/  FMUL.FTZ R67, R65, R67 ;  /* 0x0000004341437220 */ /* 0x000fc60000410000 */
[C-C-:B0-----:R-:W-:Y:S01]  /*4c20*/  FFMA.FTZ R101, R125.reuse, R66, R0.reuse ;  /* 0x000000427d657223 */ /* 0x141fe20000010000 */
[C-C-:B------:R-:W-:Y:S01]  /*4c30*/  FFMA.FTZ R59, R125.reuse, R67, R0.reuse ;  /* 0x000000437d3b7223 */ /* 0x140fe20000010000 */
[C-C-:B------:R-:W-:Y:S01]  /*4c40*/  FFMA.FTZ R67, R125.reuse, R100, R0.reuse ;  /* 0x000000647d437223 */ /* 0x140fe20000010000 */
[----:B------:R-:W-:-:S03]  /*4c50*/  FFMA.FTZ R66, R125, R97, R0 ;  /* 0x000000617d427223 */ /* 0x000fc60000010000 */
[----:B------:R0:W-:Y:S04]  /*4c60*/  STL [R1+0x124], R59 ;  /* 0x0001243b01007387 */ /* 0x0001e80000100800 */
        /* <DEDUP_REMOVED lines=13> */
[----:B--2---:R-:W-:-:S03]  /*4d40*/  FFMA.FTZ R59, R125, R76, R0 ;  /* 0x0000004c7d3b7223 */ /* 0x004fc60000010000 */
[----:B------:R1:W-:Y:S04]  /*4d50*/  STL [R1+0x168], R66 ;  /* 0x0001684201007387 */ /* 0x0003e80000100800 */
[----:B0-----:R-:W2:Y:S04]  /*4d60*/  LDL.LU R67, [R1+0x3c] ;  /* 0x00003c0001437983 */ /* 0x001ea80000300800 */
[----:B------:R0:W-:Y:S04]  /*4d70*/  STL [R1+0x160], R59 ;  /* 0x0001603b01007387 */ /* 0x0001e80000100800 */
[----:B-1----:R-:W3:Y:S01]  /*4d80*/  LDL.LU R66, [R1+0x28] ;  /* 0x0000280001427983 */ /* 0x002ee20000300800 */
[--C-:B------:R-:W-:Y:S01]  /*4d90*/  FADD.FTZ R56, R56, -R64.reuse ;  /* 0x8000004038387221 */ /* 0x100fe20000010000 */
[--C-:B------:R-:W-:Y:S01]  /*4da0*/  FADD.FTZ R53, R53, -R64.reuse ;  /* 0x8000004035357221 */ /* 0x100fe20000010000 */
[--C-:B------:R-:W-:Y:S01]  /*4db0*/  FADD.FTZ R50, R50, -R64.reuse ;  /* 0x8000004032327221 */ /* 0x100fe20000010000 */
[--C-:B------:R-:W-:Y:S01]  /*4dc0*/  FADD.FTZ R46, R46, -R64.reuse ;  /* 0x800000402e2e7221 */ /* 0x100fe20000010000 */
[--C-:B------:R-:W-:Y:S01]  /*4dd0*/  FADD.FTZ R42, R42, -R64.reuse ;  /* 0x800000402a2a7221 */ /* 0x100fe20000010000 */
[C---:B------:R-:W-:Y:S01]  /*4de0*/  FMUL.FTZ R56, R65.reuse, R56 ;  /* 0x0000003841387220 */ /* 0x040fe20000410000 */
[--C-:B------:R-:W-:Y:S01]  /*4df0*/  FADD.FTZ R38, R38, -R64.reuse ;  /* 0x8000004026267221 */ /* 0x100fe20000010000 */
[C---:B------:R-:W-:Y:S01]  /*4e00*/  FMUL.FTZ R53, R65.reuse, R53 ;  /* 0x0000003541357220 */ /* 0x040fe20000410000 */
[--C-:B------:R-:W-:Y:S01]  /*4e10*/  FADD.FTZ R34, R34, -R64.reuse ;  /* 0x8000004022227221 */ /* 0x100fe20000010000 */
[C---:B------:R-:W-:Y:S01]  /*4e20*/  FMUL.FTZ R50, R65.reuse, R50 ;  /* 0x0000003241327220 */ /* 0x040fe20000410000 */
[--C-:B------:R-:W-:Y:S01]  /*4e30*/  FADD.FTZ R30, R30, -R64.reuse ;  /* 0x800000401e1e7221 */ /* 0x100fe20000010000 */
[C---:B------:R-:W-:Y:S01]  /*4e40*/  FMUL.FTZ R46, R65.reuse, R46 ;  /* 0x0000002e412e7220 */ /* 0x040fe20000410000 */
[----:B------:R-:W-:Y:S01]  /*4e50*/  FADD.FTZ R26, R26, -R64 ;  /* 0x800000401a1a7221 */ /* 0x000fe20000010000 */
[----:B------:R-:W-:Y:S01]  /*4e60*/  FMUL.FTZ R42, R65, R42 ;  /* 0x0000002a412a7220 */ /* 0x000fe20000410000 */
[----:B------:R-:W-:Y:S01]  /*4e70*/  FFMA.FTZ R56, R125, R56, R0 ;  /* 0x000000387d387223 */ /* 0x000fe20000010000 */
        /* <DEDUP_REMOVED lines=14> */
[----:B------:R-:W-:Y:S01]  /*4f60*/  STL [R1+0x15c], R56 ;  /* 0x00015c3801007387 */ /* 0x000fe20000100800 */
        /* <DEDUP_REMOVED lines=8> */
[--C-:B------:R-:W-:Y:S01]  /*4ff0*/  FFMA.FTZ R30, R125, R30, R0.reuse ;  /* 0x0000001e7d1e7223 */ /* 0x100fe20000010000 */
[----:B------:R-:W-:Y:S01]  /*5000*/  FMUL.FTZ R10, R65, R10 ;  /* 0x0000000a410a7220 */ /* 0x000fe20000410000 */
[--C-:B------:R-:W-:Y:S01]  /*5010*/  FFMA.FTZ R26, R125, R26, R0.reuse ;  /* 0x0000001a7d1a7223 */ /* 0x100fe20000010000 */
[----:B------:R-:W-:Y:S01]  /*5020*/  STL [R1+0x148], R46 ;  /* 0x0001482e01007387 */ /* 0x000fe20000100800 */
[----:B------:R-:W-:Y:S01]  /*5030*/  FMUL.FTZ R6, R65, R6 ;  /* 0x0000000641067220 */ /* 0x000fe20000410000 */
[--C-:B------:R-:W-:Y:S01]  /*5040*/  FFMA.FTZ R22, R125, R22, R0.reuse ;  /* 0x000000167d167223 */ /* 0x100fe20000010000 */
[----:B------:R-:W-:Y:S01]  /*5050*/  FMUL.FTZ R71, R65, R71 ;  /* 0x0000004741477220 */ /* 0x000fe20000410000 */
[----:B------:R-:W-:Y:S01]  /*5060*/  STL [R1+0x144], R42 ;  /* 0x0001442a01007387 */ /* 0x000fe20000100800 */
[--C-:B------:R-:W-:Y:S01]  /*5070*/  FFMA.FTZ R18, R125, R18, R0.reuse ;  /* 0x000000127d127223 */ /* 0x100fe20000010000 */
[----:B------:R-:W-:Y:S01]  /*5080*/  FMUL.FTZ R2, R65, R2 ;  /* 0x0000000241027220 */ /* 0x000fe20000410000 */
[C-C-:B------:R-:W-:Y:S01]  /*5090*/  FFMA.FTZ R14, R125.reuse, R14, R0.reuse ;  /* 0x0000000e7d0e7223 */ /* 0x140fe20000010000 */
[----:B------:R-:W-:Y:S01]  /*50a0*/  STL [R1+0x140], R38 ;  /* 0x0001402601007387 */ /* 0x000fe20000100800 */
[C-C-:B------:R-:W-:Y:S01]  /*50b0*/  FFMA.FTZ R10, R125.reuse, R10, R0.reuse ;  /* 0x0000000a7d0a7223 */ /* 0x140fe20000010000 */
[----:B------:R-:W-:-:S02]  /*50c0*/  FFMA.FTZ R6, R125, R6, R0 ;  /* 0x000000067d067223 */ /* 0x000fc40000010000 */
[----:B------:R-:W-:Y:S01]  /*50d0*/  STL [R1+0x138], R34 ;  /* 0x0001382201007387 */ /* 0x000fe20000100800 */
[----:B0-----:R-:W-:-:S03]  /*50e0*/  FFMA.FTZ R59, R125, R71, R0 ;  /* 0x000000477d3b7223 */ /* 0x001fc60000010000 */
[----:B------:R-:W-:Y:S01]  /*50f0*/  STL [R1+0x130], R30 ;  /* 0x0001301e01007387 */ /* 0x000fe20000100800 */
[----:B------:R-:W-:-:S03]  /*5100*/  FFMA.FTZ R2, R125, R2, R0 ;  /* 0x000000027d027223 */ /* 0x000fc60000010000 */
[----:B------:R-:W-:Y:S04]  /*5110*/  STL [R1+0x12c], R26 ;  /* 0x00012c1a01007387 */ /* 0x000fe80000100800 */
[----:B------:R-:W-:Y:S04]  /*5120*/  STL [R1+0x128], R22 ;  /* 0x0001281601007387 */ /* 0x000fe80000100800 */
[----:B------:R-:W-:Y:S04]  /*5130*/  STL [R1+0x120], R18 ;  /* 0x0001201201007387 */ /* 0x000fe80000100800 */
[----:B------:R0:W-:Y:S04]  /*5140*/  STL [R1+0x11c], R14 ;  /* 0x00011c0e01007387 */ /* 0x0001e80000100800 */
[----:B------:R1:W-:Y:S04]  /*5150*/  STL [R1+0x118], R10 ;  /* 0x0001180a01007387 */ /* 0x0003e80000100800 */
[----:B------:R4:W-:Y:S01]  /*5160*/  STL [R1+0x114], R6 ;  /* 0x0001140601007387 */ /* 0x0009e20000100800 */
[----:B------:R-:W-:-:S03]  /*5170*/  FADD.FTZ R99, R99, -R64 ;  /* 0x8000004063637221 */ /* 0x000fc60000010000 */
[----:B------:R4:W-:Y:S04]  /*5180*/  STL [R1+0x1b8], R59 ;  /* 0x0001b83b01007387 */ /* 0x0009e80000100800 */
[----:B------:R3:W-:Y:S01]  /*5190*/  STL [R1+0x110], R2 ;  /* 0x0001100201007387 */ /* 0x0007e20000100800 */
[--C-:B------:R-:W-:Y:S01]  /*51a0*/  FADD.FTZ R96, R96, -R64.reuse ;  /* 0x8000004060607221 */ /* 0x100fe20000010000 */
[----:B------:R-:W-:Y:S01]  /*51b0*/  FMUL.FTZ R99, R65, R99 ;  /* 0x0000006341637220 */ /* 0x000fe20000410000 */
[--C-:B------:R-:W-:Y:S01]  /*51c0*/  FADD.FTZ R93, R93, -R64.reuse ;  /* 0x800000405d5d7221 */ /* 0x100fe20000010000 */
[--C-:B------:R-:W-:Y:S01]  /*51d0*/  FADD.FTZ R90, R90, -R64.reuse ;  /* 0x800000405a5a7221 */ /* 0x100fe20000010000 */
[----:B------:R-:W-:Y:S01]  /*51e0*/  FMUL.FTZ R96, R65, R96 ;  /* 0x0000006041607220 */ /* 0x000fe20000410000 */
[--C-:B------:R-:W-:Y:S01]  /*51f0*/  FADD.FTZ R87, R87, -R64.reuse ;  /* 0x8000004057577221 */ /* 0x100fe20000010000 */
[----:B0-----:R-:W3:Y:S01]  /*5200*/  LDL.LU R14, [R1+0x40] ;  /* 0x00004000010e7983 */ /* 0x001ee20000300800 */
[C---:B------:R-:W-:Y:S01]  /*5210*/  FMUL.FTZ R93, R65.reuse, R93 ;  /* 0x0000005d415d7220 */ /* 0x040fe20000410000 */
[----:B------:R-:W-:Y:S01]  /*5220*/  FMUL.FTZ R90, R65, R90 ;  /* 0x0000005a415a7220 */ /* 0x000fe20000410000 */
[--C-:B------:R-:W-:Y:S01]  /*5230*/  FADD.FTZ R84, R84, -R64.reuse ;  /* 0x8000004054547221 */ /* 0x100fe20000010000 */
[----:B-1----:R-:W3:Y:S01]  /*5240*/  LDL.LU R10, [R1+0x38] ;  /* 0x00003800010a7983 */ /* 0x002ee20000300800 */
[----:B------:R-:W-:Y:S01]  /*5250*/  FADD.FTZ R81, R81, -R64 ;  /* 0x8000004051517221 */ /* 0x000fe20000010000 */
[----:B------:R-:W-:-:S02]  /*5260*/  FMUL.FTZ R87, R65, R87 ;  /* 0x0000005741577220 */ /* 0x000fc40000410000 */
[----:B----4-:R-:W4:Y:S01]  /*5270*/  LDL.LU R6, [R1+0x24] ;  /* 0x0000240001067983 */ /* 0x010f220000300800 */
[--C-:B------:R-:W-:Y:S01]  /*5280*/  FADD.FTZ R78, R78, -R64.reuse ;  /* 0x800000404e4e7221 */ /* 0x100fe20000010000 */
[C---:B------:R-:W-:Y:S01]  /*5290*/  FMUL.FTZ R84, R65.reuse, R84 ;  /* 0x0000005441547220 */ /* 0x040fe20000410000 */
        /* <DEDUP_REMOVED lines=29> */
[--C-:B------:R-:W-:Y:S01]  /*5470*/  FADD.FTZ R5, R5, -R64.reuse ;  /* 0x8000004005057221 */ /* 0x100fe20000010000 */
[----:B------:R-:W-:Y:S01]  /*5480*/  FADD.FTZ R73, R73, -R64 ;  /* 0x8000004049497221 */ /* 0x000fe20000010000 */
[C---:B------:R-:W-:Y:S01]  /*5490*/  FMUL.FTZ R13, R65.reuse, R13 ;  /* 0x0000000d410d7220 */ /* 0x040fe20000410000 */
[C---:B------:R-:W-:Y:S01]  /*54a0*/  FMUL.FTZ R9, R65.reuse, R9 ;  /* 0x0000000941097220 */ /* 0x040fe20000410000 */
[C---:B------:R-:W-:Y:S01]  /*54b0*/  FMUL.FTZ R69, R65.reuse, R69 ;  /* 0x0000004541457220 */ /* 0x040fe20000410000 */
[C---:B------:R-:W-:Y:S01]  /*54c0*/  FMUL.FTZ R5, R65.reuse, R5 ;  /* 0x0000000541057220 */ /* 0x040fe20000410000 */
[----:B------:R-:W-:Y:S01]  /*54d0*/  FMUL.FTZ R73, R65, R73 ;  /* 0x0000004941497220 */ /* 0x000fe20000410000 */
[C-C-:B------:R-:W-:Y:S01]  /*54e0*/  FFMA.FTZ R13, R60.reuse, R13, R62.reuse ;  /* 0x0000000d3c0d7223 */ /* 0x140fe2000001003e */
[----:B------:R-:W-:Y:S01]  /*54f0*/  FFMA.FTZ R59, R60, R69, R62 ;  /* 0x000000453c3b7223 */ /* 0x000fe2000001003e */
[--C-:B--2---:R-:W-:Y:S01]  /*5500*/  FADD.FTZ R0, R67, -R64.reuse ;  /* 0x8000004043007221 */ /* 0x104fe20000010000 */
[----:B---3--:R-:W-:-:S03]  /*5510*/  FADD.FTZ R2, R66, -R64 ;  /* 0x8000004042027221 */ /* 0x008fc60000010000 */
[C---:B------:R-:W-:Y:S01]  /*5520*/  FMUL.FTZ R0, R65.reuse, R0 ;  /* 0x0000000041007220 */ /* 0x040fe20000410000 */
[----:B------:R-:W-:-:S03]  /*5530*/  FMUL.FTZ R2, R65, R2 ;  /* 0x0000000241027220 */ /* 0x000fc60000410000 */
[C-C-:B------:R-:W-:Y:S01]  /*5540*/  FFMA.FTZ R76, R60.reuse, R0, R62.reuse ;  /* 0x000000003c4c7223 */ /* 0x140fe2000001003e */
[C-C-:B------:R-:W-:Y:S01]  /*5550*/  FFMA.FTZ R18, R60.reuse, R2, R62.reuse ;  /* 0x000000023c127223 */ /* 0x140fe2000001003e */
[C-C-:B------:R-:W-:Y:S01]  /*5560*/  FFMA.FTZ R2, R60.reuse, R99, R62.reuse ;  /* 0x000000633c027223 */ /* 0x140fe2000001003e */
[----:B------:R-:W-:-:S03]  /*5570*/  FFMA.FTZ R0, R60, R96, R62 ;  /* 0x000000603c007223 */ /* 0x000fc6000001003e */
        /* <DEDUP_REMOVED lines=35> */
[----:B------:R-:W-:Y:S01]  /*57b0*/  STL [R1+0xc4], R18 ;  /* 0x0000c41201007387 */ /* 0x000fe20000100800 */
[----:B--2---:R-:W-:-:S03]  /*57c0*/  FFMA.FTZ R0, R60, R17, R62 ;  /* 0x000000113c007223 */ /* 0x004fc6000001003e */
[----:B------:R0:W-:Y:S04]  /*57d0*/  STL [R1+0xc0], R2 ;  /* 0x0000c00201007387 */ /* 0x0001e80000100800 */
[----:B------:R1:W-:Y:S01]  /*57e0*/  STL [R1+0xbc], R0 ;  /* 0x0000bc0001007387 */ /* 0x0003e20000100800 */
[----:B0-----:R-:W-:-:S03]  /*57f0*/  FFMA.FTZ R2, R60, R9, R62 ;  /* 0x000000093c027223 */ /* 0x001fc6000001003e */
[----:B------:R-:W-:Y:S01]  /*5800*/  STL [R1+0xb8], R13 ;  /* 0x0000b80d01007387 */ /* 0x000fe20000100800 */
[C-C-:B-1----:R-:W-:Y:S01]  /*5810*/  FFMA.FTZ R0, R60.reuse, R5, R62.reuse ;  /* 0x000000053c007223 */ /* 0x142fe2000001003e */
[----:B------:R-:W-:Y:S02]  /*5820*/  FFMA.FTZ R5, R60, R73, R62 ;  /* 0x000000493c057223 */ /* 0x000fe4000001003e */
[----:B------:R-:W-:Y:S04]  /*5830*/  STL [R1+0x3c], R2 ;  /* 0x00003c0201007387 */ /* 0x000fe80000100800 */
[----:B------:R0:W-:Y:S04]  /*5840*/  STL [R1+0x1cc], R59 ;  /* 0x0001cc3b01007387 */ /* 0x0001e80000100800 */
[----:B------:R-:W-:Y:S04]  /*5850*/  STL [R1+0x30], R0 ;  /* 0x0000300001007387 */ /* 0x000fe80000100800 */
[----:B------:R4:W-:Y:S04]  /*5860*/  STL [R1+0x28], R5 ;  /* 0x0000280501007387 */ /* 0x0009e80000100800 */
[----:B------:R-:W2:Y:S04]  /*5870*/  LDL.LU R67, [R1+0xb4] ;  /* 0x0000b40001437983 */ /* 0x000ea80000300800 */
[----:B------:R-:W3:Y:S04]  /*5880*/  LDL.LU R66, [R1+0xb0] ;  /* 0x0000b00001427983 */ /* 0x000ee80000300800 */
[----:B------:R-:W3:Y:S04]  /*5890*/  LDL.LU R62, [R1+0xac] ;  /* 0x0000ac00013e7983 */ /* 0x000ee80000300800 */
[----:B------:R-:W3:Y:S04]  /*58a0*/  LDL.LU R60, [R1+0xa8] ;  /* 0x0000a800013c7983 */ /* 0x000ee80000300800 */
[----:B------:R-:W3:Y:S04]  /*58b0*/  LDL.LU R50, [R1+0xa4] ;  /* 0x0000a40001327983 */ /* 0x000ee80000300800 */
[----:B------:R-:W3:Y:S04]  /*58c0*/  LDL.LU R49, [R1+0xa0] ;  /* 0x0000a00001317983 */ /* 0x000ee80000300800 */
[----:B0-----:R-:W3:Y:S04]  /*58d0*/  LDL.LU R59, [R1+0x9c] ;  /* 0x00009c00013b7983 */ /* 0x001ee80000300800 */
[----:B------:R-:W3:Y:S04]  /*58e0*/  LDL.LU R46, [R1+0x98] ;  /* 0x00009800012e7983 */ /* 0x000ee80000300800 */
[----:B------:R-:W3:Y:S04]  /*58f0*/  LDL.LU R45, [R1+0x94] ;  /* 0x00009400012d7983 */ /* 0x000ee80000300800 */
[----:B------:R-:W3:Y:S04]  /*5900*/  LDL.LU R58, [R1+0x90] ;  /* 0x00009000013a7983 */ /* 0x000ee80000300800 */
[----:B------:R-:W3:Y:S04]  /*5910*/  LDL.LU R56, [R1+0x84] ;  /* 0x0000840001387983 */ /* 0x000ee80000300800 */
[----:B------:R-:W3:Y:S04]  /*5920*/  LDL.LU R55, [R1+0x80] ;  /* 0x0000800001377983 */ /* 0x000ee80000300800 */
[----:B------:R-:W3:Y:S04]  /*5930*/  LDL.LU R53, [R1+0x74] ;  /* 0x0000740001357983 */ /* 0x000ee80000300800 */
[----:B------:R-:W3:Y:S01]  /*5940*/  LDL.LU R52, [R1+0x70] ;  /* 0x0000700001347983 */ /* 0x000ee20000300800 */
[--C-:B------:R-:W-:Y:S01]  /*5950*/  FADD.FTZ R20, R20, -R64.reuse ;  /* 0x8000004014147221 */ /* 0x100fe20000010000 */
[--C-:B------:R-:W-:Y:S01]  /*5960*/  FADD.FTZ R2, R10, -R64.reuse ;  /* 0x800000400a027221 */ /* 0x100fe20000010000 */
[--C-:B------:R-:W-:Y:S01]  /*5970*/  FADD.FTZ R8, R8, -R64.reuse ;  /* 0x8000004008087221 */ /* 0x100fe20000010000 */
[--C-:B----4-:R-:W-:Y:S01]  /*5980*/  FADD.FTZ R5, R6, -R64.reuse ;  /* 0x8000004006057221 */ /* 0x110fe20000010000 */
[----:B------:R-:W-:Y:S01]  /*5990*/  FMUL.FTZ R37, R65, R20 ;  /* 0x0000001441257220 */ /* 0x000fe20000410000 */
[--C-:B------:R-:W-:Y:S01]  /*59a0*/  FADD.FTZ R98, R98, -R64.reuse ;  /* 0x8000004062627221 */ /* 0x100fe20000010000 */
[--C-:B------:R-:W-:Y:S01]  /*59b0*/  FADD.FTZ R95, R95, -R64.reuse ;  /* 0x800000405f5f7221 */ /* 0x100fe20000010000 */
[--C-:B------:R-:W-:Y:S01]  /*59c0*/  FADD.FTZ R92, R92, -R64.reuse ;  /* 0x800000405c5c7221 */ /* 0x100fe20000010000 */
[C---:B------:R-:W-:Y:S01]  /*59d0*/  FMUL.FTZ R2, R65.reuse, R2 ;  /* 0x0000000241027220 */ /* 0x040fe20000410000 */
[C---:B------:R-:W-:Y:S01]  /*59e0*/  FMUL.FTZ R41, R65.reuse, R8 ;  /* 0x0000000841297220 */ /* 0x040fe20000410000 */
[----:B------:R-:W-:Y:S01]  /*59f0*/  FADD.FTZ R32, R32, -R64 ;  /* 0x8000004020207221 */ /* 0x000fe20000010000 */
[----:B------:R-:W-:Y:S01]  /*5a00*/  FMUL.FTZ R5, R65, R5 ;  /* 0x0000000541057220 */ /* 0x000fe20000410000 */
[----:B------:R-:W-:Y:S01]  /*5a10*/  FFMA.FTZ R8, R105, R37, R106 ;  /* 0x0000002569087223 */ /* 0x000fe2000001006a */
[----:B------:R-:W-:Y:S01]  /*5a20*/  FADD.FTZ R0, R14, -R64 ;  /* 0x800000400e007221 */ /* 0x000fe20000010000 */
[C---:B------:R-:W-:Y:S01]  /*5a30*/  FMUL.FTZ R98, R65.reuse, R98 ;  /* 0x0000006241627220 */ /* 0x040fe20000410000 */
[C---:B------:R-:W-:Y:S01]  /*5a40*/  FMUL.FTZ R30, R65.reuse, R95 ;  /* 0x0000005f411e7220 */ /* 0x040fe20000410000 */
[----:B------:R-:W-:Y:S01]  /*5a50*/  FMUL.FTZ R29, R65, R92 ;  /* 0x0000005c411d7220 */ /* 0x000fe20000410000 */
[----:B------:R-:W-:Y:S01]  /*5a60*/  FFMA.FTZ R34, R105, R2, R106 ;  /* 0x0000000269227223 */ /* 0x000fe2000001006a */
[----:B------:R-:W-:Y:S01]  /*5a70*/  FADD.FTZ R36, R36, -R64 ;  /* 0x8000004024247221 */ /* 0x000fe20000010000 */
[----:B------:R-:W-:Y:S01]  /*5a80*/  FMUL.FTZ R6, R65, R32 ;  /* 0x0000002041067220 */ /* 0x000fe20000410000 */
[--C-:B------:R-:W-:Y:S01]  /*5a90*/  FFMA.FTZ R33, R105, R5, R106.reuse ;  /* 0x0000000569217223 */ /* 0x100fe2000001006a */
[----:B------:R-:W-:Y:S01]  /*5aa0*/  FMUL.FTZ R0, R65, R0 ;  /* 0x0000000041007220 */ /* 0x000fe20000410000 */
[C---:B------:R-:W-:Y:S01]  /*5ab0*/  FFMA.FTZ R32, R105.reuse, R98, R106 ;  /* 0x0000006269207223 */ /* 0x040fe2000001006a */
[----:B------:R-:W-:Y:S01]  /*5ac0*/  FADD.FTZ R16, R16, -R64 ;  /* 0x8000004010107221 */ /* 0x000fe20000010000 */
[C---:B------:R-:W-:Y:S01]  /*5ad0*/  FFMA.FTZ R30, R105.reuse, R30, R106 ;  /* 0x0000001e691e7223 */ /* 0x040fe2000001006a */
[----:B------:R-:W-:Y:S01]  /*5ae0*/  FADD.FTZ R40, R40, -R64 ;  /* 0x8000004028287221 */ /* 0x000fe20000010000 */
        /* <DEDUP_REMOVED lines=17> */
[----:B------:R-:W-:Y:S01]  /*5c00*/  STL [R1+0x1ec], R34 ;  /* 0x0001ec2201007387 */ /* 0x000fe20000100800 */
[----:B------:R-:W-:Y:S01]  /*5c10*/  FADD.FTZ R72, R72, -R64 ;  /* 0x8000004048487221 */ /* 0x000fe20000010000 */
[----:B------:R-:W-:Y:S01]  /*5c20*/  FFMA.FTZ R36, R105, R0, R106 ;  /* 0x0000000069247223 */ /* 0x000fe2000001006a */
[----:B------:R-:W-:Y:S01]  /*5c30*/  FADD.FTZ R3, R3, -R64 ;  /* 0x8000004003037221 */ /* 0x000fe20000010000 */
[----:B------:R-:W-:Y:S01]  /*5c40*/  STL [R1+0x1d4], R33 ;  /* 0x0001d42101007387 */ /* 0x000fe20000100800 */
[C---:B------:R-:W-:Y:S01]  /*5c50*/  FMUL.FTZ R38, R65.reuse, R16 ;  /* 0x0000001041267220 */ /* 0x040fe20000410000 */
[----:B------:R-:W-:-:S02]  /*5c60*/  FMUL.FTZ R14, R65, R40 ;  /* 0x00000028410e7220 */ /* 0x000fc40000410000 */
[----:B------:R-:W-:Y:S01]  /*5c70*/  STL [R1+0x1d8], R32 ;  /* 0x0001d82001007387 */ /* 0x000fe20000100800 */
[C---:B------:R-:W-:Y:S01]  /*5c80*/  FMUL.FTZ R89, R65.reuse, R89 ;  /* 0x0000005941597220 */ /* 0x040fe20000410000 */
[C---:B------:R-:W-:Y:S01]  /*5c90*/  FMUL.FTZ R26, R65.reuse, R86 ;  /* 0x00000056411a7220 */ /* 0x040fe20000410000 */
[C---:B------:R-:W-:Y:S01]  /*5ca0*/  FMUL.FTZ R25, R65.reuse, R83 ;  /* 0x0000005341197220 */ /* 0x040fe20000410000 */
[----:B------:R-:W-:Y:S01]  /*5cb0*/  STL [R1+0x1dc], R30 ;  /* 0x0001dc1e01007387 */ /* 0x000fe20000100800 */
        /* <DEDUP_REMOVED lines=12> */
[----:B------:R0:W-:Y:S01]  /*5d80*/  STL [R1+0x1e0], R29 ;  /* 0x0001e01d01007387 */ /* 0x0001e20000100800 */
[----:B------:R-:W-:Y:S01]  /*5d90*/  FMUL.FTZ R72, R65, R72 ;  /* 0x0000004841487220 */ /* 0x000fe20000410000 */
[C-C-:B------:R-:W-:Y:S01]  /*5da0*/  FFMA.FTZ R12, R105.reuse, R6, R106.reuse ;  /* 0x00000006690c7223 */ /* 0x140fe2000001006a */
[----:B------:R-:W-:Y:S01]  /*5db0*/  IADD3.X R116, RZ, R74, RZ, P1, !PT ;  /* 0x0000004aff747210 */ /* 0x000fe20000ffe4ff */
[C-C-:B------:R-:W-:Y:S01]  /*5dc0*/  FFMA.FTZ R6, R105.reuse, R38, R106.reuse ;  /* 0x0000002669067223 */ /* 0x140fe2000001006a */
[C-C-:B------:R-:W-:Y:S01]  /*5dd0*/  FFMA.FTZ R28, R105.reuse, R89, R106.reuse ;  /* 0x00000059691c7223 */ /* 0x140fe2000001006a */
[C-C-:B------:R-:W-:Y:S01]  /*5de0*/  FFMA.FTZ R26, R105.reuse, R26, R106.reuse ;  /* 0x0000001a691a7223 */ /* 0x140fe2000001006a */
[--C-:B------:R-:W-:Y:S01]  /*5df0*/  FFMA.FTZ R25, R105, R25, R106.reuse ;  /* 0x0000001969197223 */ /* 0x100fe2000001006a */
[----:B0-----:R-:W-:Y:S01]  /*5e00*/  FMUL.FTZ R29, R65, R3 ;  /* 0x00000003411d7220 */ /* 0x001fe20000410000 */
        /* <DEDUP_REMOVED lines=19> */
[----:B------:R-:W-:Y:S04]  /*5f40*/  STL [R1+0x1e4], R28 ;  /* 0x0001e41c01007387 */ /* 0x000fe80000100800 */
[----:B------:R0:W-:Y:S04]  /*5f50*/  STL [R1+0x1e8], R26 ;  /* 0x0001e81a01007387 */ /* 0x0001e80000100800 */
[----:B------:R1:W-:Y:S04]  /*5f60*/  STL [R1+0x1f0], R25 ;  /* 0x0001f01901007387 */ /* 0x0003e80000100800 */
[----:B------:R4:W-:Y:S01]  /*5f70*/  STL [R1+0x1f4], R24 ;  /* 0x0001f41801007387 */ /* 0x0009e20000100800 */
[----:B0-----:R-:W-:Y:S01]  /*5f80*/  FMUL.FTZ R26, R65, R39 ;  /* 0x00000027411a7220 */ /* 0x001fe20000410000 */
[----:B--2---:R-:W-:-:S04]  /*5f90*/  FADD.FTZ R37, R67, -R64 ;  /* 0x8000004043257221 */ /* 0x004fc80000010000 */
[----:B------:R-:W-:-:S04]  /*5fa0*/  FMUL.FTZ R37, R65, R37 ;  /* 0x0000002541257220 */ /* 0x000fc80000410000 */
[----:B------:R-:W-:Y:S01]  /*5fb0*/  FFMA.FTZ R37, R61, R37, R63 ;  /* 0x000000253d257223 */ /* 0x000fe2000001003f */
[----:B---3--:R-:W-:-:S04]  /*5fc0*/  FADD.FTZ R38, R60, -R64 ;  /* 0x800000403c267221 */ /* 0x008fc80000010000 */
[----:B------:R-:W-:Y:S02]  /*5fd0*/  F2FP.F16.F32.PACK_AB R3, R37, R36 ;  /* 0x000000242503723e */ /* 0x000fe400000000ff */
[----:B------:R-:W-:Y:S02]  /*5fe0*/  IADD3.X R37, RZ, R74, RZ, P6, !PT ;  /* 0x0000004aff257210 */ /* 0x000fe400037fe4ff */
[----:B------:R-:W-:Y:S01]  /*5ff0*/  LEA R36, P1, R124, UR12, 0x1 ;  /* 0x0000000c7c247c11 */ /* 0x000fe2000f8208ff */
[----:B------:R-:W-:-:S03]  /*6000*/  FMUL.FTZ R15, R65, R38 ;  /* 0x00000026410f7220 */ /* 0x000fc60000410000 */
[----:B------:R-:W-:Y:S02]  /*6010*/  LEA.HI.X R37, R124, UR13, R37, 0x1, P1 ;  /* 0x0000000d7c257c11 */ /* 0x000fe400088f0c25 */
[----:B------:R-:W-:-:S04]  /*6020*/  LEA R38, P1, R110, UR12, 0x1 ;  /* 0x0000000c6e267c11 */ /* 0x000fc8000f8208ff */
[----:B------:R-:W-:Y:S02]  /*6030*/  LEA.HI.X R39, R110, UR13, R119, 0x1, P1 ;  /* 0x0000000d6e277c11 */ /* 0x000fe400088f0c77 */
[----:B------:R-:W2:Y:S01]  /*6040*/  LDL.LU R119, [R1+0x21c] ;  /* 0x00021c0001777983 */ /* 0x000ea20000300800 */
[--C-:B------:R-:W-:Y:S01]  /*6050*/  FADD.FTZ R40, R66, -R64.reuse ;  /* 0x8000004042287221 */ /* 0x100fe20000010000 */
[--C-:B------:R-:W-:Y:S01]  /*6060*/  FADD.FTZ R99, R47, -R64.reuse ;  /* 0x800000402f637221 */ /* 0x100fe20000010000 */
[--C-:B------:R-:W-:Y:S01]  /*6070*/  FADD.FTZ R47, R7, -R64.reuse ;  /* 0x80000040072f7221 */ /* 0x100fe20000010000 */
[--C-:B------:R-:W-:Y:S01]  /*6080*/  FADD.FTZ R42, R19, -R64.reuse ;  /* 0x80000040132a7221 */ /* 0x100fe20000010000 */
[----:B------:R-:W-:Y:S01]  /*6090*/  FMUL.FTZ R7, R65, R40 ;  /* 0x0000002841077220 */ /* 0x000fe20000410000 */
[----:B------:R-:W-:Y:S01]  /*60a0*/  LEA R40, P1, R109, UR12, 0x1 ;  /* 0x0000000c6d287c11 */ /* 0x000fe2000f8208ff */
[--C-:B------:R-:W-:Y:S01]  /*60b0*/  FADD.FTZ R100, R43, -R64.reuse ;  /* 0x800000402b647221 */ /* 0x100fe20000010000 */
[----:B------:R-:W-:Y:S01]  /*60c0*/  FMUL.FTZ R34, R65, R41 ;  /* 0x0000002941227220 */ /* 0x000fe20000410000 */
[--C-:B------:R-:W-:Y:S01]  /*60d0*/  FADD.FTZ R43, R23, -R64.reuse ;  /* 0x80000040172b7221 */ /* 0x100fe20000010000 */
[----:B-1----:R-:W-:Y:S01]  /*60e0*/  FMUL.FTZ R25, R65, R42 ;  /* 0x0000002a41197220 */ /* 0x002fe20000410000 */
[----:B------:R-:W-:Y:S01]  /*60f0*/  LEA.HI.X R41, R109, UR13, R111, 0x1, P1 ;  /* 0x0000000d6d297c11 */ /* 0x000fe200088f0c6f */
[--C-:B------:R-:W-:Y:S01]  /*6100*/  FADD.FTZ R51, R62, -R64.reuse ;  /* 0x800000403e337221 */ /* 0x100fe20000010000 */
[----:B------:R-:W-:Y:S01]  /*6110*/  LEA R42, P1, R123, UR12, 0x1 ;  /* 0x0000000c7b2a7c11 */ /* 0x000fe2000f8208ff */
        /* <DEDUP_REMOVED lines=15> */
[C---:B----4-:R-:W-:Y:S01]  /*6210*/  FMUL.FTZ R24, R65.reuse, R43 ;  /* 0x0000002b41187220 */ /* 0x050fe20000410000 */
[----:B------:R-:W-:Y:S01]  /*6220*/  FMUL.FTZ R75, R65, R44 ;  /* 0x0000002c414b7220 */ /* 0x000fe20000410000 */
[----:B------:R-:W3:Y:S01]  /*6230*/  LDL.LU R111, [R1+0x218] ;  /* 0x00021800016f7983 */ /* 0x000ee20000300800 */
[----:B------:R-:W-:-:S02]  /*6240*/  LEA.HI.X R43, R123, UR13, R118, 0x1, P1 ;  /* 0x0000000d7b2b7c11 */ /* 0x000fc400088f0c76 */
[C---:B------:R-:W-:Y:S01]  /*6250*/  LEA R44, P1, R122.reuse, UR12, 0x1 ;  /* 0x0000000c7a2c7c11 */ /* 0x040fe2000f8208ff */
[----:B------:R-:W4:Y:S01]  /*6260*/  LDL.LU R118, [R1+0x214] ;  /* 0x0002140001767983 */ /* 0x000f220000300800 */
[C---:B------:R-:W-:Y:S02]  /*6270*/  FMUL.FTZ R35, R65.reuse, R45 ;  /* 0x0000002d41237220 */ /* 0x040fe40000410000 */
[----:B------:R-:W-:Y:S02]  /*6280*/  LEA.HI.X R45, R122, UR13, R117, 0x1, P1 ;  /* 0x0000000d7a2d7c11 */ /* 0x000fe400088f0c75 */
[----:B------:R-:W3:Y:S01]  /*6290*/  LDL.LU R117, [R1+0x210] ;  /* 0x0002100001757983 */ /* 0x000ee20000300800 */
[----:B------:R-:W-:Y:S01]  /*62a0*/  FMUL.FTZ R31, R65, R46 ;  /* 0x0000002e411f7220 */ /* 0x000fe20000410000 */
[----:B------:R-:W-:Y:S01]  /*62b0*/  LEA R46, P1, R121, UR12, 0x1 ;  /* 0x0000000c792e7c11 */ /* 0x000fe2000f8208ff */
[----:B------:R-:W-:-:S03]  /*62c0*/  FMUL.FTZ R28, R65, R47 ;  /* 0x0000002f411c7220 */ /* 0x000fc60000410000 */
[----:B------:R-:W-:Y:S02]  /*62d0*/  LEA.HI.X R47, R121, UR13, R116, 0x1, P1 ;  /* 0x0000000d792f7c11 */ /* 0x000fe400088f0c74 */
[----:B------:R-:W3:Y:S01]  /*62e0*/  LDL.LU R116, [R1+0x20c] ;  /* 0x00020c0001747983 */ /* 0x000ee20000300800 */
[C---:B------:R-:W-:Y:S01]  /*62f0*/  FMUL.FTZ R27, R65.reuse, R48 ;  /* 0x00000030411b7220 */ /* 0x040fe20000410000 */
[C---:B------:R-:W-:Y:S01]  /*6300*/  LEA R48, P1, R120.reuse, UR12, 0x1 ;  /* 0x0000000c78307c11 */ /* 0x040fe2000f8208ff */
[C---:B------:R-:W-:Y:S01]  /*6310*/  FMUL.FTZ R23, R65.reuse, R49 ;  /* 0x0000003141177220 */ /* 0x040fe20000410000 */
[C---:B------:R-:W-:Y:S02]  /*6320*/  FMUL.FTZ R19, R65.reuse, R50 ;  /* 0x0000003241137220 */ /* 0x040fe40000410000 */
[----:B------:R-:W-:Y:S01]  /*6330*/  LEA.HI.X R49, R120, UR13, R115, 0x1, P1 ;  /* 0x0000000d78317c11 */ /* 0x000fe200088f0c73 */
[----:B------:R-:W-:Y:S01]  /*6340*/  FMUL.FTZ R11, R65, R51 ;  /* 0x00000033410b7220 */ /* 0x000fe20000410000 */
[----:B------:R-:W3:Y:S01]  /*6350*/  LDL.LU R115, [R1+0x208] ;  /* 0x0002080001737983 */ /* 0x000ee20000300800 */
[----:B--2---:R-:W-:-:S04]  /*6360*/  LEA R50, P1, R119, UR12, 0x1 ;  /* 0x0000000c77327c11 */ /* 0x004fc8000f8208ff */
[----:B------:R-:W-:Y:S02]  /*6370*/  LEA.HI.X R51, R119, UR13, R114, 0x1, P1 ;  /* 0x0000000d77337c11 */ /* 0x000fe400088f0c72 */
[----:B------:R-:W2:Y:S04]  /*6380*/  LDL.LU R114, [R1+0x204] ;  /* 0x0002040001727983 */ /* 0x000ea80000300800 */
[----:B------:R-:W2:Y:S01]  /*6390*/  LDL.LU R103, [R1+0x174] ;  /* 0x0001740001677983 */ /* 0x000ea20000300800 */
[----:B----4-:R-:W-:-:S04]  /*63a0*/  LEA R52, P1, R118, UR12, 0x1 ;  /* 0x0000000c76347c11 */ /* 0x010fc8000f8208ff */
[----:B------:R-:W-:Y:S02]  /*63b0*/  LEA.HI.X R53, R118, UR13, R113, 0x1, P1 ;  /* 0x0000000d76357c11 */ /* 0x000fe400088f0c71 */
[C---:B---3--:R-:W-:Y:S01]  /*63c0*/  LEA R54, P1, R117.reuse, UR12, 0x1 ;  /* 0x0000000c75367c11 */ /* 0x048fe2000f8208ff */
[----:B------:R-:W3:Y:S03]  /*63d0*/  LDL.LU R113, [R1+0x200] ;  /* 0x0002000001717983 */ /* 0x000ee60000300800 */
[----:B------:R-:W-:Y:S01]  /*63e0*/  LEA.HI.X R55, R117, UR13, R112, 0x1, P1 ;  /* 0x0000000d75377c11 */ /* 0x000fe200088f0c70 */
[----:B------:R-:W4:Y:S04]  /*63f0*/  LDL.LU R69, [R1+0x178] ;  /* 0x0001780001457983 */ /* 0x000f280000300800 */
[----:B------:R-:W3:Y:S04]  /*6400*/  LDL.LU R112, [R1+0x1fc] ;  /* 0x0001fc0001707983 */ /* 0x000ee80000300800 */
        /* <DEDUP_REMOVED lines=11> */
[----:B------:R-:W3:Y:S01]  /*64c0*/  LDL.LU R86, [R1+0x198] ;  /* 0x0001980001567983 */ /* 0x000ee20000300800 */
[----:B------:R-:W-:-:S03]  /*64d0*/  LEA R56, P1, R116, UR12, 0x1 ;  /* 0x0000000c74387c11 */ /* 0x000fc6000f8208ff */
[----:B------:R-:W3:Y:S04]  /*64e0*/  LDL.LU R87, [R1+0x54] ;  /* 0x0000540001577983 */ /* 0x000ee80000300800 */
[----:B------:R-:W3:Y:S04]  /*64f0*/  LDL.LU R84, [R1+0x19c] ;  /* 0x00019c0001547983 */ /* 0x000ee80000300800 */
[----:B------:R-:W3:Y:S04]  /*6500*/  LDL.LU R85, [R1+0x58] ;  /* 0x0000580001557983 */ /* 0x000ee80000300800 */
[----:B------:R-:W3:Y:S01]  /*6510*/  LDL.LU R83, [R1+0x1a0] ;  /* 0x0001a00001537983 */ /* 0x000ee20000300800 */
[----:B------:R-:W-:-:S03]  /*6520*/  LEA.HI.X R57, R116, UR13, R111, 0x1, P1 ;  /* 0x0000000d74397c11 */ /* 0x000fc600088f0c6f */
[----:B------:R-:W3:Y:S04]  /*6530*/  LDL.LU R82, [R1+0x5c] ;  /* 0x00005c0001527983 */ /* 0x000ee80000300800 */
[----:B------:R-:W3:Y:S04]  /*6540*/  LDL.LU R59, [R1+0x1a4] ;  /* 0x0001a400013b7983 */ /* 0x000ee80000300800 */
[----:B------:R-:W3:Y:S04]  /*6550*/  LDL.LU R81, [R1+0x60] ;  /* 0x0000600001517983 */ /* 0x000ee80000300800 */
[----:B------:R-:W3:Y:S04]  /*6560*/  LDL.LU R79, [R1+0x64] ;  /* 0x00006400014f7983 */ /* 0x000ee80000300800 */
[----:B------:R-:W3:Y:S01]  /*6570*/  LDL.LU R111, [R1+0x1f8] ;  /* 0x0001f800016f7983 */ /* 0x000ee20000300800 */
[----:B------:R-:W-:Y:S01]  /*6580*/  FMUL.FTZ R32, R65, R64 ;  /* 0x0000004041207220 */ /* 0x000fe20000410000 */
[----:B------:R-:W-:-:S02]  /*6590*/  LEA R64, P1, R115, UR12, 0x1 ;  /* 0x0000000c73407c11 */ /* 0x000fc4000f8208ff */
[----:B------:R-:W3:Y:S01]  /*65a0*/  LDL.LU R78, [R1+0x1a8] ;  /* 0x0001a800014e7983 */ /* 0x000ee20000300800 */
[----:B------:R-:W-:-:S03]  /*65b0*/  FMUL.FTZ R58, R65, R58 ;  /* 0x0000003a413a7220 */ /* 0x000fc60000410000 */
[----:B------:R-:W3:Y:S01]  /*65c0*/  LDL.LU R102, [R1+0x6c] ;  /* 0x00006c0001667983 */ /* 0x000ee20000300800 */
[C---:B------:R-:W-:Y:S01]  /*65d0*/  FMUL.FTZ R60, R65.reuse, R60 ;  /* 0x0000003c413c7220 */ /* 0x040fe20000410000 */
[C---:B------:R-:W-:Y:S02]  /*65e0*/  FMUL.FTZ R62, R65.reuse, R62 ;  /* 0x0000003e413e7220 */ /* 0x040fe40000410000 */
        /* <DEDUP_REMOVED lines=9> */
[----:B--2---:R-:W-:-:S02]  /*6680*/  LEA.HI.X R65, R115, UR13, R103, 0x1, P1 ;  /* 0x0000000d73417c11 */ /* 0x004fc400088f0c67 */
[----:B------:R-:W2:Y:S01]  /*6690*/  LDL.LU R103, [R1+0x1ac] ;  /* 0x0001ac0001677983 */ /* 0x000ea20000300800 */
[----:B------:R-:W-:Y:S02]  /*66a0*/  LEA R66, P1, R114, UR12, 0x1 ;  /* 0x0000000c72427c11 */ /* 0x000fe4000f8208ff */
[----:B------:R-:W-:Y:S01]  /*66b0*/  F2FP.F16.F32.PACK_AB R109, R76, R101 ;  /* 0x000000654c6d723e */ /* 0x000fe200000000ff */
[----:B------:R-:W2:Y:S01]  /*66c0*/  LDL.LU R33, [R1+0x88] ;  /* 0x0000880001217983 */ /* 0x000ea20000300800 */
[----:B----4-:R-:W-:Y:S02]  /*66d0*/  LEA.HI.X R67, R114, UR13, R69, 0x1, P1 ;  /* 0x0000000d72437c11 */ /* 0x010fe400088f0c45 */
[----:B---3--:R-:W-:-:S04]  /*66e0*/  LEA R68, P1, R113, UR12, 0x1 ;  /* 0x0000000c71447c11 */ /* 0x008fc8000f8208ff */
[----:B------:R-:W-:Y:S02]  /*66f0*/  LEA.HI.X R69, R113, UR13, R71, 0x1, P1 ;  /* 0x0000000d71457c11 */ /* 0x000fe400088f0c47 */
[----:B------:R-:W-:-:S04]  /*6700*/  LEA R70, P1, R112, UR12, 0x1 ;  /* 0x0000000c70467c11 */ /* 0x000fc8000f8208ff */
[----:B------:R-:W-:Y:S01]  /*6710*/  LEA.HI.X R71, R112, UR13, R96, 0x1, P1 ;  /* 0x0000000d70477c11 */ /* 0x000fe200088f0c60 */
[C-C-:B------:R-:W-:Y:S01]  /*6720*/  FFMA.FTZ R113, R61.reuse, R75, R63.reuse ;  /* 0x0000004b3d717223 */ /* 0x140fe2000001003f */
[C-C-:B------:R-:W-:Y:S01]  /*6730*/  FFMA.FTZ R115, R61.reuse, R24, R63.reuse ;  /* 0x000000183d737223 */ /* 0x140fe2000001003f */
[C-C-:B------:R-:W-:Y:S01]  /*6740*/  FFMA.FTZ R116, R61.reuse, R25, R63.reuse ;  /* 0x000000193d747223 */ /* 0x140fe2000001003f */
[C-C-:B------:R-:W-:Y:S01]  /*6750*/  FFMA.FTZ R117, R61.reuse, R34, R63.reuse ;  /* 0x000000223d757223 */ /* 0x140fe2000001003f */
[C-C-:B------:R-:W-:Y:S01]  /*6760*/  FFMA.FTZ R118, R61.reuse, R26, R63.reuse ;  /* 0x0000001a3d767223 */ /* 0x140fe2000001003f */
[C-C-:B------:R-:W-:Y:S01]  /*6770*/  FFMA.FTZ R119, R61.reuse, R28, R63.reuse ;  /* 0x0000001c3d777223 */ /* 0x140fe2000001003f */
[----:B------:R-:W-:Y:S01]  /*6780*/  FFMA.FTZ R120, R61, R29, R63 ;  /* 0x0000001d3d787223 */ /* 0x000fe2000001003f */
[----:B------:R-:W-:-:S04]  /*6790*/  LEA R72, P1, R111, UR12, 0x1 ;  /* 0x0000000c6f487c11 */ /* 0x000fc8000f8208ff */
[----:B------:R-:W-:Y:S02]  /*67a0*/  LEA.HI.X R73, R111, UR13, R97, 0x1, P1 ;  /* 0x0000000d6f497c11 */ /* 0x000fe400088f0c61 */
        /* <DEDUP_REMOVED lines=16> */
[C---:B------:R-:W-:Y:S02]  /*68b0*/  LEA R80, P1, R79.reuse, UR12, 0x1 ;  /* 0x0000000c4f507c11 */ /* 0x040fe4000f8208ff */
[----:B------:R-:W-:Y:S02]  /*68c0*/  IADD3.X R77, RZ, R74, RZ, P0, !PT ;  /* 0x0000004aff4d7210 */ /* 0x000fe400007fe4ff */
[----:B------:R-:W-:Y:S02]  /*68d0*/  LEA.HI.X R81, R79, UR13, R78, 0x1, P1 ;  /* 0x0000000d4f517c11 */ /* 0x000fe400088f0c4e */
[----:B------:R-:W-:Y:S02]  /*68e0*/  LEA R78, P0, R102, UR12, 0x1 ;  /* 0x0000000c664e7c11 */ /* 0x000fe4000f8008ff */
[----:B------:R-:W-:-:S02]  /*68f0*/  LEA R76, P1, R104, UR12, 0x1 ;  /* 0x0000000c684c7c11 */ /* 0x000fc4000f8208ff */
[----:B------:R-:W-:Y:S01]  /*6900*/  LEA.HI.X R79, R102, UR13, R77, 0x1, P0 ;  /* 0x0000000d664f7c11 */ /* 0x000fe200080f0c4d */
        /* <DEDUP_REMOVED lines=20> */
[----:B--2---:R-:W-:-:S02]  /*6a50*/  LEA.HI.X R77, R104, UR13, R103, 0x1, P1 ;  /* 0x0000000d684d7c11 */ /* 0x004fc400088f0c67 */
[----:B------:R-:W2:Y:S04]  /*6a60*/  LDL.LU R104, [R1+0x8c] ;  /* 0x00008c0001687983 */ /* 0x000ea80000300800 */
[----:B------:R-:W3:Y:S04]  /*6a70*/  LDL.S16 R59, [R1+0x34] ;  /* 0x00003400013b7983 */ /* 0x000ee80000100600 */
[----:B------:R-:W4:Y:S04]  /*6a80*/  LDL.LU.S16 R101, [R1+0x36] ;  /* 0x0000360001657983 */ /* 0x000f280000300600 */
[----:B------:R-:W3:Y:S04]  /*6a90*/  LDL.S16 R102, [R1+0x10] ;  /* 0x0000100001667983 */ /* 0x000ee80000100600 */
[----:B------:R-:W3:Y:S04]  /*6aa0*/  LDL.LU.S16 R103, [R1+0x12] ;  /* 0x0000120001677983 */ /* 0x000ee80000300600 */
[----:B------:R-:W2:Y:S04]  /*6ab0*/  LDL.LU R75, [R1+0x78] ;  /* 0x00007800014b7983 */ /* 0x000ea80000300800 */
[----:B------:R-:W3:Y:S04]  /*6ac0*/  LDL.LU R24, [R1+0x1f4] ;  /* 0x0001f40001187983 */ /* 0x000ee80000300800 */
[----:B------:R-:W3:Y:S04]  /*6ad0*/  LDL.LU R25, [R1+0x1f0] ;  /* 0x0001f00001197983 */ /* 0x000ee80000300800 */
[----:B------:R-:W4:Y:S04]  /*6ae0*/  LDL.LU R34, [R1+0x1ec] ;  /* 0x0001ec0001227983 */ /* 0x000f280000300800 */
[----:B------:R-:W3:Y:S04]  /*6af0*/  LDL.LU R26, [R1+0x1e8] ;  /* 0x0001e800011a7983 */ /* 0x000ee80000300800 */
[----:B------:R-:W3:Y:S04]  /*6b00*/  LDL.LU R28, [R1+0x1e4] ;  /* 0x0001e400011c7983 */ /* 0x000ee80000300800 */
[----:B------:R-:W3:Y:S04]  /*6b10*/  LDL.LU R29, [R1+0x1e0] ;  /* 0x0001e000011d7983 */ /* 0x000ee80000300800 */
[----:B------:R-:W3:Y:S04]  /*6b20*/  LDL.LU R30, [R1+0x1dc] ;  /* 0x0001dc00011e7983 */ /* 0x000ee80000300800 */
[----:B------:R-:W3:Y:S04]  /*6b30*/  LDL.LU R32, [R1+0x1d8] ;  /* 0x0001d80001207983 */ /* 0x000ee80000300800 */
[----:B------:R-:W3:Y:S01]  /*6b40*/  LDL.LU R63, [R1+0x7c] ;  /* 0x00007c00013f7983 */ /* 0x000ee20000300800 */
[----:B------:R-:W-:-:S02]  /*6b50*/  IADD3.X R35, RZ, R74, RZ, P5, !PT ;  /* 0x0000004aff237210 */ /* 0x000fc40002ffe4ff */
[----:B------:R-:W-:Y:S02]  /*6b60*/  IADD3.X R62, RZ, R74, RZ, P4, !PT ;  /* 0x0000004aff3e7210 */ /* 0x000fe400027fe4ff */
[----:B----4-:R-:W-:Y:S02]  /*6b70*/  F2FP.F16.F32.PACK_AB R110, R110, R34 ;  /* 0x000000226e6e723e */ /* 0x010fe400000000ff */
[----:B--2---:R-:W-:Y:S02]  /*6b80*/  LEA R34, P1, R75, UR12, 0x1 ;  /* 0x0000000c4b227c11 */ /* 0x004fe4000f8208ff */
[----:B---3--:R-:W-:-:S04]  /*6b90*/  LEA R60, P0, R63, UR12, 0x1 ;  /* 0x0000000c3f3c7c11 */ /* 0x008fc8000f8008ff */
[----:B------:R-:W-:Y:S02]  /*6ba0*/  LEA.HI.X R61, R63, UR13, R35, 0x1, P0 ;  /* 0x0000000d3f3d7c11 */ /* 0x000fe400080f0c23 */
[----:B------:R-:W-:Y:S02]  /*6bb0*/  LEA.HI.X R35, R75, UR13, R62, 0x1, P1 ;  /* 0x0000000d4b237c11 */ /* 0x000fe400088f0c3e */
[-C--:B------:R-:W-:Y:S02]  /*6bc0*/  IADD3.X R75, RZ, R74.reuse, RZ, P3, !PT ;  /* 0x0000004aff4b7210 */ /* 0x080fe40001ffe4ff */
[----:B------:R-:W-:Y:S02]  /*6bd0*/  IADD3.X R63, RZ, R74, RZ, P2, !PT ;  /* 0x0000004aff3f7210 */ /* 0x000fe400017fe4ff */
[----:B------:R-:W-:Y:S02]  /*6be0*/  LEA R62, P0, R33, UR12, 0x1 ;  /* 0x0000000c213e7c11 */ /* 0x000fe4000f8008ff */
[----:B------:R-:W-:-:S02]  /*6bf0*/  LEA R74, P1, R104, UR12, 0x1 ;  /* 0x0000000c684a7c11 */ /* 0x000fc4000f8208ff */
[----:B------:R-:W-:Y:S02]  /*6c00*/  LEA.HI.X R63, R33, UR13, R63, 0x1, P0 ;  /* 0x0000000d213f7c11 */ /* 0x000fe400080f0c3f */
[----:B------:R-:W2:Y:S01]  /*6c10*/  LDL.LU R33, [R1+0x1d4] ;  /* 0x0001d40001217983 */ /* 0x000ea20000300800 */
[----:B------:R-:W-:-:S03]  /*6c20*/  LEA.HI.X R75, R104, UR13, R75, 0x1, P1 ;  /* 0x0000000d684b7c11 */ /* 0x000fc600088f0c4b */
[----:B------:R-:W3:Y:S01]  /*6c30*/  LDL.LU R104, [R1+0x1d0] ;  /* 0x0001d00001687983 */ /* 0x000ee20000300800 */
[----:B------:R-:W-:Y:S02]  /*6c40*/  PRMT R125, R101, 0x7610, R125 ;  /* 0x00007610657d7816 */ /* 0x000fe4000000007d */
[----:B------:R-:W-:Y:S02]  /*6c50*/  PRMT R124, R103, 0x7610, R124 ;  /* 0x00007610677c7816 */ /* 0x000fe4000000007c */
[----:B------:R-:W-:Y:S01]  /*6c60*/  PRMT R123, R102, 0x7610, R123 ;  /* 0x00007610667b7816 */ /* 0x000fe2000000007b */
[----:B------:R-:W-:Y:S04]  /*6c70*/  STG.E.U16 desc[UR16][R36.64+0x2], R125 ;  /* 0x0000027d24007986 */ /* 0x000fe8000c101510 */
[----:B------:R-:W-:Y:S01]  /*6c80*/  STG.E.U16 desc[UR16][R36.64+0x6], R124 ;  /* 0x0000067c24007986 */ /* 0x000fe2000c101510 */
[----:B---3--:R-:W-:-:S03]  /*6c90*/  PRMT R104, R59, 0x7610, R104 ;  /* 0x000076103b687816 */ /* 0x008fc60000000068 */
[----:B------:R-:W3:Y:S04]  /*6ca0*/  LDL.LU R59, [R1+0x1cc] ;  /* 0x0001cc00013b7983 */ /* 0x000ee80000300800 */
[----:B------:R-:W4:Y:S04]  /*6cb0*/  LDL.LU R101, [R1+0x1c8] ;  /* 0x0001c80001657983 */ /* 0x000f280000300800 */
[----:B------:R-:W2:Y:S04]  /*6cc0*/  LDL.LU R102, [R1+0x1c4] ;  /* 0x0001c40001667983 */ /* 0x000ea80000300800 */
[----:B------:R-:W3:Y:S04]  /*6cd0*/  LDL.LU R103, [R1+0x1c0] ;  /* 0x0001c00001677983 */ /* 0x000ee80000300800 */
[----:B------:R0:W-:Y:S04]  /*6ce0*/  STG.E.U16 desc[UR16][R36.64], R104 ;  /* 0x0000006824007986 */ /* 0x0001e8000c101510 */
[----:B0-----:R-:W4:Y:S04]  /*6cf0*/  LDL.LU R104, [R1+0x1bc] ;  /* 0x0001bc0001687983 */ /* 0x001f280000300800 */
[----:B------:R-:W2:Y:S04]  /*6d00*/  LDL.S16 R125, [R1+0xa] ;  /* 0x00000a00017d7983 */ /* 0x000ea80000100600 */
[----:B------:R-:W3:Y:S04]  /*6d10*/  LDL.LU.S16 R124, [R1+0x8] ;  /* 0x00000800017c7983 */ /* 0x000ee80000300600 */
[----:B------:R4:W-:Y:S02]  /*6d20*/  STG.E.U16 desc[UR16][R36.64+0x4], R123 ;  /* 0x0000047b24007986 */ /* 0x0009e4000c101510 */
[----:B----4-:R-:W-:-:S02]  /*6d30*/  PRMT R123, R104, 0x7632, R123 ;  /* 0x00007632687b7816 */ /* 0x010fc4000000007b */
[----:B--2---:R-:W-:Y:S02]  /*6d40*/  PRMT R36, R125, 0x7610, R36 ;  /* 0x000076107d247816 */ /* 0x004fe40000000024 */
[----:B---3--:R-:W-:Y:S01]  /*6d50*/  PRMT R37, R124, 0x7610, R37 ;  /* 0x000076107c257816 */ /* 0x008fe20000000025 */
[----:B------:R0:W-:Y:S04]  /*6d60*/  STG.E.U16 desc[UR16][R38.64+0x4], R104 ;  /* 0x0000046826007986 */ /* 0x0001e8000c101510 */
[----:B------:R-:W2:Y:S04]  /*6d70*/  LDL.LU R124, [R1+0x124] ;  /* 0x00012400017c7983 */ /* 0x000ea80000300800 */
[----:B------:R-:W3:Y:S04]  /*6d80*/  LDL.LU R125, [R1+0x134] ;  /* 0x00013400017d7983 */ /* 0x000ee80000300800 */
[----:B------:R1:W-:Y:S04]  /*6d90*/  STG.E.U16 desc[UR16][R38.64], R37 ;  /* 0x0000002526007986 */ /* 0x0003e8000c101510 */
[----:B------:R4:W-:Y:S04]  /*6da0*/  STG.E.U16 desc[UR16][R38.64+0x2], R36 ;  /* 0x0000022426007986 */ /* 0x0009e8000c101510 */
[----:B0-----:R-:W3:Y:S04]  /*6db0*/  LDL.LU R104, [R1+0x13c] ;  /* 0x00013c0001687983 */ /* 0x001ee80000300800 */
[----:B------:R0:W-:Y:S01]  /*6dc0*/  STG.E.U16 desc[UR16][R38.64+0x6], R123 ;  /* 0x0000067b26007986 */ /* 0x0001e2000c101510 */
[----:B-1----:R-:W-:-:S02]  /*6dd0*/  PRMT R37, R102, 0x7632, R37 ;  /* 0x0000763266257816 */ /* 0x002fc40000000025 */
[----:B----4-:R-:W-:Y:S01]  /*6de0*/  PRMT R36, R103, 0x7632, R36 ;  /* 0x0000763267247816 */ /* 0x010fe20000000024 */
[----:B------:R1:W-:Y:S04]  /*6df0*/  STG.E.U16 desc[UR16][R40.64], R103 ;  /* 0x0000006728007986 */ /* 0x0003e8000c101510 */
[----:B------:R4:W-:Y:S04]  /*6e00*/  STG.E.U16 desc[UR16][R40.64+0x4], R102 ;  /* 0x0000046628007986 */ /* 0x0009e8000c101510 */
[----:B0-----:R-:W3:Y:S04]  /*6e10*/  LDL.LU R123, [R1+0x108] ;  /* 0x00010800017b7983 */ /* 0x001ee80000300800 */
[----:B-1----:R-:W3:Y:S04]  /*6e20*/  LDL.LU R103, [R1+0x100] ;  /* 0x0001000001677983 */ /* 0x002ee80000300800 */
[----:B----4-:R-:W2:Y:S04]  /*6e30*/  LDL.LU R102, [R1+0xf0] ;  /* 0x0000f00001667983 */ /* 0x010ea80000300800 */
[----:B------:R0:W-:Y:S04]  /*6e40*/  STG.E.U16 desc[UR16][R40.64+0x2], R36 ;  /* 0x0000022428007986 */ /* 0x0001e8000c101510 */
[----:B------:R-:W-:Y:S01]  /*6e50*/  STG.E.U16 desc[UR16][R40.64+0x6], R37 ;  /* 0x0000062528007986 */ /* 0x000fe2000c101510 */
[----:B0-----:R-:W-:-:S05]  /*6e60*/  PRMT R36, R101, 0x7632, R36 ;  /* 0x0000763265247816 */ /* 0x001fca0000000024 */
[----:B------:R2:W-:Y:S02]  /*6e70*/  STG.E.U16 desc[UR16][R42.64+0x2], R36 ;  /* 0x000002242a007986 */ /* 0x0005e4000c101510 */
[----:B--2---:R-:W-:Y:S02]  /*6e80*/  F2FP.F16.F32.PACK_AB R36, R102, R124 ;  /* 0x0000007c6624723e */ /* 0x004fe400000000ff */
[----:B------:R-:W2:Y:S04]  /*6e90*/  LDL.LU R102, [R1+0x10c] ;  /* 0x00010c0001667983 */ /* 0x000ea80000300800 */
[----:B------:R-:W2:Y:S01]  /*6ea0*/  LDL.LU R124, [R1+0x14c] ;  /* 0x00014c00017c7983 */ /* 0x000ea20000300800 */
[----:B------:R-:W-:-:S03]  /*6eb0*/  PRMT R37, R3, 0x7632, R37 ;  /* 0x0000763203257816 */ /* 0x000fc60000000025 */
[----:B------:R0:W-:Y:S01]  /*6ec0*/  STG.E.U16 desc[UR16][R42.64+0x4], R3 ;  /* 0x000004032a007986 */ /* 0x0001e2000c101510 */
[----:B------:R-:W-:-:S03]  /*6ed0*/  F2FP.F16.F32.PACK_AB R11, R11, R33 ;  /* 0x000000210b0b723e */ /* 0x000fc600000000ff */
[----:B------:R1:W-:Y:S01]  /*6ee0*/  STG.E.U16 desc[UR16][R42.64+0x6], R37 ;  /* 0x000006252a007986 */ /* 0x0003e2000c101510 */
[----:B---3--:R-:W-:-:S03]  /*6ef0*/  F2FP.F16.F32.PACK_AB R33, R103, R125 ;  /* 0x0000007d6721723e */ /* 0x008fc600000000ff */
[----:B------:R-:W-:Y:S01]  /*6f00*/  STG.E.U16 desc[UR16][R42.64], R101 ;  /* 0x000000652a007986 */ /* 0x000fe2000c101510 */
[----:B0-----:R-:W-:-:S03]  /*6f10*/  PRMT R3, R109, 0x7632, R3 ;  /* 0x000076326d037816 */ /* 0x001fc60000000003 */
[----:B------:R-:W3:Y:S01]  /*6f20*/  LDL.LU R103, [R1+0x104] ;  /* 0x0001040001677983 */ /* 0x000ee20000300800 */
[----:B-1----:R-:W-:-:S03]  /*6f30*/  PRMT R37, R110, 0x7632, R37 ;  /* 0x000076326e257816 */ /* 0x002fc60000000025 */
[----:B------:R0:W-:Y:S01]  /*6f40*/  STG.E.U16 desc[UR16][R44.64+0x2], R3 ;  /* 0x000002032c007986 */ /* 0x0001e2000c101510 */
[----:B------:R-:W-:-:S03]  /*6f50*/  F2FP.F16.F32.PACK_AB R15, R15, R32 ;  /* 0x000000200f0f723e */ /* 0x000fc600000000ff */
[----:B------:R-:W-:Y:S01]  /*6f60*/  STG.E.U16 desc[UR16][R44.64], R109 ;  /* 0x0000006d2c007986 */ /* 0x000fe2000c101510 */
[----:B------:R-:W-:-:S03]  /*6f70*/  PRMT R32, R15, 0x7632, R32 ;  /* 0x000076320f207816 */ /* 0x000fc60000000020 */
[----:B------:R-:W-:Y:S01]  /*6f80*/  STG.E.U16 desc[UR16][R44.64+0x4], R110 ;  /* 0x0000046e2c007986 */ /* 0x000fe2000c101510 */
[----:B0-----:R-:W-:-:S03]  /*6f90*/  PRMT R3, R36, 0x7632, R3 ;  /* 0x0000763224037816 */ /* 0x001fc60000000003 */
[----:B------:R-:W-:Y:S04]  /*6fa0*/  STG.E.U16 desc[UR16][R44.64+0x6], R37 ;  /* 0x000006252c007986 */ /* 0x000fe8000c101510 */
[----:B------:R-:W3:Y:S04]  /*6fb0*/  LDL.LU R125, [R1+0x154] ;  /* 0x00015400017d7983 */ /* 0x000ee80000300800 */
[----:B------:R0:W-:Y:S04]  /*6fc0*/  STG.E.U16 desc[UR16][R46.64], R36 ;  /* 0x000000242e007986 */ /* 0x0001e8000c101510 */
[----:B------:R1:W-:Y:S04]  /*6fd0*/  STG.E.U16 desc[UR16][R46.64+0x2], R3 ;  /* 0x000002032e007986 */ /* 0x0003e8000c101510 */
[----:B------:R4:W-:Y:S01]  /*6fe0*/  STG.E.U16 desc[UR16][R46.64+0x4], R11 ;  /* 0x0000040b2e007986 */ /* 0x0009e2000c101510 */
[----:B0-----:R-:W-:-:S02]  /*6ff0*/  PRMT R36, R11, 0x7632, R36 ;  /* 0x000076320b247816 */ /* 0x001fc40000000024 */
[----:B-1----:R-:W-:-:S03]  /*7000*/  PRMT R3, R33, 0x7632, R3 ;  /* 0x0000763221037816 */ /* 0x002fc60000000003 */
[----:B------:R-:W-:Y:S01]  /*7010*/  STG.E.U16 desc[UR16][R46.64+0x6], R36 ;  /* 0x000006242e007986 */ /* 0x000fe2000c101510 */
[----:B----4-:R-:W-:-:S03]  /*7020*/  F2FP.F16.F32.PACK_AB R11, R123, R104 ;  /* 0x000000687b0b723e */ /* 0x010fc600000000ff */
[----:B------:R-:W4:Y:S04]  /*7030*/  LDL.LU R123, [R1+0xfc] ;  /* 0x0000fc00017b7983 */ /* 0x000f280000300800 */
[----:B------:R-:W4:Y:S04]  /*7040*/  LDL.LU R104, [R1+0x164] ;  /* 0x0001640001687983 */ /* 0x000f280000300800 */
[----:B------:R-:W-:Y:S04]  /*7050*/  STG.E.U16 desc[UR16][R48.64], R33 ;  /* 0x0000002130007986 */ /* 0x000fe8000c101510 */
[----:B------:R0:W-:Y:S04]  /*7060*/  STG.E.U16 desc[UR16][R48.64+0x2], R3 ;  /* 0x0000020330007986 */ /* 0x0001e8000c101510 */
[----:B------:R-:W-:Y:S04]  /*7070*/  STG.E.U16 desc[UR16][R48.64+0x4], R15 ;  /* 0x0000040f30007986 */ /* 0x000fe8000c101510 */
[----:B------:R-:W-:Y:S01]  /*7080*/  STG.E.U16 desc[UR16][R48.64+0x6], R32 ;  /* 0x0000062030007986 */ /* 0x000fe2000c101510 */
[----:B0-----:R-:W-:-:S03]  /*7090*/  PRMT R3, R11, 0x7632, R3 ;  /* 0x000076320b037816 */ /* 0x001fc60000000003 */
[----:B------:R2:W-:Y:S02]  /*70a0*/  STG.E.U16 desc[UR16][R50.64], R11 ;  /* 0x0000000b32007986 */ /* 0x0005e4000c101510 */
[----:B--2---:R-:W-:Y:S02]  /*70b0*/  F2FP.F16.F32.PACK_AB R11, R102, R124 ;  /* 0x0000007c660b723e */ /* 0x004fe400000000ff */
[----:B------:R-:W2:Y:S04]  /*70c0*/  LDL.LU R102, [R1+0xf8] ;  /* 0x0000f80001667983 */ /* 0x000ea80000300800 */
[----:B------:R-:W2:Y:S01]  /*70d0*/  LDL.LU R124, [R1+0x170] ;  /* 0x00017000017c7983 */ /* 0x000ea20000300800 */
[----:B------:R-:W-:Y:S02]  /*70e0*/  F2FP.F16.F32.PACK_AB R19, R19, R30 ;  /* 0x0000001e1313723e */ /* 0x000fe400000000ff */
[----:B------:R-:W-:-:S02]  /*70f0*/  F2FP.F16.F32.PACK_AB R23, R23, R29 ;  /* 0x0000001d1717723e */ /* 0x000fc400000000ff */
[----:B------:R-:W-:Y:S01]  /*7100*/  PRMT R15, R19, 0x7632, R15 ;  /* 0x00007632130f7816 */ /* 0x000fe2000000000f */
[----:B------:R0:W-:Y:S01]  /*7110*/  STG.E.U16 desc[UR16][R50.64+0x2], R3 ;  /* 0x0000020332007986 */ /* 0x0001e2000c101510 */
[----:B------:R-:W-:-:S03]  /*7120*/  F2FP.F16.F32.PACK_AB R27, R27, R28 ;  /* 0x0000001c1b1b723e */ /* 0x000fc600000000ff */
[----:B------:R-:W-:Y:S04]  /*7130*/  STG.E.U16 desc[UR16][R50.64+0x4], R19 ;  /* 0x0000041332007986 */ /* 0x000fe8000c101510 */
[----:B------:R1:W-:Y:S01]  /*7140*/  STG.E.U16 desc[UR16][R50.64+0x6], R15 ;  /* 0x0000060f32007986 */ /* 0x0003e2000c101510 */
[----:B0-----:R-:W-:-:S03]  /*7150*/  PRMT R3, R11, 0x7632, R3 ;  /* 0x000076320b037816 */ /* 0x001fc60000000003 */
[----:B------:R3:W-:Y:S01]  /*7160*/  STG.E.U16 desc[UR16][R52.64], R11 ;  /* 0x0000000b34007986 */ /* 0x0007e2000c101510 */
[----:B-1----:R-:W-:-:S03]  /*7170*/  PRMT R15, R23, 0x7632, R15 ;  /* 0x00007632170f7816 */ /* 0x002fc6000000000f */
[----:B------:R0:W-:Y:S01]  /*7180*/  STG.E.U16 desc[UR16][R52.64+0x2], R3 ;  /* 0x0000020334007986 */ /* 0x0001e2000c101510 */
[----:B---3--:R-:W-:-:S03]  /*7190*/  F2FP.F16.F32.PACK_AB R11, R103, R125 ;  /* 0x0000007d670b723e */ /* 0x008fc600000000ff */
[----:B------:R-:W-:Y:S04]  /*71a0*/  STG.E.U16 desc[UR16][R52.64+0x4], R23 ;  /* 0x0000041734007986 */ /* 0x000fe8000c101510 */
[----:B------:R-:W3:Y:S01]  /*71b0*/  LDL.LU R103, [R1+0xf4] ;  /* 0x0000f40001677983 */ /* 0x000ee20000300800 */
[----:B0-----:R-:W-:-:S03]  /*71c0*/  PRMT R3, R11, 0x7632, R3 ;  /* 0x000076320b037816 */ /* 0x001fc60000000003 */
[----:B------:R-:W3:Y:S04]  /*71d0*/  LDL.LU R125, [R1+0x16c] ;  /* 0x00016c00017d7983 */ /* 0x000ee80000300800 */
[----:B------:R0:W-:Y:S04]  /*71e0*/  STG.E.U16 desc[UR16][R52.64+0x6], R15 ;  /* 0x0000060f34007986 */ /* 0x0001e8000c101510 */
[----:B------:R4:W-:Y:S01]  /*71f0*/  STG.E.U16 desc[UR16][R54.64], R11 ;  /* 0x0000000b36007986 */ /* 0x0009e2000c101510 */
[----:B0-----:R-:W-:-:S03]  /*7200*/  PRMT R15, R27, 0x7632, R15 ;  /* 0x000076321b0f7816 */ /* 0x001fc6000000000f */
[----:B------:R0:W-:Y:S01]  /*7210*/  STG.E.U16 desc[UR16][R54.64+0x2], R3 ;  /* 0x0000020336007986 */ /* 0x0001e2000c101510 */
[----:B----4-:R-:W-:-:S03]  /*7220*/  F2FP.F16.F32.PACK_AB R11, R123, R104 ;  /* 0x000000687b0b723e */ /* 0x010fc600000000ff */
[----:B------:R-:W4:Y:S04]  /*7230*/  LDL.LU R123, [R1+0xec] ;  /* 0x0000ec00017b7983 */ /* 0x000f280000300800 */
[----:B------:R-:W4:Y:S01]  /*7240*/  LDL.LU R104, [R1+0x168] ;  /* 0x0001680001687983 */ /* 0x000f220000300800 */
[----:B0-----:R-:W-:-:S03]  /*7250*/  PRMT R3, R11, 0x7632, R3 ;  /* 0x000076320b037816 */ /* 0x001fc60000000003 */
[----:B------:R-:W-:Y:S04]  /*7260*/  STG.E.U16 desc[UR16][R54.64+0x4], R27 ;  /* 0x0000041b36007986 */ /* 0x000fe8000c101510 */
[----:B------:R-:W-:Y:S04]  /*7270*/  STG.E.U16 desc[UR16][R54.64+0x6], R15 ;  /* 0x0000060f36007986 */ /* 0x000fe8000c101510 */
[----:B------:R2:W-:Y:S02]  /*7280*/  STG.E.U16 desc[UR16][R56.64], R11 ;  /* 0x0000000b38007986 */ /* 0x0005e4000c101510 */
[----:B--2---:R-:W-:-:S02]  /*7290*/  F2FP.F16.F32.PACK_AB R11, R102, R124 ;  /* 0x0000007c660b723e */ /* 0x004fc400000000ff */
[----:B------:R-:W2:Y:S04]  /*72a0*/  LDL.LU R102, [R1+0xe8] ;  /* 0x0000e80001667983 */ /* 0x000ea80000300800 */
[----:B------:R-:W2:Y:S01]  /*72b0*/  LDL.LU R124, [R1+0x160] ;  /* 0x00016000017c7983 */ /* 0x000ea20000300800 */
[----:B------:R-:W-:Y:S02]  /*72c0*/  F2FP.F16.F32.PACK_AB R26, R31, R26 ;  /* 0x0000001a1f1a723e */ /* 0x000fe400000000ff */
[C---:B------:R-:W-:Y:S02]  /*72d0*/  PRMT R32, R11.reuse, 0x7610, R32 ;  /* 0x000076100b207816 */ /* 0x040fe40000000020 */
[----:B------:R-:W-:Y:S02]  /*72e0*/  PRMT R19, R11, 0x7632, R19 ;  /* 0x000076320b137816 */ /* 0x000fe40000000013 */
[----:B------:R-:W-:Y:S01]  /*72f0*/  PRMT R15, R26, 0x7632, R15 ;  /* 0x000076321a0f7816 */ /* 0x000fe2000000000f */
[----:B------:R4:W-:Y:S01]  /*7300*/  STG.E.U16 desc[UR16][R56.64+0x2], R3 ;  /* 0x0000020338007986 */ /* 0x0009e2000c101510 */
[----:B------:R-:W-:-:S03]  /*7310*/  F2FP.F16.F32.PACK_AB R7, R7, R25 ;  /* 0x000000190707723e */ /* 0x000fc600000000ff */
[----:B------:R-:W-:Y:S01]  /*7320*/  STG.E.U16 desc[UR16][R56.64+0x4], R26 ;  /* 0x0000041a38007986 */ /* 0x000fe2000c101510 */
[----:B------:R-:W-:-:S03]  /*7330*/  PRMT R23, R7, 0x7632, R23 ;  /* 0x0000763207177816 */ /* 0x000fc60000000017 */
[----:B------:R-:W-:Y:S04]  /*7340*/  STG.E.U16 desc[UR16][R56.64+0x6], R15 ;  /* 0x0000060f38007986 */ /* 0x000fe8000c101510 */
[----:B------:R-:W-:Y:S04]  /*7350*/  STG.E.U16 desc[UR16][R64.64+0x2], R19 ;  /* 0x0000021340007986 */ /* 0x000fe8000c101510 */
[----:B------:R0:W-:Y:S01]  /*7360*/  STG.E.U16 desc[UR16][R64.64+0x4], R7 ;  /* 0x0000040740007986 */ /* 0x0001e2000c101510 */
[----:B---3--:R-:W-:-:S03]  /*7370*/  F2FP.F16.F32.PACK_AB R11, R103, R125 ;  /* 0x0000007d670b723e */ /* 0x008fc600000000ff */
[----:B------:R-:W3:Y:S04]  /*7380*/  LDL.LU R103, [R1+0xe4] ;  /* 0x0000e40001677983 */ /* 0x000ee80000300800 */
[----:B------:R-:W3:Y:S01]  /*7390*/  LDL.LU R125, [R1+0x15c] ;  /* 0x00015c00017d7983 */ /* 0x000ee20000300800 */
[----:B----4-:R-:W-:-:S03]  /*73a0*/  F2FP.F16.F32.PACK_AB R3, R123, R104 ;  /* 0x000000687b03723e */ /* 0x010fc600000000ff */
[----:B------:R-:W4:Y:S01]  /*73b0*/  LDL.LU R123, [R1+0xe0] ;  /* 0x0000e000017b7983 */ /* 0x000f220000300800 */
[----:B0-----:R-:W-:-:S03]  /*73c0*/  PRMT R7, R3, 0x7610, R7 ;  /* 0x0000761003077816 */ /* 0x001fc60000000007 */
[----:B------:R-:W4:Y:S01]  /*73d0*/  LDL.LU R104, [R1+0x158] ;  /* 0x0001580001687983 */ /* 0x000f220000300800 */
[----:B------:R-:W-:Y:S02]  /*73e0*/  PRMT R19, R3, 0x7632, R19 ;  /* 0x0000763203137816 */ /* 0x000fe40000000013 */
[----:B--2---:R-:W-:Y:S02]  /*73f0*/  F2FP.F16.F32.PACK_AB R3, R102, R124 ;  /* 0x0000007c6603723e */ /* 0x004fe400000000ff */
[----:B------:R-:W2:Y:S04]  /*7400*/  LDL.LU R102, [R1+0xdc] ;  /* 0x0000dc0001667983 */ /* 0x000ea80000300800 */
[----:B------:R-:W2:Y:S01]  /*7410*/  LDL.LU R124, [R1+0x150] ;  /* 0x00015000017c7983 */ /* 0x000ea20000300800 */
[----:B------:R-:W-:-:S02]  /*7420*/  F2FP.F16.F32.PACK_AB R24, R58, R24 ;  /* 0x000000183a18723e */ /* 0x000fc400000000ff */
[----:B------:R-:W-:Y:S02]  /*7430*/  F2FP.F16.F32.PACK_AB R22, R111, R22 ;  /* 0x000000166f16723e */ /* 0x000fe400000000ff */
[----:B------:R-:W-:Y:S01]  /*7440*/  PRMT R15, R24, 0x7632, R15 ;  /* 0x00007632180f7816 */ /* 0x000fe2000000000f */
[----:B------:R-:W-:Y:S01]  /*7450*/  STG.E.U16 desc[UR16][R64.64], R32 ;  /* 0x0000002040007986 */ /* 0x000fe2000c101510 */
[----:B------:R-:W-:-:S03]  /*7460*/  PRMT R33, R11, 0x7632, R33 ;  /* 0x000076320b217816 */ /* 0x000fc60000000021 */
[----:B------:R0:W-:Y:S01]  /*7470*/  STG.E.U16 desc[UR16][R64.64+0x6], R23 ;  /* 0x0000061740007986 */ /* 0x0001e2000c101510 */
[----:B------:R-:W-:-:S03]  /*7480*/  F2FP.F16.F32.PACK_AB R21, R112, R21 ;  /* 0x000000157015723e */ /* 0x000fc600000000ff */
[----:B------:R1:W-:Y:S04]  /*7490*/  STG.E.U16 desc[UR16][R66.64], R11 ;  /* 0x0000000b42007986 */ /* 0x0003e8000c101510 */
[----:B------:R1:W-:Y:S01]  /*74a0*/  STG.E.U16 desc[UR16][R66.64+0x6], R15 ;  /* 0x0000060f42007986 */ /* 0x0003e2000c101510 */
[----:B0-----:R-:W-:-:S03]  /*74b0*/  PRMT R23, R3, 0x7610, R23 ;  /* 0x0000761003177816 */ /* 0x001fc60000000017 */
[----:B------:R-:W-:Y:S01]  /*74c0*/  STG.E.U16 desc[UR16][R66.64+0x2], R33 ;  /* 0x0000022142007986 */ /* 0x000fe2000c101510 */
[----:B-1----:R-:W-:-:S03]  /*74d0*/  PRMT R11, R22, 0x7632, R11 ;  /* 0x00007632160b7816 */ /* 0x002fc6000000000b */
[----:B------:R-:W-:Y:S01]  /*74e0*/  STG.E.U16 desc[UR16][R66.64+0x4], R24 ;  /* 0x0000041842007986 */ /* 0x000fe2000c101510 */
[----:B------:R-:W-:-:S03]  /*74f0*/  PRMT R15, R3, 0x7632, R15 ;  /* 0x00007632030f7816 */ /* 0x000fc6000000000f */
[----:B------:R0:W-:Y:S01]  /*7500*/  STG.E.U16 desc[UR16][R68.64], R7 ;  /* 0x0000000744007986 */ /* 0x0001e2000c101510 */
[----:B---3--:R-:W-:-:S03]  /*7510*/  F2FP.F16.F32.PACK_AB R3, R103, R125 ;  /* 0x0000007d6703723e */ /* 0x008fc600000000ff */
[----:B------:R-:W3:Y:S01]  /*7520*/  LDL.LU R103, [R1+0xd8] ;  /* 0x0000d80001677983 */ /* 0x000ee20000300800 */
[----:B------:R-:W-:-:S03]  /*7530*/  PRMT R36, R3, 0x7610, R36 ;  /* 0x0000761003247816 */ /* 0x000fc60000000024 */
[----:B------:R-:W3:Y:S01]  /*7540*/  LDL.LU R125, [R1+0x148] ;  /* 0x00014800017d7983 */ /* 0x000ee20000300800 */
[----:B0-----:R-:W-:-:S03]  /*7550*/  PRMT R7, R21, 0x7632, R7 ;  /* 0x0000763215077816 */ /* 0x001fc60000000007 */
[----:B------:R0:W-:Y:S04]  /*7560*/  STG.E.U16 desc[UR16][R68.64+0x6], R11 ;  /* 0x0000060b44007986 */ /* 0x0001e8000c101510 */
[----:B------:R-:W-:Y:S04]  /*7570*/  STG.E.U16 desc[UR16][R68.64+0x2], R19 ;  /* 0x0000021344007986 */ /* 0x000fe8000c101510 */
[----:B------:R-:W-:Y:S01]  /*7580*/  STG.E.U16 desc[UR16][R68.64+0x4], R22 ;  /* 0x0000041644007986 */ /* 0x000fe2000c101510 */
[----:B0-----:R-:W-:-:S03]  /*7590*/  PRMT R11, R3, 0x7632, R11 ;  /* 0x00007632030b7816 */ /* 0x001fc6000000000b */
[----:B------:R0:W-:Y:S01]  /*75a0*/  STG.E.U16 desc[UR16][R70.64+0x6], R7 ;  /* 0x0000060746007986 */ /* 0x0001e2000c101510 */
[----:B----4-:R-:W-:-:S03]  /*75b0*/  F2FP.F16.F32.PACK_AB R3, R123, R104 ;  /* 0x000000687b03723e */ /* 0x010fc600000000ff */
[----:B------:R-:W4:Y:S01]  /*75c0*/  LDL.LU R123, [R1+0xd4] ;  /* 0x0000d400017b7983 */ /* 0x000f220000300800 */
[----:B------:R-:W-:-:S03]  /*75d0*/  PRMT R48, R3, 0x7610, R48 ;  /* 0x0000761003307816 */ /* 0x000fc60000000030 */
[----:B------:R-:W4:Y:S01]  /*75e0*/  LDL.LU R104, [R1+0x144] ;  /* 0x0001440001687983 */ /* 0x000f220000300800 */
[----:B0-----:R-:W-:Y:S02]  /*75f0*/  PRMT R7, R3, 0x7632, R7 ;  /* 0x0000763203077816 */ /* 0x001fe40000000007 */
[----:B--2---:R-:W-:Y:S02]  /*7600*/  F2FP.F16.F32.PACK_AB R3, R102, R124 ;  /* 0x0000007c6603723e */ /* 0x004fe400000000ff */
[----:B------:R-:W2:Y:S04]  /*7610*/  LDL.LU R102, [R1+0xd0] ;  /* 0x0000d00001667983 */ /* 0x000ea80000300800 */
[----:B------:R-:W2:Y:S01]  /*7620*/  LDL.LU R124, [R1+0x140] ;  /* 0x00014000017c7983 */ /* 0x000ea20000300800 */
[----:B------:R-:W-:-:S02]  /*7630*/  F2FP.F16.F32.PACK_AB R20, R113, R20 ;  /* 0x000000147114723e */ /* 0x000fc400000000ff */
[----:B------:R-:W-:Y:S01]  /*7640*/  F2FP.F16.F32.PACK_AB R18, R98, R18 ;  /* 0x000000126212723e */ /* 0x000fe200000000ff */
        /* <DEDUP_REMOVED lines=11> */
[----:B---3--:R-:W-:-:S03]  /*7700*/  F2FP.F16.F32.PACK_AB R3, R103, R125 ;  /* 0x0000007d6703723e */ /* 0x008fc600000000ff */
[----:B------:R-:W3:Y:S01]  /*7710*/  LDL.LU R103, [R1+0xcc] ;  /* 0x0000cc0001677983 */ /* 0x000ee20000300800 */
[----:B------:R-:W-:-:S03]  /*7720*/  PRMT R46, R3, 0x7610, R46 ;  /* 0x00007610032e7816 */ /* 0x000fc6000000002e */
[----:B------:R-:W3:Y:S04]  /*7730*/  LDL.LU R125, [R1+0x138] ;  /* 0x00013800017d7983 */ /* 0x000ee80000300800 */
[----:B------:R0:W-:Y:S04]  /*7740*/  STG.E.U16 desc[UR16][R96.64+0x2], R7 ;  /* 0x0000020760007986 */ /* 0x0001e8000c101510 */
[----:B------:R-:W-:Y:S04]  /*7750*/  STG.E.U16 desc[UR16][R96.64], R48 ;  /* 0x0000003060007986 */ /* 0x000fe8000c101510 */
[----:B------:R-:W-:Y:S01]  /*7760*/  STG.E.U16 desc[UR16][R96.64+0x4], R18 ;  /* 0x0000041260007986 */ /* 0x000fe2000c101510 */
[----:B0-----:R-:W-:-:S03]  /*7770*/  PRMT R7, R3, 0x7632, R7 ;  /* 0x0000763203077816 */ /* 0x001fc60000000007 */
[----:B------:R-:W-:Y:S01]  /*7780*/  STG.E.U16 desc[UR16][R96.64+0x6], R15 ;  /* 0x0000060f60007986 */ /* 0x000fe2000c101510 */
[----:B----4-:R-:W-:-:S03]  /*7790*/  F2FP.F16.F32.PACK_AB R3, R123, R104 ;  /* 0x000000687b03723e */ /* 0x010fc600000000ff */
[----:B------:R-:W4:Y:S01]  /*77a0*/  LDL.LU R123, [R1+0xc8] ;  /* 0x0000c800017b7983 */ /* 0x000f220000300800 */
[----:B------:R-:W-:-:S03]  /*77b0*/  PRMT R45, R3, 0x7610, R45 ;  /* 0x00007610032d7816 */ /* 0x000fc6000000002d */
[----:B------:R-:W4:Y:S04]  /*77c0*/  LDL.LU R104, [R1+0x130] ;  /* 0x0001300001687983 */ /* 0x000f280000300800 */
[----:B------:R0:W-:Y:S02]  /*77d0*/  STG.E.U16 desc[UR16][R94.64+0x2], R11 ;  /* 0x0000020b5e007986 */ /* 0x0001e4000c101510 */
[----:B0-----:R-:W-:Y:S02]  /*77e0*/  PRMT R11, R3, 0x7632, R11 ;  /* 0x00007632030b7816 */ /* 0x001fe4000000000b */
[----:B--2---:R-:W-:Y:S02]  /*77f0*/  F2FP.F16.F32.PACK_AB R3, R102, R124 ;  /* 0x0000007c6603723e */ /* 0x004fe400000000ff */
[----:B------:R-:W2:Y:S04]  /*7800*/  LDL.LU R102, [R1+0xc4] ;  /* 0x0000c40001667983 */ /* 0x000ea80000300800 */
[----:B------:R-:W2:Y:S01]  /*7810*/  LDL.LU R124, [R1+0x12c] ;  /* 0x00012c00017c7983 */ /* 0x000ea20000300800 */
[----:B------:R-:W-:-:S02]  /*7820*/  F2FP.F16.F32.PACK_AB R17, R99, R17 ;  /* 0x000000116311723e */ /* 0x000fc400000000ff */
[----:B------:R-:W-:Y:S02]  /*7830*/  F2FP.F16.F32.PACK_AB R16, R100, R16 ;  /* 0x000000106410723e */ /* 0x000fe400000000ff */
[----:B------:R-:W-:Y:S01]  /*7840*/  PRMT R19, R17, 0x7632, R19 ;  /* 0x0000763211137816 */ /* 0x000fe20000000013 */
[----:B------:R-:W-:Y:S01]  /*7850*/  STG.E.U16 desc[UR16][R94.64], R47 ;  /* 0x0000002f5e007986 */ /* 0x000fe2000c101510 */
[----:B------:R-:W-:Y:S02]  /*7860*/  PRMT R15, R16, 0x7632, R15 ;  /* 0x00007632100f7816 */ /* 0x000fe4000000000f */
[----:B------:R-:W-:Y:S01]  /*7870*/  F2FP.F16.F32.PACK_AB R14, R106, R14 ;  /* 0x0000000e6a0e723e */ /* 0x000fe200000000ff */
        /* <DEDUP_REMOVED lines=36> */
[----:B------:R1:W-:Y:S01]  /*7ac0*/  STG.E.U16 desc[UR16][R86.64+0x2], R11 ;  /* 0x0000020b56007986 */ /* 0x0003e2000c101510 */
[----:B------:R-:W-:-:S03]  /*7ad0*/  F2FP.F16.F32.PACK_AB R9, R115, R9 ;  /* 0x000000097309723e */ /* 0x000fc600000000ff */
[----:B------:R-:W-:Y:S01]  /*7ae0*/  STG.E.U16 desc[UR16][R86.64], R43 ;  /* 0x0000002b56007986 */ /* 0x000fe2000c101510 */
[----:B0-----:R-:W-:-:S03]  /*7af0*/  PRMT R13, R10, 0x7632, R13 ;  /* 0x000076320a0d7816 */ /* 0x001fc6000000000d */
[----:B------:R0:W-:Y:S01]  /*7b00*/  STG.E.U16 desc[UR16][R86.64+0x4], R12 ;  /* 0x0000040c56007986 */ /* 0x0001e2000c101510 */
[----:B-1----:R-:W-:-:S03]  /*7b10*/  PRMT R11, R3, 0x7632, R11 ;  /* 0x00007632030b7816 */ /* 0x002fc6000000000b */
[----:B------:R-:W-:Y:S01]  /*7b20*/  STG.E.U16 desc[UR16][R86.64+0x6], R14 ;  /* 0x0000060e56007986 */ /* 0x000fe2000c101510 */
[----:B---3--:R-:W-:-:S03]  /*7b30*/  F2FP.F16.F32.PACK_AB R3, R103, R125 ;  /* 0x0000007d6703723e */ /* 0x008fc600000000ff */
[----:B------:R1:W-:Y:S01]  /*7b40*/  STG.E.U16 desc[UR16][R84.64+0x2], R7 ;  /* 0x0000020754007986 */ /* 0x0003e2000c101510 */
[----:B------:R-:W-:-:S03]  /*7b50*/  PRMT R40, R3, 0x7610, R40 ;  /* 0x0000761003287816 */ /* 0x000fc60000000028 */
[----:B------:R-:W-:Y:S01]  /*7b60*/  STG.E.U16 desc[UR16][R84.64], R42 ;  /* 0x0000002a54007986 */ /* 0x000fe2000c101510 */
[----:B0-----:R-:W-:-:S03]  /*7b70*/  PRMT R12, R9, 0x7632, R12 ;  /* 0x00007632090c7816 */ /* 0x001fc6000000000c */
[----:B------:R-:W-:Y:S01]  /*7b80*/  STG.E.U16 desc[UR16][R84.64+0x4], R10 ;  /* 0x0000040a54007986 */ /* 0x000fe2000c101510 */
[----:B-1----:R-:W-:-:S03]  /*7b90*/  PRMT R7, R3, 0x7632, R7 ;  /* 0x0000763203077816 */ /* 0x002fc60000000007 */
[----:B------:R-:W-:Y:S04]  /*7ba0*/  STG.E.U16 desc[UR16][R84.64+0x6], R13 ;  /* 0x0000060d54007986 */ /* 0x000fe8000c101510 */
[----:B------:R-:W3:Y:S04]  /*7bb0*/  LDL.LU R103, [R1+0x3c] ;  /* 0x00003c0001677983 */ /* 0x000ee80000300800 */
[----:B------:R-:W3:Y:S01]  /*7bc0*/  LDL.LU R125, [R1+0x118] ;  /* 0x00011800017d7983 */ /* 0x000ee20000300800 */
[----:B----4-:R-:W-:-:S03]  /*7bd0*/  F2FP.F16.F32.PACK_AB R3, R123, R104 ;  /* 0x000000687b03723e */ /* 0x010fc600000000ff */
[----:B------:R0:W-:Y:S01]  /*7be0*/  STG.E.U16 desc[UR16][R82.64+0x4], R9 ;  /* 0x0000040952007986 */ /* 0x0001e2000c101510 */
[----:B------:R-:W-:-:S03]  /*7bf0*/  PRMT R39, R3, 0x7610, R39 ;  /* 0x0000761003277816 */ /* 0x000fc60000000027 */
[----:B------:R-:W4:Y:S04]  /*7c00*/  LDL.LU R123, [R1+0x30] ;  /* 0x00003000017b7983 */ /* 0x000f280000300800 */
[----:B------:R-:W4:Y:S01]  /*7c10*/  LDL.LU R104, [R1+0x114] ;  /* 0x0001140001687983 */ /* 0x000f220000300800 */
[----:B0-----:R-:W-:Y:S02]  /*7c20*/  PRMT R9, R3, 0x7632, R9 ;  /* 0x0000763203097816 */ /* 0x001fe40000000009 */
[----:B--2---:R-:W-:Y:S02]  /*7c30*/  F2FP.F16.F32.PACK_AB R3, R102, R124 ;  /* 0x0000007c6603723e */ /* 0x004fe400000000ff */
[----:B------:R-:W2:Y:S01]  /*7c40*/  LDL.LU R124, [R1+0x110] ;  /* 0x00011000017c7983 */ /* 0x000ea20000300800 */
[----:B------:R-:W-:-:S02]  /*7c50*/  F2FP.F16.F32.PACK_AB R8, R116, R8 ;  /* 0x000000087408723e */ /* 0x000fc400000000ff */
[----:B------:R-:W-:Y:S01]  /*7c60*/  F2FP.F16.F32.PACK_AB R6, R117, R6 ;  /* 0x000000067506723e */ /* 0x000fe200000000ff */
[----:B------:R-:W-:Y:S01]  /*7c70*/  STG.E.U16 desc[UR16][R82.64], R41 ;  /* 0x0000002952007986 */ /* 0x000fe2000c101510 */
[----:B------:R-:W-:-:S03]  /*7c80*/  PRMT R10, R8, 0x7632, R10 ;  /* 0x00007632080a7816 */ /* 0x000fc6000000000a */
[----:B------:R0:W-:Y:S01]  /*7c90*/  STG.E.U16 desc[UR16][R82.64+0x2], R11 ;  /* 0x0000020b52007986 */ /* 0x0001e2000c101510 */
[----:B------:R-:W-:-:S03]  /*7ca0*/  F2FP.F16.F32.PACK_AB R5, R118, R5 ;  /* 0x000000057605723e */ /* 0x000fc600000000ff */
[----:B------:R-:W-:Y:S01]  /*7cb0*/  STG.E.U16 desc[UR16][R82.64+0x6], R12 ;  /* 0x0000060c52007986 */ /* 0x000fe2000c101510 */
[----:B------:R-:W-:-:S03]  /*7cc0*/  F2FP.F16.F32.PACK_AB R2, R120, R2 ;  /* 0x000000027802723e */ /* 0x000fc600000000ff */
[----:B------:R1:W-:Y:S01]  /*7cd0*/  STG.E.U16 desc[UR16][R80.64+0x2], R7 ;  /* 0x0000020750007986 */ /* 0x0003e2000c101510 */
[----:B0-----:R-:W-:-:S03]  /*7ce0*/  PRMT R11, R6, 0x7632, R11 ;  /* 0x00007632060b7816 */ /* 0x001fc6000000000b */
[----:B------:R-:W-:Y:S01]  /*7cf0*/  STG.E.U16 desc[UR16][R80.64], R40 ;  /* 0x0000002850007986 */ /* 0x000fe2000c101510 */
[----:B------:R-:W-:-:S03]  /*7d00*/  PRMT R38, R3, 0x7610, R38 ;  /* 0x0000761003267816 */ /* 0x000fc60000000026 */
[----:B------:R0:W-:Y:S01]  /*7d10*/  STG.E.U16 desc[UR16][R80.64+0x4], R8 ;  /* 0x0000040850007986 */ /* 0x0001e2000c101510 */
[----:B-1----:R-:W-:-:S03]  /*7d20*/  PRMT R7, R3, 0x7632, R7 ;  /* 0x0000763203077816 */ /* 0x002fc60000000007 */
[----:B------:R-:W-:Y:S04]  /*7d30*/  STG.E.U16 desc[UR16][R80.64+0x6], R10 ;  /* 0x0000060a50007986 */ /* 0x000fe8000c101510 */
[----:B------:R-:W-:Y:S04]  /*7d40*/  STG.E.U16 desc[UR16][R78.64], R39 ;  /* 0x000000274e007986 */ /* 0x000fe8000c101510 */
[----:B------:R-:W-:Y:S01]  /*7d50*/  STG.E.U16 desc[UR16][R78.64+0x2], R9 ;  /* 0x000002094e007986 */ /* 0x000fe2000c101510 */
[----:B0-----:R-:W-:-:S03]  /*7d60*/  PRMT R8, R5, 0x7632, R8 ;  /* 0x0000763205087816 */ /* 0x001fc60000000008 */
[----:B------:R-:W-:Y:S04]  /*7d70*/  STG.E.U16 desc[UR16][R78.64+0x4], R6 ;  /* 0x000004064e007986 */ /* 0x000fe8000c101510 */
[----:B------:R-:W-:Y:S04]  /*7d80*/  STG.E.U16 desc[UR16][R78.64+0x6], R11 ;  /* 0x0000060b4e007986 */ /* 0x000fe8000c101510 */
[----:B------:R0:W-:Y:S04]  /*7d90*/  STG.E.U16 desc[UR16][R76.64+0x2], R7 ;  /* 0x000002074c007986 */ /* 0x0001e8000c101510 */
[----:B------:R1:W-:Y:S01]  /*7da0*/  STG.E.U16 desc[UR16][R76.64+0x4], R5 ;  /* 0x000004054c007986 */ /* 0x0003e2000c101510 */
[----:B---3--:R-:W-:-:S03]  /*7db0*/  F2FP.F16.F32.PACK_AB R3, R103, R125 ;  /* 0x0000007d6703723e */ /* 0x008fc600000000ff */
[----:B------:R-:W3:Y:S01]  /*7dc0*/  LDL.LU R125, [R1+0x28] ;  /* 0x00002800017d7983 */ /* 0x000ee20000300800 */
[C---:B0-----:R-:W-:Y:S02]  /*7dd0*/  PRMT R7, R2.reuse, 0x7632, R7 ;  /* 0x0000763202077816 */ /* 0x041fe40000000007 */
[----:B-1----:R-:W-:Y:S02]  /*7de0*/  PRMT R5, R2, 0x7610, R5 ;  /* 0x0000761002057816 */ /* 0x002fe40000000005 */
[----:B--2---:R-:W-:Y:S02]  /*7df0*/  F2FP.F16.F32.PACK_AB R2, R59, R124 ;  /* 0x0000007c3b02723e */ /* 0x004fe400000000ff */
[----:B------:R-:W3:Y:S01]  /*7e00*/  LDL.LU R59, [R1+0x1b8] ;  /* 0x0001b800013b7983 */ /* 0x000ee20000300800 */
[----:B------:R-:W-:Y:S02]  /*7e10*/  F2FP.F16.F32.PACK_AB R4, R119, R4 ;  /* 0x000000047704723e */ /* 0x000fe400000000ff */
[----:B------:R-:W-:-:S02]  /*7e20*/  PRMT R6, R3, 0x7632, R6 ;  /* 0x0000763203067816 */ /* 0x000fc40000000006 */
[----:B------:R-:W-:Y:S01]  /*7e30*/  F2FP.F16.F32.PACK_AB R0, R121, R0 ;  /* 0x000000007900723e */ /* 0x000fe200000000ff */
[----:B------:R-:W-:Y:S01]  /*7e40*/  STG.E.U16 desc[UR16][R76.64], R38 ;  /* 0x000000264c007986 */ /* 0x000fe2000c101510 */
[----:B------:R-:W-:-:S03]  /*7e50*/  PRMT R9, R4, 0x7632, R9 ;  /* 0x0000763204097816 */ /* 0x000fc60000000009 */
[----:B------:R-:W-:Y:S04]  /*7e60*/  STG.E.U16 desc[UR16][R76.64+0x6], R8 ;  /* 0x000006084c007986 */ /* 0x000fe8000c101510 */
[----:B------:R0:W-:Y:S04]  /*7e70*/  STG.E.U16 desc[UR16][R60.64+0x2], R6 ;  /* 0x000002063c007986 */ /* 0x0001e8000c101510 */
[----:B------:R1:W-:Y:S01]  /*7e80*/  STG.E.U16 desc[UR16][R60.64+0x4], R4 ;  /* 0x000004043c007986 */ /* 0x0003e2000c101510 */
[C---:B0-----:R-:W-:Y:S02]  /*7e90*/  PRMT R6, R0.reuse, 0x7632, R6 ;  /* 0x0000763200067816 */ /* 0x041fe40000000006 */
[----:B-1----:R-:W-:-:S02]  /*7ea0*/  PRMT R4, R0, 0x7610, R4 ;  /* 0x0000761000047816 */ /* 0x002fc40000000004 */
[----:B------:R-:W-:Y:S01]  /*7eb0*/  PRMT R30, R3, 0x7610, R30 ;  /* 0x00007610031e7816 */ /* 0x000fe2000000001e */
[----:B------:R-:W-:Y:S01]  /*7ec0*/  UIADD3 UR10, UP0, UR10, 0x25, URZ ;  /* 0x000000250a0a7890 */ /* 0x000fe2000ff1e03f */
[----:B----4-:R-:W-:Y:S02]  /*7ed0*/  F2FP.F16.F32.PACK_AB R3, R123, R104 ;  /* 0x000000687b03723e */ /* 0x010fe400000000ff */
[----:B---3--:R-:W-:Y:S02]  /*7ee0*/  F2FP.F16.F32.PACK_AB R0, R125, R59 ;  /* 0x0000003b7d00723e */ /* 0x008fe400000000ff */
[----:B------:R1:W5:Y:S01]  /*7ef0*/  LDL.LU R59, [R1+0x1b4] ;  /* 0x0001b400013b7983 */ /* 0x0003620000300800 */
[----:B------:R-:W-:Y:S01]  /*7f00*/  F2FP.F16.F32.PACK_AB R105, R122, R105 ;  /* 0x000000697a69723e */ /* 0x000fe200000000ff */
[----:B------:R-:W-:Y:S01]  /*7f10*/  UIADD3.X UR5, URZ, UR5, URZ, UP0, !UPT ;  /* 0x000000053f057290 */ /* 0x000fe200087fe43f */
[----:B------:R-:W-:Y:S01]  /*7f20*/  PRMT R17, R3, 0x7632, R17 ;  /* 0x0000763203117816 */ /* 0x000fe20000000011 */
[----:B------:R-:W-:Y:S01]  /*7f30*/  STG.E.U16 desc[UR16][R60.64], R30 ;  /* 0x0000001e3c007986 */ /* 0x000fe2000c101510 */
[----:B------:R-:W-:Y:S01]  /*7f40*/  PRMT R31, R2, 0x7632, R31 ;  /* 0x00007632021f7816 */ /* 0x000fe2000000001f */
[----:B------:R-:W-:-:S02]  /*7f50*/  UISETP.GE.U32.AND UP0, UPT, UR10, UR20, UPT ;  /* 0x000000140a00728c */ /* 0x000fc4000bf06070 */
[----:B------:R-:W-:Y:S01]  /*7f60*/  STG.E.U16 desc[UR16][R60.64+0x6], R9 ;  /* 0x000006093c007986 */ /* 0x000fe2000c101510 */
[----:B------:R-:W-:-:S03]  /*7f70*/  PRMT R37, R0, 0x7632, R37 ;  /* 0x0000763200257816 */ /* 0x000fc60000000025 */
[----:B------:R0:W-:Y:S01]  /*7f80*/  STG.E.U16 desc[UR16][R34.64], R3 ;  /* 0x0000000322007986 */ /* 0x0001e2000c101510 */
[----:B------:R-:W-:-:S03]  /*7f90*/  UISETP.GE.AND.EX UP0, UPT, UR5, UR11, UPT, UP0 ;  /* 0x0000000b0500728c */ /* 0x000fc6000bf06300 */
        /* <DEDUP_REMOVED lines=12> */
[----:B------:R-:W-:Y:S01]  /*8060*/  PLOP3.LUT P0, PT, PT, PT, UP0, 0x80, 0x0 ;  /* 0x000000000000781c */ /* 0x000fe20003f0f008 */
[----:B------:R-:W-:-:S12]  /*8070*/  ULOP3.LUT UR4, UR4, 0x1, URZ, 0x3c, !UPT ;  /* 0x0000000104047892 */ /* 0x000fd8000f8e3c3f */
[----:B-1----:R-:W-:Y:S05]  /*8080*/  @!P0 BRA `(.L_x_3800) ;  /* 0xffffff8000548947 */ /* 0x002fea000383ffff */
[----:B------:R-:W-:Y:S05]  /*8090*/  EXIT ;  /* 0x000000000000794d */ /* 0x000fea0003800000 */
.L_x_3801:
        /* <DEDUP_REMOVED lines=14> */
.L_x_3969:


//--------------------- .text._ZN13group_norm_v214gn_cuda_kernelI6__halfLi480ELi3ELi16ELi120ELi256ELb1ELi2ELi960ELi960ELi4ELb1ELi2ELb0ELb0ENS_16CompileConditionILi900EEEEEvPT_PKS4_S7_S7_flPfS8_Pj --------------------------
	.section	.text._ZN13group_norm_v214gn_cuda_kernelI6__halfLi480ELi3ELi16ELi120ELi256ELb1ELi2ELi960ELi960ELi4ELb1ELi2ELb0ELb0ENS_16CompileConditionILi900EEEEEvPT_PKS4_S7_S7_flPfS8_Pj,"ax",@progbits
	.align	128
        .global         _ZN13group_norm_v214gn_cuda_kernelI6__halfLi480ELi3ELi16ELi120ELi256ELb1ELi2ELi960ELi960ELi4ELb1ELi2ELb0ELb0ENS_16CompileConditionILi900EEEEEvPT_PKS4_S7_S7_flPfS8_Pj
        .type           _ZN13group_norm_v214gn_cuda_kernelI6__halfLi480ELi3ELi16ELi120ELi256ELb1ELi2ELi960ELi960ELi4ELb1ELi2ELb0ELb0ENS_16CompileConditionILi900EEEEEvPT_PKS4_S7_S7_flPfS8_Pj,@function
        .size           _ZN13group_norm_v214gn_cuda_kernelI6__halfLi480ELi3ELi16ELi120ELi256ELb1ELi2ELi960ELi960ELi4ELb1ELi2ELb0ELb0ENS_16CompileConditionILi900EEEEEvPT_PKS4_S7_S7_flPfS8_Pj,(.L_x_3970 - _ZN13group_norm_v214gn_cuda_kernelI6__halfLi480ELi3ELi16ELi120ELi256ELb1ELi2ELi960ELi960ELi4ELb1ELi2ELb0ELb0ENS_16CompileConditionILi900EEEEEvPT_PKS4_S7_S7_flPfS8_Pj)
        .other          _ZN13group_norm_v214gn_cuda_kernelI6__halfLi480ELi3ELi16ELi120ELi256ELb1ELi2ELi960ELi960ELi4ELb1ELi2ELb0ELb0ENS_16CompileConditionILi900EEEEEvPT_PKS4_S7_S7_flPfS8_Pj,@"STO_CUDA_ENTRY STV_DEFAULT"
_ZN13group_norm_v214gn_cuda_kernelI6__halfLi480ELi3ELi16ELi120ELi256ELb1ELi2ELi960ELi960ELi4ELb1ELi2ELb0ELb0ENS_16CompileConditionILi900EEEEEvPT_PKS4_S7_S7_flPfS8_Pj:
.text._ZN13group_norm_v214gn_cuda_kernelI6__halfLi480ELi3ELi16ELi120ELi256ELb1ELi2ELi960ELi960ELi4ELb1ELi2ELb0ELb0ENS_16CompileConditionILi900EEEEEvPT_PKS4_S7_S7_flPfS8_Pj:
        /* <DEDUP_REMOVED lines=11> */
[----:B------:R-:W-:Y:S01]  /*00b0*/  UMOV UR4, 0x400 ;  /* 0x0000040000047882 */ /* 0x000fe20000000000 */
[----:B------:R-:W-:-:S03]  /*00c0*/  ULDC.64 UR8, c[0x0][0x228] ;  /* 0x00008a0000087ab9 */ /* 0x000fc60000000a00 */
[----:B------:R-:W-:Y:S01]  /*00d0*/  IMAD R8, R16, 0x3c0, RZ ;  /* 0x000003c010087824 */ /* 0x000fe200078e02ff */
[----:B-1----:R-:W-:Y:S01]  /*00e0*/  ULEA UR6, UR5, UR4, 0x18 ;  /* 0x0000000405067291 */ /* 0x002fe2000f8ec03f */
[----:B0-----:R-:W-:Y:S01]  /*00f0*/  IMAD.WIDE.U32 R4, R3, -0x77777777, RZ ;  /* 0x8888888903047825 */ /* 0x001fe200078e00ff */
[----:B------:R-:W-:-:S04]  /*0100*/  SHF.L.U32 R4, R2, 0x3, RZ ;  /* 0x0000000302047819 */ /* 0x000fc800000006ff */
[----:B------:R-:W-:Y:S02]  /*0110*/  SHF.R.U32.HI R0, RZ, 0x7, R5 ;  /* 0x00000007ff007819 */ /* 0x000fe40000011605 */
[----:B------:R-:W-:-:S03]  /*0120*/  LOP3.LUT R7, R4, 0x8, RZ, 0xc0, !PT ;  /* 0x0000000804077812 */ /* 0x000fc600078ec0ff */
[----:B------:R-:W-:Y:S01]  /*0130*/  IMAD R27, R0, -0xf0, R3 ;  /* 0xffffff10001b7824 */ /* 0x000fe200078e0203 */
[-C--:B------:R-:W-:Y:S02]  /*0140*/  LEA.HI R9, R3, R7.reuse, RZ, 0x1f ;  /* 0x0000000703097211 */ /* 0x080fe400078ff8ff */
[----:B------:R-:W-:Y:S01]  /*0150*/  IADD3 R6, RZ, -R7, RZ ;  /* 0x80000007ff067210 */ /* 0x000fe20007ffe0ff */
[----:B------:R-:W-:Y:S01]  /*0160*/  IMAD R16, R16, 0xf0, R27 ;  /* 0x000000f010107824 */ /* 0x000fe200078e021b */
[----:B------:R-:W-:Y:S01]  /*0170*/  LEA R4, R27, R8, 0x2 ;  /* 0x000000081b047211 */ /* 0x000fe200078e10ff */
[----:B------:R-:W-:Y:S01]  /*0180*/  IMAD R8, R9, 0x78, -R8 ;  /* 0x0000007809087824 */ /* 0x000fe200078e0a08 */
[----:B------:R-:W-:Y:S01]  /*0190*/  MOV R7, UR6 ;  /* 0x0000000600077c02 */ /* 0x000fe20008000f00 */
[----:B------:R-:W-:Y:S01]  /*01a0*/  ULDC.64 UR6, c[0x0][0x220] ;  /* 0x0000880000067ab9 */ /* 0x000fe20000000a00 */
[----:B------:R-:W-:Y:S01]  /*01b0*/  SHF.L.U32 R16, R16, 0x2, RZ ;  /* 0x0000000210107819 */ /* 0x000fe200000006ff */
[----:B------:R-:W-:Y:S01]  /*01c0*/  IMAD.WIDE.U32 R4, R4, -0x77777777, RZ ;  /* 0x8888888904047825 */ /* 0x000fe200078e00ff */
[----:B------:R-:W-:-:S02]  /*01d0*/  MOV R4, R6 ;  /* 0x0000000600047202 */ /* 0x000fc40000000f00 */
[C---:B------:R-:W-:Y:S01]  /*01e0*/  LOP3.LUT R25, R8.reuse, 0x4, RZ, 0xfc, !PT ;  /* 0x0000000408197812 */ /* 0x040fe200078efcff */
[----:B------:R-:W-:Y:S01]  /*01f0*/  IMAD R27, R27, 0x18, R7 ;  /* 0x000000181b1b7824 */ /* 0x000fe200078e0207 */
[----:B------:R-:W-:Y:S02]  /*0200*/  LEA.HI R9, R5, R4, RZ, 0x1a ;  /* 0x0000000405097211 */ /* 0x000fe400078fd0ff */
        /* <DEDUP_REMOVED lines=30> */
[----:B------:R-:W-:Y:S01]  /*03f0*/  IMAD R26, R26, 0x18, R7 ;  /* 0x000000181a1a7824 */ /* 0x000fe200078e0207 */
        /* <DEDUP_REMOVED lines=54> */
[----:B------:R-:W-:-:S02]  /*0760*/  IMAD R5, R5, 0x18, R7 ;  /* 0x0000001805057824 */ /* 0x000fc400078e0207 */
[--C-:B------:R-:W-:Y:S02]  /*0770*/  IMAD R6, R6, 0x18, R7.reuse ;  /* 0x0000001806067824 */ /* 0x100fe400078e0207 */
[----:B------:R-:W-:Y:S01]  /*0780*/  IMAD R7, R8, 0x18, R7 ;  /* 0x0000001808077824 */ /* 0x000fe200078e0207 */
[----:B------:R-:W-:-:S04]  /*0790*/  SHF.L.U32 R8, R3, 0x3, RZ ;  /* 0x0000000303087819 */ /* 0x000fc800000006ff */
        /* <DEDUP_REMOVED lines=37> */
[----:B------:R0:W-:Y:S01]  /*09f0*/  STL [R1+0x18], R14 ;  /* 0x0000180e01007387 */ /* 0x0001e20000100800 */
[C---:B------:R-:W-:Y:S02]  /*0a00*/  IADD3 R28, R8.reuse, R28, RZ ;  /* 0x0000001c081c7210 */ /* 0x040fe40007ffe0ff */
[C---:B------:R-:W-:Y:S01]  /*0a10*/  IADD3 R4, R8.reuse, R4, RZ ;  /* 0x0000000408047210 */ /* 0x040fe20007ffe0ff */
[----:B------:R-:W-:Y:S01]  /*0a20*/  STL [R1+0x14], R13 ;  /* 0x0000140d01007387 */ /* 0x000fe20000100800 */
[C---:B------:R-:W-:Y:S02]  /*0a30*/  IADD3 R5, R8.reuse, R5, RZ ;  /* 0x0000000508057210 */ /* 0x040fe40007ffe0ff */
[C---:B------:R-:W-:Y:S01]  /*0a40*/  IADD3 R6, R8.reuse, R6, RZ ;  /* 0x0000000608067210 */ /* 0x040fe20007ffe0ff */
[----:B------:R1:W-:Y:S01]  /*0a50*/  STL [R1+0x10], R12 ;  /* 0x0000100c01007387 */ /* 0x0003e20000100800 */
[----:B------:R-:W-:-:S02]  /*0a60*/  IADD3 R7, R8, R7, RZ ;  /* 0x0000000708077210 */ /* 0x000fc40007ffe0ff */
[----:B0-----:R-:W-:Y:S01]  /*0a70*/  SHF.L.U32 R14, R16, 0x1, RZ ;  /* 0x00000001100e7819 */ /* 0x001fe200000006ff */
[----:B------:R-:W-:Y:S01]  /*0a80*/  UIADD3 UR4, UR4, 0x1680, URZ ;  /* 0x0000168004047890 */ /* 0x000fe2000fffe03f */
[----:B------:R-:W-:Y:S01]  /*0a90*/  SHF.R.U32.HI R8, RZ, 0x1f, R16 ;  /* 0x0000001fff087819 */ /* 0x000fe20000011610 */
[----:B------:R0:W-:Y:S01]  /*0aa0*/  STL [R1+0xc], R11 ;  /* 0x00000c0b01007387 */ /* 0x0001e20000100800 */
[C---:B-1----:R-:W-:Y:S01]  /*0ab0*/  IADD3 R12, P0, R14.reuse, UR6, RZ ;  /* 0x000000060e0c7c10 */ /* 0x042fe2000ff1e0ff */
[----:B------:R-:W-:Y:S01]  /*0ac0*/  ULEA UR5, UR5, UR4, 0x18 ;  /* 0x0000000405057291 */ /* 0x000fe2000f8ec03f */
[----:B------:R-:W-:Y:S01]  /*0ad0*/  IADD3 R14, P1, R14, UR8, RZ ;  /* 0x000000080e0e7c10 */ /* 0x000fe2000ff3e0ff */
[----:B------:R1:W-:Y:S01]  /*0ae0*/  STL [R1+0x8], R10 ;  /* 0x0000080a01007387 */ /* 0x0003e20000100800 */
[C---:B------:R-:W-:Y:S01]  /*0af0*/  IADD3.X R13, R8.reuse, UR7, RZ, P0, !PT ;  /* 0x00000007080d7c10 */ /* 0x040fe200087fe4ff */
[----:B------:R-:W-:Y:S01]  /*0b00*/  ULDC.64 UR6, c[0x0][0x208] ;  /* 0x0000820000067ab9 */ /* 0x000fe20000000a00 */
[----:B------:R-:W-:-:S04]  /*0b10*/  IADD3.X R15, R8, UR9, RZ, P1, !PT ;  /* 0x00000009080f7c10 */ /* 0x000fc80008ffe4ff */
[----:B------:R-:W5:Y:S04]  /*0b20*/  LDG.E.64.CONSTANT R12, desc[UR6][R12.64] ;  /* 0x000000060c0c7981 */ /* 0x000f68000c1e9b00 */
[----:B------:R-:W5:Y:S01]  /*0b30*/  LDG.E.64.CONSTANT R14, desc[UR6][R14.64] ;  /* 0x000000060e0e7981 */ /* 0x000f62000c1e9b00 */
[----:B0-----:R-:W-:Y:S01]  /*0b40*/  LEA R11, R0, R27, 0x3 ;  /* 0x0000001b000b7211 */ /* 0x001fe200078e18ff */
[----:B------:R-:W-:Y:S01]  /*0b50*/  UMOV UR4, URZ ;  /* 0x0000003f00047c82 */ /* 0x000fe20008000000 */
[----:B-1----:R-:W-:Y:S01]  /*0b60*/  LEA R10, R9, UR5, 0x3 ;  /* 0x00000005090a7c11 */ /* 0x002fe2000f8e18ff */
[----:B------:R-:W-:Y:S01]  /*0b70*/  HFMA2.MMA R9, -RZ, RZ, 0, 0 ;  /* 0x00000000ff097435 */ /* 0x000fe200000001ff */
[----:B------:R-:W-:Y:S01]  /*0b80*/  SHF.R.U32.HI R26, RZ, 0x1, R2 ;  /* 0x00000001ff1a7819 */ /* 0x000fe20000011602 */
[----:B------:R0:W-:Y:S03]  /*0b90*/  STL [R1+0x4], R11 ;  /* 0x0000040b01007387 */ /* 0x0001e60000100800 */
[----:B------:R-:W-:Y:S01]  /*0ba0*/  MOV R8, R26 ;  /* 0x0000001a00087202 */ /* 0x000fe20000000f00 */
[----:B------:R0:W-:Y:S06]  /*0bb0*/  STL [R1], R10 ;  /* 0x0000000a01007387 */ /* 0x0001ec0000100800 */
.L_x_3812:
[----:B------:R-:W0:Y:S01]  /*0bc0*/  S2R R24, SR_CTAID.X ;  /* 0x0000000000187919 */ /* 0x000e220000002500 */
[----:B------:R-:W-:Y:S01]  /*0bd0*/  ULDC.64 UR8, c[0x0][0x218] ;  /* 0x0000860000087ab9 */ /* 0x000fe20000000a00 */
[----:B------:R-:W2:Y:S01]  /*0be0*/  LDL R21, [R1+0x4] ;  /* 0x0000040001157983 */ /* 0x000ea20000100800 */
[----:B0-----:R-:W-:-:S04]  /*0bf0*/  SHF.L.U32 R10, R24, 0x1, RZ ;  /* 0x00000001180a7819 */ /* 0x001fc800000006ff */
[----:B------:R-:W-:-:S04]  /*0c00*/  LOP3.LUT R10, R10, 0xfe, RZ, 0xc0, !PT ;  /* 0x000000fe0a0a7812 */ /* 0x000fc800078ec0ff */
[----:B------:R-:W-:Y:S01]  /*0c10*/  IADD3 R0, R10, R0, RZ ;  /* 0x000000000a007210 */ /* 0x000fe20007ffe0ff */
[----:B------:R-:W-:-:S04]  /*0c20*/  IMAD R10, R9, 0x78000, RZ ;  /* 0x00078000090a7824 */ /* 0x000fc800078e02ff */
[----:B------:R-:W-:-:S05]  /*0c30*/  IMAD R0, R0, 0x780, RZ ;  /* 0x0000078000007824 */ /* 0x000fca00078e02ff */
[----:B------:R-:W-:-:S04]  /*0c40*/  IADD3 R16, P0, R0, R16, RZ ;  /* 0x0000001000107210 */ /* 0x000fc80007f1e0ff */
[----:B------:R-:W-:-:S03]  /*0c50*/  IADD3.X R17, RZ, RZ, RZ, P0, !PT ;  /* 0x000000ffff117210 */ /* 0x000fc600007fe4ff */
[----:B------:R-:W-:-:S05]  /*0c60*/  IMAD.WIDE.U32 R16, R8, 0x78000, R16 ;  /* 0x0007800008107825 */ /* 0x000fca00078e0010 */
[----:B------:R-:W-:Y:S02]  /*0c70*/  IADD3 R10, R17, R10, RZ ;  /* 0x0000000a110a7210 */ /* 0x000fe40007ffe0ff */
[----:B------:R-:W-:-:S04]  /*0c80*/  LEA R26, P0, R16, UR8, 0x1 ;  /* 0x00000008101a7c11 */ /* 0x000fc8000f8008ff */
[----:B------:R-:W-:-:S06]  /*0c90*/  LEA.HI.X R27, R16, UR9, R10, 0x1, P0 ;  /* 0x00000009101b7c11 */ /* 0x000fcc00080f0c0a */
[----:B------:R-:W3:Y:S01]  /*0ca0*/  LDG.E.64.CONSTANT R26, desc[UR6][R26.64] ;  /* 0x000000061a1a7981 */ /* 0x000ee2000c1e9b00 */
[----:B------:R-:W-:Y:S01]  /*0cb0*/  ISETP.GT.U32.AND P0, PT, R3, 0xf, PT ;  /* 0x0000000f0300780c */ /* 0x000fe20003f04070 */
[----:B------:R-:W-:Y:S01]  /*0cc0*/  BSSY B0, `(.L_x_3802) ;  /* 0x000007b000007945 */ /* 0x000fe20003800000 */
        /* <DEDUP_REMOVED lines=11> */
[----:B------:R-:W-:-:S05]  /*0d80*/  FFMA.FTZ R19, R27, R27, R20 ;  /* 0x0000001b1b137223 */ /* 0x000fca0000010014 */
[----:B--2---:R0:W-:Y:S02]  /*0d90*/  STS.64 [R21], R18 ;  /* 0x0000001215007388 */ /* 0x0041e40000000a00 */
        /* <DEDUP_REMOVED lines=109> */
.L_x_3803:
[----:B------:R-:W-:Y:S05]  /*1470*/  BSYNC B0 ;  /* 0x0000000000007941 */ /* 0x000fea0003800000 */
.L_x_3802:
[----:B------:R-:W0:Y:S01]  /*1480*/  SHFL.BFLY PT, R20, R18, 0x1, 0x1f ;  /* 0x0c201f0012147f89 */ /* 0x000e2200000e0000 */
[----:B------:R-:W-:Y:S01]  /*1490*/  LOP3.LUT P0, RZ, R3, 0xfffffff1, RZ, 0xc0, !PT ;  /* 0xfffffff103ff7812 */ /* 0x000fe2000780c0ff */
[----:B------:R-:W-:Y:S01]  /*14a0*/  BSSY B0, `(.L_x_3804) ;  /* 0x000000f000007945 */ /* 0x000fe20003800000 */
[----:B0-----:R-:W-:Y:S02]  /*14b0*/  FADD.FTZ R18, R20, R18 ;  /* 0x0000001214127221 */ /* 0x001fe40000010000 */
[----:B------:R-:W0:Y:S02]  /*14c0*/  SHFL.BFLY PT, R20, R19, 0x1, 0x1f ;  /* 0x0c201f0013147f89 */ /* 0x000e2400000e0000 */
[----:B0-----:R-:W-:-:S07]  /*14d0*/  FADD.FTZ R19, R20, R19 ;  /* 0x0000001314137221 */ /* 0x001fce0000010000 */
        /* <DEDUP_REMOVED lines=11> */
.L_x_3805:
[----:B------:R-:W-:Y:S05]  /*1590*/  BSYNC B0 ;  /* 0x0000000000007941 */ /* 0x000fea0003800000 */
.L_x_3804:
[----:B------:R-:W-:Y:S01]  /*15a0*/  BAR.SYNC.DEFER_BLOCKING 0x0 ;  /* 0x0000000000007b1d */ /* 0x000fe20000010000 */
[C---:B------:R-:W-:Y:S02]  /*15b0*/  ISETP.NE.AND P1, PT, R3.reuse, RZ, PT ;  /* 0x000000ff0300720c */ /* 0x040fe40003f25270 */
[----:B------:R-:W-:-:S11]  /*15c0*/  ISETP.GT.U32.AND P0, PT, R3, 0xff, PT ;  /* 0x000000ff0300780c */ /* 0x000fd60003f04070 */
        /* <DEDUP_REMOVED lines=10> */
.L_x_3807:
[----:B------:R-:W2:Y:S04]  /*1670*/  LD.E.STRONG.GPU R21, desc[UR6][R18.64] ;  /* 0x0000000612157980 */ /* 0x000ea8000c10f900 */
[----:B--2---:R-:W-:Y:S01]  /*1680*/  CCTL.IVALL ;  /* 0x00000000ff00798f */ /* 0x004fe20002000000 */
[----:B------:R-:W-:Y:S05]  /*1690*/  YIELD ;  /* 0x0000000000007946 */ /* 0x000fea0003800000 */
[----:B-----5:R-:W-:-:S04]  /*16a0*/  LOP3.LUT R21, R21, R20, RZ, 0x3c, !PT ;  /* 0x0000001415157212 */ /* 0x020fc800078e3cff */
[----:B------:R-:W-:-:S13]  /*16b0*/  ISETP.GT.AND P1, PT, R21, -0x1, PT ;  /* 0xffffffff1500780c */ /* 0x000fda0003f24270 */
[----:B------:R-:W-:Y:S05]  /*16c0*/  @P1 BRA `(.L_x_3807) ;  /* 0xfffffffc00e81947 */ /* 0x000fea000383ffff */
.L_x_3806:
        /* <DEDUP_REMOVED lines=12> */
[----:B------:R-:W-:-:S04]  /*1790*/  LOP3.LUT R19, R3, 0x1f, RZ, 0xc0, !PT ;  /* 0x0000001f03137812 */ /* 0x000fc800078ec0ff */
[----:B------:R-:W-:-:S04]  /*17a0*/  IADD3 R18, R18, R19, RZ ;  /* 0x0000001312127210 */ /* 0x000fc80007ffe0ff */
        /* <DEDUP_REMOVED lines=21> */
.L_x_3809:
[----:B------:R-:W-:Y:S05]  /*1900*/  BSYNC B0 ;  /* 0x0000000000007941 */ /* 0x000fea0003800000 */
.L_x_3808:
[----:B------:R-:W0:Y:S01]  /*1910*/  SHFL.BFLY PT, R20, R18, 0x10, 0x1f ;  /* 0x0e001f0012147f89 */ /* 0x000e2200000e0000 */
[----:B------:R-:W-:Y:S01]  /*1920*/  LOP3.LUT P0, RZ, R3, 0xffffff1f, RZ, 0xc0, !PT ;  /* 0xffffff1f03ff7812 */ /* 0x000fe2000780c0ff */
[----:B------:R-:W-:Y:S01]  /*1930*/  ULDC.64 UR8, c[0x0][0x240] ;  /* 0x0000900000087ab9 */ /* 0x000fe20000000a00 */
[----:B------:R-:W-:Y:S01]  /*1940*/  BSSY B0, `(.L_x_3810) ;  /* 0x000002d000007945 */ /* 0x000fe20003800000 */
[----:B------:R-:W1:Y:S01]  /*1950*/  S2R R21, SR_CTAID.X ;  /* 0x0000000000157919 */ /* 0x000e620000002500 */
[----:B------:R-:W-:Y:S01]  /*1960*/  ISETP.EQ.U32.AND P1, PT, RZ, UR8, PT ;  /* 0x00000008ff007c0c */ /* 0x000fe2000bf22070 */
        /* <DEDUP_REMOVED lines=25> */
[----:B------:R0:W-:Y:S01]  /*1b00*/  @!P0 STS.64 [R20+UR5], R18 ;  /* 0x0000001214008988 */ /* 0x0001e20008000a05 */
[----:B------:R-:W-:Y:S01]  /*1b10*/  BAR.SYNC.DEFER_BLOCKING 0x0 ;  /* 0x0000000000007b1d */ /* 0x000fe20000010000 */
[----:B-1----:R-:W-:-:S04]  /*1b20*/  LOP3.LUT P0, RZ, R21, 0x7f, RZ, 0xc0, !PT ;  /* 0x0000007f15ff7812 */ /* 0x002fc8000780c0ff */
[----:B------:R-:W-:-:S04]  /*1b30*/  ISETP.GT.U32.OR P0, PT, R3, 0x7, P0 ;  /* 0x000000070300780c */ /* 0x000fc80000704470 */
[----:B------:R-:W-:-:S13]  /*1b40*/  ISETP.EQ.OR.EX P0, PT, RZ, UR9, P0, P1 ;  /* 0x00000009ff007c0c */ /* 0x000fda0008702710 */
[----:B0-----:R-:W-:Y:S05]  /*1b50*/  @P0 BRA `(.L_x_3811) ;  /* 0x00000000002c0947 */ /* 0x001fea0003800000 */
[----:B------:R-:W-:-:S04]  /*1b60*/  SHF.L.U32 R21, R2, 0x3, RZ ;  /* 0x0000000302157819 */ /* 0x000fc800000006ff */
        /* <DEDUP_REMOVED lines=10> */
.L_x_3811:
[----:B------:R-:W-:Y:S05]  /*1c10*/  BSYNC B0 ;  /* 0x0000000000007941 */ /* 0x000fea0003800000 */
.L_x_3810:
[----:B0-----:R-:W2:Y:S01]  /*1c20*/  LDL R18, [R1] ;  /* 0x0000000001127983 */ /* 0x001ea20000100800 */
[----:B------:R-:W-:Y:S01]  /*1c30*/  ULDC UR8, c[0x0][0x230] ;  /* 0x00008c0000087ab9 */ /* 0x000fe20000000800 */
[----:B-----5:R-:W-:Y:S01]  /*1c40*/  HADD2.F32 R20, -RZ, R14.H0_H0 ;  /* 0x2000000eff147230 */ /* 0x020fe20000004100 */
[----:B------:R-:W-:Y:S01]  /*1c50*/  ULOP3.LUT UR4, UR4, 0x1, URZ, 0x3c, !UPT ;  /* 0x0000000104047892 */ /* 0x000fe2000f8e3c3f */
[----:B------:R-:W-:Y:S01]  /*1c60*/  HADD2.F32 R21, -RZ, R15.H0_H0 ;  /* 0x2000000fff157230 */ /* 0x000fe20000004100 */
[----:B--2---:R-:W0:Y:S02]  /*1c70*/  LDS.64 R18, [R18] ;  /* 0x0000000012127984 */ /* 0x004e240000000a00 */
[----:B0-----:R-:W-:Y:S01]  /*1c80*/  FADD.FTZ R17, R19, UR8 ;  /* 0x0000000813117e21 */ /* 0x001fe20008010000 */
[--C-:B------:R-:W-:Y:S01]  /*1c90*/  FADD.FTZ R0, R0, -R18.reuse ;  /* 0x8000001200007221 */ /* 0x100fe20000010000 */
[----:B------:R-:W-:Y:S02]  /*1ca0*/  HADD2.F32 R19, -RZ, R12.H0_H0 ;  /* 0x2000000cff137230 */ /* 0x000fe40000004100 */
[----:B------:R-:W-:Y:S01]  /*1cb0*/  FADD.FTZ R11, R11, -R18 ;  /* 0x800000120b0b7221 */ /* 0x000fe20000010000 */
[----:B------:R-:W-:Y:S01]  /*1cc0*/  ULDC.64 UR8, c[0x0][0x210] ;  /* 0x0000840000087ab9 */ /* 0x000fe20000000a00 */
[----:B------:R-:W0:Y:S02]  /*1cd0*/  MUFU.RSQ R17, R17 ;  /* 0x0000001100117308 */ /* 0x000e240000001400 */
[----:B0-----:R-:W-:Y:S01]  /*1ce0*/  FMUL.FTZ R0, R0, R17 ;  /* 0x0000001100007220 */ /* 0x001fe20000410000 */
[----:B------:R-:W-:-:S03]  /*1cf0*/  FMUL.FTZ R11, R17, R11 ;  /* 0x0000000b110b7220 */ /* 0x000fc60000410000 */
[----:B------:R-:W-:Y:S01]  /*1d00*/  FFMA.FTZ R0, R0, R19, R20 ;  /* 0x0000001300007223 */ /* 0x000fe20000010014 */
[----:B------:R-:W-:Y:S02]  /*1d10*/  HADD2.F32 R19, -RZ, R12.H1_H1 ;  /* 0x3000000cff137230 */ /* 0x000fe40000004100 */
[----:B------:R-:W-:-:S05]  /*1d20*/  HADD2.F32 R20, -RZ, R14.H1_H1 ;  /* 0x3000000eff147230 */ /* 0x000fca0000004100 */
[----:B------:R-:W-:Y:S01]  /*1d30*/  FFMA.FTZ R11, R11, R19, R20 ;  /* 0x000000130b0b7223 */ /* 0x000fe20000010014 */
[--C-:B------:R-:W-:Y:S01]  /*1d40*/  FADD.FTZ R19, R26, -R18.reuse ;  /* 0x800000121a137221 */ /* 0x100fe20000010000 */
[----:B------:R-:W-:Y:S02]  /*1d50*/  HADD2.F32 R20, -RZ, R13.H0_H0 ;  /* 0x2000000dff147230 */ /* 0x000fe40000004100 */
[----:B------:R-:W-:Y:S01]  /*1d60*/  FADD.FTZ R18, R27, -R18 ;  /* 0x800000121b127221 */ /* 0x000fe20000010000 */
[----:B------:R-:W-:-:S03]  /*1d70*/  FMUL.FTZ R19, R17, R19 ;  /* 0x0000001311137220 */ /* 0x000fc60000410000 */
[----:B------:R-:W-:Y:S01]  /*1d80*/  FMUL.FTZ R17, R17, R18 ;  /* 0x0000001211117220 */ /* 0x000fe20000410000 */
[----:B------:R-:W-:Y:S02]  /*1d90*/  HADD2.F32 R18, -RZ, R13.H1_H1 ;  /* 0x3000000dff127230 */ /* 0x000fe40000004100 */
[----:B------:R-:W-:Y:S01]  /*1da0*/  FFMA.FTZ R20, R19, R20, R21 ;  /* 0x0000001413147223 */ /* 0x000fe20000010015 */
[----:B------:R-:W-:-:S05]  /*1db0*/  HADD2.F32 R19, -RZ, R15.H1_H1 ;  /* 0x3000000fff137230 */ /* 0x000fca0000004100 */
[----:B------:R-:W-:Y:S01]  /*1dc0*/  FFMA.FTZ R17, R17, R18, R19 ;  /* 0x0000001211117223 */ /* 0x000fe20000010013 */
[----:B------:R-:W-:-:S04]  /*1dd0*/  LEA R18, P0, R16, UR8, 0x1 ;  /* 0x0000000810127c11 */ /* 0x000fc8000f8008ff */
[----:B------:R-:W-:Y:S01]  /*1de0*/  LEA.HI.X R19, R16, UR9, R10, 0x1, P0 ;  /* 0x0000000910137c11 */ /* 0x000fe200080f0c0a */
[----:B------:R-:W-:Y:S01]  /*1df0*/  FMUL.FTZ R16, R0, -1.4426950216293334961 ;  /* 0xbfb8aa3b00107820 */ /* 0x000fe20000410000 */
[----:B------:R-:W-:Y:S01]  /*1e00*/  FMUL.FTZ R10, R11, -1.4426950216293334961 ;  /* 0xbfb8aa3b0b0a7820 */ /* 0x000fe20000410000 */
[----:B------:R-:W-:Y:S01]  /*1e10*/  IADD3 R8, P0, R8, 0x1, RZ ;  /* 0x0000000108087810 */ /* 0x000fe20007f1e0ff */
[----:B------:R-:W-:-:S03]  /*1e20*/  ULDC.64 UR8, c[0x0][0x238] ;  /* 0x00008e0000087ab9 */ /* 0x000fc60000000a00 */
[----:B------:R-:W0:Y:S01]  /*1e30*/  MUFU.EX2 R16, R16 ;  /* 0x0000001000107308 */ /* 0x000e220000000800 */
[----:B------:R-:W-:Y:S02]  /*1e40*/  IADD3.X R9, RZ, R9, RZ, P0, !PT ;  /* 0x00000009ff097210 */ /* 0x000fe400007fe4ff */
[----:B------:R-:W-:-:S04]  /*1e50*/  ISETP.GE.U32.AND P0, PT, R8, UR8, PT ;  /* 0x0000000808007c0c */ /* 0x000fc8000bf06070 */
[----:B------:R-:W-:Y:S01]  /*1e60*/  ISETP.GE.AND.EX P0, PT, R9, UR9, PT, P0 ;  /* 0x0000000909007c0c */ /* 0x000fe2000bf06300 */
[----:B------:R-:W1:Y:S01]  /*1e70*/  MUFU.EX2 R10, R10 ;  /* 0x0000000a000a7308 */ /* 0x000e620000000800 */
[----:B0-----:R-:W-:-:S07]  /*1e80*/  FADD.FTZ R16, R16, 1 ;  /* 0x3f80000010107421 */ /* 0x001fce0000010000 */
[----:B------:R-:W0:Y:S01]  /*1e90*/  MUFU.RCP R16, R16 ;  /* 0x0000001000107308 */ /* 0x000e220000001000 */
[----:B-1----:R-:W-:-:S07]  /*1ea0*/  FADD.FTZ R10, R10, 1 ;  /* 0x3f8000000a0a7421 */ /* 0x002fce0000010000 */
[----:B------:R-:W1:Y:S01]  /*1eb0*/  MUFU.RCP R10, R10 ;  /* 0x0000000a000a7308 */ /* 0x000e620000001000 */
[----:B0-----:R-:W-:Y:S01]  /*1ec0*/  FMUL.FTZ R16, R0, R16 ;  /* 0x0000001000107220 */ /* 0x001fe20000410000 */
[----:B------:R-:W-:-:S06]  /*1ed0*/  FMUL.FTZ R0, R17, -1.4426950216293334961 ;  /* 0xbfb8aa3b11007820 */ /* 0x000fcc0000410000 */
[----:B------:R-:W0:Y:S01]  /*1ee0*/  MUFU.EX2 R0, R0 ;  /* 0x0000000000007308 */ /* 0x000e220000000800 */
[----:B-1----:R-:W-:Y:S01]  /*1ef0*/  FMUL.FTZ R10, R11, R10 ;  /* 0x0000000a0b0a7220 */ /* 0x002fe20000410000 */
[----:B------:R-:W-:-:S04]  /*1f00*/  FMUL.FTZ R11, R20, -1.4426950216293334961 ;  /* 0xbfb8aa3b140b7820 */ /* 0x000fc80000410000 */
[----:B------:R-:W-:Y:S02]  /*1f10*/  F2FP.F16.F32.PACK_AB R10, R10, R16 ;  /* 0x000000100a0a723e */ /* 0x000fe400000000ff */
[----:B------:R-:W1:Y:S02]  /*1f20*/  MUFU.EX2 R11, R11 ;  /* 0x0000000b000b7308 */ /* 0x000e640000000800 */
[----:B------:R-:W-:Y:S01]  /*1f30*/  PRMT R16, R10, 0x7632, R16 ;  /* 0x000076320a107816 */ /* 0x000fe20000000010 */
[----:B------:R-:W-:Y:S04]  /*1f40*/  STG.E.U16 desc[UR6][R18.64], R10 ;  /* 0x0000000a12007986 */ /* 0x000fe8000c101506 */
[----:B------:R2:W-:Y:S01]  /*1f50*/  STG.E.U16 desc[UR6][R18.64+0x2], R16 ;  /* 0x0000021012007986 */ /* 0x0005e2000c101506 */
[----:B0-----:R-:W-:-:S06]  /*1f60*/  FADD.FTZ R0, R0, 1 ;  /* 0x3f80000000007421 */ /* 0x001fcc0000010000 */
[----:B------:R-:W0:Y:S01]  /*1f70*/  MUFU.RCP R0, R0 ;  /* 0x0000000000007308 */ /* 0x000e220000001000 */
[----:B-1----:R-:W-:-:S07]  /*1f80*/  FADD.FTZ R11, R11, 1 ;  /* 0x3f8000000b0b7421 */ /* 0x002fce0000010000 */
[----:B------:R-:W1:Y:S01]  /*1f90*/  MUFU.RCP R11, R11 ;  /* 0x0000000b000b7308 */ /* 0x000e620000001000 */
[----:B0-----:R-:W-:Y:S01]  /*1fa0*/  FMUL.FTZ R0, R17, R0 ;  /* 0x0000000011007220 */ /* 0x001fe20000410000 */
[----:B--2---:R-:W-:-:S04]  /*1fb0*/  IMAD.WIDE.U32 R16, R3, -0x77777777, RZ ;  /* 0x8888888903107825 */ /* 0x004fc800078e00ff */
[----:B-1----:R-:W-:-:S05]  /*1fc0*/  FMUL.FTZ R11, R20, R11 ;  /* 0x0000000b140b7220 */ /* 0x002fca0000410000 */
[----:B------:R-:W-:-:S04]  /*1fd0*/  F2FP.F16.F32.PACK_AB R0, R0, R11 ;  /* 0x0000000b0000723e */ /* 0x000fc800000000ff */
[C---:B------:R-:W-:Y:S02]  /*1fe0*/  PRMT R11, R0.reuse, 0x7632, R11 ;  /* 0x00007632000b7816 */ /* 0x040fe4000000000b */
[----:B------:R-:W-:Y:S02]  /*1ff0*/  PRMT R10, R0, 0x7610, R10 ;  /* 0x00007610000a7816 */ /* 0x000fe4000000000a */
[----:B------:R-:W-:Y:S01]  /*2000*/  SHF.R.U32.HI R0, RZ, 0x7, R17 ;  /* 0x00000007ff007819 */ /* 0x000fe20000011611 */
[----:B------:R0:W-:Y:S04]  /*2010*/  STG.E.U16 desc[UR6][R18.64+0x6], R11 ;  /* 0x0000060b12007986 */ /* 0x0001e8000c101506 */
[----:B------:R1:W-:Y:S01]  /*2020*/  STG.E.U16 desc[UR6][R18.64+0x4], R10 ;  /* 0x0000040a12007986 */ /* 0x0003e2000c101506 */
[----:B0-----:R-:W-:Y:S01]  /*2030*/  LOP3.LUT R11, R2, 0x1, RZ, 0xc0, !PT ;  /* 0x00000001020b7812 */ /* 0x001fe200078ec0ff */
[----:B-1----:R-:W-:-:S04]  /*2040*/  IMAD R10, R0, -0xf0, R3 ;  /* 0xffffff10000a7824 */ /* 0x002fc800078e0203 */
[----:B------:R-:W-:-:S05]  /*2050*/  IMAD R10, R11, 0xf0, R10 ;  /* 0x000000f00b0a7824 */ /* 0x000fca00078e020a */
[----:B------:R-:W-:Y:S01]  /*2060*/  SHF.L.U32 R16, R10, 0x2, RZ ;  /* 0x000000020a107819 */ /* 0x000fe200000006ff */
[----:B------:R-:W-:Y:S06]  /*2070*/  @!P0 BRA `(.L_x_3812) ;  /* 0xffffffe800d08947 */ /* 0x000fec000383ffff */
[----:B------:R-:W-:Y:S05]  /*2080*/  EXIT ;  /* 0x000000000000794d */ /* 0x000fea0003800000 */
.L_x_3813:
        /* <DEDUP_REMOVED lines=15> */
.L_x_3970:


//--------------------- .text._ZN13group_norm_v214gn_cuda_kernelI6__halfLi480ELi1ELi16ELi120ELi256ELb1ELi4ELi960ELi960ELi4ELb1ELi2ELb0ELb0ENS_16CompileConditionILi900EEEEEvPT_PKS4_S7_S7_flPfS8_Pj --------------------------
	.section	.text._ZN13group_norm_v214gn_cuda_kernelI6__halfLi480ELi1ELi16ELi120ELi256ELb1ELi4ELi960ELi960ELi4ELb1ELi2ELb0ELb0ENS_16CompileConditionILi900EEEEEvPT_PKS4_S7_S7_flPfS8_Pj,"ax",@progbits
	.align	128
        .global         _ZN13group_norm_v214gn_cuda_kernelI6__halfLi480ELi1ELi16ELi120ELi256ELb1ELi4ELi960ELi960ELi4ELb1ELi2ELb0ELb0ENS_16CompileConditionILi900EEEEEvPT_PKS4_S7_S7_flPfS8_Pj
        .type           _ZN13group_norm_v214gn_cuda_kernelI6__halfLi480ELi1ELi16ELi120ELi256ELb1ELi4ELi960ELi960ELi4ELb1ELi2ELb0ELb0ENS_16CompileConditionILi900EEEEEvPT_PKS4_S7_S7_flPfS8_Pj,@function
        .size           _ZN13group_norm_v214gn_cuda_kernelI6__halfLi480ELi1ELi16ELi120ELi256ELb1ELi4ELi960ELi960ELi4ELb1ELi2ELb0ELb0ENS_16CompileConditionILi900EEEEEvPT_PKS4_S7_S7_flPfS8_Pj,(.L_x_3971 - _ZN13group_norm_v214gn_cuda_kernelI6__halfLi480ELi1ELi16ELi120ELi256ELb1ELi4ELi960ELi960ELi4ELb1ELi2ELb0ELb0ENS_16CompileConditionILi900EEEEEvPT_PKS4_S7_S7_flPfS8_Pj)
        .other          _ZN13group_norm_v214gn_cuda_kernelI6__halfLi480ELi1ELi16ELi120ELi256ELb1ELi4ELi960ELi960ELi4ELb1ELi2ELb0ELb0ENS_16CompileConditionILi900EEEEEvPT_PKS4_S7_S7_flPfS8_Pj,@"STO_CUDA_ENTRY STV_DEFAULT"
_ZN13group_norm_v214gn_cuda_kernelI6__halfLi480ELi1ELi16ELi120ELi256ELb1ELi4ELi960ELi960ELi4ELb1ELi2ELb0ELb0ENS_16CompileConditionILi900EEEEEvPT_PKS4_S7_S7_flPfS8_Pj:
.text._ZN13group_norm_v214gn_cuda_kernelI6__halfLi480ELi1ELi16ELi120ELi256ELb1ELi4ELi960ELi960ELi4ELb1ELi2ELb0ELb0ENS_16CompileConditionILi900EEEEEvPT_PKS4_S7_S7_flPfS8_Pj:
        /* <DEDUP_REMOVED lines=8> */
[----:B------:R-:W-:Y:S01]  /*0080*/  LOP3.LUT R3, R0, 0x1, RZ, 0xc0, !PT ;  /* 0x0000000100037812 */ /* 0x000fe200078ec0ff */
[----:B------:R-:W-:Y:S01]  /*0090*/  ULDC.64 UR4, c[0x0][0x220] ;  /* 0x0000880000047ab9 */ /* 0x000fe20000000a00 */
[----:B------:R-:W-:Y:S01]  /*00a0*/  ULDC.64 UR6, c[0x0][0x228] ;  /* 0x00008a0000067ab9 */ /* 0x000fe20000000a00 */
[----:B------:R-:W-:Y:S01]  /*00b0*/  ULDC.64 UR8, c[0x0][0x208] ;  /* 0x0000820000087ab9 */ /* 0x000fe20000000a00 */
        /* <DEDUP_REMOVED lines=14> */
[----:B------:R-:W-:Y:S01]  /*01a0*/  SHF.L.U32 R69, R0, 0x3, RZ ;  /* 0x0000000300457819 */ /* 0x000fe200000006ff */
[----:B------:R-:W-:Y:S01]  /*01b0*/  IMAD R6, R3, 0x3c0, RZ ;  /* 0x000003c003067824 */ /* 0x000fe200078e02ff */
[----:B------:R-:W-:Y:S01]  /*01c0*/  UMOV UR4, 0x400 ;  /* 0x0000040000047882 */ /* 0x000fe20000000000 */
[----:B------:R-:W-:Y:S02]  /*01d0*/  SHF.L.U32 R19, R2, 0x3, RZ ;  /* 0x0000000302137819 */ /* 0x000fe400000006ff */
[----:B------:R-:W-:-:S02]  /*01e0*/  LOP3.LUT R69, R69, 0x8, RZ, 0xc0, !PT ;  /* 0x0000000845457812 */ /* 0x000fc400078ec0ff */
[----:B------:R-:W-:Y:S02]  /*01f0*/  LEA R4, R68, R6, 0x2 ;  /* 0x0000000644047211 */ /* 0x000fe400078e10ff */
[-C--:B------:R-:W-:Y:S02]  /*0200*/  LEA.HI R7, R2, R69.reuse, RZ, 0x1f ;  /* 0x0000004502077211 */ /* 0x080fe400078ff8ff */
[----:B------:R-:W-:Y:S01]  /*0210*/  IADD3 R67, RZ, -R69, RZ ;  /* 0x80000045ff437210 */ /* 0x000fe20007ffe0ff */
[----:B------:R-:W-:Y:S01]  /*0220*/  IMAD.WIDE.U32 R4, R4, -0x77777777, RZ ;  /* 0x8888888904047825 */ /* 0x000fe200078e00ff */
[----:B------:R-:W-:-:S03]  /*0230*/  LOP3.LUT R19, R19, 0x8, RZ, 0xc0, !PT ;  /* 0x0000000813137812 */ /* 0x000fc600078ec0ff */
[----:B------:R-:W-:Y:S01]  /*0240*/  IMAD R7, R7, 0x78, -R6 ;  /* 0x0000007807077824 */ /* 0x000fe200078e0a06 */
[----:B------:R-:W-:-:S04]  /*0250*/  LEA.HI R67, R5, R67, RZ, 0x1a ;  /* 0x0000004305437211 */ /* 0x000fc800078fd0ff */
[C---:B------:R-:W-:Y:S01]  /*0260*/  LOP3.LUT R5, R7.reuse, 0x4, RZ, 0xfc, !PT ;  /* 0x0000000407057812 */ /* 0x040fe200078efcff */
[----:B0-----:R-:W-:Y:S01]  /*0270*/  ULEA UR6, UR5, UR4, 0x18 ;  /* 0x0000000405067291 */ /* 0x001fe2000f8ec03f */
[C---:B------:R-:W-:Y:S01]  /*0280*/  IADD3 R66, R7.reuse, 0x70, RZ ;  /* 0x0000007007427810 */ /* 0x040fe20007ffe0ff */
[----:B------:R-:W-:Y:S01]  /*0290*/  UIADD3 UR4, UR4, 0x1680, URZ ;  /* 0x0000168004047890 */ /* 0x000fe2000fffe03f */
[----:B------:R-:W-:Y:S02]  /*02a0*/  SHF.R.S32.HI R4, RZ, 0x2, R7 ;  /* 0x00000002ff047819 */ /* 0x000fe40000011407 */
[C---:B------:R-:W-:Y:S01]  /*02b0*/  IADD3 R8, R7.reuse, 0x8, RZ ;  /* 0x0000000807087810 */ /* 0x040fe20007ffe0ff */
[----:B------:R-:W-:Y:S01]  /*02c0*/  ULEA UR5, UR5, UR4, 0x18 ;  /* 0x0000000405057291 */ /* 0x000fe2000f8ec03f */
[----:B------:R-:W-:Y:S02]  /*02d0*/  MOV R3, UR6 ;  /* 0x0000000600037c02 */ /* 0x000fe40008000f00 */
[C---:B------:R-:W-:Y:S01]  /*02e0*/  IADD3 R9, R7.reuse, 0xc, RZ ;  /* 0x0000000c07097810 */ /* 0x040fe20007ffe0ff */
[----:B------:R-:W-:Y:S01]  /*02f0*/  UMOV UR4, URZ ;  /* 0x0000003f00047c82 */ /* 0x000fe20008000000 */
        /* <DEDUP_REMOVED lines=27> */
[----:B------:R-:W-:Y:S01]  /*04b0*/  SHF.R.S32.HI R5, RZ, 0x2, R66 ;  /* 0x00000002ff057819 */ /* 0x000fe20000011442 */
[--C-:B------:R-:W-:Y:S01]  /*04c0*/  IMAD R66, R4, 0x18, R3.reuse ;  /* 0x0000001804427824 */ /* 0x100fe200078e0203 */
        /* <DEDUP_REMOVED lines=57> */
[C---:B------:R-:W-:Y:S01]  /*0860*/  IADD3 R14, R19.reuse, R15, RZ ;  /* 0x0000000f130e7210 */ /* 0x040fe20007ffe0ff */
[----:B------:R-:W-:Y:S01]  /*0870*/  IMAD R3, R4, 0x18, R3 ;  /* 0x0000001804037824 */ /* 0x000fe200078e0203 */
[C---:B------:R-:W-:Y:S01]  /*0880*/  IADD3 R16, R19.reuse, R21, RZ ;  /* 0x0000001513107210 */ /* 0x040fe20007ffe0ff */
[----:B------:R-:W0:Y:S01]  /*0890*/  S2R R4, SR_CTAID.X ;  /* 0x0000000000047919 */ /* 0x000e220000002500 */
        /* <DEDUP_REMOVED lines=27> */
[----:B------:R-:W-:Y:S02]  /*0a50*/  LEA R68, R39, R68, 0x3 ;  /* 0x0000004427447211 */ /* 0x000fe400078e18ff */
[----:B0-----:R-:W-:-:S07]  /*0a60*/  LEA R67, R67, UR5, 0x3 ;  /* 0x0000000543437c11 */ /* 0x001fce000f8e18ff */
.L_x_3822:
[----:B------:R-:W-:Y:S01]  /*0a70*/  SHF.L.U32 R3, R4, 0x2, RZ ;  /* 0x0000000204037819 */ /* 0x000fe200000006ff */
[----:B--2---:R-:W-:Y:S01]  /*0a80*/  IMAD R23, R21, 0x78000, RZ ;  /* 0x0007800015177824 */ /* 0x004fe200078e02ff */
[----:B------:R-:W-:Y:S01]  /*0a90*/  MOV R25, RZ ;  /* 0x000000ff00197202 */ /* 0x000fe20000000f00 */
[----:B------:R-:W-:Y:S01]  /*0aa0*/  ULDC.64 UR6, c[0x0][0x218] ;  /* 0x0000860000067ab9 */ /* 0x000fe20000000a00 */
[----:B------:R-:W-:Y:S01]  /*0ab0*/  LOP3.LUT R22, R3, 0xfc, RZ, 0xc0, !PT ;  /* 0x000000fc03167812 */ /* 0x000fe200078ec0ff */
[----:B------:R-:W-:-:S03]  /*0ac0*/  IMAD.WIDE.U32 R24, R20, 0x78000, R24 ;  /* 0x0007800014187825 */ /* 0x000fc600078e0018 */
[----:B------:R-:W-:Y:S02]  /*0ad0*/  IADD3 R22, R22, R39, RZ ;  /* 0x0000002716167210 */ /* 0x000fe40007ffe0ff */
[----:B------:R-:W-:-:S03]  /*0ae0*/  IADD3 R25, R25, R23, RZ ;  /* 0x0000001719197210 */ /* 0x000fc60007ffe0ff */
        /* <DEDUP_REMOVED lines=12> */
[----:B------:R-:W-:Y:S01]  /*0bb0*/  ISETP.GT.U32.AND P0, PT, R2, 0xf, PT ;  /* 0x0000000f0200780c */ /* 0x000fe20003f04070 */
[----:B------:R-:W-:Y:S01]  /*0bc0*/  BSSY B0, `(.L_x_3814) ;  /* 0x0000077000007945 */ /* 0x000fe20003800000 */
        /* <DEDUP_REMOVED lines=118> */
.L_x_3815:
[----:B------:R-:W-:Y:S05]  /*1330*/  BSYNC B0 ;  /* 0x0000000000007941 */ /* 0x000fea0003800000 */
.L_x_3814:
        /* <DEDUP_REMOVED lines=19> */
.L_x_3817:
[----:B------:R-:W-:Y:S05]  /*1470*/  BSYNC B0 ;  /* 0x0000000000007941 */ /* 0x000fea0003800000 */
.L_x_3816:
        /* <DEDUP_REMOVED lines=11> */
.L_x_3819:
[----:B------:R-:W2:Y:S04]  /*1530*/  LD.E.STRONG.GPU R32, desc[UR8][R26.64] ;  /* 0x000000081a207980 */ /* 0x000ea8000c10f900 */
[----:B--2---:R-:W-:Y:S01]  /*1540*/  CCTL.IVALL ;  /* 0x00000000ff00798f */ /* 0x004fe20002000000 */
[----:B------:R-:W-:Y:S05]  /*1550*/  YIELD ;  /* 0x0000000000007946 */ /* 0x000fea0003800000 */
[----:B-----5:R-:W-:-:S04]  /*1560*/  LOP3.LUT R32, R32, R33, RZ, 0x3c, !PT ;  /* 0x0000002120207212 */ /* 0x020fc800078e3cff */
[----:B------:R-:W-:-:S13]  /*1570*/  ISETP.GT.AND P1, PT, R32, -0x1, PT ;  /* 0xffffffff2000780c */ /* 0x000fda0003f24270 */
[----:B------:R-:W-:Y:S05]  /*1580*/  @P1 BRA `(.L_x_3819) ;  /* 0xfffffffc00e81947 */ /* 0x000fea000383ffff */
.L_x_3818:
        /* <DEDUP_REMOVED lines=8> */
[----:B------:R-:W-:-:S04]  /*1610*/  @!P0 LOP3.LUT R35, R2, 0x1f, RZ, 0xc0, !PT ;  /* 0x0000001f02238812 */ /* 0x000fc800078ec0ff */
[----:B------:R-:W-:-:S04]  /*1620*/  @!P0 LEA R26, R26, R27, 0x9 ;  /* 0x0000001b1a1a8211 */ /* 0x000fc800078e48ff */
        /* <DEDUP_REMOVED lines=56> */
.L_x_3821:
[----:B------:R-:W-:Y:S05]  /*19b0*/  BSYNC B0 ;  /* 0x0000000000007941 */ /* 0x000fea0003800000 */
.L_x_3820:
[----:B0-----:R-:W0:Y:S01]  /*19c0*/  LDS.64 R26, [R67] ;  /* 0x00000000431a7984 */ /* 0x001e220000000a00 */
[----:B------:R-:W-:Y:S01]  /*19d0*/  ULDC UR6, c[0x0][0x230] ;  /* 0x00008c0000067ab9 */ /* 0x000fe20000000800 */
[----:B-----5:R-:W-:Y:S01]  /*19e0*/  HADD2.F32 R38, -RZ, R28.H1_H1 ;  /* 0x3000001cff267230 */ /* 0x020fe20000004100 */
[----:B------:R-:W-:Y:S01]  /*19f0*/  ULOP3.LUT UR4, UR4, 0x1, URZ, 0x3c, !UPT ;  /* 0x0000000104047892 */ /* 0x000fe2000f8e3c3f */
[----:B------:R-:W-:Y:S02]  /*1a00*/  HADD2.F32 R45, -RZ, R30.H1_H1 ;  /* 0x3000001eff2d7230 */ /* 0x000fe40000004100 */
[----:B------:R-:W-:Y:S02]  /*1a10*/  HADD2.F32 R42, -RZ, R29.H0_H0 ;  /* 0x2000001dff2a7230 */ /* 0x000fe40000004100 */
[----:B------:R-:W-:Y:S02]  /*1a20*/  HADD2.F32 R41, -RZ, R31.H0_H0 ;  /* 0x2000001fff297230 */ /* 0x000fe40000004100 */
[----:B------:R-:W-:-:S02]  /*1a30*/  HADD2.F32 R40, -RZ, R29.H1_H1 ;  /* 0x3000001dff287230 */ /* 0x000fc40000004100 */
[----:B------:R-:W-:Y:S02]  /*1a40*/  HADD2.F32 R43, -RZ, R31.H1_H1 ;  /* 0x3000001fff2b7230 */ /* 0x000fe40000004100 */
[----:B------:R-:W-:Y:S02]  /*1a50*/  HADD2.F32 R37, -RZ, R28.H0_H0 ;  /* 0x2000001cff257230 */ /* 0x000fe40000004100 */
[----:B------:R-:W-:Y:S02]  /*1a60*/  HADD2.F32 R44, -RZ, R30.H0_H0 ;  /* 0x2000001eff2c7230 */ /* 0x000fe40000004100 */
        /* <DEDUP_REMOVED lines=8> */
[----:B------:R-:W-:Y:S01]  /*1af0*/  ULDC.64 UR6, c[0x0][0x210] ;  /* 0x0000840000067ab9 */ /* 0x000fe20000000a00 */
[----:B0-----:R-:W-:Y:S01]  /*1b00*/  FMUL.FTZ R47, R46, R27 ;  /* 0x0000001b2e2f7220 */ /* 0x001fe20000410000 */
[--C-:B------:R-:W-:Y:S01]  /*1b10*/  FADD.FTZ R46, R73, -R26.reuse ;  /* 0x8000001a492e7221 */ /* 0x100fe20000010000 */
[C---:B------:R-:W-:Y:S01]  /*1b20*/  FMUL.FTZ R35, R27.reuse, R72 ;  /* 0x000000481b237220 */ /* 0x040fe20000410000 */
[C---:B------:R-:W-:Y:S01]  /*1b30*/  FMUL.FTZ R36, R27.reuse, R70 ;  /* 0x000000461b247220 */ /* 0x040fe20000410000 */
[C---:B------:R-:W-:Y:S01]  /*1b40*/  FMUL.FTZ R74, R27.reuse, R74 ;  /* 0x0000004a1b4a7220 */ /* 0x040fe20000410000 */
[C---:B------:R-:W-:Y:S01]  /*1b50*/  FMUL.FTZ R48, R27.reuse, R46 ;  /* 0x0000002e1b307220 */ /* 0x040fe20000410000 */
[--C-:B------:R-:W-:Y:S01]  /*1b60*/  FFMA.FTZ R35, R38, R35, R45.reuse ;  /* 0x0000002326237223 */ /* 0x100fe2000001002d */
[C---:B------:R-:W-:Y:S01]  /*1b70*/  FMUL.FTZ R50, R27.reuse, R50 ;  /* 0x000000321b327220 */ /* 0x040fe20000410000 */
[----:B------:R-:W-:Y:S01]  /*1b80*/  FMUL.FTZ R32, R27, R32 ;  /* 0x000000201b207220 */ /* 0x000fe20000410000 */
[----:B------:R-:W-:Y:S01]  /*1b90*/  FFMA.FTZ R38, R48, R38, R45 ;  /* 0x0000002630267223 */ /* 0x000fe2000001002d */
[----:B------:R-:W-:Y:S01]  /*1ba0*/  FADD.FTZ R48, R77, -R26 ;  /* 0x8000001a4d307221 */ /* 0x000fe20000010000 */
[----:B------:R-:W-:Y:S01]  /*1bb0*/  FFMA.FTZ R36, R42, R36, R41 ;  /* 0x000000242a247223 */ /* 0x000fe20000010029 */
[----:B------:R-:W-:Y:S01]  /*1bc0*/  FFMA.FTZ R3, R40, R74, R43 ;  /* 0x0000004a28037223 */ /* 0x000fe2000001002b */
[----:B------:R-:W-:Y:S01]  /*1bd0*/  FFMA.FTZ R41, R50, R42, R41 ;  /* 0x0000002a32297223 */ /* 0x000fe20000010029 */
[----:B------:R-:W-:Y:S01]  /*1be0*/  FMUL.FTZ R48, R27, R48 ;  /* 0x000000301b307220 */ /* 0x000fe20000410000 */
[--C-:B------:R-:W-:Y:S01]  /*1bf0*/  FFMA.FTZ R34, R37, R32, R44.reuse ;  /* 0x0000002025227223 */ /* 0x100fe2000001002c */
[----:B------:R-:W-:Y:S01]  /*1c00*/  FMUL.FTZ R49, R3, -1.4426950216293334961 ;  /* 0xbfb8aa3b03317820 */ /* 0x000fe20000410000 */
[----:B------:R-:W-:Y:S01]  /*1c10*/  FFMA.FTZ R37, R47, R37, R44 ;  /* 0x000000252f257223 */ /* 0x000fe2000001002c */
[----:B------:R-:W-:Y:S01]  /*1c20*/  FFMA.FTZ R40, R48, R40, R43 ;  /* 0x0000002830287223 */ /* 0x000fe2000001002b */
[----:B------:R-:W-:Y:S01]  /*1c30*/  FMUL.FTZ R27, R41, -1.4426950216293334961 ;  /* 0xbfb8aa3b291b7820 */ /* 0x000fe20000410000 */
[----:B------:R-:W-:Y:S01]  /*1c40*/  FMUL.FTZ R39, R34, -1.4426950216293334961 ;  /* 0xbfb8aa3b22277820 */ /* 0x000fe20000410000 */
[----:B------:R-:W-:Y:S01]  /*1c50*/  FMUL.FTZ R33, R35, -1.4426950216293334961 ;  /* 0xbfb8aa3b23217820 */ /* 0x000fe20000410000 */
[----:B------:R-:W-:Y:S01]  /*1c60*/  FMUL.FTZ R48, R40, -1.4426950216293334961 ;  /* 0xbfb8aa3b28307820 */ /* 0x000fe20000410000 */
[----:B------:R-:W-:Y:S01]  /*1c70*/  FMUL.FTZ R32, R36, -1.4426950216293334961 ;  /* 0xbfb8aa3b24207820 */ /* 0x000fe20000410000 */
[----:B------:R-:W-:Y:S01]  /*1c80*/  FMUL.FTZ R46, R37, -1.4426950216293334961 ;  /* 0xbfb8aa3b252e7820 */ /* 0x000fe20000410000 */
[----:B------:R-:W-:Y:S01]  /*1c90*/  FMUL.FTZ R47, R38, -1.4426950216293334961 ;  /* 0xbfb8aa3b262f7820 */ /* 0x000fe20000410000 */
[----:B------:R-:W0:Y:S08]  /*1ca0*/  MUFU.EX2 R44, R49 ;  /* 0x00000031002c7308 */ /* 0x000e300000000800 */
[----:B------:R-:W1:Y:S08]  /*1cb0*/  MUFU.EX2 R27, R27 ;  /* 0x0000001b001b7308 */ /* 0x000e700000000800 */
[----:B------:R1:W2:Y:S01]  /*1cc0*/  MUFU.EX2 R49, R48 ;  /* 0x0000003000317308 */ /* 0x0002a20000000800 */
        /* <DEDUP_REMOVED lines=8> */
[----:B-1----:R-:W-:Y:S01]  /*1d50*/  FADD.FTZ R46, R26, 1 ;  /* 0x3f8000001a2e7421 */ /* 0x002fe20000010000 */
[----:B------:R-:W-:Y:S01]  /*1d60*/  IMAD.WIDE.U32 R26, R2, -0x77777777, RZ ;  /* 0x88888889021a7825 */ /* 0x000fe200078e00ff */
[----:B------:R-:W-:-:S05]  /*1d70*/  LEA R26, P1, R24, UR6, 0x1 ;  /* 0x00000006181a7c11 */ /* 0x000fca000f8208ff */
[----:B------:R-:W1:Y:S01]  /*1d80*/  MUFU.EX2 R32, R32 ;  /* 0x0000002000207308 */ /* 0x000e620000000800 */
[----:B--2---:R-:W-:-:S07]  /*1d90*/  FADD.FTZ R39, R39, 1 ;  /* 0x3f80000027277421 */ /* 0x004fce0000010000 */
[----:B------:R-:W2:Y:S01]  /*1da0*/  MUFU.RCP R50, R45 ;  /* 0x0000002d00327308 */ /* 0x000ea20000001000 */
[----:B0-----:R-:W-:-:S07]  /*1db0*/  FADD.FTZ R33, R33, 1 ;  /* 0x3f80000021217421 */ /* 0x001fce0000010000 */
[----:B------:R-:W0:Y:S01]  /*1dc0*/  MUFU.RCP R51, R46 ;  /* 0x0000002e00337308 */ /* 0x000e220000001000 */
[----:B-1----:R-:W-:-:S07]  /*1dd0*/  FADD.FTZ R32, R32, 1 ;  /* 0x3f80000020207421 */ /* 0x002fce0000010000 */
[----:B------:R-:W1:Y:S01]  /*1de0*/  MUFU.RCP R48, R48 ;  /* 0x0000003000307308 */ /* 0x000e620000001000 */
[----:B--2---:R-:W-:-:S07]  /*1df0*/  FMUL.FTZ R37, R37, R50 ;  /* 0x0000003225257220 */ /* 0x004fce0000410000 */
[----:B------:R-:W2:Y:S01]  /*1e00*/  MUFU.RCP R49, R49 ;  /* 0x0000003100317308 */ /* 0x000ea20000001000 */
[----:B0-----:R-:W-:-:S05]  /*1e10*/  FMUL.FTZ R38, R38, R51 ;  /* 0x0000003326267220 */ /* 0x001fca0000410000 */
[----:B------:R-:W-:Y:S02]  /*1e20*/  F2FP.F16.F32.PACK_AB R37, R38, R37 ;  /* 0x000000252625723e */ /* 0x000fe400000000ff */
[----:B------:R0:W3:Y:S01]  /*1e30*/  MUFU.RCP R43, R39 ;  /* 0x00000027002b7308 */ /* 0x0000e20000001000 */
[----:B-1----:R-:W-:-:S07]  /*1e40*/  FMUL.FTZ R41, R41, R48 ;  /* 0x0000003029297220 */ /* 0x002fce0000410000 */
[----:B------:R-:W1:Y:S01]  /*1e50*/  MUFU.RCP R42, R33 ;  /* 0x00000021002a7308 */ /* 0x000e620000001000 */
[----:B--2---:R-:W-:Y:S01]  /*1e60*/  FMUL.FTZ R40, R40, R49 ;  /* 0x0000003128287220 */ /* 0x004fe20000410000 */
[----:B0-----:R-:W-:Y:S02]  /*1e70*/  SHF.R.U32.HI R39, RZ, 0x7, R27 ;  /* 0x00000007ff277819 */ /* 0x001fe4000001161b */
[----:B------:R-:W-:Y:S02]  /*1e80*/  LEA.HI.X R27, R24, UR7, R25, 0x1, P1 ;  /* 0x00000007181b7c11 */ /* 0x000fe400088f0c19 */
[----:B------:R-:W-:Y:S02]  /*1e90*/  F2FP.F16.F32.PACK_AB R41, R40, R41 ;  /* 0x000000292829723e */ /* 0x000fe400000000ff */
[----:B------:R0:W2:Y:S01]  /*1ea0*/  MUFU.RCP R47, R32 ;  /* 0x00000020002f7308 */ /* 0x0000a20000001000 */
[----:B---3--:R-:W-:-:S07]  /*1eb0*/  FMUL.FTZ R43, R34, R43 ;  /* 0x0000002b222b7220 */ /* 0x008fce0000410000 */
[----:B------:R-:W3:Y:S01]  /*1ec0*/  MUFU.RCP R44, R44 ;  /* 0x0000002c002c7308 */ /* 0x000ee20000001000 */
[----:B-1----:R-:W-:Y:S01]  /*1ed0*/  FMUL.FTZ R42, R35, R42 ;  /* 0x0000002a232a7220 */ /* 0x002fe20000410000 */
[----:B0-----:R-:W-:-:S04]  /*1ee0*/  LEA R32, P0, R22, UR6, 0x1 ;  /* 0x0000000616207c11 */ /* 0x001fc8000f8008ff */
[----:B------:R-:W-:Y:S02]  /*1ef0*/  F2FP.F16.F32.PACK_AB R43, R42, R43 ;  /* 0x0000002b2a2b723e */ /* 0x000fe400000000ff */
[--C-:B------:R-:W-:Y:S01]  /*1f00*/  LEA.HI.X R33, R22, UR7, R23.reuse, 0x1, P0 ;  /* 0x0000000716217c11 */ /* 0x100fe200080f0c17 */
[----:B--2---:R-:W-:Y:S01]  /*1f10*/  FMUL.FTZ R47, R36, R47 ;  /* 0x0000002f242f7220 */ /* 0x004fe20000410000 */
[----:B------:R-:W-:Y:S01]  /*1f20*/  PRMT R22, R41, 0x7632, R22 ;  /* 0x0000763229167816 */ /* 0x000fe20000000016 */
[----:B------:R-:W-:Y:S01]  /*1f30*/  ULDC.64 UR6, c[0x0][0x238] ;  /* 0x00008e0000067ab9 */ /* 0x000fe20000000a00 */
[----:B------:R-:W-:Y:S01]  /*1f40*/  PRMT R23, R43, 0x7632, R23 ;  /* 0x000076322b177816 */ /* 0x000fe20000000017 */
[----:B------:R-:W-:Y:S01]  /*1f50*/  STG.E.U16 desc[UR8][R32.64], R37 ;  /* 0x0000002520007986 */ /* 0x000fe2000c101508 */
[----:B------:R-:W-:Y:S01]  /*1f60*/  IADD3 R20, P0, R20, 0x1, RZ ;  /* 0x0000000114147810 */ /* 0x000fe20007f1e0ff */
[----:B---3--:R-:W-:Y:S01]  /*1f70*/  FMUL.FTZ R44, R3, R44 ;  /* 0x0000002c032c7220 */ /* 0x008fe20000410000 */
[----:B------:R-:W-:Y:S01]  /*1f80*/  PRMT R3, R37, 0x7632, R3 ;  /* 0x0000763225037816 */ /* 0x000fe20000000003 */
[----:B------:R-:W-:Y:S01]  /*1f90*/  STG.E.U16 desc[UR8][R32.64+0x4], R41 ;  /* 0x0000042920007986 */ /* 0x000fe2000c101508 */
[----:B------:R-:W-:-:S02]  /*1fa0*/  IADD3.X R21, RZ, R21, RZ, P0, !PT ;  /* 0x00000015ff157210 */ /* 0x000fc400007fe4ff */
[----:B------:R-:W-:Y:S01]  /*1fb0*/  F2FP.F16.F32.PACK_AB R47, R44, R47 ;  /* 0x0000002f2c2f723e */ /* 0x000fe200000000ff */
[----:B------:R0:W-:Y:S01]  /*1fc0*/  STG.E.U16 desc[UR8][R32.64+0x2], R3 ;  /* 0x0000020320007986 */ /* 0x0001e2000c101508 */
[----:B------:R-:W-:Y:S02]  /*1fd0*/  ISETP.GE.U32.AND P0, PT, R20, UR6, PT ;  /* 0x0000000614007c0c */ /* 0x000fe4000bf06070 */
[----:B------:R-:W-:Y:S01]  /*1fe0*/  PRMT R25, R47, 0x7632, R25 ;  /* 0x000076322f197816 */ /* 0x000fe20000000019 */
[----:B------:R1:W-:Y:S01]  /*1ff0*/  STG.E.U16 desc[UR8][R32.64+0x6], R22 ;  /* 0x0000061620007986 */ /* 0x0003e2000c101508 */
[----:B------:R-:W-:-:S03]  /*2000*/  ISETP.GE.AND.EX P0, PT, R21, UR7, PT, P0 ;  /* 0x0000000715007c0c */ /* 0x000fc6000bf06300 */
[----:B------:R2:W-:Y:S04]  /*2010*/  STG.E.U16 desc[UR8][R26.64], R43 ;  /* 0x0000002b1a007986 */ /* 0x0005e8000c101508 */
[----:B------:R2:W-:Y:S01]  /*2020*/  STG.E.U16 desc[UR8][R26.64+0x2], R23 ;  /* 0x000002171a007986 */ /* 0x0005e2000c101508 */
[----:B0-----:R-:W-:-:S03]  /*2030*/  LOP3.LUT R3, R0, 0x1, RZ, 0xc0, !PT ;  /* 0x0000000100037812 */ /* 0x001fc600078ec0ff */
[----:B------:R2:W-:Y:S01]  /*2040*/  STG.E.U16 desc[UR8][R26.64+0x4], R47 ;  /* 0x0000042f1a007986 */ /* 0x0005e2000c101508 */
[----:B-1----:R-:W-:-:S03]  /*2050*/  IMAD R22, R39, -0xf0, R2 ;  /* 0xffffff1027167824 */ /* 0x002fc600078e0202 */
[----:B------:R2:W-:Y:S01]  /*2060*/  STG.E.U16 desc[UR8][R26.64+0x6], R25 ;  /* 0x000006191a007986 */ /* 0x0005e2000c101508 */
[----:B------:R-:W-:-:S05]  /*2070*/  IMAD R3, R3, 0xf0, R22 ;  /* 0x000000f003037824 */ /* 0x000fca00078e0216 */
[----:B------:R-:W-:Y:S01]  /*2080*/  SHF.L.U32 R24, R3, 0x2, RZ ;  /* 0x0000000203187819 */ /* 0x000fe200000006ff */
[----:B------:R-:W-:Y:S06]  /*2090*/  @!P0 BRA `(.L_x_3822) ;  /* 0xffffffe800748947 */ /* 0x000fec000383ffff */
[----:B------:R-:W-:Y:S05]  /*20a0*/  EXIT ;  /* 0x000000000000794d */ /* 0x000fea0003800000 */
.L_x_3823:
        /* <DEDUP_REMOVED lines=13> */
.L_x_3971:


//--------------------- .text._ZN13group_norm_v214gn_cuda_kernelI6__halfLi480ELi3ELi16ELi120ELi256ELb1ELi4ELi960ELi960ELi4ELb1ELi5ELb0ELb0ENS_16CompileConditionILi900EEEEEvPT_PKS4_S7_S7_flPfS8_Pj --------------------------
	.section	.text._ZN13group_norm_v214gn_cuda_kernelI6__halfLi480ELi3ELi16ELi120ELi256ELb1ELi4ELi960ELi960ELi4ELb1ELi5ELb0ELb0ENS_16CompileConditionILi900EEEEEvPT_PKS4_S7_S7_flPfS8_Pj,"ax",@progbits
	.align	128
        .global         _ZN13group_norm_v214gn_cuda_kernelI6__halfLi480ELi3ELi16ELi120ELi256ELb1ELi4ELi960ELi960ELi4ELb1ELi5ELb0ELb0ENS_16CompileConditionILi900EEEEEvPT_PKS4_S7_S7_flPfS8_Pj
        .type           _ZN13group_norm_v214gn_cuda_kernelI6__halfLi480ELi3ELi16ELi120ELi256ELb1ELi4ELi960ELi960ELi4ELb1ELi5ELb0ELb0ENS_16CompileConditionILi900EEEEEvPT_PKS4_S7_S7_flPfS8_Pj,@function
        .size           _ZN13group_norm_v214gn_cuda_kernelI6__halfLi480ELi3ELi16ELi120ELi256ELb1ELi4ELi960ELi960ELi4ELb1ELi5ELb0ELb0ENS_16CompileConditionILi900EEEEEvPT_PKS4_S7_S7_flPfS8_Pj,(.L_x_3972 - _ZN13group_norm_v214gn_cuda_kernelI6__halfLi480ELi3ELi16ELi120ELi256ELb1ELi4ELi960ELi960ELi4ELb1ELi5ELb0ELb0ENS_16CompileConditionILi900EEEEEvPT_PKS4_S7_S7_flPfS8_Pj)
        .other          _ZN13group_norm_v214gn_cuda_kernelI6__halfLi480ELi3ELi16ELi120ELi256ELb1ELi4ELi960ELi960ELi4ELb1ELi5ELb0ELb0ENS_16CompileConditionILi900EEEEEvPT_PKS4_S7_S7_flPfS8_Pj,@"STO_CUDA_ENTRY STV_DEFAULT"
_ZN13group_norm_v214gn_cuda_kernelI6__halfLi480ELi3ELi16ELi120ELi256ELb1ELi4ELi960ELi960ELi4ELb1ELi5ELb0ELb0ENS_16CompileConditionILi900EEEEEvPT_PKS4_S7_S7_flPfS8_Pj:
.text._ZN13group_norm_v214gn_cuda_kernelI6__halfLi480ELi3ELi16ELi120ELi256ELb1ELi4ELi960ELi960ELi4ELb1ELi5ELb0ELb0ENS_16CompileConditionILi900EEEEEvPT_PKS4_S7_S7_flPfS8_Pj:
        /* <DEDUP_REMOVED lines=12> */
[----:B------:R-:W-:Y:S01]  /*00c0*/  MOV R5, R0 ;  /* 0x0000000000057202 */ /* 0x000fe20000000f00 */
[----:B------:R-:W1:Y:S01]  /*00d0*/  S2R R8, SR_CgaCtaId ;  /* 0x0000000000087919 */ /* 0x000e620000008800 */
[----:B------:R-:W-:Y:S01]  /*00e0*/  ULDC.64 UR8, c[0x0][0x208] ;  /* 0x0000820000087ab9 */ /* 0x000fe20000000a00 */
[----:B------:R-:W2:Y:S01]  /*00f0*/  S2R R4, SR_CTAID.X ;  /* 0x0000000000047919 */ /* 0x000ea20000002500 */
[----:B0-----:R-:W-:Y:S01]  /*0100*/  IMAD.WIDE.U32 R6, R2, -0x77777777, RZ ;  /* 0x8888888902067825 */ /* 0x001fe200078e00ff */
[----:B-1----:R-:W-:-:S04]  /*0110*/  LEA R6, R8, R3, 0x18 ;  /* 0x0000000308067211 */ /* 0x002fc800078ec0ff */
[----:B------:R-:W-:-:S05]  /*0120*/  SHF.R.U32.HI R7, RZ, 0x7, R7 ;  /* 0x00000007ff077819 */ /* 0x000fca0000011607 */
[----:B------:R-:W-:-:S04]  /*0130*/  IMAD R3, R7, -0xf0, R2 ;  /* 0xffffff1007037824 */ /* 0x000fc800078e0202 */
[----:B------:R-:W-:Y:S01]  /*0140*/  IMAD R3, R3, 0x18, R6 ;  /* 0x0000001803037824 */ /* 0x000fe200078e0206 */
[----:B------:R-:W-:-:S03]  /*0150*/  HFMA2.MMA R6, -RZ, RZ, 0, 0 ;  /* 0x00000000ff067435 */ /* 0x000fc600000001ff */
[----:B--2---:R-:W-:-:S08]  /*0160*/  IMAD R26, R7, 0x8, R3 ;  /* 0x00000008071a7824 */ /* 0x004fd000078e0203 */
.L_x_3832:
[----:B-1----:R-:W-:Y:S01]  /*0170*/  IMAD.WIDE.U32 R8, R2, -0x77777777, RZ ;  /* 0x8888888902087825 */ /* 0x002fe200078e00ff */
[----:B------:R-:W-:Y:S01]  /*0180*/  LOP3.LUT R7, R5, 0x1, RZ, 0xc0, !PT ;  /* 0x0000000105077812 */ /* 0x000fe200078ec0ff */
[----:B------:R-:W-:Y:S01]  /*0190*/  ULDC.64 UR6, c[0x0][0x218] ;  /* 0x0000860000067ab9 */ /* 0x000fe20000000a00 */
[----:B------:R-:W-:Y:S01]  /*01a0*/  SHF.L.U32 R3, R4, 0x2, RZ ;  /* 0x0000000204037819 */ /* 0x000fe200000006ff */
[----:B------:R-:W0:Y:S01]  /*01b0*/  LDC.64 R24, c[0x0][0x228] ;  /* 0x00008a00ff187b82 */ /* 0x000e220000000a00 */
[----:B------:R-:W-:Y:S01]  /*01c0*/  SHF.R.U32.HI R11, RZ, 0x7, R9 ;  /* 0x00000007ff0b7819 */ /* 0x000fe20000011609 */
[----:B------:R-:W-:Y:S01]  /*01d0*/  IMAD R23, R7, 0x3c0, RZ ;  /* 0x000003c007177824 */ /* 0x000fe200078e02ff */
[----:B------:R-:W-:Y:S02]  /*01e0*/  LOP3.LUT R3, R3, 0xfc, RZ, 0xc0, !PT ;  /* 0x000000fc03037812 */ /* 0x000fe400078ec0ff */
[----:B------:R-:W-:Y:S01]  /*01f0*/  SHF.R.U32.HI R10, RZ, 0x1, R6 ;  /* 0x00000001ff0a7819 */ /* 0x000fe20000011606 */
[----:B------:R-:W-:Y:S01]  /*0200*/  IMAD R8, R11, -0xf0, R2 ;  /* 0xffffff100b087824 */ /* 0x000fe200078e0202 */
[----:B------:R-:W-:-:S02]  /*0210*/  SHF.R.U64 R9, R5, 0x1, R6 ;  /* 0x0000000105097819 */ /* 0x000fc40000001206 */
[----:B------:R-:W-:Y:S01]  /*0220*/  IADD3 R3, R3, R11, RZ ;  /* 0x0000000b03037210 */ /* 0x000fe20007ffe0ff */
[----:B------:R-:W-:Y:S02]  /*0230*/  IMAD R14, R8, 0x4, R23 ;  /* 0x00000004080e7824 */ /* 0x000fe400078e0217 */
[----:B------:R-:W-:Y:S02]  /*0240*/  IMAD R10, R10, 0x78000, RZ ;  /* 0x000780000a0a7824 */ /* 0x000fe400078e02ff */
[----:B------:R-:W-:Y:S01]  /*0250*/  IMAD R11, R3, 0x780, RZ ;  /* 0x00000780030b7824 */ /* 0x000fe200078e02ff */
[----:B------:R-:W-:-:S03]  /*0260*/  SHF.R.S32.HI R15, RZ, 0x1f, R14 ;  /* 0x0000001fff0f7819 */ /* 0x000fc6000001140e */
[----:B------:R-:W-:-:S05]  /*0270*/  IMAD.WIDE.U32 R16, R9, 0x78000, R14 ;  /* 0x0007800009107825 */ /* 0x000fca00078e000e */
[----:B------:R-:W-:Y:S02]  /*0280*/  IADD3 R13, R17, R10, RZ ;  /* 0x0000000a110d7210 */ /* 0x000fe40007ffe0ff */
[----:B------:R-:W-:-:S05]  /*0290*/  IADD3 R3, P0, R11, R16, RZ ;  /* 0x000000100b037210 */ /* 0x000fca0007f1e0ff */
[----:B------:R-:W-:Y:S01]  /*02a0*/  IMAD.X R12, RZ, RZ, R13, P0 ;  /* 0x000000ffff0c7224 */ /* 0x000fe200000e060d */
        /* <DEDUP_REMOVED lines=16> */
[----:B------:R-:W-:Y:S01]  /*03b0*/  MOV R24, RZ ;  /* 0x000000ff00187202 */ /* 0x000fe20000000f00 */
[----:B--2---:R-:W-:-:S02]  /*03c0*/  HADD2.F32 R3, -RZ, R18.H0_H0 ;  /* 0x20000012ff037230 */ /* 0x004fc40000004100 */
[----:B------:R-:W-:Y:S02]  /*03d0*/  HADD2.F32 R27, -RZ, R18.H1_H1 ;  /* 0x30000012ff1b7230 */ /* 0x000fe40000004100 */
        /* <DEDUP_REMOVED lines=20> */
[----:B------:R-:W-:Y:S02]  /*0520*/  IMAD.MOV.U32 R20, RZ, RZ, RZ ;  /* 0x000000ffff147224 */ /* 0x000fe400078e00ff */
[----:B------:R-:W-:Y:S01]  /*0530*/  FFMA.FTZ R19, R37, R37, R22 ;  /* 0x0000002525137223 */ /* 0x000fe20000010016 */
[----:B------:R-:W-:-:S05]  /*0540*/  FADD.FTZ R18, R18, R37 ;  /* 0x0000002512127221 */ /* 0x000fca0000010000 */
[----:B------:R0:W-:Y:S01]  /*0550*/  STS.64 [R26], R18 ;  /* 0x000000121a007388 */ /* 0x0001e20000000a00 */
[----:B------:R-:W-:Y:S06]  /*0560*/  BAR.SYNC.DEFER_BLOCKING 0x0 ;  /* 0x0000000000007b1d */ /* 0x000fec0000010000 */
[----:B------:R-:W-:Y:S05]  /*0570*/  @P0 BRA `(.L_x_3825) ;  /* 0x0000001000580947 */ /* 0x000fea0003800000 */
[----:B------:R-:W1:Y:S01]  /*0580*/  S2R R25, SR_CgaCtaId ;  /* 0x0000000000197919 */ /* 0x000e620000008800 */
[----:B0-----:R-:W-:Y:S02]  /*0590*/  SHF.L.U32 R18, R5, 0x3, RZ ;  /* 0x0000000305127819 */ /* 0x001fe400000006ff */
[----:B------:R-:W-:Y:S02]  /*05a0*/  MOV R24, 0x400 ;  /* 0x0000040000187802 */ /* 0x000fe40000000f00 */
[----:B------:R-:W-:-:S04]  /*05b0*/  LOP3.LUT R19, R18, 0x8, RZ, 0xc0, !PT ;  /* 0x0000000812137812 */ /* 0x000fc800078ec0ff */
[----:B------:R-:W-:-:S05]  /*05c0*/  LEA.HI R28, R2, R19, RZ, 0x1f ;  /* 0x00000013021c7211 */ /* 0x000fca00078ff8ff */
[----:B------:R-:W-:-:S05]  /*05d0*/  IMAD R28, R28, 0x78, -R23 ;  /* 0x000000781c1c7824 */ /* 0x000fca00078e0a17 */
[----:B------:R-:W-:Y:S02]  /*05e0*/  IADD3 R18, R28, 0x4, RZ ;  /* 0x000000041c127810 */ /* 0x000fe40007ffe0ff */
[----:B------:R-:W-:Y:S02]  /*05f0*/  SHF.R.S32.HI R19, RZ, 0x1f, R28 ;  /* 0x0000001fff137819 */ /* 0x000fe4000001141c */
[----:B------:R-:W-:Y:S02]  /*0600*/  SHF.R.S32.HI R21, RZ, 0x1f, R18 ;  /* 0x0000001fff157819 */ /* 0x000fe40000011412 */
[----:B------:R-:W-:Y:S02]  /*0610*/  LEA.HI R19, R19, R28, RZ, 0x2 ;  /* 0x0000001c13137211 */ /* 0x000fe400078f10ff */
[----:B------:R-:W-:Y:S02]  /*0620*/  LEA.HI R21, R21, R18, RZ, 0x2 ;  /* 0x0000001215157211 */ /* 0x000fe400078f10ff */
[----:B------:R-:W-:-:S02]  /*0630*/  SHF.R.S32.HI R19, RZ, 0x2, R19 ;  /* 0x00000002ff137819 */ /* 0x000fc40000011413 */
[----:B------:R-:W-:Y:S02]  /*0640*/  SHF.R.S32.HI R21, RZ, 0x2, R21 ;  /* 0x00000002ff157819 */ /* 0x000fe40000011415 */
[----:B-1----:R-:W-:Y:S01]  /*0650*/  LEA R24, R25, R24, 0x18 ;  /* 0x0000001819187211 */ /* 0x002fe200078ec0ff */
[----:B------:R-:W-:Y:S01]  /*0660*/  IMAD.SHL.U32 R25, R2, 0x8, RZ ;  /* 0x0000000802197824 */ /* 0x000fe200078e00ff */
[----:B------:R-:W-:-:S03]  /*0670*/  IADD3 R30, R28, 0xc, RZ ;  /* 0x0000000c1c1e7810 */ /* 0x000fc60007ffe0ff */
[--C-:B------:R-:W-:Y:S01]  /*0680*/  IMAD R18, R19, 0x18, R24.reuse ;  /* 0x0000001813127824 */ /* 0x100fe200078e0218 */
[----:B------:R-:W-:Y:S01]  /*0690*/  LOP3.LUT R25, R25, 0x8, RZ, 0xc0, !PT ;  /* 0x0000000819197812 */ /* 0x000fe200078ec0ff */
[----:B------:R-:W-:-:S03]  /*06a0*/  IMAD R20, R21, 0x18, R24 ;  /* 0x0000001815147824 */ /* 0x000fc600078e0218 */
[----:B------:R-:W-:Y:S02]  /*06b0*/  IADD3 R21, R18, R25, RZ ;  /* 0x0000001912157210 */ /* 0x000fe40007ffe0ff */
[----:B------:R-:W-:Y:S02]  /*06c0*/  IADD3 R22, R25, R20, RZ ;  /* 0x0000001419167210 */ /* 0x000fe40007ffe0ff */
[----:B------:R-:W-:Y:S02]  /*06d0*/  IADD3 R18, R28, 0x8, RZ ;  /* 0x000000081c127810 */ /* 0x000fe40007ffe0ff */
[----:B------:R-:W0:Y:S02]  /*06e0*/  LDS.64 R20, [R21] ;  /* 0x0000000015147984 */ /* 0x000e240000000a00 */
[----:B------:R-:W-:Y:S02]  /*06f0*/  SHF.R.S32.HI R19, RZ, 0x1f, R18 ;  /* 0x0000001fff137819 */ /* 0x000fe40000011412 */
[----:B------:R-:W1:Y:S02]  /*0700*/  LDS.64 R22, [R22] ;  /* 0x0000000016167984 */ /* 0x000e640000000a00 */
[----:B------:R-:W-:-:S04]  /*0710*/  LEA.HI R19, R19, R18, RZ, 0x2 ;  /* 0x0000001213137211 */ /* 0x000fc800078f10ff */
[----:B------:R-:W-:-:S05]  /*0720*/  SHF.R.S32.HI R19, RZ, 0x2, R19 ;  /* 0x00000002ff137819 */ /* 0x000fca0000011413 */
[----:B------:R-:W-:-:S04]  /*0730*/  IMAD R18, R19, 0x18, R24 ;  /* 0x0000001813127824 */ /* 0x000fc800078e0218 */
[----:B------:R-:W-:-:S06]  /*0740*/  IMAD.IADD R18, R25, 0x1, R18 ;  /* 0x0000000119127824 */ /* 0x000fcc00078e0212 */
[----:B------:R-:W2:Y:S01]  /*0750*/  LDS.64 R18, [R18] ;  /* 0x0000000012127984 */ /* 0x000ea20000000a00 */
[----:B0-----:R-:W-:-:S04]  /*0760*/  FADD.FTZ R20, RZ, R20 ;  /* 0x00000014ff147221 */ /* 0x001fc80000010000 */
[----:B-1----:R-:W-:Y:S01]  /*0770*/  FADD.FTZ R20, R20, R22 ;  /* 0x0000001614147221 */ /* 0x002fe20000010000 */
[----:B------:R-:W-:-:S04]  /*0780*/  SHF.R.S32.HI R22, RZ, 0x1f, R30 ;  /* 0x0000001fff167819 */ /* 0x000fc8000001141e */
[----:B------:R-:W-:Y:S01]  /*0790*/  LEA.HI R22, R22, R30, RZ, 0x2 ;  /* 0x0000001e16167211 */ /* 0x000fe200078f10ff */
[----:B------:R-:W-:-:S03]  /*07a0*/  FADD.FTZ R30, RZ, R21 ;  /* 0x00000015ff1e7221 */ /* 0x000fc60000010000 */
[----:B------:R-:W-:Y:S01]  /*07b0*/  SHF.R.S32.HI R22, RZ, 0x2, R22 ;  /* 0x00000002ff167819 */ /* 0x000fe20000011416 */
[----:B------:R-:W-:-:S04]  /*07c0*/  FADD.FTZ R30, R30, R23 ;  /* 0x000000171e1e7221 */ /* 0x000fc80000010000 */
[----:B------:R-:W-:-:S05]  /*07d0*/  IMAD R22, R22, 0x18, R24 ;  /* 0x0000001816167824 */ /* 0x000fca00078e0218 */
[----:B------:R-:W-:Y:S01]  /*07e0*/  IADD3 R22, R25, R22, RZ ;  /* 0x0000001619167210 */ /* 0x000fe20007ffe0ff */
[----:B--2---:R-:W-:Y:S01]  /*07f0*/  FADD.FTZ R18, R20, R18 ;  /* 0x0000001214127221 */ /* 0x004fe20000010000 */
[----:B------:R-:W-:Y:S01]  /*0800*/  IADD3 R20, R28, 0x10, RZ ;  /* 0x000000101c147810 */ /* 0x000fe20007ffe0ff */
[----:B------:R-:W-:-:S03]  /*0810*/  FADD.FTZ R30, R30, R19 ;  /* 0x000000131e1e7221 */ /* 0x000fc60000010000 */
[----:B------:R-:W0:Y:S01]  /*0820*/  LDS.64 R22, [R22] ;  /* 0x0000000016167984 */ /* 0x000e220000000a00 */
[----:B------:R-:W-:-:S04]  /*0830*/  SHF.R.S32.HI R21, RZ, 0x1f, R20 ;  /* 0x0000001fff157819 */ /* 0x000fc80000011414 */
[----:B------:R-:W-:-:S04]  /*0840*/  LEA.HI R21, R21, R20, RZ, 0x2 ;  /* 0x0000001415157211 */ /* 0x000fc800078f10ff */
[----:B------:R-:W-:-:S05]  /*0850*/  SHF.R.S32.HI R21, RZ, 0x2, R21 ;  /* 0x00000002ff157819 */ /* 0x000fca0000011415 */
[----:B------:R-:W-:-:S04]  /*0860*/  IMAD R20, R21, 0x18, R24 ;  /* 0x0000001815147824 */ /* 0x000fc800078e0218 */
[----:B------:R-:W-:-:S06]  /*0870*/  IMAD.IADD R20, R25, 0x1, R20 ;  /* 0x0000000119147824 */ /* 0x000fcc00078e0214 */
[----:B------:R-:W1:Y:S01]  /*0880*/  LDS.64 R20, [R20] ;  /* 0x0000000014147984 */ /* 0x000e620000000a00 */
[----:B0-----:R-:W-:Y:S01]  /*0890*/  FADD.FTZ R19, R18, R22 ;  /* 0x0000001612137221 */ /* 0x001fe20000010000 */
[----:B------:R-:W-:Y:S01]  /*08a0*/  IADD3 R18, R28, 0x14, RZ ;  /* 0x000000141c127810 */ /* 0x000fe20007ffe0ff */
[----:B------:R-:W-:-:S03]  /*08b0*/  FADD.FTZ R30, R30, R23 ;  /* 0x000000171e1e7221 */ /* 0x000fc60000010000 */
[----:B------:R-:W-:-:S04]  /*08c0*/  SHF.R.S32.HI R22, RZ, 0x1f, R18 ;  /* 0x0000001fff167819 */ /* 0x000fc80000011412 */
[----:B------:R-:W-:Y:S02]  /*08d0*/  LEA.HI R22, R22, R18, RZ, 0x2 ;  /* 0x0000001216167211 */ /* 0x000fe400078f10ff */
[----:B------:R-:W-:Y:S02]  /*08e0*/  IADD3 R18, R28, 0x18, RZ ;  /* 0x000000181c127810 */ /* 0x000fe40007ffe0ff */
[----:B------:R-:W-:-:S05]  /*08f0*/  SHF.R.S32.HI R22, RZ, 0x2, R22 ;  /* 0x00000002ff167819 */ /* 0x000fca0000011416 */
[----:B------:R-:W-:-:S05]  /*0900*/  IMAD R22, R22, 0x18, R24 ;  /* 0x0000001816167824 */ /* 0x000fca00078e0218 */
[----:B------:R-:W-:Y:S01]  /*0910*/  IADD3 R22, R25, R22, RZ ;  /* 0x0000001619167210 */ /* 0x000fe20007ffe0ff */
[----:B-1----:R-:W-:Y:S01]  /*0920*/  FADD.FTZ R20, R19, R20 ;  /* 0x0000001413147221 */ /* 0x002fe20000010000 */
[----:B------:R-:W-:Y:S01]  /*0930*/  FADD.FTZ R30, R30, R21 ;  /* 0x000000151e1e7221 */ /* 0x000fe20000010000 */
[----:B------:R-:W-:-:S03]  /*0940*/  SHF.R.S32.HI R19, RZ, 0x1f, R18 ;  /* 0x0000001fff137819 */ /* 0x000fc60000011412 */
[----:B------:R-:W0:Y:S01]  /*0950*/  LDS.64 R22, [R22] ;  /* 0x0000000016167984 */ /* 0x000e220000000a00 */
        /* <DEDUP_REMOVED lines=12> */
[----:B------:R-:W-:Y:S02]  /*0a20*/  IMAD R22, R22, 0x18, R24 ;  /* 0x0000001816167824 */ /* 0x000fe400078e0218 */
[----:B-1----:R-:W-:Y:S01]  /*0a30*/  FADD.FTZ R18, R21, R18 ;  /* 0x0000001215127221 */ /* 0x002fe20000010000 */
[----:B------:R-:W-:Y:S01]  /*0a40*/  SHF.R.S32.HI R21, RZ, 0x1f, R20 ;  /* 0x0000001fff157819 */ /* 0x000fe20000011414 */
[----:B------:R-:W-:Y:S01]  /*0a50*/  FADD.FTZ R30, R30, R19 ;  /* 0x000000131e1e7221 */ /* 0x000fe20000010000 */
[----:B------:R-:W-:Y:S02]  /*0a60*/  IADD3 R22, R25, R22, RZ ;  /* 0x0000001619167210 */ /* 0x000fe40007ffe0ff */
[----:B------:R-:W-:-:S04]  /*0a70*/  LEA.HI R21, R21, R20, RZ, 0x2 ;  /* 0x0000001415157211 */ /* 0x000fc800078f10ff */
[----:B------:R-:W0:Y:S01]  /*0a80*/  LDS.64 R22, [R22] ;  /* 0x0000000016167984 */ /* 0x000e220000000a00 */
        /* <DEDUP_REMOVED lines=10> */
[----:B------:R-:W-:Y:S01]  /*0b30*/  SHF.R.S32.HI R22, RZ, 0x2, R22 ;  /* 0x00000002ff167819 */ /* 0x000fe20000011416 */
[----:B-1----:R-:W-:Y:S01]  /*0b40*/  FADD.FTZ R20, R19, R20 ;  /* 0x0000001413147221 */ /* 0x002fe20000010000 */
[----:B------:R-:W-:-:S03]  /*0b50*/  SHF.R.S32.HI R19, RZ, 0x1f, R18 ;  /* 0x0000001fff137819 */ /* 0x000fc60000011412 */
[----:B------:R-:W-:Y:S02]  /*0b60*/  IMAD R22, R22, 0x18, R24 ;  /* 0x0000001816167824 */ /* 0x000fe400078e0218 */
[----:B------:R-:W-:Y:S01]  /*0b70*/  FADD.FTZ R30, R30, R21 ;  /* 0x000000151e1e7221 */ /* 0x000fe20000010000 */
[----:B------:R-:W-:Y:S02]  /*0b80*/  LEA.HI R19, R19, R18, RZ, 0x2 ;  /* 0x0000001213137211 */ /* 0x000fe400078f10ff */
[----:B------:R-:W-:Y:S02]  /*0b90*/  IADD3 R22, R25, R22, RZ ;  /* 0x0000001619167210 */ /* 0x000fe40007ffe0ff */
[----:B------:R-:W-:-:S04]  /*0ba0*/  SHF.R.S32.HI R19, RZ, 0x2, R19 ;  /* 0x00000002ff137819 */ /* 0x000fc80000011413 */
[----:B------:R-:W0:Y:S01]  /*0bb0*/  LDS.64 R22, [R22] ;  /* 0x0000000016167984 */ /* 0x000e220000000a00 */
        /* <DEDUP_REMOVED lines=8> */
[----:B------:R-:W-:Y:S01]  /*0c40*/  IADD3 R20, R28, 0x30, RZ ;  /* 0x000000301c147810 */ /* 0x000fe20007ffe0ff */
[----:B-1----:R-:W-:Y:S01]  /*0c50*/  FADD.FTZ R18, R21, R18 ;  /* 0x0000001215127221 */ /* 0x002fe20000010000 */
[----:B------:R-:W-:Y:S01]  /*0c60*/  SHF.R.S32.HI R22, RZ, 0x2, R22 ;  /* 0x00000002ff167819 */ /* 0x000fe20000011416 */
[----:B------:R-:W-:Y:S01]  /*0c70*/  FADD.FTZ R30, R30, R19 ;  /* 0x000000131e1e7221 */ /* 0x000fe20000010000 */
[----:B------:R-:W-:-:S03]  /*0c80*/  SHF.R.S32.HI R21, RZ, 0x1f, R20 ;  /* 0x0000001fff157819 */ /* 0x000fc60000011414 */
[----:B------:R-:W-:Y:S01]  /*0c90*/  IMAD R22, R22, 0x18, R24 ;  /* 0x0000001816167824 */ /* 0x000fe200078e0218 */
[----:B------:R-:W-:-:S04]  /*0ca0*/  LEA.HI R21, R21, R20, RZ, 0x2 ;  /* 0x0000001415157211 */ /* 0x000fc800078f10ff */
        /* <DEDUP_REMOVED lines=73> */
[----:B------:R-:W-:-:S03]  /*1140*/  SHF.R.S32.HI R21, RZ, 0x2, R21 ;  /* 0x00000002ff157819 */ /* 0x000fc60000011415 */
[----:B------:R0:W1:Y:S02]  /*1150*/  LDS.64 R22, [R32] ;  /* 0x0000000020167984 */ /* 0x0000640000000a00 */
[----:B------:R-:W-:-:S04]  /*1160*/  IMAD R20, R21, 0x18, R24 ;  /* 0x0000001815147824 */ /* 0x000fc800078e0218 */
[----:B------:R-:W-:Y:S01]  /*1170*/  IMAD.IADD R20, R25, 0x1, R20 ;  /* 0x0000000119147824 */ /* 0x000fe200078e0214 */
[----:B0-----:R-:W-:-:S05]  /*1180*/  IADD3 R32, R28, 0x74, RZ ;  /* 0x000000741c207810 */ /* 0x001fca0007ffe0ff */
[----:B------:R-:W0:Y:S01]  /*1190*/  LDS.64 R20, [R20] ;  /* 0x0000000014147984 */ /* 0x000e220000000a00 */
[----:B-1----:R-:W-:Y:S01]  /*11a0*/  FADD.FTZ R22, R18, R22 ;  /* 0x0000001612167221 */ /* 0x002fe20000010000 */
[----:B------:R-:W-:Y:S01]  /*11b0*/  IADD3 R18, R28, 0x54, RZ ;  /* 0x000000541c127810 */ /* 0x000fe20007ffe0ff */
[----:B------:R-:W-:-:S03]  /*11c0*/  FADD.FTZ R30, R30, R23 ;  /* 0x000000171e1e7221 */ /* 0x000fc60000010000 */
[----:B------:R-:W-:-:S04]  /*11d0*/  SHF.R.S32.HI R19, RZ, 0x1f, R18 ;  /* 0x0000001fff137819 */ /* 0x000fc80000011412 */
[----:B------:R-:W-:Y:S01]  /*11e0*/  LEA.HI R19, R19, R18, RZ, 0x2 ;  /* 0x0000001213137211 */ /* 0x000fe200078f10ff */
[----:B0-----:R-:W-:-:S03]  /*11f0*/  FADD.FTZ R23, R22, R20 ;  /* 0x0000001416177221 */ /* 0x001fc60000010000 */
        /* <DEDUP_REMOVED lines=18> */
[----:B------:R-:W-:Y:S02]  /*1320*/  SHF.R.S32.HI R19, RZ, 0x2, R19 ;  /* 0x00000002ff137819 */ /* 0x000fe40000011413 */
[----:B------:R-:W-:Y:S01]  /*1330*/  SHF.R.S32.HI R22, RZ, 0x1f, R18 ;  /* 0x0000001fff167819 */ /* 0x000fe20000011412 */
[----:B-1----:R-:W-:Y:S01]  /*1340*/  FADD.FTZ R20, R23, R20 ;  /* 0x0000001417147221 */ /* 0x002fe20000010000 */
[----:B------:R-:W-:Y:S02]  /*1350*/  FADD.FTZ R30, R30, R21 ;  /* 0x000000151e1e7221 */ /* 0x000fe40000010000 */
[----:B------:R-:W-:Y:S01]  /*1360*/  LEA.HI R22, R22, R18, RZ, 0x2 ;  /* 0x0000001216167211 */ /* 0x000fe200078f10ff */
[----:B------:R-:W-:-:S03]  /*1370*/  IMAD R18, R19, 0x18, R24 ;  /* 0x0000001813127824 */ /* 0x000fc600078e0218 */
[----:B------:R-:W-:Y:S02]  /*1380*/  SHF.R.S32.HI R22, RZ, 0x2, R22 ;  /* 0x00000002ff167819 */ /* 0x000fe40000011416 */
[----:B------:R-:W-:-:S03]  /*1390*/  IADD3 R18, R25, R18, RZ ;  /* 0x0000001219127210 */ /* 0x000fc60007ffe0ff */
[----:B------:R-:W-:-:S03]  /*13a0*/  IMAD R22, R22, 0x18, R24 ;  /* 0x0000001816167824 */ /* 0x000fc600078e0218 */
[----:B------:R-:W0:Y:S01]  /*13b0*/  LDS.64 R18, [R18] ;  /* 0x0000000012127984 */ /* 0x000e220000000a00 */
[----:B------:R-:W-:-:S06]  /*13c0*/  IMAD.IADD R23, R25, 0x1, R22 ;  /* 0x0000000119177824 */ /* 0x000fcc00078e0216 */
[----:B------:R-:W1:Y:S01]  /*13d0*/  LDS.64 R22, [R23] ;  /* 0x0000000017167984 */ /* 0x000e620000000a00 */
[----:B0-----:R-:W-:Y:S01]  /*13e0*/  FADD.FTZ R21, R20, R18 ;  /* 0x0000001214157221 */ /* 0x001fe20000010000 */
[----:B------:R-:W-:Y:S01]  /*13f0*/  FADD.FTZ R30, R30, R19 ;  /* 0x000000131e1e7221 */ /* 0x000fe20000010000 */
[----:B------:R-:W-:Y:S02]  /*1400*/  IADD3 R20, R28, 0x64, RZ ;  /* 0x000000641c147810 */ /* 0x000fe40007ffe0ff */
[----:B-1----:R-:W-:Y:S01]  /*1410*/  FADD.FTZ R19, R21, R22 ;  /* 0x0000001615137221 */ /* 0x002fe20000010000 */
[----:B------:R-:W-:Y:S01]  /*1420*/  FADD.FTZ R22, R30, R23 ;  /* 0x000000171e167221 */ /* 0x000fe20000010000 */
[----:B------:R-:W-:Y:S02]  /*1430*/  SHF.R.S32.HI R21, RZ, 0x1f, R20 ;  /* 0x0000001fff157819 */ /* 0x000fe40000011414 */
[----:B------:R-:W-:Y:S02]  /*1440*/  IADD3 R30, R28, 0x68, RZ ;  /* 0x000000681c1e7810 */ /* 0x000fe40007ffe0ff */
[----:B------:R-:W-:-:S02]  /*1450*/  LEA.HI R21, R21, R20, RZ, 0x2 ;  /* 0x0000001415157211 */ /* 0x000fc400078f10ff */
[----:B------:R-:W-:Y:S02]  /*1460*/  SHF.R.S32.HI R18, RZ, 0x1f, R30 ;  /* 0x0000001fff127819 */ /* 0x000fe4000001141e */
[----:B------:R-:W-:Y:S02]  /*1470*/  IADD3 R20, R28, 0x6c, RZ ;  /* 0x0000006c1c147810 */ /* 0x000fe40007ffe0ff */
[----:B------:R-:W-:Y:S01]  /*1480*/  LEA.HI R23, R18, R30, RZ, 0x2 ;  /* 0x0000001e12177211 */ /* 0x000fe200078f10ff */
[----:B------:R-:W-:Y:S01]  /*1490*/  VIADD R30, R28, 0x70 ;  /* 0x000000701c1e7836 */ /* 0x000fe20000000000 */
[----:B------:R-:W-:Y:S02]  /*14a0*/  SHF.R.S32.HI R18, RZ, 0x1f, R20 ;  /* 0x0000001fff127819 */ /* 0x000fe40000011414 */
[----:B------:R-:W-:Y:S02]  /*14b0*/  SHF.R.S32.HI R21, RZ, 0x2, R21 ;  /* 0x00000002ff157819 */ /* 0x000fe40000011415 */
[----:B------:R-:W-:-:S02]  /*14c0*/  LEA.HI R18, R18, R20, RZ, 0x2 ;  /* 0x0000001412127211 */ /* 0x000fc400078f10ff */
[----:B------:R-:W-:Y:S01]  /*14d0*/  SHF.R.S32.HI R23, RZ, 0x2, R23 ;  /* 0x00000002ff177819 */ /* 0x000fe20000011417 */
[----:B------:R-:W-:Y:S01]  /*14e0*/  IMAD R20, R21, 0x18, R24 ;  /* 0x0000001815147824 */ /* 0x000fe200078e0218 */
[----:B------:R-:W-:-:S04]  /*14f0*/  SHF.R.S32.HI R21, RZ, 0x1f, R30 ;  /* 0x0000001fff157819 */ /* 0x000fc8000001141e */
[----:B------:R-:W-:Y:S02]  /*1500*/  LEA.HI R28, R21, R30, RZ, 0x2 ;  /* 0x0000001e151c7211 */ /* 0x000fe400078f10ff */
[----:B------:R-:W-:Y:S02]  /*1510*/  IADD3 R20, R25, R20, RZ ;  /* 0x0000001419147210 */ /* 0x000fe40007ffe0ff */
[----:B------:R-:W-:Y:S02]  /*1520*/  SHF.R.S32.HI R21, RZ, 0x1f, R32 ;  /* 0x0000001fff157819 */ /* 0x000fe40000011420 */
[----:B------:R-:W-:Y:S02]  /*1530*/  SHF.R.S32.HI R28, RZ, 0x2, R28 ;  /* 0x00000002ff1c7819 */ /* 0x000fe4000001141c */
[----:B------:R-:W-:Y:S02]  /*1540*/  LEA.HI R30, R21, R32, RZ, 0x2 ;  /* 0x00000020151e7211 */ /* 0x000fe400078f10ff */
[----:B------:R-:W0:Y:S01]  /*1550*/  LDS.64 R20, [R20] ;  /* 0x0000000014147984 */ /* 0x000e220000000a00 */
[----:B------:R-:W-:Y:S01]  /*1560*/  SHF.R.S32.HI R32, RZ, 0x2, R18 ;  /* 0x00000002ff207819 */ /* 0x000fe20000011412 */
[----:B------:R-:W-:Y:S01]  /*1570*/  IMAD R18, R23, 0x18, R24 ;  /* 0x0000001817127824 */ /* 0x000fe200078e0218 */
[----:B------:R-:W-:Y:S01]  /*1580*/  SHF.R.S32.HI R30, RZ, 0x2, R30 ;  /* 0x00000002ff1e7819 */ /* 0x000fe2000001141e */
[----:B------:R-:W-:-:S02]  /*1590*/  IMAD R28, R28, 0x18, R24 ;  /* 0x000000181c1c7824 */ /* 0x000fc400078e0218 */
[--C-:B------:R-:W-:Y:S01]  /*15a0*/  IMAD R32, R32, 0x18, R24.reuse ;  /* 0x0000001820207824 */ /* 0x100fe200078e0218 */
[C---:B------:R-:W-:Y:S01]  /*15b0*/  IADD3 R18, R25.reuse, R18, RZ ;  /* 0x0000001219127210 */ /* 0x040fe20007ffe0ff */
[----:B------:R-:W-:Y:S01]  /*15c0*/  IMAD R30, R30, 0x18, R24 ;  /* 0x000000181e1e7824 */ /* 0x000fe200078e0218 */
[C---:B------:R-:W-:Y:S01]  /*15d0*/  IADD3 R23, R25.reuse, R28, RZ ;  /* 0x0000001c19177210 */ /* 0x040fe20007ffe0ff */
[----:B------:R-:W-:-:S03]  /*15e0*/  IMAD.IADD R32, R25, 0x1, R32 ;  /* 0x0000000119207824 */ /* 0x000fc600078e0220 */
[----:B------:R-:W-:-:S06]  /*15f0*/  IADD3 R25, R25, R30, RZ ;  /* 0x0000001e19197210 */ /* 0x000fcc0007ffe0ff */
[----:B------:R-:W-:Y:S01]  /*1600*/  LDS.64 R24, [R25] ;  /* 0x0000000019187984 */ /* 0x000fe20000000a00 */
[----:B0-----:R-:W-:Y:S01]  /*1610*/  FADD.FTZ R28, R19, R20 ;  /* 0x00000014131c7221 */ /* 0x001fe20000010000 */
        /* <DEDUP_REMOVED lines=9> */
[----:B------:R-:W-:-:S03]  /*16b0*/  FADD.FTZ R30, R30, R23 ;  /* 0x000000171e1e7221 */ /* 0x000fc60000010000 */
[----:B------:R-:W-:Y:S01]  /*16c0*/  FADD.FTZ R24, R19, R24 ;  /* 0x0000001813187221 */ /* 0x000fe20000010000 */
[----:B------:R-:W-:-:S07]  /*16d0*/  FADD.FTZ R20, R30, R25 ;  /* 0x000000191e147221 */ /* 0x000fce0000010000 */
.L_x_3825:
[----:B------:R-:W-:Y:S05]  /*16e0*/  BSYNC B0 ;  /* 0x0000000000007941 */ /* 0x000fea0003800000 */
.L_x_3824:
        /* <DEDUP_REMOVED lines=17> */
.L_x_3827:
[----:B------:R-:W-:Y:S05]  /*1800*/  BSYNC B0 ;  /* 0x0000000000007941 */ /* 0x000fea0003800000 */
.L_x_3826:
        /* <DEDUP_REMOVED lines=13> */
.L_x_3829:
[----:B------:R-:W2:Y:S04]  /*18e0*/  LD.E.STRONG.GPU R20, desc[UR8][R18.64] ;  /* 0x0000000812147980 */ /* 0x000ea8000c10f900 */
[----:B--2---:R-:W-:Y:S01]  /*18f0*/  CCTL.IVALL ;  /* 0x00000000ff00798f */ /* 0x004fe20002000000 */
[----:B------:R-:W-:Y:S05]  /*1900*/  YIELD ;  /* 0x0000000000007946 */ /* 0x000fea0003800000 */
[----:B-----5:R-:W-:-:S04]  /*1910*/  LOP3.LUT R20, R20, R21, RZ, 0x3c, !PT ;  /* 0x0000001514147212 */ /* 0x020fc800078e3cff */
[----:B------:R-:W-:-:S13]  /*1920*/  ISETP.GT.AND P1, PT, R20, -0x1, PT ;  /* 0xffffffff1400780c */ /* 0x000fda0003f24270 */
[----:B------:R-:W-:Y:S05]  /*1930*/  @P1 BRA `(.L_x_3829) ;  /* 0xfffffffc00e81947 */ /* 0x000fea000383ffff */
.L_x_3828:
        /* <DEDUP_REMOVED lines=45> */
[----:B------:R-:W-:Y:S01]  /*1c10*/  @!P0 VIADD R21, R25, 0x1680 ;  /* 0x0000168019158836 */ /* 0x000fe20000000000 */
[----:B------:R-:W-:Y:S02]  /*1c20*/  @!P0 LOP3.LUT R20, R20, 0x3ffffff8, RZ, 0xc0, !PT ;  /* 0x3ffffff814148812 */ /* 0x000fe400078ec0ff */
[----:B------:R-:W1:Y:S02]  /*1c30*/  SHFL.BFLY PT, R19, R22, 0x1, 0x1f ;  /* 0x0c201f0016137f89 */ /* 0x000e6400000e0000 */
        /* <DEDUP_REMOVED lines=31> */
.L_x_3831:
[----:B------:R-:W-:Y:S05]  /*1e30*/  BSYNC B0 ;  /* 0x0000000000007941 */ /* 0x000fea0003800000 */
.L_x_3830:
[----:B------:R-:W1:Y:S01]  /*1e40*/  S2UR UR7, SR_CgaCtaId ;  /* 0x00000000000779c3 */ /* 0x000e620000008800 */
[----:B0-----:R-:W-:Y:S01]  /*1e50*/  IMAD.SHL.U32 R18, R5, 0x8, RZ ;  /* 0x0000000805127824 */ /* 0x001fe200078e00ff */
[----:B------:R-:W-:Y:S01]  /*1e60*/  UMOV UR6, 0x400 ;  /* 0x0000040000067882 */ /* 0x000fe20000000000 */
[----:B------:R-:W-:Y:S01]  /*1e70*/  IMAD R7, R7, 0xf0, R8 ;  /* 0x000000f007077824 */ /* 0x000fe200078e0208 */
[----:B------:R-:W-:Y:S01]  /*1e80*/  UIADD3 UR6, UR6, 0x1680, URZ ;  /* 0x0000168006067890 */ /* 0x000fe2000fffe03f */
[--C-:B-----5:R-:W-:Y:S01]  /*1e90*/  HADD2.F32 R22, -RZ, R16.reuse.H0_H0 ;  /* 0x20000010ff167230 */ /* 0x120fe20000004100 */
[----:B------:R-:W-:Y:S01]  /*1ea0*/  LOP3.LUT R18, R18, 0x8, RZ, 0xc0, !PT ;  /* 0x0000000812127812 */ /* 0x000fe200078ec0ff */
[----:B------:R-:W-:Y:S01]  /*1eb0*/  HADD2.F32 R16, -RZ, R16.H1_H1 ;  /* 0x30000010ff107230 */ /* 0x000fe20000004100 */
[----:B------:R-:W-:Y:S01]  /*1ec0*/  SHF.L.U32 R20, R7, 0x2, RZ ;  /* 0x0000000207147819 */ /* 0x000fe200000006ff */
[----:B------:R-:W-:Y:S01]  /*1ed0*/  HADD2.F32 R21, -RZ, R17.H1_H1 ;  /* 0x30000011ff157230 */ /* 0x000fe20000004100 */
[----:B------:R-:W-:Y:S01]  /*1ee0*/  IADD3 R7, RZ, -R18, RZ ;  /* 0x80000012ff077210 */ /* 0x000fe20007ffe0ff */
[----:B------:R-:W-:-:S02]  /*1ef0*/  ULOP3.LUT UR4, UR4, 0x1, URZ, 0x3c, !UPT ;  /* 0x0000000104047892 */ /* 0x000fc4000f8e3c3f */
[----:B------:R-:W-:Y:S01]  /*1f00*/  IMAD.WIDE.U32 R18, R20, -0x77777777, RZ ;  /* 0x8888888914127825 */ /* 0x000fe200078e00ff */
[----:B------:R-:W-:-:S04]  /*1f10*/  MOV R18, R7 ;  /* 0x0000000700127202 */ /* 0x000fc80000000f00 */
[----:B------:R-:W-:Y:S01]  /*1f20*/  LEA.HI R18, R19, R18, RZ, 0x1a ;  /* 0x0000001213127211 */ /* 0x000fe200078fd0ff */
[----:B-1----:R-:W-:-:S06]  /*1f30*/  ULEA UR6, UR7, UR6, 0x18 ;  /* 0x0000000607067291 */ /* 0x002fcc000f8ec03f */
[----:B------:R-:W-:Y:S01]  /*1f40*/  LEA R18, R18, UR6, 0x3 ;  /* 0x0000000612127c11 */ /* 0x000fe2000f8e18ff */
[----:B------:R-:W-:-:S05]  /*1f50*/  ULDC UR6, c[0x0][0x230] ;  /* 0x00008c0000067ab9 */ /* 0x000fca0000000800 */
[----:B------:R-:W0:Y:S02]  /*1f60*/  LDS.64 R18, [R18] ;  /* 0x0000000012127984 */ /* 0x000e240000000a00 */
[----:B0-----:R-:W-:Y:S01]  /*1f70*/  FADD.FTZ R7, R19, UR6 ;  /* 0x0000000613077e21 */ /* 0x001fe20008010000 */
[--C-:B------:R-:W-:Y:S01]  /*1f80*/  FADD.FTZ R24, R27, -R18.reuse ;  /* 0x800000121b187221 */ /* 0x100fe20000010000 */
[--C-:B------:R-:W-:Y:S02]  /*1f90*/  HADD2.F32 R19, -RZ, R14.reuse.H1_H1 ;  /* 0x3000000eff137230 */ /* 0x100fe40000004100 */
[--C-:B------:R-:W-:Y:S01]  /*1fa0*/  FADD.FTZ R28, R13, -R18.reuse ;  /* 0x800000120d1c7221 */ /* 0x100fe20000010000 */
[----:B------:R-:W-:Y:S02]  /*1fb0*/  HADD2.F32 R13, -RZ, R15.H0_H0 ;  /* 0x2000000fff0d7230 */ /* 0x000fe40000004100 */
[--C-:B------:R-:W-:Y:S01]  /*1fc0*/  FADD.FTZ R30, R31, -R18.reuse ;  /* 0x800000121f1e7221 */ /* 0x100fe20000010000 */
[----:B------:R-:W0:Y:S01]  /*1fd0*/  MUFU.RSQ R7, R7 ;  /* 0x0000000700077308 */ /* 0x000e220000001400 */
[----:B------:R-:W-:Y:S01]  /*1fe0*/  FADD.FTZ R8, R3, -R18 ;  /* 0x8000001203087221 */ /* 0x000fe20000010000 */
[----:B------:R-:W-:-:S02]  /*1ff0*/  HADD2.F32 R3, -RZ, R14.H0_H0 ;  /* 0x2000000eff037230 */ /* 0x000fc40000004100 */
[----:B------:R-:W-:Y:S01]  /*2000*/  FADD.FTZ R32, R29, -R18 ;  /* 0x800000121d207221 */ /* 0x000fe20000010000 */
[----:B------:R-:W-:Y:S01]  /*2010*/  ULDC.64 UR6, c[0x0][0x210] ;  /* 0x0000840000067ab9 */ /* 0x000fe20000000a00 */
[C---:B0-----:R-:W-:Y:S01]  /*2020*/  FMUL.FTZ R24, R7.reuse, R24 ;  /* 0x0000001807187220 */ /* 0x041fe20000410000 */
[C---:B------:R-:W-:Y:S01]  /*2030*/  FMUL.FTZ R28, R7.reuse, R28 ;  /* 0x0000001c071c7220 */ /* 0x040fe20000410000 */
[----:B------:R-:W-:Y:S01]  /*2040*/  FMUL.FTZ R8, R8, R7 ;  /* 0x0000000708087220 */ /* 0x000fe20000410000 */
[----:B------:R-:W-:Y:S01]  /*2050*/  FMUL.FTZ R32, R7, R32 ;  /* 0x0000002007207220 */ /* 0x000fe20000410000 */
[----:B------:R-:W-:Y:S01]  /*2060*/  FFMA.FTZ R23, R24, R16, R19 ;  /* 0x0000001018177223 */ /* 0x000fe20000010013 */
[----:B------:R-:W-:Y:S02]  /*2070*/  HADD2.F32 R24, -RZ, R17.H0_H0 ;  /* 0x20000011ff187230 */ /* 0x000fe40000004100 */
[--C-:B------:R-:W-:Y:S01]  /*2080*/  FFMA.FTZ R8, R8, R22, R3.reuse ;  /* 0x0000001608087223 */ /* 0x100fe20000010003 */
[----:B------:R-:W-:Y:S01]  /*2090*/  FFMA.FTZ R3, R22, R32, R3 ;  /* 0x0000002016037223 */ /* 0x000fe20000010003 */
[----:B------:R-:W-:Y:S01]  /*20a0*/  FMUL.FTZ R25, R23, -1.4426950216293334961 ;  /* 0xbfb8aa3b17197820 */ /* 0x000fe20000410000 */
[----:B------:R-:W-:Y:S01]  /*20b0*/  FFMA.FTZ R17, R28, R24, R13 ;  /* 0x000000181c117223 */ /* 0x000fe2000001000d */
[----:B------:R-:W-:-:S02]  /*20c0*/  HADD2.F32 R28, -RZ, R15.H1_H1 ;  /* 0x3000000fff1c7230 */ /* 0x000fc40000004100 */
[----:B------:R-:W-:Y:S01]  /*20d0*/  FMUL.FTZ R15, R7, R30 ;  /* 0x0000001e070f7220 */ /* 0x000fe20000410000 */
[----:B------:R-:W-:Y:S01]  /*20e0*/  FADD.FTZ R30, R35, -R18 ;  /* 0x80000012231e7221 */ /* 0x000fe20000010000 */
[----:B------:R-:W-:Y:S01]  /*20f0*/  FMUL.FTZ R14, R8, -1.4426950216293334961 ;  /* 0xbfb8aa3b080e7820 */ /* 0x000fe20000410000 */
[----:B------:R-:W-:Y:S01]  /*2100*/  FMUL.FTZ R27, R17, -1.4426950216293334961 ;  /* 0xbfb8aa3b111b7820 */ /* 0x000fe20000410000 */
[----:B------:R-:W-:Y:S01]  /*2110*/  FFMA.FTZ R15, R15, R21, R28 ;  /* 0x000000150f0f7223 */ /* 0x000fe2000001001c */
[----:B------:R-:W-:Y:S01]  /*2120*/  FMUL.FTZ R30, R7, R30 ;  /* 0x0000001e071e7220 */ /* 0x000fe20000410000 */
[----:B------:R-:W-:Y:S02]  /*2130*/  MUFU.EX2 R25, R25 ;  /* 0x0000001900197308 */ /* 0x000fe40000000800 */
[----:B------:R-:W-:Y:S01]  /*2140*/  FMUL.FTZ R22, R15, -1.4426950216293334961 ;  /* 0xbfb8aa3b0f167820 */ /* 0x000fe20000410000 */
[----:B------:R-:W-:Y:S01]  /*2150*/  FFMA.FTZ R16, R16, R30, R19 ;  /* 0x0000001e10107223 */ /* 0x000fe20000010013 */
[--C-:B------:R-:W-:Y:S01]  /*2160*/  FADD.FTZ R30, R33, -R18.reuse ;  /* 0x80000012211e7221 */ /* 0x100fe20000010000 */
[----:B------:R-:W-:Y:S01]  /*2170*/  FADD.FTZ R18, R37, -R18 ;  /* 0x8000001225127221 */ /* 0x000fe20000010000 */
[----:B------:R-:W-:Y:S01]  /*2180*/  FMUL.FTZ R19, R3, -1.4426950216293334961 ;  /* 0xbfb8aa3b03137820 */ /* 0x000fe20000410000 */
[----:B------:R-:W-:Y:S01]  /*2190*/  FMUL.FTZ R31, R16, -1.4426950216293334961 ;  /* 0xbfb8aa3b101f7820 */ /* 0x000fe20000410000 */
[C---:B------:R-:W-:Y:S01]  /*21a0*/  FMUL.FTZ R30, R7.reuse, R30 ;  /* 0x0000001e071e7220 */ /* 0x040fe20000410000 */
[----:B------:R-:W-:Y:S01]  /*21b0*/  FMUL.FTZ R18, R7, R18 ;  /* 0x0000001207127220 */ /* 0x000fe20000410000 */
[----:B------:R-:W0:Y:S02]  /*21c0*/  MUFU.EX2 R14, R14 ;  /* 0x0000000e000e7308 */ /* 0x000e240000000800 */
[----:B------:R-:W-:Y:S01]  /*21d0*/  FFMA.FTZ R24, R24, R30, R13 ;  /* 0x0000001e18187223 */ /* 0x000fe2000001000d */
[----:B------:R-:W-:Y:S01]  /*21e0*/  FFMA.FTZ R28, R21, R18, R28 ;  /* 0x00000012151c7223 */ /* 0x000fe2000001001c */
[----:B------:R-:W-:-:S02]  /*21f0*/  SHF.R.S32.HI R21, RZ, 0x1f, R20 ;  /* 0x0000001fff157819 */ /* 0x000fc40000011414 */
[----:B------:R-:W-:Y:S01]  /*2200*/  FMUL.FTZ R29, R24, -1.4426950216293334961 ;  /* 0xbfb8aa3b181d7820 */ /* 0x000fe20000410000 */
[----:B------:R-:W-:Y:S01]  /*2210*/  FMUL.FTZ R13, R28, -1.4426950216293334961 ;  /* 0xbfb8aa3b1c0d7820 */ /* 0x000fe20000410000 */
[----:B------:R-:W1:Y:S01]  /*2220*/  MUFU.EX2 R27, R27 ;  /* 0x0000001b001b7308 */ /* 0x000e620000000800 */
[----:B------:R-:W-:-:S04]  /*2230*/  IMAD.WIDE.U32 R20, R9, 0x78000, R20 ;  /* 0x0007800009147825 */ /* 0x000fc800078e0014 */
[----:B------:R-:W-:Y:S01]  /*2240*/  IMAD.IADD R32, R10, 0x1, R21 ;  /* 0x000000010a207824 */ /* 0x000fe200078e0215 */
[----:B------:R-:W-:Y:S02]  /*2250*/  IADD3 R11, P1, R11, R20, RZ ;  /* 0x000000140b0b7210 */ /* 0x000fe40007f3e0ff */
[----:B------:R-:W2:Y:S01]  /*2260*/  MUFU.EX2 R22, R22 ;  /* 0x0000001600167308 */ /* 0x000ea20000000800 */
[----:B0-----:R-:W-:Y:S01]  /*2270*/  FADD.FTZ R7, R14, 1 ;  /* 0x3f8000000e077421 */ /* 0x001fe20000010000 */
[----:B------:R-:W-:-:S06]  /*2280*/  FADD.FTZ R14, R25, 1 ;  /* 0x3f800000190e7421 */ /* 0x000fcc0000010000 */
        /* <DEDUP_REMOVED lines=8> */
[----:B------:R-:W1:Y:S01]  /*2310*/  MUFU.RCP R7, R7 ;  /* 0x0000000700077308 */ /* 0x000e620000001000 */
[----:B--2---:R-:W-:-:S07]  /*2320*/  FADD.FTZ R9, R29, 1 ;  /* 0x3f8000001d097421 */ /* 0x004fce0000010000 */
[----:B------:R-:W2:Y:S01]  /*2330*/  MUFU.RCP R14, R14 ;  /* 0x0000000e000e7308 */ /* 0x000ea20000001000 */
[----:B0-----:R-:W-:Y:S01]  /*2340*/  FADD.FTZ R21, R13, 1 ;  /* 0x3f8000000d157421 */ /* 0x001fe20000010000 */
[----:B------:R-:W-:Y:S02]  /*2350*/  IADD3 R13, P0, R12, R20, RZ ;  /* 0x000000140c0d7210 */ /* 0x000fe40007f1e0ff */
[----:B------:R-:W-:Y:S02]  /*2360*/  IADD3.X R20, RZ, R32, RZ, P1, !PT ;  /* 0x00000020ff147210 */ /* 0x000fe40000ffe4ff */
[C---:B------:R-:W-:Y:S02]  /*2370*/  LEA R10, P1, R11.reuse, UR6, 0x1 ;  /* 0x000000060b0a7c11 */ /* 0x040fe4000f8208ff */
[----:B------:R-:W0:Y:S01]  /*2380*/  MUFU.RCP R18, R18 ;  /* 0x0000001200127308 */ /* 0x000e220000001000 */
[----:B-1----:R-:W-:Y:S01]  /*2390*/  FMUL.FTZ R7, R8, R7 ;  /* 0x0000000708077220 */ /* 0x002fe20000410000 */
[----:B------:R-:W-:-:S02]  /*23a0*/  LEA.HI.X R11, R11, UR7, R20, 0x1, P1 ;  /* 0x000000070b0b7c11 */ /* 0x000fc400088f0c14 */
[----:B------:R-:W-:Y:S02]  /*23b0*/  IADD3.X R32, RZ, R32, RZ, P0, !PT ;  /* 0x00000020ff207210 */ /* 0x000fe400007fe4ff */
[----:B------:R-:W-:Y:S02]  /*23c0*/  LEA R12, P0, R13, UR6, 0x1 ;  /* 0x000000060d0c7c11 */ /* 0x000fe4000f8008ff */
[----:B------:R-:W1:Y:S01]  /*23d0*/  MUFU.RCP R22, R22 ;  /* 0x0000001600167308 */ /* 0x000e620000001000 */
[----:B--2---:R-:W-:Y:S01]  /*23e0*/  FMUL.FTZ R14, R23, R14 ;  /* 0x0000000e170e7220 */ /* 0x004fe20000410000 */
[----:B------:R-:W-:Y:S02]  /*23f0*/  LEA.HI.X R13, R13, UR7, R32, 0x1, P0 ;  /* 0x000000070d0d7c11 */ /* 0x000fe400080f0c20 */
[----:B------:R-:W-:Y:S02]  /*2400*/  IADD3 R5, P0, R5, 0x5, RZ ;  /* 0x0000000505057810 */ /* 0x000fe40007f1e0ff */
[----:B------:R-:W-:-:S02]  /*2410*/  F2FP.F16.F32.PACK_AB R7, R14, R7 ;  /* 0x000000070e07723e */ /* 0x000fc400000000ff */
[----:B------:R-:W2:Y:S01]  /*2420*/  MUFU.RCP R30, R30 ;  /* 0x0000001e001e7308 */ /* 0x000ea20000001000 */
[----:B0-----:R-:W-:Y:S01]  /*2430*/  FMUL.FTZ R18, R17, R18 ;  /* 0x0000001211127220 */ /* 0x001fe20000410000 */
[----:B------:R-:W-:Y:S01]  /*2440*/  IADD3.X R6, RZ, R6, RZ, P0, !PT ;  /* 0x00000006ff067210 */ /* 0x000fe200007fe4ff */
[----:B------:R-:W-:Y:S01]  /*2450*/  STG.E.U16 desc[UR8][R10.64], R7 ;  /* 0x000000070a007986 */ /* 0x000fe2000c101508 */
[----:B------:R-:W-:-:S04]  /*2460*/  ISETP.GE.U32.AND P0, PT, R5, UR10, PT ;  /* 0x0000000a05007c0c */ /* 0x000fc8000bf06070 */
[----:B------:R-:W0:Y:S01]  /*2470*/  MUFU.RCP R19, R19 ;  /* 0x0000001300137308 */ /* 0x000e220000001000 */
[----:B-1----:R-:W-:Y:S01]  /*2480*/  FMUL.FTZ R15, R15, R22 ;  /* 0x000000160f0f7220 */ /* 0x002fe20000410000 */
[----:B------:R-:W-:-:S04]  /*2490*/  ISETP.GE.AND.EX P0, PT, R6, UR5, PT, P0 ;  /* 0x0000000506007c0c */ /* 0x000fc8000bf06300 */
[----:B------:R-:W-:Y:S02]  /*24a0*/  F2FP.F16.F32.PACK_AB R18, R15, R18 ;  /* 0x000000120f12723e */ /* 0x000fe400000000ff */
[----:B------:R-:W1:Y:S01]  /*24b0*/  MUFU.RCP R9, R9 ;  /* 0x0000000900097308 */ /* 0x000e620000001000 */
[----:B--2---:R-:W-:Y:S01]  /*24c0*/  FMUL.FTZ R30, R3, R30 ;  /* 0x0000001e031e7220 */ /* 0x004fe20000410000 */
[----:B------:R-:W-:Y:S01]  /*24d0*/  PRMT R3, R7, 0x7632, R3 ;  /* 0x0000763207037816 */ /* 0x000fe20000000003 */
[----:B------:R-:W-:Y:S01]  /*24e0*/  STG.E.U16 desc[UR8][R10.64+0x4], R18 ;  /* 0x000004120a007986 */ /* 0x000fe2000c101508 */
[----:B------:R-:W-:-:S03]  /*24f0*/  PRMT R8, R18, 0x7632, R8 ;  /* 0x0000763212087816 */ /* 0x000fc60000000008 */
[----:B------:R-:W-:Y:S01]  /*2500*/  STG.E.U16 desc[UR8][R10.64+0x2], R3 ;  /* 0x000002030a007986 */ /* 0x000fe2000c101508 */
[----:B------:R-:W2:Y:S01]  /*2510*/  MUFU.RCP R21, R21 ;  /* 0x0000001500157308 */ /* 0x000ea20000001000 */
[----:B0-----:R-:W-:Y:S02]  /*2520*/  FMUL.FTZ R19, R16, R19 ;  /* 0x0000001310137220 */ /* 0x001fe40000410000 */
[----:B------:R0:W-:Y:S03]  /*2530*/  STG.E.U16 desc[UR8][R10.64+0x6], R8 ;  /* 0x000006080a007986 */ /* 0x0001e6000c101508 */
[----:B------:R-:W-:Y:S01]  /*2540*/  F2FP.F16.F32.PACK_AB R30, R19, R30 ;  /* 0x0000001e131e723e */ /* 0x000fe200000000ff */
[----:B-1----:R-:W-:-:S04]  /*2550*/  FMUL.FTZ R9, R24, R9 ;  /* 0x0000000918097220 */ /* 0x002fc80000410000 */
[----:B------:R1:W-:Y:S01]  /*2560*/  STG.E.U16 desc[UR8][R12.64], R30 ;  /* 0x0000001e0c007986 */ /* 0x0003e2000c101508 */
[----:B0-----:R-:W-:Y:S01]  /*2570*/  PRMT R11, R30, 0x7632, R11 ;  /* 0x000076321e0b7816 */ /* 0x001fe2000000000b */
[----:B--2---:R-:W-:-:S04]  /*2580*/  FMUL.FTZ R28, R28, R21 ;  /* 0x000000151c1c7220 */ /* 0x004fc80000410000 */
[----:B------:R1:W-:Y:S01]  /*2590*/  STG.E.U16 desc[UR8][R12.64+0x2], R11 ;  /* 0x0000020b0c007986 */ /* 0x0003e2000c101508 */
[----:B------:R-:W-:-:S04]  /*25a0*/  F2FP.F16.F32.PACK_AB R9, R28, R9 ;  /* 0x000000091c09723e */ /* 0x000fc800000000ff */
[----:B------:R-:W-:Y:S01]  /*25b0*/  PRMT R14, R9, 0x7632, R14 ;  /* 0x00007632090e7816 */ /* 0x000fe2000000000e */
[----:B------:R1:W-:Y:S04]  /*25c0*/  STG.E.U16 desc[UR8][R12.64+0x4], R9 ;  /* 0x000004090c007986 */ /* 0x0003e8000c101508 */
[----:B------:R1:W-:Y:S01]  /*25d0*/  STG.E.U16 desc[UR8][R12.64+0x6], R14 ;  /* 0x0000060e0c007986 */ /* 0x0003e2000c101508 */
[----:B------:R-:W-:Y:S05]  /*25e0*/  @!P0 BRA `(.L_x_3832) ;  /* 0xffffffd800e08947 */ /* 0x000fea000383ffff */
[----:B------:R-:W-:Y:S05]  /*25f0*/  EXIT ;  /* 0x000000000000794d */ /* 0x000fea0003800000 */
.L_x_3833:
        /* <DEDUP_REMOVED lines=16> */
.L_x_3972:


//--------------------- .text._ZN13group_norm_v214gn_cuda_kernelI6__halfLi480ELi1ELi16ELi120ELi256ELb1ELi8ELi960ELi960ELi4ELb1ELi4ELb0ELb0ENS_16CompileConditionILi900EEEEEvPT_PKS4_S7_S7_flPfS8_Pj --------------------------
	.section	.text._ZN13group_norm_v214gn_cuda_kernelI6__halfLi480ELi1ELi16ELi120ELi256ELb1ELi8ELi960ELi960ELi4ELb1ELi4ELb0ELb0ENS_16CompileConditionILi900EEEEEvPT_PKS4_S7_S7_flPfS8_Pj,"ax",@progbits
	.align	128
        .global         _ZN13group_norm_v214gn_cuda_kernelI6__halfLi480ELi1ELi16ELi120ELi256ELb1ELi8ELi960ELi960ELi4ELb1ELi4ELb0ELb0ENS_16CompileConditionILi900EEEEEvPT_PKS4_S7_S7_flPfS8_Pj
        .type           _ZN13group_norm_v214gn_cuda_kernelI6__halfLi480ELi1ELi16ELi120ELi256ELb1ELi8ELi960ELi960ELi4ELb1ELi4ELb0ELb0ENS_16CompileConditionILi900EEEEEvPT_PKS4_S7_S7_flPfS8_Pj,@function
        .size           _ZN13group_norm_v214gn_cuda_kernelI6__halfLi480ELi1ELi16ELi120ELi256ELb1ELi8ELi960ELi960ELi4ELb1ELi4ELb0ELb0ENS_16CompileConditionILi900EEEEEvPT_PKS4_S7_S7_flPfS8_Pj,(.L_x_3973 - _ZN13group_norm_v214gn_cuda_kernelI6__halfLi480ELi1ELi16ELi120ELi256ELb1ELi8ELi960ELi960ELi4ELb1ELi4ELb0ELb0ENS_16CompileConditionILi900EEEEEvPT_PKS4_S7_S7_flPfS8_Pj)
        .other          _ZN13group_norm_v214gn_cuda_kernelI6__halfLi480ELi1ELi16ELi120ELi256ELb1ELi8ELi960ELi960ELi4ELb1ELi4ELb0ELb0ENS_16CompileConditionILi900EEEEEvPT_PKS4_S7_S7_flPfS8_Pj,@"STO_CUDA_ENTRY STV_DEFAULT"
_ZN13group_norm_v214gn_cuda_kernelI6__halfLi480ELi1ELi16ELi120ELi256ELb1ELi8ELi960ELi960ELi4ELb1ELi4ELb0ELb0ENS_16CompileConditionILi900EEEEEvPT_PKS4_S7_S7_flPfS8_Pj:
.text._ZN13group_norm_v214gn_cuda_kernelI6__halfLi480ELi1ELi16ELi120ELi256ELb1ELi8ELi960ELi960ELi4ELb1ELi4ELb0ELb0ENS_16CompileConditionILi900EEEEEvPT_PKS4_S7_S7_flPfS8_Pj:
        /* <DEDUP_REMOVED lines=9> */
[C---:B------:R-:W-:Y:S01]  /*0090*/  SHF.L.U32 R47, R0.reuse, 0x3, RZ ;  /* 0x00000003002f7819 */ /* 0x040fe200000006ff */
[----:B------:R-:W-:Y:S01]  /*00a0*/  UMOV UR4, 0x400 ;  /* 0x0000040000047882 */ /* 0x000fe20000000000 */
[----:B------:R-:W2:Y:S01]  /*00b0*/  S2R R7, SR_CTAID.X ;  /* 0x0000000000077919 */ /* 0x000ea20000002500 */
[----:B------:R-:W-:Y:S01]  /*00c0*/  LOP3.LUT R3, R0, 0x1, RZ, 0xc0, !PT ;  /* 0x0000000100037812 */ /* 0x000fe200078ec0ff */
[----:B------:R-:W-:Y:S01]  /*00d0*/  ULDC.64 UR8, c[0x0][0x208] ;  /* 0x0000820000087ab9 */ /* 0x000fe20000000a00 */
[----:B------:R-:W-:Y:S02]  /*00e0*/  LOP3.LUT R47, R47, 0x8, RZ, 0xc0, !PT ;  /* 0x000000082f2f7812 */ /* 0x000fe400078ec0ff */
[----:B------:R-:W3:Y:S01]  /*00f0*/  LDC.64 R98, c[0x0][0x250] ;  /* 0x00009400ff627b82 */ /* 0x000ee20000000a00 */
[----:B------:R-:W-:Y:S01]  /*0100*/  IMAD R3, R3, 0x3c0, RZ ;  /* 0x000003c003037824 */ /* 0x000fe200078e02ff */
[----:B------:R-:W-:Y:S01]  /*0110*/  IADD3 R9, RZ, -R47, RZ ;  /* 0x8000002fff097210 */ /* 0x000fe20007ffe0ff */
[----:B-1----:R-:W-:-:S02]  /*0120*/  ULEA UR6, UR5, UR4, 0x18 ;  /* 0x0000000405067291 */ /* 0x002fc4000f8ec03f */
[----:B------:R-:W-:-:S04]  /*0130*/  UIADD3 UR4, UR4, 0x1680, URZ ;  /* 0x0000168004047890 */ /* 0x000fc8000fffe03f */
[----:B------:R-:W-:Y:S01]  /*0140*/  MOV R65, UR6 ;  /* 0x0000000600417c02 */ /* 0x000fe20008000f00 */
[----:B0-----:R-:W-:Y:S01]  /*0150*/  IMAD.WIDE.U32 R4, R2, -0x77777777, RZ ;  /* 0x8888888902047825 */ /* 0x001fe200078e00ff */
[----:B------:R-:W-:Y:S01]  /*0160*/  SHF.R.U32.HI R8, RZ, 0x1, R2 ;  /* 0x00000001ff087819 */ /* 0x000fe20000011602 */
[----:B------:R-:W-:Y:S01]  /*0170*/  ULDC.64 UR6, c[0x0][0x240] ;  /* 0x0000900000067ab9 */ /* 0x000fe20000000a00 */
[----:B------:R-:W-:Y:S01]  /*0180*/  ULEA UR5, UR5, UR4, 0x18 ;  /* 0x0000000405057291 */ /* 0x000fe2000f8ec03f */
[C---:B--2---:R-:W-:Y:S01]  /*0190*/  ISETP.NE.AND P2, PT, R7.reuse, RZ, PT ;  /* 0x000000ff0700720c */ /* 0x044fe20003f45270 */
[----:B---3--:R-:W-:Y:S01]  /*01a0*/  IMAD.WIDE.U32 R98, R0, 0x4, R98 ;  /* 0x0000000400627825 */ /* 0x008fe200078e0062 */
[----:B------:R-:W-:Y:S01]  /*01b0*/  SHF.R.U32.HI R5, RZ, 0x7, R5 ;  /* 0x00000007ff057819 */ /* 0x000fe20000011605 */
[----:B------:R-:W-:Y:S01]  /*01c0*/  UMOV UR4, URZ ;  /* 0x0000003f00047c82 */ /* 0x000fe20008000000 */
[----:B------:R-:W-:Y:S02]  /*01d0*/  IADD3 R10, R8, R47, RZ ;  /* 0x0000002f080a7210 */ /* 0x000fe40007ffe0ff */
[----:B------:R-:W-:Y:S01]  /*01e0*/  LOP3.LUT P0, RZ, R7, 0x1f, RZ, 0xc0, !PT ;  /* 0x0000001f07ff7812 */ /* 0x000fe2000780c0ff */
[----:B------:R-:W-:Y:S01]  /*01f0*/  IMAD R6, R5, -0xf0, R2 ;  /* 0xffffff1005067824 */ /* 0x000fe200078e0202 */
[----:B------:R-:W-:Y:S01]  /*0200*/  LOP3.LUT R4, R7, 0x1f, RZ, 0xc0, !PT ;  /* 0x0000001f07047812 */ /* 0x000fe200078ec0ff */
[----:B------:R-:W-:Y:S01]  /*0210*/  IMAD R10, R10, 0x78, -R3 ;  /* 0x000000780a0a7824 */ /* 0x000fe200078e0a03 */
[----:B------:R-:W-:-:S02]  /*0220*/  SHF.L.U32 R7, R8, 0x5, RZ ;  /* 0x0000000508077819 */ /* 0x000fc400000006ff */
[C---:B------:R-:W-:Y:S01]  /*0230*/  LEA R76, R6.reuse, R3, 0x2 ;  /* 0x00000003064c7211 */ /* 0x040fe200078e10ff */
[----:B------:R-:W-:Y:S01]  /*0240*/  IMAD R6, R6, 0x18, R65 ;  /* 0x0000001806067824 */ /* 0x000fe200078e0241 */
[C---:B------:R-:W-:Y:S02]  /*0250*/  IADD3 R21, R10.reuse, 0x28, RZ ;  /* 0x000000280a157810 */ /* 0x040fe40007ffe0ff */
[----:B------:R-:W-:Y:S01]  /*0260*/  IADD3 R43, R10, 0x54, RZ ;  /* 0x000000540a2b7810 */ /* 0x000fe20007ffe0ff */
[----:B------:R-:W-:Y:S01]  /*0270*/  IMAD.WIDE.U32 R76, R76, -0x77777777, RZ ;  /* 0x888888894c4c7825 */ /* 0x000fe200078e00ff */
[----:B------:R-:W-:Y:S02]  /*0280*/  IADD3 R23, R10, 0x2c, RZ ;  /* 0x0000002c0a177810 */ /* 0x000fe40007ffe0ff */
[----:B------:R-:W-:Y:S02]  /*0290*/  MOV R76, R9 ;  /* 0x00000009004c7202 */ /* 0x000fe40000000f00 */
[----:B------:R-:W-:-:S02]  /*02a0*/  LOP3.LUT R4, R7, 0xffffffe0, R4, 0xe2, !PT ;  /* 0xffffffe007047812 */ /* 0x000fc400078ee204 */
[C---:B------:R-:W-:Y:S02]  /*02b0*/  IADD3 R25, R10.reuse, 0x30, RZ ;  /* 0x000000300a197810 */ /* 0x040fe40007ffe0ff */
[C---:B------:R-:W-:Y:S02]  /*02c0*/  IADD3 R27, R10.reuse, 0x34, RZ ;  /* 0x000000340a1b7810 */ /* 0x040fe40007ffe0ff */
[C---:B------:R-:W-:Y:S02]  /*02d0*/  IADD3 R29, R10.reuse, 0x38, RZ ;  /* 0x000000380a1d7810 */ /* 0x040fe40007ffe0ff */
        /* <DEDUP_REMOVED lines=24> */
[----:B------:R-:W-:Y:S02]  /*0460*/  SHF.R.S32.HI R46, RZ, 0x2, R43 ;  /* 0x00000002ff2e7819 */ /* 0x000fe4000001142b */
[----:B------:R-:W-:Y:S02]  /*0470*/  LEA R6, R5, R6, 0x3 ;  /* 0x0000000605067211 */ /* 0x000fe400078e18ff */
[----:B------:R-:W-:-:S02]  /*0480*/  SHF.R.S32.HI R24, RZ, 0x2, R23 ;  /* 0x00000002ff187819 */ /* 0x000fc40000011417 */
[----:B------:R-:W-:Y:S02]  /*0490*/  SHF.L.U32 R5, R2, 0x3, RZ ;  /* 0x0000000302057819 */ /* 0x000fe400000006ff */
        /* <DEDUP_REMOVED lines=54> */
[----:B------:R-:W-:Y:S01]  /*0800*/  LEA.HI R76, R77, R76, RZ, 0x1a ;  /* 0x0000004c4d4c7211 */ /* 0x000fe200078fd0ff */
[--C-:B------:R-:W-:Y:S01]  /*0810*/  IMAD R59, R56, 0x18, R65.reuse ;  /* 0x00000018383b7824 */ /* 0x100fe200078e0241 */
[----:B------:R-:W-:Y:S01]  /*0820*/  IADD3 R24, R46, R25, RZ ;  /* 0x000000192e187210 */ /* 0x000fe20007ffe0ff */
        /* <DEDUP_REMOVED lines=12> */
[----:B------:R-:W-:Y:S02]  /*08f0*/  IADD3 R8, R3, R46, RZ ;  /* 0x0000002e03087210 */ /* 0x000fe40007ffe0ff */
        /* <DEDUP_REMOVED lines=9> */
[C---:B------:R-:W-:Y:S01]  /*0990*/  IADD3 R34, R46.reuse, R45, RZ ;  /* 0x0000002d2e227210 */ /* 0x040fe20007ffe0ff */
[----:B------:R-:W-:Y:S01]  /*09a0*/  HFMA2.MMA R45, -RZ, RZ, 0, 0 ;  /* 0x00000000ff2d7435 */ /* 0x000fe200000001ff */
        /* <DEDUP_REMOVED lines=8> */
[----:B------:R-:W-:Y:S02]  /*0a30*/  IADD3 R43, R46, R65, RZ ;  /* 0x000000412e2b7210 */ /* 0x000fe40007ffe0ff */
[----:B------:R-:W-:Y:S02]  /*0a40*/  ISETP.EQ.U32.AND P1, PT, RZ, UR6, PT ;  /* 0x00000006ff007c0c */ /* 0x000fe4000bf22070 */
[----:B------:R-:W-:Y:S02]  /*0a50*/  ISETP.GT.U32.OR P0, PT, R2, 0x7, P0 ;  /* 0x000000070200780c */ /* 0x000fe40000704470 */
[----:B------:R-:W-:Y:S02]  /*0a60*/  MOV R46, 0x7fffffe1 ;  /* 0x7fffffe1002e7802 */ /* 0x000fe40000000f00 */
[----:B------:R-:W-:-:S02]  /*0a70*/  SHF.R.U32.HI R48, RZ, 0x2, R2 ;  /* 0x00000002ff307819 */ /* 0x000fc40000011602 */
[----:B------:R-:W-:Y:S02]  /*0a80*/  IADD3 R47, R47, R2, RZ ;  /* 0x000000022f2f7210 */ /* 0x000fe40007ffe0ff */
[----:B------:R-:W-:Y:S02]  /*0a90*/  ISETP.EQ.OR.EX P0, PT, RZ, UR7, P0, P1 ;  /* 0x00000007ff007c0c */ /* 0x000fe40008702710 */
[----:B------:R-:W-:Y:S02]  /*0aa0*/  SEL R46, R46, 0x1, !P2 ;  /* 0x000000012e2e7807 */ /* 0x000fe40005000000 */
[----:B------:R-:W-:Y:S02]  /*0ab0*/  LOP3.LUT R48, R48, 0x3ffffff8, RZ, 0xc0, !PT ;  /* 0x3ffffff830307812 */ /* 0x000fe400078ec0ff */
[----:B------:R-:W-:Y:S02]  /*0ac0*/  SHF.R.S32.HI R49, RZ, 0x1f, R47 ;  /* 0x0000001fff317819 */ /* 0x000fe4000001142f */
[----:B------:R-:W-:-:S07]  /*0ad0*/  LEA R76, R76, UR5, 0x3 ;  /* 0x000000054c4c7c11 */ /* 0x000fce000f8e18ff */
.L_x_3844:
[----:B------:R-:W0:Y:S01]  /*0ae0*/  S2UR UR6, SR_CTAID.X ;  /* 0x00000000000679c3 */ /* 0x000e220000002500 */
[----:B------:R-:W-:Y:S01]  /*0af0*/  IMAD.WIDE.U32 R50, R2, -0x77777777, RZ ;  /* 0x8888888902327825 */ /* 0x000fe200078e00ff */
[----:B-1----:R-:W-:Y:S01]  /*0b00*/  LOP3.LUT R52, R0, 0x1, RZ, 0xc0, !PT ;  /* 0x0000000100347812 */ /* 0x002fe200078ec0ff */
        /* <DEDUP_REMOVED lines=50> */
[----:B------:R-:W-:Y:S01]  /*0e30*/  ISETP.GT.U32.AND P1, PT, R2, 0xff, PT ;  /* 0x000000ff0200780c */ /* 0x000fe20003f24070 */
        /* <DEDUP_REMOVED lines=19> */
[----:B------:R-:W-:Y:S01]  /*0f70*/  HADD2.F32 R7, -RZ, R59.H1_H1 ;  /* 0x3000003bff077230 */ /* 0x000fe20000004100 */
[----:B------:R-:W-:Y:S01]  /*0f80*/  CS2R R58, SRZ ;  /* 0x00000000003a7805 */ /* 0x000fe2000001ff00 */
        /* <DEDUP_REMOVED lines=121> */
.L_x_3835:
[----:B------:R-:W-:Y:S05]  /*1720*/  BSYNC B0 ;  /* 0x0000000000007941 */ /* 0x000fea0003800000 */
.L_x_3834:
        /* <DEDUP_REMOVED lines=13> */
.L_x_3837:
[----:B------:R-:W-:Y:S05]  /*1800*/  BSYNC B0 ;  /* 0x0000000000007941 */ /* 0x000fea0003800000 */
.L_x_3836:
[----:B------:R-:W-:Y:S01]  /*1810*/  BAR.SYNC.DEFER_BLOCKING 0x0 ;  /* 0x0000000000007b1d */ /* 0x000fe20000010000 */
[----:B---3--:R-:W-:-:S05]  /*1820*/  CS2R R56, SRZ ;  /* 0x0000000000387805 */ /* 0x008fca000001ff00 */
[----:B------:R-:W-:Y:S05]  /*1830*/  @P4 BRA `(.L_x_3838) ;  /* 0x0000000000284947 */ /* 0x000fea0003800000 */
[----:B------:R-:W-:Y:S06]  /*1840*/  MEMBAR.ALL.GPU ;  /* 0x0000000000007992 */ /* 0x000fec000000a000 */
[----:B------:R-:W-:-:S00]  /*1850*/  ERRBAR ;  /* 0x00000000000079ab */ /* 0x000fc00000000000 */
[----:B------:R-:W-:Y:S06]  /*1860*/  CGAERRBAR ;  /* 0x00000000000075ab */ /* 0x000fec0000000000 */
[----:B0-----:R0:W5:Y:S02]  /*1870*/  ATOM.E.ADD.STRONG.GPU PT, R50, desc[UR8][R98.64], R46 ;  /* 0x0000002e6232798a */ /* 0x00116400081ee1c8 */
.L_x_3839:
[----:B------:R-:W3:Y:S04]  /*1880*/  LD.E.STRONG.GPU R51, desc[UR8][R98.64] ;  /* 0x0000000862337980 */ /* 0x000ee8000c10f900 */
[----:B---3--:R-:W-:Y:S01]  /*1890*/  CCTL.IVALL ;  /* 0x00000000ff00798f */ /* 0x008fe20002000000 */
[----:B------:R-:W-:Y:S05]  /*18a0*/  YIELD ;  /* 0x0000000000007946 */ /* 0x000fea0003800000 */
[----:B-----5:R-:W-:-:S04]  /*18b0*/  LOP3.LUT R51, R51, R50, RZ, 0x3c, !PT ;  /* 0x0000003233337212 */ /* 0x020fc800078e3cff */
[----:B------:R-:W-:-:S13]  /*18c0*/  ISETP.GT.AND P2, PT, R51, -0x1, PT ;  /* 0xffffffff3300780c */ /* 0x000fda0003f44270 */
[----:B------:R-:W-:Y:S05]  /*18d0*/  @P2 BRA `(.L_x_3839) ;  /* 0xfffffffc00e82947 */ /* 0x000fea000383ffff */
.L_x_3838:
        /* <DEDUP_REMOVED lines=16> */
.L_x_3841:
[----:B------:R-:W-:Y:S05]  /*19e0*/  BSYNC B0 ;  /* 0x0000000000007941 */ /* 0x000fea0003800000 */
.L_x_3840:
[----:B0-----:R-:W0:Y:S01]  /*19f0*/  SHFL.BFLY PT, R50, R57, 0x10, 0x1f ;  /* 0x0e001f0039327f89 */ /* 0x001e2200000e0000 */
[----:B------:R-:W-:Y:S01]  /*1a00*/  LOP3.LUT P1, RZ, R2, 0xffffff1f, RZ, 0xc0, !PT ;  /* 0xffffff1f02ff7812 */ /* 0x000fe2000782c0ff */
[----:B------:R-:W-:Y:S02]  /*1a10*/  BSSY B0, `(.L_x_3842) ;  /* 0x0000027000007945 */ /* 0x000fe40003800000 */
[----:B------:R-:W3:Y:S01]  /*1a20*/  SHFL.BFLY PT, R51, R56, 0x10, 0x1f ;  /* 0x0e001f0038337f89 */ /* 0x000ee200000e0000 */
        /* <DEDUP_REMOVED lines=18> */
[----:B-1----:R-:W-:-:S03]  /*1b50*/  @!P1 FADD.FTZ R56, R62, R51 ;  /* 0x000000333e389221 */ /* 0x002fc60000010000 */
[----:B------:R-:W-:-:S04]  /*1b60*/  @!P1 FMUL.FTZ R51, R50, R50 ;  /* 0x0000003232339220 */ /* 0x000fc80000410000 */
[----:B------:R-:W-:-:S05]  /*1b70*/  @!P1 FFMA.FTZ R51, R56, 3.2552085031056776643e-05, -R51 ;  /* 0x3808888938339823 */ /* 0x000fca0000010833 */
        /* <DEDUP_REMOVED lines=16> */
.L_x_3843:
[----:B------:R-:W-:Y:S05]  /*1c80*/  BSYNC B0 ;  /* 0x0000000000007941 */ /* 0x000fea0003800000 */
.L_x_3842:
[----:B01----:R-:W0:Y:S01]  /*1c90*/  LDS.64 R50, [R76] ;  /* 0x000000004c327984 */ /* 0x003e220000000a00 */
[----:B------:R-:W-:Y:S01]  /*1ca0*/  ULDC UR6, c[0x0][0x230] ;  /* 0x00008c0000067ab9 */ /* 0x000fe20000000800 */
[----:B-----5:R-:W-:Y:S01]  /*1cb0*/  HADD2.F32 R56, -RZ, R54.H0_H0 ;  /* 0x20000036ff387230 */ /* 0x020fe20000004100 */
[----:B------:R-:W-:Y:S01]  /*1cc0*/  ULOP3.LUT UR4, UR4, 0x1, URZ, 0x3c, !UPT ;  /* 0x0000000104047892 */ /* 0x000fe2000f8e3c3f */
[----:B------:R-:W-:Y:S02]  /*1cd0*/  HADD2.F32 R61, -RZ, R52.H1_H1 ;  /* 0x30000034ff3d7230 */ /* 0x000fe40000004100 */
[----:B------:R-:W-:Y:S02]  /*1ce0*/  HADD2.F32 R54, -RZ, R54.H1_H1 ;  /* 0x30000036ff367230 */ /* 0x000fe40000004100 */
[--C-:B------:R-:W-:Y:S02]  /*1cf0*/  HADD2.F32 R65, -RZ, R53.reuse.H0_H0 ;  /* 0x20000035ff417230 */ /* 0x100fe40000004100 */
[----:B--2---:R-:W-:-:S02]  /*1d00*/  HADD2.F32 R63, -RZ, R53.H1_H1 ;  /* 0x30000035ff3f7230 */ /* 0x004fc40000004100 */
[--C-:B------:R-:W-:Y:S02]  /*1d10*/  HADD2.F32 R62, -RZ, R55.reuse.H0_H0 ;  /* 0x20000037ff3e7230 */ /* 0x100fe40000004100 */
[----:B------:R-:W-:Y:S02]  /*1d20*/  HADD2.F32 R64, -RZ, R55.H1_H1 ;  /* 0x30000037ff407230 */ /* 0x000fe40000004100 */
        /* <DEDUP_REMOVED lines=12> */
[----:B------:R-:W-:Y:S01]  /*1df0*/  ULDC.64 UR6, c[0x0][0x210] ;  /* 0x0000840000067ab9 */ /* 0x000fe20000000a00 */
[C---:B0-----:R-:W-:Y:S01]  /*1e00*/  FMUL.FTZ R59, R51.reuse, R60 ;  /* 0x0000003c333b7220 */ /* 0x041fe20000410000 */
[C---:B------:R-:W-:Y:S01]  /*1e10*/  FMUL.FTZ R74, R51.reuse, R74 ;  /* 0x0000004a334a7220 */ /* 0x040fe20000410000 */
[----:B------:R-:W-:Y:S01]  /*1e20*/  FMUL.FTZ R86, R51, R86 ;  /* 0x0000005633567220 */ /* 0x000fe20000410000 */
[----:B------:R-:W-:Y:S01]  /*1e30*/  FADD.FTZ R60, R93, -R50 ;  /* 0x800000325d3c7221 */ /* 0x000fe20000010000 */
[C-C-:B------:R-:W-:Y:S01]  /*1e40*/  FFMA.FTZ R59, R61.reuse, R59, R54.reuse ;  /* 0x0000003b3d3b7223 */ /* 0x140fe20000010036 */
[----:B------:R-:W-:Y:S01]  /*1e50*/  FFMA.FTZ R9, R61, R74, R54 ;  /* 0x0000004a3d097223 */ /* 0x000fe20000010036 */
[----:B------:R-:W-:Y:S01]  /*1e60*/  FADD.FTZ R74, R7, -R50 ;  /* 0x80000032074a7221 */ /* 0x000fe20000010000 */
[----:B------:R-:W-:Y:S01]  /*1e70*/  FMUL.FTZ R67, R51, R66 ;  /* 0x0000004233437220 */ /* 0x000fe20000410000 */
[----:B------:R-:W-:Y:S01]  /*1e80*/  FMUL.FTZ R69, R59, -1.4426950216293334961 ;  /* 0xbfb8aa3b3b457820 */ /* 0x000fe20000410000 */
[----:B------:R-:W-:Y:S01]  /*1e90*/  FFMA.FTZ R7, R65, R86, R62 ;  /* 0x0000005641077223 */ /* 0x000fe2000001003e */
[--C-:B------:R-:W-:Y:S01]  /*1ea0*/  FADD.FTZ R66, R3, -R50.reuse ;  /* 0x8000003203427221 */ /* 0x100fe20000010000 */
[----:B------:R-:W-:Y:S01]  /*1eb0*/  FADD.FTZ R86, R5, -R50 ;  /* 0x8000003205567221 */ /* 0x000fe20000010000 */
[----:B------:R0:W1:Y:S01]  /*1ec0*/  MUFU.EX2 R53, R69 ;  /* 0x0000004500357308 */ /* 0x0000620000000800 */
[C---:B------:R-:W-:Y:S01]  /*1ed0*/  FMUL.FTZ R58, R51.reuse, R58 ;  /* 0x0000003a333a7220 */ /* 0x040fe20000410000 */
[----:B------:R-:W-:Y:S01]  /*1ee0*/  FMUL.FTZ R60, R51, R60 ;  /* 0x0000003c333c7220 */ /* 0x000fe20000410000 */
[----:B------:R-:W-:Y:S01]  /*1ef0*/  FFMA.FTZ R3, R63, R67, R64 ;  /* 0x000000433f037223 */ /* 0x000fe20000010040 */
[----:B------:R-:W-:Y:S01]  /*1f00*/  FMUL.FTZ R72, R51, R72 ;  /* 0x0000004833487220 */ /* 0x000fe20000410000 */
[----:B------:R-:W-:Y:S01]  /*1f10*/  FMUL.FTZ R67, R66, R51 ;  /* 0x0000003342437220 */ /* 0x000fe20000410000 */
[----:B------:R-:W-:Y:S01]  /*1f20*/  FFMA.FTZ R58, R57, R58, R56 ;  /* 0x0000003a393a7223 */ /* 0x000fe20000010038 */
[----:B------:R-:W-:Y:S01]  /*1f30*/  FFMA.FTZ R60, R65, R60, R62 ;  /* 0x0000003c413c7223 */ /* 0x000fe2000001003e */
[----:B------:R-:W-:Y:S01]  /*1f40*/  FFMA.FTZ R11, R57, R72, R56 ;  /* 0x00000048390b7223 */ /* 0x000fe20000010038 */
[----:B0-----:R-:W-:Y:S01]  /*1f50*/  FMUL.FTZ R69, R51, R68 ;  /* 0x0000004433457220 */ /* 0x001fe20000410000 */
[----:B------:R-:W-:Y:S01]  /*1f60*/  FADD.FTZ R68, R17, -R50 ;  /* 0x8000003211447221 */ /* 0x000fe20000010000 */
[----:B------:R-:W-:Y:S01]  /*1f70*/  FFMA.FTZ R19, R67, R57, R56 ;  /* 0x0000003943137223 */ /* 0x000fe20000010038 */
[----:B------:R-:W-:Y:S01]  /*1f80*/  FMUL.FTZ R88, R51, R88 ;  /* 0x0000005833587220 */ /* 0x000fe20000410000 */
[----:B------:R-:W-:Y:S01]  /*1f90*/  FFMA.FTZ R17, R69, R61, R54 ;  /* 0x0000003d45117223 */ /* 0x000fe20000010036 */
[----:B------:R-:W-:Y:S01]  /*1fa0*/  FMUL.FTZ R69, R51, R68 ;  /* 0x0000004433457220 */ /* 0x000fe20000410000 */
[----:B------:R-:W-:Y:S01]  /*1fb0*/  FMUL.FTZ R52, R58, -1.4426950216293334961 ;  /* 0xbfb8aa3b3a347820 */ /* 0x000fe20000410000 */
[----:B------:R-:W-:Y:S01]  /*1fc0*/  FMUL.FTZ R55, R60, -1.4426950216293334961 ;  /* 0xbfb8aa3b3c377820 */ /* 0x000fe20000410000 */
[----:B------:R-:W-:Y:S01]  /*1fd0*/  FMUL.FTZ R72, R11, -1.4426950216293334961 ;  /* 0xbfb8aa3b0b487820 */ /* 0x000fe20000410000 */
[----:B------:R-:W-:Y:S01]  /*1fe0*/  FFMA.FTZ R15, R69, R65, R62 ;  /* 0x00000041450f7223 */ /* 0x000fe2000001003e */
[----:B------:R-:W-:Y:S01]  /*1ff0*/  FMUL.FTZ R69, R51, R70 ;  /* 0x0000004633457220 */ /* 0x000fe20000410000 */
[----:B------:R-:W-:Y:S01]  /*2000*/  FMUL.FTZ R67, R19, -1.4426950216293334961 ;  /* 0xbfb8aa3b13437820 */ /* 0x000fe20000410000 */
[----:B------:R-:W-:Y:S01]  /*2010*/  FMUL.FTZ R68, R17, -1.4426950216293334961 ;  /* 0xbfb8aa3b11447820 */ /* 0x000fe20000410000 */
[----:B------:R-:W-:Y:S01]  /*2020*/  FMUL.FTZ R70, R15, -1.4426950216293334961 ;  /* 0xbfb8aa3b0f467820 */ /* 0x000fe20000410000 */
[--C-:B------:R-:W-:Y:S01]  /*2030*/  FFMA.FTZ R13, R69, R63, R64.reuse ;  /* 0x0000003f450d7223 */ /* 0x100fe20000010040 */
[----:B------:R-:W-:Y:S01]  /*2040*/  FMUL.FTZ R69, R51, R74 ;  /* 0x0000004a33457220 */ /* 0x000fe20000410000 */
[----:B------:R-:W-:Y:S01]  /*2050*/  FMUL.FTZ R66, R3, -1.4426950216293334961 ;  /* 0xbfb8aa3b03427820 */ /* 0x000fe20000410000 */
[----:B------:R-:W-:Y:S01]  /*2060*/  FMUL.FTZ R73, R9, -1.4426950216293334961 ;  /* 0xbfb8aa3b09497820 */ /* 0x000fe20000410000 */
[----:B------:R-:W-:Y:S01]  /*2070*/  FMUL.FTZ R71, R13, -1.4426950216293334961 ;  /* 0xbfb8aa3b0d477820 */ /* 0x000fe20000410000 */
[----:B------:R-:W-:Y:S01]  /*2080*/  FFMA.FTZ R5, R63, R69, R64 ;  /* 0x000000453f057223 */ /* 0x000fe20000010040 */
[----:B------:R-:W-:Y:S01]  /*2090*/  FMUL.FTZ R69, R51, R86 ;  /* 0x0000005633457220 */ /* 0x000fe20000410000 */
[--C-:B------:R-:W-:Y:S01]  /*20a0*/  FADD.FTZ R86, R87, -R50.reuse ;  /* 0x8000003257567221 */ /* 0x100fe20000010000 */
[----:B------:R-:W-:Y:S01]  /*20b0*/  FADD.FTZ R50, R91, -R50 ;  /* 0x800000325b327221 */ /* 0x000fe20000010000 */
[----:B------:R-:W-:Y:S01]  /*20c0*/  FMUL.FTZ R74, R7, -1.4426950216293334961 ;  /* 0xbfb8aa3b074a7820 */ /* 0x000fe20000410000 */
[----:B------:R-:W-:Y:S01]  /*20d0*/  FFMA.FTZ R69, R57, R69, R56 ;  /* 0x0000004539457223 */ /* 0x000fe20000010038 */
[C---:B------:R-:W-:Y:S01]  /*20e0*/  FMUL.FTZ R86, R51.reuse, R86 ;  /* 0x0000005633567220 */ /* 0x040fe20000410000 */
[----:B------:R-:W-:Y:S01]  /*20f0*/  FMUL.FTZ R51, R51, R50 ;  /* 0x0000003233337220 */ /* 0x000fe20000410000 */
[----:B------:R-:W-:Y:S01]  /*2100*/  FFMA.FTZ R62, R65, R88, R62 ;  /* 0x00000058413e7223 */ /* 0x000fe2000001003e */
[----:B------:R-:W0:Y:S01]  /*2110*/  MUFU.EX2 R52, R52 ;  /* 0x0000003400347308 */ /* 0x000e220000000800 */
[----:B------:R-:W-:Y:S01]  /*2120*/  FFMA.FTZ R61, R61, R86, R54 ;  /* 0x000000563d3d7223 */ /* 0x000fe20000010036 */
[----:B------:R-:W-:Y:S01]  /*2130*/  FFMA.FTZ R63, R63, R51, R64 ;  /* 0x000000333f3f7223 */ /* 0x000fe20000010040 */
[----:B------:R-:W-:Y:S01]  /*2140*/  FMUL.FTZ R75, R5, -1.4426950216293334961 ;  /* 0xbfb8aa3b054b7820 */ /* 0x000fe20000410000 */
[----:B------:R-:W-:Y:S01]  /*2150*/  FMUL.FTZ R56, R69, -1.4426950216293334961 ;  /* 0xbfb8aa3b45387820 */ /* 0x000fe20000410000 */
[----:B------:R-:W-:Y:S01]  /*2160*/  FMUL.FTZ R54, R61, -1.4426950216293334961 ;  /* 0xbfb8aa3b3d367820 */ /* 0x000fe20000410000 */
[----:B------:R-:W-:Y:S01]  /*2170*/  FMUL.FTZ R57, R63, -1.4426950216293334961 ;  /* 0xbfb8aa3b3f397820 */ /* 0x000fe20000410000 */
[----:B------:R-:W-:Y:S01]  /*2180*/  FMUL.FTZ R50, R62, -1.4426950216293334961 ;  /* 0xbfb8aa3b3e327820 */ /* 0x000fe20000410000 */
[----:B------:R-:W2:Y:S01]  /*2190*/  MUFU.EX2 R55, R55 ;  /* 0x0000003700377308 */ /* 0x000ea20000000800 */
[----:B-1----:R-:W-:-:S07]  /*21a0*/  FADD.FTZ R53, R53, 1 ;  /* 0x3f80000035357421 */ /* 0x002fce0000010000 */
        /* <DEDUP_REMOVED lines=22> */
[----:B------:R2:W-:Y:S01]  /*2310*/  MUFU.EX2 R51, R50 ;  /* 0x0000003200337308 */ /* 0x0005e20000000800 */
[----:B-1----:R-:W-:Y:S01]  /*2320*/  FADD.FTZ R64, R56, 1 ;  /* 0x3f80000038407421 */ /* 0x002fe20000010000 */
[----:B------:R-:W-:-:S06]  /*2330*/  LEA R56, P3, R83, UR6, 0x1 ;  /* 0x0000000653387c11 */ /* 0x000fcc000f8608ff */
[----:B------:R-:W1:Y:S01]  /*2340*/  MUFU.EX2 R57, R57 ;  /* 0x0000003900397308 */ /* 0x000e620000000800 */
[----:B--2---:R-:W-:Y:S01]  /*2350*/  LEA R50, P1, R77, UR6, 0x1 ;  /* 0x000000064d327c11 */ /* 0x004fe2000f8208ff */
[----:B0-----:R-:W-:Y:S01]  /*2360*/  FADD.FTZ R65, R54, 1 ;  /* 0x3f80000036417421 */ /* 0x001fe20000010000 */
[----:B------:R-:W-:-:S05]  /*2370*/  LEA R54, P2, R81, UR6, 0x1 ;  /* 0x0000000651367c11 */ /* 0x000fca000f8408ff */
[----:B------:R-:W0:Y:S08]  /*2380*/  MUFU.RCP R104, R53 ;  /* 0x0000003500687308 */ /* 0x000e300000001000 */
[----:B------:R-:W-:Y:S08]  /*2390*/  MUFU.RCP R85, R52 ;  /* 0x0000003400557308 */ /* 0x000ff00000001000 */
[----:B------:R2:W3:Y:S08]  /*23a0*/  MUFU.RCP R87, R55 ;  /* 0x0000003700577308 */ /* 0x0004f00000001000 */
[----:B------:R1:W4:Y:S01]  /*23b0*/  MUFU.RCP R86, R67 ;  /* 0x0000004300567308 */ /* 0x0003220000001000 */
[----:B--2---:R-:W-:-:S07]  /*23c0*/  LEA.HI.X R55, R81, UR7, R82, 0x1, P2 ;  /* 0x0000000751377c11 */ /* 0x004fce00090f0c52 */
[----:B------:R0:W-:Y:S01]  /*23d0*/  MUFU.RCP R88, R68 ;  /* 0x0000004400587308 */ /* 0x0001e20000001000 */
[----:B-1----:R-:W-:Y:S01]  /*23e0*/  FADD.FTZ R67, R57, 1 ;  /* 0x3f80000039437421 */ /* 0x002fe20000010000 */
[----:B------:R-:W-:-:S06]  /*23f0*/  LEA.HI.X R57, R83, UR7, R84, 0x1, P3 ;  /* 0x0000000753397c11 */ /* 0x000fcc00098f0c54 */
[----:B------:R-:W1:Y:S01]  /*2400*/  MUFU.RCP R90, R70 ;  /* 0x00000046005a7308 */ /* 0x000e620000001000 */
[----:B0-----:R-:W-:Y:S01]  /*2410*/  FMUL.FTZ R68, R59, R104 ;  /* 0x000000683b447220 */ /* 0x001fe20000410000 */
[----:B---3--:R-:W-:Y:S01]  /*2420*/  FMUL.FTZ R59, R60, R87 ;  /* 0x000000573c3b7220 */ /* 0x008fe20000410000 */
[----:B----4-:R-:W-:-:S05]  /*2430*/  FMUL.FTZ R19, R19, R86 ;  /* 0x0000005613137220 */ /* 0x010fca0000410000 */
[----:B------:R-:W0:Y:S08]  /*2440*/  MUFU.RCP R92, R71 ;  /* 0x00000047005c7308 */ /* 0x000e300000001000 */
[----:B------:R2:W3:Y:S01]  /*2450*/  MUFU.RCP R106, R66 ;  /* 0x00000042006a7308 */ /* 0x0004e20000001000 */
[----:B-1----:R-:W-:-:S07]  /*2460*/  FMUL.FTZ R15, R15, R90 ;  /* 0x0000005a0f0f7220 */ /* 0x002fce0000410000 */
[----:B------:R-:W1:Y:S01]  /*2470*/  MUFU.RCP R72, R72 ;  /* 0x0000004800487308 */ /* 0x000e620000001000 */
[----:B--2---:R-:W-:Y:S01]  /*2480*/  FADD.FTZ R66, R51, 1 ;  /* 0x3f80000033427421 */ /* 0x004fe20000010000 */
[----:B------:R-:W-:Y:S01]  /*2490*/  LEA.HI.X R51, R77, UR7, R78, 0x1, P1 ;  /* 0x000000074d337c11 */ /* 0x000fe200088f0c4e */
[----:B0-----:R-:W-:Y:S01]  /*24a0*/  FMUL.FTZ R60, R13, R92 ;  /* 0x0000005c0d3c7220 */ /* 0x001fe20000410000 */
[----:B------:R-:W-:-:S04]  /*24b0*/  LEA R52, P1, R79, UR6, 0x1 ;  /* 0x000000064f347c11 */ /* 0x000fc8000f8208ff */
[----:B------:R-:W-:Y:S01]  /*24c0*/  MUFU.RCP R94, R73 ;  /* 0x00000049005e7308 */ /* 0x000fe20000001000 */
[----:B------:R-:W-:Y:S01]  /*24d0*/  F2FP.F16.F32.PACK_AB R15, R60, R15 ;  /* 0x0000000f3c0f723e */ /* 0x000fe200000000ff */
[----:B---3--:R-:W-:Y:S01]  /*24e0*/  FMUL.FTZ R70, R3, R106 ;  /* 0x0000006a03467220 */ /* 0x008fe20000410000 */
[----:B------:R-:W-:Y:S01]  /*24f0*/  LEA.HI.X R53, R79, UR7, R80, 0x1, P1 ;  /* 0x000000074f357c11 */ /* 0x000fe200088f0c50 */
[----:B------:R-:W-:Y:S01]  /*2500*/  ULDC.64 UR6, c[0x0][0x238] ;  /* 0x00008e0000067ab9 */ /* 0x000fe20000000a00 */
[----:B------:R-:W-:Y:S01]  /*2510*/  IADD3 R44, P1, R44, 0x2, RZ ;  /* 0x000000022c2c7810 */ /* 0x000fe20007f3e0ff */
[----:B------:R-:W-:Y:S01]  /*2520*/  STG.E.U16 desc[UR8][R50.64+0x4], R15 ;  /* 0x0000040f32007986 */ /* 0x000fe2000c101508 */
[----:B------:R-:W-:Y:S01]  /*2530*/  F2FP.F16.F32.PACK_AB R59, R70, R59 ;  /* 0x0000003b463b723e */ /* 0x000fe200000000ff */
[----:B------:R-:W0:Y:S01]  /*2540*/  MUFU.RCP R74, R74 ;  /* 0x0000004a004a7308 */ /* 0x000e220000001000 */
[----:B-1----:R-:W-:Y:S01]  /*2550*/  FMUL.FTZ R11, R11, R72 ;  /* 0x000000480b0b7220 */ /* 0x002fe20000410000 */
[----:B------:R-:W-:-:S02]  /*2560*/  IADD3.X R45, RZ, R45, RZ, P1, !PT ;  /* 0x0000002dff2d7210 */ /* 0x000fc40000ffe4ff */
[----:B------:R-:W-:-:S04]  /*2570*/  ISETP.GE.U32.AND P1, PT, R44, UR6, PT ;  /* 0x000000062c007c0c */ /* 0x000fc8000bf26070 */
[----:B------:R-:W-:Y:S01]  /*2580*/  MUFU.RCP R96, R75 ;  /* 0x0000004b00607308 */ /* 0x000fe20000001000 */
[----:B------:R-:W-:-:S07]  /*2590*/  ISETP.GE.AND.EX P1, PT, R45, UR7, PT, P1 ;  /* 0x000000072d007c0c */ /* 0x000fce000bf26310 */
[----:B------:R1:W2:Y:S01]  /*25a0*/  MUFU.RCP R100, R64 ;  /* 0x0000004000647308 */ /* 0x0002a20000001000 */
[----:B0-----:R-:W-:-:S07]  /*25b0*/  FMUL.FTZ R7, R7, R74 ;  /* 0x0000004a07077220 */ /* 0x001fce0000410000 */
[----:B------:R0:W3:Y:S01]  /*25c0*/  MUFU.RCP R102, R65 ;  /* 0x0000004100667308 */ /* 0x0000e20000001000 */
[----:B-1----:R-:W-:-:S05]  /*25d0*/  FMUL.FTZ R64, R9, R94 ;  /* 0x0000005e09407220 */ /* 0x002fca0000410000 */
[----:B------:R-:W-:Y:S02]  /*25e0*/  F2FP.F16.F32.PACK_AB R11, R64, R11 ;  /* 0x0000000b400b723e */ /* 0x000fe400000000ff */
[----:B------:R1:W4:Y:S01]  /*25f0*/  MUFU.RCP R71, R66 ;  /* 0x0000004200477308 */ /* 0x0003220000001000 */
[----:B0-----:R-:W-:Y:S01]  /*2600*/  FMUL.FTZ R65, R58, R85 ;  /* 0x000000553a417220 */ /* 0x001fe20000410000 */
[----:B------:R-:W-:Y:S01]  /*2610*/  FMUL.FTZ R58, R17, R88 ;  /* 0x00000058113a7220 */ /* 0x000fe20000410000 */
[----:B--2---:R-:W-:Y:S01]  /*2620*/  FMUL.FTZ R69, R69, R100 ;  /* 0x0000006445457220 */ /* 0x004fe20000410000 */
[----:B------:R-:W-:Y:S02]  /*2630*/  PRMT R9, R11, 0x7632, R9 ;  /* 0x000076320b097816 */ /* 0x000fe40000000009 */
[----:B------:R-:W-:Y:S02]  /*2640*/  F2FP.F16.F32.PACK_AB R65, R68, R65 ;  /* 0x000000414441723e */ /* 0x000fe400000000ff */
[----:B------:R-:W0:Y:S01]  /*2650*/  MUFU.RCP R78, R67 ;  /* 0x00000043004e7308 */ /* 0x000e220000001000 */
[----:B-1----:R-:W-:Y:S01]  /*2660*/  FMUL.FTZ R66, R5, R96 ;  /* 0x0000006005427220 */ /* 0x002fe20000410000 */
[----:B------:R-:W-:Y:S01]  /*2670*/  F2FP.F16.F32.PACK_AB R19, R58, R19 ;  /* 0x000000133a13723e */ /* 0x000fe200000000ff */
[----:B---3--:R-:W-:Y:S01]  /*2680*/  FMUL.FTZ R58, R61, R102 ;  /* 0x000000663d3a7220 */ /* 0x008fe20000410000 */
[----:B------:R-:W-:-:S02]  /*2690*/  PRMT R5, R15, 0x7632, R5 ;  /* 0x000076320f057816 */ /* 0x000fc40000000005 */
[----:B------:R-:W-:Y:S01]  /*26a0*/  PRMT R3, R19, 0x7632, R3 ;  /* 0x0000763213037816 */ /* 0x000fe20000000003 */
[----:B------:R-:W-:Y:S01]  /*26b0*/  STG.E.U16 desc[UR8][R50.64], R19 ;  /* 0x0000001332007986 */ /* 0x000fe2000c101508 */
[----:B------:R-:W-:Y:S01]  /*26c0*/  F2FP.F16.F32.PACK_AB R7, R66, R7 ;  /* 0x000000074207723e */ /* 0x000fe200000000ff */
[----:B----4-:R-:W-:Y:S01]  /*26d0*/  FMUL.FTZ R62, R62, R71 ;  /* 0x000000473e3e7220 */ /* 0x010fe20000410000 */
[----:B------:R-:W-:Y:S01]  /*26e0*/  F2FP.F16.F32.PACK_AB R69, R58, R69 ;  /* 0x000000453a45723e */ /* 0x000fe200000000ff */
[----:B------:R1:W-:Y:S01]  /*26f0*/  STG.E.U16 desc[UR8][R50.64+0x2], R3 ;  /* 0x0000020332007986 */ /* 0x0003e2000c101508 */
[----:B------:R-:W-:-:S03]  /*2700*/  PRMT R13, R7, 0x7632, R13 ;  /* 0x00007632070d7816 */ /* 0x000fc6000000000d */
[----:B------:R2:W-:Y:S01]  /*2710*/  STG.E.U16 desc[UR8][R50.64+0x6], R5 ;  /* 0x0000060532007986 */ /* 0x0005e2000c101508 */
[----:B0-----:R-:W-:-:S03]  /*2720*/  FMUL.FTZ R63, R63, R78 ;  /* 0x0000004e3f3f7220 */ /* 0x001fc60000410000 */
[----:B------:R0:W-:Y:S02]  /*2730*/  STG.E.U16 desc[UR8][R52.64+0x2], R9 ;  /* 0x0000020934007986 */ /* 0x0001e4000c101508 */
[----:B------:R-:W-:Y:S02]  /*2740*/  F2FP.F16.F32.PACK_AB R62, R63, R62 ;  /* 0x0000003e3f3e723e */ /* 0x000fe400000000ff */
[----:B------:R3:W-:Y:S01]  /*2750*/  STG.E.U16 desc[UR8][R52.64+0x4], R7 ;  /* 0x0000040734007986 */ /* 0x0007e2000c101508 */
[----:B-1----:R-:W-:Y:S02]  /*2760*/  PRMT R3, R69, 0x7632, R3 ;  /* 0x0000763245037816 */ /* 0x002fe40000000003 */
[----:B--2---:R-:W-:Y:S01]  /*2770*/  PRMT R5, R62, 0x7632, R5 ;  /* 0x000076323e057816 */ /* 0x004fe20000000005 */
[----:B------:R1:W-:Y:S01]  /*2780*/  STG.E.U16 desc[UR8][R52.64], R11 ;  /* 0x0000000b34007986 */ /* 0x0003e2000c101508 */
[----:B0-----:R-:W-:-:S03]  /*2790*/  PRMT R9, R59, 0x7632, R9 ;  /* 0x000076323b097816 */ /* 0x001fc60000000009 */
        /* <DEDUP_REMOVED lines=12> */
.L_x_3845:
        /* <DEDUP_REMOVED lines=10> */
.L_x_3973:


//--------------------- .text._ZN13group_norm_v214gn_cuda_kernelI6__halfLi480ELi3ELi16ELi120ELi256ELb1ELi8ELi960ELi960ELi4ELb1ELi10ELb0ELb0ENS_16CompileConditionILi900EEEEEvPT_PKS4_S7_S7_flPfS8_Pj --------------------------
	.section	.text._ZN13group_norm_v214gn_cuda_kernelI6__halfLi480ELi3ELi16ELi120ELi256ELb1ELi8ELi960ELi960ELi4ELb1ELi10ELb0ELb0ENS_16CompileConditionILi900EEEEEvPT_PKS4_S7_S7_flPfS8_Pj,"ax",@progbits
	.align	128
        .global         _ZN13group_norm_v214gn_cuda_kernelI6__halfLi480ELi3ELi16ELi120ELi256ELb1ELi8ELi960ELi960ELi4ELb1ELi10ELb0ELb0ENS_16CompileConditionILi900EEEEEvPT_PKS4_S7_S7_flPfS8_Pj
        .type           _ZN13group_norm_v214gn_cuda_kernelI6__halfLi480ELi3ELi16ELi120ELi256ELb1ELi8ELi960ELi960ELi4ELb1ELi10ELb0ELb0ENS_16CompileConditionILi900EEEEEvPT_PKS4_S7_S7_flPfS8_Pj,@function
        .size           _ZN13group_norm_v214gn_cuda_kernelI6__halfLi480ELi3ELi16ELi120ELi256ELb1ELi8ELi960ELi960ELi4ELb1ELi10ELb0ELb0ENS_16CompileConditionILi900EEEEEvPT_PKS4_S7_S7_flPfS8_Pj,(.L_x_3974 - _ZN13group_norm_v214gn_cuda_kernelI6__halfLi480ELi3ELi16ELi120ELi256ELb1ELi8ELi960ELi960ELi4ELb1ELi10ELb0ELb0ENS_16CompileConditionILi900EEEEEvPT_PKS4_S7_S7_flPfS8_Pj)
        .other          _ZN13group_norm_v214gn_cuda_kernelI6__halfLi480ELi3ELi16ELi120ELi256ELb1ELi8ELi960ELi960ELi4ELb1ELi10ELb0ELb0ENS_16CompileConditionILi900EEEEEvPT_PKS4_S7_S7_flPfS8_Pj,@"STO_CUDA_ENTRY STV_DEFAULT"
_ZN13group_norm_v214gn_cuda_kernelI6__halfLi480ELi3ELi16ELi120ELi256ELb1ELi8ELi960ELi960ELi4ELb1ELi10ELb0ELb0ENS_16CompileConditionILi900EEEEEvPT_PKS4_S7_S7_flPfS8_Pj:
.text._ZN13group_norm_v214gn_cuda_kernelI6__halfLi480ELi3ELi16ELi120ELi256ELb1ELi8ELi960ELi960ELi4ELb1ELi10ELb0ELb0ENS_16CompileConditionILi900EEEEEvPT_PKS4_S7_S7_flPfS8_Pj:
        /* <DEDUP_REMOVED lines=20> */
[----:B------:R-:W-:Y:S01]  /*0140*/  ULEA UR5, UR5, UR4, 0x18 ;  /* 0x0000000405057291 */ /* 0x000fe2000f8ec03f */
[----:B------:R-:W-:Y:S02]  /*0150*/  ULDC.64 UR6, c[0x0][0x208] ;  /* 0x0000820000067ab9 */ /* 0x000fe40000000a00 */
[----:B------:R-:W-:Y:S01]  /*0160*/  UMOV UR4, URZ ;  /* 0x0000003f00047c82 */ /* 0x000fe20008000000 */
[----:B------:R-:W-:Y:S02]  /*0170*/  SHF.R.U32.HI R8, RZ, 0x7, R5 ;  /* 0x00000007ff087819 */ /* 0x000fe40000011605 */
[----:B------:R-:W-:-:S03]  /*0180*/  LEA.HI R5, R36, R7, RZ, 0x1f ;  /* 0x0000000724057211 */ /* 0x000fc600078ff8ff */
[----:B------:R-:W-:Y:S02]  /*0190*/  IMAD R3, R8, -0xf0, R36 ;  /* 0xffffff1008037824 */ /* 0x000fe400078e0224 */
[----:B------:R-:W-:Y:S01]  /*01a0*/  IMAD R4, R5, 0x78, -R0 ;  /* 0x0000007805047824 */ /* 0x000fe200078e0a00 */
[----:B------:R-:W-:Y:S02]  /*01b0*/  MOV R5, R9 ;  /* 0x0000000900057202 */ /* 0x000fe40000000f00 */
[C---:B------:R-:W-:Y:S01]  /*01c0*/  LEA R6, R3.reuse, R0, 0x2 ;  /* 0x0000000003067211 */ /* 0x040fe200078e10ff */
[----:B------:R-:W-:Y:S01]  /*01d0*/  IMAD R3, R3, 0x18, R37 ;  /* 0x0000001803037824 */ /* 0x000fe200078e0225 */
[C---:B------:R-:W-:Y:S02]  /*01e0*/  LOP3.LUT R28, R4.reuse, 0x4, RZ, 0xfc, !PT ;  /* 0x00000004041c7812 */ /* 0x040fe400078efcff */
[----:B------:R-:W-:Y:S01]  /*01f0*/  IADD3 R26, R4, 0x8, RZ ;  /* 0x00000008041a7810 */ /* 0x000fe20007ffe0ff */
[----:B------:R-:W-:Y:S01]  /*0200*/  IMAD.WIDE.U32 R6, R6, -0x77777777, RZ ;  /* 0x8888888906067825 */ /* 0x000fe200078e00ff */
[----:B------:R-:W-:-:S02]  /*0210*/  LEA R3, R8, R3, 0x3 ;  /* 0x0000000308037211 */ /* 0x000fc400078e18ff */
[C---:B------:R-:W-:Y:S02]  /*0220*/  IADD3 R24, R4.reuse, 0xc, RZ ;  /* 0x0000000c04187810 */ /* 0x040fe40007ffe0ff */
[----:B------:R-:W-:Y:S01]  /*0230*/  LEA.HI R0, R7, R5, RZ, 0x1a ;  /* 0x0000000507007211 */ /* 0x000fe200078fd0ff */
[----:B------:R0:W-:Y:S01]  /*0240*/  STL [R1+0x78], R3 ;  /* 0x0000780301007387 */ /* 0x0001e20000100800 */
        /* <DEDUP_REMOVED lines=114> */
[----:B------:R-:W-:-:S03]  /*0970*/  IADD3 R37, R4, R37, RZ ;  /* 0x0000002504257210 */ /* 0x000fc60007ffe0ff */
        /* <DEDUP_REMOVED lines=32> */
[----:B------:R0:W-:Y:S04]  /*0b80*/  STL [R1], R3 ;  /* 0x0000000301007387 */ /* 0x0001e80000100800 */
[----:B------:R1:W-:Y:S01]  /*0b90*/  STL [R1+0x74], R0 ;  /* 0x0000740001007387 */ /* 0x0003e20000100800 */
[----:B0-----:R-:W-:-:S11]  /*0ba0*/  HFMA2.MMA R3, -RZ, RZ, 0, 0 ;  /* 0x00000000ff037435 */ /* 0x001fd600000001ff */
.L_x_3854:
[----:B------:R-:W0:Y:S01]  /*0bb0*/  S2R R6, SR_CTAID.X ;  /* 0x0000000000067919 */ /* 0x000e220000002500 */
[----:B--2---:R-:W-:Y:S01]  /*0bc0*/  IMAD.WIDE.U32 R4, R36, -0x77777777, RZ ;  /* 0x8888888924047825 */ /* 0x004fe200078e00ff */
[----:B------:R-:W-:Y:S01]  /*0bd0*/  LOP3.LUT R4, R35, 0x1, RZ, 0xc0, !PT ;  /* 0x0000000123047812 */ /* 0x000fe200078ec0ff */
[----:B------:R-:W-:Y:S01]  /*0be0*/  ULDC.64 UR8, c[0x0][0x218] ;  /* 0x0000860000087ab9 */ /* 0x000fe20000000a00 */
[----:B------:R-:W-:Y:S01]  /*0bf0*/  MOV R17, RZ ;  /* 0x000000ff00117202 */ /* 0x000fe20000000f00 */
[----:B------:R-:W-:Y:S01]  /*0c00*/  IMAD R34, R3, 0x78000, RZ ;  /* 0x0007800003227824 */ /* 0x000fe200078e02ff */
[----:B-1----:R-:W-:Y:S01]  /*0c10*/  SHF.R.U32.HI R0, RZ, 0x7, R5 ;  /* 0x00000007ff007819 */ /* 0x002fe20000011605 */
[----:B------:R-:W-:Y:S01]  /*0c20*/  ULDC.64 UR10, c[0x0][0x228] ;  /* 0x00008a00000a7ab9 */ /* 0x000fe20000000a00 */
[----:B------:R-:W2:Y:S03]  /*0c30*/  LDL R22, [R1+0x78] ;  /* 0x0000780001167983 */ /* 0x000ea60000100800 */
[----:B------:R-:W-:-:S04]  /*0c40*/  IMAD R16, R0, -0xf0, R36 ;  /* 0xffffff1000107824 */ /* 0x000fc800078e0224 */
[----:B------:R-:W-:-:S05]  /*0c50*/  IMAD R16, R4, 0xf0, R16 ;  /* 0x000000f004107824 */ /* 0x000fca00078e0210 */
[----:B------:R-:W-:Y:S02]  /*0c60*/  SHF.L.U32 R16, R16, 0x2, RZ ;  /* 0x0000000210107819 */ /* 0x000fe400000006ff */
[----:B0-----:R-:W-:-:S04]  /*0c70*/  SHF.L.U32 R5, R6, 0x3, RZ ;  /* 0x0000000306057819 */ /* 0x001fc800000006ff */
[----:B------:R-:W-:-:S04]  /*0c80*/  LOP3.LUT R4, R5, 0xf8, RZ, 0xc0, !PT ;  /* 0x000000f805047812 */ /* 0x000fc800078ec0ff */
[----:B------:R-:W-:Y:S01]  /*0c90*/  IADD3 R0, R4, R0, RZ ;  /* 0x0000000004007210 */ /* 0x000fe20007ffe0ff */
[----:B------:R-:W-:-:S04]  /*0ca0*/  IMAD.WIDE.U32 R14, R2, 0x78000, R16 ;  /* 0x00078000020e7825 */ /* 0x000fc800078e0010 */
[----:B------:R-:W-:Y:S01]  /*0cb0*/  IMAD R0, R0, 0x780, RZ ;  /* 0x0000078000007824 */ /* 0x000fe200078e02ff */
[----:B------:R-:W-:-:S04]  /*0cc0*/  IADD3 R34, R15, R34, RZ ;  /* 0x000000220f227210 */ /* 0x000fc80007ffe0ff */
[----:B------:R-:W-:-:S04]  /*0cd0*/  IADD3 R4, P0, R0, R14, RZ ;  /* 0x0000000e00047210 */ /* 0x000fc80007f1e0ff */
        /* <DEDUP_REMOVED lines=43> */
[----:B----4-:R-:W-:-:S02]  /*0f90*/  HADD2.F32 R27, -RZ, R8.H0_H0 ;  /* 0x20000008ff1b7230 */ /* 0x010fc40000004100 */
[----:B------:R-:W-:Y:S01]  /*0fa0*/  FFMA.FTZ R13, R28, R28, R13 ;  /* 0x0000001c1c0d7223 */ /* 0x000fe2000001000d */
[----:B------:R-:W-:Y:S01]  /*0fb0*/  FADD.FTZ R12, R12, R28 ;  /* 0x0000001c0c0c7221 */ /* 0x000fe20000010000 */
[----:B------:R-:W-:Y:S02]  /*0fc0*/  HADD2.F32 R26, -RZ, R8.H1_H1 ;  /* 0x30000008ff1a7230 */ /* 0x000fe40000004100 */
[----:B------:R-:W-:Y:S01]  /*0fd0*/  FFMA.FTZ R8, R27, R27, R13 ;  /* 0x0000001b1b087223 */ /* 0x000fe2000001000d */
[----:B------:R-:W-:Y:S01]  /*0fe0*/  FADD.FTZ R12, R12, R27 ;  /* 0x0000001b0c0c7221 */ /* 0x000fe20000010000 */
[--C-:B------:R-:W-:Y:S02]  /*0ff0*/  HADD2.F32 R25, -RZ, R9.reuse.H0_H0 ;  /* 0x20000009ff197230 */ /* 0x100fe40000004100 */
[----:B------:R-:W-:Y:S01]  /*1000*/  FFMA.FTZ R8, R26, R26, R8 ;  /* 0x0000001a1a087223 */ /* 0x000fe20000010008 */
[----:B------:R-:W-:Y:S02]  /*1010*/  HADD2.F32 R24, -RZ, R9.H1_H1 ;  /* 0x30000009ff187230 */ /* 0x000fe40000004100 */
[----:B------:R-:W-:Y:S01]  /*1020*/  FADD.FTZ R12, R12, R26 ;  /* 0x0000001a0c0c7221 */ /* 0x000fe20000010000 */
[----:B------:R-:W-:-:S03]  /*1030*/  FFMA.FTZ R8, R25, R25, R8 ;  /* 0x0000001919087223 */ /* 0x000fc60000010008 */
[----:B------:R-:W-:Y:S01]  /*1040*/  FADD.FTZ R13, R12, R25 ;  /* 0x000000190c0d7221 */ /* 0x000fe20000010000 */
[----:B------:R-:W-:Y:S01]  /*1050*/  FFMA.FTZ R12, R24, R24, R8 ;  /* 0x00000018180c7223 */ /* 0x000fe20000010008 */
[--C-:B--2---:R-:W-:Y:S02]  /*1060*/  HADD2.F32 R8, -RZ, R10.reuse.H0_H0 ;  /* 0x2000000aff087230 */ /* 0x104fe40000004100 */
[----:B------:R-:W-:Y:S01]  /*1070*/  FADD.FTZ R13, R13, R24 ;  /* 0x000000180d0d7221 */ /* 0x000fe20000010000 */
[----:B------:R-:W-:Y:S02]  /*1080*/  HADD2.F32 R9, -RZ, R10.H1_H1 ;  /* 0x3000000aff097230 */ /* 0x000fe40000004100 */
[----:B------:R-:W-:Y:S01]  /*1090*/  FFMA.FTZ R12, R8, R8, R12 ;  /* 0x00000008080c7223 */ /* 0x000fe2000001000c */
[--C-:B------:R-:W-:Y:S02]  /*10a0*/  HADD2.F32 R10, -RZ, R11.reuse.H0_H0 ;  /* 0x2000000bff0a7230 */ /* 0x100fe40000004100 */
[----:B------:R-:W-:Y:S01]  /*10b0*/  FADD.FTZ R13, R13, R8 ;  /* 0x000000080d0d7221 */ /* 0x000fe20000010000 */
[----:B------:R-:W-:Y:S01]  /*10c0*/  FFMA.FTZ R12, R9, R9, R12 ;  /* 0x00000009090c7223 */ /* 0x000fe2000001000c */
[----:B------:R-:W-:-:S02]  /*10d0*/  HADD2.F32 R11, -RZ, R11.H1_H1 ;  /* 0x3000000bff0b7230 */ /* 0x000fc40000004100 */
        /* <DEDUP_REMOVED lines=136> */
[----:B------:R-:W-:Y:S02]  /*1960*/  FADD.FTZ R23, R23, R21 ;  /* 0x0000001517177221 */ /* 0x000fe40000010000 */
[----:B------:R-:W0:Y:S02]  /*1970*/  LDS.64 R20, [R37] ;  /* 0x0000000025147984 */ /* 0x000e240000000a00 */
[----:B0-----:R-:W-:Y:S01]  /*1980*/  FADD.FTZ R20, R22, R20 ;  /* 0x0000001416147221 */ /* 0x001fe20000010000 */
[----:B------:R-:W-:-:S07]  /*1990*/  FADD.FTZ R21, R23, R21 ;  /* 0x0000001517157221 */ /* 0x000fce0000010000 */
.L_x_3847:
[----:B------:R-:W-:Y:S05]  /*19a0*/  BSYNC B0 ;  /* 0x0000000000007941 */ /* 0x000fea0003800000 */
.L_x_3846:
[----:B------:R-:W0:Y:S01]  /*19b0*/  SHFL.BFLY PT, R22, R20, 0x1, 0x1f ;  /* 0x0c201f0014167f89 */ /* 0x000e2200000e0000 */
[----:B------:R-:W-:Y:S01]  /*19c0*/  LOP3.LUT P0, RZ, R36, 0xfffffff1, RZ, 0xc0, !PT ;  /* 0xfffffff124ff7812 */ /* 0x000fe2000780c0ff */
[----:B------:R-:W-:Y:S01]  /*19d0*/  BSSY B0, `(.L_x_3848) ;  /* 0x0000012000007945 */ /* 0x000fe20003800000 */
[----:B0-----:R-:W-:Y:S02]  /*19e0*/  FADD.FTZ R20, R22, R20 ;  /* 0x0000001416147221 */ /* 0x001fe40000010000 */
[----:B------:R-:W0:Y:S02]  /*19f0*/  SHFL.BFLY PT, R22, R21, 0x1, 0x1f ;  /* 0x0c201f0015167f89 */ /* 0x000e2400000e0000 */
[----:B0-----:R-:W-:-:S07]  /*1a00*/  FADD.FTZ R21, R22, R21 ;  /* 0x0000001516157221 */ /* 0x001fce0000010000 */
[----:B------:R-:W-:Y:S05]  /*1a10*/  @P0 BRA `(.L_x_3849) ;  /* 0x0000000000340947 */ /* 0x000fea0003800000 */
[----:B------:R0:W-:Y:S01]  /*1a20*/  STL.64 [R1+0x80], R2 ;  /* 0x0000800201007387 */ /* 0x0001e20000100a00 */
[----:B------:R-:W1:Y:S01]  /*1a30*/  LDC R22, c[0x0][0x10] ;  /* 0x00000400ff167b82 */ /* 0x000e620000000800 */
[----:B------:R-:W-:-:S04]  /*1a40*/  SHF.R.U32.HI R23, RZ, 0x1, R36 ;  /* 0x00000001ff177819 */ /* 0x000fc80000011624 */
[----:B------:R-:W-:Y:S01]  /*1a50*/  SHF.L.U32 R23, R23, 0x5, RZ ;  /* 0x0000000517177819 */ /* 0x000fe200000006ff */
[----:B0-----:R-:W0:Y:S01]  /*1a60*/  S2R R3, SR_CTAID.X ;  /* 0x0000000000037919 */ /* 0x001e220000002500 */
[----:B-1----:R-:W-:Y:S02]  /*1a70*/  IMAD R22, R22, UR4, R35 ;  /* 0x0000000416167c24 */ /* 0x002fe4000f8e0223 */
[----:B0-----:R-:W-:Y:S02]  /*1a80*/  LOP3.LUT R23, R23, 0xffffffe0, R3, 0xe2, !PT ;  /* 0xffffffe017177812 */ /* 0x001fe400078ee203 */
[----:B------:R-:W0:Y:S02]  /*1a90*/  LDC.64 R2, c[0x0][0x248] ;  /* 0x00009200ff027b82 */ /* 0x000e240000000a00 */
[----:B------:R-:W-:-:S04]  /*1aa0*/  LEA R22, R22, R23, 0x8 ;  /* 0x0000001716167211 */ /* 0x000fc800078e40ff */
[----:B------:R-:W-:-:S05]  /*1ab0*/  SHF.L.U32 R22, R22, 0x1, RZ ;  /* 0x0000000116167819 */ /* 0x000fca00000006ff */
[----:B0-----:R-:W-:Y:S02]  /*1ac0*/  IMAD.WIDE.U32 R22, R22, 0x4, R2 ;  /* 0x0000000416167825 */ /* 0x001fe400078e0002 */
[----:B------:R0:W5:Y:S04]  /*1ad0*/  LDL.LU.64 R2, [R1+0x80] ;  /* 0x0000800001027983 */ /* 0x0001680000300a00 */
[----:B------:R0:W-:Y:S02]  /*1ae0*/  STG.E.64 desc[UR6][R22.64], R20 ;  /* 0x0000001416007986 */ /* 0x0001e4000c101b06 */
.L_x_3849:
[----:B------:R-:W-:Y:S05]  /*1af0*/  BSYNC B0 ;  /* 0x0000000000007941 */ /* 0x000fea0003800000 */
.L_x_3848:
[----:B------:R-:W-:Y:S01]  /*1b00*/  BAR.SYNC.DEFER_BLOCKING 0x0 ;  /* 0x0000000000007b1d */ /* 0x000fe20000010000 */
[C---:B------:R-:W-:Y:S02]  /*1b10*/  ISETP.NE.AND P1, PT, R36.reuse, RZ, PT ;  /* 0x000000ff2400720c */ /* 0x040fe40003f25270 */
[----:B------:R-:W-:-:S11]  /*1b20*/  ISETP.GT.U32.AND P0, PT, R36, 0xff, PT ;  /* 0x000000ff2400780c */ /* 0x000fd60003f04070 */
[----:B------:R-:W-:Y:S05]  /*1b30*/  @P1 BRA `(.L_x_3850) ;  /* 0x0000000000401947 */ /* 0x000fea0003800000 */
[----:B0-----:R-:W0:Y:S01]  /*1b40*/  S2R R22, SR_CTAID.X ;  /* 0x0000000000167919 */ /* 0x001e220000002500 */
        /* <DEDUP_REMOVED lines=9> */
.L_x_3851:
[----:B------:R-:W2:Y:S04]  /*1be0*/  LD.E.STRONG.GPU R23, desc[UR6][R20.64] ;  /* 0x0000000614177980 */ /* 0x000ea8000c10f900 */
[----:B--2---:R-:W-:Y:S01]  /*1bf0*/  CCTL.IVALL ;  /* 0x00000000ff00798f */ /* 0x004fe20002000000 */
[----:B------:R-:W-:Y:S05]  /*1c00*/  YIELD ;  /* 0x0000000000007946 */ /* 0x000fea0003800000 */
[----:B-----5:R-:W-:-:S04]  /*1c10*/  LOP3.LUT R23, R23, R22, RZ, 0x3c, !PT ;  /* 0x0000001617177212 */ /* 0x020fc800078e3cff */
[----:B------:R-:W-:-:S13]  /*1c20*/  ISETP.GT.AND P1, PT, R23, -0x1, PT ;  /* 0xffffffff1700780c */ /* 0x000fda0003f24270 */
[----:B------:R-:W-:Y:S05]  /*1c30*/  @P1 BRA `(.L_x_3851) ;  /* 0xfffffffc00e81947 */ /* 0x000fea000383ffff */
.L_x_3850:
[----:B------:R-:W-:Y:S05]  /*1c40*/  WARPSYNC.ALL ;  /* 0x0000000000007948 */ /* 0x000fea0003800000 */
[----:B0-----:R-:W0:Y:S01]  /*1c50*/  @!P0 LDC R20, c[0x0][0x10] ;  /* 0x00000400ff148b82 */ /* 0x001e220000000800 */
[----:B------:R-:W-:-:S07]  /*1c60*/  @!P0 LOP3.LUT R21, R36, 0x7fffffe0, RZ, 0xc0, !PT ;  /* 0x7fffffe024158812 */ /* 0x000fce00078ec0ff */
[----:B------:R-:W-:Y:S08]  /*1c70*/  BAR.SYNC.DEFER_BLOCKING 0x0 ;  /* 0x0000000000007b1d */ /* 0x000ff00000010000 */
[----:B------:R-:W1:Y:S01]  /*1c80*/  @!P0 LDC.64 R22, c[0x0][0x248] ;  /* 0x00009200ff168b82 */ /* 0x000e620000000a00 */
[----:B------:R-:W-:Y:S01]  /*1c90*/  ULDC.64 UR8, c[0x0][0x240] ;  /* 0x0000900000087ab9 */ /* 0x000fe20000000a00 */
[----:B0-----:R-:W-:-:S05]  /*1ca0*/  @!P0 IMAD R20, R20, UR4, R35 ;  /* 0x0000000414148c24 */ /* 0x001fca000f8e0223 */
[----:B------:R-:W-:Y:S02]  /*1cb0*/  @!P0 LEA R20, R20, R21, 0x8 ;  /* 0x0000001514148211 */ /* 0x000fe400078e40ff */
[----:B------:R-:W-:-:S04]  /*1cc0*/  @!P0 LOP3.LUT R21, R36, 0x1f, RZ, 0xc0, !PT ;  /* 0x0000001f24158812 */ /* 0x000fc800078ec0ff */
[----:B------:R-:W-:-:S04]  /*1cd0*/  @!P0 IADD3 R20, R20, R21, RZ ;  /* 0x0000001514148210 */ /* 0x000fc80007ffe0ff */
[----:B------:R-:W-:-:S05]  /*1ce0*/  @!P0 SHF.L.U32 R20, R20, 0x1, RZ ;  /* 0x0000000114148819 */ /* 0x000fca00000006ff */
[----:B-1----:R-:W-:-:S06]  /*1cf0*/  @!P0 IMAD.WIDE.U32 R20, R20, 0x4, R22 ;  /* 0x0000000414148825 */ /* 0x002fcc00078e0016 */
[----:B------:R-:W2:Y:S01]  /*1d00*/  @!P0 LDG.E.64 R20, desc[UR6][R20.64] ;  /* 0x0000000614148981 */ /* 0x000ea2000c1e1b00 */
[----:B------:R-:W-:Y:S01]  /*1d10*/  HFMA2.MMA R22, -RZ, RZ, 0, 0 ;  /* 0x00000000ff167435 */ /* 0x000fe200000001ff */
[----:B------:R-:W-:Y:S01]  /*1d20*/  ISETP.EQ.U32.AND P1, PT, RZ, UR8, PT ;  /* 0x00000008ff007c0c */ /* 0x000fe2000bf22070 */
[----:B------:R-:W-:Y:S01]  /*1d30*/  BSSY B0, `(.L_x_3852) ;  /* 0x0000031000007945 */ /* 0x000fe20003800000 */
[----:B------:R-:W0:Y:S03]  /*1d40*/  S2R R23, SR_CTAID.X ;  /* 0x0000000000177919 */ /* 0x000e260000002500 */
[----:B--2---:R-:W-:Y:S01]  /*1d50*/  @!P0 FADD.FTZ R22, RZ, R20 ;  /* 0x00000014ff168221 */ /* 0x004fe20000010000 */
[----:B------:R-:W-:Y:S01]  /*1d60*/  MOV R20, RZ ;  /* 0x000000ff00147202 */ /* 0x000fe20000000f00 */
[----:B------:R-:W-:Y:S01]  /*1d70*/  @!P0 FADD.FTZ R20, RZ, R21 ;  /* 0x00000015ff148221 */ /* 0x000fe20000010000 */
[----:B------:R-:W-:-:S02]  /*1d80*/  LOP3.LUT P0, RZ, R36, 0xffffff1f, RZ, 0xc0, !PT ;  /* 0xffffff1f24ff7812 */ /* 0x000fc4000780c0ff */
        /* <DEDUP_REMOVED lines=22> */
[----:B------:R-:W-:Y:S01]  /*1ef0*/  @!P0 FFMA.FTZ R21, R21, 3.2552085031056776643e-05, -R22 ;  /* 0x3808888915158823 */ /* 0x000fe20000010816 */
[----:B------:R-:W-:-:S04]  /*1f00*/  @!P0 SHF.R.U32.HI R22, RZ, 0x2, R36 ;  /* 0x00000002ff168819 */ /* 0x000fc80000011624 */
[----:B------:R-:W-:Y:S02]  /*1f10*/  @!P0 LOP3.LUT R22, R22, 0x3ffffff8, RZ, 0xc0, !PT ;  /* 0x3ffffff816168812 */ /* 0x000fe400078ec0ff */
[----:B------:R-:W-:-:S05]  /*1f20*/  @!P0 FMNMX.FTZ R21, RZ, R21, !PT ;  /* 0x00000015ff158209 */ /* 0x000fca0007810000 */
[----:B------:R1:W-:Y:S01]  /*1f30*/  @!P0 STS.64 [R22+UR5], R20 ;  /* 0x0000001416008988 */ /* 0x0003e20008000a05 */
[----:B------:R-:W-:Y:S01]  /*1f40*/  BAR.SYNC.DEFER_BLOCKING 0x0 ;  /* 0x0000000000007b1d */ /* 0x000fe20000010000 */
[----:B0-----:R-:W-:-:S04]  /*1f50*/  LOP3.LUT P0, RZ, R23, 0x1f, RZ, 0xc0, !PT ;  /* 0x0000001f17ff7812 */ /* 0x001fc8000780c0ff */
[----:B------:R-:W-:-:S04]  /*1f60*/  ISETP.GT.U32.OR P0, PT, R36, 0x7, P0 ;  /* 0x000000072400780c */ /* 0x000fc80000704470 */
[----:B------:R-:W-:-:S13]  /*1f70*/  ISETP.EQ.OR.EX P0, PT, RZ, UR9, P0, P1 ;  /* 0x00000009ff007c0c */ /* 0x000fda0008702710 */
[----:B-1----:R-:W-:Y:S05]  /*1f80*/  @P0 BRA `(.L_x_3853) ;  /* 0x00000000002c0947 */ /* 0x002fea0003800000 */
        /* <DEDUP_REMOVED lines=11> */
.L_x_3853:
[----:B------:R-:W-:Y:S05]  /*2040*/  BSYNC B0 ;  /* 0x0000000000007941 */ /* 0x000fea0003800000 */
.L_x_3852:
[----:B0-----:R-:W2:Y:S01]  /*2050*/  LDL R20, [R1+0x74] ;  /* 0x0000740001147983 */ /* 0x001ea20000100800 */
[----:B------:R-:W-:Y:S01]  /*2060*/  ULDC UR8, c[0x0][0x230] ;  /* 0x00008c0000087ab9 */ /* 0x000fe20000000800 */
[--C-:B-----5:R-:W-:Y:S01]  /*2070*/  HADD2.F32 R22, -RZ, R18.reuse.H0_H0 ;  /* 0x20000012ff167230 */ /* 0x120fe20000004100 */
[----:B------:R-:W-:Y:S01]  /*2080*/  ULOP3.LUT UR4, UR4, 0x1, URZ, 0x3c, !UPT ;  /* 0x0000000104047892 */ /* 0x000fe2000f8e3c3f */
[----:B------:R-:W-:Y:S01]  /*2090*/  HADD2.F32 R18, -RZ, R18.H1_H1 ;  /* 0x30000012ff127230 */ /* 0x000fe20000004100 */
[----:B--2---:R-:W0:Y:S02]  /*20a0*/  LDS.64 R20, [R20] ;  /* 0x0000000014147984 */ /* 0x004e240000000a00 */
        /* <DEDUP_REMOVED lines=17> */
[----:B------:R-:W-:-:S02]  /*21c0*/  HADD2.F32 R0, -RZ, R16.H0_H0 ;  /* 0x20000010ff007230 */ /* 0x000fc40000004100 */
[C---:B------:R-:W-:Y:S01]  /*21d0*/  FMUL.FTZ R12, R21.reuse, R12 ;  /* 0x0000000c150c7220 */ /* 0x040fe20000410000 */
[C---:B------:R-:W-:Y:S01]  /*21e0*/  FMUL.FTZ R27, R21.reuse, R27 ;  /* 0x0000001b151b7220 */ /* 0x040fe20000410000 */
[----:B------:R-:W-:Y:S01]  /*21f0*/  FMUL.FTZ R8, R21, R8 ;  /* 0x0000000815087220 */ /* 0x000fe20000410000 */
[----:B------:R-:W-:Y:S02]  /*2200*/  HADD2.F32 R16, -RZ, R16.H1_H1 ;  /* 0x30000010ff107230 */ /* 0x000fe40000004100 */
[C-C-:B------:R-:W-:Y:S01]  /*2210*/  FFMA.FTZ R12, R22.reuse, R12, R0.reuse ;  /* 0x0000000c160c7223 */ /* 0x140fe20000010000 */
[--C-:B------:R-:W-:Y:S01]  /*2220*/  FFMA.FTZ R23, R23, R22, R0.reuse ;  /* 0x0000001617177223 */ /* 0x100fe20000010000 */
[C-C-:B------:R-:W-:Y:S01]  /*2230*/  FFMA.FTZ R27, R22.reuse, R27, R0.reuse ;  /* 0x0000001b161b7223 */ /* 0x140fe20000010000 */
[----:B------:R-:W-:Y:S01]  /*2240*/  FFMA.FTZ R8, R22, R8, R0 ;  /* 0x0000000816087223 */ /* 0x000fe20000010000 */
[----:B------:R-:W-:Y:S01]  /*2250*/  FMUL.FTZ R0, R12, -1.4426950216293334961 ;  /* 0xbfb8aa3b0c007820 */ /* 0x000fe20000410000 */
[C---:B------:R-:W-:Y:S01]  /*2260*/  FMUL.FTZ R13, R21.reuse, R13 ;  /* 0x0000000d150d7220 */ /* 0x040fe20000410000 */
[C---:B------:R-:W-:Y:S01]  /*2270*/  FMUL.FTZ R30, R21.reuse, R30 ;  /* 0x0000001e151e7220 */ /* 0x040fe20000410000 */
[C---:B------:R-:W-:Y:S01]  /*2280*/  FMUL.FTZ R26, R21.reuse, R26 ;  /* 0x0000001a151a7220 */ /* 0x040fe20000410000 */
[----:B------:R-:W-:Y:S01]  /*2290*/  FMUL.FTZ R9, R21, R9 ;  /* 0x0000000915097220 */ /* 0x000fe20000410000 */
[--C-:B------:R-:W-:Y:S01]  /*22a0*/  FFMA.FTZ R13, R18, R13, R16.reuse ;  /* 0x0000000d120d7223 */ /* 0x100fe20000010010 */
[----:B------:R-:W0:Y:S01]  /*22b0*/  MUFU.EX2 R0, R0 ;  /* 0x0000000000007308 */ /* 0x000e220000000800 */
[--C-:B------:R-:W-:Y:S01]  /*22c0*/  FFMA.FTZ R30, R30, R18, R16.reuse ;  /* 0x000000121e1e7223 */ /* 0x100fe20000010010 */
[C-C-:B------:R-:W-:Y:S01]  /*22d0*/  FFMA.FTZ R26, R18.reuse, R26, R16.reuse ;  /* 0x0000001a121a7223 */ /* 0x140fe20000010010 */
[----:B------:R-:W-:Y:S01]  /*22e0*/  FFMA.FTZ R9, R18, R9, R16 ;  /* 0x0000000912097223 */ /* 0x000fe20000010010 */
[----:B------:R-:W-:Y:S01]  /*22f0*/  FADD.FTZ R18, R14, -R20 ;  /* 0x800000140e127221 */ /* 0x000fe20000010000 */
[----:B------:R-:W-:-:S02]  /*2300*/  HADD2.F32 R16, -RZ, R17.H0_H0 ;  /* 0x20000011ff107230 */ /* 0x000fc40000004100 */
[C---:B------:R-:W-:Y:S01]  /*2310*/  FMUL.FTZ R14, R21.reuse, R29 ;  /* 0x0000001d150e7220 */ /* 0x040fe20000410000 */
[C---:B------:R-:W-:Y:S01]  /*2320*/  FMUL.FTZ R10, R21.reuse, R10 ;  /* 0x0000000a150a7220 */ /* 0x040fe20000410000 */
[C---:B------:R-:W-:Y:S01]  /*2330*/  FMUL.FTZ R18, R21.reuse, R18 ;  /* 0x0000001215127220 */ /* 0x040fe20000410000 */
[C---:B------:R-:W-:Y:S01]  /*2340*/  FMUL.FTZ R24, R21.reuse, R24 ;  /* 0x0000001815187220 */ /* 0x040fe20000410000 */
[----:B------:R-:W-:Y:S01]  /*2350*/  FMUL.FTZ R11, R21, R11 ;  /* 0x0000000b150b7220 */ /* 0x000fe20000410000 */
        /* <DEDUP_REMOVED lines=8> */
[----:B------:R-:W-:-:S04]  /*23e0*/  HADD2.F32 R13, -RZ, R19.H0_H0 ;  /* 0x20000013ff0d7230 */ /* 0x000fc80000004100 */
[----:B------:R-:W-:Y:S01]  /*23f0*/  F2FP.F16.F32.PACK_AB R0, R12, R0 ;  /* 0x000000000c00723e */ /* 0x000fe200000000ff */
[----:B------:R-:W-:Y:S01]  /*2400*/  FADD.FTZ R12, R25, -R20 ;  /* 0x80000014190c7221 */ /* 0x000fe20000010000 */
[--C-:B------:R-:W-:Y:S01]  /*2410*/  FFMA.FTZ R14, R14, R13, R16.reuse ;  /* 0x0000000d0e0e7223 */ /* 0x100fe20000010010 */
[----:B------:R-:W-:Y:S01]  /*2420*/  FFMA.FTZ R10, R13, R10, R16 ;  /* 0x0000000a0d0a7223 */ /* 0x000fe20000010010 */
[----:B------:R-:W-:Y:S01]  /*2430*/  FADD.FTZ R20, R15, -R20 ;  /* 0x800000140f147221 */ /* 0x000fe20000010000 */
[C---:B------:R-:W-:Y:S01]  /*2440*/  FMUL.FTZ R12, R21.reuse, R12 ;  /* 0x0000000c150c7220 */ /* 0x040fe20000410000 */
[----:B------:R-:W-:Y:S02]  /*2450*/  HADD2.F32 R15, -RZ, R17.H1_H1 ;  /* 0x30000011ff0f7230 */ /* 0x000fe40000004100 */
[C---:B------:R-:W-:Y:S01]  /*2460*/  FMUL.FTZ R17, R21.reuse, R28 ;  /* 0x0000001c15117220 */ /* 0x040fe20000410000 */
[----:B------:R-:W-:Y:S01]  /*2470*/  FMUL.FTZ R20, R21, R20 ;  /* 0x0000001415147220 */ /* 0x000fe20000410000 */
[C-C-:B------:R-:W-:Y:S01]  /*2480*/  FFMA.FTZ R12, R13.reuse, R12, R16.reuse ;  /* 0x0000000c0d0c7223 */ /* 0x140fe20000010010 */
[----:B------:R-:W-:Y:S01]  /*2490*/  FFMA.FTZ R13, R13, R18, R16 ;  /* 0x000000120d0d7223 */ /* 0x000fe20000010010 */
[----:B------:R-:W-:-:S02]  /*24a0*/  HADD2.F32 R18, -RZ, R19.H1_H1 ;  /* 0x30000013ff127230 */ /* 0x000fc40000004100 */
[----:B------:R-:W-:-:S03]  /*24b0*/  FMUL.FTZ R25, R27, -1.4426950216293334961 ;  /* 0xbfb8aa3b1b197820 */ /* 0x000fc60000410000 */
[--C-:B------:R-:W-:Y:S01]  /*24c0*/  FFMA.FTZ R17, R17, R18, R15.reuse ;  /* 0x0000001211117223 */ /* 0x100fe2000001000f */
[C-C-:B------:R-:W-:Y:S01]  /*24d0*/  FFMA.FTZ R21, R18.reuse, R24, R15.reuse ;  /* 0x0000001812157223 */ /* 0x140fe2000001000f */
[C-C-:B------:R-:W-:Y:S01]  /*24e0*/  FFMA.FTZ R16, R18.reuse, R11, R15.reuse ;  /* 0x0000000b12107223 */ /* 0x140fe2000001000f */
[----:B------:R-:W-:Y:S01]  /*24f0*/  FFMA.FTZ R18, R18, R20, R15 ;  /* 0x0000001412127223 */ /* 0x000fe2000001000f */
[----:B------:R-:W-:Y:S01]  /*2500*/  FMUL.FTZ R11, R13, -1.4426950216293334961 ;  /* 0xbfb8aa3b0d0b7820 */ /* 0x000fe20000410000 */
[----:B------:R-:W-:Y:S01]  /*2510*/  FMUL.FTZ R15, R23, -1.4426950216293334961 ;  /* 0xbfb8aa3b170f7820 */ /* 0x000fe20000410000 */
[----:B------:R-:W-:Y:S01]  /*2520*/  FMUL.FTZ R24, R30, -1.4426950216293334961 ;  /* 0xbfb8aa3b1e187820 */ /* 0x000fe20000410000 */
[----:B------:R-:W-:Y:S01]  /*2530*/  FMUL.FTZ R19, R18, -1.4426950216293334961 ;  /* 0xbfb8aa3b12137820 */ /* 0x000fe20000410000 */
[----:B------:R-:W-:Y:S01]  /*2540*/  FMUL.FTZ R20, R14, -1.4426950216293334961 ;  /* 0xbfb8aa3b0e147820 */ /* 0x000fe20000410000 */
[----:B------:R-:W-:Y:S08]  /*2550*/  MUFU.EX2 R25, R25 ;  /* 0x0000001900197308 */ /* 0x000ff00000000800 */
[----:B------:R-:W0:Y:S08]  /*2560*/  MUFU.EX2 R11, R11 ;  /* 0x0000000b000b7308 */ /* 0x000e300000000800 */
[----:B------:R-:W1:Y:S08]  /*2570*/  MUFU.EX2 R19, R19 ;  /* 0x0000001300137308 */ /* 0x000e700000000800 */
[----:B------:R-:W2:Y:S01]  /*2580*/  MUFU.EX2 R15, R15 ;  /* 0x0000000f000f7308 */ /* 0x000ea20000000800 */
[----:B0-----:R-:W-:-:S07]  /*2590*/  FADD.FTZ R11, R11, 1 ;  /* 0x3f8000000b0b7421 */ /* 0x001fce0000010000 */
[----:B------:R-:W0:Y:S01]  /*25a0*/  MUFU.RCP R11, R11 ;  /* 0x0000000b000b7308 */ /* 0x000e220000001000 */
[----:B-1----:R-:W-:-:S07]  /*25b0*/  FADD.FTZ R19, R19, 1 ;  /* 0x3f80000013137421 */ /* 0x002fce0000010000 */
[----:B------:R1:W3:Y:S01]  /*25c0*/  MUFU.RCP R22, R19 ;  /* 0x0000001300167308 */ /* 0x0002e20000001000 */
[----:B--2---:R-:W-:-:S07]  /*25d0*/  FADD.FTZ R15, R15, 1 ;  /* 0x3f8000000f0f7421 */ /* 0x004fce0000010000 */
[----:B------:R-:W2:Y:S01]  /*25e0*/  MUFU.RCP R15, R15 ;  /* 0x0000000f000f7308 */ /* 0x000ea20000001000 */
[----:B-1----:R-:W-:Y:S01]  /*25f0*/  FMUL.FTZ R19, R17, -1.4426950216293334961 ;  /* 0xbfb8aa3b11137820 */ /* 0x002fe20000410000 */
[----:B0-----:R-:W-:-:S06]  /*2600*/  FMUL.FTZ R11, R13, R11 ;  /* 0x0000000b0d0b7220 */ /* 0x001fcc0000410000 */
[----:B------:R-:W0:Y:S01]  /*2610*/  MUFU.EX2 R24, R24 ;  /* 0x0000001800187308 */ /* 0x000e220000000800 */
[----:B---3--:R-:W-:Y:S01]  /*2620*/  FMUL.FTZ R13, R18, R22 ;  /* 0x00000016120d7220 */ /* 0x008fe20000410000 */
[----:B------:R-:W-:Y:S01]  /*2630*/  FMUL.FTZ R18, R26, -1.4426950216293334961 ;  /* 0xbfb8aa3b1a127820 */ /* 0x000fe20000410000 */
[----:B------:R-:W-:-:S03]  /*2640*/  FMUL.FTZ R22, R12, -1.4426950216293334961 ;  /* 0xbfb8aa3b0c167820 */ /* 0x000fc60000410000 */
[----:B------:R-:W-:Y:S02]  /*2650*/  F2FP.F16.F32.PACK_AB R11, R13, R11 ;  /* 0x0000000b0d0b723e */ /* 0x000fe400000000ff */
[----:B------:R-:W1:Y:S01]  /*2660*/  MUFU.EX2 R20, R20 ;  /* 0x0000001400147308 */ /* 0x000e620000000800 */
[----:B--2---:R-:W-:-:S07]  /*2670*/  FMUL.FTZ R15, R23, R15 ;  /* 0x0000000f170f7220 */ /* 0x004fce0000410000 */
[----:B------:R-:W2:Y:S01]  /*2680*/  MUFU.EX2 R19, R19 ;  /* 0x0000001300137308 */ /* 0x000ea20000000800 */
[----:B0-----:R-:W-:-:S07]  /*2690*/  FADD.FTZ R23, R24, 1 ;  /* 0x3f80000018177421 */ /* 0x001fce0000010000 */
[----:B------:R-:W0:Y:S01]  /*26a0*/  MUFU.EX2 R18, R18 ;  /* 0x0000001200127308 */ /* 0x000e220000000800 */
[----:B-1----:R-:W-:-:S07]  /*26b0*/  FADD.FTZ R20, R20, 1 ;  /* 0x3f80000014147421 */ /* 0x002fce0000010000 */
[----:B------:R-:W1:Y:S01]  /*26c0*/  MUFU.RCP R23, R23 ;  /* 0x0000001700177308 */ /* 0x000e620000001000 */
[----:B--2---:R-:W-:-:S07]  /*26d0*/  FADD.FTZ R19, R19, 1 ;  /* 0x3f80000013137421 */ /* 0x004fce0000010000 */
[----:B------:R-:W2:Y:S01]  /*26e0*/  MUFU.RCP R20, R20 ;  /* 0x0000001400147308 */ /* 0x000ea20000001000 */
[----:B0-----:R-:W-:-:S07]  /*26f0*/  FADD.FTZ R18, R18, 1 ;  /* 0x3f80000012127421 */ /* 0x001fce0000010000 */
[----:B------:R0:W3:Y:S01]  /*2700*/  MUFU.RCP R24, R19 ;  /* 0x0000001300187308 */ /* 0x0000e20000001000 */
[----:B-1----:R-:W-:Y:S01]  /*2710*/  FMUL.FTZ R30, R30, R23 ;  /* 0x000000171e1e7220 */ /* 0x002fe20000410000 */
[----:B------:R-:W-:-:S04]  /*2720*/  FMUL.FTZ R23, R21, -1.4426950216293334961 ;  /* 0xbfb8aa3b15177820 */ /* 0x000fc80000410000 */
[----:B------:R-:W-:Y:S02]  /*2730*/  F2FP.F16.F32.PACK_AB R30, R30, R15 ;  /* 0x0000000f1e1e723e */ /* 0x000fe400000000ff */
[----:B------:R-:W1:Y:S01]  /*2740*/  MUFU.RCP R18, R18 ;  /* 0x0000001200127308 */ /* 0x000e620000001000 */
[----:B0-----:R-:W-:Y:S01]  /*2750*/  FADD.FTZ R19, R25, 1 ;  /* 0x3f80000019137421 */ /* 0x001fe20000010000 */
[----:B--2---:R-:W-:Y:S01]  /*2760*/  FMUL.FTZ R20, R14, R20 ;  /* 0x000000140e147220 */ /* 0x004fe20000410000 */
[----:B------:R-:W-:Y:S01]  /*2770*/  FMUL.FTZ R25, R8, -1.4426950216293334961 ;  /* 0xbfb8aa3b08197820 */ /* 0x000fe20000410000 */
[----:B------:R-:W-:-:S04]  /*2780*/  FMUL.FTZ R14, R9, -1.4426950216293334961 ;  /* 0xbfb8aa3b090e7820 */ /* 0x000fc80000410000 */
[----:B------:R-:W0:Y:S01]  /*2790*/  MUFU.RCP R19, R19 ;  /* 0x0000001300137308 */ /* 0x000e220000001000 */
[----:B---3--:R-:W-:-:S05]  /*27a0*/  FMUL.FTZ R17, R17, R24 ;  /* 0x0000001811117220 */ /* 0x008fca0000410000 */
[----:B------:R-:W-:Y:S02]  /*27b0*/  F2FP.F16.F32.PACK_AB R17, R17, R20 ;  /* 0x000000141111723e */ /* 0x000fe400000000ff */
[----:B------:R-:W2:Y:S01]  /*27c0*/  MUFU.EX2 R22, R22 ;  /* 0x0000001600167308 */ /* 0x000ea20000000800 */
[----:B-1----:R-:W-:Y:S01]  /*27d0*/  FMUL.FTZ R26, R26, R18 ;  /* 0x000000121a1a7220 */ /* 0x002fe20000410000 */
[----:B------:R-:W-:-:S06]  /*27e0*/  FMUL.FTZ R18, R16, -1.4426950216293334961 ;  /* 0xbfb8aa3b10127820 */ /* 0x000fcc0000410000 */
[----:B------:R-:W1:Y:S01]  /*27f0*/  MUFU.EX2 R23, R23 ;  /* 0x0000001700177308 */ /* 0x000e620000000800 */
[----:B0-----:R-:W-:Y:S01]  /*2800*/  FMUL.FTZ R27, R27, R19 ;  /* 0x000000131b1b7220 */ /* 0x001fe20000410000 */
[----:B------:R-:W-:-:S04]  /*2810*/  FMUL.FTZ R19, R10, -1.4426950216293334961 ;  /* 0xbfb8aa3b0a137820 */ /* 0x000fc80000410000 */
[----:B------:R-:W-:Y:S02]  /*2820*/  F2FP.F16.F32.PACK_AB R26, R26, R27 ;  /* 0x0000001b1a1a723e */ /* 0x000fe400000000ff */
[----:B------:R-:W-:Y:S01]  /*2830*/  MUFU.EX2 R25, R25 ;  /* 0x0000001900197308 */ /* 0x000fe20000000800 */
[----:B--2---:R-:W-:-:S07]  /*2840*/  FADD.FTZ R22, R22, 1 ;  /* 0x3f80000016167421 */ /* 0x004fce0000010000 */
[----:B------:R-:W0:Y:S01]  /*2850*/  MUFU.EX2 R14, R14 ;  /* 0x0000000e000e7308 */ /* 0x000e220000000800 */
[----:B-1----:R-:W-:-:S07]  /*2860*/  FADD.FTZ R23, R23, 1 ;  /* 0x3f80000017177421 */ /* 0x002fce0000010000 */
[----:B------:R-:W1:Y:S08]  /*2870*/  MUFU.EX2 R19, R19 ;  /* 0x0000001300137308 */ /* 0x000e700000000800 */
[----:B------:R2:W3:Y:S01]  /*2880*/  MUFU.RCP R24, R22 ;  /* 0x0000001600187308 */ /* 0x0004e20000001000 */
[----:B0-----:R-:W-:-:S07]  /*2890*/  FADD.FTZ R14, R14, 1 ;  /* 0x3f8000000e0e7421 */ /* 0x001fce0000010000 */
[----:B------:R-:W0:Y:S01]  /*28a0*/  MUFU.EX2 R18, R18 ;  /* 0x0000001200127308 */ /* 0x000e220000000800 */
[----:B--2---:R-:W-:Y:S01]  /*28b0*/  FADD.FTZ R22, R25, 1 ;  /* 0x3f80000019167421 */ /* 0x004fe20000010000 */
[----:B-1----:R-:W-:-:S06]  /*28c0*/  FADD.FTZ R19, R19, 1 ;  /* 0x3f80000013137421 */ /* 0x002fcc0000010000 */
[----:B------:R-:W1:Y:S01]  /*28d0*/  MUFU.RCP R23, R23 ;  /* 0x0000001700177308 */ /* 0x000e620000001000 */
[----:B---3--:R-:W-:-:S07]  /*28e0*/  FMUL.FTZ R12, R12, R24 ;  /* 0x000000180c0c7220 */ /* 0x008fce0000410000 */
[----:B------:R-:W2:Y:S01]  /*28f0*/  MUFU.RCP R22, R22 ;  /* 0x0000001600167308 */ /* 0x000ea20000001000 */
[----:B0-----:R-:W-:-:S07]  /*2900*/  FADD.FTZ R18, R18, 1 ;  /* 0x3f80000012127421 */ /* 0x001fce0000010000 */
[----:B------:R-:W0:Y:S01]  /*2910*/  MUFU.RCP R14, R14 ;  /* 0x0000000e000e7308 */ /* 0x000e220000001000 */
[----:B-1----:R-:W-:-:S05]  /*2920*/  FMUL.FTZ R21, R21, R23 ;  /* 0x0000001715157220 */ /* 0x002fca0000410000 */
[----:B------:R-:W-:Y:S02]  /*2930*/  F2FP.F16.F32.PACK_AB R12, R21, R12 ;  /* 0x0000000c150c723e */ /* 0x000fe400000000ff */
[----:B------:R-:W1:Y:S01]  /*2940*/  MUFU.RCP R23, R19 ;  /* 0x0000001300177308 */ /* 0x000e620000001000 */
[----:B--2---:R-:W-:Y:S01]  /*2950*/  FMUL.FTZ R22, R8, R22 ;  /* 0x0000001608167220 */ /* 0x004fe20000410000 */
[----:B------:R-:W-:-:S06]  /*2960*/  LEA R8, P0, R4, UR8, 0x1 ;  /* 0x0000000804087c11 */ /* 0x000fcc000f8008ff */
[----:B------:R2:W3:Y:S01]  /*2970*/  MUFU.RCP R25, R18 ;  /* 0x0000001200197308 */ /* 0x0004e20000001000 */
[----:B0-----:R-:W-:Y:S01]  /*2980*/  FMUL.FTZ R24, R9, R14 ;  /* 0x0000000e09187220 */ /* 0x001fe20000410000 */
[C---:B------:R-:W-:Y:S02]  /*2990*/  LEA R14, P1, R5.reuse, UR8, 0x1 ;  /* 0x00000008050e7c11 */ /* 0x040fe4000f8208ff */
[----:B------:R-:W-:Y:S02]  /*29a0*/  LEA.HI.X R9, R4, UR9, R31, 0x1, P0 ;  /* 0x0000000904097c11 */ /* 0x000fe400080f0c1f */
[----:B------:R-:W-:Y:S02]  /*29b0*/  LEA.HI.X R15, R5, UR9, R32, 0x1, P1 ;  /* 0x00000009050f7c11 */ /* 0x000fe400088f0c20 */
[----:B------:R-:W-:Y:S01]  /*29c0*/  LEA R4, P0, R6, UR8, 0x1 ;  /* 0x0000000806047c11 */ /* 0x000fe2000f8008ff */
[----:B-1----:R-:W-:Y:S01]  /*29d0*/  FMUL.FTZ R23, R10, R23 ;  /* 0x000000170a177220 */ /* 0x002fe20000410000 */
[----:B--2---:R-:W-:Y:S01]  /*29e0*/  LEA R18, P1, R7, UR8, 0x1 ;  /* 0x0000000807127c11 */ /* 0x004fe2000f8208ff */
[----:B------:R-:W-:Y:S01]  /*29f0*/  STG.E.U16 desc[UR6][R8.64], R30 ;  /* 0x0000001e08007986 */ /* 0x000fe2000c101506 */
[----:B------:R-:W-:-:S02]  /*2a00*/  LEA.HI.X R5, R6, UR9, R33, 0x1, P0 ;  /* 0x0000000906057c11 */ /* 0x000fc400080f0c21 */
[----:B------:R-:W-:Y:S01]  /*2a10*/  LEA.HI.X R19, R7, UR9, R34, 0x1, P1 ;  /* 0x0000000907137c11 */ /* 0x000fe200088f0c22 */
[----:B------:R-:W-:Y:S01]  /*2a20*/  STG.E.U16 desc[UR6][R8.64+0x4], R17 ;  /* 0x0000041108007986 */ /* 0x000fe2000c101506 */
[----:B------:R-:W-:Y:S01]  /*2a30*/  PRMT R6, R30, 0x7632, R6 ;  /* 0x000076321e067816 */ /* 0x000fe20000000006 */
[----:B---3--:R-:W-:Y:S01]  /*2a40*/  FMUL.FTZ R25, R16, R25 ;  /* 0x0000001910197220 */ /* 0x008fe20000410000 */
[----:B------:R-:W-:Y:S01]  /*2a50*/  PRMT R7, R17, 0x7632, R7 ;  /* 0x0000763211077816 */ /* 0x000fe20000000007 */
[----:B------:R-:W-:Y:S01]  /*2a60*/  ULDC.64 UR8, c[0x0][0x238] ;  /* 0x00008e0000087ab9 */ /* 0x000fe20000000a00 */
[----:B------:R-:W-:Y:S01]  /*2a70*/  F2FP.F16.F32.PACK_AB R22, R24, R22 ;  /* 0x000000161816723e */ /* 0x000fe200000000ff */
[----:B------:R0:W-:Y:S01]  /*2a80*/  STG.E.U16 desc[UR6][R8.64+0x2], R6 ;  /* 0x0000020608007986 */ /* 0x0001e2000c101506 */
[----:B------:R-:W-:Y:S02]  /*2a90*/  F2FP.F16.F32.PACK_AB R23, R25, R23 ;  /* 0x000000171917723e */ /* 0x000fe400000000ff */
[----:B------:R-:W-:Y:S01]  /*2aa0*/  IADD3 R2, P0, R2, 0x5, RZ ;  /* 0x0000000502027810 */ /* 0x000fe20007f1e0ff */
[----:B------:R1:W-:Y:S03]  /*2ab0*/  STG.E.U16 desc[UR6][R8.64+0x6], R7 ;  /* 0x0000060708007986 */ /* 0x0003e6000c101506 */
[----:B------:R-:W-:Y:S01]  /*2ac0*/  IADD3.X R3, RZ, R3, RZ, P0, !PT ;  /* 0x00000003ff037210 */ /* 0x000fe200007fe4ff */
[----:B------:R-:W-:Y:S01]  /*2ad0*/  STG.E.U16 desc[UR6][R14.64], R26 ;  /* 0x0000001a0e007986 */ /* 0x000fe2000c101506 */
[----:B------:R-:W-:-:S02]  /*2ae0*/  ISETP.GE.U32.AND P0, PT, R2, UR8, PT ;  /* 0x0000000802007c0c */ /* 0x000fc4000bf06070 */
[----:B0-----:R-:W-:Y:S01]  /*2af0*/  PRMT R6, R26, 0x7632, R6 ;  /* 0x000076321a067816 */ /* 0x001fe20000000006 */
[----:B------:R-:W-:Y:S01]  /*2b00*/  STG.E.U16 desc[UR6][R14.64+0x4], R12 ;  /* 0x0000040c0e007986 */ /* 0x000fe2000c101506 */
[----:B------:R-:W-:Y:S02]  /*2b10*/  ISETP.GE.AND.EX P0, PT, R3, UR9, PT, P0 ;  /* 0x0000000903007c0c */ /* 0x000fe4000bf06300 */
[----:B-1----:R-:W-:Y:S01]  /*2b20*/  PRMT R7, R12, 0x7632, R7 ;  /* 0x000076320c077816 */ /* 0x002fe20000000007 */
[----:B------:R0:W-:Y:S04]  /*2b30*/  STG.E.U16 desc[UR6][R14.64+0x2], R6 ;  /* 0x000002060e007986 */ /* 0x0001e8000c101506 */
[----:B------:R1:W-:Y:S04]  /*2b40*/  STG.E.U16 desc[UR6][R14.64+0x6], R7 ;  /* 0x000006070e007986 */ /* 0x0003e8000c101506 */
[----:B------:R-:W-:Y:S01]  /*2b50*/  STG.E.U16 desc[UR6][R4.64], R22 ;  /* 0x0000001604007986 */ /* 0x000fe2000c101506 */
[----:B0-----:R-:W-:-:S03]  /*2b60*/  PRMT R6, R22, 0x7632, R6 ;  /* 0x0000763216067816 */ /* 0x001fc60000000006 */
[----:B------:R-:W-:Y:S01]  /*2b70*/  STG.E.U16 desc[UR6][R4.64+0x4], R23 ;  /* 0x0000041704007986 */ /* 0x000fe2000c101506 */
[----:B-1----:R-:W-:-:S03]  /*2b80*/  PRMT R7, R23, 0x7632, R7 ;  /* 0x0000763217077816 */ /* 0x002fc60000000007 */
[----:B------:R-:W-:Y:S04]  /*2b90*/  STG.E.U16 desc[UR6][R4.64+0x2], R6 ;  /* 0x0000020604007986 */ /* 0x000fe8000c101506 */
[----:B------:R0:W-:Y:S04]  /*2ba0*/  STG.E.U16 desc[UR6][R4.64+0x6], R7 ;  /* 0x0000060704007986 */ /* 0x0001e8000c101506 */
[----:B------:R2:W-:Y:S01]  /*2bb0*/  STG.E.U16 desc[UR6][R18.64+0x4], R11 ;  /* 0x0000040b12007986 */ /* 0x0005e2000c101506 */
[C---:B0-----:R-:W-:Y:S02]  /*2bc0*/  PRMT R4, R0.reuse, 0x7610, R4 ;  /* 0x0000761000047816 */ /* 0x041fe40000000004 */
[----:B------:R-:W-:-:S02]  /*2bd0*/  PRMT R0, R0, 0x7632, R0 ;  /* 0x0000763200007816 */ /* 0x000fc40000000000 */
[----:B------:R-:W-:Y:S01]  /*2be0*/  PRMT R5, R11, 0x7632, R5 ;  /* 0x000076320b057816 */ /* 0x000fe20000000005 */
[----:B------:R2:W-:Y:S04]  /*2bf0*/  STG.E.U16 desc[UR6][R18.64], R4 ;  /* 0x0000000412007986 */ /* 0x0005e8000c101506 */
[----:B------:R2:W-:Y:S04]  /*2c00*/  STG.E.U16 desc[UR6][R18.64+0x2], R0 ;  /* 0x0000020012007986 */ /* 0x0005e8000c101506 */
[----:B------:R2:W-:Y:S01]  /*2c10*/  STG.E.U16 desc[UR6][R18.64+0x6], R5 ;  /* 0x0000060512007986 */ /* 0x0005e2000c101506 */
[----:B------:R-:W-:Y:S05]  /*2c20*/  @!P0 BRA `(.L_x_3854) ;  /* 0xffffffdc00e08947 */ /* 0x000fea000383ffff */
[----:B------:R-:W-:Y:S05]  /*2c30*/  EXIT ;  /* 0x000000000000794d */ /* 0x000fea0003800000 */
.L_x_3855:
        /* <DEDUP_REMOVED lines=12> */
.L_x_3974:


//--------------------- .text._ZN13group_norm_v214gn_cuda_kernelI6__halfLi480ELi1ELi16ELi120ELi256ELb1ELi16ELi960ELi960ELi4ELb1ELi9ELb0ELb0ENS_16CompileConditionILi900EEEEEvPT_PKS4_S7_S7_flPfS8_Pj --------------------------
	.section	.text._ZN13group_norm_v214gn_cuda_kernelI6__halfLi480ELi1ELi16ELi120ELi256ELb1ELi16ELi960ELi960ELi4ELb1ELi9ELb0ELb0ENS_16CompileConditionILi900EEEEEvPT_PKS4_S7_S7_flPfS8_Pj,"ax",@progbits
	.align	128
        .global         _ZN13group_norm_v214gn_cuda_kernelI6__halfLi480ELi1ELi16ELi120ELi256ELb1ELi16ELi960ELi960ELi4ELb1ELi9ELb0ELb0ENS_16CompileConditionILi900EEEEEvPT_PKS4_S7_S7_flPfS8_Pj
        .type           _ZN13group_norm_v214gn_cuda_kernelI6__halfLi480ELi1ELi16ELi120ELi256ELb1ELi16ELi960ELi960ELi4ELb1ELi9ELb0ELb0ENS_16CompileConditionILi900EEEEEvPT_PKS4_S7_S7_flPfS8_Pj,@function
        .size           _ZN13group_norm_v214gn_cuda_kernelI6__halfLi480ELi1ELi16ELi120ELi256ELb1ELi16ELi960ELi960ELi4ELb1ELi9ELb0ELb0ENS_16CompileConditionILi900EEEEEvPT_PKS4_S7_S7_flPfS8_Pj,(.L_x_3975 - _ZN13group_norm_v214gn_cuda_kernelI6__halfLi480ELi1ELi16ELi120ELi256ELb1ELi16ELi960ELi960ELi4ELb1ELi9ELb0ELb0ENS_16CompileConditionILi900EEEEEvPT_PKS4_S7_S7_flPfS8_Pj)
        .other          _ZN13group_norm_v214gn_cuda_kernelI6__halfLi480ELi1ELi16ELi120ELi256ELb1ELi16ELi960ELi960ELi4ELb1ELi9ELb0ELb0ENS_16CompileConditionILi900EEEEEvPT_PKS4_S7_S7_flPfS8_Pj,@"STO_CUDA_ENTRY STV_DEFAULT"
_ZN13group_norm_v214gn_cuda_kernelI6__halfLi480ELi1ELi16ELi120ELi256ELb1ELi16ELi960ELi960ELi4ELb1ELi9ELb0ELb0ENS_16CompileConditionILi900EEEEEvPT_PKS4_S7_S7_flPfS8_Pj:
.text._ZN13group_norm_v214gn_cuda_kernelI6__halfLi480ELi1ELi16ELi120ELi256ELb1ELi16ELi960ELi960ELi4ELb1ELi9ELb0ELb0ENS_16CompileConditionILi900EEEEEvPT_PKS4_S7_S7_flPfS8_Pj:
        /* <DEDUP_REMOVED lines=32> */
[----:B------:R-:W-:-:S02]  /*0200*/  IADD3 R2, R2, R3, RZ ;  /* 0x0000000302027210 */ /* 0x000fc40007ffe0ff */
[C---:B------:R-:W-:Y:S01]  /*0210*/  LOP3.LUT R10, R5.reuse, 0xf, RZ, 0xc0, !PT ;  /* 0x0000000f050a7812 */ /* 0x040fe200078ec0ff */
[----:B------:R-:W-:Y:S01]  /*0220*/  IMAD R0, R0, 0x18, R7 ;  /* 0x0000001800007824 */ /* 0x000fe200078e0207 */
[----:B------:R-:W-:Y:S01]  /*0230*/  SHF.L.U32 R9, R18, 0x4, RZ ;  /* 0x0000000412097819 */ /* 0x000fe200000006ff */
[----:B------:R-:W-:Y:S01]  /*0240*/  IMAD R20, R2, 0x780, RZ ;  /* 0x0000078002147824 */ /* 0x000fe200078e02ff */
[----:B------:R-:W-:Y:S02]  /*0250*/  ISETP.NE.AND P2, PT, R5, RZ, PT ;  /* 0x000000ff0500720c */ /* 0x000fe40003f45270 */
[----:B------:R-:W-:Y:S02]  /*0260*/  ISETP.GT.U32.OR P0, PT, R8, 0x7, P0 ;  /* 0x000000070800780c */ /* 0x000fe40000704470 */
[----:B------:R-:W-:Y:S02]  /*0270*/  LOP3.LUT R10, R9, 0xfffffff0, R10, 0xe2, !PT ;  /* 0xfffffff0090a7812 */ /* 0x000fe400078ee20a */
[----:B------:R-:W-:-:S02]  /*0280*/  LEA R12, R3, R0, 0x3 ;  /* 0x00000000030c7211 */ /* 0x000fc400078e18ff */
[----:B------:R-:W-:Y:S02]  /*0290*/  LOP3.LUT R18, R18, 0x7ffffff8, RZ, 0xc0, !PT ;  /* 0x7ffffff812127812 */ /* 0x000fe400078ec0ff */
[----:B------:R-:W-:Y:S02]  /*02a0*/  SEL R22, R22, 0x1, !P2 ;  /* 0x0000000116167807 */ /* 0x000fe40005000000 */
[----:B------:R-:W-:Y:S02]  /*02b0*/  MOV R114, UR6 ;  /* 0x0000000600727c02 */ /* 0x000fe40008000f00 */
[----:B------:R-:W-:Y:S02]  /*02c0*/  MOV R115, UR7 ;  /* 0x0000000700737c02 */ /* 0x000fe40008000f00 */
[----:B------:R-:W-:Y:S02]  /*02d0*/  LEA R24, R8, UR4, 0x3 ;  /* 0x0000000408187c11 */ /* 0x000fe4000f8e18ff */
[----:B------:R-:W-:-:S02]  /*02e0*/  IADD3 R26, R20, 0xf00, RZ ;  /* 0x00000f00141a7810 */ /* 0x000fc40007ffe0ff */
[C---:B------:R-:W-:Y:S02]  /*02f0*/  IADD3 R28, R20.reuse, 0x1e00, RZ ;  /* 0x00001e00141c7810 */ /* 0x040fe40007ffe0ff */
[C---:B------:R-:W-:Y:S02]  /*0300*/  IADD3 R30, R20.reuse, 0x2d00, RZ ;  /* 0x00002d00141e7810 */ /* 0x040fe40007ffe0ff */
[C---:B------:R-:W-:Y:S02]  /*0310*/  IADD3 R32, R20.reuse, 0x3c00, RZ ;  /* 0x00003c0014207810 */ /* 0x040fe40007ffe0ff */
[C---:B------:R-:W-:Y:S02]  /*0320*/  IADD3 R34, R20.reuse, 0x4b00, RZ ;  /* 0x00004b0014227810 */ /* 0x040fe40007ffe0ff */
[C---:B------:R-:W-:Y:S02]  /*0330*/  IADD3 R36, R20.reuse, 0x5a00, RZ ;  /* 0x00005a0014247810 */ /* 0x040fe40007ffe0ff */
[----:B------:R-:W-:-:S02]  /*0340*/  IADD3 R38, R20, 0x6900, RZ ;  /* 0x0000690014267810 */ /* 0x000fc40007ffe0ff */
[----:B------:R-:W-:Y:S01]  /*0350*/  ISETP.EQ.OR.EX P0, PT, RZ, UR11, P0, P1 ;  /* 0x0000000bff007c0c */ /* 0x000fe20008702710 */
[----:B------:R-:W-:-:S12]  /*0360*/  ULDC.64 UR10, c[0x0][0x208] ;  /* 0x00008200000a7ab9 */ /* 0x000fd80000000a00 */
.L_x_3866:
[----:B--2---:R-:W-:Y:S01]  /*0370*/  IMAD.WIDE.U32 R2, R8, -0x77777777, RZ ;  /* 0x8888888908027825 */ /* 0x004fe200078e00ff */
        /* <DEDUP_REMOVED lines=74> */
[C---:B------:R-:W-:Y:S01]  /*0820*/  ISETP.GT.U32.AND P3, PT, R8.reuse, 0xf, PT ;  /* 0x0000000f0800780c */ /* 0x040fe20003f64070 */
        /* <DEDUP_REMOVED lines=111> */
[----:B------:R-:W-:Y:S02]  /*0f20*/  LOP3.LUT R84, R84, 0x8, RZ, 0xc0, !PT ;  /* 0x0000000854547812 */ /* 0x000fe400078ec0ff */
[C---:B------:R-:W-:Y:S02]  /*0f30*/  IADD3 R57, R88.reuse, 0x4, RZ ;  /* 0x0000000458397810 */ /* 0x040fe40007ffe0ff */
[C---:B------:R-:W-:Y:S02]  /*0f40*/  IADD3 R58, R88.reuse, 0xc, RZ ;  /* 0x0000000c583a7810 */ /* 0x040fe40007ffe0ff */
        /* <DEDUP_REMOVED lines=9> */
[----:B0-----:R-:W-:Y:S02]  /*0fe0*/  LEA R86, R51, R86, 0x18 ;  /* 0x0000005633567211 */ /* 0x001fe400078ec0ff */
[C---:B------:R-:W-:Y:S02]  /*0ff0*/  IADD3 R51, R88.reuse, 0x8, RZ ;  /* 0x0000000858337810 */ /* 0x040fe40007ffe0ff */
[----:B------:R-:W-:Y:S02]  /*1000*/  IADD3 R64, R88, 0x20, RZ ;  /* 0x0000002058407810 */ /* 0x000fe40007ffe0ff */
[----:B------:R-:W-:Y:S02]  /*1010*/  SHF.R.S32.HI R56, RZ, 0x1f, R51 ;  /* 0x0000001fff387819 */ /* 0x000fe40000011433 */
[----:B------:R-:W-:Y:S02]  /*1020*/  SHF.R.S32.HI R63, RZ, 0x1f, R62 ;  /* 0x0000001fff3f7819 */ /* 0x000fe4000001143e */
[----:B------:R-:W-:-:S02]  /*1030*/  LEA.HI R51, R56, R51, RZ, 0x2 ;  /* 0x0000003338337211 */ /* 0x000fc400078f10ff */
[----:B------:R-:W-:Y:S02]  /*1040*/  LEA.HI R56, R61, R60, RZ, 0x2 ;  /* 0x0000003c3d387211 */ /* 0x000fe400078f10ff */
[----:B------:R-:W-:Y:S02]  /*1050*/  IADD3 R60, R88, 0x18, RZ ;  /* 0x00000018583c7810 */ /* 0x000fe40007ffe0ff */
[----:B------:R-:W-:Y:S02]  /*1060*/  LEA.HI R59, R58, R59, RZ, 0x2 ;  /* 0x0000003b3a3b7211 */ /* 0x000fe400078f10ff */
[----:B------:R-:W-:Y:S02]  /*1070*/  SHF.R.S32.HI R61, RZ, 0x1f, R60 ;  /* 0x0000001fff3d7819 */ /* 0x000fe4000001143c */
[----:B------:R-:W-:Y:S02]  /*1080*/  SHF.R.S32.HI R65, RZ, 0x1f, R64 ;  /* 0x0000001fff417819 */ /* 0x000fe40000011440 */
        /* <DEDUP_REMOVED lines=8> */
[C---:B------:R-:W-:Y:S02]  /*1110*/  IADD3 R72, R88.reuse, 0x40, RZ ;  /* 0x0000004058487810 */ /* 0x040fe40007ffe0ff */
[C---:B------:R-:W-:Y:S02]  /*1120*/  IADD3 R74, R88.reuse, 0x28, RZ ;  /* 0x00000028584a7810 */ /* 0x040fe40007ffe0ff */
[----:B------:R-:W-:Y:S02]  /*1130*/  LEA.HI R96, R61, R96, RZ, 0x2 ;  /* 0x000000603d607211 */ /* 0x000fe400078f10ff */
[----:B------:R-:W-:Y:S02]  /*1140*/  IADD3 R104, R88, 0x2c, RZ ;  /* 0x0000002c58687810 */ /* 0x000fe40007ffe0ff */
[----:B------:R-:W-:-:S02]  /*1150*/  SHF.R.S32.HI R61, RZ, 0x1f, R72 ;  /* 0x0000001fff3d7819 */ /* 0x000fc40000011448 */
[----:B------:R-:W-:Y:S02]  /*1160*/  SHF.R.S32.HI R63, RZ, 0x1f, R74 ;  /* 0x0000001fff3f7819 */ /* 0x000fe4000001144a */
[C---:B------:R-:W-:Y:S02]  /*1170*/  IADD3 R102, R88.reuse, 0x38, RZ ;  /* 0x0000003858667810 */ /* 0x040fe40007ffe0ff */
[----:B------:R-:W-:Y:S02]  /*1180*/  SHF.R.S32.HI R65, RZ, 0x1f, R104 ;  /* 0x0000001fff417819 */ /* 0x000fe40000011468 */
[----:B------:R-:W-:Y:S02]  /*1190*/  LEA.HI R72, R61, R72, RZ, 0x2 ;  /* 0x000000483d487211 */ /* 0x000fe400078f10ff */
[----:B------:R-:W-:Y:S02]  /*11a0*/  IADD3 R100, R88, 0x3c, RZ ;  /* 0x0000003c58647810 */ /* 0x000fe40007ffe0ff */
[----:B------:R-:W-:-:S02]  /*11b0*/  SHF.R.S32.HI R61, RZ, 0x1f, R88 ;  /* 0x0000001fff3d7819 */ /* 0x000fc40000011458 */
[----:B------:R-:W-:Y:S02]  /*11c0*/  LEA.HI R74, R63, R74, RZ, 0x2 ;  /* 0x0000004a3f4a7211 */ /* 0x000fe400078f10ff */
[----:B------:R-:W-:Y:S02]  /*11d0*/  SHF.R.S32.HI R63, RZ, 0x1f, R102 ;  /* 0x0000001fff3f7819 */ /* 0x000fe40000011466 */
[----:B------:R-:W-:Y:S02]  /*11e0*/  LEA.HI R104, R65, R104, RZ, 0x2 ;  /* 0x0000006841687211 */ /* 0x000fe400078f10ff */
[----:B------:R-:W-:Y:S02]  /*11f0*/  IADD3 R94, R88, 0x44, RZ ;  /* 0x00000044585e7810 */ /* 0x000fe40007ffe0ff */
[----:B------:R-:W-:Y:S02]  /*1200*/  SHF.R.S32.HI R65, RZ, 0x1f, R100 ;  /* 0x0000001fff417819 */ /* 0x000fe40000011464 */
[----:B------:R-:W-:-:S02]  /*1210*/  LEA.HI R61, R61, R88, RZ, 0x2 ;  /* 0x000000583d3d7211 */ /* 0x000fc400078f10ff */
[C---:B------:R-:W-:Y:S02]  /*1220*/  IADD3 R98, R88.reuse, 0x48, RZ ;  /* 0x0000004858627810 */ /* 0x040fe40007ffe0ff */
[----:B------:R-:W-:Y:S02]  /*1230*/  LEA.HI R102, R63, R102, RZ, 0x2 ;  /* 0x000000663f667211 */ /* 0x000fe400078f10ff */
[----:B------:R-:W-:Y:S02]  /*1240*/  SHF.R.S32.HI R63, RZ, 0x1f, R94 ;  /* 0x0000001fff3f7819 */ /* 0x000fe4000001145e */
[----:B------:R-:W-:Y:S02]  /*1250*/  LEA.HI R100, R65, R100, RZ, 0x2 ;  /* 0x0000006441647211 */ /* 0x000fe400078f10ff */
[----:B------:R-:W-:Y:S02]  /*1260*/  IADD3 R90, R88, 0x4c, RZ ;  /* 0x0000004c585a7810 */ /* 0x000fe40007ffe0ff */
[----:B------:R-:W-:-:S02]  /*1270*/  SHF.R.S32.HI R61, RZ, 0x2, R61 ;  /* 0x00000002ff3d7819 */ /* 0x000fc4000001143d */
[----:B------:R-:W-:Y:S02]  /*1280*/  SHF.R.S32.HI R65, RZ, 0x1f, R98 ;  /* 0x0000001fff417819 */ /* 0x000fe40000011462 */
[----:B------:R-:W-:Y:S01]  /*1290*/  IADD3 R92, R88, 0x50, RZ ;  /* 0x00000050585c7810 */ /* 0x000fe20007ffe0ff */
[----:B------:R-:W-:Y:S01]  /*12a0*/  IMAD R61, R61, 0x18, R86 ;  /* 0x000000183d3d7824 */ /* 0x000fe200078e0256 */
[----:B------:R-:W-:Y:S02]  /*12b0*/  LEA.HI R94, R63, R94, RZ, 0x2 ;  /* 0x0000005e3f5e7211 */ /* 0x000fe400078f10ff */
[----:B------:R-:W-:Y:S02]  /*12c0*/  SHF.R.S32.HI R57, RZ, 0x2, R57 ;  /* 0x00000002ff397819 */ /* 0x000fe40000011439 */
[----:B------:R-:W-:Y:S02]  /*12d0*/  SHF.R.S32.HI R63, RZ, 0x1f, R90 ;  /* 0x0000001fff3f7819 */ /* 0x000fe4000001145a */
[----:B------:R-:W-:Y:S01]  /*12e0*/  SHF.R.S32.HI R51, RZ, 0x2, R51 ;  /* 0x00000002ff337819 */ /* 0x000fe20000011433 */
[----:B------:R-:W-:Y:S01]  /*12f0*/  IMAD R57, R57, 0x18, R86 ;  /* 0x0000001839397824 */ /* 0x000fe200078e0256 */
[----:B------:R-:W-:-:S02]  /*1300*/  LEA.HI R98, R65, R98, RZ, 0x2 ;  /* 0x0000006241627211 */ /* 0x000fc400078f10ff */
[----:B------:R-:W-:Y:S02]  /*1310*/  SHF.R.S32.HI R65, RZ, 0x1f, R92 ;  /* 0x0000001fff417819 */ /* 0x000fe4000001145c */
[----:B------:R-:W-:Y:S01]  /*1320*/  LEA.HI R90, R63, R90, RZ, 0x2 ;  /* 0x0000005a3f5a7211 */ /* 0x000fe200078f10ff */
[----:B------:R-:W-:Y:S01]  /*1330*/  IMAD R63, R51, 0x18, R86 ;  /* 0x00000018333f7824 */ /* 0x000fe200078e0256 */
[----:B------:R-:W-:Y:S02]  /*1340*/  IADD3 R61, R61, R84, RZ ;  /* 0x000000543d3d7210 */ /* 0x000fe40007ffe0ff */
[----:B------:R-:W-:Y:S02]  /*1350*/  LEA.HI R92, R65, R92, RZ, 0x2 ;  /* 0x0000005c415c7211 */ /* 0x000fe400078f10ff */
[----:B------:R-:W-:Y:S01]  /*1360*/  SHF.R.S32.HI R65, RZ, 0x2, R50 ;  /* 0x00000002ff417819 */ /* 0x000fe20000011432 */
[----:B------:R0:W1:Y:S01]  /*1370*/  LDS.64 R68, [R61] ;  /* 0x000000003d447984 */ /* 0x0000620000000a00 */
[----:B------:R-:W-:-:S02]  /*1380*/  IADD3 R51, R84, R57, RZ ;  /* 0x0000003954337210 */ /* 0x000fc40007ffe0ff */
[C---:B------:R-:W-:Y:S01]  /*1390*/  IADD3 R57, R84.reuse, R63, RZ ;  /* 0x0000003f54397210 */ /* 0x040fe20007ffe0ff */
[----:B------:R-:W-:Y:S01]  /*13a0*/  IMAD R65, R65, 0x18, R86 ;  /* 0x0000001841417824 */ /* 0x000fe200078e0256 */
[----:B------:R-:W-:Y:S02]  /*13b0*/  SHF.R.S32.HI R63, RZ, 0x2, R56 ;  /* 0x00000002ff3f7819 */ /* 0x000fe40000011438 */
[----:B------:R-:W2:Y:S01]  /*13c0*/  LDS.64 R50, [R51] ;  /* 0x0000000033327984 */ /* 0x000ea20000000a00 */
[----:B0-----:R-:W-:Y:S02]  /*13d0*/  SHF.R.S32.HI R61, RZ, 0x2, R59 ;  /* 0x00000002ff3d7819 */ /* 0x001fe4000001143b */
[--C-:B------:R-:W-:Y:S01]  /*13e0*/  IMAD R63, R63, 0x18, R86.reuse ;  /* 0x000000183f3f7824 */ /* 0x100fe200078e0256 */
[----:B------:R-:W-:Y:S01]  /*13f0*/  IADD3 R59, R84, R65, RZ ;  /* 0x00000041543b7210 */ /* 0x000fe20007ffe0ff */
[----:B------:R-:W0:Y:S01]  /*1400*/  LDS.64 R56, [R57] ;  /* 0x0000000039387984 */ /* 0x000e220000000a00 */
[----:B------:R-:W-:Y:S01]  /*1410*/  IADD3 R73, R88, 0x30, RZ ;  /* 0x0000003058497810 */ /* 0x000fe20007ffe0ff */
[----:B------:R-:W-:Y:S01]  /*1420*/  IMAD R65, R61, 0x18, R86 ;  /* 0x000000183d417824 */ /* 0x000fe200078e0256 */
[----:B------:R-:W-:-:S02]  /*1430*/  SHF.R.S32.HI R67, RZ, 0x2, R58 ;  /* 0x00000002ff437819 */ /* 0x000fc4000001143a */
[----:B------:R-:W-:Y:S01]  /*1440*/  IADD3 R61, R84, R63, RZ ;  /* 0x0000003f543d7210 */ /* 0x000fe20007ffe0ff */
[----:B------:R-:W3:Y:S01]  /*1450*/  LDS.64 R58, [R59] ;  /* 0x000000003b3a7984 */ /* 0x000ee20000000a00 */
[----:B------:R-:W-:Y:S01]  /*1460*/  SHF.R.S32.HI R66, RZ, 0x1f, R73 ;  /* 0x0000001fff427819 */ /* 0x000fe20000011449 */
[----:B------:R-:W-:Y:S01]  /*1470*/  IMAD R67, R67, 0x18, R86 ;  /* 0x0000001843437824 */ /* 0x000fe200078e0256 */
        /* <DEDUP_REMOVED lines=15> */
[----:B------:R-:W-:Y:S01]  /*1570*/  IADD3 R70, R84, R117, RZ ;  /* 0x0000007554467210 */ /* 0x000fe20007ffe0ff */
[----:B------:R-:W-:Y:S01]  /*1580*/  IMAD R71, R67, 0x18, R86 ;  /* 0x0000001843477824 */ /* 0x000fe200078e0256 */
[C---:B------:R-:W-:Y:S01]  /*1590*/  IADD3 R106, R88.reuse, 0x5c, RZ ;  /* 0x0000005c586a7810 */ /* 0x040fe20007ffe0ff */
[----:B-1----:R-:W-:Y:S01]  /*15a0*/  FADD.FTZ R110, RZ, R69 ;  /* 0x00000045ff6e7221 */ /* 0x002fe20000010000 */
[----:B------:R-:W1:Y:S01]  /*15b0*/  LDS.64 R66, [R66] ;  /* 0x0000000042427984 */ /* 0x000e620000000a00 */
[----:B------:R-:W-:-:S02]  /*15c0*/  IADD3 R108, R88, 0x58, RZ ;  /* 0x00000058586c7810 */ /* 0x000fc40007ffe0ff */
[----:B------:R-:W-:Y:S01]  /*15d0*/  IADD3 R112, R84, R71, RZ ;  /* 0x0000004754707210 */ /* 0x000fe20007ffe0ff */
[----:B--2---:R-:W-:Y:S01]  /*15e0*/  FADD.FTZ R110, R110, R51 ;  /* 0x000000336e6e7221 */ /* 0x004fe20000010000 */
[----:B------:R-:W2:Y:S01]  /*15f0*/  LDS.64 R70, [R70] ;  /* 0x0000000046467984 */ /* 0x000ea20000000a00 */
[----:B------:R-:W-:Y:S02]  /*1600*/  SHF.R.S32.HI R117, RZ, 0x1f, R106 ;  /* 0x0000001fff757819 */ /* 0x000fe4000001146a */
[----:B0-----:R-:W-:Y:S01]  /*1610*/  FADD.FTZ R110, R110, R57 ;  /* 0x000000396e6e7221 */ /* 0x001fe20000010000 */
[----:B------:R-:W-:Y:S02]  /*1620*/  SHF.R.S32.HI R119, RZ, 0x1f, R108 ;  /* 0x0000001fff777819 */ /* 0x000fe4000001146c */
[----:B------:R-:W-:Y:S01]  /*1630*/  LEA.HI R106, R117, R106, RZ, 0x2 ;  /* 0x0000006a756a7211 */ /* 0x000fe200078f10ff */
[----:B------:R-:W-:Y:S01]  /*1640*/  FADD.FTZ R117, RZ, R68 ;  /* 0x00000044ff757221 */ /* 0x000fe20000010000 */
[----:B---3--:R-:W-:Y:S01]  /*1650*/  FADD.FTZ R110, R110, R59 ;  /* 0x0000003b6e6e7221 */ /* 0x008fe20000010000 */
[C---:B------:R-:W-:Y:S01]  /*1660*/  IADD3 R51, R88.reuse, 0x60, RZ ;  /* 0x0000006058337810 */ /* 0x040fe20007ffe0ff */
[----:B------:R-:W0:Y:S01]  /*1670*/  LDS.64 R68, [R112] ;  /* 0x0000000070447984 */ /* 0x000e220000000a00 */
[----:B------:R-:W-:Y:S01]  /*1680*/  FADD.FTZ R117, R117, R50 ;  /* 0x0000003275757221 */ /* 0x000fe20000010000 */
[----:B------:R-:W-:Y:S01]  /*1690*/  IADD3 R116, R88, 0x64, RZ ;  /* 0x0000006458747810 */ /* 0x000fe20007ffe0ff */
[----:B----4-:R-:W-:-:S02]  /*16a0*/  FADD.FTZ R110, R110, R61 ;  /* 0x0000003d6e6e7221 */ /* 0x010fc40000010000 */
[----:B------:R-:W-:Y:S01]  /*16b0*/  FADD.FTZ R117, R117, R56 ;  /* 0x0000003875757221 */ /* 0x000fe20000010000 */
[----:B------:R-:W-:Y:S02]  /*16c0*/  LEA.HI R108, R119, R108, RZ, 0x2 ;  /* 0x0000006c776c7211 */ /* 0x000fe400078f10ff */
[----:B------:R-:W-:Y:S01]  /*16d0*/  SHF.R.S32.HI R50, RZ, 0x1f, R51 ;  /* 0x0000001fff327819 */ /* 0x000fe20000011433 */
[----:B------:R-:W-:Y:S01]  /*16e0*/  FADD.FTZ R117, R117, R58 ;  /* 0x0000003a75757221 */ /* 0x000fe20000010000 */
[----:B------:R-:W-:Y:S01]  /*16f0*/  IADD3 R58, R88, 0x68, RZ ;  /* 0x00000068583a7810 */ /* 0x000fe20007ffe0ff */
[----:B------:R-:W-:Y:S01]  /*1700*/  FADD.FTZ R110, R110, R63 ;  /* 0x0000003f6e6e7221 */ /* 0x000fe20000010000 */
[----:B------:R-:W-:Y:S01]  /*1710*/  SHF.R.S32.HI R119, RZ, 0x1f, R116 ;  /* 0x0000001fff777819 */ /* 0x000fe20000011474 */
[----:B------:R-:W-:Y:S01]  /*1720*/  FADD.FTZ R117, R117, R60 ;  /* 0x0000003c75757221 */ /* 0x000fe20000010000 */
[----:B------:R-:W-:Y:S02]  /*1730*/  SHF.R.S32.HI R57, RZ, 0x1f, R58 ;  /* 0x0000001fff397819 */ /* 0x000fe4000001143a */
[----:B------:R-:W-:Y:S01]  /*1740*/  LEA.HI R51, R50, R51, RZ, 0x2 ;  /* 0x0000003332337211 */ /* 0x000fe200078f10ff */
[----:B------:R-:W-:Y:S01]  /*1750*/  FADD.FTZ R117, R117, R62 ;  /* 0x0000003e75757221 */ /* 0x000fe20000010000 */
[----:B------:R-:W-:Y:S01]  /*1760*/  LEA.HI R50, R119, R116, RZ, 0x2 ;  /* 0x0000007477327211 */ /* 0x000fe200078f10ff */
[----:B------:R-:W-:Y:S01]  /*1770*/  FADD.FTZ R110, R110, R65 ;  /* 0x000000416e6e7221 */ /* 0x000fe20000010000 */
[----:B------:R-:W-:Y:S01]  /*1780*/  LEA.HI R58, R57, R58, RZ, 0x2 ;  /* 0x0000003a393a7211 */ /* 0x000fe200078f10ff */
[----:B------:R-:W-:Y:S01]  /*1790*/  FADD.FTZ R117, R117, R64 ;  /* 0x0000004075757221 */ /* 0x000fe20000010000 */
[----:B------:R-:W-:-:S02]  /*17a0*/  IADD3 R56, R88, 0x6c, RZ ;  /* 0x0000006c58387810 */ /* 0x000fc40007ffe0ff */
[C---:B------:R-:W-:Y:S01]  /*17b0*/  IADD3 R119, R88.reuse, 0x70, RZ ;  /* 0x0000007058777810 */ /* 0x040fe20007ffe0ff */
[----:B-1----:R-:W-:Y:S01]  /*17c0*/  FADD.FTZ R117, R117, R66 ;  /* 0x0000004275757221 */ /* 0x002fe20000010000 */
[----:B------:R-:W-:Y:S01]  /*17d0*/  IADD3 R57, R88, 0x74, RZ ;  /* 0x0000007458397810 */ /* 0x000fe20007ffe0ff */
[----:B------:R-:W-:Y:S01]  /*17e0*/  FADD.FTZ R88, R110, R67 ;  /* 0x000000436e587221 */ /* 0x000fe20000010000 */
[----:B------:R-:W-:Y:S01]  /*17f0*/  SHF.R.S32.HI R63, RZ, 0x2, R74 ;  /* 0x00000002ff3f7819 */ /* 0x000fe2000001144a */
[----:B--2---:R-:W-:Y:S01]  /*1800*/  FADD.FTZ R117, R117, R70 ;  /* 0x0000004675757221 */ /* 0x004fe20000010000 */
[----:B------:R-:W-:Y:S01]  /*1810*/  SHF.R.S32.HI R123, RZ, 0x2, R104 ;  /* 0x00000002ff7b7819 */ /* 0x000fe20000011468 */
[----:B------:R-:W-:Y:S01]  /*1820*/  FADD.FTZ R88, R88, R71 ;  /* 0x0000004758587221 */ /* 0x000fe20000010000 */
[----:B------:R-:W-:Y:S01]  /*1830*/  SHF.R.S32.HI R60, RZ, 0x1f, R119 ;  /* 0x0000001fff3c7819 */ /* 0x000fe20000011477 */
[--C-:B------:R-:W-:Y:S01]  /*1840*/  IMAD R71, R63, 0x18, R86.reuse ;  /* 0x000000183f477824 */ /* 0x100fe200078e0256 */
[----:B------:R-:W-:Y:S01]  /*1850*/  SHF.R.S32.HI R73, RZ, 0x2, R73 ;  /* 0x00000002ff497819 */ /* 0x000fe20000011449 */
[----:B------:R-:W-:Y:S01]  /*1860*/  IMAD R123, R123, 0x18, R86 ;  /* 0x000000187b7b7824 */ /* 0x000fe200078e0256 */
[----:B------:R-:W-:-:S02]  /*1870*/  LEA.HI R119, R60, R119, RZ, 0x2 ;  /* 0x000000773c777211 */ /* 0x000fc400078f10ff */
[----:B------:R-:W-:Y:S01]  /*1880*/  IADD3 R71, R84, R71, RZ ;  /* 0x0000004754477210 */ /* 0x000fe20007ffe0ff */
[----:B------:R-:W-:Y:S01]  /*1890*/  IMAD R73, R73, 0x18, R86 ;  /* 0x0000001849497824 */ /* 0x000fe200078e0256 */
[----:B------:R-:W-:Y:S01]  /*18a0*/  SHF.R.S32.HI R96, RZ, 0x2, R96 ;  /* 0x00000002ff607819 */ /* 0x000fe20000011460 */
[----:B0-----:R-:W-:Y:S01]  /*18b0*/  FADD.FTZ R117, R117, R68 ;  /* 0x0000004475757221 */ /* 0x001fe20000010000 */
[----:B------:R-:W-:Y:S01]  /*18c0*/  SHF.R.S32.HI R60, RZ, 0x2, R72 ;  /* 0x00000002ff3c7819 */ /* 0x000fe20000011448 */
[----:B------:R-:W-:Y:S01]  /*18d0*/  FADD.FTZ R88, R88, R69 ;  /* 0x0000004558587221 */ /* 0x000fe20000010000 */
[----:B------:R-:W-:Y:S01]  /*18e0*/  IADD3 R72, R84, R123, RZ ;  /* 0x0000007b54487210 */ /* 0x000fe20007ffe0ff */
[----:B------:R-:W0:Y:S01]  /*18f0*/  LDS.64 R70, [R71] ;  /* 0x0000000047467984 */ /* 0x000e220000000a00 */
[----:B------:R-:W-:Y:S01]  /*1900*/  SHF.R.S32.HI R62, RZ, 0x1f, R57 ;  /* 0x0000001fff3e7819 */ /* 0x000fe20000011439 */
[----:B------:R-:W-:Y:S01]  /*1910*/  IMAD R60, R60, 0x18, R86 ;  /* 0x000000183c3c7824 */ /* 0x000fe200078e0256 */
[----:B------:R-:W-:-:S02]  /*1920*/  SHF.R.S32.HI R121, RZ, 0x2, R102 ;  /* 0x00000002ff797819 */ /* 0x000fc40000011466 */
[----:B------:R-:W-:Y:S01]  /*1930*/  SHF.R.S32.HI R65, RZ, 0x2, R51 ;  /* 0x00000002ff417819 */ /* 0x000fe20000011433 */
[----:B------:R-:W-:Y:S01]  /*1940*/  IMAD R51, R96, 0x18, R86 ;  /* 0x0000001860337824 */ /* 0x000fe200078e0256 */
[----:B------:R-:W-:Y:S02]  /*1950*/  SHF.R.S32.HI R59, RZ, 0x1f, R56 ;  /* 0x0000001fff3b7819 */ /* 0x000fe40000011438 */
[----:B------:R-:W-:Y:S02]  /*1960*/  SHF.R.S32.HI R125, RZ, 0x2, R50 ;  /* 0x00000002ff7d7819 */ /* 0x000fe40000011432 */
[----:B------:R-:W-:Y:S02]  /*1970*/  IADD3 R50, R84, R73, RZ ;  /* 0x0000004954327210 */ /* 0x000fe40007ffe0ff */
[----:B------:R-:W-:Y:S01]  /*1980*/  LEA.HI R57, R62, R57, RZ, 0x2 ;  /* 0x000000393e397211 */ /* 0x000fe200078f10ff */
[----:B------:R-:W1:Y:S01]  /*1990*/  LDS.64 R72, [R72] ;  /* 0x0000000048487984 */ /* 0x000e620000000a00 */
[----:B------:R-:W-:-:S02]  /*19a0*/  SHF.R.S32.HI R100, RZ, 0x2, R100 ;  /* 0x00000002ff647819 */ /* 0x000fc40000011464 */
[----:B------:R-:W-:Y:S01]  /*19b0*/  SHF.R.S32.HI R62, RZ, 0x2, R75 ;  /* 0x00000002ff3e7819 */ /* 0x000fe2000001144b */
[--C-:B------:R-:W-:Y:S01]  /*19c0*/  IMAD R75, R121, 0x18, R86.reuse ;  /* 0x00000018794b7824 */ /* 0x100fe200078e0256 */
[----:B------:R-:W-:Y:S02]  /*19d0*/  LEA.HI R56, R59, R56, RZ, 0x2 ;  /* 0x000000383b387211 */ /* 0x000fe400078f10ff */
[----:B------:R-:W-:Y:S01]  /*19e0*/  IADD3 R74, R84, R51, RZ ;  /* 0x00000033544a7210 */ /* 0x000fe20007ffe0ff */
[--C-:B------:R-:W-:Y:S01]  /*19f0*/  IMAD R68, R62, 0x18, R86.reuse ;  /* 0x000000183e447824 */ /* 0x100fe200078e0256 */
[----:B------:R-:W2:Y:S01]  /*1a00*/  LDS.64 R50, [R50] ;  /* 0x0000000032327984 */ /* 0x000ea20000000a00 */
[----:B------:R-:W-:Y:S01]  /*1a10*/  SHF.R.S32.HI R121, RZ, 0x2, R57 ;  /* 0x00000002ff797819 */ /* 0x000fe20000011439 */
[----:B------:R-:W-:Y:S01]  /*1a20*/  IMAD R57, R100, 0x18, R86 ;  /* 0x0000001864397824 */ /* 0x000fe200078e0256 */
[----:B------:R-:W-:Y:S02]  /*1a30*/  SHF.R.S32.HI R123, RZ, 0x2, R56 ;  /* 0x00000002ff7b7819 */ /* 0x000fe40000011438 */
[----:B------:R-:W-:Y:S01]  /*1a40*/  IADD3 R56, R84, R75, RZ ;  /* 0x0000004b54387210 */ /* 0x000fe20007ffe0ff */
[----:B------:R-:W-:Y:S01]  /*1a50*/  IMAD R121, R121, 0x18, R86 ;  /* 0x0000001879797824 */ /* 0x000fe200078e0256 */
[----:B------:R-:W-:Y:S01]  /*1a60*/  SHF.R.S32.HI R94, RZ, 0x2, R94 ;  /* 0x00000002ff5e7819 */ /* 0x000fe2000001145e */
[----:B------:R-:W3:Y:S01]  /*1a70*/  LDS.64 R74, [R74] ;  /* 0x000000004a4a7984 */ /* 0x000ee20000000a00 */
[----:B------:R-:W-:Y:S01]  /*1a80*/  SHF.R.S32.HI R64, RZ, 0x2, R58 ;  /* 0x00000002ff407819 */ /* 0x000fe2000001143a */
[----:B------:R-:W-:Y:S01]  /*1a90*/  IMAD R123, R123, 0x18, R86 ;  /* 0x000000187b7b7824 */ /* 0x000fe200078e0256 */
[----:B------:R-:W-:Y:S01]  /*1aa0*/  SHF.R.S32.HI R59, RZ, 0x2, R98 ;  /* 0x00000002ff3b7819 */ /* 0x000fe20000011462 */
[----:B------:R-:W-:Y:S01]  /*1ab0*/  IMAD R94, R94, 0x18, R86 ;  /* 0x000000185e5e7824 */ /* 0x000fe200078e0256 */
[----:B------:R-:W-:-:S02]  /*1ac0*/  IADD3 R58, R84, R57, RZ ;  /* 0x00000039543a7210 */ /* 0x000fc40007ffe0ff */
[----:B------:R-:W4:Y:S01]  /*1ad0*/  LDS.64 R56, [R56] ;  /* 0x0000000038387984 */ /* 0x000f220000000a00 */
[----:B------:R-:W-:Y:S01]  /*1ae0*/  SHF.R.S32.HI R61, RZ, 0x2, R92 ;  /* 0x00000002ff3d7819 */ /* 0x000fe2000001145c */
[----:B------:R-:W-:Y:S01]  /*1af0*/  IMAD R92, R59, 0x18, R86 ;  /* 0x000000183b5c7824 */ /* 0x000fe200078e0256 */
[C---:B------:R-:W-:Y:S01]  /*1b00*/  IADD3 R60, R84.reuse, R60, RZ ;  /* 0x0000003c543c7210 */ /* 0x040fe20007ffe0ff */
[----:B------:R-:W4:Y:S01]  /*1b10*/  LDS.64 R58, [R58] ;  /* 0x000000003a3a7984 */ /* 0x000f220000000a00 */
[----:B------:R-:W-:Y:S01]  /*1b20*/  SHF.R.S32.HI R63, RZ, 0x2, R108 ;  /* 0x00000002ff3f7819 */ /* 0x000fe2000001146c */
[----:B------:R-:W-:Y:S01]  /*1b30*/  IMAD R66, R61, 0x18, R86 ;  /* 0x000000183d427824 */ /* 0x000fe200078e0256 */
[C---:B------:R-:W-:Y:S01]  /*1b40*/  IADD3 R62, R84.reuse, R94, RZ ;  /* 0x0000005e543e7210 */ /* 0x040fe20007ffe0ff */
[----:B0-----:R-:W-:Y:S01]  /*1b50*/  FADD.FTZ R117, R117, R70 ;  /* 0x0000004675757221 */ /* 0x001fe20000010000 */
[----:B------:R-:W-:Y:S01]  /*1b60*/  SHF.R.S32.HI R90, RZ, 0x2, R90 ;  /* 0x00000002ff5a7819 */ /* 0x000fe2000001145a */
[----:B------:R-:W0:Y:S01]  /*1b70*/  LDS.64 R60, [R60] ;  /* 0x000000003c3c7984 */ /* 0x000e220000000a00 */
[----:B------:R-:W-:Y:S01]  /*1b80*/  SHF.R.S32.HI R67, RZ, 0x2, R106 ;  /* 0x00000002ff437819 */ /* 0x000fe2000001146a */
[--C-:B------:R-:W-:Y:S01]  /*1b90*/  IMAD R96, R63, 0x18, R86.reuse ;  /* 0x000000183f607824 */ /* 0x100fe200078e0256 */
[----:B------:R-:W-:Y:S01]  /*1ba0*/  IADD3 R98, R84, R92, RZ ;  /* 0x0000005c54627210 */ /* 0x000fe20007ffe0ff */
[--C-:B------:R-:W-:Y:S01]  /*1bb0*/  IMAD R100, R90, 0x18, R86.reuse ;  /* 0x000000185a647824 */ /* 0x100fe200078e0256 */
[----:B------:R-:W0:Y:S01]  /*1bc0*/  LDS.64 R62, [R62] ;  /* 0x000000003e3e7984 */ /* 0x000e220000000a00 */
[--C-:B------:R-:W-:Y:S01]  /*1bd0*/  IMAD R94, R67, 0x18, R86.reuse ;  /* 0x00000018435e7824 */ /* 0x100fe200078e0256 */
[C---:B------:R-:W-:Y:S01]  /*1be0*/  IADD3 R70, R84.reuse, R68, RZ ;  /* 0x0000004454467210 */ /* 0x040fe20007ffe0ff */
[--C-:B------:R-:W-:Y:S01]  /*1bf0*/  IMAD R90, R125, 0x18, R86.reuse ;  /* 0x000000187d5a7824 */ /* 0x100fe200078e0256 */
[C---:B------:R-:W-:Y:S01]  /*1c00*/  IADD3 R67, R84.reuse, R100, RZ ;  /* 0x0000006454437210 */ /* 0x040fe20007ffe0ff */
[--C-:B------:R-:W-:Y:S01]  /*1c10*/  IMAD R92, R65, 0x18, R86.reuse ;  /* 0x00000018415c7824 */ /* 0x100fe200078e0256 */
[----:B------:R-:W-:Y:S01]  /*1c20*/  IADD3 R100, R84, R66, RZ ;  /* 0x0000004254647210 */ /* 0x000fe20007ffe0ff */
[----:B------:R-:W-:-:S02]  /*1c30*/  IMAD R125, R64, 0x18, R86 ;  /* 0x00000018407d7824 */ /* 0x000fc400078e0256 */
[----:B------:R-:W-:Y:S01]  /*1c40*/  FADD.FTZ R88, R88, R71 ;  /* 0x0000004758587221 */ /* 0x000fe20000010000 */
[----:B------:R-:W0:Y:S01]  /*1c50*/  LDS.64 R64, [R98] ;  /* 0x0000000062407984 */ /* 0x000e220000000a00 */
[----:B-1----:R-:W-:Y:S01]  /*1c60*/  FADD.FTZ R117, R117, R72 ;  /* 0x0000004875757221 */ /* 0x002fe20000010000 */
[----:B------:R-:W-:Y:S01]  /*1c70*/  IADD3 R72, R84, R96, RZ ;  /* 0x0000006054487210 */ /* 0x000fe20007ffe0ff */
[----:B------:R-:W-:Y:S01]  /*1c80*/  FADD.FTZ R88, R88, R73 ;  /* 0x0000004958587221 */ /* 0x000fe20000010000 */
[----:B------:R-:W1:Y:S01]  /*1c90*/  LDS.64 R66, [R67] ;  /* 0x0000000043427984 */ /* 0x000e620000000a00 */
[----:B--2---:R-:W-:Y:S01]  /*1ca0*/  FADD.FTZ R117, R117, R50 ;  /* 0x0000003275757221 */ /* 0x004fe20000010000 */
[----:B------:R-:W-:Y:S01]  /*1cb0*/  IADD3 R50, R84, R94, RZ ;  /* 0x0000005e54327210 */ /* 0x000fe20007ffe0ff */
[----:B------:R-:W-:Y:S01]  /*1cc0*/  FADD.FTZ R88, R88, R51 ;  /* 0x0000003358587221 */ /* 0x000fe20000010000 */
[----:B------:R-:W2:Y:S01]  /*1cd0*/  LDS.64 R68, [R100] ;  /* 0x0000000064447984 */ /* 0x000ea20000000a00 */
[----:B---3--:R-:W-:Y:S01]  /*1ce0*/  FADD.FTZ R117, R117, R74 ;  /* 0x0000004a75757221 */ /* 0x008fe20000010000 */
[----:B------:R-:W-:Y:S01]  /*1cf0*/  IADD3 R74, R84, R92, RZ ;  /* 0x0000005c544a7210 */ /* 0x000fe20007ffe0ff */
[----:B------:R-:W-:Y:S01]  /*1d00*/  FADD.FTZ R88, R88, R75 ;  /* 0x0000004b58587221 */ /* 0x000fe20000010000 */
[----:B------:R-:W3:Y:S01]  /*1d10*/  LDS.64 R70, [R70] ;  /* 0x0000000046467984 */ /* 0x000ee20000000a00 */
[----:B------:R-:W-:-:S02]  /*1d20*/  SHF.R.S32.HI R119, RZ, 0x2, R119 ;  /* 0x00000002ff777819 */ /* 0x000fc40000011477 */
[C---:B------:R-:W-:Y:S01]  /*1d30*/  IADD3 R121, R84.reuse, R121, RZ ;  /* 0x0000007954797210 */ /* 0x040fe20007ffe0ff */
[----:B------:R-:W3:Y:S01]  /*1d40*/  LDS.64 R72, [R72] ;  /* 0x0000000048487984 */ /* 0x000ee20000000a00 */
[----:B----4-:R-:W-:Y:S01]  /*1d50*/  FADD.FTZ R117, R117, R56 ;  /* 0x0000003875757221 */ /* 0x010fe20000010000 */
[----:B------:R-:W-:Y:S01]  /*1d60*/  IADD3 R56, R84, R90, RZ ;  /* 0x0000005a54387210 */ /* 0x000fe20007ffe0ff */
[----:B------:R-:W-:Y:S01]  /*1d70*/  FADD.FTZ R88, R88, R57 ;  /* 0x0000003958587221 */ /* 0x000fe20000010000 */
[----:B------:R-:W4:Y:S01]  /*1d80*/  LDS.64 R50, [R50] ;  /* 0x0000000032327984 */ /* 0x000f220000000a00 */
[----:B------:R-:W-:Y:S01]  /*1d90*/  FADD.FTZ R117, R117, R58 ;  /* 0x0000003a75757221 */ /* 0x000fe20000010000 */
[----:B------:R-:W-:Y:S01]  /*1da0*/  IADD3 R58, R84, R125, RZ ;  /* 0x0000007d543a7210 */ /* 0x000fe20007ffe0ff */
[----:B------:R-:W-:Y:S01]  /*1db0*/  FADD.FTZ R88, R88, R59 ;  /* 0x0000003b58587221 */ /* 0x000fe20000010000 */
[----:B------:R-:W4:Y:S01]  /*1dc0*/  LDS.64 R74, [R74] ;  /* 0x000000004a4a7984 */ /* 0x000f220000000a00 */
[----:B------:R-:W-:-:S02]  /*1dd0*/  IMAD R119, R119, 0x18, R86 ;  /* 0x0000001877777824 */ /* 0x000fc400078e0256 */
[----:B0-----:R-:W-:Y:S01]  /*1de0*/  FADD.FTZ R117, R117, R60 ;  /* 0x0000003c75757221 */ /* 0x001fe20000010000 */
[----:B------:R-:W-:Y:S01]  /*1df0*/  IADD3 R60, R84, R123, RZ ;  /* 0x0000007b543c7210 */ /* 0x000fe20007ffe0ff */
[----:B------:R-:W0:Y:S01]  /*1e00*/  LDS.64 R56, [R56] ;  /* 0x0000000038387984 */ /* 0x000e220000000a00 */
[----:B------:R-:W-:Y:S01]  /*1e10*/  FADD.FTZ R88, R88, R61 ;  /* 0x0000003d58587221 */ /* 0x000fe20000010000 */
[----:B------:R-:W-:Y:S02]  /*1e20*/  FADD.FTZ R117, R117, R62 ;  /* 0x0000003e75757221 */ /* 0x000fe40000010000 */
[----:B------:R-:W0:Y:S01]  /*1e30*/  LDS.64 R58, [R58] ;  /* 0x000000003a3a7984 */ /* 0x000e220000000a00 */
[----:B------:R-:W-:Y:S01]  /*1e40*/  IADD3 R62, R84, R119, RZ ;  /* 0x00000077543e7210 */ /* 0x000fe20007ffe0ff */
[----:B------:R-:W-:Y:S02]  /*1e50*/  FADD.FTZ R88, R88, R63 ;  /* 0x0000003f58587221 */ /* 0x000fe40000010000 */
[----:B------:R-:W0:Y:S01]  /*1e60*/  LDS.64 R60, [R60] ;  /* 0x000000003c3c7984 */ /* 0x000e220000000a00 */
[----:B------:R-:W-:-:S03]  /*1e70*/  FADD.FTZ R117, R117, R64 ;  /* 0x0000004075757221 */ /* 0x000fc60000010000 */
[----:B------:R-:W0:Y:S01]  /*1e80*/  LDS.64 R62, [R62] ;  /* 0x000000003e3e7984 */ /* 0x000e220000000a00 */
[----:B------:R-:W-:Y:S01]  /*1e90*/  FADD.FTZ R88, R88, R65 ;  /* 0x0000004158587221 */ /* 0x000fe20000010000 */
[----:B-1----:R-:W-:Y:S02]  /*1ea0*/  FADD.FTZ R117, R117, R66 ;  /* 0x0000004275757221 */ /* 0x002fe40000010000 */
[----:B------:R-:W1:Y:S01]  /*1eb0*/  LDS.64 R64, [R121] ;  /* 0x0000000079407984 */ /* 0x000e620000000a00 */
[----:B------:R-:W-:Y:S01]  /*1ec0*/  FADD.FTZ R88, R88, R67 ;  /* 0x0000004358587221 */ /* 0x000fe20000010000 */
[----:B--2---:R-:W-:-:S03]  /*1ed0*/  FADD.FTZ R117, R117, R68 ;  /* 0x0000004475757221 */ /* 0x004fc60000010000 */
[----:B------:R-:W-:Y:S01]  /*1ee0*/  FADD.FTZ R88, R88, R69 ;  /* 0x0000004558587221 */ /* 0x000fe20000010000 */
[----:B---3--:R-:W-:-:S03]  /*1ef0*/  FADD.FTZ R117, R117, R70 ;  /* 0x0000004675757221 */ /* 0x008fc60000010000 */
[----:B------:R-:W-:Y:S01]  /*1f00*/  FADD.FTZ R88, R88, R71 ;  /* 0x0000004758587221 */ /* 0x000fe20000010000 */
[----:B------:R-:W-:-:S03]  /*1f10*/  FADD.FTZ R117, R117, R72 ;  /* 0x0000004875757221 */ /* 0x000fc60000010000 */
[----:B------:R-:W-:Y:S01]  /*1f20*/  FADD.FTZ R88, R88, R73 ;  /* 0x0000004958587221 */ /* 0x000fe20000010000 */
[----:B----4-:R-:W-:-:S03]  /*1f30*/  FADD.FTZ R117, R117, R50 ;  /* 0x0000003275757221 */ /* 0x010fc60000010000 */
[----:B------:R-:W-:Y:S01]  /*1f40*/  FADD.FTZ R88, R88, R51 ;  /* 0x0000003358587221 */ /* 0x000fe20000010000 */
[----:B------:R-:W-:-:S03]  /*1f50*/  FADD.FTZ R117, R117, R74 ;  /* 0x0000004a75757221 */ /* 0x000fc60000010000 */
[----:B------:R-:W-:Y:S01]  /*1f60*/  FADD.FTZ R88, R88, R75 ;  /* 0x0000004b58587221 */ /* 0x000fe20000010000 */
[----:B0-----:R-:W-:-:S03]  /*1f70*/  FADD.FTZ R117, R117, R56 ;  /* 0x0000003875757221 */ /* 0x001fc60000010000 */
[----:B------:R-:W-:Y:S01]  /*1f80*/  FADD.FTZ R88, R88, R57 ;  /* 0x0000003958587221 */ /* 0x000fe20000010000 */
[----:B------:R-:W-:-:S03]  /*1f90*/  FADD.FTZ R117, R117, R58 ;  /* 0x0000003a75757221 */ /* 0x000fc60000010000 */
[----:B------:R-:W-:Y:S01]  /*1fa0*/  FADD.FTZ R88, R88, R59 ;  /* 0x0000003b58587221 */ /* 0x000fe20000010000 */
[----:B------:R-:W-:-:S03]  /*1fb0*/  FADD.FTZ R117, R117, R60 ;  /* 0x0000003c75757221 */ /* 0x000fc60000010000 */
[----:B------:R-:W-:Y:S01]  /*1fc0*/  FADD.FTZ R88, R88, R61 ;  /* 0x0000003d58587221 */ /* 0x000fe20000010000 */
[----:B------:R-:W-:-:S03]  /*1fd0*/  FADD.FTZ R117, R117, R62 ;  /* 0x0000003e75757221 */ /* 0x000fc60000010000 */
[----:B------:R-:W-:Y:S01]  /*1fe0*/  FADD.FTZ R88, R88, R63 ;  /* 0x0000003f58587221 */ /* 0x000fe20000010000 */
[----:B-1----:R-:W-:-:S03]  /*1ff0*/  FADD.FTZ R64, R117, R64 ;  /* 0x0000004075407221 */ /* 0x002fc60000010000 */
[----:B------:R-:W-:-:S07]  /*2000*/  FADD.FTZ R65, R88, R65 ;  /* 0x0000004158417221 */ /* 0x000fce0000010000 */
.L_x_3857:
[----:B------:R-:W-:Y:S05]  /*2010*/  BSYNC B0 ;  /* 0x0000000000007941 */ /* 0x000fea0003800000 */
.L_x_3856:
        /* <DEDUP_REMOVED lines=13> */
.L_x_3859:
[----:B------:R-:W-:Y:S05]  /*20f0*/  BSYNC B0 ;  /* 0x0000000000007941 */ /* 0x000fea0003800000 */
.L_x_3858:
[----:B------:R-:W-:Y:S01]  /*2100*/  BAR.SYNC.DEFER_BLOCKING 0x0 ;  /* 0x0000000000007b1d */ /* 0x000fe20000010000 */
[----:B---3--:R-:W-:-:S05]  /*2110*/  CS2R R56, SRZ ;  /* 0x0000000000387805 */ /* 0x008fca000001ff00 */
[----:B------:R-:W-:Y:S05]  /*2120*/  @P4 BRA `(.L_x_3860) ;  /* 0x0000000000284947 */ /* 0x000fea0003800000 */
[----:B------:R-:W-:Y:S06]  /*2130*/  MEMBAR.ALL.GPU ;  /* 0x0000000000007992 */ /* 0x000fec000000a000 */
[----:B------:R-:W-:-:S00]  /*2140*/  ERRBAR ;  /* 0x00000000000079ab */ /* 0x000fc00000000000 */
[----:B------:R-:W-:Y:S06]  /*2150*/  CGAERRBAR ;  /* 0x00000000000075ab */ /* 0x000fec0000000000 */
[----:B0-----:R0:W5:Y:S02]  /*2160*/  ATOM.E.ADD.STRONG.GPU PT, R50, desc[UR10][R114.64], R22 ;  /* 0x000000167232798a */ /* 0x00116400081ee1ca */
.L_x_3861:
[----:B------:R-:W3:Y:S04]  /*2170*/  LD.E.STRONG.GPU R51, desc[UR10][R114.64] ;  /* 0x0000000a72337980 */ /* 0x000ee8000c10f900 */
[----:B---3--:R-:W-:Y:S01]  /*2180*/  CCTL.IVALL ;  /* 0x00000000ff00798f */ /* 0x008fe20002000000 */
[----:B------:R-:W-:Y:S05]  /*2190*/  YIELD ;  /* 0x0000000000007946 */ /* 0x000fea0003800000 */
[----:B-----5:R-:W-:-:S04]  /*21a0*/  LOP3.LUT R51, R51, R50, RZ, 0x3c, !PT ;  /* 0x0000003233337212 */ /* 0x020fc800078e3cff */
[----:B------:R-:W-:-:S13]  /*21b0*/  ISETP.GT.AND P2, PT, R51, -0x1, PT ;  /* 0xffffffff3300780c */ /* 0x000fda0003f44270 */
[----:B------:R-:W-:Y:S05]  /*21c0*/  @P2 BRA `(.L_x_3861) ;  /* 0xfffffffc00e82947 */ /* 0x000fea000383ffff */
.L_x_3860:
        /* <DEDUP_REMOVED lines=16> */
.L_x_3863:
[----:B------:R-:W-:Y:S05]  /*22d0*/  BSYNC B0 ;  /* 0x0000000000007941 */ /* 0x000fea0003800000 */
.L_x_3862:
[----:B0-----:R-:W0:Y:S01]  /*22e0*/  SHFL.BFLY PT, R50, R57, 0x8, 0x1f ;  /* 0x0d001f0039327f89 */ /* 0x001e2200000e0000 */
[----:B------:R-:W-:Y:S01]  /*22f0*/  LOP3.LUT P1, RZ, R8, 0xffffff8f, RZ, 0xc0, !PT ;  /* 0xffffff8f08ff7812 */ /* 0x000fe2000782c0ff */
[----:B------:R-:W-:Y:S02]  /*2300*/  BSSY B0, `(.L_x_3864) ;  /* 0x0000020000007945 */ /* 0x000fe40003800000 */
[----:B------:R-:W3:Y:S01]  /*2310*/  SHFL.BFLY PT, R51, R56, 0x8, 0x1f ;  /* 0x0d001f0038337f89 */ /* 0x000ee200000e0000 */
[----:B0-----:R-:W-:Y:S01]  /*2320*/  FADD.FTZ R50, R50, R57 ;  /* 0x0000003932327221 */ /* 0x001fe20000010000 */
[----:B---3--:R-:W-:-:S04]  /*2330*/  FADD.FTZ R51, R51, R56 ;  /* 0x0000003833337221 */ /* 0x008fc80000010000 */
[----:B------:R-:W0:Y:S04]  /*2340*/  SHFL.BFLY PT, R59, R50, 0x4, 0x1f ;  /* 0x0c801f00323b7f89 */ /* 0x000e2800000e0000 */
[----:B------:R-:W3:Y:S01]  /*2350*/  SHFL.BFLY PT, R58, R51, 0x4, 0x1f ;  /* 0x0c801f00333a7f89 */ /* 0x000ee200000e0000 */
[----:B0-----:R-:W-:Y:S01]  /*2360*/  FADD.FTZ R59, R50, R59 ;  /* 0x0000003b323b7221 */ /* 0x001fe20000010000 */
[----:B---3--:R-:W-:-:S04]  /*2370*/  FADD.FTZ R58, R51, R58 ;  /* 0x0000003a333a7221 */ /* 0x008fc80000010000 */
[----:B------:R-:W0:Y:S04]  /*2380*/  SHFL.BFLY PT, R60, R59, 0x2, 0x1f ;  /* 0x0c401f003b3c7f89 */ /* 0x000e2800000e0000 */
[----:B--2---:R-:W2:Y:S01]  /*2390*/  SHFL.BFLY PT, R61, R58, 0x2, 0x1f ;  /* 0x0c401f003a3d7f89 */ /* 0x004ea200000e0000 */
[----:B0-----:R-:W-:Y:S01]  /*23a0*/  FADD.FTZ R60, R59, R60 ;  /* 0x0000003c3b3c7221 */ /* 0x001fe20000010000 */
[----:B--2---:R-:W-:-:S04]  /*23b0*/  FADD.FTZ R61, R58, R61 ;  /* 0x0000003d3a3d7221 */ /* 0x004fc80000010000 */
[----:B------:R-:W0:Y:S04]  /*23c0*/  SHFL.BFLY PT, R57, R60, 0x1, 0x1f ;  /* 0x0c201f003c397f89 */ /* 0x000e2800000e0000 */
[----:B------:R-:W2:Y:S01]  /*23d0*/  SHFL.BFLY PT, R56, R61, 0x1, 0x1f ;  /* 0x0c201f003d387f89 */ /* 0x000ea200000e0000 */
[----:B0-----:R-:W-:-:S04]  /*23e0*/  @!P1 FADD.FTZ R50, R60, R57 ;  /* 0x000000393c329221 */ /* 0x001fc80000010000 */
[----:B------:R-:W-:Y:S01]  /*23f0*/  @!P1 FMUL.FTZ R50, R50, 3.2552085031056776643e-05 ;  /* 0x3808888932329820 */ /* 0x000fe20000410000 */
[----:B--2---:R-:W-:-:S03]  /*2400*/  @!P1 FADD.FTZ R56, R61, R56 ;  /* 0x000000383d389221 */ /* 0x004fc60000010000 */
[----:B------:R-:W-:-:S04]  /*2410*/  @!P1 FMUL.FTZ R51, R50, R50 ;  /* 0x0000003232339220 */ /* 0x000fc80000410000 */
[----:B------:R-:W-:-:S05]  /*2420*/  @!P1 FFMA.FTZ R51, R56, 3.2552085031056776643e-05, -R51 ;  /* 0x3808888938339823 */ /* 0x000fca0000010833 */
        /* <DEDUP_REMOVED lines=13> */
.L_x_3865:
[----:B------:R-:W-:Y:S05]  /*2500*/  BSYNC B0 ;  /* 0x0000000000007941 */ /* 0x000fea0003800000 */
.L_x_3864:
[----:B------:R-:W3:Y:S01]  /*2510*/  S2UR UR6, SR_CgaCtaId ;  /* 0x00000000000679c3 */ /* 0x000ee20000008800 */
[----:B------:R-:W-:Y:S01]  /*2520*/  IMAD R40, R39, 0xf0, R40 ;  /* 0x000000f027287824 */ /* 0x000fe200078e0228 */
[----:B------:R-:W-:Y:S01]  /*2530*/  UMOV UR5, 0x400 ;  /* 0x0000040000057882 */ /* 0x000fe20000000000 */
[----:B------:R-:W-:Y:S01]  /*2540*/  IADD3 R113, RZ, -R113, RZ ;  /* 0x80000071ff717210 */ /* 0x000fe20007ffe0ff */
[----:B------:R-:W-:Y:S01]  /*2550*/  UIADD3 UR5, UR5, 0x1680, URZ ;  /* 0x0000168005057890 */ /* 0x000fe2000fffe03f */
[----:B-----5:R-:W-:Y:S01]  /*2560*/  HADD2.F32 R42, -RZ, R54.H0_H0 ;  /* 0x20000036ff2a7230 */ /* 0x020fe20000004100 */
[----:B------:R-:W-:Y:S01]  /*2570*/  SHF.L.U32 R40, R40, 0x2, RZ ;  /* 0x0000000228287819 */ /* 0x000fe200000006ff */
[--C-:B--2---:R-:W-:Y:S01]  /*2580*/  HADD2.F32 R57, -RZ, R53.reuse.H0_H0 ;  /* 0x20000035ff397230 */ /* 0x104fe20000004100 */
[----:B------:R-:W-:Y:S01]  /*2590*/  LOP3.LUT R14, R14, 0x1, RZ, 0x3c, !PT ;  /* 0x000000010e0e7812 */ /* 0x000fe200078e3cff */
[----:B------:R-:W-:Y:S02]  /*25a0*/  HADD2.F32 R53, -RZ, R53.H1_H1 ;  /* 0x30000035ff357230 */ /* 0x000fe40000004100 */
[----:B------:R-:W-:Y:S01]  /*25b0*/  IMAD.WIDE.U32 R40, R40, -0x77777777, RZ ;  /* 0x8888888928287825 */ /* 0x000fe200078e00ff */
[----:B------:R-:W-:-:S03]  /*25c0*/  MOV R40, R113 ;  /* 0x0000007100287202 */ /* 0x000fc60000000f00 */
[----:B------:R-:W-:Y:S01]  /*25d0*/  HADD2.F32 R56, -RZ, R55.H1_H1 ;  /* 0x30000037ff387230 */ /* 0x000fe20000004100 */
[----:B------:R-:W-:Y:S01]  /*25e0*/  LEA.HI R40, R41, R40, RZ, 0x1a ;  /* 0x0000002829287211 */ /* 0x000fe200078fd0ff */
[----:B---3--:R-:W-:-:S03]  /*25f0*/  ULEA UR5, UR6, UR5, 0x18 ;  /* 0x0000000506057291 */ /* 0x008fc6000f8ec03f */
[----:B------:R-:W-:-:S03]  /*2600*/  ULDC.64 UR6, c[0x0][0x210] ;  /* 0x0000840000067ab9 */ /* 0x000fc60000000a00 */
[----:B------:R-:W-:Y:S01]  /*2610*/  LEA R40, R40, UR5, 0x3 ;  /* 0x0000000528287c11 */ /* 0x000fe2000f8e18ff */
[----:B------:R-:W-:-:S05]  /*2620*/  ULDC UR5, c[0x0][0x230] ;  /* 0x00008c0000057ab9 */ /* 0x000fca0000000800 */
[----:B------:R-:W2:Y:S02]  /*2630*/  LDS.64 R40, [R40] ;  /* 0x0000000028287984 */ /* 0x000ea40000000a00 */
[----:B--2---:R-:W-:Y:S01]  /*2640*/  FADD.FTZ R39, R41, UR5 ;  /* 0x0000000529277e21 */ /* 0x004fe20008010000 */
[--C-:B0-----:R-:W-:Y:S01]  /*2650*/  FADD.FTZ R50, R3, -R40.reuse ;  /* 0x8000002803327221 */ /* 0x101fe20000010000 */
[--C-:B------:R-:W-:Y:S02]  /*2660*/  HADD2.F32 R3, -RZ, R52.reuse.H0_H0 ;  /* 0x20000034ff037230 */ /* 0x100fe40000004100 */
[--C-:B------:R-:W-:Y:S01]  /*2670*/  FADD.FTZ R60, R31, -R40.reuse ;  /* 0x800000281f3c7221 */ /* 0x100fe20000010000 */
[----:B------:R-:W-:Y:S02]  /*2680*/  HADD2.F32 R52, -RZ, R52.H1_H1 ;  /* 0x30000034ff347230 */ /* 0x000fe40000004100 */
[--C-:B-1----:R-:W-:Y:S01]  /*2690*/  FADD.FTZ R64, R25, -R40.reuse ;  /* 0x8000002819407221 */ /* 0x102fe20000010000 */
        /* <DEDUP_REMOVED lines=17> */
[----:B0-----:R-:W-:Y:S01]  /*27b0*/  FMUL.FTZ R41, R50, R39 ;  /* 0x0000002732297220 */ /* 0x001fe20000410000 */
[----:B------:R-:W-:Y:S01]  /*27c0*/  FADD.FTZ R50, R35, -R40 ;  /* 0x8000002823327221 */ /* 0x000fe20000010000 */
[C---:B------:R-:W-:Y:S01]  /*27d0*/  FMUL.FTZ R71, R39.reuse, R84 ;  /* 0x0000005427477220 */ /* 0x040fe20000410000 */
[----:B------:R-:W-:Y:S01]  /*27e0*/  FMUL.FTZ R86, R39, R86 ;  /* 0x0000005627567220 */ /* 0x000fe20000410000 */
[----:B------:R-:W-:Y:S01]  /*27f0*/  FFMA.FTZ R35, R41, R3, R42 ;  /* 0x0000000329237223 */ /* 0x000fe2000001002a */
[----:B------:R-:W-:-:S02]  /*2800*/  HADD2.F32 R41, -RZ, R54.H1_H1 ;  /* 0x30000036ff297230 */ /* 0x000fc40000004100 */
[----:B------:R-:W-:Y:S01]  /*2810*/  FMUL.FTZ R50, R39, R50 ;  /* 0x0000003227327220 */ /* 0x000fe20000410000 */
[----:B------:R-:W-:Y:S01]  /*2820*/  FADD.FTZ R54, R33, -R40 ;  /* 0x8000002821367221 */ /* 0x000fe20000010000 */
[----:B------:R-:W-:Y:S01]  /*2830*/  FMUL.FTZ R58, R35, -1.4426950216293334961 ;  /* 0xbfb8aa3b233a7820 */ /* 0x000fe20000410000 */
[C---:B------:R-:W-:Y:S01]  /*2840*/  FMUL.FTZ R94, R39.reuse, R94 ;  /* 0x0000005e275e7220 */ /* 0x040fe20000410000 */
[--C-:B------:R-:W-:Y:S01]  /*2850*/  FFMA.FTZ R51, R50, R52, R41.reuse ;  /* 0x0000003432337223 */ /* 0x100fe20000010029 */
[----:B------:R-:W-:Y:S02]  /*2860*/  HADD2.F32 R50, -RZ, R55.H0_H0 ;  /* 0x20000037ff327230 */ /* 0x000fe40000004100 */
[C---:B------:R-:W-:Y:S01]  /*2870*/  FMUL.FTZ R61, R39.reuse, R54 ;  /* 0x00000036273d7220 */ /* 0x040fe20000410000 */
[----:B------:R0:W1:Y:S01]  /*2880*/  MUFU.EX2 R33, R58 ;  /* 0x0000003a00217308 */ /* 0x0000620000000800 */
[----:B------:R-:W-:Y:S01]  /*2890*/  FMUL.FTZ R55, R39, R60 ;  /* 0x0000003c27377220 */ /* 0x000fe20000410000 */
[----:B------:R-:W-:Y:S01]  /*28a0*/  FMUL.FTZ R59, R51, -1.4426950216293334961 ;  /* 0xbfb8aa3b333b7820 */ /* 0x000fe20000410000 */
[----:B------:R-:W-:Y:S01]  /*28b0*/  FFMA.FTZ R54, R61, R57, R50 ;  /* 0x000000393d367223 */ /* 0x000fe20000010032 */
[----:B------:R-:W-:Y:S01]  /*28c0*/  FMUL.FTZ R100, R39, R100 ;  /* 0x0000006427647220 */ /* 0x000fe20000410000 */
[----:B------:R-:W-:Y:S01]  /*28d0*/  FFMA.FTZ R55, R55, R53, R56 ;  /* 0x0000003537377223 */ /* 0x000fe20000010038 */
[----:B------:R-:W-:Y:S01]  /*28e0*/  FMUL.FTZ R102, R39, R102 ;  /* 0x0000006627667220 */ /* 0x000fe20000410000 */
[----:B------:R-:W-:Y:S01]  /*28f0*/  FMUL.FTZ R60, R54, -1.4426950216293334961 ;  /* 0xbfb8aa3b363c7820 */ /* 0x000fe20000410000 */
[----:B------:R2:W-:Y:S01]  /*2900*/  MUFU.EX2 R31, R59 ;  /* 0x0000003b001f7308 */ /* 0x0005e20000000800 */
[--C-:B0-----:R-:W-:Y:S01]  /*2910*/  FADD.FTZ R58, R29, -R40.reuse ;  /* 0x800000281d3a7221 */ /* 0x101fe20000010000 */
[----:B------:R-:W-:Y:S01]  /*2920*/  FMUL.FTZ R61, R55, -1.4426950216293334961 ;  /* 0xbfb8aa3b373d7820 */ /* 0x000fe20000410000 */
[----:B------:R-:W-:Y:S01]  /*2930*/  FADD.FTZ R84, R85, -R40 ;  /* 0x8000002855547221 */ /* 0x000fe20000010000 */
[C---:B------:R-:W-:Y:S01]  /*2940*/  FMUL.FTZ R92, R39.reuse, R92 ;  /* 0x0000005c275c7220 */ /* 0x040fe20000410000 */
[----:B------:R-:W-:Y:S01]  /*2950*/  FMUL.FTZ R58, R39, R58 ;  /* 0x0000003a273a7220 */ /* 0x000fe20000410000 */
[C-C-:B------:R-:W-:Y:S01]  /*2960*/  FFMA.FTZ R71, R3.reuse, R71, R42.reuse ;  /* 0x0000004703477223 */ /* 0x140fe2000001002a */
[C-C-:B------:R-:W-:Y:S01]  /*2970*/  FFMA.FTZ R86, R3.reuse, R86, R42.reuse ;  /* 0x0000005603567223 */ /* 0x140fe2000001002a */
[----:B------:R0:W3:Y:S01]  /*2980*/  MUFU.EX2 R29, R60 ;  /* 0x0000003c001d7308 */ /* 0x0000e20000000800 */
[--C-:B------:R-:W-:Y:S01]  /*2990*/  FFMA.FTZ R58, R3, R58, R42.reuse ;  /* 0x0000003a033a7223 */ /* 0x100fe2000001002a */
[----:B--2---:R-:W-:Y:S01]  /*29a0*/  FMUL.FTZ R59, R39, R62 ;  /* 0x0000003e273b7220 */ /* 0x004fe20000410000 */
[----:B------:R-:W-:Y:S01]  /*29b0*/  FFMA.FTZ R94, R3, R94, R42 ;  /* 0x0000005e035e7223 */ /* 0x000fe2000001002a */
[----:B------:R-:W-:Y:S01]  /*29c0*/  FMUL.FTZ R96, R39, R96 ;  /* 0x0000006027607220 */ /* 0x000fe20000410000 */
[----:B------:R-:W-:Y:S01]  /*29d0*/  FMUL.FTZ R62, R58, -1.4426950216293334961 ;  /* 0xbfb8aa3b3a3e7820 */ /* 0x000fe20000410000 */
[--C-:B------:R-:W-:Y:S01]  /*29e0*/  FFMA.FTZ R59, R52, R59, R41.reuse ;  /* 0x0000003b343b7223 */ /* 0x100fe20000010029 */
[----:B------:R-:W-:Y:S01]  /*29f0*/  FFMA.FTZ R100, R53, R100, R56 ;  /* 0x0000006435647223 */ /* 0x000fe20000010038 */
[----:B------:R2:W4:Y:S01]  /*2a00*/  MUFU.EX2 R27, R61 ;  /* 0x0000003d001b7308 */ /* 0x0005220000000800 */
[----:B0-----:R-:W-:Y:S01]  /*2a10*/  FMUL.FTZ R60, R39, R64 ;  /* 0x00000040273c7220 */ /* 0x001fe20000410000 */
[----:B------:R-:W-:Y:S01]  /*2a20*/  FADD.FTZ R64, R23, -R40 ;  /* 0x8000002817407221 */ /* 0x000fe20000010000 */
[----:B------:R-:W-:Y:S01]  /*2a30*/  FMUL.FTZ R63, R59, -1.4426950216293334961 ;  /* 0xbfb8aa3b3b3f7820 */ /* 0x000fe20000410000 */
[----:B------:R-:W-:Y:S01]  /*2a40*/  FMUL.FTZ R73, R39, R84 ;  /* 0x0000005427497220 */ /* 0x000fe20000410000 */
[----:B------:R-:W-:Y:S01]  /*2a50*/  FFMA.FTZ R60, R57, R60, R50 ;  /* 0x0000003c393c7223 */ /* 0x000fe20000010032 */
[----:B------:R-:W-:Y:S01]  /*2a60*/  FMUL.FTZ R88, R39, R88 ;  /* 0x0000005827587220 */ /* 0x000fe20000410000 */
[--C-:B------:R-:W-:Y:S01]  /*2a70*/  FFMA.FTZ R92, R53, R92, R56.reuse ;  /* 0x0000005c355c7223 */ /* 0x100fe20000010038 */
[----:B------:R0:W-:Y:S01]  /*2a80*/  MUFU.EX2 R25, R62 ;  /* 0x0000003e00197308 */ /* 0x0001e20000000800 */
[----:B--2---:R-:W-:Y:S01]  /*2a90*/  FMUL.FTZ R61, R39, R64 ;  /* 0x00000040273d7220 */ /* 0x004fe20000410000 */
[----:B------:R-:W-:Y:S01]  /*2aa0*/  FMUL.FTZ R64, R60, -1.4426950216293334961 ;  /* 0xbfb8aa3b3c407820 */ /* 0x000fe20000410000 */
[--C-:B------:R-:W-:Y:S01]  /*2ab0*/  FFMA.FTZ R96, R52, R96, R41.reuse ;  /* 0x0000006034607223 */ /* 0x100fe20000010029 */
[----:B------:R-:W-:Y:S01]  /*2ac0*/  FMUL.FTZ R101, R100, -1.4426950216293334961 ;  /* 0xbfb8aa3b64657820 */ /* 0x000fe20000410000 */
[----:B------:R-:W-:Y:S01]  /*2ad0*/  FFMA.FTZ R61, R53, R61, R56 ;  /* 0x0000003d353d7223 */ /* 0x000fe20000010038 */
[----:B------:R-:W-:Y:S01]  /*2ae0*/  FMUL.FTZ R104, R39, R104 ;  /* 0x0000006827687220 */ /* 0x000fe20000410000 */
[--C-:B------:R-:W-:Y:S01]  /*2af0*/  FADD.FTZ R84, R83, -R40.reuse ;  /* 0x8000002853547221 */ /* 0x100fe20000010000 */
[----:B------:R2:W-:Y:S01]  /*2b00*/  MUFU.EX2 R21, R64 ;  /* 0x0000004000157308 */ /* 0x0005e20000000800 */
[----:B0-----:R-:W-:Y:S01]  /*2b10*/  FMUL.FTZ R62, R39, R66 ;  /* 0x00000042273e7220 */ /* 0x001fe20000410000 */
[----:B------:R-:W-:Y:S01]  /*2b20*/  FADD.FTZ R66, R19, -R40 ;  /* 0x8000002813427221 */ /* 0x000fe20000010000 */
[----:B------:R-:W-:Y:S01]  /*2b30*/  FMUL.FTZ R65, R61, -1.4426950216293334961 ;  /* 0xbfb8aa3b3d417820 */ /* 0x000fe20000410000 */
[C-C-:B------:R-:W-:Y:S01]  /*2b40*/  FFMA.FTZ R73, R52.reuse, R73, R41.reuse ;  /* 0x0000004934497223 */ /* 0x140fe20000010029 */
[----:B------:R-:W-:Y:S01]  /*2b50*/  FFMA.FTZ R62, R3, R62, R42 ;  /* 0x0000003e033e7223 */ /* 0x000fe2000001002a */
[--C-:B------:R-:W-:Y:S01]  /*2b60*/  FFMA.FTZ R88, R52, R88, R41.reuse ;  /* 0x0000005834587223 */ /* 0x100fe20000010029 */
[----:B------:R-:W-:Y:S01]  /*2b70*/  FMUL.FTZ R93, R92, -1.4426950216293334961 ;  /* 0xbfb8aa3b5c5d7820 */ /* 0x000fe20000410000 */
[----:B------:R0:W4:Y:S01]  /*2b80*/  MUFU.EX2 R23, R63 ;  /* 0x0000003f00177308 */ /* 0x0001220000000800 */
[----:B--2---:R-:W-:Y:S01]  /*2b90*/  FMUL.FTZ R64, R39, R68 ;  /* 0x0000004427407220 */ /* 0x004fe20000410000 */
[----:B------:R-:W-:Y:S01]  /*2ba0*/  FADD.FTZ R68, R15, -R40 ;  /* 0x800000280f447221 */ /* 0x000fe20000010000 */
[----:B------:R-:W-:Y:S01]  /*2bb0*/  FMUL.FTZ R97, R96, -1.4426950216293334961 ;  /* 0xbfb8aa3b60617820 */ /* 0x000fe20000410000 */
[----:B------:R-:W-:Y:S01]  /*2bc0*/  FMUL.FTZ R75, R39, R84 ;  /* 0x00000054274b7220 */ /* 0x000fe20000410000 */
[----:B------:R-:W-:Y:S01]  /*2bd0*/  FFMA.FTZ R64, R57, R64, R50 ;  /* 0x0000004039407223 */ /* 0x000fe20000010032 */
[--C-:B------:R-:W-:Y:S01]  /*2be0*/  FADD.FTZ R84, R89, -R40.reuse ;  /* 0x8000002859547221 */ /* 0x100fe20000010000 */
[----:B------:R-:W-:Y:S01]  /*2bf0*/  FMUL.FTZ R89, R88, -1.4426950216293334961 ;  /* 0xbfb8aa3b58597820 */ /* 0x000fe20000410000 */
[----:B------:R2:W-:Y:S01]  /*2c00*/  MUFU.EX2 R19, R65 ;  /* 0x0000004100137308 */ /* 0x0005e20000000800 */
[C---:B0-----:R-:W-:Y:S01]  /*2c10*/  FMUL.FTZ R63, R39.reuse, R66 ;  /* 0x00000042273f7220 */ /* 0x041fe20000410000 */
[----:B------:R-:W-:Y:S01]  /*2c20*/  FMUL.FTZ R66, R62, -1.4426950216293334961 ;  /* 0xbfb8aa3b3e427820 */ /* 0x000fe20000410000 */
[C---:B------:R-:W-:Y:S01]  /*2c30*/  FMUL.FTZ R84, R39.reuse, R84 ;  /* 0x0000005427547220 */ /* 0x040fe20000410000 */
[----:B------:R-:W-:Y:S01]  /*2c40*/  FMUL.FTZ R90, R39, R90 ;  /* 0x0000005a275a7220 */ /* 0x000fe20000410000 */
[--C-:B------:R-:W-:Y:S01]  /*2c50*/  FFMA.FTZ R63, R52, R63, R41.reuse ;  /* 0x0000003f343f7223 */ /* 0x100fe20000010029 */
[----:B------:R-:W-:Y:S01]  /*2c60*/  FADD.FTZ R98, R99, -R40 ;  /* 0x8000002863627221 */ /* 0x000fe20000010000 */
[----:B------:R-:W-:Y:S01]  /*2c70*/  FFMA.FTZ R84, R53, R84, R56 ;  /* 0x0000005435547223 */ /* 0x000fe20000010038 */
[----:B------:R0:W-:Y:S01]  /*2c80*/  MUFU.EX2 R17, R66 ;  /* 0x0000004200117308 */ /* 0x0001e20000000800 */
[----:B--2---:R-:W-:Y:S01]  /*2c90*/  FMUL.FTZ R65, R39, R68 ;  /* 0x0000004427417220 */ /* 0x004fe20000410000 */
[----:B------:R-:W-:Y:S01]  /*2ca0*/  FMUL.FTZ R67, R63, -1.4426950216293334961 ;  /* 0xbfb8aa3b3f437820 */ /* 0x000fe20000410000 */
[----:B------:R-:W-:Y:S01]  /*2cb0*/  FMUL.FTZ R68, R64, -1.4426950216293334961 ;  /* 0xbfb8aa3b40447820 */ /* 0x000fe20000410000 */
[----:B------:R-:W-:Y:S01]  /*2cc0*/  FADD.FTZ R106, R107, -R40 ;  /* 0x800000286b6a7221 */ /* 0x000fe20000010000 */
[----:B------:R-:W-:Y:S01]  /*2cd0*/  FFMA.FTZ R65, R53, R65, R56 ;  /* 0x0000004135417223 */ /* 0x000fe20000010038 */
[----:B-1----:R-:W-:Y:S01]  /*2ce0*/  FADD.FTZ R33, R33, 1 ;  /* 0x3f80000021217421 */ /* 0x002fe20000010000 */
[----:B------:R-:W-:Y:S01]  /*2cf0*/  FFMA.FTZ R75, R57, R75, R50 ;  /* 0x0000004b394b7223 */ /* 0x000fe20000010032 */
[----:B------:R1:W-:Y:S01]  /*2d00*/  MUFU.EX2 R15, R67 ;  /* 0x00000043000f7308 */ /* 0x0003e20000000800 */
[----:B0-----:R-:W-:Y:S01]  /*2d10*/  FMUL.FTZ R66, R39, R70 ;  /* 0x0000004627427220 */ /* 0x001fe20000410000 */
[----:B------:R-:W-:Y:S01]  /*2d20*/  FADD.FTZ R70, R11, -R40 ;  /* 0x800000280b467221 */ /* 0x000fe20000010000 */
[----:B------:R-:W-:Y:S01]  /*2d30*/  FMUL.FTZ R69, R65, -1.4426950216293334961 ;  /* 0xbfb8aa3b41457820 */ /* 0x000fe20000410000 */
[----:B------:R-:W-:Y:S01]  /*2d40*/  FFMA.FTZ R90, R57, R90, R50 ;  /* 0x0000005a395a7223 */ /* 0x000fe20000010032 */
[C-C-:B------:R-:W-:Y:S01]  /*2d50*/  FFMA.FTZ R66, R3.reuse, R66, R42.reuse ;  /* 0x0000004203427223 */ /* 0x140fe2000001002a */
[----:B------:R-:W-:Y:S01]  /*2d60*/  FFMA.FTZ R42, R3, R102, R42 ;  /* 0x00000066032a7223 */ /* 0x000fe2000001002a */
[C---:B------:R-:W-:Y:S01]  /*2d70*/  FMUL.FTZ R98, R39.reuse, R98 ;  /* 0x0000006227627220 */ /* 0x040fe20000410000 */
[----:B------:R0:W-:Y:S01]  /*2d80*/  MUFU.EX2 R11, R69 ;  /* 0x00000045000b7308 */ /* 0x0001e20000000800 */
[----:B-1----:R-:W-:Y:S01]  /*2d90*/  FMUL.FTZ R67, R39, R70 ;  /* 0x0000004627437220 */ /* 0x002fe20000410000 */
[----:B------:R-:W-:Y:S01]  /*2da0*/  FMUL.FTZ R102, R42, -1.4426950216293334961 ;  /* 0xbfb8aa3b2a667820 */ /* 0x000fe20000410000 */
[----:B------:R-:W-:Y:S01]  /*2db0*/  FMUL.FTZ R70, R66, -1.4426950216293334961 ;  /* 0xbfb8aa3b42467820 */ /* 0x000fe20000410000 */
[----:B------:R-:W-:Y:S01]  /*2dc0*/  FMUL.FTZ R85, R84, -1.4426950216293334961 ;  /* 0xbfb8aa3b54557820 */ /* 0x000fe20000410000 */
[C-C-:B------:R-:W-:Y:S01]  /*2dd0*/  FFMA.FTZ R67, R52.reuse, R67, R41.reuse ;  /* 0x0000004334437223 */ /* 0x140fe20000010029 */
[----:B------:R-:W-:Y:S01]  /*2de0*/  FFMA.FTZ R52, R52, R104, R41 ;  /* 0x0000006834347223 */ /* 0x000fe20000010029 */
[----:B------:R-:W-:Y:S01]  /*2df0*/  FADD.FTZ R104, R111, -R40 ;  /* 0x800000286f687221 */ /* 0x000fe20000010000 */
[----:B------:R1:W-:Y:S01]  /*2e00*/  MUFU.EX2 R13, R68 ;  /* 0x00000044000d7308 */ /* 0x0003e20000000800 */
[C---:B0-----:R-:W-:Y:S01]  /*2e10*/  FMUL.FTZ R69, R39.reuse, R74 ;  /* 0x0000004a27457220 */ /* 0x041fe20000410000 */
[----:B------:R-:W-:Y:S01]  /*2e20*/  FMUL.FTZ R103, R52, -1.4426950216293334961 ;  /* 0xbfb8aa3b34677820 */ /* 0x000fe20000410000 */
[C---:B------:R-:W-:Y:S01]  /*2e30*/  FMUL.FTZ R104, R39.reuse, R104 ;  /* 0x0000006827687220 */ /* 0x040fe20000410000 */
[----:B------:R-:W-:Y:S01]  /*2e40*/  FMUL.FTZ R106, R39, R106 ;  /* 0x0000006a276a7220 */ /* 0x000fe20000410000 */
[----:B------:R-:W-:Y:S01]  /*2e50*/  FFMA.FTZ R69, R53, R69, R56 ;  /* 0x0000004535457223 */ /* 0x000fe20000010038 */
[----:B---3--:R-:W-:Y:S01]  /*2e60*/  FADD.FTZ R29, R29, 1 ;  /* 0x3f8000001d1d7421 */ /* 0x008fe20000010000 */
[----:B------:R-:W-:Y:S01]  /*2e70*/  FMUL.FTZ R87, R86, -1.4426950216293334961 ;  /* 0xbfb8aa3b56577820 */ /* 0x000fe20000410000 */
[----:B------:R-:W0:Y:S01]  /*2e80*/  MUFU.EX2 R3, R101 ;  /* 0x0000006500037308 */ /* 0x000e220000000800 */
[----:B-1----:R-:W-:Y:S01]  /*2e90*/  FMUL.FTZ R68, R39, R72 ;  /* 0x0000004827447220 */ /* 0x002fe20000410000 */
[----:B------:R-:W-:Y:S01]  /*2ea0*/  FMUL.FTZ R72, R67, -1.4426950216293334961 ;  /* 0xbfb8aa3b43487820 */ /* 0x000fe20000410000 */
[----:B------:R-:W-:Y:S01]  /*2eb0*/  FADD.FTZ R31, R31, 1 ;  /* 0x3f8000001f1f7421 */ /* 0x000fe20000010000 */
[----:B------:R-:W-:Y:S01]  /*2ec0*/  FMUL.FTZ R83, R75, -1.4426950216293334961 ;  /* 0xbfb8aa3b4b537820 */ /* 0x000fe20000410000 */
[--C-:B------:R-:W-:Y:S01]  /*2ed0*/  FFMA.FTZ R68, R57, R68, R50.reuse ;  /* 0x0000004439447223 */ /* 0x100fe20000010032 */
[----:B------:R-:W-:Y:S01]  /*2ee0*/  FMUL.FTZ R91, R90, -1.4426950216293334961 ;  /* 0xbfb8aa3b5a5b7820 */ /* 0x000fe20000410000 */
[----:B----4-:R-:W-:Y:S01]  /*2ef0*/  FADD.FTZ R27, R27, 1 ;  /* 0x3f8000001b1b7421 */ /* 0x010fe20000010000 */
[----:B------:R-:W1:Y:S01]  /*2f00*/  MUFU.EX2 R41, R102 ;  /* 0x0000006600297308 */ /* 0x000e620000000800 */
[----:B------:R-:W-:Y:S01]  /*2f10*/  FMUL.FTZ R74, R68, -1.4426950216293334961 ;  /* 0xbfb8aa3b444a7820 */ /* 0x000fe20000410000 */
[----:B------:R-:W-:Y:S01]  /*2f20*/  FADD.FTZ R23, R23, 1 ;  /* 0x3f80000017177421 */ /* 0x000fe20000010000 */
[----:B------:R-:W-:Y:S01]  /*2f30*/  FFMA.FTZ R98, R57, R98, R50 ;  /* 0x0000006239627223 */ /* 0x000fe20000010032 */
[----:B------:R-:W-:Y:S01]  /*2f40*/  FFMA.FTZ R56, R53, R104, R56 ;  /* 0x0000006835387223 */ /* 0x000fe20000010038 */
[----:B------:R-:W-:Y:S01]  /*2f50*/  FFMA.FTZ R50, R57, R106, R50 ;  /* 0x0000006a39327223 */ /* 0x000fe20000010032 */
[----:B------:R-:W-:Y:S01]  /*2f60*/  FADD.FTZ R25, R25, 1 ;  /* 0x3f80000019197421 */ /* 0x000fe20000010000 */
[----:B------:R-:W-:Y:S01]  /*2f70*/  FADD.FTZ R21, R21, 1 ;  /* 0x3f80000015157421 */ /* 0x000fe20000010000 */
[----:B------:R-:W-:Y:S01]  /*2f80*/  MUFU.EX2 R93, R93 ;  /* 0x0000005d005d7308 */ /* 0x000fe20000000800 */
[----:B0-----:R-:W-:Y:S01]  /*2f90*/  FADD.FTZ R3, R3, 1 ;  /* 0x3f80000003037421 */ /* 0x001fe20000010000 */
[----:B------:R-:W-:Y:S01]  /*2fa0*/  FMUL.FTZ R95, R94, -1.4426950216293334961 ;  /* 0xbfb8aa3b5e5f7820 */ /* 0x000fe20000410000 */
[----:B------:R-:W-:Y:S01]  /*2fb0*/  FMUL.FTZ R99, R98, -1.4426950216293334961 ;  /* 0xbfb8aa3b62637820 */ /* 0x000fe20000410000 */
[----:B------:R-:W-:Y:S01]  /*2fc0*/  FADD.FTZ R19, R19, 1 ;  /* 0x3f80000013137421 */ /* 0x000fe20000010000 */
[----:B------:R-:W-:Y:S01]  /*2fd0*/  FADD.FTZ R15, R15, 1 ;  /* 0x3f8000000f0f7421 */ /* 0x000fe20000010000 */
[----:B------:R-:W-:Y:S01]  /*2fe0*/  FMUL.FTZ R57, R50, -1.4426950216293334961 ;  /* 0xbfb8aa3b32397820 */ /* 0x000fe20000410000 */
[----:B------:R-:W-:Y:S01]  /*2ff0*/  FMUL.FTZ R39, R56, -1.4426950216293334961 ;  /* 0xbfb8aa3b38277820 */ /* 0x000fe20000410000 */
[----:B------:R0:W2:Y:S01]  /*3000*/  MUFU.EX2 R9, R70 ;  /* 0x0000004600097308 */ /* 0x0000a20000000800 */
[----:B-1----:R-:W-:Y:S01]  /*3010*/  FADD.FTZ R41, R41, 1 ;  /* 0x3f80000029297421 */ /* 0x002fe20000010000 */
[----:B------:R-:W-:Y:S01]  /*3020*/  FADD.FTZ R17, R17, 1 ;  /* 0x3f80000011117421 */ /* 0x000fe20000010000 */
[----:B------:R-:W-:Y:S01]  /*3030*/  FADD.FTZ R13, R13, 1 ;  /* 0x3f8000000d0d7421 */ /* 0x000fe20000010000 */
[----:B------:R-:W-:-:S04]  /*3040*/  FADD.FTZ R11, R11, 1 ;  /* 0x3f8000000b0b7421 */ /* 0x000fc80000010000 */
[----:B------:R-:W-:Y:S01]  /*3050*/  MUFU.EX2 R97, R97 ;  /* 0x0000006100617308 */ /* 0x000fe20000000800 */
[----:B0-----:R-:W-:-:S07]  /*3060*/  FMUL.FTZ R70, R69, -1.4426950216293334961 ;  /* 0xbfb8aa3b45467820 */ /* 0x001fce0000410000 */
[----:B------:R-:W-:Y:S01]  /*3070*/  MUFU.EX2 R89, R89 ;  /* 0x0000005900597308 */ /* 0x000fe20000000800 */
[----:B--2---:R-:W-:-:S07]  /*3080*/  FADD.FTZ R9, R9, 1 ;  /* 0x3f80000009097421 */ /* 0x004fce0000010000 */
[----:B------:R0:W1:Y:S08]  /*3090*/  MUFU.EX2 R5, R74 ;  /* 0x0000004a00057308 */ /* 0x0000700000000800 */
[----:B------:R-:W2:Y:S01]  /*30a0*/  MUFU.EX2 R70, R70 ;  /* 0x0000004600467308 */ /* 0x000ea20000000800 */
[----:B0-----:R-:W-:-:S07]  /*30b0*/  FMUL.FTZ R74, R73, -1.4426950216293334961 ;  /* 0xbfb8aa3b494a7820 */ /* 0x001fce0000410000 */
[----:B------:R-:W0:Y:S01]  /*30c0*/  MUFU.EX2 R40, R103 ;  /* 0x0000006700287308 */ /* 0x000e220000000800 */
[----:B-1----:R-:W-:-:S07]  /*30d0*/  FADD.FTZ R5, R5, 1 ;  /* 0x3f80000005057421 */ /* 0x002fce0000010000 */
[----:B------:R1:W3:Y:S01]  /*30e0*/  MUFU.EX2 R7, R72 ;  /* 0x0000004800077308 */ /* 0x0002e20000000800 */
[----:B--2---:R-:W-:-:S07]  /*30f0*/  FADD.FTZ R70, R70, 1 ;  /* 0x3f80000046467421 */ /* 0x004fce0000010000 */
[----:B------:R-:W2:Y:S01]  /*3100*/  MUFU.RCP R102, R33 ;  /* 0x0000002100667308 */ /* 0x000ea20000001000 */
[----:B-1----:R-:W-:Y:S01]  /*3110*/  FMUL.FTZ R72, R71, -1.4426950216293334961 ;  /* 0xbfb8aa3b47487820 */ /* 0x002fe20000410000 */
[----:B0-----:R-:W-:-:S06]  /*3120*/  FADD.FTZ R40, R40, 1 ;  /* 0x3f80000028287421 */ /* 0x001fcc0000010000 */
[----:B------:R0:W1:Y:S01]  /*3130*/  MUFU.RCP R104, R31 ;  /* 0x0000001f00687308 */ /* 0x0000620000001000 */
[----:B---3--:R-:W-:-:S07]  /*3140*/  FADD.FTZ R7, R7, 1 ;  /* 0x3f80000007077421 */ /* 0x008fce0000010000 */
[----:B------:R-:W3:Y:S01]  /*3150*/  MUFU.EX2 R72, R72 ;  /* 0x0000004800487308 */ /* 0x000ee20000000800 */
[----:B0-----:R-:W-:Y:S01]  /*3160*/  FADD.FTZ R31, R97, 1 ;  /* 0x3f800000611f7421 */ /* 0x001fe20000010000 */
[----:B--2---:R-:W-:-:S06]  /*3170*/  FMUL.FTZ R102, R35, R102 ;  /* 0x0000006623667220 */ /* 0x004fcc0000410000 */
[----:B------:R-:W0:Y:S01]  /*3180*/  MUFU.EX2 R74, R74 ;  /* 0x0000004a004a7308 */ /* 0x000e220000000800 */
[----:B-1----:R-:W-:-:S05]  /*3190*/  FMUL.FTZ R51, R51, R104 ;  /* 0x0000006833337220 */ /* 0x002fca0000410000 */
[----:B------:R-:W-:Y:S02]  /*31a0*/  F2FP.F16.F32.PACK_AB R51, R51, R102 ;  /* 0x000000663333723e */ /* 0x000fe400000000ff */
[----:B------:R-:W-:Y:S01]  /*31b0*/  MUFU.EX2 R85, R85 ;  /* 0x0000005500557308 */ /* 0x000fe20000000800 */
[----:B---3--:R-:W-:-:S07]  /*31c0*/  FADD.FTZ R72, R72, 1 ;  /* 0x3f80000048487421 */ /* 0x008fce0000010000 */
[----:B------:R-:W1:Y:S01]  /*31d0*/  MUFU.RCP R29, R29 ;  /* 0x0000001d001d7308 */ /* 0x000e620000001000 */
[----:B0-----:R-:W-:-:S07]  /*31e0*/  FADD.FTZ R74, R74, 1 ;  /* 0x3f8000004a4a7421 */ /* 0x001fce0000010000 */
[----:B------:R-:W0:Y:S08]  /*31f0*/  MUFU.RCP R106, R27 ;  /* 0x0000001b006a7308 */ /* 0x000e300000001000 */
[----:B------:R2:W3:Y:S01]  /*3200*/  MUFU.RCP R108, R23 ;  /* 0x00000017006c7308 */ /* 0x0004e20000001000 */
[----:B-1----:R-:W-:-:S07]  /*3210*/  FMUL.FTZ R29, R54, R29 ;  /* 0x0000001d361d7220 */ /* 0x002fce0000410000 */
[----:B------:R-:W-:Y:S01]  /*3220*/  MUFU.EX2 R87, R87 ;  /* 0x0000005700577308 */ /* 0x000fe20000000800 */
[----:B--2---:R-:W-:Y:S01]  /*3230*/  FADD.FTZ R23, R93, 1 ;  /* 0x3f8000005d177421 */ /* 0x004fe20000010000 */
[----:B0-----:R-:W-:-:S05]  /*3240*/  FMUL.FTZ R106, R55, R106 ;  /* 0x0000006a376a7220 */ /* 0x001fca0000410000 */
[----:B------:R-:W-:Y:S01]  /*3250*/  F2FP.F16.F32.PACK_AB R29, R106, R29 ;  /* 0x0000001d6a1d723e */ /* 0x000fe200000000ff */
[----:B------:R-:W0:Y:S01]  /*3260*/  MUFU.EX2 R83, R83 ;  /* 0x0000005300537308 */ /* 0x000e220000000800 */
[----:B---3--:R-:W-:-:S07]  /*3270*/  FMUL.FTZ R108, R59, R108 ;  /* 0x0000006c3b6c7220 */ /* 0x008fce0000410000 */
[----:B------:R-:W-:Y:S08]  /*3280*/  MUFU.EX2 R91, R91 ;  /* 0x0000005b005b7308 */ /* 0x000ff00000000800 */
[----:B------:R-:W1:Y:S01]  /*3290*/  MUFU.RCP R3, R3 ;  /* 0x0000000300037308 */ /* 0x000e620000001000 */
[----:B0-----:R-:W-:-:S07]  /*32a0*/  FADD.FTZ R83, R83, 1 ;  /* 0x3f80000053537421 */ /* 0x001fce0000010000 */
[----:B------:R-:W0:Y:S08]  /*32b0*/  MUFU.RCP R41, R41 ;  /* 0x0000002900297308 */ /* 0x000e300000001000 */
[----:B------:R-:W2:Y:S01]  /*32c0*/  MUFU.RCP R25, R25 ;  /* 0x0000001900197308 */ /* 0x000ea20000001000 */
[----:B-1----:R-:W-:-:S07]  /*32d0*/  FMUL.FTZ R100, R100, R3 ;  /* 0x0000000364647220 */ /* 0x002fce0000410000 */
[----:B------:R-:W1:Y:S01]  /*32e0*/  MUFU.RCP R21, R21 ;  /* 0x0000001500157308 */ /* 0x000e620000001000 */
[----:B0-----:R-:W-:-:S07]  /*32f0*/  FMUL.FTZ R3, R42, R41 ;  /* 0x000000292a037220 */ /* 0x001fce0000410000 */
[----:B------:R0:W3:Y:S01]  /*3300*/  MUFU.RCP R110, R19 ;  /* 0x00000013006e7308 */ /* 0x0000e20000001000 */
[----:B--2---:R-:W-:-:S05]  /*3310*/  FMUL.FTZ R25, R58, R25 ;  /* 0x000000193a197220 */ /* 0x004fca0000410000 */
[----:B------:R-:W-:Y:S02]  /*3320*/  F2FP.F16.F32.PACK_AB R25, R108, R25 ;  /* 0x000000196c19723e */ /* 0x000fe400000000ff */
[----:B------:R2:W4:Y:S01]  /*3330*/  MUFU.RCP R112, R15 ;  /* 0x0000000f00707308 */ /* 0x0005220000001000 */
[----:B0-----:R-:W-:Y:S01]  /*3340*/  FADD.FTZ R19, R91, 1 ;  /* 0x3f8000005b137421 */ /* 0x001fe20000010000 */
[----:B-1----:R-:W-:-:S06]  /*3350*/  FMUL.FTZ R21, R60, R21 ;  /* 0x000000153c157220 */ /* 0x002fcc0000410000 */
[----:B------:R-:W0:Y:S01]  /*3360*/  MUFU.EX2 R95, R95 ;  /* 0x0000005f005f7308 */ /* 0x000e220000000800 */
[----:B--2---:R-:W-:Y:S01]  /*3370*/  FADD.FTZ R15, R89, 1 ;  /* 0x3f800000590f7421 */ /* 0x004fe20000010000 */
[----:B---3--:R-:W-:-:S05]  /*3380*/  FMUL.FTZ R110, R61, R110 ;  /* 0x0000006e3d6e7220 */ /* 0x008fca0000410000 */
[----:B------:R-:W-:Y:S01]  /*3390*/  F2FP.F16.F32.PACK_AB R21, R110, R21 ;  /* 0x000000156e15723e */ /* 0x000fe200000000ff */
[----:B------:R-:W1:Y:S01]  /*33a0*/  MUFU.EX2 R99, R99 ;  /* 0x0000006300637308 */ /* 0x000e620000000800 */
[----:B----4-:R-:W-:-:S07]  /*33b0*/  FMUL.FTZ R112, R63, R112 ;  /* 0x000000703f707220 */ /* 0x010fce0000410000 */
[----:B------:R-:W2:Y:S01]  /*33c0*/  MUFU.RCP R23, R23 ;  /* 0x0000001700177308 */ /* 0x000ea20000001000 */
[----:B0-----:R-:W-:-:S07]  /*33d0*/  FADD.FTZ R27, R95, 1 ;  /* 0x3f8000005f1b7421 */ /* 0x001fce0000010000 */
[----:B------:R-:W0:Y:S01]  /*33e0*/  MUFU.EX2 R53, R57 ;  /* 0x0000003900357308 */ /* 0x000e220000000800 */
[----:B-1----:R-:W-:-:S07]  /*33f0*/  FADD.FTZ R33, R99, 1 ;  /* 0x3f80000063217421 */ /* 0x002fce0000010000 */
[----:B------:R-:W1:Y:S01]  /*3400*/  MUFU.RCP R31, R31 ;  /* 0x0000001f001f7308 */ /* 0x000e620000001000 */
[----:B--2---:R-:W-:Y:S01]  /*3410*/  FMUL.FTZ R92, R92, R23 ;  /* 0x000000175c5c7220 */ /* 0x004fe20000410000 */
[----:B------:R-:W-:-:S06]  /*3420*/  PRMT R23, R51, 0x7632, R23 ;  /* 0x0000763233177816 */ /* 0x000fcc0000000017 */
[----:B------:R-:W2:Y:S01]  /*3430*/  MUFU.EX2 R39, R39 ;  /* 0x0000002700277308 */ /* 0x000ea20000000800 */
[----:B0-----:R-:W-:-:S07]  /*3440*/  FADD.FTZ R53, R53, 1 ;  /* 0x3f80000035357421 */ /* 0x001fce0000010000 */
[----:B------:R-:W0:Y:S01]  /*3450*/  MUFU.RCP R17, R17 ;  /* 0x0000001100117308 */ /* 0x000e220000001000 */
[----:B-1----:R-:W-:Y:S01]  /*3460*/  FMUL.FTZ R96, R96, R31 ;  /* 0x0000001f60607220 */ /* 0x002fe20000410000 */
[----:B------:R-:W-:-:S06]  /*3470*/  PRMT R31, R29, 0x7632, R31 ;  /* 0x000076321d1f7816 */ /* 0x000fcc000000001f */
[----:B------:R-:W1:Y:S01]  /*3480*/  MUFU.RCP R13, R13 ;  /* 0x0000000d000d7308 */ /* 0x000e620000001000 */
[----:B--2---:R-:W-:-:S07]  /*3490*/  FADD.FTZ R39, R39, 1 ;  /* 0x3f80000027277421 */ /* 0x004fce0000010000 */
[----:B------:R2:W3:Y:S01]  /*34a0*/  MUFU.RCP R116, R11 ;  /* 0x0000000b00747308 */ /* 0x0004e20000001000 */
[----:B0-----:R-:W-:-:S05]  /*34b0*/  FMUL.FTZ R17, R62, R17 ;  /* 0x000000113e117220 */ /* 0x001fca0000410000 */
[----:B------:R-:W-:Y:S02]  /*34c0*/  F2FP.F16.F32.PACK_AB R17, R112, R17 ;  /* 0x000000117011723e */ /* 0x000fe400000000ff */
[----:B------:R-:W0:Y:S01]  /*34d0*/  MUFU.RCP R15, R15 ;  /* 0x0000000f000f7308 */ /* 0x000e220000001000 */
[----:B--2---:R-:W-:Y:S01]  /*34e0*/  FADD.FTZ R11, R87, 1 ;  /* 0x3f800000570b7421 */ /* 0x004fe20000010000 */
[----:B-1----:R-:W-:-:S06]  /*34f0*/  FMUL.FTZ R13, R64, R13 ;  /* 0x0000000d400d7220 */ /* 0x002fcc0000410000 */
[----:B------:R1:W2:Y:S01]  /*3500*/  MUFU.RCP R35, R40 ;  /* 0x0000002800237308 */ /* 0x0002a20000001000 */
[----:B---3--:R-:W-:-:S05]  /*3510*/  FMUL.FTZ R116, R65, R116 ;  /* 0x0000007441747220 */ /* 0x008fca0000410000 */
[----:B------:R-:W-:Y:S02]  /*3520*/  F2FP.F16.F32.PACK_AB R13, R116, R13 ;  /* 0x0000000d740d723e */ /* 0x000fe400000000ff */
[----:B------:R-:W3:Y:S01]  /*3530*/  MUFU.RCP R9, R9 ;  /* 0x0000000900097308 */ /* 0x000ee20000001000 */
[----:B-1----:R-:W-:Y:S01]  /*3540*/  IADD3 R40, P1, R43, UR6, RZ ;  /* 0x000000062b287c10 */ /* 0x002fe2000ff3e0ff */
[----:B0-----:R-:W-:-:S03]  /*3550*/  FMUL.FTZ R88, R88, R15 ;  /* 0x0000000f58587220 */ /* 0x001fc60000410000 */
[----:B------:R-:W-:Y:S02]  /*3560*/  IADD3.X R41, R44, UR7, RZ, P1, !PT ;  /* 0x000000072c297c10 */ /* 0x000fe40008ffe4ff */
[----:B------:R-:W-:Y:S01]  /*3570*/  IADD3 R42, P1, R45, UR6, RZ ;  /* 0x000000062d2a7c10 */ /* 0x000fe2000ff3e0ff */
[----:B------:R0:W1:Y:S01]  /*3580*/  MUFU.RCP R118, R7 ;  /* 0x0000000700767308 */ /* 0x0000620000001000 */
[----:B--2---:R-:W-:Y:S01]  /*3590*/  FMUL.FTZ R52, R52, R35 ;  /* 0x0000002334347220 */ /* 0x004fe20000410000 */
[----:B------:R2:W-:Y:S01]  /*35a0*/  STG.E.U16 desc[UR10][R40.64+0x2], R23 ;  /* 0x0000021728007986 */ /* 0x0005e2000c10150a */
[----:B------:R-:W-:Y:S02]  /*35b0*/  IADD3.X R43, R46, UR7, RZ, P1, !PT ;  /* 0x000000072e2b7c10 */ /* 0x000fe40008ffe4ff */
[----:B------:R-:W-:Y:S01]  /*35c0*/  IADD3 R44, P1, R47, UR6, RZ ;  /* 0x000000062f2c7c10 */ /* 0x000fe2000ff3e0ff */
[----:B------:R-:W-:Y:S01]  /*35d0*/  STG.E.U16 desc[UR10][R40.64], R51 ;  /* 0x0000003328007986 */ /* 0x000fe2000c10150a */
[----:B------:R-:W-:Y:S01]  /*35e0*/  PRMT R35, R25, 0x7632, R35 ;  /* 0x0000763219237816 */ /* 0x000fe20000000023 */
[----:B------:R-:W4:Y:S01]  /*35f0*/  MUFU.RCP R5, R5 ;  /* 0x0000000500057308 */ /* 0x000f220000001000 */
[----:B0-----:R-:W-:Y:S01]  /*3600*/  FADD.FTZ R7, R85, 1 ;  /* 0x3f80000055077421 */ /* 0x001fe20000010000 */
[----:B------:R0:W-:Y:S01]  /*3610*/  STG.E.U16 desc[UR10][R40.64+0x4], R29 ;  /* 0x0000041d28007986 */ /* 0x0001e2000c10150a */
[----:B------:R-:W-:Y:S01]  /*3620*/  IADD3.X R45, R48, UR7, RZ, P1, !PT ;  /* 0x00000007302d7c10 */ /* 0x000fe20008ffe4ff */
[----:B---3--:R-:W-:Y:S01]  /*3630*/  FMUL.FTZ R9, R66, R9 ;  /* 0x0000000942097220 */ /* 0x008fe20000410000 */
[----:B------:R-:W-:Y:S01]  /*3640*/  F2FP.F16.F32.PACK_AB R52, R52, R3 ;  /* 0x000000033434723e */ /* 0x000fe200000000ff */
[----:B------:R3:W-:Y:S01]  /*3650*/  STG.E.U16 desc[UR10][R40.64+0x6], R31 ;  /* 0x0000061f28007986 */ /* 0x0007e2000c10150a */
[----:B--2---:R-:W-:Y:S01]  /*3660*/  PRMT R23, R21, 0x7632, R23 ;  /* 0x0000763215177816 */ /* 0x004fe20000000017 */
[----:B------:R-:W2:Y:S01]  /*3670*/  MUFU.RCP R70, R70 ;  /* 0x0000004600467308 */ /* 0x000ea20000001000 */
[----:B-1----:R-:W-:Y:S01]  /*3680*/  FMUL.FTZ R118, R67, R118 ;  /* 0x0000007643767220 */ /* 0x002fe20000410000 */
[----:B------:R1:W-:Y:S04]  /*3690*/  STG.E.U16 desc[UR10][R42.64+0x4], R21 ;  /* 0x000004152a007986 */ /* 0x0003e8000c10150a */
[----:B------:R2:W-:Y:S01]  /*36a0*/  STG.E.U16 desc[UR10][R42.64], R25 ;  /* 0x000000192a007986 */ /* 0x0005e2000c10150a */
[----:B0-----:R-:W-:Y:S01]  /*36b0*/  PRMT R29, R17, 0x7632, R29 ;  /* 0x00007632111d7816 */ /* 0x001fe2000000001d */
[----:B------:R-:W0:Y:S01]  /*36c0*/  MUFU.RCP R72, R72 ;  /* 0x0000004800487308 */ /* 0x000e220000001000 */
[----:B----4-:R-:W-:Y:S01]  /*36d0*/  FMUL.FTZ R5, R68, R5 ;  /* 0x0000000544057220 */ /* 0x010fe20000410000 */
[----:B---3--:R-:W-:Y:S01]  /*36e0*/  IADD3 R40, P1, R49, UR6, RZ ;  /* 0x0000000631287c10 */ /* 0x008fe2000ff3e0ff */
[----:B------:R-:W-:Y:S01]  /*36f0*/  STG.E.U16 desc[UR10][R42.64+0x2], R35 ;  /* 0x000002232a007986 */ /* 0x000fe2000c10150a */
[----:B------:R-:W-:-:S02]  /*3700*/  F2FP.F16.F32.PACK_AB R9, R118, R9 ;  /* 0x000000097609723e */ /* 0x000fc400000000ff */
[----:B-1----:R-:W-:Y:S01]  /*3710*/  PRMT R21, R13, 0x7632, R21 ;  /* 0x000076320d157816 */ /* 0x002fe20000000015 */
[----:B------:R1:W-:Y:S01]  /*3720*/  STG.E.U16 desc[UR10][R42.64+0x6], R23 ;  /* 0x000006172a007986 */ /* 0x0003e2000c10150a */
[----:B------:R-:W3:Y:S01]  /*3730*/  MUFU.RCP R74, R74 ;  /* 0x0000004a004a7308 */ /* 0x000ee20000001000 */
[----:B--2---:R-:W-:Y:S01]  /*3740*/  FMUL.FTZ R70, R69, R70 ;  /* 0x0000004645467220 */ /* 0x004fe20000410000 */
[----:B------:R-:W-:Y:S01]  /*3750*/  IADD3.X R41, R76, UR7, RZ, P1, !PT ;  /* 0x000000074c297c10 */ /* 0x000fe20008ffe4ff */
[----:B------:R2:W-:Y:S01]  /*3760*/  STG.E.U16 desc[UR10][R44.64+0x4], R13 ;  /* 0x0000040d2c007986 */ /* 0x0005e2000c10150a */
[----:B------:R-:W-:Y:S02]  /*3770*/  PRMT R25, R9, 0x7632, R25 ;  /* 0x0000763209197816 */ /* 0x000fe40000000019 */
[----:B------:R-:W-:Y:S01]  /*3780*/  F2FP.F16.F32.PACK_AB R5, R70, R5 ;  /* 0x000000054605723e */ /* 0x000fe200000000ff */
[----:B------:R-:W-:Y:S01]  /*3790*/  STG.E.U16 desc[UR10][R44.64], R17 ;  /* 0x000000112c007986 */ /* 0x000fe2000c10150a */
[----:B------:R-:W4:Y:S01]  /*37a0*/  MUFU.RCP R120, R83 ;  /* 0x0000005300787308 */ /* 0x000f220000001000 */
[----:B0-----:R-:W-:Y:S01]  /*37b0*/  FMUL.FTZ R72, R71, R72 ;  /* 0x0000004847487220 */ /* 0x001fe20000410000 */
[----:B-1----:R-:W-:Y:S01]  /*37c0*/  IADD3 R42, P1, R77, UR6, RZ ;  /* 0x000000064d2a7c10 */ /* 0x002fe2000ff3e0ff */
[----:B------:R-:W-:Y:S01]  /*37d0*/  STG.E.U16 desc[UR10][R44.64+0x2], R29 ;  /* 0x0000021d2c007986 */ /* 0x000fe2000c10150a */
[----:B--2---:R-:W-:-:S04]  /*37e0*/  PRMT R13, R5, 0x7632, R13 ;  /* 0x00007632050d7816 */ /* 0x004fc8000000000d */
[----:B------:R-:W0:Y:S01]  /*37f0*/  MUFU.RCP R7, R7 ;  /* 0x0000000700077308 */ /* 0x000e220000001000 */
[----:B---3--:R-:W-:Y:S01]  /*3800*/  FMUL.FTZ R73, R73, R74 ;  /* 0x0000004a49497220 */ /* 0x008fe20000410000 */
[----:B------:R1:W-:Y:S01]  /*3810*/  STG.E.U16 desc[UR10][R44.64+0x6], R21 ;  /* 0x000006152c007986 */ /* 0x0003e2000c10150a */
[----:B------:R-:W-:-:S03]  /*3820*/  IADD3.X R43, R78, UR7, RZ, P1, !PT ;  /* 0x000000074e2b7c10 */ /* 0x000fc60008ffe4ff */
[----:B------:R-:W-:Y:S01]  /*3830*/  F2FP.F16.F32.PACK_AB R72, R73, R72 ;  /* 0x000000484948723e */ /* 0x000fe200000000ff */
[----:B------:R-:W-:Y:S01]  /*3840*/  STG.E.U16 desc[UR10][R40.64], R9 ;  /* 0x0000000928007986 */ /* 0x000fe2000c10150a */
[----:B------:R-:W2:Y:S01]  /*3850*/  MUFU.RCP R11, R11 ;  /* 0x0000000b000b7308 */ /* 0x000ea20000001000 */
[----:B----4-:R-:W-:Y:S02]  /*3860*/  FMUL.FTZ R120, R75, R120 ;  /* 0x000000784b787220 */ /* 0x010fe40000410000 */
[----:B------:R-:W-:Y:S01]  /*3870*/  STG.E.U16 desc[UR10][R40.64+0x2], R25 ;  /* 0x0000021928007986 */ /* 0x000fe2000c10150a */
[----:B-1----:R-:W-:-:S03]  /*3880*/  IADD3 R44, P1, R79, UR6, RZ ;  /* 0x000000064f2c7c10 */ /* 0x002fc6000ff3e0ff */
[----:B------:R1:W-:Y:S01]  /*3890*/  STG.E.U16 desc[UR10][R40.64+0x4], R5 ;  /* 0x0000040528007986 */ /* 0x0003e2000c10150a */
[----:B------:R-:W3:Y:S01]  /*38a0*/  MUFU.RCP R19, R19 ;  /* 0x0000001300137308 */ /* 0x000ee20000001000 */
[----:B0-----:R-:W-:Y:S01]  /*38b0*/  FMUL.FTZ R7, R84, R7 ;  /* 0x0000000754077220 */ /* 0x001fe20000410000 */
[----:B------:R-:W-:Y:S01]  /*38c0*/  IADD3.X R45, R80, UR7, RZ, P1, !PT ;  /* 0x00000007502d7c10 */ /* 0x000fe20008ffe4ff */
[----:B------:R0:W-:Y:S01]  /*38d0*/  STG.E.U16 desc[UR10][R40.64+0x6], R13 ;  /* 0x0000060d28007986 */ /* 0x0001e2000c10150a */
[----:B------:R-:W-:Y:S02]  /*38e0*/  PRMT R21, R72, 0x7632, R21 ;  /* 0x0000763248157816 */ /* 0x000fe40000000015 */
[----:B------:R-:W-:Y:S01]  /*38f0*/  F2FP.F16.F32.PACK_AB R7, R7, R120 ;  /* 0x000000780707723e */ /* 0x000fe200000000ff */
[----:B------:R-:W-:Y:S01]  /*3900*/  STG.E.U16 desc[UR10][R42.64], R72 ;  /* 0x000000482a007986 */ /* 0x000fe2000c10150a */
[----:B------:R-:W4:Y:S01]  /*3910*/  MUFU.RCP R27, R27 ;  /* 0x0000001b001b7308 */ /* 0x000f220000001000 */
[----:B--2---:R-:W-:Y:S01]  /*3920*/  FMUL.FTZ R11, R86, R11 ;  /* 0x0000000b560b7220 */ /* 0x004fe20000410000 */
[----:B-1----:R-:W-:Y:S01]  /*3930*/  PRMT R5, R7, 0x7632, R5 ;  /* 0x0000763207057816 */ /* 0x002fe20000000005 */
[----:B------:R1:W-:Y:S03]  /*3940*/  STG.E.U16 desc[UR10][R42.64+0x4], R7 ;  /* 0x000004072a007986 */ /* 0x0003e6000c10150a */
[----:B------:R-:W-:-:S02]  /*3950*/  F2FP.F16.F32.PACK_AB R11, R88, R11 ;  /* 0x0000000b580b723e */ /* 0x000fc400000000ff */
[----:B------:R-:W2:Y:S01]  /*3960*/  MUFU.RCP R33, R33 ;  /* 0x0000002100217308 */ /* 0x000ea20000001000 */
[----:B---3--:R-:W-:Y:S01]  /*3970*/  FMUL.FTZ R19, R90, R19 ;  /* 0x000000135a137220 */ /* 0x008fe20000410000 */
[----:B0-----:R-:W-:Y:S01]  /*3980*/  IADD3 R40, P1, R81, UR6, RZ ;  /* 0x0000000651287c10 */ /* 0x001fe2000ff3e0ff */
[----:B------:R-:W-:Y:S01]  /*3990*/  STG.E.U16 desc[UR10][R42.64+0x2], R21 ;  /* 0x000002152a007986 */ /* 0x000fe2000c10150a */
[----:B------:R-:W-:Y:S02]  /*39a0*/  PRMT R9, R11, 0x7632, R9 ;  /* 0x000076320b097816 */ /* 0x000fe40000000009 */
[----:B------:R-:W-:Y:S01]  /*39b0*/  F2FP.F16.F32.PACK_AB R19, R92, R19 ;  /* 0x000000135c13723e */ /* 0x000fe200000000ff */
[----:B------:R0:W-:Y:S01]  /*39c0*/  STG.E.U16 desc[UR10][R42.64+0x6], R5 ;  /* 0x000006052a007986 */ /* 0x0001e2000c10150a */
[----:B------:R-:W3:Y:S01]  /*39d0*/  MUFU.RCP R53, R53 ;  /* 0x0000003500357308 */ /* 0x000ee20000001000 */
[----:B----4-:R-:W-:Y:S01]  /*39e0*/  FMUL.FTZ R27, R94, R27 ;  /* 0x0000001b5e1b7220 */ /* 0x010fe20000410000 */
[----:B-1----:R-:W-:Y:S01]  /*39f0*/  PRMT R7, R19, 0x7632, R7 ;  /* 0x0000763213077816 */ /* 0x002fe20000000007 */
[----:B------:R1:W-:Y:S01]  /*3a00*/  STG.E.U16 desc[UR10][R44.64+0x2], R9 ;  /* 0x000002092c007986 */ /* 0x0003e2000c10150a */
[----:B------:R-:W-:-:S02]  /*3a10*/  IADD3.X R41, R82, UR7, RZ, P1, !PT ;  /* 0x0000000752297c10 */ /* 0x000fc40008ffe4ff */
[----:B------:R-:W-:Y:S01]  /*3a20*/  F2FP.F16.F32.PACK_AB R27, R96, R27 ;  /* 0x0000001b601b723e */ /* 0x000fe200000000ff */
[----:B------:R4:W-:Y:S01]  /*3a30*/  STG.E.U16 desc[UR10][R44.64+0x6], R7 ;  /* 0x000006072c007986 */ /* 0x0009e2000c10150a */
[----:B------:R-:W4:Y:S01]  /*3a40*/  MUFU.RCP R15, R39 ;  /* 0x00000027000f7308 */ /* 0x000f220000001000 */
[----:B--2---:R-:W-:Y:S01]  /*3a50*/  FMUL.FTZ R33, R98, R33 ;  /* 0x0000002162217220 */ /* 0x004fe20000410000 */
[----:B------:R-:W-:Y:S01]  /*3a60*/  IADD3 R2, P1, R2, UR6, RZ ;  /* 0x0000000602027c10 */ /* 0x000fe2000ff3e0ff */
[----:B------:R2:W-:Y:S01]  /*3a70*/  STG.E.U16 desc[UR10][R44.64], R11 ;  /* 0x0000000b2c007986 */ /* 0x0005e2000c10150a */
[----:B0-----:R-:W-:Y:S02]  /*3a80*/  PRMT R5, R27, 0x7632, R5 ;  /* 0x000076321b057816 */ /* 0x001fe40000000005 */
[----:B------:R-:W-:Y:S01]  /*3a90*/  F2FP.F16.F32.PACK_AB R33, R100, R33 ;  /* 0x000000216421723e */ /* 0x000fe200000000ff */
[----:B------:R2:W-:Y:S01]  /*3aa0*/  STG.E.U16 desc[UR10][R44.64+0x4], R19 ;  /* 0x000004132c007986 */ /* 0x0005e2000c10150a */
[----:B------:R-:W-:Y:S01]  /*3ab0*/  IADD3.X R3, R0, UR7, RZ, P1, !PT ;  /* 0x0000000700037c10 */ /* 0x000fe20008ffe4ff */
[----:B---3--:R-:W-:Y:S01]  /*3ac0*/  FMUL.FTZ R50, R50, R53 ;  /* 0x0000003532327220 */ /* 0x008fe20000410000 */
[----:B-1----:R-:W-:Y:S01]  /*3ad0*/  PRMT R9, R33, 0x7632, R9 ;  /* 0x0000763221097816 */ /* 0x002fe20000000009 */
[----:B------:R2:W-:Y:S01]  /*3ae0*/  STG.E.U16 desc[UR10][R40.64], R27 ;  /* 0x0000001b28007986 */ /* 0x0005e2000c10150a */
[----:B------:R-:W-:-:S02]  /*3af0*/  PRMT R0, R52, 0x7632, R0 ;  /* 0x0000763234007816 */ /* 0x000fc40000000000 */
[----:B------:R-:W-:Y:S01]  /*3b00*/  IADD3 R37, P1, R37, 0x9, RZ ;  /* 0x0000000925257810 */ /* 0x000fe20007f3e0ff */
[----:B------:R2:W-:Y:S01]  /*3b10*/  STG.E.U16 desc[UR10][R40.64+0x2], R5 ;  /* 0x0000020528007986 */ /* 0x0005e2000c10150a */
[----:B----4-:R-:W-:Y:S02]  /*3b20*/  FMUL.FTZ R15, R56, R15 ;  /* 0x0000000f380f7220 */ /* 0x010fe40000410000 */
[----:B------:R-:W-:Y:S01]  /*3b30*/  IADD3.X R16, RZ, R16, RZ, P1, !PT ;  /* 0x00000010ff107210 */ /* 0x000fe20000ffe4ff */
[----:B------:R2:W-:Y:S01]  /*3b40*/  STG.E.U16 desc[UR10][R40.64+0x4], R33 ;  /* 0x0000042128007986 */ /* 0x0005e2000c10150a */
[----:B------:R-:W-:Y:S02]  /*3b50*/  ISETP.GE.U32.AND P1, PT, R37, R4, PT ;  /* 0x000000042500720c */ /* 0x000fe40003f26070 */
[----:B------:R-:W-:Y:S01]  /*3b60*/  F2FP.F16.F32.PACK_AB R50, R15, R50 ;  /* 0x000000320f32723e */ /* 0x000fe200000000ff */
[----:B------:R2:W-:Y:S01]  /*3b70*/  STG.E.U16 desc[UR10][R40.64+0x6], R9 ;  /* 0x0000060928007986 */ /* 0x0005e2000c10150a */
[----:B------:R-:W-:-:S02]  /*3b80*/  ISETP.GE.AND.EX P1, PT, R16, R6, PT, P1 ;  /* 0x000000061000720c */ /* 0x000fc40003f26310 */
[----:B------:R-:W-:Y:S01]  /*3b90*/  PRMT R7, R50, 0x7632, R7 ;  /* 0x0000763232077816 */ /* 0x000fe20000000007 */
[----:B------:R2:W-:Y:S04]  /*3ba0*/  STG.E.U16 desc[UR10][R2.64], R52 ;  /* 0x0000003402007986 */ /* 0x0005e8000c10150a */
[----:B------:R2:W-:Y:S04]  /*3bb0*/  STG.E.U16 desc[UR10][R2.64+0x2], R0 ;  /* 0x0000020002007986 */ /* 0x0005e8000c10150a */
[----:B------:R2:W-:Y:S04]  /*3bc0*/  STG.E.U16 desc[UR10][R2.64+0x4], R50 ;  /* 0x0000043202007986 */ /* 0x0005e8000c10150a */
[----:B------:R2:W-:Y:S01]  /*3bd0*/  STG.E.U16 desc[UR10][R2.64+0x6], R7 ;  /* 0x0000060702007986 */ /* 0x0005e2000c10150a */
[----:B------:R-:W-:Y:S05]  /*3be0*/  @!P1 BRA `(.L_x_3866) ;  /* 0xffffffc400e09947 */ /* 0x000fea000383ffff */
[----:B------:R-:W-:Y:S05]  /*3bf0*/  EXIT ;  /* 0x000000000000794d */ /* 0x000fea0003800000 */
.L_x_3867:
        /* <DEDUP_REMOVED lines=16> */
.L_x_3975:


//--------------------- .text._ZN13group_norm_v214gn_cuda_kernelI6__halfLi480ELi3ELi16ELi120ELi256ELb1ELi16ELi960ELi960ELi4ELb1ELi21ELb0ELb0ENS_16CompileConditionILi900EEEEEvPT_PKS4_S7_S7_flPfS8_Pj --------------------------
	.section	.text._ZN13group_norm_v214gn_cuda_kernelI6__halfLi480ELi3ELi16ELi120ELi256ELb1ELi16ELi960ELi960ELi4ELb1ELi21ELb0ELb0ENS_16CompileConditionILi900EEEEEvPT_PKS4_S7_S7_flPfS8_Pj,"ax",@progbits
	.align	128
        .global         _ZN13group_norm_v214gn_cuda_kernelI6__halfLi480ELi3ELi16ELi120ELi256ELb1ELi16ELi960ELi960ELi4ELb1ELi21ELb0ELb0ENS_16CompileConditionILi900EEEEEvPT_PKS4_S7_S7_flPfS8_Pj
        .type           _ZN13group_norm_v214gn_cuda_kernelI6__halfLi480ELi3ELi16ELi120ELi256ELb1ELi16ELi960ELi960ELi4ELb1ELi21ELb0ELb0ENS_16CompileConditionILi900EEEEEvPT_PKS4_S7_S7_flPfS8_Pj,@function
        .size           _ZN13group_norm_v214gn_cuda_kernelI6__halfLi480ELi3ELi16ELi120ELi256ELb1ELi16ELi960ELi960ELi4ELb1ELi21ELb0ELb0ENS_16CompileConditionILi900EEEEEvPT_PKS4_S7_S7_flPfS8_Pj,(.L_x_3976 - _ZN13group_norm_v214gn_cuda_kernelI6__halfLi480ELi3ELi16ELi120ELi256ELb1ELi16ELi960ELi960ELi4ELb1ELi21ELb0ELb0ENS_16CompileConditionILi900EEEEEvPT_PKS4_S7_S7_flPfS8_Pj)
        .other          _ZN13group_norm_v214gn_cuda_kernelI6__halfLi480ELi3ELi16ELi120ELi256ELb1ELi16ELi960ELi960ELi4ELb1ELi21ELb0ELb0ENS_16CompileConditionILi900EEEEEvPT_PKS4_S7_S7_flPfS8_Pj,@"STO_CUDA_ENTRY STV_DEFAULT"
_ZN13group_norm_v214gn_cuda_kernelI6__halfLi480ELi3ELi16ELi120ELi256ELb1ELi16ELi960ELi960ELi4ELb1ELi21ELb0ELb0ENS_16CompileConditionILi900EEEEEvPT_PKS4_S7_S7_flPfS8_Pj:
.text._ZN13group_norm_v214gn_cuda_kernelI6__halfLi480ELi3ELi16ELi120ELi256ELb1ELi16ELi960ELi960ELi4ELb1ELi21ELb0ELb0ENS_16CompileConditionILi900EEEEEvPT_PKS4_S7_S7_flPfS8_Pj:
        /* <DEDUP_REMOVED lines=24> */
.L_x_3876:
[----:B-1----:R-:W1:Y:S01]  /*0180*/  S2R R4, SR_TID.X ;  /* 0x0000000000047919 */ /* 0x002e620000002100 */
[----:B------:R-:W-:Y:S01]  /*0190*/  ULOP3.LUT UR16, UR9, 0x1, URZ, 0xc0, !UPT ;  /* 0x0000000109107892 */ /* 0x000fe2000f8ec03f */
[----:B------:R-:W2:Y:S01]  /*01a0*/  LDC.64 R16, c[0x0][0x220] ;  /* 0x00008800ff107b82 */ /* 0x000ea20000000a00 */
        /* <DEDUP_REMOVED lines=14> */
[----:B------:R-:W-:-:S03]  /*0290*/  IMAD R2, R0, 0x780, RZ ;  /* 0x0000078000027824 */ /* 0x000fc600078e02ff */
[--C-:B------:R-:W-:Y:S02]  /*02a0*/  SHF.R.S32.HI R19, RZ, 0x1f, R18.reuse ;  /* 0x0000001fff137819 */ /* 0x100fe40000011412 */
[----:B------:R-:W-:Y:S01]  /*02b0*/  IADD3 R5, R2, 0xf00, RZ ;  /* 0x00000f0002057810 */ /* 0x000fe20007ffe0ff */
[----:B------:R-:W-:-:S05]  /*02c0*/  IMAD.WIDE.U32 R6, R7, 0x78000, R18 ;  /* 0x0007800007067825 */ /* 0x000fca00078e0012 */
[----:B------:R-:W-:Y:S02]  /*02d0*/  IADD3 R0, R7, UR11, RZ ;  /* 0x0000000b07007c10 */ /* 0x000fe4000fffe0ff */
        /* <DEDUP_REMOVED lines=15> */
[----:B------:R0:W-:Y:S01]  /*03d0*/  STL [R1+0x30], R5 ;  /* 0x0000300501007387 */ /* 0x0001e20000100800 */
[----:B------:R-:W-:Y:S02]  /*03e0*/  IADD3 R9, R2, 0x2d00, RZ ;  /* 0x00002d0002097810 */ /* 0x000fe40007ffe0ff */
[----:B0-----:R-:W-:Y:S02]  /*03f0*/  LEA.HI.X R5, R3, UR13, R8, 0x1, P0 ;  /* 0x0000000d03057c11 */ /* 0x001fe400080f0c08 */
[----:B------:R-:W-:-:S04]  /*0400*/  IADD3 R3, P0, R9, R6, RZ ;  /* 0x0000000609037210 */ /* 0x000fc80007f1e0ff */
[----:B------:R-:W4:Y:S01]  /*0410*/  LDG.E.64.CONSTANT R4, desc[UR14][R4.64] ;  /* 0x0000000e04047981 */ /* 0x000f22000c1e9b00 */
        /* <DEDUP_REMOVED lines=23> */
[----:B------:R-:W4:Y:S01]  /*0590*/  LDG.E.64.CONSTANT R20, desc[UR14][R20.64] ;  /* 0x0000000e14147981 */ /* 0x000f22000c1e9b00 */
[----:B------:R-:W-:-:S04]  /*05a0*/  IADD3 R34, R2, 0x6900, RZ ;  /* 0x0000690002227810 */ /* 0x000fc80007ffe0ff */
[----:B------:R-:W-:-:S04]  /*05b0*/  IADD3 R6, P0, R34, R6, RZ ;  /* 0x0000000622067210 */ /* 0x000fc80007f1e0ff */
[----:B------:R-:W-:Y:S02]  /*05c0*/  IADD3.X R3, RZ, R0, RZ, P0, !PT ;  /* 0x00000000ff037210 */ /* 0x000fe400007fe4ff */
[----:B------:R-:W-:-:S04]  /*05d0*/  LEA R22, P0, R6, UR12, 0x1 ;  /* 0x0000000c06167c11 */ /* 0x000fc8000f8008ff */
[----:B------:R-:W-:Y:S02]  /*05e0*/  LEA.HI.X R23, R6, UR13, R3, 0x1, P0 ;  /* 0x0000000d06177c11 */ /* 0x000fe400080f0c03 */
[----:B------:R-:W0:Y:S01]  /*05f0*/  LDC.64 R6, c[0x0][0x228] ;  /* 0x00008a00ff067b82 */ /* 0x000e220000000a00 */
[C---:B--2---:R-:W-:Y:S01]  /*0600*/  IMAD.WIDE R16, R18.reuse, 0x2, R16 ;  /* 0x0000000212107825 */ /* 0x044fe200078e0210 */
[----:B------:R1:W-:Y:S04]  /*0610*/  STL [R1+0x8], R11 ;  /* 0x0000080b01007387 */ /* 0x0003e80000100800 */
[----:B------:R-:W2:Y:S04]  /*0620*/  LDG.E.64.CONSTANT R22, desc[UR14][R22.64] ;  /* 0x0000000e16167981 */ /* 0x000ea8000c1e9b00 */
[----:B------:R-:W5:Y:S01]  /*0630*/  LDG.E.64.CONSTANT R16, desc[UR14][R16.64] ;  /* 0x0000000e10107981 */ /* 0x000f62000c1e9b00 */
[----:B0-----:R-:W-:-:S06]  /*0640*/  IMAD.WIDE R18, R18, 0x2, R6 ;  /* 0x0000000212127825 */ /* 0x001fcc00078e0206 */
[----:B------:R-:W5:Y:S01]  /*0650*/  LDG.E.64.CONSTANT R18, desc[UR14][R18.64] ;  /* 0x0000000e12127981 */ /* 0x000f62000c1e9b00 */
[--C-:B---3--:R-:W-:Y:S02]  /*0660*/  HADD2.F32 R0, -RZ, R26.reuse.H0_H0 ;  /* 0x2000001aff007230 */ /* 0x108fe40000004100 */
[----:B------:R-:W-:-:S03]  /*0670*/  HADD2.F32 R26, -RZ, R26.H1_H1 ;  /* 0x3000001aff1a7230 */ /* 0x000fc60000004100 */
[----:B-1----:R-:W-:Y:S01]  /*0680*/  FFMA.FTZ R11, R0, R0, RZ ;  /* 0x00000000000b7223 */ /* 0x002fe200000100ff */
        /* <DEDUP_REMOVED lines=21> */
[--C-:B------:R-:W-:Y:S02]  /*07e0*/  HADD2.F32 R28, -RZ, R4.reuse.H0_H0 ;  /* 0x20000004ff1c7230 */ /* 0x100fe40000004100 */
        /* <DEDUP_REMOVED lines=33> */
[----:B------:R0:W-:Y:S02]  /*0a00*/  STL [R1], R29 ;  /* 0x0000001d01007387 */ /* 0x0001e40000100800 */
[----:B------:R-:W-:Y:S01]  /*0a10*/  FFMA.FTZ R25, R13, R13, R25 ;  /* 0x0000000d0d197223 */ /* 0x000fe20000010019 */
[----:B------:R-:W-:Y:S01]  /*0a20*/  FADD.FTZ R27, R27, R13 ;  /* 0x0000000d1b1b7221 */ /* 0x000fe20000010000 */
[----:B------:R1:W-:Y:S01]  /*0a30*/  STL [R1+0x4], R28 ;  /* 0x0000041c01007387 */ /* 0x0003e20000100800 */
[--C-:B0-----:R-:W-:Y:S02]  /*0a40*/  HADD2.F32 R29, -RZ, R14.reuse.H0_H0 ;  /* 0x2000000eff1d7230 */ /* 0x101fe40000004100 */
        /* <DEDUP_REMOVED lines=18> */
[----:B------:R-:W-:Y:S01]  /*0b70*/  STL [R1+0x54], R29 ;  /* 0x0000541d01007387 */ /* 0x000fe20000100800 */
[----:B------:R-:W-:Y:S01]  /*0b80*/  FFMA.FTZ R15, R25, R25, R15 ;  /* 0x00000019190f7223 */ /* 0x000fe2000001000f */
[----:B------:R-:W-:-:S02]  /*0b90*/  FADD.FTZ R14, R14, R25 ;  /* 0x000000190e0e7221 */ /* 0x000fc40000010000 */
[----:B------:R-:W-:Y:S01]  /*0ba0*/  STL [R1+0x58], R28 ;  /* 0x0000581c01007387 */ /* 0x000fe20000100800 */
[----:B------:R-:W-:Y:S01]  /*0bb0*/  FFMA.FTZ R15, R20, R20, R15 ;  /* 0x00000014140f7223 */ /* 0x000fe2000001000f */
[----:B------:R-:W-:Y:S02]  /*0bc0*/  FADD.FTZ R14, R14, R20 ;  /* 0x000000140e0e7221 */ /* 0x000fe40000010000 */
[----:B------:R-:W-:Y:S04]  /*0bd0*/  STL [R1+0x1c], R27 ;  /* 0x00001c1b01007387 */ /* 0x000fe80000100800 */
[----:B------:R-:W-:Y:S04]  /*0be0*/  STL [R1+0x34], R25 ;  /* 0x0000341901007387 */ /* 0x000fe80000100800 */
[----:B------:R0:W-:Y:S04]  /*0bf0*/  STL [R1+0x5c], R20 ;  /* 0x00005c1401007387 */ /* 0x0001e80000100800 */
[----:B0-----:R-:W3:Y:S01]  /*0c00*/  LDL R20, [R1+0x6c] ;  /* 0x00006c0001147983 */ /* 0x001ee20000100800 */
[----:B------:R-:W0:Y:S01]  /*0c10*/  S2R R33, SR_TID.X ;  /* 0x0000000000217919 */ /* 0x000e220000002100 */
[----:B------:R-:W-:-:S02]  /*0c20*/  HADD2.F32 R27, -RZ, R21.H1_H1 ;  /* 0x30000015ff1b7230 */ /* 0x000fc40000004100 */
[----:B--2---:R-:W-:-:S03]  /*0c30*/  HADD2.F32 R25, -RZ, R22.H0_H0 ;  /* 0x20000016ff197230 */ /* 0x004fc60000004100 */
[----:B------:R-:W-:Y:S01]  /*0c40*/  FFMA.FTZ R15, R27, R27, R15 ;  /* 0x0000001b1b0f7223 */ /* 0x000fe2000001000f */
[----:B------:R-:W-:Y:S01]  /*0c50*/  FADD.FTZ R14, R14, R27 ;  /* 0x0000001b0e0e7221 */ /* 0x000fe20000010000 */
[----:B------:R-:W-:Y:S02]  /*0c60*/  HADD2.F32 R21, -RZ, R22.H1_H1 ;  /* 0x30000016ff157230 */ /* 0x000fe40000004100 */
[----:B------:R-:W-:Y:S01]  /*0c70*/  FFMA.FTZ R15, R25, R25, R15 ;  /* 0x00000019190f7223 */ /* 0x000fe2000001000f */
[----:B------:R-:W-:Y:S01]  /*0c80*/  FADD.FTZ R14, R14, R25 ;  /* 0x000000190e0e7221 */ /* 0x000fe20000010000 */
[----:B------:R-:W-:Y:S01]  /*0c90*/  STL [R1+0x60], R27 ;  /* 0x0000601b01007387 */ /* 0x000fe20000100800 */
[--C-:B------:R-:W-:Y:S02]  /*0ca0*/  HADD2.F32 R22, -RZ, R23.reuse.H0_H0 ;  /* 0x20000017ff167230 */ /* 0x100fe40000004100 */
[----:B------:R-:W-:Y:S01]  /*0cb0*/  FFMA.FTZ R15, R21, R21, R15 ;  /* 0x00000015150f7223 */ /* 0x000fe2000001000f */
[----:B------:R-:W-:Y:S01]  /*0cc0*/  FADD.FTZ R14, R14, R21 ;  /* 0x000000150e0e7221 */ /* 0x000fe20000010000 */
[----:B------:R-:W-:Y:S04]  /*0cd0*/  STL [R1+0x10], R25 ;  /* 0x0000101901007387 */ /* 0x000fe80000100800 */
[----:B------:R1:W-:Y:S04]  /*0ce0*/  STL [R1+0x28], R21 ;  /* 0x0000281501007387 */ /* 0x0003e80000100800 */
[----:B------:R-:W-:Y:S01]  /*0cf0*/  STL [R1+0x68], R22 ;  /* 0x0000681601007387 */ /* 0x000fe20000100800 */
[----:B-1----:R-:W-:-:S05]  /*0d00*/  HADD2.F32 R21, -RZ, R23.H1_H1 ;  /* 0x30000017ff157230 */ /* 0x002fca0000004100 */
[----:B------:R-:W-:Y:S01]  /*0d10*/  STL [R1+0x64], R21 ;  /* 0x0000641501007387 */ /* 0x000fe20000100800 */
[----:B0-----:R-:W-:Y:S01]  /*0d20*/  ISETP.GT.U32.AND P0, PT, R33, 0xf, PT ;  /* 0x0000000f2100780c */ /* 0x001fe20003f04070 */
[----:B------:R-:W-:Y:S01]  /*0d30*/  FFMA.FTZ R15, R22, R22, R15 ;  /* 0x00000016160f7223 */ /* 0x000fe2000001000f */
[----:B------:R-:W-:-:S03]  /*0d40*/  FADD.FTZ R14, R14, R22 ;  /* 0x000000160e0e7221 */ /* 0x000fc60000010000 */
        /* <DEDUP_REMOVED lines=8> */
[----:B------:R-:W-:Y:S01]  /*0dd0*/  USHF.L.U32 UR6, UR9, 0x3, URZ ;  /* 0x0000000309067899 */ /* 0x000fe2000800063f */
[----:B------:R-:W-:Y:S01]  /*0de0*/  HFMA2.MMA R14, -RZ, RZ, 0, 7.152557373046875e-06 ;  /* 0x00000078ff0e7435 */ /* 0x000fe200000001ff */
[----:B------:R-:W-:Y:S02]  /*0df0*/  SHF.L.U32 R25, R33, 0x3, RZ ;  /* 0x0000000321197819 */ /* 0x000fe400000006ff */
[----:B------:R-:W-:Y:S02]  /*0e00*/  ULOP3.LUT UR6, UR6, 0x8, URZ, 0xc0, !UPT ;  /* 0x0000000806067892 */ /* 0x000fe4000f8ec03f */
[----:B------:R-:W-:-:S04]  /*0e10*/  LOP3.LUT R25, R25, 0x8, RZ, 0xc0, !PT ;  /* 0x0000000819197812 */ /* 0x000fc800078ec0ff */
[----:B------:R-:W-:-:S05]  /*0e20*/  LEA.HI R15, R33, UR6, RZ, 0x1f ;  /* 0x00000006210f7c11 */ /* 0x000fca000f8ff8ff */
[----:B------:R-:W-:Y:S01]  /*0e30*/  IMAD R15, R15, R14, -UR8 ;  /* 0x800000080f0f7e24 */ /* 0x000fe2000f8e020e */
[----:B------:R-:W-:-:S04]  /*0e40*/  MOV R14, 0x400 ;  /* 0x00000400000e7802 */ /* 0x000fc80000000f00 */
[C---:B------:R-:W-:Y:S02]  /*0e50*/  IADD3 R21, R15.reuse, 0x4, RZ ;  /* 0x000000040f157810 */ /* 0x040fe40007ffe0ff */
[C---:B------:R-:W-:Y:S02]  /*0e60*/  IADD3 R29, R15.reuse, 0x64, RZ ;  /* 0x000000640f1d7810 */ /* 0x040fe40007ffe0ff */
[----:B------:R-:W-:Y:S02]  /*0e70*/  SHF.R.S32.HI R22, RZ, 0x1f, R21 ;  /* 0x0000001fff167819 */ /* 0x000fe40000011415 */
[C---:B------:R-:W-:Y:S02]  /*0e80*/  IADD3 R28, R15.reuse, 0x68, RZ ;  /* 0x000000680f1c7810 */ /* 0x040fe40007ffe0ff */
[----:B------:R-:W-:Y:S02]  /*0e90*/  LEA.HI R22, R22, R21, RZ, 0x2 ;  /* 0x0000001516167211 */ /* 0x000fe400078f10ff */
[----:B------:R-:W-:-:S02]  /*0ea0*/  IADD3 R27, R15, 0x6c, RZ ;  /* 0x0000006c0f1b7810 */ /* 0x000fc40007ffe0ff */
[----:B0-----:R-:W-:Y:S02]  /*0eb0*/  LEA R14, R20, R14, 0x18 ;  /* 0x0000000e140e7211 */ /* 0x001fe400078ec0ff */
[----:B------:R-:W-:Y:S02]  /*0ec0*/  SHF.R.S32.HI R20, RZ, 0x1f, R15 ;  /* 0x0000001fff147819 */ /* 0x000fe4000001140f */
[----:B------:R-:W-:Y:S02]  /*0ed0*/  SHF.R.S32.HI R22, RZ, 0x2, R22 ;  /* 0x00000002ff167819 */ /* 0x000fe40000011416 */
[----:B------:R-:W-:-:S03]  /*0ee0*/  LEA.HI R20, R20, R15, RZ, 0x2 ;  /* 0x0000000f14147211 */ /* 0x000fc600078f10ff */
[----:B------:R-:W-:Y:S01]  /*0ef0*/  IMAD R22, R22, 0x18, R14 ;  /* 0x0000001816167824 */ /* 0x000fe200078e020e */
        /* <DEDUP_REMOVED lines=259> */
.L_x_3869:
[----:B------:R-:W-:Y:S05]  /*1f30*/  BSYNC B0 ;  /* 0x0000000000007941 */ /* 0x000fea0003800000 */
.L_x_3868:
        /* <DEDUP_REMOVED lines=19> */
.L_x_3871:
[----:B------:R-:W-:Y:S05]  /*2070*/  BSYNC B0 ;  /* 0x0000000000007941 */ /* 0x000fea0003800000 */
.L_x_3870:
        /* <DEDUP_REMOVED lines=14> */
.L_x_3873:
[----:B------:R-:W2:Y:S04]  /*2160*/  LD.E.STRONG.GPU R21, desc[UR14][R14.64] ;  /* 0x0000000e0e157980 */ /* 0x000ea8000c10f900 */
[----:B--2---:R-:W-:Y:S01]  /*2170*/  CCTL.IVALL ;  /* 0x00000000ff00798f */ /* 0x004fe20002000000 */
[----:B------:R-:W-:Y:S05]  /*2180*/  YIELD ;  /* 0x0000000000007946 */ /* 0x000fea0003800000 */
[----:B-----5:R-:W-:-:S04]  /*2190*/  LOP3.LUT R21, R21, R20, RZ, 0x3c, !PT ;  /* 0x0000001415157212 */ /* 0x020fc800078e3cff */
[----:B------:R-:W-:-:S13]  /*21a0*/  ISETP.GT.AND P0, PT, R21, -0x1, PT ;  /* 0xffffffff1500780c */ /* 0x000fda0003f04270 */
[----:B------:R-:W-:Y:S05]  /*21b0*/  @P0 BRA `(.L_x_3873) ;  /* 0xfffffffc00e80947 */ /* 0x000fea000383ffff */
.L_x_3872:
        /* <DEDUP_REMOVED lines=73> */
.L_x_3875:
[----:B------:R-:W-:Y:S05]  /*2650*/  BSYNC B0 ;  /* 0x0000000000007941 */ /* 0x000fea0003800000 */
.L_x_3874:
[----:B------:R-:W1:Y:S01]  /*2660*/  S2UR UR12, SR_CgaCtaId ;  /* 0x00000000000c79c3 */ /* 0x000e620000008800 */
[----:B0-----:R-:W-:Y:S01]  /*2670*/  MOV R14, UR16 ;  /* 0x00000010000e7c02 */ /* 0x001fe20008000f00 */
[----:B------:R-:W-:Y:S01]  /*2680*/  USHF.L.U32 UR6, UR9, 0x3, URZ ;  /* 0x0000000309067899 */ /* 0x000fe2000800063f */
[----:B------:R-:W3:Y:S03]  /*2690*/  LDL.LU R27, [R1+0x14] ;  /* 0x00001400011b7983 */ /* 0x000ee60000300800 */
[----:B------:R-:W-:Y:S01]  /*26a0*/  IMAD R14, R14, 0xf0, R31 ;  /* 0x000000f00e0e7824 */ /* 0x000fe200078e021f */
[----:B------:R-:W-:Y:S01]  /*26b0*/  ULOP3.LUT UR6, UR6, 0x8, URZ, 0xc0, !UPT ;  /* 0x0000000806067892 */ /* 0x000fe2000f8ec03f */
[----:B------:R-:W-:Y:S01]  /*26c0*/  UMOV UR8, 0x400 ;  /* 0x0000040000087882 */ /* 0x000fe20000000000 */
[----:B------:R-:W-:Y:S01]  /*26d0*/  MOV R22, UR17 ;  /* 0x0000001100167c02 */ /* 0x000fe20008000f00 */
[----:B------:R-:W4:Y:S01]  /*26e0*/  LDL.LU R28, [R1+0x2c] ;  /* 0x00002c00011c7983 */ /* 0x000f220000300800 */
[----:B------:R-:W-:Y:S01]  /*26f0*/  SHF.L.U32 R14, R14, 0x2, RZ ;  /* 0x000000020e0e7819 */ /* 0x000fe200000006ff */
[----:B------:R-:W-:Y:S01]  /*2700*/  UIADD3 UR8, UR8, 0x1680, URZ ;  /* 0x0000168008087890 */ /* 0x000fe2000fffe03f */
[----:B------:R-:W-:Y:S01]  /*2710*/  IADD3 R15, RZ, -UR6, RZ ;  /* 0x80000006ff0f7c10 */ /* 0x000fe2000fffe0ff */
[----:B------:R-:W4:Y:S01]  /*2720*/  LDL.LU R29, [R1+0x30] ;  /* 0x00003000011d7983 */ /* 0x000f220000300800 */
[----:B------:R-:W-:Y:S01]  /*2730*/  ULDC UR6, c[0x0][0x230] ;  /* 0x00008c0000067ab9 */ /* 0x000fe20000000800 */
[----:B------:R-:W-:-:S02]  /*2740*/  IMAD.WIDE.U32 R20, R14, -0x77777777, RZ ;  /* 0x888888890e147825 */ /* 0x000fc400078e00ff */
[----:B------:R0:W-:Y:S03]  /*2750*/  STL [R1+0x9c], R13 ;  /* 0x00009c0d01007387 */ /* 0x0001e60000100800 */
[----:B------:R-:W-:Y:S01]  /*2760*/  LEA.HI R15, R21, R15, RZ, 0x1a ;  /* 0x0000000f150f7211 */ /* 0x000fe200078fd0ff */
[----:B-1----:R-:W-:Y:S01]  /*2770*/  ULEA UR8, UR12, UR8, 0x18 ;  /* 0x000000080c087291 */ /* 0x002fe2000f8ec03f */
[----:B--2--5:R-:W-:Y:S02]  /*2780*/  HADD2.F32 R25, -RZ, R16.H0_H0 ;  /* 0x20000010ff197230 */ /* 0x024fe40000004100 */
[----:B------:R-:W-:Y:S01]  /*2790*/  ULDC.64 UR12, c[0x0][0x210] ;  /* 0x00008400000c7ab9 */ /* 0x000fe20000000a00 */
[----:B0-----:R-:W2:Y:S02]  /*27a0*/  LDL.LU R13, [R1+0x38] ;  /* 0x00003800010d7983 */ /* 0x001ea40000300800 */
[----:B------:R-:W-:-:S05]  /*27b0*/  LEA R15, R15, UR8, 0x3 ;  /* 0x000000080f0f7c11 */ /* 0x000fca000f8e18ff */
[----:B------:R0:W1:Y:S02]  /*27c0*/  LDS.64 R20, [R15] ;  /* 0x000000000f147984 */ /* 0x0000640000000a00 */
[----:B0-----:R-:W-:-:S03]  /*27d0*/  SHF.R.S32.HI R15, RZ, 0x1f, R14 ;  /* 0x0000001fff0f7819 */ /* 0x001fc6000001140e */
[----:B------:R-:W-:-:S03]  /*27e0*/  IMAD.WIDE.U32 R14, R22, 0x78000, R14 ;  /* 0x00078000160e7825 */ /* 0x000fc600078e000e */
[-C--:B------:R-:W-:Y:S02]  /*27f0*/  IADD3 R34, P1, R34, R14.reuse, RZ ;  /* 0x0000000e22227210 */ /* 0x080fe40007f3e0ff */
[----:B------:R-:W-:Y:S02]  /*2800*/  IADD3 R23, P0, R2, R14, RZ ;  /* 0x0000000e02177210 */ /* 0x000fe40007f1e0ff */
[----:B------:R-:W-:Y:S01]  /*2810*/  IADD3 R2, R15, UR11, RZ ;  /* 0x0000000b0f027c10 */ /* 0x000fe2000fffe0ff */
[----:B------:R0:W-:Y:S03]  /*2820*/  STL [R1+0x20], R34 ;  /* 0x0000202201007387 */ /* 0x0001e60000100800 */
[----:B------:R-:W-:Y:S02]  /*2830*/  IADD3.X R15, RZ, R2, RZ, P0, !PT ;  /* 0x00000002ff0f7210 */ /* 0x000fe400007fe4ff */
[----:B------:R-:W-:-:S04]  /*2840*/  LEA R22, P0, R23, UR12, 0x1 ;  /* 0x0000000c17167c11 */ /* 0x000fc8000f8008ff */
[----:B------:R-:W-:Y:S01]  /*2850*/  LEA.HI.X R23, R23, UR13, R15, 0x1, P0 ;  /* 0x0000000d17177c11 */ /* 0x000fe200080f0c0f */
[----:B0-----:R-:W2:Y:S01]  /*2860*/  LDL.LU R34, [R1+0x8] ;  /* 0x0000080001227983 */ /* 0x001ea20000300800 */
[----:B-1----:R-:W-:Y:S01]  /*2870*/  FADD.FTZ R21, R21, UR6 ;  /* 0x0000000615157e21 */ /* 0x002fe20008010000 */
[----:B------:R-:W-:Y:S01]  /*2880*/  FADD.FTZ R31, R0, -R20 ;  /* 0x80000014001f7221 */ /* 0x000fe20000010000 */
[----:B------:R-:W-:-:S04]  /*2890*/  HADD2.F32 R0, -RZ, R18.H0_H0 ;  /* 0x20000012ff007230 */ /* 0x000fc80000004100 */
[----:B------:R-:W0:Y:S02]  /*28a0*/  MUFU.RSQ R21, R21 ;  /* 0x0000001500157308 */ /* 0x000e240000001400 */
[----:B0-----:R-:W-:-:S04]  /*28b0*/  FMUL.FTZ R31, R31, R21 ;  /* 0x000000151f1f7220 */ /* 0x001fc80000410000 */
[----:B------:R-:W-:-:S04]  /*28c0*/  FFMA.FTZ R31, R31, R25, R0 ;  /* 0x000000191f1f7223 */ /* 0x000fc80000010000 */
[----:B------:R-:W-:-:S06]  /*28d0*/  FMUL.FTZ R33, R31, -1.4426950216293334961 ;  /* 0xbfb8aa3b1f217820 */ /* 0x000fcc0000410000 */
[----:B------:R-:W0:Y:S01]  /*28e0*/  MUFU.EX2 R33, R33 ;  /* 0x0000002100217308 */ /* 0x000e220000000800 */
[----:B------:R-:W-:Y:S01]  /*28f0*/  IADD3 R35, P0, R35, R14, RZ ;  /* 0x0000000e23237210 */ /* 0x000fe20007f1e0ff */
[----:B0-----:R-:W-:Y:S01]  /*2900*/  FADD.FTZ R33, R33, 1 ;  /* 0x3f80000021217421 */ /* 0x001fe20000010000 */
[----:B------:R-:W-:-:S04]  /*2910*/  FADD.FTZ R36, R36, -R20 ;  /* 0x8000001424247221 */ /* 0x000fc80000010000 */
[----:B------:R-:W-:-:S04]  /*2920*/  FMUL.FTZ R36, R21, R36 ;  /* 0x0000002415247220 */ /* 0x000fc80000410000 */
[----:B------:R-:W-:Y:S01]  /*2930*/  FFMA.FTZ R36, R25, R36, R0 ;  /* 0x0000002419247223 */ /* 0x000fe20000010000 */
[----:B------:R-:W-:Y:S01]  /*2940*/  FADD.FTZ R37, R37, -R20 ;  /* 0x8000001425257221 */ /* 0x000fe20000010000 */
[----:B------:R-:W-:Y:S03]  /*2950*/  STL [R1+0x24], R35 ;  /* 0x0000242301007387 */ /* 0x000fe60000100800 */
[----:B------:R-:W-:Y:S01]  /*2960*/  FMUL.FTZ R37, R21, R37 ;  /* 0x0000002515257220 */ /* 0x000fe20000410000 */
[-C--:B---3--:R-:W-:Y:S02]  /*2970*/  IADD3 R27, P3, R27, R14.reuse, RZ ;  /* 0x0000000e1b1b7210 */ /* 0x088fe40007f7e0ff */
[-C--:B----4-:R-:W-:Y:S02]  /*2980*/  IADD3 R28, P4, R28, R14.reuse, RZ ;  /* 0x0000000e1c1c7210 */ /* 0x090fe40007f9e0ff */
[----:B------:R-:W-:-:S02]  /*2990*/  IADD3 R29, P5, R29, R14, RZ ;  /* 0x0000000e1d1d7210 */ /* 0x000fc40007fbe0ff */
[-C--:B--2---:R-:W-:Y:S02]  /*29a0*/  IADD3 R15, P2, R34, R14.reuse, RZ ;  /* 0x0000000e220f7210 */ /* 0x084fe40007f5e0ff */
[----:B------:R0:W1:Y:S01]  /*29b0*/  MUFU.RCP R34, R33 ;  /* 0x0000002100227308 */ /* 0x0000620000001000 */
[----:B------:R-:W-:Y:S01]  /*29c0*/  IADD3 R14, P6, R13, R14, RZ ;  /* 0x0000000e0d0e7210 */ /* 0x000fe20007fde0ff */
[----:B------:R-:W-:Y:S02]  /*29d0*/  HADD2.F32 R13, -RZ, R17.H0_H0 ;  /* 0x20000011ff0d7230 */ /* 0x000fe40000004100 */
[----:B0-----:R-:W-:Y:S01]  /*29e0*/  FADD.FTZ R33, R24, -R20 ;  /* 0x8000001418217221 */ /* 0x001fe20000010000 */
[----:B------:R-:W-:-:S03]  /*29f0*/  HADD2.F32 R24, -RZ, R19.H0_H0 ;  /* 0x20000013ff187230 */ /* 0x000fc60000004100 */
[----:B------:R-:W-:-:S04]  /*2a00*/  FMUL.FTZ R33, R21, R33 ;  /* 0x0000002115217220 */ /* 0x000fc80000410000 */
[----:B------:R-:W-:Y:S01]  /*2a10*/  FFMA.FTZ R33, R33, R13, R24 ;  /* 0x0000000d21217223 */ /* 0x000fe20000010018 */
[----:B-1----:R-:W-:-:S03]  /*2a20*/  FMUL.FTZ R31, R31, R34 ;  /* 0x000000221f1f7220 */ /* 0x002fc60000410000 */
        /* <DEDUP_REMOVED lines=9> */
[----:B------:R1:W-:Y:S01]  /*2ac0*/  STL [R1+0x14], R13 ;  /* 0x0000140d01007387 */ /* 0x0003e20000100800 */
[----:B------:R-:W-:-:S03]  /*2ad0*/  FFMA.FTZ R37, R13, R37, R24 ;  /* 0x000000250d257223 */ /* 0x000fc60000010018 */
[----:B-1----:R-:W2:Y:S01]  /*2ae0*/  LDL.LU R13, [R1+0x9c] ;  /* 0x00009c00010d7983 */ /* 0x002ea20000300800 */
[----:B0-----:R-:W-:-:S03]  /*2af0*/  FMUL.FTZ R34, R36, R34 ;  /* 0x0000002224227220 */ /* 0x001fc60000410000 */
[----:B------:R-:W3:Y:S01]  /*2b00*/  LDL.LU R36, [R1] ;  /* 0x0000000001247983 */ /* 0x000ee20000300800 */
[----:B------:R-:W-:Y:S01]  /*2b10*/  FADD.FTZ R26, R26, -R20 ;  /* 0x800000141a1a7221 */ /* 0x000fe20000010000 */
[----:B------:R-:W-:Y:S02]  /*2b20*/  HADD2.F32 R16, -RZ, R16.H1_H1 ;  /* 0x30000010ff107230 */ /* 0x000fe40000004100 */
[----:B------:R-:W-:Y:S02]  /*2b30*/  HADD2.F32 R18, -RZ, R18.H1_H1 ;  /* 0x30000012ff127230 */ /* 0x000fe40000004100 */
[----:B------:R-:W-:-:S04]  /*2b40*/  FMUL.FTZ R26, R21, R26 ;  /* 0x0000001a151a7220 */ /* 0x000fc80000410000 */
[----:B------:R-:W-:-:S04]  /*2b50*/  FFMA.FTZ R26, R26, R16, R18 ;  /* 0x000000101a1a7223 */ /* 0x000fc80000010012 */
[----:B------:R-:W-:-:S06]  /*2b60*/  FMUL.FTZ R35, R26, -1.4426950216293334961 ;  /* 0xbfb8aa3b1a237820 */ /* 0x000fcc0000410000 */
[----:B------:R-:W0:Y:S01]  /*2b70*/  MUFU.EX2 R35, R35 ;  /* 0x0000002300237308 */ /* 0x000e220000000800 */
[----:B------:R-:W-:Y:S01]  /*2b80*/  FADD.FTZ R3, R3, -R20 ;  /* 0x8000001403037221 */ /* 0x000fe20000010000 */
[----:B------:R-:W-:Y:S02]  /*2b90*/  HADD2.F32 R17, -RZ, R17.H1_H1 ;  /* 0x30000011ff117230 */ /* 0x000fe40000004100 */
[----:B0-----:R-:W-:-:S06]  /*2ba0*/  FADD.FTZ R35, R35, 1 ;  /* 0x3f80000023237421 */ /* 0x001fcc0000010000 */
[----:B------:R-:W0:Y:S01]  /*2bb0*/  MUFU.RCP R35, R35 ;  /* 0x0000002300237308 */ /* 0x000e220000001000 */
[----:B------:R-:W-:Y:S02]  /*2bc0*/  HADD2.F32 R19, -RZ, R19.H1_H1 ;  /* 0x30000013ff137230 */ /* 0x000fe40000004100 */
[----:B------:R-:W-:-:S04]  /*2bd0*/  FMUL.FTZ R3, R21, R3 ;  /* 0x0000000315037220 */ /* 0x000fc80000410000 */
[----:B------:R-:W-:Y:S01]  /*2be0*/  FFMA.FTZ R3, R3, R17, R19 ;  /* 0x0000001103037223 */ /* 0x000fe20000010013 */
[----:B0-----:R-:W-:-:S03]  /*2bf0*/  FMUL.FTZ R35, R26, R35 ;  /* 0x000000231a237220 */ /* 0x001fc60000410000 */
[----:B------:R-:W-:-:S06]  /*2c00*/  FMUL.FTZ R26, R3, -1.4426950216293334961 ;  /* 0xbfb8aa3b031a7820 */ /* 0x000fcc0000410000 */
[----:B------:R-:W0:Y:S01]  /*2c10*/  MUFU.EX2 R26, R26 ;  /* 0x0000001a001a7308 */ /* 0x000e220000000800 */
[----:B------:R-:W-:Y:S01]  /*2c20*/  FADD.FTZ R32, R32, -R20 ;  /* 0x8000001420207221 */ /* 0x000fe20000010000 */
[----:B0-----:R-:W-:-:S06]  /*2c30*/  FADD.FTZ R26, R26, 1 ;  /* 0x3f8000001a1a7421 */ /* 0x001fcc0000010000 */
[----:B------:R-:W0:Y:S01]  /*2c40*/  MUFU.RCP R26, R26 ;  /* 0x0000001a001a7308 */ /* 0x000e220000001000 */
[----:B------:R-:W-:-:S04]  /*2c50*/  FMUL.FTZ R32, R21, R32 ;  /* 0x0000002015207220 */ /* 0x000fc80000410000 */
[----:B------:R-:W-:Y:S01]  /*2c60*/  FFMA.FTZ R32, R16, R32, R18 ;  /* 0x0000002010207223 */ /* 0x000fe20000010012 */
[----:B0-----:R-:W-:-:S03]  /*2c70*/  FMUL.FTZ R26, R3, R26 ;  /* 0x0000001a031a7220 */ /* 0x001fc60000410000 */
[----:B------:R-:W-:-:S06]  /*2c80*/  FMUL.FTZ R3, R32, -1.4426950216293334961 ;  /* 0xbfb8aa3b20037820 */ /* 0x000fcc0000410000 */
[----:B------:R-:W0:Y:S02]  /*2c90*/  MUFU.EX2 R3, R3 ;  /* 0x0000000300037308 */ /* 0x000e240000000800 */
[----:B0-----:R-:W-:-:S06]  /*2ca0*/  FADD.FTZ R3, R3, 1 ;  /* 0x3f80000003037421 */ /* 0x001fcc0000010000 */
[----:B------:R-:W0:Y:S01]  /*2cb0*/  MUFU.RCP R3, R3 ;  /* 0x0000000300037308 */ /* 0x000e220000001000 */
[----:B------:R1:W-:Y:S02]  /*2cc0*/  STL [R1+0x50], R34 ;  /* 0x0000502201007387 */ /* 0x0003e40000100800 */
[----:B-1----:R-:W-:Y:S01]  /*2cd0*/  FMUL.FTZ R34, R37, -1.4426950216293334961 ;  /* 0xbfb8aa3b25227820 */ /* 0x002fe20000410000 */
[----:B0-----:R-:W-:Y:S02]  /*2ce0*/  FMUL.FTZ R3, R32, R3 ;  /* 0x0000000320037220 */ /* 0x001fe40000410000 */
[----:B------:R-:W4:Y:S03]  /*2cf0*/  LDL.LU R32, [R1+0x4] ;  /* 0x0000040001207983 */ /* 0x000f260000300800 */
[----:B------:R-:W0:Y:S01]  /*2d00*/  MUFU.EX2 R34, R34 ;  /* 0x0000002200227308 */ /* 0x000e220000000800 */
[----:B------:R1:W-:Y:S01]  /*2d10*/  STL [R1+0x4c], R3 ;  /* 0x00004c0301007387 */ /* 0x0003e20000100800 */
[----:B0-----:R-:W-:-:S06]  /*2d20*/  FADD.FTZ R34, R34, 1 ;  /* 0x3f80000022227421 */ /* 0x001fcc0000010000 */
[----:B------:R-:W0:Y:S02]  /*2d30*/  MUFU.RCP R34, R34 ;  /* 0x0000002200227308 */ /* 0x000e240000001000 */
[----:B0-----:R-:W-:-:S05]  /*2d40*/  FMUL.FTZ R37, R37, R34 ;  /* 0x0000002225257220 */ /* 0x001fca0000410000 */
[----:B------:R0:W-:Y:S01]  /*2d50*/  STL [R1+0x48], R37 ;  /* 0x0000482501007387 */ /* 0x0001e20000100800 */
[----:B---3--:R-:W-:-:S04]  /*2d60*/  FADD.FTZ R36, R36, -R20 ;  /* 0x8000001424247221 */ /* 0x008fc80000010000 */
[----:B------:R-:W-:-:S04]  /*2d70*/  FMUL.FTZ R36, R21, R36 ;  /* 0x0000002415247220 */ /* 0x000fc80000410000 */
[----:B------:R-:W-:-:S04]  /*2d80*/  FFMA.FTZ R36, R17, R36, R19 ;  /* 0x0000002411247223 */ /* 0x000fc80000010013 */
[----:B-1----:R-:W-:-:S06]  /*2d90*/  FMUL.FTZ R3, R36, -1.4426950216293334961 ;  /* 0xbfb8aa3b24037820 */ /* 0x002fcc0000410000 */
[----:B------:R-:W1:Y:S02]  /*2da0*/  MUFU.EX2 R3, R3 ;  /* 0x0000000300037308 */ /* 0x000e640000000800 */
[----:B-1----:R-:W-:-:S06]  /*2db0*/  FADD.FTZ R3, R3, 1 ;  /* 0x3f80000003037421 */ /* 0x002fcc0000010000 */
[----:B------:R-:W0:Y:S02]  /*2dc0*/  MUFU.RCP R3, R3 ;  /* 0x0000000300037308 */ /* 0x000e240000001000 */
[----:B0-----:R-:W-:Y:S02]  /*2dd0*/  FMUL.FTZ R37, R36, R3 ;  /* 0x0000000324257220 */ /* 0x001fe40000410000 */
[----:B------:R-:W3:Y:S01]  /*2de0*/  LDL.LU R36, [R1+0x14] ;  /* 0x0000140001247983 */ /* 0x000ee20000300800 */
[----:B------:R-:W-:-:S04]  /*2df0*/  FADD.FTZ R30, R30, -R20 ;  /* 0x800000141e1e7221 */ /* 0x000fc80000010000 */
[----:B------:R-:W-:-:S04]  /*2e00*/  FMUL.FTZ R30, R21, R30 ;  /* 0x0000001e151e7220 */ /* 0x000fc80000410000 */
[----:B------:R-:W-:Y:S01]  /*2e10*/  FFMA.FTZ R30, R16, R30, R18 ;  /* 0x0000001e101e7223 */ /* 0x000fe20000010012 */
[----:B------:R-:W-:-:S03]  /*2e20*/  FADD.FTZ R4, R4, -R20 ;  /* 0x8000001404047221 */ /* 0x000fc60000010000 */
[----:B------:R-:W-:Y:S01]  /*2e30*/  FMUL.FTZ R3, R30, -1.4426950216293334961 ;  /* 0xbfb8aa3b1e037820 */ /* 0x000fe20000410000 */
[----:B------:R-:W-:-:S05]  /*2e40*/  FMUL.FTZ R4, R21, R4 ;  /* 0x0000000415047220 */ /* 0x000fca0000410000 */
[----:B------:R-:W-:Y:S01]  /*2e50*/  MUFU.EX2 R3, R3 ;  /* 0x0000000300037308 */ /* 0x000fe20000000800 */
[----:B----4-:R-:W-:-:S04]  /*2e60*/  FADD.FTZ R32, R32, -R20 ;  /* 0x8000001420207221 */ /* 0x010fc80000010000 */
[----:B------:R-:W-:-:S04]  /*2e70*/  FMUL.FTZ R32, R21, R32 ;  /* 0x0000002015207220 */ /* 0x000fc80000410000 */
[----:B------:R-:W-:-:S04]  /*2e80*/  FFMA.FTZ R32, R25, R32, R0 ;  /* 0x0000002019207223 */ /* 0x000fc80000010000 */
[----:B------:R-:W-:-:S06]  /*2e90*/  FMUL.FTZ R34, R32, -1.4426950216293334961 ;  /* 0xbfb8aa3b20227820 */ /* 0x000fcc0000410000 */
[----:B------:R-:W0:Y:S02]  /*2ea0*/  MUFU.EX2 R34, R34 ;  /* 0x0000002200227308 */ /* 0x000e240000000800 */
[----:B0-----:R-:W-:-:S06]  /*2eb0*/  FADD.FTZ R34, R34, 1 ;  /* 0x3f80000022227421 */ /* 0x001fcc0000010000 */
[----:B------:R-:W0:Y:S01]  /*2ec0*/  MUFU.RCP R34, R34 ;  /* 0x0000002200227308 */ /* 0x000e220000001000 */
[----:B------:R-:W-:Y:S01]  /*2ed0*/  FADD.FTZ R3, R3, 1 ;  /* 0x3f80000003037421 */ /* 0x000fe20000010000 */
[----:B0-----:R-:W-:-:S06]  /*2ee0*/  FMUL.FTZ R34, R32, R34 ;  /* 0x0000002220227220 */ /* 0x001fcc0000410000 */
[----:B------:R-:W0:Y:S01]  /*2ef0*/  MUFU.RCP R3, R3 ;  /* 0x0000000300037308 */ /* 0x000e220000001000 */
[----:B------:R-:W-:-:S04]  /*2f00*/  FADD.FTZ R5, R5, -R20 ;  /* 0x8000001405057221 */ /* 0x000fc80000010000 */
[----:B------:R-:W-:-:S04]  /*2f10*/  FMUL.FTZ R5, R21, R5 ;  /* 0x0000000515057220 */ /* 0x000fc80000410000 */
[----:B------:R-:W-:Y:S01]  /*2f20*/  FFMA.FTZ R5, R17, R5, R19 ;  /* 0x0000000511057223 */ /* 0x000fe20000010013 */
[----:B------:R-:W-:Y:S01]  /*2f30*/  FADD.FTZ R6, R6, -R20 ;  /* 0x8000001406067221 */ /* 0x000fe20000010000 */
[----:B0-----:R-:W-:Y:S02]  /*2f40*/  FMUL.FTZ R30, R30, R3 ;  /* 0x000000031e1e7220 */ /* 0x001fe40000410000 */
[----:B------:R-:W-:Y:S01]  /*2f50*/  FMUL.FTZ R3, R5, -1.4426950216293334961 ;  /* 0xbfb8aa3b05037820 */ /* 0x000fe20000410000 */
[----:B------:R-:W-:Y:S01]  /*2f60*/  FMUL.FTZ R6, R21, R6 ;  /* 0x0000000615067220 */ /* 0x000fe20000410000 */
[----:B------:R-:W-:Y:S04]  /*2f70*/  STL [R1+0x44], R37 ;  /* 0x0000442501007387 */ /* 0x000fe80000100800 */
[----:B------:R-:W0:Y:S01]  /*2f80*/  MUFU.EX2 R3, R3 ;  /* 0x0000000300037308 */ /* 0x000e220000000800 */
[----:B------:R-:W-:Y:S01]  /*2f90*/  FFMA.FTZ R6, R25, R6, R0 ;  /* 0x0000000619067223 */ /* 0x000fe20000010000 */
[----:B------:R-:W-:Y:S04]  /*2fa0*/  STL [R1+0x40], R34 ;  /* 0x0000402201007387 */ /* 0x000fe80000100800 */
[----:B------:R1:W-:Y:S01]  /*2fb0*/  STL [R1+0x3c], R30 ;  /* 0x00003c1e01007387 */ /* 0x0003e20000100800 */
[----:B0-----:R-:W-:-:S06]  /*2fc0*/  FADD.FTZ R3, R3, 1 ;  /* 0x3f80000003037421 */ /* 0x001fcc0000010000 */
[----:B------:R-:W-:Y:S01]  /*2fd0*/  MUFU.RCP R3, R3 ;  /* 0x0000000300037308 */ /* 0x000fe20000001000 */
[----:B------:R-:W-:-:S04]  /*2fe0*/  FADD.FTZ R7, R7, -R20 ;  /* 0x8000001407077221 */ /* 0x000fc80000010000 */
[----:B------:R-:W-:Y:S01]  /*2ff0*/  FMUL.FTZ R7, R21, R7 ;  /* 0x0000000715077220 */ /* 0x000fe20000410000 */
[----:B------:R-:W-:-:S03]  /*3000*/  FADD.FTZ R8, R8, -R20 ;  /* 0x8000001408087221 */ /* 0x000fc60000010000 */
[----:B------:R-:W-:Y:S01]  /*3010*/  FFMA.FTZ R7, R16, R7, R18 ;  /* 0x0000000710077223 */ /* 0x000fe20000010012 */
[----:B---3--:R-:W-:-:S04]  /*3020*/  FFMA.FTZ R4, R36, R4, R24 ;  /* 0x0000000424047223 */ /* 0x008fc80000010018 */
[----:B------:R-:W-:-:S06]  /*3030*/  FMUL.FTZ R32, R4, -1.4426950216293334961 ;  /* 0xbfb8aa3b04207820 */ /* 0x000fcc0000410000 */
[----:B------:R-:W0:Y:S02]  /*3040*/  MUFU.EX2 R32, R32 ;  /* 0x0000002000207308 */ /* 0x000e240000000800 */
[----:B0-----:R-:W-:-:S06]  /*3050*/  FADD.FTZ R32, R32, 1 ;  /* 0x3f80000020207421 */ /* 0x001fcc0000010000 */
[----:B------:R-:W1:Y:S02]  /*3060*/  MUFU.RCP R32, R32 ;  /* 0x0000002000207308 */ /* 0x000e640000001000 */
[----:B-1----:R-:W-:Y:S01]  /*3070*/  FMUL.FTZ R30, R4, R32 ;  /* 0x00000020041e7220 */ /* 0x002fe20000410000 */
[----:B------:R-:W-:-:S06]  /*3080*/  FMUL.FTZ R4, R6, -1.4426950216293334961 ;  /* 0xbfb8aa3b06047820 */ /* 0x000fcc0000410000 */
[----:B------:R-:W0:Y:S01]  /*3090*/  MUFU.EX2 R4, R4 ;  /* 0x0000000400047308 */ /* 0x000e220000000800 */
[----:B------:R-:W-:Y:S01]  /*30a0*/  FMUL.FTZ R5, R5, R3 ;  /* 0x0000000305057220 */ /* 0x000fe20000410000 */
[----:B------:R-:W-:Y:S01]  /*30b0*/  STL [R1+0x38], R30 ;  /* 0x0000381e01007387 */ /* 0x000fe20000100800 */
[----:B------:R-:W-:Y:S01]  /*30c0*/  FMUL.FTZ R3, R7, -1.4426950216293334961 ;  /* 0xbfb8aa3b07037820 */ /* 0x000fe20000410000 */
[----:B0-----:R-:W-:-:S06]  /*30d0*/  FADD.FTZ R4, R4, 1 ;  /* 0x3f80000004047421 */ /* 0x001fcc0000010000 */
[----:B------:R-:W0:Y:S01]  /*30e0*/  MUFU.RCP R4, R4 ;  /* 0x0000000400047308 */ /* 0x000e220000001000 */
[----:B------:R1:W-:Y:S02]  /*30f0*/  STL [R1+0x30], R5 ;  /* 0x0000300501007387 */ /* 0x0003e40000100800 */
[----:B-1----:R-:W-:-:S05]  /*3100*/  FMUL.FTZ R5, R21, R8 ;  /* 0x0000000815057220 */ /* 0x002fca0000410000 */
[----:B------:R-:W1:Y:S01]  /*3110*/  MUFU.EX2 R3, R3 ;  /* 0x0000000300037308 */ /* 0x000e620000000800 */
[----:B------:R-:W-:Y:S01]  /*3120*/  FFMA.FTZ R5, R36, R5, R24 ;  /* 0x0000000524057223 */ /* 0x000fe20000010018 */
[----:B0-----:R-:W-:-:S03]  /*3130*/  FMUL.FTZ R4, R6, R4 ;  /* 0x0000000406047220 */ /* 0x001fc60000410000 */
[----:B------:R-:W-:-:S06]  /*3140*/  FMUL.FTZ R6, R5, -1.4426950216293334961 ;  /* 0xbfb8aa3b05067820 */ /* 0x000fcc0000410000 */
[----:B------:R-:W0:Y:S01]  /*3150*/  MUFU.EX2 R6, R6 ;  /* 0x0000000600067308 */ /* 0x000e220000000800 */
[----:B------:R3:W-:Y:S01]  /*3160*/  STL [R1+0x2c], R4 ;  /* 0x00002c0401007387 */ /* 0x0007e20000100800 */
[----:B-1----:R-:W-:-:S06]  /*3170*/  FADD.FTZ R3, R3, 1 ;  /* 0x3f80000003037421 */ /* 0x002fcc0000010000 */
[----:B---3--:R0:W1:Y:S01]  /*3180*/  MUFU.RCP R4, R3 ;  /* 0x0000000300047308 */ /* 0x0080620000001000 */
[----:B------:R-:W-:Y:S01]  /*3190*/  FADD.FTZ R9, R9, -R20 ;  /* 0x8000001409097221 */ /* 0x000fe20000010000 */
[----:B0-----:R-:W-:-:S06]  /*31a0*/  FADD.FTZ R3, R6, 1 ;  /* 0x3f80000006037421 */ /* 0x001fcc0000010000 */
[----:B------:R-:W0:Y:S01]  /*31b0*/  MUFU.RCP R3, R3 ;  /* 0x0000000300037308 */ /* 0x000e220000001000 */
[----:B------:R-:W-:Y:S01]  /*31c0*/  FADD.FTZ R10, R10, -R20 ;  /* 0x800000140a0a7221 */ /* 0x000fe20000010000 */
[----:B-1----:R-:W-:Y:S01]  /*31d0*/  FMUL.FTZ R6, R7, R4 ;  /* 0x0000000407067220 */ /* 0x002fe20000410000 */
[C---:B------:R-:W-:Y:S02]  /*31e0*/  FMUL.FTZ R4, R21.reuse, R9 ;  /* 0x0000000915047220 */ /* 0x040fe40000410000 */
[----:B------:R-:W-:Y:S02]  /*31f0*/  FMUL.FTZ R10, R21, R10 ;  /* 0x0000000a150a7220 */ /* 0x000fe40000410000 */
[----:B------:R-:W-:Y:S01]  /*3200*/  FFMA.FTZ R4, R17, R4, R19 ;  /* 0x0000000411047223 */ /* 0x000fe20000010013 */
[----:B------:R1:W-:Y:S01]  /*3210*/  STL [R1+0x8], R6 ;  /* 0x0000080601007387 */ /* 0x0003e20000100800 */
[----:B------:R-:W-:Y:S02]  /*3220*/  FFMA.FTZ R37, R25, R10, R0 ;  /* 0x0000000a19257223 */ /* 0x000fe40000010000 */
[----:B-1----:R-:W-:Y:S01]  /*3230*/  FMUL.FTZ R6, R4, -1.4426950216293334961 ;  /* 0xbfb8aa3b04067820 */ /* 0x002fe20000410000 */
[----:B0-----:R-:W-:Y:S01]  /*3240*/  FMUL.FTZ R5, R5, R3 ;  /* 0x0000000305057220 */ /* 0x001fe20000410000 */
[----:B------:R-:W-:-:S04]  /*3250*/  FMUL.FTZ R3, R37, -1.4426950216293334961 ;  /* 0xbfb8aa3b25037820 */ /* 0x000fc80000410000 */
[----:B------:R-:W0:Y:S08]  /*3260*/  MUFU.EX2 R6, R6 ;  /* 0x0000000600067308 */ /* 0x000e300000000800 */
[----:B------:R-:W1:Y:S01]  /*3270*/  MUFU.EX2 R3, R3 ;  /* 0x0000000300037308 */ /* 0x000e620000000800 */
[----:B------:R0:W-:Y:S01]  /*3280*/  STL [R1+0x4], R5 ;  /* 0x0000040501007387 */ /* 0x0001e20000100800 */
[----:B------:R-:W-:-:S03]  /*3290*/  FADD.FTZ R11, R11, -R20 ;  /* 0x800000140b0b7221 */ /* 0x000fc60000010000 */
[----:B------:R-:W3:Y:S04]  /*32a0*/  LDL.LU R8, [R1+0xc] ;  /* 0x00000c0001087983 */ /* 0x000ee80000300800 */
[----:B------:R-:W4:Y:S01]  /*32b0*/  LDL.LU R32, [R1+0x18] ;  /* 0x0000180001207983 */ /* 0x000f220000300800 */
[----:B0-----:R-:W-:Y:S01]  /*32c0*/  FADD.FTZ R5, R6, 1 ;  /* 0x3f80000006057421 */ /* 0x001fe20000010000 */
[----:B-1----:R-:W-:-:S05]  /*32d0*/  FADD.FTZ R3, R3, 1 ;  /* 0x3f80000003037421 */ /* 0x002fca0000010000 */
[----:B------:R-:W0:Y:S08]  /*32e0*/  MUFU.RCP R5, R5 ;  /* 0x0000000500057308 */ /* 0x000e300000001000 */
[----:B------:R-:W1:Y:S01]  /*32f0*/  MUFU.RCP R3, R3 ;  /* 0x0000000300037308 */ /* 0x000e620000001000 */
[----:B0-----:R-:W-:-:S05]  /*3300*/  FMUL.FTZ R4, R4, R5 ;  /* 0x0000000504047220 */ /* 0x001fca0000410000 */
[----:B------:R0:W-:Y:S01]  /*3310*/  STL [R1], R4 ;  /* 0x0000000401007387 */ /* 0x0001e20000100800 */
[----:B-1----:R-:W-:Y:S01]  /*3320*/  FMUL.FTZ R37, R37, R3 ;  /* 0x0000000325257220 */ /* 0x002fe20000410000 */
[--C-:B------:R-:W-:Y:S01]  /*3330*/  FADD.FTZ R3, R12, -R20.reuse ;  /* 0x800000140c037221 */ /* 0x100fe20000010000 */
[----:B--2---:R-:W-:Y:S01]  /*3340*/  FADD.FTZ R12, R13, -R20 ;  /* 0x800000140d0c7221 */ /* 0x004fe20000010000 */
[C---:B0-----:R-:W-:Y:S02]  /*3350*/  FMUL.FTZ R4, R21.reuse, R11 ;  /* 0x0000000b15047220 */ /* 0x041fe40000410000 */
[C---:B------:R-:W-:Y:S02]  /*3360*/  FMUL.FTZ R3, R21.reuse, R3 ;  /* 0x0000000315037220 */ /* 0x040fe40000410000 */
[----:B------:R-:W-:Y:S02]  /*3370*/  FFMA.FTZ R4, R16, R4, R18 ;  /* 0x0000000410047223 */ /* 0x000fe40000010012 */
[----:B------:R-:W-:Y:S01]  /*3380*/  FFMA.FTZ R3, R36, R3, R24 ;  /* 0x0000000324037223 */ /* 0x000fe20000010018 */
[----:B------:R-:W-:Y:S01]  /*3390*/  FMUL.FTZ R12, R21, R12 ;  /* 0x0000000c150c7220 */ /* 0x000fe20000410000 */
[----:B------:R-:W-:-:S02]  /*33a0*/  FMUL.FTZ R6, R4, -1.4426950216293334961 ;  /* 0xbfb8aa3b04067820 */ /* 0x000fc40000410000 */
[----:B------:R-:W-:Y:S01]  /*33b0*/  FMUL.FTZ R5, R3, -1.4426950216293334961 ;  /* 0xbfb8aa3b03057820 */ /* 0x000fe20000410000 */
[----:B------:R-:W-:-:S03]  /*33c0*/  FFMA.FTZ R12, R17, R12, R19 ;  /* 0x0000000c110c7223 */ /* 0x000fc60000010013 */
[----:B------:R-:W0:Y:S01]  /*33d0*/  MUFU.EX2 R6, R6 ;  /* 0x0000000600067308 */ /* 0x000e220000000800 */
[----:B------:R-:W-:-:S07]  /*33e0*/  FMUL.FTZ R7, R12, -1.4426950216293334961 ;  /* 0xbfb8aa3b0c077820 */ /* 0x000fce0000410000 */
[----:B------:R-:W1:Y:S08]  /*33f0*/  MUFU.EX2 R5, R5 ;  /* 0x0000000500057308 */ /* 0x000e700000000800 */
[----:B------:R-:W2:Y:S01]  /*3400*/  MUFU.EX2 R7, R7 ;  /* 0x0000000700077308 */ /* 0x000ea20000000800 */
[----:B0-----:R-:W-:-:S07]  /*3410*/  FADD.FTZ R6, R6, 1 ;  /* 0x3f80000006067421 */ /* 0x001fce0000010000 */
[----:B------:R2:W0:Y:S01]  /*3420*/  MUFU.RCP R13, R6 ;  /* 0x00000006000d7308 */ /* 0x0004220000001000 */
[----:B-1----:R-:W-:Y:S01]  /*3430*/  FADD.FTZ R5, R5, 1 ;  /* 0x3f80000005057421 */ /* 0x002fe20000010000 */
[----:B--2---:R-:W-:-:S06]  /*3440*/  FADD.FTZ R6, R7, 1 ;  /* 0x3f80000007067421 */ /* 0x004fcc0000010000 */
[----:B------:R-:W1:Y:S01]  /*3450*/  MUFU.RCP R5, R5 ;  /* 0x0000000500057308 */ /* 0x000e620000001000 */
[----:B------:R-:W-:-:S07]  /*3460*/  F2FP.F16.F32.PACK_AB R31, R35, R31 ;  /* 0x0000001f231f723e */ /* 0x000fce00000000ff */
[----:B------:R-:W2:Y:S01]  /*3470*/  MUFU.RCP R6, R6 ;  /* 0x0000000600067308 */ /* 0x000ea20000001000 */
[----:B0-----:R-:W-:Y:S01]  /*3480*/  FMUL.FTZ R13, R4, R13 ;  /* 0x0000000d040d7220 */ /* 0x001fe20000410000 */
[----:B------:R-:W-:-:S05]  /*3490*/  PRMT R4, R31, 0x7632, R4 ;  /* 0x000076321f047816 */ /* 0x000fca0000000004 */
[----:B------:R0:W-:Y:S01]  /*34a0*/  STG.E.U16 desc[UR14][R22.64+0x2], R4 ;  /* 0x0000020416007986 */ /* 0x0001e2000c10150e */
[----:B-1----:R-:W-:Y:S01]  /*34b0*/  FMUL.FTZ R3, R3, R5 ;  /* 0x0000000503037220 */ /* 0x002fe20000410000 */
[----:B------:R-:W-:Y:S02]  /*34c0*/  IADD3.X R5, RZ, R2, RZ, P6, !PT ;  /* 0x00000002ff057210 */ /* 0x000fe400037fe4ff */
[----:B------:R-:W-:Y:S01]  /*34d0*/  STL [R1+0x70], R37 ;  /* 0x0000702501007387 */ /* 0x000fe20000100800 */
[----:B--2---:R-:W-:Y:S01]  /*34e0*/  FMUL.FTZ R12, R12, R6 ;  /* 0x000000060c0c7220 */ /* 0x004fe20000410000 */
[C---:B0-----:R-:W-:Y:S02]  /*34f0*/  LEA R4, P6, R14.reuse, UR12, 0x1 ;  /* 0x0000000c0e047c11 */ /* 0x041fe4000f8c08ff */
[----:B------:R0:W-:Y:S02]  /*3500*/  STL [R1+0x74], R13 ;  /* 0x0000740d01007387 */ /* 0x0001e40000100800 */
[----:B------:R-:W-:-:S02]  /*3510*/  LEA.HI.X R5, R14, UR13, R5, 0x1, P6 ;  /* 0x0000000d0e057c11 */ /* 0x000fc4000b0f0c05 */
[----:B------:R-:W-:Y:S04]  /*3520*/  STL [R1+0x78], R3 ;  /* 0x0000780301007387 */ /* 0x000fe80000100800 */
[----:B------:R1:W-:Y:S04]  /*3530*/  STL [R1+0x7c], R12 ;  /* 0x00007c0c01007387 */ /* 0x0003e80000100800 */
[----:B------:R-:W-:Y:S04]  /*3540*/  STL [R1+0x88], R4 ;  /* 0x0000880401007387 */ /* 0x000fe80000100800 */
[----:B------:R2:W-:Y:S04]  /*3550*/  STL [R1+0x84], R5 ;  /* 0x0000840501007387 */ /* 0x0005e80000100800 */
[----:B------:R-:W4:Y:S04]  /*3560*/  LDL.LU R30, [R1+0x1c] ;  /* 0x00001c00011e7983 */ /* 0x000f280000300800 */
[----:B0-----:R-:W4:Y:S04]  /*3570*/  LDL.LU R13, [R1+0x10] ;  /* 0x00001000010d7983 */ /* 0x001f280000300800 */
[----:B-1----:R-:W4:Y:S04]  /*3580*/  LDL.LU R12, [R1+0x34] ;  /* 0x00003400010c7983 */ /* 0x002f280000300800 */
[----:B--2---:R-:W2:Y:S04]  /*3590*/  LDL.LU R5, [R1+0x28] ;  /* 0x0000280001057983 */ /* 0x004ea80000300800 */
[----:B------:R-:W2:Y:S01]  /*35a0*/  LDL.LU R4, [R1+0x54] ;  /* 0x0000540001047983 */ /* 0x000ea20000300800 */
[----:B------:R-:W-:-:S02]  /*35b0*/  F2FP.F16.F32.PACK_AB R33, R26, R33 ;  /* 0x000000211a21723e */ /* 0x000fc400000000ff */
[----:B------:R-:W-:Y:S01]  /*35c0*/  IADD3.X R11, RZ, R2, RZ, P3, !PT ;  /* 0x00000002ff0b7210 */ /* 0x000fe20001ffe4ff */
[----:B------:R-:W2:Y:S01]  /*35d0*/  LDL.LU R3, [R1+0x58] ;  /* 0x0000580001037983 */ /* 0x000ea20000300800 */
[----:B------:R-:W-:-:S04]  /*35e0*/  LEA R10, P3, R27, UR12, 0x1 ;  /* 0x0000000c1b0a7c11 */ /* 0x000fc8000f8608ff */
[----:B------:R-:W-:Y:S02]  /*35f0*/  LEA.HI.X R11, R27, UR13, R11, 0x1, P3 ;  /* 0x0000000d1b0b7c11 */ /* 0x000fe400098f0c0b */
[-C--:B------:R-:W-:Y:S02]  /*3600*/  IADD3.X R9, RZ, R2.reuse, RZ, P4, !PT ;  /* 0x00000002ff097210 */ /* 0x080fe400027fe4ff */
[----:B------:R-:W-:Y:S02]  /*3610*/  IADD3.X R7, RZ, R2, RZ, P5, !PT ;  /* 0x00000002ff077210 */ /* 0x000fe40002ffe4ff */
[----:B------:R-:W-:-:S04]  /*3620*/  LEA R6, P5, R29, UR12, 0x1 ;  /* 0x0000000c1d067c11 */ /* 0x000fc8000f8a08ff */
[----:B------:R-:W-:Y:S01]  /*3630*/  LEA.HI.X R7, R29, UR13, R7, 0x1, P5 ;  /* 0x0000000d1d077c11 */ /* 0x000fe2000a8f0c07 */
[----:B------:R0:W-:Y:S04]  /*3640*/  STL [R1+0x8c], R6 ;  /* 0x00008c0601007387 */ /* 0x0001e80000100800 */
[----:B------:R-:W-:Y:S01]  /*3650*/  STL [R1+0x80], R7 ;  /* 0x0000800701007387 */ /* 0x000fe20000100800 */
[----:B---3--:R-:W-:-:S04]  /*3660*/  FADD.FTZ R14, R8, -R20 ;  /* 0x80000014080e7221 */ /* 0x008fc80000010000 */
[----:B------:R-:W-:-:S04]  /*3670*/  FMUL.FTZ R14, R21, R14 ;  /* 0x0000000e150e7220 */ /* 0x000fc80000410000 */
[----:B------:R-:W-:-:S04]  /*3680*/  FFMA.FTZ R14, R25, R14, R0 ;  /* 0x0000000e190e7223 */ /* 0x000fc80000010000 */
[----:B------:R-:W-:-:S06]  /*3690*/  FMUL.FTZ R26, R14, -1.4426950216293334961 ;  /* 0xbfb8aa3b0e1a7820 */ /* 0x000fcc0000410000 */
[----:B------:R-:W1:Y:S01]  /*36a0*/  MUFU.EX2 R26, R26 ;  /* 0x0000001a001a7308 */ /* 0x000e620000000800 */
[----:B----4-:R-:W-:Y:S01]  /*36b0*/  FADD.FTZ R27, R32, -R20 ;  /* 0x80000014201b7221 */ /* 0x010fe20000010000 */
[----:B------:R-:W-:-:S03]  /*36c0*/  LEA R8, P4, R28, UR12, 0x1 ;  /* 0x0000000c1c087c11 */ /* 0x000fc6000f8808ff */
[----:B------:R-:W-:Y:S01]  /*36d0*/  FMUL.FTZ R27, R21, R27 ;  /* 0x0000001b151b7220 */ /* 0x000fe20000410000 */
[----:B------:R-:W-:-:S03]  /*36e0*/  LEA.HI.X R9, R28, UR13, R9, 0x1, P4 ;  /* 0x0000000d1c097c11 */ /* 0x000fc6000a0f0c09 */
[----:B------:R-:W-:Y:S01]  /*36f0*/  FFMA.FTZ R27, R16, R27, R18 ;  /* 0x0000001b101b7223 */ /* 0x000fe20000010012 */
[----:B-1----:R-:W-:-:S03]  /*3700*/  FADD.FTZ R26, R26, 1 ;  /* 0x3f8000001a1a7421 */ /* 0x002fc60000010000 */
[----:B------:R-:W-:-:S03]  /*3710*/  FMUL.FTZ R28, R27, -1.4426950216293334961 ;  /* 0xbfb8aa3b1b1c7820 */ /* 0x000fc60000410000 */
[----:B------:R-:W1:Y:S08]  /*3720*/  MUFU.RCP R26, R26 ;  /* 0x0000001a001a7308 */ /* 0x000e700000001000 */
[----:B------:R-:W3:Y:S01]  /*3730*/  MUFU.EX2 R28, R28 ;  /* 0x0000001c001c7308 */ /* 0x000ee20000000800 */
[----:B-1----:R-:W-:Y:S01]  /*3740*/  FMUL.FTZ R14, R14, R26 ;  /* 0x0000001a0e0e7220 */ /* 0x002fe20000410000 */
[----:B------:R-:W-:Y:S04]  /*3750*/  STL [R1+0x94], R8 ;  /* 0x0000940801007387 */ /* 0x000fe80000100800 */
[----:B------:R-:W-:Y:S04]  /*3760*/  STL [R1+0x90], R9 ;  /* 0x0000900901007387 */ /* 0x000fe80000100800 */
[----:B------:R1:W-:Y:S04]  /*3770*/  STL [R1+0x98], R11 ;  /* 0x0000980b01007387 */ /* 0x0003e80000100800 */
[----:B0-----:R-:W4:Y:S01]  /*3780*/  LDL.LU R6, [R1+0x5c] ;  /* 0x00005c0001067983 */ /* 0x001f220000300800 */
[--C-:B------:R-:W-:Y:S01]  /*3790*/  FADD.FTZ R26, R30, -R20.reuse ;  /* 0x800000141e1a7221 */ /* 0x100fe20000010000 */
[----:B------:R-:W-:-:S03]  /*37a0*/  FADD.FTZ R29, R13, -R20 ;  /* 0x800000140d1d7221 */ /* 0x000fc60000010000 */
[C---:B------:R-:W-:Y:S01]  /*37b0*/  FMUL.FTZ R26, R21.reuse, R26 ;  /* 0x0000001a151a7220 */ /* 0x040fe20000410000 */
[----:B------:R-:W-:-:S03]  /*37c0*/  FMUL.FTZ R29, R21, R29 ;  /* 0x0000001d151d7220 */ /* 0x000fc60000410000 */
[C-C-:B------:R-:W-:Y:S01]  /*37d0*/  FFMA.FTZ R26, R25.reuse, R26, R0.reuse ;  /* 0x0000001a191a7223 */ /* 0x140fe20000010000 */
[----:B------:R-:W-:Y:S01]  /*37e0*/  FFMA.FTZ R0, R25, R29, R0 ;  /* 0x0000001d19007223 */ /* 0x000fe20000010000 */
[----:B---3--:R-:W-:Y:S01]  /*37f0*/  FADD.FTZ R29, R28, 1 ;  /* 0x3f8000001c1d7421 */ /* 0x008fe20000010000 */
[--C-:B------:R-:W-:Y:S01]  /*3800*/  FADD.FTZ R25, R12, -R20.reuse ;  /* 0x800000140c197221 */ /* 0x100fe20000010000 */
[----:B--2---:R-:W-:Y:S02]  /*3810*/  FADD.FTZ R28, R5, -R20 ;  /* 0x80000014051c7221 */ /* 0x004fe40000010000 */
[----:B------:R-:W2:Y:S01]  /*3820*/  LDL.LU R5, [R1+0x60] ;  /* 0x0000600001057983 */ /* 0x000ea20000300800 */
[C---:B------:R-:W-:Y:S01]  /*3830*/  FMUL.FTZ R25, R21.reuse, R25 ;  /* 0x0000001915197220 */ /* 0x040fe20000410000 */
[----:B------:R-:W-:-:S03]  /*3840*/  FMUL.FTZ R28, R21, R28 ;  /* 0x0000001c151c7220 */ /* 0x000fc60000410000 */
[C-C-:B------:R-:W-:Y:S01]  /*3850*/  FFMA.FTZ R25, R16.reuse, R25, R18.reuse ;  /* 0x0000001910197223 */ /* 0x140fe20000010012 */
[----:B------:R-:W-:Y:S01]  /*3860*/  FFMA.FTZ R16, R16, R28, R18 ;  /* 0x0000001c10107223 */ /* 0x000fe20000010012 */
[----:B------:R-:W-:Y:S02]  /*3870*/  FADD.FTZ R28, R4, -R20 ;  /* 0x80000014041c7221 */ /* 0x000fe40000010000 */
[----:B------:R-:W3:Y:S01]  /*3880*/  LDL.LU R4, [R1+0x68] ;  /* 0x0000680001047983 */ /* 0x000ee20000300800 */
[----:B------:R-:W0:Y:S01]  /*3890*/  MUFU.RCP R29, R29 ;  /* 0x0000001d001d7308 */ /* 0x000e220000001000 */
[----:B------:R-:W-:-:S04]  /*38a0*/  FMUL.FTZ R28, R21, R28 ;  /* 0x0000001c151c7220 */ /* 0x000fc80000410000 */
[----:B------:R-:W-:Y:S01]  /*38b0*/  FFMA.FTZ R28, R36, R28, R24 ;  /* 0x0000001c241c7223 */ /* 0x000fe20000010018 */
[----:B------:R-:W-:Y:S01]  /*38c0*/  FMUL.FTZ R32, R26, -1.4426950216293334961 ;  /* 0xbfb8aa3b1a207820 */ /* 0x000fe20000410000 */
[----:B------:R-:W-:Y:S02]  /*38d0*/  FADD.FTZ R30, R3, -R20 ;  /* 0x80000014031e7221 */ /* 0x000fe40000010000 */
[----:B------:R-:W3:Y:S01]  /*38e0*/  LDL.LU R3, [R1+0x64] ;  /* 0x0000640001037983 */ /* 0x000ee20000300800 */
[----:B0-----:R-:W-:Y:S01]  /*38f0*/  FMUL.FTZ R18, R27, R29 ;  /* 0x0000001d1b127220 */ /* 0x001fe20000410000 */
[----:B------:R-:W-:Y:S01]  /*3900*/  FMUL.FTZ R29, R28, -1.4426950216293334961 ;  /* 0xbfb8aa3b1c1d7820 */ /* 0x000fe20000410000 */
[----:B------:R-:W-:Y:S01]  /*3910*/  MUFU.EX2 R32, R32 ;  /* 0x0000002000207308 */ /* 0x000fe20000000800 */
[----:B------:R-:W-:Y:S01]  /*3920*/  FMUL.FTZ R27, R21, R30 ;  /* 0x0000001e151b7220 */ /* 0x000fe20000410000 */
[----:B------:R-:W-:Y:S01]  /*3930*/  PRMT R30, R33, 0x7632, R30 ;  /* 0x00007632211e7816 */ /* 0x000fe2000000001e */
[----:B------:R-:W-:Y:S04]  /*3940*/  STG.E.U16 desc[UR14][R22.64], R31 ;  /* 0x0000001f16007986 */ /* 0x000fe8000c10150e */
[----:B------:R-:W-:Y:S01]  /*3950*/  STG.E.U16 desc[UR14][R22.64+0x4], R33 ;  /* 0x0000042116007986 */ /* 0x000fe2000c10150e */
[----:B------:R-:W0:Y:S01]  /*3960*/  MUFU.EX2 R29, R29 ;  /* 0x0000001d001d7308 */ /* 0x000e220000000800 */
[----:B------:R-:W-:-:S02]  /*3970*/  FFMA.FTZ R27, R17, R27, R19 ;  /* 0x0000001b111b7223 */ /* 0x000fc40000010013 */
[----:B------:R0:W-:Y:S04]  /*3980*/  STG.E.U16 desc[UR14][R22.64+0x6], R30 ;  /* 0x0000061e16007986 */ /* 0x0001e8000c10150e */
[----:B-1----:R-:W3:Y:S04]  /*3990*/  LDL.LU R11, [R1+0x24] ;  /* 0x00002400010b7983 */ /* 0x002ee80000300800 */
[----:B------:R-:W3:Y:S01]  /*39a0*/  LDL.LU R8, [R1+0x20] ;  /* 0x0000200001087983 */ /* 0x000ee20000300800 */
[----:B0-----:R-:W-:Y:S01]  /*39b0*/  IADD3.X R23, RZ, R2, RZ, P2, !PT ;  /* 0x00000002ff177210 */ /* 0x001fe200017fe4ff */
[----:B------:R-:W-:Y:S01]  /*39c0*/  FMUL.FTZ R30, R27, -1.4426950216293334961 ;  /* 0xbfb8aa3b1b1e7820 */ /* 0x000fe20000410000 */
[C---:B------:R-:W-:Y:S01]  /*39d0*/  LEA R22, P2, R15.reuse, UR12, 0x1 ;  /* 0x0000000c0f167c11 */ /* 0x040fe2000f8408ff */
[----:B------:R-:W3:Y:S03]  /*39e0*/  LDL.LU R9, [R1+0x4c] ;  /* 0x00004c0001097983 */ /* 0x000ee60000300800 */
[----:B------:R-:W-:Y:S01]  /*39f0*/  LEA.HI.X R23, R15, UR13, R23, 0x1, P2 ;  /* 0x0000000d0f177c11 */ /* 0x000fe200090f0c17 */
[----:B------:R-:W-:Y:S01]  /*3a00*/  FADD.FTZ R15, R29, 1 ;  /* 0x3f8000001d0f7421 */ /* 0x000fe20000010000 */
[----:B------:R-:W0:Y:S01]  /*3a10*/  MUFU.EX2 R30, R30 ;  /* 0x0000001e001e7308 */ /* 0x000e220000000800 */
[----:B------:R-:W-:-:S07]  /*3a20*/  FADD.FTZ R29, R32, 1 ;  /* 0x3f800000201d7421 */ /* 0x000fce0000010000 */
[----:B------:R-:W1:Y:S08]  /*3a30*/  MUFU.RCP R29, R29 ;  /* 0x0000001d001d7308 */ /* 0x000e700000001000 */
[----:B------:R-:W1:Y:S01]  /*3a40*/  MUFU.RCP R15, R15 ;  /* 0x0000000f000f7308 */ /* 0x000e620000001000 */
[----:B0-----:R-:W-:-:S07]  /*3a50*/  FADD.FTZ R30, R30, 1 ;  /* 0x3f8000001e1e7421 */ /* 0x001fce0000010000 */
[----:B------:R4:W0:Y:S01]  /*3a60*/  MUFU.RCP R31, R30 ;  /* 0x0000001e001f7308 */ /* 0x0008220000001000 */
[----:B-1----:R-:W-:Y:S01]  /*3a70*/  FMUL.FTZ R26, R26, R29 ;  /* 0x0000001d1a1a7220 */ /* 0x002fe20000410000 */
[----:B------:R-:W-:Y:S01]  /*3a80*/  FMUL.FTZ R15, R28, R15 ;  /* 0x0000000f1c0f7220 */ /* 0x000fe20000410000 */
[--C-:B----4-:R-:W-:Y:S02]  /*3a90*/  FADD.FTZ R30, R6, -R20.reuse ;  /* 0x80000014061e7221 */ /* 0x110fe40000010000 */
[----:B------:R-:W4:Y:S01]  /*3aa0*/  LDL.LU R6, [R1+0x50] ;  /* 0x0000500001067983 */ /* 0x000f220000300800 */
[--C-:B--2---:R-:W-:Y:S01]  /*3ab0*/  FADD.FTZ R28, R5, -R20.reuse ;  /* 0x80000014051c7221 */ /* 0x104fe20000010000 */
[----:B---3--:R-:W-:Y:S02]  /*3ac0*/  FADD.FTZ R29, R4, -R20 ;  /* 0x80000014041d7221 */ /* 0x008fe40000010000 */
[----:B------:R-:W2:Y:S04]  /*3ad0*/  LDL.LU R4, [R1+0x44] ;  /* 0x0000440001047983 */ /* 0x000ea80000300800 */
[----:B------:R-:W2:Y:S01]  /*3ae0*/  LDL.LU R5, [R1+0x48] ;  /* 0x0000480001057983 */ /* 0x000ea20000300800 */
[----:B------:R-:W-:Y:S01]  /*3af0*/  FMUL.FTZ R30, R21, R30 ;  /* 0x0000001e151e7220 */ /* 0x000fe20000410000 */
[----:B------:R-:W-:Y:S01]  /*3b00*/  FMUL.FTZ R32, R25, -1.4426950216293334961 ;  /* 0xbfb8aa3b19207820 */ /* 0x000fe20000410000 */
[----:B0-----:R-:W-:Y:S01]  /*3b10*/  FMUL.FTZ R27, R27, R31 ;  /* 0x0000001f1b1b7220 */ /* 0x001fe20000410000 */
[----:B------:R-:W-:Y:S01]  /*3b20*/  FMUL.FTZ R29, R21, R29 ;  /* 0x0000001d151d7220 */ /* 0x000fe20000410000 */
[----:B------:R-:W-:Y:S01]  /*3b30*/  FFMA.FTZ R30, R36, R30, R24 ;  /* 0x0000001e241e7223 */ /* 0x000fe20000010018 */
[----:B------:R-:W-:Y:S01]  /*3b40*/  FMUL.FTZ R33, R0, -1.4426950216293334961 ;  /* 0xbfb8aa3b00217820 */ /* 0x000fe20000410000 */
[----:B------:R-:W-:Y:S01]  /*3b50*/  FADD.FTZ R35, R3, -R20 ;  /* 0x8000001403237221 */ /* 0x000fe20000010000 */
[----:B------:R-:W-:Y:S01]  /*3b60*/  FMUL.FTZ R28, R21, R28 ;  /* 0x0000001c151c7220 */ /* 0x000fe20000410000 */
[----:B------:R-:W-:Y:S01]  /*3b70*/  FMUL.FTZ R31, R30, -1.4426950216293334961 ;  /* 0xbfb8aa3b1e1f7820 */ /* 0x000fe20000410000 */
[----:B------:R-:W0:Y:S01]  /*3b80*/  MUFU.EX2 R32, R32 ;  /* 0x0000002000207308 */ /* 0x000e220000000800 */
[----:B------:R-:W-:Y:S01]  /*3b90*/  FFMA.FTZ R29, R36, R29, R24 ;  /* 0x0000001d241d7223 */ /* 0x000fe20000010018 */
[----:B------:R-:W3:Y:S06]  /*3ba0*/  LDL.LU R7, [R1+0x3c] ;  /* 0x00003c0001077983 */ /* 0x000eec0000300800 */
[----:B------:R-:W1:Y:S01]  /*3bb0*/  MUFU.EX2 R31, R31 ;  /* 0x0000001f001f7308 */ /* 0x000e620000000800 */
[----:B------:R-:W-:Y:S01]  /*3bc0*/  FMUL.FTZ R24, R29, -1.4426950216293334961 ;  /* 0xbfb8aa3b1d187820 */ /* 0x000fe20000410000 */
[----:B------:R-:W-:-:S06]  /*3bd0*/  FMUL.FTZ R35, R21, R35 ;  /* 0x0000002315237220 */ /* 0x000fcc0000410000 */
[----:B------:R-:W-:Y:S01]  /*3be0*/  MUFU.EX2 R33, R33 ;  /* 0x0000002100217308 */ /* 0x000fe20000000800 */
[C-C-:B------:R-:W-:Y:S01]  /*3bf0*/  FFMA.FTZ R28, R17.reuse, R28, R19.reuse ;  /* 0x0000001c111c7223 */ /* 0x140fe20000010013 */
[----:B------:R-:W-:Y:S01]  /*3c00*/  FMUL.FTZ R20, R16, -1.4426950216293334961 ;  /* 0xbfb8aa3b10147820 */ /* 0x000fe20000410000 */
[----:B------:R-:W-:Y:S01]  /*3c10*/  FFMA.FTZ R17, R17, R35, R19 ;  /* 0x0000002311117223 */ /* 0x000fe20000010013 */
[----:B0-----:R-:W-:Y:S01]  /*3c20*/  FADD.FTZ R32, R32, 1 ;  /* 0x3f80000020207421 */ /* 0x001fe20000010000 */
[----:B------:R-:W3:Y:S03]  /*3c30*/  LDL.LU R12, [R1+0x40] ;  /* 0x00004000010c7983 */ /* 0x000ee60000300800 */
[----:B------:R-:W0:Y:S01]  /*3c40*/  MUFU.EX2 R24, R24 ;  /* 0x0000001800187308 */ /* 0x000e220000000800 */
[----:B------:R-:W-:Y:S01]  /*3c50*/  FMUL.FTZ R21, R17, -1.4426950216293334961 ;  /* 0xbfb8aa3b11157820 */ /* 0x000fe20000410000 */
[----:B-1----:R-:W-:Y:S01]  /*3c60*/  FADD.FTZ R31, R31, 1 ;  /* 0x3f8000001f1f7421 */ /* 0x002fe20000010000 */
[----:B------:R-:W-:Y:S01]  /*3c70*/  FMUL.FTZ R34, R28, -1.4426950216293334961 ;  /* 0xbfb8aa3b1c227820 */ /* 0x000fe20000410000 */
[----:B------:R-:W3:Y:S04]  /*3c80*/  LDL.LU R3, [R1+0x30] ;  /* 0x0000300001037983 */ /* 0x000ee80000300800 */
[----:B------:R-:W1:Y:S01]  /*3c90*/  MUFU.EX2 R20, R20 ;  /* 0x0000001400147308 */ /* 0x000e620000000800 */
[----:B------:R-:W3:Y:S04]  /*3ca0*/  LDL.LU R13, [R1+0x38] ;  /* 0x00003800010d7983 */ /* 0x000ee80000300800 */
[----:B------:R-:W3:Y:S03]  /*3cb0*/  LDL.LU R37, [R1+0x8] ;  /* 0x0000080001257983 */ /* 0x000ee60000300800 */
[----:B------:R-:W1:Y:S01]  /*3cc0*/  MUFU.RCP R35, R32 ;  /* 0x0000002000237308 */ /* 0x000e620000001000 */
[----:B0-----:R-:W-:-:S07]  /*3cd0*/  FADD.FTZ R24, R24, 1 ;  /* 0x3f80000018187421 */ /* 0x001fce0000010000 */
[----:B------:R0:W-:Y:S08]  /*3ce0*/  MUFU.RCP R36, R31 ;  /* 0x0000001f00247308 */ /* 0x0001f00000001000 */
[----:B------:R-:W1:Y:S01]  /*3cf0*/  MUFU.EX2 R21, R21 ;  /* 0x0000001500157308 */ /* 0x000e620000000800 */
[----:B0-----:R-:W-:-:S07]  /*3d00*/  FADD.FTZ R31, R33, 1 ;  /* 0x3f800000211f7421 */ /* 0x001fce0000010000 */
[----:B------:R-:W0:Y:S01]  /*3d10*/  MUFU.EX2 R34, R34 ;  /* 0x0000002200227308 */ /* 0x000e220000000800 */
[----:B-1----:R-:W-:-:S07]  /*3d20*/  FADD.FTZ R20, R20, 1 ;  /* 0x3f80000014147421 */ /* 0x002fce0000010000 */
[----:B------:R-:W1:Y:S01]  /*3d30*/  MUFU.RCP R31, R31 ;  /* 0x0000001f001f7308 */ /* 0x000e620000001000 */
[----:B------:R-:W-:-:S07]  /*3d40*/  FMUL.FTZ R35, R25, R35 ;  /* 0x0000002319237220 */ /* 0x000fce0000410000 */
[----:B------:R1:W1:Y:S01]  /*3d50*/  MUFU.RCP R33, R24 ;  /* 0x0000001800217308 */ /* 0x0002620000001000 */
[-C--:B------:R-:W-:Y:S01]  /*3d60*/  IADD3.X R25, RZ, R2.reuse, RZ, P1, !PT ;  /* 0x00000002ff197210 */ /* 0x080fe20000ffe4ff */
[----:B------:R-:W-:Y:S01]  /*3d70*/  FADD.FTZ R21, R21, 1 ;  /* 0x3f80000015157421 */ /* 0x000fe20000010000 */
[----:B------:R-:W-:Y:S01]  /*3d80*/  IADD3.X R2, RZ, R2, RZ, P0, !PT ;  /* 0x00000002ff027210 */ /* 0x000fe200007fe4ff */
[----:B0-----:R-:W-:-:S04]  /*3d90*/  FADD.FTZ R19, R34, 1 ;  /* 0x3f80000022137421 */ /* 0x001fc80000010000 */
[----:B------:R0:W2:Y:S01]  /*3da0*/  MUFU.RCP R32, R20 ;  /* 0x0000001400207308 */ /* 0x0000a20000001000 */
[----:B-1----:R-:W-:Y:S01]  /*3db0*/  LEA R24, P1, R8, UR12, 0x1 ;  /* 0x0000000c08187c11 */ /* 0x002fe2000f8208ff */
[----:B------:R-:W-:Y:S01]  /*3dc0*/  FMUL.FTZ R36, R30, R36 ;  /* 0x000000241e247220 */ /* 0x000fe20000410000 */
[----:B------:R-:W-:Y:S01]  /*3dd0*/  FMUL.FTZ R31, R0, R31 ;  /* 0x0000001f001f7220 */ /* 0x000fe20000410000 */
[----:B------:R-:W3:Y:S01]  /*3de0*/  LDL.LU R30, [R1+0x4] ;  /* 0x00000400011e7983 */ /* 0x000ee20000300800 */
[----:B0-----:R-:W-:-:S03]  /*3df0*/  LEA R20, P0, R11, UR12, 0x1 ;  /* 0x0000000c0b147c11 */ /* 0x001fc6000f8008ff */
[----:B------:R0:W1:Y:S01]  /*3e00*/  MUFU.RCP R34, R21 ;  /* 0x0000001500227308 */ /* 0x0000620000001000 */
[----:B------:R-:W-:Y:S01]  /*3e10*/  LEA.HI.X R25, R8, UR13, R25, 0x1, P1 ;  /* 0x0000000d08197c11 */ /* 0x000fe200088f0c19 */
[----:B------:R-:W-:Y:S01]  /*3e20*/  FMUL.FTZ R33, R29, R33 ;  /* 0x000000211d217220 */ /* 0x000fe20000410000 */
[----:B0-----:R-:W-:Y:S02]  /*3e30*/  LEA.HI.X R21, R11, UR13, R2, 0x1, P0 ;  /* 0x0000000d0b157c11 */ /* 0x001fe400080f0c02 */
[----:B------:R-:W3:Y:S04]  /*3e40*/  LDL.LU R11, [R1+0x98] ;  /* 0x00009800010b7983 */ /* 0x000ee80000300800 */
[----:B------:R-:W3:Y:S01]  /*3e50*/  LDL.LU R8, [R1+0x94] ;  /* 0x0000940001087983 */ /* 0x000ee20000300800 */
[----:B----4-:R-:W-:-:S03]  /*3e60*/  F2FP.F16.F32.PACK_AB R0, R9, R6 ;  /* 0x000000060900723e */ /* 0x010fc600000000ff */
[----:B------:R-:W4:Y:S04]  /*3e70*/  LDL.LU R9, [R1+0x90] ;  /* 0x0000900001097983 */ /* 0x000f280000300800 */
[----:B------:R-:W4:Y:S04]  /*3e80*/  LDL.LU R6, [R1+0x8c] ;  /* 0x00008c0001067983 */ /* 0x000f280000300800 */
[----:B------:R-:W4:Y:S01]  /*3e90*/  LDL.LU R29, [R1] ;  /* 0x00000000011d7983 */ /* 0x000f220000300800 */
[----:B--2---:R-:W-:-:S03]  /*3ea0*/  F2FP.F16.F32.PACK_AB R2, R4, R5 ;  /* 0x000000050402723e */ /* 0x004fc600000000ff */
[----:B------:R-:W2:Y:S04]  /*3eb0*/  LDL.LU R4, [R1+0x88] ;  /* 0x0000880001047983 */ /* 0x000ea80000300800 */
[----:B------:R-:W2:Y:S01]  /*3ec0*/  LDL.LU R5, [R1+0x84] ;  /* 0x0000840001057983 */ /* 0x000ea20000300800 */
[----:B------:R-:W-:Y:S01]  /*3ed0*/  FMUL.FTZ R32, R16, R32 ;  /* 0x0000002010207220 */ /* 0x000fe20000410000 */
[----:B-1----:R-:W-:Y:S01]  /*3ee0*/  FMUL.FTZ R34, R17, R34 ;  /* 0x0000002211227220 */ /* 0x002fe20000410000 */
[----:B------:R-:W-:Y:S02]  /*3ef0*/  PRMT R16, R0, 0x7632, R16 ;  /* 0x0000763200107816 */ /* 0x000fe40000000010 */
[----:B------:R-:W-:Y:S01]  /*3f00*/  PRMT R17, R2, 0x7632, R17 ;  /* 0x0000763202117816 */ /* 0x000fe20000000011 */
[----:B--2---:R3:W-:Y:S04]  /*3f10*/  STG.E.U16 desc[UR14][R4.64], R0 ;  /* 0x0000000004007986 */ /* 0x0047e8000c10150e */
[----:B------:R0:W-:Y:S04]  /*3f20*/  STG.E.U16 desc[UR14][R4.64+0x4], R2 ;  /* 0x0000040204007986 */ /* 0x0001e8000c10150e */
[----:B------:R1:W-:Y:S01]  /*3f30*/  STG.E.U16 desc[UR14][R4.64+0x6], R17 ;  /* 0x0000061104007986 */ /* 0x0003e2000c10150e */
[----:B---3--:R-:W-:-:S03]  /*3f40*/  F2FP.F16.F32.PACK_AB R0, R7, R12 ;  /* 0x0000000c0700723e */ /* 0x008fc600000000ff */
[----:B------:R-:W2:Y:S01]  /*3f50*/  LDL.LU R7, [R1+0x80] ;  /* 0x0000800001077983 */ /* 0x000ea20000300800 */
[----:B0-----:R-:W-:-:S03]  /*3f60*/  F2FP.F16.F32.PACK_AB R2, R3, R13 ;  /* 0x0000000d0302723e */ /* 0x001fc600000000ff */
[----:B------:R-:W3:Y:S04]  /*3f70*/  LDL.LU R12, [R1+0x7c] ;  /* 0x00007c00010c7983 */ /* 0x000ee80000300800 */
[----:B------:R-:W3:Y:S04]  /*3f80*/  LDL.LU R3, [R1+0x78] ;  /* 0x0000780001037983 */ /* 0x000ee80000300800 */
[----:B------:R-:W3:Y:S04]  /*3f90*/  LDL.LU R13, [R1+0x74] ;  /* 0x00007400010d7983 */ /* 0x000ee80000300800 */
[----:B-1----:R-:W4:Y:S04]  /*3fa0*/  LDL.LU R17, [R1+0x2c] ;  /* 0x00002c0001117983 */ /* 0x002f280000300800 */
[----:B------:R4:W-:Y:S01]  /*3fb0*/  STG.E.U16 desc[UR14][R4.64+0x2], R16 ;  /* 0x0000021004007986 */ /* 0x0009e2000c10150e */
[----:B------:R-:W0:Y:S01]  /*3fc0*/  MUFU.RCP R19, R19 ;  /* 0x0000001300137308 */ /* 0x000e220000001000 */
[----:B----4-:R-:W-:-:S02]  /*3fd0*/  F2FP.F16.F32.PACK_AB R5, R37, R17 ;  /* 0x000000112505723e */ /* 0x010fc400000000ff */
[----:B------:R-:W4:Y:S01]  /*3fe0*/  LDL.LU R37, [R1+0x70] ;  /* 0x0000700001257983 */ /* 0x000f220000300800 */
[----:B0-----:R-:W-:Y:S01]  /*3ff0*/  FMUL.FTZ R19, R28, R19 ;  /* 0x000000131c137220 */ /* 0x001fe20000410000 */
[----:B------:R-:W-:Y:S02]  /*4000*/  F2FP.F16.F32.PACK_AB R16, R29, R30 ;  /* 0x0000001e1d10723e */ /* 0x000fe400000000ff */
[----:B------:R-:W-:Y:S02]  /*4010*/  PRMT R4, R0, 0x7632, R4 ;  /* 0x0000763200047816 */ /* 0x000fe40000000004 */
[----:B------:R-:W-:Y:S01]  /*4020*/  PRMT R28, R2, 0x7632, R28 ;  /* 0x00007632021c7816 */ /* 0x000fe2000000001c */
[----:B--2---:R0:W-:Y:S01]  /*4030*/  STG.E.U16 desc[UR14][R6.64], R0 ;  /* 0x0000000006007986 */ /* 0x0041e2000c10150e */
[----:B---3--:R-:W-:Y:S02]  /*4040*/  F2FP.F16.F32.PACK_AB R3, R12, R3 ;  /* 0x000000030c03723e */ /* 0x008fe400000000ff */
[----:B------:R-:W-:Y:S01]  /*4050*/  F2FP.F16.F32.PACK_AB R15, R27, R15 ;  /* 0x0000000f1b0f723e */ /* 0x000fe200000000ff */
[----:B------:R-:W-:Y:S04]  /*4060*/  STG.E.U16 desc[UR14][R6.64+0x2], R4 ;  /* 0x0000020406007986 */ /* 0x000fe8000c10150e */
[----:B------:R-:W-:Y:S01]  /*4070*/  STG.E.U16 desc[UR14][R6.64+0x4], R2 ;  /* 0x0000040206007986 */ /* 0x000fe2000c10150e */
[----:B0-----:R-:W-:-:S03]  /*4080*/  PRMT R0, R16, 0x7632, R0 ;  /* 0x0000763210007816 */ /* 0x001fc60000000000 */
[----:B------:R0:W-:Y:S01]  /*4090*/  STG.E.U16 desc[UR14][R6.64+0x6], R28 ;  /* 0x0000061c06007986 */ /* 0x0001e2000c10150e */
[----:B------:R-:W-:-:S03]  /*40a0*/  F2FP.F16.F32.PACK_AB R14, R18, R14 ;  /* 0x0000000e120e723e */ /* 0x000fc600000000ff */
[----:B------:R1:W-:Y:S01]  /*40b0*/  STG.E.U16 desc[UR14][R8.64], R5 ;  /* 0x0000000508007986 */ /* 0x0003e2000c10150e */
[----:B------:R-:W-:Y:S01]  /*40c0*/  F2FP.F16.F32.PACK_AB R26, R35, R26 ;  /* 0x0000001a231a723e */ /* 0x000fe200000000ff */
[----:B------:R-:W-:Y:S02]  /*40d0*/  UIADD3 UR6, UP0, UR9, 0x15, URZ ;  /* 0x0000001509067890 */ /* 0x000fe4000ff1e03f */
[----:B------:R2:W-:Y:S01]  /*40e0*/  STG.E.U16 desc[UR14][R8.64+0x6], R0 ;  /* 0x0000060008007986 */ /* 0x0005e2000c10150e */
[----:B0-----:R-:W-:Y:S02]  /*40f0*/  PRMT R7, R5, 0x7632, R7 ;  /* 0x0000763205077816 */ /* 0x001fe40000000007 */
[----:B-1----:R-:W-:-:S03]  /*4100*/  PRMT R5, R3, 0x7632, R5 ;  /* 0x0000763203057816 */ /* 0x002fc60000000005 */
[----:B------:R-:W-:Y:S01]  /*4110*/  STG.E.U16 desc[UR14][R8.64+0x2], R7 ;  /* 0x0000020708007986 */ /* 0x000fe2000c10150e */
[----:B------:R-:W-:Y:S02]  /*4120*/  F2FP.F16.F32.PACK_AB R19, R19, R36 ;  /* 0x000000241313723e */ /* 0x000fe400000000ff */
[----:B--2---:R-:W-:Y:S01]  /*4130*/  PRMT R0, R15, 0x7632, R0 ;  /* 0x000076320f007816 */ /* 0x004fe20000000000 */
[----:B------:R-:W-:Y:S01]  /*4140*/  STG.E.U16 desc[UR14][R8.64+0x4], R16 ;  /* 0x0000041008007986 */ /* 0x000fe2000c10150e */
[----:B------:R-:W-:Y:S02]  /*4150*/  F2FP.F16.F32.PACK_AB R31, R32, R31 ;  /* 0x0000001f201f723e */ /* 0x000fe400000000ff */
[----:B------:R-:W-:Y:S01]  /*4160*/  F2FP.F16.F32.PACK_AB R33, R34, R33 ;  /* 0x000000212221723e */ /* 0x000fe200000000ff */
[----:B------:R-:W-:Y:S01]  /*4170*/  STG.E.U16 desc[UR14][R10.64+0x4], R3 ;  /* 0x000004030a007986 */ /* 0x000fe2000c10150e */
[----:B------:R-:W-:-:S03]  /*4180*/  UIADD3.X UR5, URZ, UR5, URZ, UP0, !UPT ;  /* 0x000000053f057290 */ /* 0x000fc600087fe43f */
[----:B------:R-:W-:Y:S01]  /*4190*/  STG.E.U16 desc[UR14][R10.64+0x6], R5 ;  /* 0x000006050a007986 */ /* 0x000fe2000c10150e */
[----:B------:R-:W-:Y:S01]  /*41a0*/  PRMT R12, R31, 0x7632, R12 ;  /* 0x000076321f0c7816 */ /* 0x000fe2000000000c */
[----:B------:R-:W-:-:S04]  /*41b0*/  UISETP.GE.U32.AND UP0, UPT, UR6, UR18, UPT ;  /* 0x000000120600728c */ /* 0x000fc8000bf06070 */
[----:B------:R-:W-:-:S06]  /*41c0*/  UISETP.GE.AND.EX UP0, UPT, UR5, UR10, UPT, UP0 ;  /* 0x0000000a0500728c */ /* 0x000fcc000bf06300 */
[----:B------:R-:W-:Y:S01]  /*41d0*/  PLOP3.LUT P0, PT, PT, PT, UP0, 0x80, 0x0 ;  /* 0x000000000000781c */ /* 0x000fe20003f0f008 */
[----:B------:R-:W-:Y:S01]  /*41e0*/  ULOP3.LUT UR4, UR4, 0x1, URZ, 0x3c, !UPT ;  /* 0x0000000104047892 */ /* 0x000fe2000f8e3c3f */
[----:B------:R-:W-:Y:S01]  /*41f0*/  UMOV UR9, UR6 ;  /* 0x0000000600097c82 */ /* 0x000fe20008000000 */
[----:B----4-:R-:W-:-:S04]  /*4200*/  F2FP.F16.F32.PACK_AB R13, R13, R37 ;  /* 0x000000250d0d723e */ /* 0x010fc800000000ff */
[----:B------:R-:W-:Y:S01]  /*4210*/  PRMT R2, R13, 0x7632, R2 ;  /* 0x000076320d027816 */ /* 0x000fe20000000002 */
[----:B------:R-:W-:Y:S04]  /*4220*/  STG.E.U16 desc[UR14][R10.64], R13 ;  /* 0x0000000d0a007986 */ /* 0x000fe8000c10150e */
[----:B------:R0:W-:Y:S04]  /*4230*/  STG.E.U16 desc[UR14][R10.64+0x2], R2 ;  /* 0x000002020a007986 */ /* 0x0001e8000c10150e */
[----:B------:R1:W-:Y:S01]  /*4240*/  STG.E.U16 desc[UR14][R22.64+0x6], R0 ;  /* 0x0000060016007986 */ /* 0x0003e2000c10150e */
[----:B0-----:R-:W-:-:S02]  /*4250*/  PRMT R11, R14, 0x7632, R11 ;  /* 0x000076320e0b7816 */ /* 0x001fc4000000000b */
[----:B------:R-:W-:Y:S02]  /*4260*/  PRMT R10, R26, 0x7632, R10 ;  /* 0x000076321a0a7816 */ /* 0x000fe4000000000a */
[----:B------:R-:W-:Y:S02]  /*4270*/  PRMT R2, R19, 0x7632, R2 ;  /* 0x0000763213027816 */ /* 0x000fe40000000002 */
[----:B-1----:R-:W-:Y:S01]  /*4280*/  PRMT R0, R33, 0x7632, R0 ;  /* 0x0000763221007816 */ /* 0x002fe20000000000 */
        /* <DEDUP_REMOVED lines=13> */
.L_x_3877:
        /* <DEDUP_REMOVED lines=10> */
.L_x_3976:


//--------------------- .text._ZN13group_norm_v214gn_cuda_kernelI6__halfLi480ELi1ELi16ELi120ELi256ELb1ELi32ELi960ELi960ELi4ELb1ELi18ELb0ELb0ENS_16CompileConditionILi900EEEEEvPT_PKS4_S7_S7_flPfS8_Pj --------------------------
	.section	.text._ZN13group_norm_v214gn_cuda_kernelI6__halfLi480ELi1ELi16ELi120ELi256ELb1ELi32ELi960ELi960ELi4ELb1ELi18ELb0ELb0ENS_16CompileConditionILi900EEEEEvPT_PKS4_S7_S7_flPfS8_Pj,"ax",@progbits
	.align	128
        .global         _ZN13group_norm_v214gn_cuda_kernelI6__halfLi480ELi1ELi16ELi120ELi256ELb1ELi32ELi960ELi960ELi4ELb1ELi18ELb0ELb0ENS_16CompileConditionILi900EEEEEvPT_PKS4_S7_S7_flPfS8_Pj
        .type           _ZN13group_norm_v214gn_cuda_kernelI6__halfLi480ELi1ELi16ELi120ELi256ELb1ELi32ELi960ELi960ELi4ELb1ELi18ELb0ELb0ENS_16CompileConditionILi900EEEEEvPT_PKS4_S7_S7_flPfS8_Pj,@function
        .size           _ZN13group_norm_v214gn_cuda_kernelI6__halfLi480ELi1ELi16ELi120ELi256ELb1ELi32ELi960ELi960ELi4ELb1ELi18ELb0ELb0ENS_16CompileConditionILi900EEEEEvPT_PKS4_S7_S7_flPfS8_Pj,(.L_x_3977 - _ZN13group_norm_v214gn_cuda_kernelI6__halfLi480ELi1ELi16ELi120ELi256ELb1ELi32ELi960ELi960ELi4ELb1ELi18ELb0ELb0ENS_16CompileConditionILi900EEEEEvPT_PKS4_S7_S7_flPfS8_Pj)
        .other          _ZN13group_norm_v214gn_cuda_kernelI6__halfLi480ELi1ELi16ELi120ELi256ELb1ELi32ELi960ELi960ELi4ELb1ELi18ELb0ELb0ENS_16CompileConditionILi900EEEEEvPT_PKS4_S7_S7_flPfS8_Pj,@"STO_CUDA_ENTRY STV_DEFAULT"
_ZN13group_norm_v214gn_cuda_kernelI6__halfLi480ELi1ELi16ELi120ELi256ELb1ELi32ELi960ELi960ELi4ELb1ELi18ELb0ELb0ENS_16CompileConditionILi900EEEEEvPT_PKS4_S7_S7_flPfS8_Pj:
.text._ZN13group_norm_v214gn_cuda_kernelI6__halfLi480ELi1ELi16ELi120ELi256ELb1ELi32ELi960ELi960ELi4ELb1ELi18ELb0ELb0ENS_16CompileConditionILi900EEEEEvPT_PKS4_S7_S7_flPfS8_Pj:
        /* <DEDUP_REMOVED lines=138> */
[----:B-1----:R-:W-:Y:S01]  /*08a0*/  IADD3 R5, R3, R22, RZ ;  /* 0x0000001603057210 */ /* 0x002fe20007ffe0ff */
[----:B------:R0:W-:Y:S01]  /*08b0*/  STL [R1+0x24], R2 ;  /* 0x0000240201007387 */ /* 0x0001e20000100800 */
[----:B------:R-:W-:Y:S01]  /*08c0*/  LEA R0, R0, UR8, 0x3 ;  /* 0x0000000800007c11 */ /* 0x000fe2000f8e18ff */
        /* <DEDUP_REMOVED lines=10> */
[--C-:B------:R-:W-:Y:S01]  /*0970*/  IMAD R122, R43, 0x18, R52.reuse ;  /* 0x000000182b7a7824 */ /* 0x100fe200078e0234 */
        /* <DEDUP_REMOVED lines=20> */
[----:B------:R-:W-:Y:S01]  /*0ac0*/  ISETP.GT.U32.OR P0, PT, R114, 0x7, P0 ;  /* 0x000000077200780c */ /* 0x000fe20000704470 */
[----:B------:R-:W-:Y:S01]  /*0ad0*/  IMAD R50, R50, 0x18, R52 ;  /* 0x0000001832327824 */ /* 0x000fe200078e0234 */
[C---:B--2---:R-:W-:Y:S01]  /*0ae0*/  IADD3 R4, R3.reuse, R36, RZ ;  /* 0x0000002403047210 */ /* 0x044fe20007ffe0ff */
[----:B------:R-:W-:Y:S01]  /*0af0*/  STL [R1+0x8], R5 ;  /* 0x0000080501007387 */ /* 0x000fe20000100800 */
[----:B------:R-:W-:-:S02]  /*0b00*/  IADD3 R125, R3, R40, RZ ;  /* 0x00000028037d7210 */ /* 0x000fc40007ffe0ff */
[C---:B------:R-:W-:Y:S01]  /*0b10*/  IADD3 R124, R3.reuse, R124, RZ ;  /* 0x0000007c037c7210 */ /* 0x040fe20007ffe0ff */
[----:B------:R-:W-:Y:S01]  /*0b20*/  STL [R1+0x4], R4 ;  /* 0x0000040401007387 */ /* 0x000fe20000100800 */
[C---:B------:R-:W-:Y:S02]  /*0b30*/  IADD3 R123, R3.reuse, R42, RZ ;  /* 0x0000002a037b7210 */ /* 0x040fe40007ffe0ff */
[C---:B0-----:R-:W-:Y:S02]  /*0b40*/  IADD3 R2, R3.reuse, R38, RZ ;  /* 0x0000002603027210 */ /* 0x041fe40007ffe0ff */
[C---:B------:R-:W-:Y:S02]  /*0b50*/  IADD3 R122, R3.reuse, R122, RZ ;  /* 0x0000007a037a7210 */ /* 0x040fe40007ffe0ff */
[C---:B------:R-:W-:Y:S01]  /*0b60*/  IADD3 R121, R3.reuse, R44, RZ ;  /* 0x0000002c03797210 */ /* 0x040fe20007ffe0ff */
[----:B------:R0:W-:Y:S01]  /*0b70*/  STL [R1], R2 ;  /* 0x0000000201007387 */ /* 0x0001e20000100800 */
[----:B------:R-:W-:-:S02]  /*0b80*/  IADD3 R120, R3, R120, RZ ;  /* 0x0000007803787210 */ /* 0x000fc40007ffe0ff */
[C---:B------:R-:W-:Y:S01]  /*0b90*/  IADD3 R119, R3.reuse, R46, RZ ;  /* 0x0000002e03777210 */ /* 0x040fe20007ffe0ff */
[----:B------:R1:W-:Y:S01]  /*0ba0*/  STL [R1+0x4c], R0 ;  /* 0x00004c0001007387 */ /* 0x0003e20000100800 */
[C---:B------:R-:W-:Y:S02]  /*0bb0*/  IADD3 R118, R3.reuse, R118, RZ ;  /* 0x0000007603767210 */ /* 0x040fe40007ffe0ff */
[C---:B------:R-:W-:Y:S02]  /*0bc0*/  IADD3 R117, R3.reuse, R48, RZ ;  /* 0x0000003003757210 */ /* 0x040fe40007ffe0ff */
[C---:B------:R-:W-:Y:S02]  /*0bd0*/  IADD3 R116, R3.reuse, R116, RZ ;  /* 0x0000007403747210 */ /* 0x040fe40007ffe0ff */
[----:B------:R-:W-:Y:S02]  /*0be0*/  IADD3 R115, R3, R50, RZ ;  /* 0x0000003203737210 */ /* 0x000fe40007ffe0ff */
[----:B0-----:R-:W-:-:S02]  /*0bf0*/  SHF.R.S32.HI R2, RZ, 0x1f, R113 ;  /* 0x0000001fff027819 */ /* 0x001fc40000011471 */
[----:B------:R-:W-:Y:S01]  /*0c00*/  ISETP.EQ.OR.EX P0, PT, RZ, UR13, P0, P1 ;  /* 0x0000000dff007c0c */ /* 0x000fe20008702710 */
[----:B-1----:R-:W-:-:S12]  /*0c10*/  ULDC.64 UR12, c[0x0][0x208] ;  /* 0x00008200000c7ab9 */ /* 0x002fd80000000a00 */
.L_x_3884:
        /* <DEDUP_REMOVED lines=119> */
[----:B------:R-:W-:Y:S01]  /*1390*/  CS2R R66, SRZ ;  /* 0x0000000000427805 */ /* 0x000fe2000001ff00 */
        /* <DEDUP_REMOVED lines=57> */
[--C-:B------:R-:W-:Y:S02]  /*1730*/  HADD2.F32 R69, -RZ, R18.reuse.H0_H0 ;  /* 0x20000012ff457230 */ /* 0x100fe40000004100 */
[----:B------:R-:W-:Y:S01]  /*1740*/  FADD.FTZ R21, R20, R71 ;  /* 0x0000004714157221 */ /* 0x000fe20000010000 */
[----:B------:R-:W-:Y:S02]  /*1750*/  HADD2.F32 R68, -RZ, R18.H1_H1 ;  /* 0x30000012ff447230 */ /* 0x000fe40000004100 */
[----:B------:R-:W-:Y:S01]  /*1760*/  FFMA.FTZ R24, R70, R70, R25 ;  /* 0x0000004646187223 */ /* 0x000fe20000010019 */
[----:B------:R-:W-:-:S02]  /*1770*/  HADD2.F32 R18, -RZ, R19.H0_H0 ;  /* 0x20000013ff127230 */ /* 0x000fc40000004100 */
        /* <DEDUP_REMOVED lines=23> */
[--C-:B------:R-:W-:Y:S02]  /*18f0*/  HADD2.F32 R26, -RZ, R27.reuse.H0_H0 ;  /* 0x2000001bff1a7230 */ /* 0x100fe40000004100 */
[----:B------:R-:W-:Y:S01]  /*1900*/  FADD.FTZ R29, R28, R23 ;  /* 0x000000171c1d7221 */ /* 0x000fe20000010000 */
[----:B------:R-:W-:-:S02]  /*1910*/  HADD2.F32 R27, -RZ, R27.H1_H1 ;  /* 0x3000001bff1b7230 */ /* 0x000fc40000004100 */
        /* <DEDUP_REMOVED lines=28> */
[----:B------:R-:W-:Y:S02]  /*1ae0*/  HADD2.F32 R36, -RZ, R38.H0_H0 ;  /* 0x20000026ff247230 */ /* 0x000fe40000004100 */
[----:B------:R-:W-:Y:S01]  /*1af0*/  FFMA.FTZ R56, R34, R34, R41 ;  /* 0x0000002222387223 */ /* 0x000fe20000010029 */
[----:B------:R-:W-:Y:S02]  /*1b00*/  HADD2.F32 R41, -RZ, R42.H1_H1 ;  /* 0x3000002aff297230 */ /* 0x000fe40000004100 */
[----:B------:R-:W-:Y:S01]  /*1b10*/  FADD.FTZ R40, R37, R34 ;  /* 0x0000002225287221 */ /* 0x000fe20000010000 */
[----:B------:R-:W-:Y:S02]  /*1b20*/  HADD2.F32 R37, -RZ, R38.H1_H1 ;  /* 0x30000026ff257230 */ /* 0x000fe40000004100 */
[----:B------:R-:W-:Y:S01]  /*1b30*/  FFMA.FTZ R56, R35, R35, R56 ;  /* 0x0000002323387223 */ /* 0x000fe20000010038 */
[----:B------:R-:W-:-:S02]  /*1b40*/  HADD2.F32 R38, -RZ, R39.H0_H0 ;  /* 0x20000027ff267230 */ /* 0x000fc40000004100 */
[----:B------:R-:W-:Y:S01]  /*1b50*/  FADD.FTZ R57, R40, R35 ;  /* 0x0000002328397221 */ /* 0x000fe20000010000 */
[----:B------:R-:W-:Y:S02]  /*1b60*/  HADD2.F32 R39, -RZ, R39.H1_H1 ;  /* 0x30000027ff277230 */ /* 0x000fe40000004100 */
[----:B------:R-:W-:Y:S01]  /*1b70*/  FFMA.FTZ R56, R36, R36, R56 ;  /* 0x0000002424387223 */ /* 0x000fe20000010038 */
[----:B------:R-:W-:Y:S02]  /*1b80*/  HADD2.F32 R40, -RZ, R42.H0_H0 ;  /* 0x2000002aff287230 */ /* 0x000fe40000004100 */
[----:B------:R-:W-:Y:S01]  /*1b90*/  FADD.FTZ R57, R57, R36 ;  /* 0x0000002439397221 */ /* 0x000fe20000010000 */
[--C-:B------:R-:W-:Y:S02]  /*1ba0*/  HADD2.F32 R42, -RZ, R43.reuse.H0_H0 ;  /* 0x2000002bff2a7230 */ /* 0x100fe40000004100 */
[----:B------:R-:W-:Y:S01]  /*1bb0*/  FFMA.FTZ R56, R37, R37, R56 ;  /* 0x0000002525387223 */ /* 0x000fe20000010038 */
[----:B------:R-:W-:-:S02]  /*1bc0*/  HADD2.F32 R43, -RZ, R43.H1_H1 ;  /* 0x3000002bff2b7230 */ /* 0x000fc40000004100 */
[----:B------:R-:W-:Y:S01]  /*1bd0*/  FADD.FTZ R57, R57, R37 ;  /* 0x0000002539397221 */ /* 0x000fe20000010000 */
[--C-:B------:R-:W-:Y:S02]  /*1be0*/  HADD2.F32 R44, -RZ, R46.reuse.H0_H0 ;  /* 0x2000002eff2c7230 */ /* 0x100fe40000004100 */
[----:B------:R-:W-:Y:S01]  /*1bf0*/  FFMA.FTZ R56, R38, R38, R56 ;  /* 0x0000002626387223 */ /* 0x000fe20000010038 */
[----:B------:R-:W-:Y:S02]  /*1c00*/  HADD2.F32 R45, -RZ, R46.H1_H1 ;  /* 0x3000002eff2d7230 */ /* 0x000fe40000004100 */
        /* <DEDUP_REMOVED lines=43> */
[--C-:B------:R-:W-:Y:S02]  /*1ec0*/  HADD2.F32 R57, -RZ, R58.reuse.H1_H1 ;  /* 0x3000003aff397230 */ /* 0x100fe40000004100 */
[----:B------:R-:W-:Y:S01]  /*1ed0*/  FFMA.FTZ R61, R55, R55, R56 ;  /* 0x00000037373d7223 */ /* 0x000fe20000010038 */
[----:B------:R-:W-:Y:S02]  /*1ee0*/  HADD2.F32 R56, -RZ, R58.H0_H0 ;  /* 0x2000003aff387230 */ /* 0x000fe40000004100 */
[----:B------:R-:W-:-:S03]  /*1ef0*/  FADD.FTZ R62, R62, R55 ;  /* 0x000000373e3e7221 */ /* 0x000fc60000010000 */
        /* <DEDUP_REMOVED lines=25> */
[----:B------:R-:W5:Y:S04]  /*2090*/  LDL R109, [R1+0x1c] ;  /* 0x00001c00016d7983 */ /* 0x000f680000100800 */
[----:B------:R-:W5:Y:S04]  /*20a0*/  LDL R108, [R1+0x18] ;  /* 0x00001800016c7983 */ /* 0x000f680000100800 */
[----:B------:R-:W5:Y:S04]  /*20b0*/  LDL R107, [R1+0x14] ;  /* 0x00001400016b7983 */ /* 0x000f680000100800 */
[----:B--2---:R0:W-:Y:S04]  /*20c0*/  LDS.64 R66, [R102] ;  /* 0x0000000066427984 */ /* 0x0041e80000000a00 */
[----:B---3--:R-:W1:Y:S04]  /*20d0*/  LDS.64 R64, [R64] ;  /* 0x0000000040407984 */ /* 0x008e680000000a00 */
[----:B0-----:R-:W2:Y:S01]  /*20e0*/  LDL R102, [R1+0x34] ;  /* 0x0000340001667983 */ /* 0x001ea20000100800 */
[----:B-1----:R-:W-:Y:S01]  /*20f0*/  FADD.FTZ R64, RZ, R64 ;  /* 0x00000040ff407221 */ /* 0x002fe20000010000 */
[----:B------:R-:W-:-:S03]  /*2100*/  FADD.FTZ R65, RZ, R65 ;  /* 0x00000041ff417221 */ /* 0x000fc60000010000 */
[----:B------:R-:W-:Y:S01]  /*2110*/  FADD.FTZ R66, R64, R66 ;  /* 0x0000004240427221 */ /* 0x000fe20000010000 */
[----:B------:R-:W-:Y:S02]  /*2120*/  FADD.FTZ R67, R65, R67 ;  /* 0x0000004341437221 */ /* 0x000fe40000010000 */
[----:B----4-:R0:W1:Y:S04]  /*2130*/  LDS.64 R64, [R105] ;  /* 0x0000000069407984 */ /* 0x0100680000000a00 */
[----:B0-----:R-:W3:Y:S01]  /*2140*/  LDL R105, [R1+0x2c] ;  /* 0x00002c0001697983 */ /* 0x001ee20000100800 */
        /* <DEDUP_REMOVED lines=10> */
[----:B--2---:R0:W1:Y:S04]  /*21f0*/  LDS.64 R64, [R102] ;  /* 0x0000000066407984 */ /* 0x0040680000000a00 */
[----:B0-----:R-:W2:Y:S01]  /*2200*/  LDL R102, [R1+0x20] ;  /* 0x0000200001667983 */ /* 0x001ea20000100800 */
[----:B-1----:R-:W-:Y:S01]  /*2210*/  FADD.FTZ R66, R66, R64 ;  /* 0x0000004042427221 */ /* 0x002fe20000010000 */
[----:B------:R-:W-:-:S02]  /*2220*/  FADD.FTZ R67, R67, R65 ;  /* 0x0000004143437221 */ /* 0x000fc40000010000 */
[----:B------:R0:W1:Y:S04]  /*2230*/  LDS.64 R64, [R106] ;  /* 0x000000006a407984 */ /* 0x0000680000000a00 */
[----:B0-----:R-:W2:Y:S01]  /*2240*/  LDL R106, [R1+0x10] ;  /* 0x00001000016a7983 */ /* 0x001ea20000100800 */
[----:B-1----:R-:W-:Y:S01]  /*2250*/  FADD.FTZ R66, R66, R64 ;  /* 0x0000004042427221 */ /* 0x002fe20000010000 */
[----:B------:R-:W-:Y:S02]  /*2260*/  FADD.FTZ R67, R67, R65 ;  /* 0x0000004143437221 */ /* 0x000fe40000010000 */
[----:B---3--:R0:W1:Y:S04]  /*2270*/  LDS.64 R64, [R105] ;  /* 0x0000000069407984 */ /* 0x0080680000000a00 */
[----:B0-----:R-:W3:Y:S01]  /*2280*/  LDL R105, [R1+0xc] ;  /* 0x00000c0001697983 */ /* 0x001ee20000100800 */
[----:B-1----:R-:W-:Y:S01]  /*2290*/  FADD.FTZ R66, R66, R64 ;  /* 0x0000004042427221 */ /* 0x002fe20000010000 */
[----:B------:R-:W-:-:S02]  /*22a0*/  FADD.FTZ R67, R67, R65 ;  /* 0x0000004143437221 */ /* 0x000fc40000010000 */
[----:B----4-:R0:W1:Y:S04]  /*22b0*/  LDS.64 R64, [R104] ;  /* 0x0000000068407984 */ /* 0x0100680000000a00 */
[----:B0-----:R-:W4:Y:S01]  /*22c0*/  LDL R104, [R1+0x8] ;  /* 0x0000080001687983 */ /* 0x001f220000100800 */
[----:B-1----:R-:W-:Y:S01]  /*22d0*/  FADD.FTZ R66, R66, R64 ;  /* 0x0000004042427221 */ /* 0x002fe20000010000 */
[----:B------:R-:W-:Y:S02]  /*22e0*/  FADD.FTZ R67, R67, R65 ;  /* 0x0000004143437221 */ /* 0x000fe40000010000 */
[----:B-----5:R0:W1:Y:S04]  /*22f0*/  LDS.64 R64, [R103] ;  /* 0x0000000067407984 */ /* 0x0200680000000a00 */
[----:B0-----:R-:W5:Y:S01]  /*2300*/  LDL R103, [R1+0x4] ;  /* 0x0000040001677983 */ /* 0x001f620000100800 */
[----:B-1----:R-:W-:Y:S01]  /*2310*/  FADD.FTZ R66, R66, R64 ;  /* 0x0000004042427221 */ /* 0x002fe20000010000 */
[----:B------:R-:W-:-:S02]  /*2320*/  FADD.FTZ R67, R67, R65 ;  /* 0x0000004143437221 */ /* 0x000fc40000010000 */
[----:B--2---:R0:W1:Y:S04]  /*2330*/  LDS.64 R64, [R102] ;  /* 0x0000000066407984 */ /* 0x0040680000000a00 */
[----:B0-----:R-:W2:Y:S01]  /*2340*/  LDL R102, [R1] ;  /* 0x0000000001667983 */ /* 0x001ea20000100800 */
[----:B-1----:R-:W-:Y:S01]  /*2350*/  FADD.FTZ R66, R66, R64 ;  /* 0x0000004042427221 */ /* 0x002fe20000010000 */
        /* <DEDUP_REMOVED lines=13> */
[----:B---3--:R-:W0:Y:S02]  /*2430*/  LDS.64 R64, [R105] ;  /* 0x0000000069407984 */ /* 0x008e240000000a00 */
        /* <DEDUP_REMOVED lines=8> */
[----:B--2---:R-:W0:Y:S02]  /*24c0*/  LDS.64 R64, [R102] ;  /* 0x0000000066407984 */ /* 0x004e240000000a00 */
        /* <DEDUP_REMOVED lines=35> */
.L_x_3879:
[----:B------:R-:W-:Y:S05]  /*2700*/  BSYNC B0 ;  /* 0x0000000000007941 */ /* 0x000fea0003800000 */
.L_x_3878:
[----:B------:R-:W0:Y:S01]  /*2710*/  S2R R107, SR_CTAID.X ;  /* 0x00000000006b7919 */ /* 0x000e220000002500 */
[----:B------:R-:W1:Y:S01]  /*2720*/  @!P2 LDC R64, c[0x0][0x10] ;  /* 0x00000400ff40ab82 */ /* 0x000e620000000800 */
[----:B------:R-:W-:Y:S01]  /*2730*/  SHF.R.U32.HI R106, RZ, 0x1, R114 ;  /* 0x00000001ff6a7819 */ /* 0x000fe20000011672 */
[----:B------:R-:W2:Y:S01]  /*2740*/  SHFL.BFLY PT, R65, R66, 0x1, 0x1f ;  /* 0x0c201f0042417f89 */ /* 0x000ea200000e0000 */
[----:B------:R-:W-:Y:S02]  /*2750*/  MOV R102, UR4 ;  /* 0x0000000400667c02 */ /* 0x000fe40008000f00 */
[----:B------:R-:W-:Y:S01]  /*2760*/  SHF.L.U32 R106, R106, 0x3, RZ ;  /* 0x000000036a6a7819 */ /* 0x000fe200000006ff */
[----:B------:R-:W3:Y:S02]  /*2770*/  SHFL.BFLY PT, R103, R67, 0x1, 0x1f ;  /* 0x0c201f0043677f89 */ /* 0x000ee400000e0000 */
[----:B------:R-:W4:Y:S01]  /*2780*/  @!P2 LDC.64 R104, c[0x0][0x248] ;  /* 0x00009200ff68ab82 */ /* 0x000f220000000a00 */
[----:B------:R-:W-:Y:S01]  /*2790*/  ISETP.GT.U32.AND P1, PT, R114, 0x3f, PT ;  /* 0x0000003f7200780c */ /* 0x000fe20003f24070 */
[----:B-1----:R-:W-:-:S12]  /*27a0*/  @!P2 IMAD R64, R64, R102, UR11 ;  /* 0x0000000b4040ae24 */ /* 0x002fd8000f8e0266 */
[----:B------:R-:W1:Y:S01]  /*27b0*/  @!P1 LDC R102, c[0x0][0x10] ;  /* 0x00000400ff669b82 */ /* 0x000e620000000800 */
[----:B--2---:R-:W-:Y:S01]  /*27c0*/  FADD.FTZ R66, R65, R66 ;  /* 0x0000004241427221 */ /* 0x004fe20000010000 */
[----:B0-----:R-:W-:Y:S01]  /*27d0*/  LOP3.LUT R107, R107, 0x7, RZ, 0xc0, !PT ;  /* 0x000000076b6b7812 */ /* 0x001fe200078ec0ff */
[----:B---3--:R-:W-:-:S03]  /*27e0*/  FADD.FTZ R67, R103, R67 ;  /* 0x0000004367437221 */ /* 0x008fc60000010000 */
[----:B------:R-:W-:-:S04]  /*27f0*/  LOP3.LUT R106, R106, 0xfffffff8, R107, 0xe2, !PT ;  /* 0xfffffff86a6a7812 */ /* 0x000fc800078ee26b */
[----:B------:R-:W-:-:S04]  /*2800*/  @!P2 LEA R64, R64, R106, 0x6 ;  /* 0x0000006a4040a211 */ /* 0x000fc800078e30ff */
[----:B------:R-:W-:-:S05]  /*2810*/  @!P2 SHF.L.U32 R64, R64, 0x1, RZ ;  /* 0x000000014040a819 */ /* 0x000fca00000006ff */
[----:B----4-:R-:W-:-:S05]  /*2820*/  @!P2 IMAD.WIDE.U32 R64, R64, 0x4, R104 ;  /* 0x000000044040a825 */ /* 0x010fca00078e0068 */
[----:B------:R0:W-:Y:S01]  /*2830*/  @!P2 STG.E.64 desc[UR12][R64.64], R66 ;  /* 0x000000424000a986 */ /* 0x0001e2000c101b0c */
[----:B------:R-:W-:Y:S01]  /*2840*/  BAR.SYNC.DEFER_BLOCKING 0x0 ;  /* 0x0000000000007b1d */ /* 0x000fe20000010000 */
[----:B------:R-:W-:Y:S02]  /*2850*/  ISETP.NE.AND P2, PT, R114, RZ, PT ;  /* 0x000000ff7200720c */ /* 0x000fe40003f45270 */
[----:B0-----:R-:W-:-:S05]  /*2860*/  MOV R64, UR4 ;  /* 0x0000000400407c02 */ /* 0x001fca0008000f00 */
[----:B-1----:R-:W-:-:S06]  /*2870*/  @!P1 IMAD R102, R102, R64, UR11 ;  /* 0x0000000b66669e24 */ /* 0x002fcc000f8e0240 */
        /* <DEDUP_REMOVED lines=10> */
.L_x_3881:
        /* <DEDUP_REMOVED lines=8> */
.L_x_3880:
        /* <DEDUP_REMOVED lines=12> */
[----:B------:R-:W-:Y:S01]  /*2a60*/  HFMA2.MMA R66, -RZ, RZ, 0, 0 ;  /* 0x00000000ff427435 */ /* 0x000fe200000001ff */
[----:B------:R-:W-:Y:S05]  /*2a70*/  BSSY B0, `(.L_x_3882) ;  /* 0x0000025000007945 */ /* 0x000fea0003800000 */
[----:B--2---:R-:W-:Y:S01]  /*2a80*/  @!P1 FADD.FTZ R66, RZ, R64 ;  /* 0x00000040ff429221 */ /* 0x004fe20000010000 */
        /* <DEDUP_REMOVED lines=35> */
.L_x_3883:
[----:B------:R-:W-:Y:S05]  /*2cc0*/  BSYNC B0 ;  /* 0x0000000000007941 */ /* 0x000fea0003800000 */
.L_x_3882:
[----:B01----:R-:W2:Y:S01]  /*2cd0*/  LDL R66, [R1+0x4c] ;  /* 0x00004c0001427983 */ /* 0x003ea20000100800 */
[----:B------:R-:W-:Y:S01]  /*2ce0*/  ULDC.64 UR14, c[0x0][0x210] ;  /* 0x00008400000e7ab9 */ /* 0x000fe20000000a00 */
[----:B------:R-:W-:Y:S01]  /*2cf0*/  ULDC UR9, c[0x0][0x230] ;  /* 0x00008c0000097ab9 */ /* 0x000fe20000000800 */
[C---:B------:R-:W-:Y:S01]  /*2d00*/  LEA R64, P1, R2.reuse, UR14, 0x1 ;  /* 0x0000000e02407c11 */ /* 0x040fe2000f8208ff */
[----:B------:R-:W-:Y:S02]  /*2d10*/  UIADD3 UR10, UP0, UR10, 0x9, URZ ;  /* 0x000000090a0a7890 */ /* 0x000fe4000ff1e03f */
[----:B------:R-:W-:Y:S01]  /*2d20*/  ULOP3.LUT UR4, UR4, 0x1, URZ, 0x3c, !UPT ;  /* 0x0000000104047892 */ /* 0x000fe2000f8e3c3f */
[----:B------:R-:W-:Y:S01]  /*2d30*/  LEA.HI.X R65, R2, UR15, R89, 0x1, P1 ;  /* 0x0000000f02417c11 */ /* 0x000fe200088f0c59 */
[----:B------:R-:W-:Y:S01]  /*2d40*/  UIADD3.X UR5, URZ, UR5, URZ, UP0, !UPT ;  /* 0x000000053f057290 */ /* 0x000fe200087fe43f */
[----:B--2---:R-:W0:Y:S02]  /*2d50*/  LDS.64 R66, [R66] ;  /* 0x0000000042427984 */ /* 0x004e240000000a00 */
[----:B0-----:R-:W-:Y:S01]  /*2d60*/  FADD.FTZ R2, R67, UR9 ;  /* 0x0000000943027e21 */ /* 0x001fe20008010000 */
[----:B------:R-:W-:Y:S01]  /*2d70*/  FADD.FTZ R102, R0, -R66 ;  /* 0x8000004200667221 */ /* 0x000fe20000010000 */
[----:B-----5:R-:W-:-:S02]  /*2d80*/  HADD2.F32 R67, -RZ, R60.H0_H0 ;  /* 0x2000003cff437230 */ /* 0x020fc40000004100 */
[--C-:B------:R-:W-:Y:S01]  /*2d90*/  FADD.FTZ R88, R88, -R66.reuse ;  /* 0x8000004258587221 */ /* 0x100fe20000010000 */
[----:B------:R-:W-:Y:S02]  /*2da0*/  HADD2.F32 R0, -RZ, R62.H0_H0 ;  /* 0x2000003eff007230 */ /* 0x000fe40000004100 */
[--C-:B------:R-:W-:Y:S01]  /*2db0*/  FADD.FTZ R86, R86, -R66.reuse ;  /* 0x8000004256567221 */ /* 0x100fe20000010000 */
[----:B------:R-:W0:Y:S01]  /*2dc0*/  MUFU.RSQ R2, R2 ;  /* 0x0000000200027308 */ /* 0x000e220000001400 */
[----:B------:R-:W-:Y:S02]  /*2dd0*/  HADD2.F32 R60, -RZ, R60.H1_H1 ;  /* 0x3000003cff3c7230 */ /* 0x000fe40000004100 */
        /* <DEDUP_REMOVED lines=21> */
[C---:B------:R-:W-:Y:S01]  /*2f30*/  FMUL.FTZ R80, R2.reuse, R80 ;  /* 0x0000005002507220 */ /* 0x040fe20000410000 */
        /* <DEDUP_REMOVED lines=8> */
[C---:B------:R-:W-:Y:S01]  /*2fc0*/  FMUL.FTZ R73, R2.reuse, R73 ;  /* 0x0000004902497220 */ /* 0x040fe20000410000 */
[C---:B------:R-:W-:Y:S01]  /*2fd0*/  FMUL.FTZ R72, R2.reuse, R72 ;  /* 0x0000004802487220 */ /* 0x040fe20000410000 */
[C---:B------:R-:W-:Y:S01]  /*2fe0*/  FMUL.FTZ R71, R2.reuse, R71 ;  /* 0x0000004702477220 */ /* 0x040fe20000410000 */
[C---:B------:R-:W-:Y:S01]  /*2ff0*/  FMUL.FTZ R70, R2.reuse, R70 ;  /* 0x0000004602467220 */ /* 0x040fe20000410000 */
[----:B------:R-:W-:Y:S01]  /*3000*/  FMUL.FTZ R69, R2, R69 ;  /* 0x0000004502457220 */ /* 0x000fe20000410000 */
[--C-:B------:R-:W-:Y:S01]  /*3010*/  FADD.FTZ R68, R68, -R66.reuse ;  /* 0x8000004244447221 */ /* 0x100fe20000010000 */
[--C-:B------:R-:W-:Y:S01]  /*3020*/  FADD.FTZ R18, R18, -R66.reuse ;  /* 0x8000004212127221 */ /* 0x100fe20000010000 */
[--C-:B------:R-:W-:Y:S01]  /*3030*/  FADD.FTZ R19, R19, -R66.reuse ;  /* 0x8000004213137221 */ /* 0x100fe20000010000 */
[--C-:B------:R-:W-:Y:S01]  /*3040*/  FADD.FTZ R20, R20, -R66.reuse ;  /* 0x8000004214147221 */ /* 0x100fe20000010000 */
[C---:B------:R-:W-:Y:S01]  /*3050*/  FMUL.FTZ R68, R2.reuse, R68 ;  /* 0x0000004402447220 */ /* 0x040fe20000410000 */
[C---:B------:R-:W-:Y:S01]  /*3060*/  FMUL.FTZ R18, R2.reuse, R18 ;  /* 0x0000001202127220 */ /* 0x040fe20000410000 */
[C---:B------:R-:W-:Y:S01]  /*3070*/  FMUL.FTZ R19, R2.reuse, R19 ;  /* 0x0000001302137220 */ /* 0x040fe20000410000 */
[----:B------:R-:W-:Y:S01]  /*3080*/  FMUL.FTZ R20, R2, R20 ;  /* 0x0000001402147220 */ /* 0x000fe20000410000 */
[--C-:B------:R-:W-:Y:S01]  /*3090*/  FADD.FTZ R21, R21, -R66.reuse ;  /* 0x8000004215157221 */ /* 0x100fe20000010000 */
[--C-:B------:R-:W-:Y:S01]  /*30a0*/  FADD.FTZ R22, R22, -R66.reuse ;  /* 0x8000004216167221 */ /* 0x100fe20000010000 */
[--C-:B------:R-:W-:Y:S01]  /*30b0*/  FADD.FTZ R23, R23, -R66.reuse ;  /* 0x8000004217177221 */ /* 0x100fe20000010000 */
[----:B0-----:R-:W-:Y:S01]  /*30c0*/  FADD.FTZ R89, R89, 1 ;  /* 0x3f80000059597421 */ /* 0x001fe20000010000 */
[C---:B------:R-:W-:Y:S01]  /*30d0*/  FMUL.FTZ R21, R2.reuse, R21 ;  /* 0x0000001502157220 */ /* 0x040fe20000410000 */
[C---:B------:R-:W-:Y:S01]  /*30e0*/  FMUL.FTZ R22, R2.reuse, R22 ;  /* 0x0000001602167220 */ /* 0x040fe20000410000 */
[----:B------:R-:W-:Y:S01]  /*30f0*/  FMUL.FTZ R23, R2, R23 ;  /* 0x0000001702177220 */ /* 0x000fe20000410000 */
[--C-:B------:R-:W-:Y:S01]  /*3100*/  FADD.FTZ R24, R24, -R66.reuse ;  /* 0x8000004218187221 */ /* 0x100fe20000010000 */
[--C-:B------:R-:W-:Y:S01]  /*3110*/  FADD.FTZ R25, R25, -R66.reuse ;  /* 0x8000004219197221 */ /* 0x100fe20000010000 */
[----:B------:R-:W0:Y:S01]  /*3120*/  MUFU.RCP R89, R89 ;  /* 0x0000005900597308 */ /* 0x000e220000001000 */
[--C-:B------:R-:W-:Y:S01]  /*3130*/  FADD.FTZ R26, R26, -R66.reuse ;  /* 0x800000421a1a7221 */ /* 0x100fe20000010000 */
[C---:B------:R-:W-:Y:S01]  /*3140*/  FMUL.FTZ R24, R2.reuse, R24 ;  /* 0x0000001802187220 */ /* 0x040fe20000410000 */
[C---:B------:R-:W-:Y:S01]  /*3150*/  FMUL.FTZ R25, R2.reuse, R25 ;  /* 0x0000001902197220 */ /* 0x040fe20000410000 */
[--C-:B------:R-:W-:Y:S01]  /*3160*/  FADD.FTZ R27, R27, -R66.reuse ;  /* 0x800000421b1b7221 */ /* 0x100fe20000010000 */
[----:B------:R-:W-:Y:S01]  /*3170*/  FMUL.FTZ R26, R2, R26 ;  /* 0x0000001a021a7220 */ /* 0x000fe20000410000 */
[--C-:B------:R-:W-:Y:S01]  /*3180*/  FADD.FTZ R28, R28, -R66.reuse ;  /* 0x800000421c1c7221 */ /* 0x100fe20000010000 */
[--C-:B------:R-:W-:Y:S01]  /*3190*/  FADD.FTZ R29, R29, -R66.reuse ;  /* 0x800000421d1d7221 */ /* 0x100fe20000010000 */
[----:B------:R-:W-:Y:S01]  /*31a0*/  FMUL.FTZ R27, R2, R27 ;  /* 0x0000001b021b7220 */ /* 0x000fe20000410000 */
        /* <DEDUP_REMOVED lines=8> */
[----:B0-----:R-:W-:Y:S01]  /*3230*/  FMUL.FTZ R89, R102, R89 ;  /* 0x0000005966597220 */ /* 0x001fe20000410000 */
[----:B------:R-:W-:Y:S01]  /*3240*/  FMUL.FTZ R102, R88, -1.4426950216293334961 ;  /* 0xbfb8aa3b58667820 */ /* 0x000fe20000410000 */
[C---:B------:R-:W-:Y:S01]  /*3250*/  FMUL.FTZ R32, R2.reuse, R32 ;  /* 0x0000002002207220 */ /* 0x040fe20000410000 */
[----:B------:R-:W-:Y:S01]  /*3260*/  FMUL.FTZ R33, R2, R33 ;  /* 0x0000002102217220 */ /* 0x000fe20000410000 */
[--C-:B------:R-:W-:Y:S01]  /*3270*/  FADD.FTZ R34, R34, -R66.reuse ;  /* 0x8000004222227221 */ /* 0x100fe20000010000 */
[--C-:B------:R-:W-:Y:S01]  /*3280*/  FADD.FTZ R35, R35, -R66.reuse ;  /* 0x8000004223237221 */ /* 0x100fe20000010000 */
[--C-:B------:R-:W-:Y:S01]  /*3290*/  FADD.FTZ R36, R36, -R66.reuse ;  /* 0x8000004224247221 */ /* 0x100fe20000010000 */
[----:B------:R-:W0:Y:S01]  /*32a0*/  MUFU.EX2 R102, R102 ;  /* 0x0000006600667308 */ /* 0x000e220000000800 */
        /* <DEDUP_REMOVED lines=12> */
[----:B------:R-:W-:Y:S01]  /*3370*/  FADD.FTZ R47, R47, -R66 ;  /* 0x800000422f2f7221 */ /* 0x000fe20000010000 */
[----:B------:R-:W-:Y:S01]  /*3380*/  FFMA.FTZ R104, R67, R104, R0 ;  /* 0x0000006843687223 */ /* 0x000fe20000010000 */
[----:B------:R-:W-:Y:S01]  /*3390*/  FFMA.FTZ R105, R60, R45, R62 ;  /* 0x0000002d3c697223 */ /* 0x000fe2000001003e */
[----:B------:R-:W-:Y:S01]  /*33a0*/  FMUL.FTZ R106, R2, R106 ;  /* 0x0000006a026a7220 */ /* 0x000fe20000410000 */
[----:B0-----:R-:W-:Y:S01]  /*33b0*/  FADD.FTZ R102, R102, 1 ;  /* 0x3f80000066667421 */ /* 0x001fe20000010000 */
[----:B------:R-:W-:Y:S01]  /*33c0*/  FMUL.FTZ R47, R2, R47 ;  /* 0x0000002f022f7220 */ /* 0x000fe20000410000 */
[--C-:B------:R-:W-:Y:S01]  /*33d0*/  FADD.FTZ R108, R48, -R66.reuse ;  /* 0x80000042306c7221 */ /* 0x100fe20000010000 */
[--C-:B------:R-:W-:Y:S01]  /*33e0*/  FADD.FTZ R49, R49, -R66.reuse ;  /* 0x8000004231317221 */ /* 0x100fe20000010000 */
[--C-:B------:R-:W-:Y:S01]  /*33f0*/  FADD.FTZ R51, R51, -R66.reuse ;  /* 0x8000004233337221 */ /* 0x100fe20000010000 */
[--C-:B------:R-:W-:Y:S01]  /*3400*/  FADD.FTZ R52, R52, -R66.reuse ;  /* 0x8000004234347221 */ /* 0x100fe20000010000 */
[----:B------:R-:W0:Y:S01]  /*3410*/  MUFU.RCP R102, R102 ;  /* 0x0000006600667308 */ /* 0x000e220000001000 */
[C---:B------:R-:W-:Y:S01]  /*3420*/  FMUL.FTZ R108, R2.reuse, R108 ;  /* 0x0000006c026c7220 */ /* 0x040fe20000410000 */
[----:B------:R-:W-:Y:S01]  /*3430*/  FMUL.FTZ R49, R2, R49 ;  /* 0x0000003102317220 */ /* 0x000fe20000410000 */
[--C-:B------:R-:W-:Y:S01]  /*3440*/  FADD.FTZ R56, R56, -R66.reuse ;  /* 0x8000004238387221 */ /* 0x100fe20000010000 */
[----:B------:R-:W-:Y:S01]  /*3450*/  FADD.FTZ R53, R53, -R66 ;  /* 0x8000004235357221 */ /* 0x000fe20000010000 */
[----:B------:R-:W-:Y:S01]  /*3460*/  FFMA.FTZ R108, R67, R108, R0 ;  /* 0x0000006c436c7223 */ /* 0x000fe20000010000 */
[----:B------:R-:W-:Y:S01]  /*3470*/  FFMA.FTZ R109, R60, R49, R62 ;  /* 0x000000313c6d7223 */ /* 0x000fe2000001003e */
[----:B------:R-:W-:Y:S01]  /*3480*/  FMUL.FTZ R56, R2, R56 ;  /* 0x0000003802387220 */ /* 0x000fe20000410000 */
[--C-:B------:R-:W-:Y:S01]  /*3490*/  FADD.FTZ R57, R57, -R66.reuse ;  /* 0x8000004239397221 */ /* 0x100fe20000010000 */
[--C-:B------:R-:W-:Y:S01]  /*34a0*/  FADD.FTZ R54, R54, -R66.reuse ;  /* 0x8000004236367221 */ /* 0x100fe20000010000 */
[----:B------:R-:W-:-:S02]  /*34b0*/  FADD.FTZ R58, R58, -R66 ;  /* 0x800000423a3a7221 */ /* 0x000fc40000010000 */
[C---:B------:R-:W-:Y:S01]  /*34c0*/  FMUL.FTZ R57, R2.reuse, R57 ;  /* 0x0000003902397220 */ /* 0x040fe20000410000 */
[C---:B------:R-:W-:Y:S01]  /*34d0*/  FMUL.FTZ R54, R2.reuse, R54 ;  /* 0x0000003602367220 */ /* 0x040fe20000410000 */
[----:B------:R-:W-:Y:S01]  /*34e0*/  FMUL.FTZ R58, R2, R58 ;  /* 0x0000003a023a7220 */ /* 0x000fe20000410000 */
[----:B0-----:R-:W-:-:S05]  /*34f0*/  FMUL.FTZ R102, R88, R102 ;  /* 0x0000006658667220 */ /* 0x001fca0000410000 */
[----:B------:R-:W-:Y:S01]  /*3500*/  F2FP.F16.F32.PACK_AB R89, R102, R89 ;  /* 0x000000596659723e */ /* 0x000fe200000000ff */
[----:B------:R-:W-:Y:S01]  /*3510*/  FADD.FTZ R102, R87, -R66 ;  /* 0x8000004257667221 */ /* 0x000fe20000010000 */
[--C-:B------:R-:W-:Y:S02]  /*3520*/  HADD2.F32 R87, -RZ, R63.reuse.H0_H0 ;  /* 0x2000003fff577230 */ /* 0x100fe40000004100 */
[----:B------:R-:W-:Y:S01]  /*3530*/  PRMT R88, R89, 0x7632, R88 ;  /* 0x0000763259587816 */ /* 0x000fe20000000058 */
[----:B------:R-:W-:Y:S01]  /*3540*/  FMUL.FTZ R102, R2, R102 ;  /* 0x0000006602667220 */ /* 0x000fe20000410000 */
[----:B------:R-:W-:Y:S01]  /*3550*/  STG.E.U16 desc[UR12][R64.64], R89 ;  /* 0x0000005940007986 */ /* 0x000fe2000c10150c */
[----:B------:R-:W-:-:S03]  /*3560*/  HADD2.F32 R63, -RZ, R63.H1_H1 ;  /* 0x3000003fff3f7230 */ /* 0x000fc60000004100 */
[----:B------:R0:W-:Y:S02]  /*3570*/  STG.E.U16 desc[UR12][R64.64+0x2], R88 ;  /* 0x0000025840007986 */ /* 0x0001e4000c10150c */
[--C-:B0-----:R-:W-:Y:S02]  /*3580*/  HADD2.F32 R88, -RZ, R61.reuse.H0_H0 ;  /* 0x2000003dff587230 */ /* 0x101fe40000004100 */
[----:B------:R-:W-:-:S03]  /*3590*/  HADD2.F32 R61, -RZ, R61.H1_H1 ;  /* 0x3000003dff3d7230 */ /* 0x000fc60000004100 */
[--C-:B------:R-:W-:Y:S01]  /*35a0*/  FFMA.FTZ R102, R102, R88, R87.reuse ;  /* 0x0000005866667223 */ /* 0x100fe20000010057 */
[----:B------:R-:W-:Y:S01]  /*35b0*/  FFMA.FTZ R83, R88, R83, R87 ;  /* 0x0000005358537223 */ /* 0x000fe20000010057 */
[--C-:B------:R-:W-:Y:S01]  /*35c0*/  FFMA.FTZ R86, R86, R61, R63.reuse ;  /* 0x0000003d56567223 */ /* 0x100fe2000001003f */
[C---:B------:R-:W-:Y:S01]  /*35d0*/  FFMA.FTZ R103, R61.reuse, R43, R63 ;  /* 0x0000002b3d677223 */ /* 0x040fe2000001003f */
[----:B------:R-:W-:Y:S01]  /*35e0*/  FMUL.FTZ R89, R102, -1.4426950216293334961 ;  /* 0xbfb8aa3b66597820 */ /* 0x000fe20000410000 */
[----:B------:R-:W-:Y:S01]  /*35f0*/  FFMA.FTZ R106, R88, R106, R87 ;  /* 0x0000006a586a7223 */ /* 0x000fe20000010057 */
[----:B------:R-:W-:Y:S01]  /*3600*/  FFMA.FTZ R107, R61, R47, R63 ;  /* 0x0000002f3d6b7223 */ /* 0x000fe2000001003f */
[----:B------:R-:W-:-:S03]  /*3610*/  FADD.FTZ R43, R59, -R66 ;  /* 0x800000423b2b7221 */ /* 0x000fc60000010000 */
[----:B------:R-:W0:Y:S01]  /*3620*/  MUFU.EX2 R89, R89 ;  /* 0x0000005900597308 */ /* 0x000e220000000800 */
        /* <DEDUP_REMOVED lines=9> */
[----:B------:R-:W-:Y:S01]  /*36c0*/  F2FP.F16.F32.PACK_AB R89, R102, R89 ;  /* 0x000000596659723e */ /* 0x000fe200000000ff */
[----:B------:R-:W-:-:S03]  /*36d0*/  FADD.FTZ R102, R42, -R66 ;  /* 0x800000422a667221 */ /* 0x000fc60000010000 */
[----:B------:R-:W-:Y:S01]  /*36e0*/  PRMT R86, R89, 0x7632, R86 ;  /* 0x0000763259567816 */ /* 0x000fe20000000056 */
[----:B------:R0:W-:Y:S01]  /*36f0*/  STG.E.U16 desc[UR12][R64.64+0x4], R89 ;  /* 0x0000045940007986 */ /* 0x0001e2000c10150c */
[----:B------:R-:W-:-:S03]  /*3700*/  FMUL.FTZ R102, R2, R102 ;  /* 0x0000006602667220 */ /* 0x000fc60000410000 */
[----:B------:R1:W-:Y:S01]  /*3710*/  STG.E.U16 desc[UR12][R64.64+0x6], R86 ;  /* 0x0000065640007986 */ /* 0x0003e2000c10150c */
[----:B------:R-:W-:Y:S01]  /*3720*/  FFMA.FTZ R102, R88, R102, R87 ;  /* 0x0000006658667223 */ /* 0x000fe20000010057 */
[----:B0-----:R-:W-:Y:S01]  /*3730*/  FFMA.FTZ R89, R60, R41, R62 ;  /* 0x000000293c597223 */ /* 0x001fe2000001003e */
[----:B-1----:R-:W-:Y:S01]  /*3740*/  FMUL.FTZ R64, R2, R85 ;  /* 0x0000005502407220 */ /* 0x002fe20000410000 */
[--C-:B------:R-:W-:Y:S01]  /*3750*/  FADD.FTZ R85, R84, -R66.reuse ;  /* 0x8000004254557221 */ /* 0x100fe20000010000 */
[----:B------:R-:W-:Y:S02]  /*3760*/  FADD.FTZ R86, R82, -R66 ;  /* 0x8000004252567221 */ /* 0x000fe40000010000 */
[----:B------:R-:W-:-:S04]  /*3770*/  FFMA.FTZ R64, R67, R64, R0 ;  /* 0x0000004043407223 */ /* 0x000fc80000010000 */
[----:B------:R-:W-:-:S04]  /*3780*/  FMUL.FTZ R65, R64, -1.4426950216293334961 ;  /* 0xbfb8aa3b40417820 */ /* 0x000fc80000410000 */
[----:B------:R0:W1:Y:S02]  /*3790*/  MUFU.EX2 R84, R65 ;  /* 0x0000004100547308 */ /* 0x0000640000000800 */
[----:B0-----:R-:W-:-:S04]  /*37a0*/  FMUL.FTZ R65, R2, R85 ;  /* 0x0000005502417220 */ /* 0x001fc80000410000 */
[----:B------:R-:W-:-:S04]  /*37b0*/  FFMA.FTZ R65, R60, R65, R62 ;  /* 0x000000413c417223 */ /* 0x000fc8000001003e */
[----:B------:R-:W-:Y:S01]  /*37c0*/  FMUL.FTZ R85, R65, -1.4426950216293334961 ;  /* 0xbfb8aa3b41557820 */ /* 0x000fe20000410000 */
[----:B-1----:R-:W-:-:S05]  /*37d0*/  FADD.FTZ R84, R84, 1 ;  /* 0x3f80000054547421 */ /* 0x002fca0000010000 */
[----:B------:R-:W0:Y:S08]  /*37e0*/  MUFU.EX2 R85, R85 ;  /* 0x0000005500557308 */ /* 0x000e300000000800 */
[----:B------:R-:W1:Y:S01]  /*37f0*/  MUFU.RCP R84, R84 ;  /* 0x0000005400547308 */ /* 0x000e620000001000 */
[----:B0-----:R-:W-:-:S07]  /*3800*/  FADD.FTZ R85, R85, 1 ;  /* 0x3f80000055557421 */ /* 0x001fce0000010000 */
[----:B------:R-:W0:Y:S01]  /*3810*/  MUFU.RCP R85, R85 ;  /* 0x0000005500557308 */ /* 0x000e220000001000 */
[----:B-1----:R-:W-:Y:S01]  /*3820*/  FMUL.FTZ R64, R64, R84 ;  /* 0x0000005440407220 */ /* 0x002fe20000410000 */
[----:B------:R-:W-:-:S06]  /*3830*/  FMUL.FTZ R84, R83, -1.4426950216293334961 ;  /* 0xbfb8aa3b53547820 */ /* 0x000fcc0000410000 */
[----:B------:R1:W2:Y:S02]  /*3840*/  MUFU.EX2 R82, R84 ;  /* 0x0000005400527308 */ /* 0x0002a40000000800 */
[----:B-1----:R-:W-:Y:S01]  /*3850*/  FMUL.FTZ R84, R2, R86 ;  /* 0x0000005602547220 */ /* 0x002fe20000410000 */
[----:B0-----:R-:W-:-:S03]  /*3860*/  FMUL.FTZ R65, R65, R85 ;  /* 0x0000005541417220 */ /* 0x001fc60000410000 */
[----:B------:R-:W-:Y:S02]  /*3870*/  FFMA.FTZ R84, R61, R84, R63 ;  /* 0x000000543d547223 */ /* 0x000fe4000001003f */
[----:B------:R-:W-:Y:S02]  /*3880*/  F2FP.F16.F32.PACK_AB R64, R65, R64 ;  /* 0x000000404140723e */ /* 0x000fe400000000ff */
[----:B------:R-:W-:Y:S01]  /*3890*/  FMUL.FTZ R85, R84, -1.4426950216293334961 ;  /* 0xbfb8aa3b54557820 */ /* 0x000fe20000410000 */
[----:B--2---:R-:W-:-:S04]  /*38a0*/  FADD.FTZ R82, R82, 1 ;  /* 0x3f80000052527421 */ /* 0x004fc80000010000 */
[----:B------:R0:W1:Y:S08]  /*38b0*/  MUFU.RCP R86, R82 ;  /* 0x0000005200567308 */ /* 0x0000700000001000 */
[----:B------:R-:W2:Y:S01]  /*38c0*/  MUFU.EX2 R85, R85 ;  /* 0x0000005500557308 */ /* 0x000ea20000000800 */
[----:B0-----:R-:W-:-:S04]  /*38d0*/  FADD.FTZ R82, R81, -R66 ;  /* 0x8000004251527221 */ /* 0x001fc80000010000 */
[----:B------:R-:W-:-:S04]  /*38e0*/  FMUL.FTZ R82, R2, R82 ;  /* 0x0000005202527220 */ /* 0x000fc80000410000 */
[----:B------:R-:W-:Y:S01]  /*38f0*/  FFMA.FTZ R82, R67, R82, R0 ;  /* 0x0000005243527223 */ /* 0x000fe20000010000 */
[----:B-1----:R-:W-:Y:S01]  /*3900*/  FMUL.FTZ R81, R83, R86 ;  /* 0x0000005653517220 */ /* 0x002fe20000410000 */
[----:B------:R-:W-:Y:S02]  /*3910*/  FFMA.FTZ R83, R60, R80, R62 ;  /* 0x000000503c537223 */ /* 0x000fe4000001003e */
[----:B------:R-:W-:Y:S01]  /*3920*/  FMUL.FTZ R86, R82, -1.4426950216293334961 ;  /* 0xbfb8aa3b52567820 */ /* 0x000fe20000410000 */
[----:B--2---:R-:W-:-:S05]  /*3930*/  FADD.FTZ R85, R85, 1 ;  /* 0x3f80000055557421 */ /* 0x004fca0000010000 */
[----:B------:R-:W0:Y:S08]  /*3940*/  MUFU.EX2 R86, R86 ;  /* 0x0000005600567308 */ /* 0x000e300000000800 */
[----:B------:R-:W1:Y:S01]  /*3950*/  MUFU.RCP R85, R85 ;  /* 0x0000005500557308 */ /* 0x000e620000001000 */
[----:B0-----:R-:W-:-:S07]  /*3960*/  FADD.FTZ R86, R86, 1 ;  /* 0x3f80000056567421 */ /* 0x001fce0000010000 */
[----:B------:R-:W-:Y:S01]  /*3970*/  MUFU.RCP R86, R86 ;  /* 0x0000005600567308 */ /* 0x000fe20000001000 */
[----:B-1----:R-:W-:Y:S01]  /*3980*/  FMUL.FTZ R80, R84, R85 ;  /* 0x0000005554507220 */ /* 0x002fe20000410000 */
[----:B------:R-:W-:-:S04]  /*3990*/  FMUL.FTZ R84, R83, -1.4426950216293334961 ;  /* 0xbfb8aa3b53547820 */ /* 0x000fc80000410000 */
[----:B------:R-:W-:Y:S02]  /*39a0*/  F2FP.F16.F32.PACK_AB R80, R80, R81 ;  /* 0x000000515050723e */ /* 0x000fe400000000ff */
[----:B------:R-:W0:Y:S02]  /*39b0*/  MUFU.EX2 R84, R84 ;  /* 0x0000005400547308 */ /* 0x000e240000000800 */
[----:B0-----:R-:W-:Y:S01]  /*39c0*/  FADD.FTZ R85, R84, 1 ;  /* 0x3f80000054557421 */ /* 0x001fe20000010000 */
[----:B------:R-:W-:Y:S01]  /*39d0*/  FFMA.FTZ R84, R88, R79, R87 ;  /* 0x0000004f58547223 */ /* 0x000fe20000010057 */
[----:B------:R-:W-:Y:S01]  /*39e0*/  FMUL.FTZ R79, R82, R86 ;  /* 0x00000056524f7220 */ /* 0x000fe20000410000 */
[----:B------:R-:W-:Y:S02]  /*39f0*/  FFMA.FTZ R82, R61, R78, R63 ;  /* 0x0000004e3d527223 */ /* 0x000fe4000001003f */
[----:B------:R-:W-:Y:S01]  /*3a00*/  FMUL.FTZ R86, R84, -1.4426950216293334961 ;  /* 0xbfb8aa3b54567820 */ /* 0x000fe20000410000 */
[----:B------:R-:W0:Y:S08]  /*3a10*/  MUFU.RCP R85, R85 ;  /* 0x0000005500557308 */ /* 0x000e300000001000 */
[----:B------:R-:W1:Y:S01]  /*3a20*/  MUFU.EX2 R86, R86 ;  /* 0x0000005600567308 */ /* 0x000e620000000800 */
[----:B0-----:R-:W-:Y:S01]  /*3a30*/  FMUL.FTZ R78, R83, R85 ;  /* 0x00000055534e7220 */ /* 0x001fe20000410000 */
[----:B------:R-:W-:-:S04]  /*3a40*/  FMUL.FTZ R83, R82, -1.4426950216293334961 ;  /* 0xbfb8aa3b52537820 */ /* 0x000fc80000410000 */
[----:B------:R-:W-:Y:S02]  /*3a50*/  F2FP.F16.F32.PACK_AB R78, R78, R79 ;  /* 0x0000004f4e4e723e */ /* 0x000fe400000000ff */
[----:B------:R-:W0:Y:S01]  /*3a60*/  MUFU.EX2 R83, R83 ;  /* 0x0000005300537308 */ /* 0x000e220000000800 */
[----:B-1----:R-:W-:-:S07]  /*3a70*/  FADD.FTZ R86, R86, 1 ;  /* 0x3f80000056567421 */ /* 0x002fce0000010000 */
[----:B------:R-:W1:Y:S01]  /*3a80*/  MUFU.RCP R86, R86 ;  /* 0x0000005600567308 */ /* 0x000e620000001000 */
[----:B0-----:R-:W-:Y:S01]  /*3a90*/  FADD.FTZ R85, R83, 1 ;  /* 0x3f80000053557421 */ /* 0x001fe20000010000 */
[----:B------:R-:W-:-:S06]  /*3aa0*/  FFMA.FTZ R83, R67, R77, R0 ;  /* 0x0000004d43537223 */ /* 0x000fcc0000010000 */
[----:B------:R-:W0:Y:S01]  /*3ab0*/  MUFU.RCP R85, R85 ;  /* 0x0000005500557308 */ /* 0x000e220000001000 */
[----:B-1----:R-:W-:Y:S01]  /*3ac0*/  FMUL.FTZ R77, R84, R86 ;  /* 0x00000056544d7220 */ /* 0x002fe20000410000 */
[----:B------:R-:W-:Y:S01]  /*3ad0*/  FMUL.FTZ R86, R83, -1.4426950216293334961 ;  /* 0xbfb8aa3b53567820 */ /* 0x000fe20000410000 */
[----:B------:R-:W-:-:S05]  /*3ae0*/  FFMA.FTZ R84, R60, R76, R62 ;  /* 0x0000004c3c547223 */ /* 0x000fca000001003e */
        /* <DEDUP_REMOVED lines=70> */
[----:B------:R-:W-:Y:S01]  /*3f50*/  PRMT R19, R68, 0x7632, R19 ;  /* 0x0000763244137816 */ /* 0x000fe20000000013 */
[----:B-1----:R-:W-:-:S06]  /*3f60*/  FADD.FTZ R86, R86, 1 ;  /* 0x3f80000056567421 */ /* 0x002fcc0000010000 */
        /* <DEDUP_REMOVED lines=25> */
[----:B-1----:R-:W-:Y:S01]  /*4100*/  FADD.FTZ R86, R86, 1 ;  /* 0x3f80000056567421 */ /* 0x002fe20000010000 */
[----:B------:R-:W-:-:S06]  /*4110*/  PRMT R21, R22, 0x7632, R21 ;  /* 0x0000763216157816 */ /* 0x000fcc0000000015 */
        /* <DEDUP_REMOVED lines=81> */
[----:B------:R0:W2:Y:S01]  /*4630*/  MUFU.RCP R36, R86 ;  /* 0x0000005600247308 */ /* 0x0000a20000001000 */
[----:B-1----:R-:W-:Y:S01]  /*4640*/  FMUL.FTZ R82, R82, R85 ;  /* 0x0000005552527220 */ /* 0x002fe20000410000 */
[----:B------:R-:W-:Y:S01]  /*4650*/  FMUL.FTZ R85, R84, -1.4426950216293334961 ;  /* 0xbfb8aa3b54557820 */ /* 0x000fe20000410000 */
[----:B0-----:R-:W-:-:S05]  /*4660*/  FADD.FTZ R86, R37, -R66 ;  /* 0x8000004225567221 */ /* 0x001fca0000010000 */
[----:B------:R0:W1:Y:S01]  /*4670*/  MUFU.EX2 R37, R85 ;  /* 0x0000005500257308 */ /* 0x0000620000000800 */
[----:B--2---:R-:W-:Y:S01]  /*4680*/  FMUL.FTZ R83, R83, R36 ;  /* 0x0000002453537220 */ /* 0x004fe20000410000 */
[----:B0-----:R-:W-:-:S04]  /*4690*/  FMUL.FTZ R85, R2, R86 ;  /* 0x0000005602557220 */ /* 0x001fc80000410000 */
[----:B------:R-:W-:Y:S01]  /*46a0*/  F2FP.F16.F32.PACK_AB R82, R83, R82 ;  /* 0x000000525352723e */ /* 0x000fe200000000ff */
[----:B------:R-:W-:-:S04]  /*46b0*/  FFMA.FTZ R85, R60, R85, R62 ;  /* 0x000000553c557223 */ /* 0x000fc8000001003e */
[----:B------:R-:W-:Y:S01]  /*46c0*/  FMUL.FTZ R86, R85, -1.4426950216293334961 ;  /* 0xbfb8aa3b55567820 */ /* 0x000fe20000410000 */
[----:B-1----:R-:W-:Y:S01]  /*46d0*/  FADD.FTZ R36, R37, 1 ;  /* 0x3f80000025247421 */ /* 0x002fe20000010000 */
[----:B------:R-:W-:-:S04]  /*46e0*/  FADD.FTZ R37, R38, -R66 ;  /* 0x8000004226257221 */ /* 0x000fc80000010000 */
[----:B------:R-:W0:Y:S01]  /*46f0*/  MUFU.EX2 R86, R86 ;  /* 0x0000005600567308 */ /* 0x000e220000000800 */
[----:B------:R-:W-:-:S04]  /*4700*/  FMUL.FTZ R37, R2, R37 ;  /* 0x0000002502257220 */ /* 0x000fc80000410000 */
[----:B------:R-:W-:-:S03]  /*4710*/  FFMA.FTZ R37, R88, R37, R87 ;  /* 0x0000002558257223 */ /* 0x000fc60000010057 */
[----:B------:R-:W1:Y:S01]  /*4720*/  MUFU.RCP R36, R36 ;  /* 0x0000002400247308 */ /* 0x000e620000001000 */
[----:B0-----:R-:W-:Y:S01]  /*4730*/  FADD.FTZ R38, R86, 1 ;  /* 0x3f80000056267421 */ /* 0x001fe20000010000 */
[----:B------:R-:W-:-:S06]  /*4740*/  FADD.FTZ R86, R39, -R66 ;  /* 0x8000004227567221 */ /* 0x000fcc0000010000 */
[----:B------:R-:W0:Y:S01]  /*4750*/  MUFU.RCP R38, R38 ;  /* 0x0000002600267308 */ /* 0x000e220000001000 */
[----:B-1----:R-:W-:Y:S01]  /*4760*/  FMUL.FTZ R84, R84, R36 ;  /* 0x0000002454547220 */ /* 0x002fe20000410000 */
[----:B------:R-:W-:-:S06]  /*4770*/  FMUL.FTZ R36, R37, -1.4426950216293334961 ;  /* 0xbfb8aa3b25247820 */ /* 0x000fcc0000410000 */
[----:B------:R1:W2:Y:S02]  /*4780*/  MUFU.EX2 R39, R36 ;  /* 0x0000002400277308 */ /* 0x0002a40000000800 */
[----:B-1----:R-:W-:Y:S01]  /*4790*/  FMUL.FTZ R36, R2, R86 ;  /* 0x0000005602247220 */ /* 0x002fe20000410000 */
[----:B0-----:R-:W-:Y:S01]  /*47a0*/  FMUL.FTZ R85, R85, R38 ;  /* 0x0000002655557220 */ /* 0x001fe20000410000 */
[----:B------:R-:W-:Y:S02]  /*47b0*/  FADD.FTZ R86, R40, -R66 ;  /* 0x8000004228567221 */ /* 0x000fe40000010000 */
[----:B------:R-:W-:Y:S02]  /*47c0*/  FFMA.FTZ R36, R61, R36, R63 ;  /* 0x000000243d247223 */ /* 0x000fe4000001003f */
[----:B------:R-:W-:Y:S01]  /*47d0*/  FMUL.FTZ R86, R2, R86 ;  /* 0x0000005602567220 */ /* 0x000fe20000410000 */
[----:B------:R-:W-:Y:S01]  /*47e0*/  F2FP.F16.F32.PACK_AB R84, R85, R84 ;  /* 0x000000545554723e */ /* 0x000fe200000000ff */
[----:B------:R-:W-:Y:S01]  /*47f0*/  FMUL.FTZ R38, R36, -1.4426950216293334961 ;  /* 0xbfb8aa3b24267820 */ /* 0x000fe20000410000 */
[----:B--2---:R-:W-:Y:S01]  /*4800*/  FADD.FTZ R39, R39, 1 ;  /* 0x3f80000027277421 */ /* 0x004fe20000010000 */
[----:B------:R-:W-:Y:S01]  /*4810*/  FFMA.FTZ R86, R67, R86, R0 ;  /* 0x0000005643567223 */ /* 0x000fe20000010000 */
[----:B------:R-:W-:-:S03]  /*4820*/  PRMT R23, R84, 0x7632, R23 ;  /* 0x0000763254177816 */ /* 0x000fc60000000017 */
[----:B------:R-:W0:Y:S08]  /*4830*/  MUFU.EX2 R38, R38 ;  /* 0x0000002600267308 */ /* 0x000e300000000800 */
[----:B------:R-:W1:Y:S01]  /*4840*/  MUFU.RCP R39, R39 ;  /* 0x0000002700277308 */ /* 0x000e620000001000 */
[----:B0-----:R-:W-:-:S07]  /*4850*/  FADD.FTZ R38, R38, 1 ;  /* 0x3f80000026267421 */ /* 0x001fce0000010000 */
[----:B------:R-:W0:Y:S01]  /*4860*/  MUFU.RCP R38, R38 ;  /* 0x0000002600267308 */ /* 0x000e220000001000 */
[----:B-1----:R-:W-:Y:S01]  /*4870*/  FMUL.FTZ R40, R37, R39 ;  /* 0x0000002725287220 */ /* 0x002fe20000410000 */
[----:B------:R-:W-:-:S06]  /*4880*/  FMUL.FTZ R37, R86, -1.4426950216293334961 ;  /* 0xbfb8aa3b56257820 */ /* 0x000fcc0000410000 */
[----:B------:R-:W1:Y:S01]  /*4890*/  MUFU.EX2 R37, R37 ;  /* 0x0000002500257308 */ /* 0x000e620000000800 */
[----:B0-----:R-:W-:Y:S01]  /*48a0*/  FMUL.FTZ R41, R36, R38 ;  /* 0x0000002624297220 */ /* 0x001fe20000410000 */
[----:B------:R-:W-:Y:S01]  /*48b0*/  FMUL.FTZ R36, R89, -1.4426950216293334961 ;  /* 0xbfb8aa3b59247820 */ /* 0x000fe20000410000 */
[----:B------:R-:W-:-:S03]  /*48c0*/  FMUL.FTZ R38, R109, -1.4426950216293334961 ;  /* 0xbfb8aa3b6d267820 */ /* 0x000fc60000410000 */
[----:B------:R-:W-:Y:S02]  /*48d0*/  F2FP.F16.F32.PACK_AB R40, R41, R40 ;  /* 0x000000282928723e */ /* 0x000fe400000000ff */
[----:B------:R-:W0:Y:S01]  /*48e0*/  MUFU.EX2 R36, R36 ;  /* 0x0000002400247308 */ /* 0x000e220000000800 */
[----:B-1----:R-:W-:-:S07]  /*48f0*/  FADD.FTZ R37, R37, 1 ;  /* 0x3f80000025257421 */ /* 0x002fce0000010000 */
[----:B------:R-:W1:Y:S08]  /*4900*/  MUFU.RCP R37, R37 ;  /* 0x0000002500257308 */ /* 0x000e700000001000 */
[----:B------:R-:W2:Y:S01]  /*4910*/  MUFU.EX2 R38, R38 ;  /* 0x0000002600267308 */ /* 0x000ea20000000800 */
[----:B0-----:R-:W-:-:S07]  /*4920*/  FADD.FTZ R36, R36, 1 ;  /* 0x3f80000024247421 */ /* 0x001fce0000010000 */
[----:B------:R-:W0:Y:S01]  /*4930*/  MUFU.RCP R36, R36 ;  /* 0x0000002400247308 */ /* 0x000e220000001000 */
[----:B-1----:R-:W-:Y:S01]  /*4940*/  FMUL.FTZ R86, R86, R37 ;  /* 0x0000002556567220 */ /* 0x002fe20000410000 */
[----:B------:R-:W-:-:S06]  /*4950*/  FMUL.FTZ R37, R102, -1.4426950216293334961 ;  /* 0xbfb8aa3b66257820 */ /* 0x000fcc0000410000 */
[----:B------:R-:W1:Y:S01]  /*4960*/  MUFU.EX2 R37, R37 ;  /* 0x0000002500257308 */ /* 0x000e620000000800 */
[----:B--2---:R-:W-:-:S07]  /*4970*/  FADD.FTZ R39, R38, 1 ;  /* 0x3f80000026277421 */ /* 0x004fce0000010000 */
[----:B------:R-:W2:Y:S01]  /*4980*/  MUFU.RCP R39, R39 ;  /* 0x0000002700277308 */ /* 0x000ea20000001000 */
[----:B0-----:R-:W-:Y:S01]  /*4990*/  FMUL.FTZ R89, R89, R36 ;  /* 0x0000002459597220 */ /* 0x001fe20000410000 */
[----:B------:R-:W-:-:S04]  /*49a0*/  FMUL.FTZ R36, R103, -1.4426950216293334961 ;  /* 0xbfb8aa3b67247820 */ /* 0x000fc80000410000 */
[----:B------:R-:W-:Y:S02]  /*49b0*/  F2FP.F16.F32.PACK_AB R86, R89, R86 ;  /* 0x000000565956723e */ /* 0x000fe400000000ff */
[----:B------:R-:W0:Y:S01]  /*49c0*/  MUFU.EX2 R36, R36 ;  /* 0x0000002400247308 */ /* 0x000e220000000800 */
[----:B-1----:R-:W-:-:S07]  /*49d0*/  FADD.FTZ R37, R37, 1 ;  /* 0x3f80000025257421 */ /* 0x002fce0000010000 */
[----:B------:R-:W1:Y:S01]  /*49e0*/  MUFU.RCP R37, R37 ;  /* 0x0000002500257308 */ /* 0x000e620000001000 */
[----:B--2---:R-:W-:Y:S01]  /*49f0*/  FMUL.FTZ R109, R109, R39 ;  /* 0x000000276d6d7220 */ /* 0x004fe20000410000 */
[----:B0-----:R-:W-:-:S06]  /*4a00*/  FADD.FTZ R36, R36, 1 ;  /* 0x3f80000024247421 */ /* 0x001fcc0000010000 */
[----:B------:R-:W0:Y:S01]  /*4a10*/  MUFU.RCP R36, R36 ;  /* 0x0000002400247308 */ /* 0x000e220000001000 */
[----:B-1----:R-:W-:Y:S01]  /*4a20*/  FMUL.FTZ R102, R102, R37 ;  /* 0x0000002566667220 */ /* 0x002fe20000410000 */
[----:B------:R-:W-:-:S06]  /*4a30*/  FMUL.FTZ R37, R104, -1.4426950216293334961 ;  /* 0xbfb8aa3b68257820 */ /* 0x000fcc0000410000 */
[----:B------:R-:W1:Y:S01]  /*4a40*/  MUFU.EX2 R37, R37 ;  /* 0x0000002500257308 */ /* 0x000e620000000800 */
[----:B0-----:R-:W-:Y:S01]  /*4a50*/  FMUL.FTZ R103, R103, R36 ;  /* 0x0000002467677220 */ /* 0x001fe20000410000 */
[----:B------:R-:W-:-:S04]  /*4a60*/  FMUL.FTZ R36, R105, -1.4426950216293334961 ;  /* 0xbfb8aa3b69247820 */ /* 0x000fc80000410000 */
[----:B------:R-:W-:Y:S02]  /*4a70*/  F2FP.F16.F32.PACK_AB R102, R103, R102 ;  /* 0x000000666766723e */ /* 0x000fe400000000ff */
[----:B------:R-:W0:Y:S01]  /*4a80*/  MUFU.EX2 R36, R36 ;  /* 0x0000002400247308 */ /* 0x000e220000000800 */
[----:B-1----:R-:W-:-:S07]  /*4a90*/  FADD.FTZ R37, R37, 1 ;  /* 0x3f80000025257421 */ /* 0x002fce0000010000 */
[----:B------:R-:W1:Y:S01]  /*4aa0*/  MUFU.RCP R37, R37 ;  /* 0x0000002500257308 */ /* 0x000e620000001000 */
[----:B0-----:R-:W-:-:S07]  /*4ab0*/  FADD.FTZ R36, R36, 1 ;  /* 0x3f80000024247421 */ /* 0x001fce0000010000 */
        /* <DEDUP_REMOVED lines=15> */
[----:B0-----:R-:W-:-:S05]  /*4bb0*/  FMUL.FTZ R107, R107, R36 ;  /* 0x000000246b6b7220 */ /* 0x001fca0000410000 */
[----:B------:R-:W-:Y:S01]  /*4bc0*/  F2FP.F16.F32.PACK_AB R106, R107, R106 ;  /* 0x0000006a6b6a723e */ /* 0x000fe200000000ff */
[----:B-1----:R-:W-:Y:S01]  /*4bd0*/  FADD.FTZ R36, R37, 1 ;  /* 0x3f80000025247421 */ /* 0x002fe20000010000 */
[----:B------:R-:W-:-:S04]  /*4be0*/  FADD.FTZ R37, R50, -R66 ;  /* 0x8000004232257221 */ /* 0x000fc80000010000 */
[----:B------:R-:W-:Y:S01]  /*4bf0*/  FMUL.FTZ R37, R2, R37 ;  /* 0x0000002502257220 */ /* 0x000fe20000410000 */
[----:B------:R-:W0:Y:S03]  /*4c00*/  MUFU.RCP R36, R36 ;  /* 0x0000002400247308 */ /* 0x000e260000001000 */
[----:B------:R-:W-:Y:S01]  /*4c10*/  FFMA.FTZ R38, R88, R37, R87 ;  /* 0x0000002558267223 */ /* 0x000fe20000010057 */
[----:B------:R-:W-:-:S04]  /*4c20*/  FMUL.FTZ R37, R2, R51 ;  /* 0x0000003302257220 */ /* 0x000fc80000410000 */
[----:B------:R-:W-:-:S04]  /*4c30*/  FFMA.FTZ R37, R61, R37, R63 ;  /* 0x000000253d257223 */ /* 0x000fc8000001003f */
[----:B------:R-:W-:Y:S01]  /*4c40*/  FMUL.FTZ R39, R37, -1.4426950216293334961 ;  /* 0xbfb8aa3b25277820 */ /* 0x000fe20000410000 */
[----:B0-----:R-:W-:Y:S01]  /*4c50*/  FMUL.FTZ R108, R108, R36 ;  /* 0x000000246c6c7220 */ /* 0x001fe20000410000 */
[----:B------:R-:W-:-:S04]  /*4c60*/  FMUL.FTZ R36, R38, -1.4426950216293334961 ;  /* 0xbfb8aa3b26247820 */ /* 0x000fc80000410000 */
[----:B------:R-:W0:Y:S01]  /*4c70*/  MUFU.EX2 R39, R39 ;  /* 0x0000002700277308 */ /* 0x000e220000000800 */
[----:B------:R-:W-:-:S07]  /*4c80*/  F2FP.F16.F32.PACK_AB R108, R109, R108 ;  /* 0x0000006c6d6c723e */ /* 0x000fce00000000ff */
[----:B------:R-:W1:Y:S01]  /*4c90*/  MUFU.EX2 R36, R36 ;  /* 0x0000002400247308 */ /* 0x000e620000000800 */
[----:B0-----:R-:W-:Y:S01]  /*4ca0*/  FADD.FTZ R39, R39, 1 ;  /* 0x3f80000027277421 */ /* 0x001fe20000010000 */
[----:B-1----:R-:W-:-:S06]  /*4cb0*/  FADD.FTZ R36, R36, 1 ;  /* 0x3f80000024247421 */ /* 0x002fcc0000010000 */
[----:B------:R0:W1:Y:S02]  /*4cc0*/  MUFU.RCP R42, R36 ;  /* 0x00000024002a7308 */ /* 0x0000640000001000 */
[----:B0-----:R-:W-:Y:S01]  /*4cd0*/  FMUL.FTZ R36, R2, R52 ;  /* 0x0000003402247220 */ /* 0x001fe20000410000 */
[----:B------:R-:W-:-:S03]  /*4ce0*/  LEA R52, P2, R17, UR14, 0x1 ;  /* 0x0000000e11347c11 */ /* 0x000fc6000f8408ff */
[C-C-:B------:R-:W-:Y:S01]  /*4cf0*/  FFMA.FTZ R36, R67.reuse, R36, R0.reuse ;  /* 0x0000002443247223 */ /* 0x140fe20000010000 */
[----:B------:R-:W-:Y:S02]  /*4d00*/  FFMA.FTZ R67, R67, R56, R0 ;  /* 0x0000003843437223 */ /* 0x000fe40000010000 */
[----:B------:R0:W2:Y:S01]  /*4d10*/  MUFU.RCP R56, R39 ;  /* 0x0000002700387308 */ /* 0x0000a20000001000 */
[----:B-1----:R-:W-:Y:S01]  /*4d20*/  FMUL.FTZ R0, R38, R42 ;  /* 0x0000002a26007220 */ /* 0x002fe20000410000 */
[----:B------:R-:W-:Y:S01]  /*4d30*/  FMUL.FTZ R38, R36, -1.4426950216293334961 ;  /* 0xbfb8aa3b24267820 */ /* 0x000fe20000410000 */
[----:B------:R-:W-:-:S04]  /*4d40*/  FADD.FTZ R42, R55, -R66 ;  /* 0x80000042372a7221 */ /* 0x000fc80000010000 */
[C---:B------:R-:W-:Y:S01]  /*4d50*/  FMUL.FTZ R42, R2.reuse, R42 ;  /* 0x0000002a022a7220 */ /* 0x040fe20000410000 */
[----:B------:R-:W1:Y:S01]  /*4d60*/  MUFU.EX2 R38, R38 ;  /* 0x0000002600267308 */ /* 0x000e620000000800 */
[----:B0-----:R-:W-:Y:S01]  /*4d70*/  FMUL.FTZ R39, R2, R53 ;  /* 0x0000003502277220 */ /* 0x001fe20000410000 */
[----:B------:R-:W-:Y:S02]  /*4d80*/  LEA R2, P1, R3, UR14, 0x1 ;  /* 0x0000000e03027c11 */ /* 0x000fe4000f8208ff */
[----:B------:R-:W-:Y:S01]  /*4d90*/  LEA.HI.X R53, R17, UR15, R112, 0x1, P2 ;  /* 0x0000000f11357c11 */ /* 0x000fe200090f0c70 */
[C-C-:B------:R-:W-:Y:S01]  /*4da0*/  FFMA.FTZ R39, R60.reuse, R39, R62.reuse ;  /* 0x000000273c277223 */ /* 0x140fe2000001003e */
[----:B------:R-:W-:Y:S01]  /*4db0*/  FFMA.FTZ R60, R60, R57, R62 ;  /* 0x000000393c3c7223 */ /* 0x000fe2000001003e */
[C-C-:B------:R-:W-:Y:S01]  /*4dc0*/  FFMA.FTZ R57, R88.reuse, R54, R87.reuse ;  /* 0x0000003658397223 */ /* 0x140fe20000010057 */
[----:B------:R-:W-:Y:S01]  /*4dd0*/  FFMA.FTZ R87, R88, R58, R87 ;  /* 0x0000003a58577223 */ /* 0x000fe20000010057 */
[----:B--2---:R-:W-:Y:S01]  /*4de0*/  FMUL.FTZ R56, R37, R56 ;  /* 0x0000003825387220 */ /* 0x004fe20000410000 */
[----:B------:R-:W-:Y:S01]  /*4df0*/  FMUL.FTZ R37, R39, -1.4426950216293334961 ;  /* 0xbfb8aa3b27257820 */ /* 0x000fe20000410000 */
[----:B------:R-:W-:Y:S01]  /*4e00*/  FMUL.FTZ R44, R57, -1.4426950216293334961 ;  /* 0xbfb8aa3b392c7820 */ /* 0x000fe20000410000 */
[C-C-:B------:R-:W-:Y:S01]  /*4e10*/  FFMA.FTZ R58, R61.reuse, R42, R63.reuse ;  /* 0x0000002a3d3a7223 */ /* 0x140fe2000001003f */
[----:B------:R-:W-:Y:S01]  /*4e20*/  FFMA.FTZ R61, R61, R43, R63 ;  /* 0x0000002b3d3d7223 */ /* 0x000fe2000001003f */
[----:B------:R-:W-:Y:S01]  /*4e30*/  FMUL.FTZ R43, R67, -1.4426950216293334961 ;  /* 0xbfb8aa3b432b7820 */ /* 0x000fe20000410000 */
[----:B------:R-:W-:Y:S01]  /*4e40*/  LEA.HI.X R3, R3, UR15, R90, 0x1, P1 ;  /* 0x0000000f03037c11 */ /* 0x000fe200088f0c5a */
[----:B------:R-:W0:Y:S01]  /*4e50*/  MUFU.EX2 R37, R37 ;  /* 0x0000002500257308 */ /* 0x000e220000000800 */
[----:B-1----:R-:W-:Y:S01]  /*4e60*/  FADD.FTZ R38, R38, 1 ;  /* 0x3f80000026267421 */ /* 0x002fe20000010000 */
[----:B------:R-:W-:Y:S01]  /*4e70*/  FMUL.FTZ R42, R58, -1.4426950216293334961 ;  /* 0xbfb8aa3b3a2a7820 */ /* 0x000fe20000410000 */
[----:B------:R-:W-:Y:S01]  /*4e80*/  FMUL.FTZ R48, R87, -1.4426950216293334961 ;  /* 0xbfb8aa3b57307820 */ /* 0x000fe20000410000 */
[----:B------:R-:W-:Y:S01]  /*4e90*/  FMUL.FTZ R49, R61, -1.4426950216293334961 ;  /* 0xbfb8aa3b3d317820 */ /* 0x000fe20000410000 */
[----:B------:R-:W-:Y:S01]  /*4ea0*/  PRMT R17, R80, 0x7632, R17 ;  /* 0x0000763250117816 */ /* 0x000fe20000000011 */
[----:B------:R-:W-:Y:S01]  /*4eb0*/  STG.E.U16 desc[UR12][R2.64], R64 ;  /* 0x0000004002007986 */ /* 0x000fe2000c10150c */
[----:B------:R-:W-:Y:S01]  /*4ec0*/  F2FP.F16.F32.PACK_AB R0, R56, R0 ;  /* 0x000000003800723e */ /* 0x000fe200000000ff */
[----:B------:R-:W1:Y:S02]  /*4ed0*/  MUFU.EX2 R44, R44 ;  /* 0x0000002c002c7308 */ /* 0x000e640000000800 */
[----:B------:R-:W-:Y:S04]  /*4ee0*/  STG.E.U16 desc[UR12][R2.64+0x4], R80 ;  /* 0x0000045002007986 */ /* 0x000fe8000c10150c */
[----:B------:R-:W-:Y:S02]  /*4ef0*/  STG.E.U16 desc[UR12][R2.64+0x6], R17 ;  /* 0x0000061102007986 */ /* 0x000fe4000c10150c */
[----:B------:R-:W2:Y:S01]  /*4f00*/  MUFU.RCP R38, R38 ;  /* 0x0000002600267308 */ /* 0x000ea20000001000 */
[----:B0-----:R-:W-:-:S07]  /*4f10*/  FADD.FTZ R37, R37, 1 ;  /* 0x3f80000025257421 */ /* 0x001fce0000010000 */
[----:B------:R-:W0:Y:S01]  /*4f20*/  MUFU.EX2 R43, R43 ;  /* 0x0000002b002b7308 */ /* 0x000e220000000800 */
[----:B-1----:R-:W-:-:S07]  /*4f30*/  FADD.FTZ R44, R44, 1 ;  /* 0x3f8000002c2c7421 */ /* 0x002fce0000010000 */
[----:B------:R-:W1:Y:S01]  /*4f40*/  MUFU.EX2 R42, R42 ;  /* 0x0000002a002a7308 */ /* 0x000e620000000800 */
[----:B--2---:R-:W-:Y:S01]  /*4f50*/  FMUL.FTZ R54, R36, R38 ;  /* 0x0000002624367220 */ /* 0x004fe20000410000 */
[----:B------:R-:W-:-:S06]  /*4f60*/  LEA R36, P1, R4, UR14, 0x1 ;  /* 0x0000000e04247c11 */ /* 0x000fcc000f8208ff */
[----:B------:R2:W3:Y:S01]  /*4f70*/  MUFU.RCP R55, R37 ;  /* 0x0000002500377308 */ /* 0x0004e20000001000 */
[----:B0-----:R-:W-:-:S07]  /*4f80*/  FADD.FTZ R43, R43, 1 ;  /* 0x3f8000002b2b7421 */ /* 0x001fce0000010000 */
[----:B------:R-:W0:Y:S01]  /*4f90*/  MUFU.RCP R46, R44 ;  /* 0x0000002c002e7308 */ /* 0x000e220000001000 */
[----:B--2---:R-:W-:Y:S01]  /*4fa0*/  LEA.HI.X R37, R4, UR15, R91, 0x1, P1 ;  /* 0x0000000f04257c11 */ /* 0x004fe200088f0c5b */
[----:B-1----:R-:W-:Y:S01]  /*4fb0*/  FADD.FTZ R42, R42, 1 ;  /* 0x3f8000002a2a7421 */ /* 0x002fe20000010000 */
[----:B------:R-:W-:-:S04]  /*4fc0*/  LEA R4, P1, R5, UR14, 0x1 ;  /* 0x0000000e05047c11 */ /* 0x000fc8000f8208ff */
[----:B------:R-:W-:Y:S01]  /*4fd0*/  LEA.HI.X R5, R5, UR15, R92, 0x1, P1 ;  /* 0x0000000f05057c11 */ /* 0x000fe200088f0c5c */
[----:B------:R-:W1:Y:S01]  /*4fe0*/  MUFU.RCP R44, R43 ;  /* 0x0000002b002c7308 */ /* 0x000e620000001000 */
[----:B------:R-:W-:Y:S01]  /*4ff0*/  LEA R38, P1, R6, UR14, 0x1 ;  /* 0x0000000e06267c11 */ /* 0x000fe2000f8208ff */
[----:B---3--:R-:W-:-:S03]  /*5000*/  FMUL.FTZ R55, R39, R55 ;  /* 0x0000003727377220 */ /* 0x008fc60000410000 */
[----:B------:R-:W-:Y:S02]  /*5010*/  LEA.HI.X R39, R6, UR15, R93, 0x1, P1 ;  /* 0x0000000f06277c11 */ /* 0x000fe400088f0c5d */
[----:B------:R-:W-:Y:S01]  /*5020*/  LEA R6, P1, R7, UR14, 0x1 ;  /* 0x0000000e07067c11 */ /* 0x000fe2000f8208ff */
[----:B------:R2:W3:Y:S01]  /*5030*/  MUFU.RCP R45, R42 ;  /* 0x0000002a002d7308 */ /* 0x0004e20000001000 */
[----:B0-----:R-:W-:Y:S01]  /*5040*/  FMUL.FTZ R57, R57, R46 ;  /* 0x0000002e39397220 */ /* 0x001fe20000410000 */
[----:B------:R-:W-:Y:S01]  /*5050*/  FMUL.FTZ R46, R60, -1.4426950216293334961 ;  /* 0xbfb8aa3b3c2e7820 */ /* 0x000fe20000410000 */
[----:B------:R-:W-:Y:S02]  /*5060*/  LEA.HI.X R7, R7, UR15, R94, 0x1, P1 ;  /* 0x0000000f07077c11 */ /* 0x000fe400088f0c5e */
[----:B------:R-:W-:-:S03]  /*5070*/  F2FP.F16.F32.PACK_AB R54, R55, R54 ;  /* 0x000000363736723e */ /* 0x000fc600000000ff */
[----:B------:R-:W0:Y:S01]  /*5080*/  MUFU.EX2 R46, R46 ;  /* 0x0000002e002e7308 */ /* 0x000e220000000800 */
[----:B--2---:R-:W-:Y:S01]  /*5090*/  LEA R42, P1, R8, UR14, 0x1 ;  /* 0x0000000e082a7c11 */ /* 0x004fe2000f8208ff */
[----:B-1----:R-:W-:Y:S01]  /*50a0*/  FMUL.FTZ R67, R67, R44 ;  /* 0x0000002c43437220 */ /* 0x002fe20000410000 */
[----:B------:R-:W-:Y:S02]  /*50b0*/  PRMT R25, R54, 0x7632, R25 ;  /* 0x0000763236197816 */ /* 0x000fe40000000019 */
[----:B------:R-:W-:Y:S02]  /*50c0*/  LEA.HI.X R43, R8, UR15, R95, 0x1, P1 ;  /* 0x0000000f082b7c11 */ /* 0x000fe400088f0c5f */
[C---:B------:R-:W-:Y:S01]  /*50d0*/  LEA R8, P1, R9.reuse, UR14, 0x1 ;  /* 0x0000000e09087c11 */ /* 0x040fe2000f8208ff */
[----:B------:R-:W1:Y:S01]  /*50e0*/  MUFU.EX2 R48, R48 ;  /* 0x0000003000307308 */ /* 0x000e620000000800 */
[----:B---3--:R-:W-:Y:S02]  /*50f0*/  FMUL.FTZ R58, R58, R45 ;  /* 0x0000002d3a3a7220 */ /* 0x008fe40000410000 */
[----:B------:R-:W-:-:S02]  /*5100*/  LEA.HI.X R9, R9, UR15, R96, 0x1, P1 ;  /* 0x0000000f09097c11 */ /* 0x000fc400088f0c60 */
[----:B------:R-:W-:Y:S02]  /*5110*/  LEA R44, P1, R10, UR14, 0x1 ;  /* 0x0000000e0a2c7c11 */ /* 0x000fe4000f8208ff */
[----:B------:R-:W-:Y:S01]  /*5120*/  F2FP.F16.F32.PACK_AB R57, R58, R57 ;  /* 0x000000393a39723e */ /* 0x000fe200000000ff */
[----:B------:R-:W2:Y:S01]  /*5130*/  MUFU.EX2 R49, R49 ;  /* 0x0000003100317308 */ /* 0x000ea20000000800 */
[----:B------:R-:W-:Y:S01]  /*5140*/  LEA.HI.X R45, R10, UR15, R97, 0x1, P1 ;  /* 0x0000000f0a2d7c11 */ /* 0x000fe200088f0c61 */
[----:B0-----:R-:W-:Y:S01]  /*5150*/  FADD.FTZ R59, R46, 1 ;  /* 0x3f8000002e3b7421 */ /* 0x001fe20000010000 */
[----:B------:R-:W-:-:S04]  /*5160*/  LEA R10, P1, R11, UR14, 0x1 ;  /* 0x0000000e0b0a7c11 */ /* 0x000fc8000f8208ff */
[----:B------:R-:W-:Y:S01]  /*5170*/  LEA.HI.X R11, R11, UR15, R98, 0x1, P1 ;  /* 0x0000000f0b0b7c11 */ /* 0x000fe200088f0c62 */
[----:B------:R-:W0:Y:S01]  /*5180*/  MUFU.RCP R59, R59 ;  /* 0x0000003b003b7308 */ /* 0x000e220000001000 */
[----:B------:R-:W-:Y:S01]  /*5190*/  LEA R46, P1, R12, UR14, 0x1 ;  /* 0x0000000e0c2e7c11 */ /* 0x000fe2000f8208ff */
[----:B-1----:R-:W-:-:S03]  /*51a0*/  FADD.FTZ R48, R48, 1 ;  /* 0x3f80000030307421 */ /* 0x002fc60000010000 */
[----:B------:R-:W-:Y:S02]  /*51b0*/  LEA.HI.X R47, R12, UR15, R99, 0x1, P1 ;  /* 0x0000000f0c2f7c11 */ /* 0x000fe400088f0c63 */
[----:B------:R-:W-:Y:S01]  /*51c0*/  LEA R12, P1, R13, UR14, 0x1 ;  /* 0x0000000e0d0c7c11 */ /* 0x000fe2000f8208ff */
[----:B------:R1:W3:Y:S01]  /*51d0*/  MUFU.RCP R62, R48 ;  /* 0x00000030003e7308 */ /* 0x0002e20000001000 */
[----:B--2---:R-:W-:Y:S02]  /*51e0*/  FADD.FTZ R63, R49, 1 ;  /* 0x3f800000313f7421 */ /* 0x004fe40000010000 */
[----:B------:R-:W-:-:S05]  /*51f0*/  LEA.HI.X R13, R13, UR15, R100, 0x1, P1 ;  /* 0x0000000f0d0d7c11 */ /* 0x000fca00088f0c64 */
[----:B------:R-:W2:Y:S01]  /*5200*/  MUFU.RCP R63, R63 ;  /* 0x0000003f003f7308 */ /* 0x000ea20000001000 */
[----:B-1----:R-:W-:Y:S01]  /*5210*/  LEA R48, P1, R14, UR14, 0x1 ;  /* 0x0000000e0e307c11 */ /* 0x002fe2000f8208ff */
[----:B0-----:R-:W-:Y:S01]  /*5220*/  FMUL.FTZ R59, R60, R59 ;  /* 0x0000003b3c3b7220 */ /* 0x001fe20000410000 */
[----:B------:R-:W-:Y:S02]  /*5230*/  PRMT R60, R76, 0x7632, R60 ;  /* 0x000076324c3c7816 */ /* 0x000fe4000000003c */
[----:B------:R-:W-:Y:S02]  /*5240*/  LEA.HI.X R49, R14, UR15, R101, 0x1, P1 ;  /* 0x0000000f0e317c11 */ /* 0x000fe400088f0c65 */
[----:B------:R-:W-:Y:S01]  /*5250*/  LEA R14, P1, R15, UR14, 0x1 ;  /* 0x0000000e0f0e7c11 */ /* 0x000fe2000f8208ff */
[----:B---3--:R-:W-:Y:S01]  /*5260*/  FMUL.FTZ R62, R87, R62 ;  /* 0x0000003e573e7220 */ /* 0x008fe20000410000 */
[----:B------:R-:W-:Y:S02]  /*5270*/  F2FP.F16.F32.PACK_AB R59, R59, R67 ;  /* 0x000000433b3b723e */ /* 0x000fe400000000ff */
[----:B------:R-:W-:-:S02]  /*5280*/  LEA.HI.X R15, R15, UR15, R110, 0x1, P1 ;  /* 0x0000000f0f0f7c11 */ /* 0x000fc400088f0c6e */
[----:B------:R-:W-:Y:S01]  /*5290*/  LEA R50, P1, R16, UR14, 0x1 ;  /* 0x0000000e10327c11 */ /* 0x000fe2000f8208ff */
[----:B--2---:R-:W-:-:S03]  /*52a0*/  FMUL.FTZ R63, R61, R63 ;  /* 0x0000003f3d3f7220 */ /* 0x004fc60000410000 */
[----:B------:R-:W-:Y:S01]  /*52b0*/  LEA.HI.X R51, R16, UR15, R111, 0x1, P1 ;  /* 0x0000000f10337c11 */ /* 0x000fe200088f0c6f */
[----:B------:R-:W-:Y:S01]  /*52c0*/  ULDC.64 UR14, c[0x0][0x238] ;  /* 0x00008e00000e7ab9 */ /* 0x000fe20000000a00 */
[----:B------:R-:W-:Y:S01]  /*52d0*/  PRMT R16, R64, 0x7632, R16 ;  /* 0x0000763240107816 */ /* 0x000fe20000000010 */
[----:B------:R-:W-:Y:S01]  /*52e0*/  UISETP.GE.U32.AND UP0, UPT, UR10, UR14, UPT ;  /* 0x0000000e0a00728c */ /* 0x000fe2000bf06070 */
[----:B------:R-:W-:-:S03]  /*52f0*/  F2FP.F16.F32.PACK_AB R62, R63, R62 ;  /* 0x0000003e3f3e723e */ /* 0x000fc600000000ff */
[----:B------:R0:W-:Y:S01]  /*5300*/  STG.E.U16 desc[UR12][R2.64+0x2], R16 ;  /* 0x0000021002007986 */ /* 0x0001e2000c10150c */
[----:B------:R-:W-:-:S03]  /*5310*/  UISETP.GE.AND.EX UP0, UPT, UR5, UR15, UPT, UP0 ;  /* 0x0000000f0500728c */ /* 0x000fc6000bf06300 */
[----:B------:R-:W-:Y:S03]  /*5320*/  STG.E.U16 desc[UR12][R36.64], R78 ;  /* 0x0000004e24007986 */ /* 0x000fe6000c10150c */
[----:B------:R-:W-:Y:S01]  /*5330*/  PLOP3.LUT P1, PT, PT, PT, UP0, 0x80, 0x0 ;  /* 0x000000000000781c */ /* 0x000fe20003f2f008 */
[----:B------:R-:W-:Y:S01]  /*5340*/  STG.E.U16 desc[UR12][R36.64+0x4], R76 ;  /* 0x0000044c24007986 */ /* 0x000fe2000c10150c */
[----:B0-----:R-:W-:-:S03]  /*5350*/  PRMT R3, R78, 0x7632, R3 ;  /* 0x000076324e037816 */ /* 0x001fc60000000003 */
[----:B------:R-:W-:Y:S01]  /*5360*/  STG.E.U16 desc[UR12][R36.64+0x6], R60 ;  /* 0x0000063c24007986 */ /* 0x000fe2000c10150c */
[----:B------:R-:W-:Y:S02]  /*5370*/  PRMT R2, R74, 0x7632, R2 ;  /* 0x000076324a027816 */ /* 0x000fe40000000002 */
[----:B------:R-:W-:Y:S01]  /*5380*/  PRMT R16, R72, 0x7632, R16 ;  /* 0x0000763248107816 */ /* 0x000fe20000000010 */
[----:B------:R0:W-:Y:S04]  /*5390*/  STG.E.U16 desc[UR12][R36.64+0x2], R3 ;  /* 0x0000020324007986 */ /* 0x0001e8000c10150c */
[----:B------:R-:W-:Y:S04]  /*53a0*/  STG.E.U16 desc[UR12][R4.64], R74 ;  /* 0x0000004a04007986 */ /* 0x000fe8000c10150c */
[----:B------:R1:W-:Y:S01]  /*53b0*/  STG.E.U16 desc[UR12][R4.64+0x2], R2 ;  /* 0x0000020204007986 */ /* 0x0003e2000c10150c */
[----:B0-----:R-:W-:-:S03]  /*53c0*/  PRMT R3, R70, 0x7632, R3 ;  /* 0x0000763246037816 */ /* 0x001fc60000000003 */
[----:B------:R-:W-:Y:S04]  /*53d0*/  STG.E.U16 desc[UR12][R4.64+0x4], R72 ;  /* 0x0000044804007986 */ /* 0x000fe8000c10150c */
[----:B------:R0:W-:Y:S01]  /*53e0*/  STG.E.U16 desc[UR12][R4.64+0x6], R16 ;  /* 0x0000061004007986 */ /* 0x0001e2000c10150c */
[----:B-1----:R-:W-:-:S03]  /*53f0*/  PRMT R2, R18, 0x7632, R2 ;  /* 0x0000763212027816 */ /* 0x002fc60000000002 */
[----:B------:R1:W-:Y:S04]  /*5400*/  STG.E.U16 desc[UR12][R38.64+0x2], R3 ;  /* 0x0000020326007986 */ /* 0x0003e8000c10150c */
[----:B------:R-:W-:Y:S01]  /*5410*/  STG.E.U16 desc[UR12][R38.64], R70 ;  /* 0x0000004626007986 */ /* 0x000fe2000c10150c */
[----:B0-----:R-:W-:-:S03]  /*5420*/  PRMT R4, R20, 0x7632, R4 ;  /* 0x0000763214047816 */ /* 0x001fc60000000004 */
[----:B------:R-:W-:Y:S01]  /*5430*/  STG.E.U16 desc[UR12][R38.64+0x4], R68 ;  /* 0x0000044426007986 */ /* 0x000fe2000c10150c */
[----:B------:R-:W-:Y:S02]  /*5440*/  PRMT R5, R34, 0x7632, R5 ;  /* 0x0000763222057816 */ /* 0x000fe40000000005 */
[----:B-1----:R-:W-:Y:S01]  /*5450*/  PRMT R3, R24, 0x7632, R3 ;  /* 0x0000763218037816 */ /* 0x002fe20000000003 */
[----:B------:R-:W-:Y:S04]  /*5460*/  STG.E.U16 desc[UR12][R38.64+0x6], R19 ;  /* 0x0000061326007986 */ /* 0x000fe8000c10150c */
        /* <DEDUP_REMOVED lines=9> */
[----:B------:R-:W-:Y:S02]  /*5500*/  PRMT R6, R86, 0x7632, R6 ;  /* 0x0000763256067816 */ /* 0x000fe40000000006 */
[----:B--2---:R-:W-:Y:S01]  /*5510*/  PRMT R3, R32, 0x7632, R3 ;  /* 0x0000763220037816 */ /* 0x004fe20000000003 */
[----:B------:R1:W-:Y:S01]  /*5520*/  STG.E.U16 desc[UR12][R42.64+0x4], R24 ;  /* 0x000004182a007986 */ /* 0x0003e2000c10150c */
[----:B------:R-:W-:Y:S02]  /*5530*/  PRMT R7, R108, 0x7632, R7 ;  /* 0x000076326c077816 */ /* 0x000fe40000000007 */
[----:B0-----:R-:W-:Y:S01]  /*5540*/  PRMT R22, R30, 0x7632, R22 ;  /* 0x000076321e167816 */ /* 0x001fe20000000016 */
[----:B------:R0:W-:Y:S04]  /*5550*/  STG.E.U16 desc[UR12][R8.64], R26 ;  /* 0x0000001a08007986 */ /* 0x0001e8000c10150c */
[----:B------:R-:W-:Y:S04]  /*5560*/  STG.E.U16 desc[UR12][R8.64+0x2], R4 ;  /* 0x0000020408007986 */ /* 0x000fe8000c10150c */
[----:B------:R-:W-:Y:S01]  /*5570*/  STG.E.U16 desc[UR12][R8.64+0x4], R28 ;  /* 0x0000041c08007986 */ /* 0x000fe2000c10150c */
[----:B-1----:R-:W-:-:S03]  /*5580*/  PRMT R24, R104, 0x7632, R24 ;  /* 0x0000763268187816 */ /* 0x002fc60000000018 */
[----:B------:R1:W-:Y:S01]  /*5590*/  STG.E.U16 desc[UR12][R8.64+0x6], R2 ;  /* 0x0000060208007986 */ /* 0x0003e2000c10150c */
[----:B0-----:R-:W-:-:S03]  /*55a0*/  PRMT R26, R59, 0x7632, R26 ;  /* 0x000076323b1a7816 */ /* 0x001fc6000000001a */
[----:B------:R0:W-:Y:S04]  /*55b0*/  STG.E.U16 desc[UR12][R44.64+0x6], R3 ;  /* 0x000006032c007986 */ /* 0x0001e8000c10150c */
[----:B------:R-:W-:Y:S01]  /*55c0*/  STG.E.U16 desc[UR12][R44.64], R30 ;  /* 0x0000001e2c007986 */ /* 0x000fe2000c10150c */
[----:B-1----:R-:W-:-:S03]  /*55d0*/  PRMT R2, R82, 0x7632, R2 ;  /* 0x0000763252027816 */ /* 0x002fc60000000002 */
        /* <DEDUP_REMOVED lines=38> */
.L_x_3885:
        /* <DEDUP_REMOVED lines=12> */
.L_x_3977:


//--------------------- .text._ZN13group_norm_v214gn_cuda_kernelI6__halfLi480ELi2ELi16ELi120ELi256ELb1ELi32ELi960ELi960ELi4ELb1ELi29ELb0ELb0ENS_16CompileConditionILi900EEEEEvPT_PKS4_S7_S7_flPfS8_Pj --------------------------
	.section	.text._ZN13group_norm_v214gn_cuda_kernelI6__halfLi480ELi2ELi16ELi120ELi256ELb1ELi32ELi960ELi960ELi4ELb1ELi29ELb0ELb0ENS_16CompileConditionILi900EEEEEvPT_PKS4_S7_S7_flPfS8_Pj,"ax",@progbits
	.align	128
        .global         _ZN13group_norm_v214gn_cuda_kernelI6__halfLi480ELi2ELi16ELi120ELi256ELb1ELi32ELi960ELi960ELi4ELb1ELi29ELb0ELb0ENS_16CompileConditionILi900EEEEEvPT_PKS4_S7_S7_flPfS8_Pj
        .type           _ZN13group_norm_v214gn_cuda_kernelI6__halfLi480ELi2ELi16ELi120ELi256ELb1ELi32ELi960ELi960ELi4ELb1ELi29ELb0ELb0ENS_16CompileConditionILi900EEEEEvPT_PKS4_S7_S7_flPfS8_Pj,@function
        .size           _ZN13group_norm_v214gn_cuda_kernelI6__halfLi480ELi2ELi16ELi120ELi256ELb1ELi32ELi960ELi960ELi4ELb1ELi29ELb0ELb0ENS_16CompileConditionILi900EEEEEvPT_PKS4_S7_S7_flPfS8_Pj,(.L_x_3978 - _ZN13group_norm_v214gn_cuda_kernelI6__halfLi480ELi2ELi16ELi120ELi256ELb1ELi32ELi960ELi960ELi4ELb1ELi29ELb0ELb0ENS_16CompileConditionILi900EEEEEvPT_PKS4_S7_S7_flPfS8_Pj)
        .other          _ZN13group_norm_v214gn_cuda_kernelI6__halfLi480ELi2ELi16ELi120ELi256ELb1ELi32ELi960ELi960ELi4ELb1ELi29ELb0ELb0ENS_16CompileConditionILi900EEEEEvPT_PKS4_S7_S7_flPfS8_Pj,@"STO_CUDA_ENTRY STV_DEFAULT"
_ZN13group_norm_v214gn_cuda_kernelI6__halfLi480ELi2ELi16ELi120ELi256ELb1ELi32ELi960ELi960ELi4ELb1ELi29ELb0ELb0ENS_16CompileConditionILi900EEEEEvPT_PKS4_S7_S7_flPfS8_Pj:
.text._ZN13group_norm_v214gn_cuda_kernelI6__halfLi480ELi2ELi16ELi120ELi256ELb1ELi32ELi960ELi960ELi4ELb1ELi29ELb0ELb0ENS_16CompileConditionILi900EEEEEvPT_PKS4_S7_S7_flPfS8_Pj:
        /* <DEDUP_REMOVED lines=21> */
[----:B------:R-:W-:-:S05]  /*0150*/  IMAD R0, R0, 0x18, R3 ;  /* 0x0000001800007824 */ /* 0x000fca00078e0203 */
[----:B------:R-:W-:-:S05]  /*0160*/  LEA R0, R7, R0, 0x3 ;  /* 0x0000000007007211 */ /* 0x000fca00078e18ff */
[----:B------:R2:W-:Y:S02]  /*0170*/  STL [R1+0x108], R0 ;  /* 0x0001080001007387 */ /* 0x0005e40000100800 */
.L_x_3894:
[----:B------:R-:W3:Y:S01]  /*0180*/  LDL R6, [R1+0x78] ;  /* 0x0000780001067983 */ /* 0x000ee20000100800 */
[----:B------:R-:W0:Y:S01]  /*0190*/  S2R R3, SR_TID.X ;  /* 0x0000000000037919 */ /* 0x000e220000002100 */
[----:B------:R-:W-:Y:S01]  /*01a0*/  LOP3.LUT R53, R2, 0x1, RZ, 0xc0, !PT ;  /* 0x0000000102357812 */ /* 0x000fe200078ec0ff */
[----:B------:R-:W-:Y:S01]  /*01b0*/  ULDC.64 UR6, c[0x0][0x218] ;  /* 0x0000860000067ab9 */ /* 0x000fe20000000a00 */
[----:B------:R-:W1:Y:S01]  /*01c0*/  LDC.64 R36, c[0x0][0x228] ;  /* 0x00008a00ff247b82 */ /* 0x000e620000000a00 */
[----:B--2---:R-:W2:Y:S02]  /*01d0*/  S2R R0, SR_CTAID.X ;  /* 0x0000000000007919 */ /* 0x004ea40000002500 */
[----:B------:R-:W-:Y:S02]  /*01e0*/  IMAD R32, R53, 0x3c0, RZ ;  /* 0x000003c035207824 */ /* 0x000fe400078e02ff */
[----:B0-----:R-:W-:-:S05]  /*01f0*/  IMAD.WIDE.U32 R4, R3, -0x77777777, RZ ;  /* 0x8888888903047825 */ /* 0x001fca00078e00ff */
[----:B------:R-:W-:Y:S02]  /*0200*/  SHF.R.U32.HI R5, RZ, 0x7, R5 ;  /* 0x00000007ff057819 */ /* 0x000fe40000011605 */
[----:B--2---:R-:W-:-:S03]  /*0210*/  SHF.L.U32 R0, R0, 0x5, RZ ;  /* 0x0000000500007819 */ /* 0x004fc600000006ff */
[----:B------:R-:W-:Y:S01]  /*0220*/  IMAD R3, R5, -0xf0, R3 ;  /* 0xffffff1005037824 */ /* 0x000fe200078e0203 */
[----:B------:R-:W-:-:S04]  /*0230*/  LOP3.LUT R0, R0, 0xe0, RZ, 0xc0, !PT ;  /* 0x000000e000007812 */ /* 0x000fc800078ec0ff */
[----:B------:R-:W-:Y:S01]  /*0240*/  LEA R30, R3, R32, 0x2 ;  /* 0x00000020031e7211 */ /* 0x000fe200078e10ff */
[----:B------:R3:W-:Y:S01]  /*0250*/  STL [R1+0x10], R3 ;  /* 0x0000100301007387 */ /* 0x0007e20000100800 */
[----:B------:R-:W-:Y:S02]  /*0260*/  IADD3 R0, R0, R5, RZ ;  /* 0x0000000500007210 */ /* 0x000fe40007ffe0ff */
[----:B------:R-:W-:Y:S02]  /*0270*/  SHF.R.S32.HI R31, RZ, 0x1f, R30 ;  /* 0x0000001fff1f7819 */ /* 0x000fe4000001141e */
[--C-:B---3--:R-:W-:Y:S02]  /*0280*/  SHF.R.U32.HI R3, RZ, 0x1, R6.reuse ;  /* 0x00000001ff037819 */ /* 0x108fe40000011606 */
[----:B------:R-:W-:-:S03]  /*0290*/  SHF.R.U64 R52, R2, 0x1, R6 ;  /* 0x0000000102347819 */ /* 0x000fc60000001206 */
[----:B------:R-:W-:Y:S02]  /*02a0*/  IMAD R4, R3, 0x78000, RZ ;  /* 0x0007800003047824 */ /* 0x000fe400078e02ff */
[----:B------:R-:W-:-:S04]  /*02b0*/  IMAD.WIDE.U32 R26, R52, 0x78000, R30 ;  /* 0x00078000341a7825 */ /* 0x000fc800078e001e */
[----:B------:R-:W-:Y:S01]  /*02c0*/  IMAD R3, R0, 0x780, RZ ;  /* 0x0000078000037824 */ /* 0x000fe200078e02ff */
[----:B------:R0:W-:Y:S01]  /*02d0*/  STL [R1], R4 ;  /* 0x0000000401007387 */ /* 0x0001e20000100800 */
[----:B------:R-:W-:-:S03]  /*02e0*/  IADD3 R0, R27, R4, RZ ;  /* 0x000000041b007210 */ /* 0x000fc60007ffe0ff */
[----:B0-----:R-:W-:-:S04]  /*02f0*/  IADD3 R4, P0, R3, R26, RZ ;  /* 0x0000001a03047210 */ /* 0x001fc80007f1e0ff */
[----:B------:R-:W-:Y:S02]  /*0300*/  IADD3.X R5, RZ, R0, RZ, P0, !PT ;  /* 0x00000000ff057210 */ /* 0x000fe400007fe4ff */
[----:B------:R-:W-:-:S04]  /*0310*/  LEA R48, P0, R4, UR6, 0x1 ;  /* 0x0000000604307c11 */ /* 0x000fc8000f8008ff */
[----:B------:R-:W-:Y:S02]  /*0320*/  LEA.HI.X R49, R4, UR7, R5, 0x1, P0 ;  /* 0x0000000704317c11 */ /* 0x000fe400080f0c05 */
[----:B------:R-:W-:-:S04]  /*0330*/  IADD3 R6, R3, 0xf00, RZ ;  /* 0x00000f0003067810 */ /* 0x000fc80007ffe0ff */
[----:B------:R-:W2:Y:S01]  /*0340*/  LDG.E.64.CONSTANT R48, desc[UR8][R48.64] ;  /* 0x0000000830307981 */ /* 0x000ea2000c1e9b00 */
[----:B------:R-:W-:-:S04]  /*0350*/  IADD3 R4, P0, R6, R26, RZ ;  /* 0x0000001a06047210 */ /* 0x000fc80007f1e0ff */
[----:B------:R-:W-:Y:S02]  /*0360*/  IADD3.X R5, RZ, R0, RZ, P0, !PT ;  /* 0x00000000ff057210 */ /* 0x000fe400007fe4ff */
[C---:B------:R-:W-:Y:S01]  /*0370*/  LEA R60, P0, R4.reuse, UR6, 0x1 ;  /* 0x00000006043c7c11 */ /* 0x040fe2000f8008ff */
[----:B------:R0:W-:Y:S03]  /*0380*/  STL [R1+0x80], R6 ;  /* 0x0000800601007387 */ /* 0x0001e60000100800 */
[----:B------:R-:W-:-:S06]  /*0390*/  LEA.HI.X R61, R4, UR7, R5, 0x1, P0 ;  /* 0x00000007043d7c11 */ /* 0x000fcc00080f0c05 */
[----:B------:R-:W3:Y:S01]  /*03a0*/  LDG.E.64.CONSTANT R60, desc[UR8][R60.64] ;  /* 0x000000083c3c7981 */ /* 0x000ee2000c1e9b00 */
        /* <DEDUP_REMOVED lines=53> */
[----:B------:R-:W-:Y:S02]  /*0700*/  LEA R8, P0, R9, UR6, 0x1 ;  /* 0x0000000609087c11 */ /* 0x000fe4000f8008ff */
[----:B------:R-:W-:Y:S02]  /*0710*/  IADD3 R11, R3, 0x9600, RZ ;  /* 0x00009600030b7810 */ /* 0x000fe40007ffe0ff */
[----:B------:R-:W-:-:S03]  /*0720*/  LEA.HI.X R9, R9, UR7, R10, 0x1, P0 ;  /* 0x0000000709097c11 */ /* 0x000fc600080f0c0a */
[----:B------:R0:W-:Y:S04]  /*0730*/  STL [R1+0x3c], R11 ;  /* 0x00003c0b01007387 */ /* 0x0001e80000100800 */
        /* <DEDUP_REMOVED lines=18> */
[----:B------:R-:W4:Y:S04]  /*0860*/  LDG.E.64.CONSTANT R16, desc[UR8][R16.64] ;  /* 0x0000000810107981 */ /* 0x000f28000c1e9b00 */
[----:B------:R-:W-:Y:S04]  /*0870*/  STL [R1+0xb0], R20 ;  /* 0x0000b01401007387 */ /* 0x000fe80000100800 */
[----:B------:R0:W-:Y:S02]  /*0880*/  STL [R1+0xe8], R21 ;  /* 0x0000e81501007387 */ /* 0x0001e40000100800 */
[----:B0-----:R-:W-:-:S04]  /*0890*/  IADD3 R21, R3, 0xc300, RZ ;  /* 0x0000c30003157810 */ /* 0x001fc80007ffe0ff */
[----:B------:R-:W-:-:S04]  /*08a0*/  IADD3 R22, P0, R21, R26, RZ ;  /* 0x0000001a15167210 */ /* 0x000fc80007f1e0ff */
[----:B------:R-:W-:Y:S02]  /*08b0*/  IADD3.X R23, RZ, R0, RZ, P0, !PT ;  /* 0x00000000ff177210 */ /* 0x000fe400007fe4ff */
[C---:B------:R-:W-:Y:S01]  /*08c0*/  LEA R20, P0, R22.reuse, UR6, 0x1 ;  /* 0x0000000616147c11 */ /* 0x040fe2000f8008ff */
[----:B------:R0:W-:Y:S03]  /*08d0*/  STL [R1+0xb4], R22 ;  /* 0x0000b41601007387 */ /* 0x0001e60000100800 */
        /* <DEDUP_REMOVED lines=8> */
[----:B-1----:R-:W-:Y:S01]  /*0960*/  LEA.HI.X R23, R27, UR7, R28, 0x1, P0 ;  /* 0x000000071b177c11 */ /* 0x002fe200080f0c1c */
[----:B------:R1:W-:Y:S01]  /*0970*/  STL [R1+0xf4], R28 ;  /* 0x0000f41c01007387 */ /* 0x0003e20000100800 */
[--C-:B--2---:R-:W-:Y:S02]  /*0980*/  HADD2.F32 R51, -RZ, R49.reuse.H0_H0 ;  /* 0x20000031ff337230 */ /* 0x104fe40000004100 */
[----:B------:R-:W-:Y:S01]  /*0990*/  HADD2.F32 R50, -RZ, R49.H1_H1 ;  /* 0x30000031ff327230 */ /* 0x000fe20000004100 */
[----:B0-----:R-:W-:Y:S01]  /*09a0*/  IADD3 R27, R3, 0xe100, RZ ;  /* 0x0000e100031b7810 */ /* 0x001fe20007ffe0ff */
[----:B---3--:R-:W-:Y:S01]  /*09b0*/  HADD2.F32 R39, -RZ, R61.H0_H0 ;  /* 0x2000003dff277230 */ /* 0x008fe20000004100 */
[----:B------:R-:W2:Y:S02]  /*09c0*/  LDG.E.64.CONSTANT R22, desc[UR8][R22.64] ;  /* 0x0000000816167981 */ /* 0x000ea4000c1e9b00 */
[----:B-1----:R-:W-:-:S04]  /*09d0*/  IADD3 R28, P0, R27, R26, RZ ;  /* 0x0000001a1b1c7210 */ /* 0x002fc80007f1e0ff */
[----:B------:R-:W-:Y:S02]  /*09e0*/  IADD3.X R0, RZ, R0, RZ, P0, !PT ;  /* 0x00000000ff007210 */ /* 0x000fe400007fe4ff */
[C---:B------:R-:W-:Y:S01]  /*09f0*/  LEA R26, P0, R28.reuse, UR6, 0x1 ;  /* 0x000000061c1a7c11 */ /* 0x040fe2000f8008ff */
[----:B------:R0:W-:Y:S03]  /*0a00*/  STL [R1+0xc8], R28 ;  /* 0x0000c81c01007387 */ /* 0x0001e60000100800 */
[----:B------:R-:W-:Y:S01]  /*0a10*/  LEA.HI.X R27, R28, UR7, R0, 0x1, P0 ;  /* 0x000000071c1b7c11 */ /* 0x000fe200080f0c00 */
[----:B------:R1:W-:Y:S01]  /*0a20*/  STL [R1+0xf0], R0 ;  /* 0x0000f00001007387 */ /* 0x0003e20000100800 */
[----:B------:R-:W-:Y:S02]  /*0a30*/  HADD2.F32 R49, -RZ, R60.H0_H0 ;  /* 0x2000003cff317230 */ /* 0x000fe40000004100 */
[----:B------:R-:W-:-:S02]  /*0a40*/  HADD2.F32 R38, -RZ, R61.H1_H1 ;  /* 0x3000003dff267230 */ /* 0x000fc40000004100 */
[----:B----4-:R-:W-:Y:S01]  /*0a50*/  HADD2.F32 R47, -RZ, R58.H0_H0 ;  /* 0x2000003aff2f7230 */ /* 0x010fe20000004100 */
[----:B0-----:R-:W0:Y:S01]  /*0a60*/  LDC.64 R28, c[0x0][0x220] ;  /* 0x00008800ff1c7b82 */ /* 0x001e220000000a00 */
[----:B------:R-:W3:Y:S01]  /*0a70*/  LDG.E.64.CONSTANT R26, desc[UR8][R26.64] ;  /* 0x000000081a1a7981 */ /* 0x000ee2000c1e9b00 */
[--C-:B-1----:R-:W-:Y:S02]  /*0a80*/  HADD2.F32 R0, -RZ, R48.reuse.H0_H0 ;  /* 0x20000030ff007230 */ /* 0x102fe40000004100 */
[----:B------:R-:W-:-:S03]  /*0a90*/  HADD2.F32 R48, -RZ, R48.H1_H1 ;  /* 0x30000030ff307230 */ /* 0x000fc60000004100 */
[----:B------:R-:W-:-:S04]  /*0aa0*/  FADD.FTZ R33, RZ, R0 ;  /* 0x00000000ff217221 */ /* 0x000fc80000010000 */
[----:B------:R-:W-:Y:S01]  /*0ab0*/  FADD.FTZ R33, R33, R48 ;  /* 0x0000003021217221 */ /* 0x000fe20000010000 */
[----:B0-----:R-:W-:-:S04]  /*0ac0*/  IMAD.WIDE R28, R30, 0x2, R28 ;  /* 0x000000021e1c7825 */ /* 0x001fc800078e021c */
[----:B------:R-:W-:-:S04]  /*0ad0*/  IMAD.WIDE R30, R30, 0x2, R36 ;  /* 0x000000021e1e7825 */ /* 0x000fc800078e0224 */
[----:B------:R-:W-:Y:S01]  /*0ae0*/  FFMA.FTZ R36, R0, R0, RZ ;  /* 0x0000000000247223 */ /* 0x000fe200000100ff */
[----:B------:R-:W-:Y:S01]  /*0af0*/  FADD.FTZ R33, R33, R51 ;  /* 0x0000003321217221 */ /* 0x000fe20000010000 */
[----:B------:R-:W-:Y:S02]  /*0b00*/  STL [R1+0x18], R39 ;  /* 0x0000182701007387 */ /* 0x000fe40000100800 */
[----:B------:R-:W-:Y:S01]  /*0b10*/  FFMA.FTZ R36, R48, R48, R36 ;  /* 0x0000003030247223 */ /* 0x000fe20000010024 */
[----:B------:R-:W-:Y:S01]  /*0b20*/  HADD2.F32 R60, -RZ, R60.H1_H1 ;  /* 0x3000003cff3c7230 */ /* 0x000fe20000004100 */
[----:B------:R-:W5:Y:S02]  /*0b30*/  LDG.E.64.CONSTANT R28, desc[UR8][R28.64] ;  /* 0x000000081c1c7981 */ /* 0x000f64000c1e9b00 */
[----:B------:R-:W-:Y:S01]  /*0b40*/  FFMA.FTZ R36, R51, R51, R36 ;  /* 0x0000003333247223 */ /* 0x000fe20000010024 */
[----:B------:R-:W-:Y:S01]  /*0b50*/  FADD.FTZ R33, R33, R50 ;  /* 0x0000003221217221 */ /* 0x000fe20000010000 */
[----:B------:R-:W-:Y:S01]  /*0b60*/  HADD2.F32 R58, -RZ, R58.H1_H1 ;  /* 0x3000003aff3a7230 */ /* 0x000fe20000004100 */
[----:B------:R-:W5:Y:S01]  /*0b70*/  LDG.E.64.CONSTANT R30, desc[UR8][R30.64] ;  /* 0x000000081e1e7981 */ /* 0x000f62000c1e9b00 */
        /* <DEDUP_REMOVED lines=10> */
[----:B------:R0:W-:Y:S02]  /*0c20*/  STL [R1+0x28], R38 ;  /* 0x0000282601007387 */ /* 0x0001e40000100800 */
[----:B------:R-:W-:Y:S01]  /*0c30*/  FFMA.FTZ R36, R47, R47, R36 ;  /* 0x0000002f2f247223 */ /* 0x000fe20000010024 */
[----:B------:R-:W-:-:S03]  /*0c40*/  FADD.FTZ R33, R33, R58 ;  /* 0x0000003a21217221 */ /* 0x000fc60000010000 */
[----:B------:R-:W-:Y:S01]  /*0c50*/  FFMA.FTZ R36, R58, R58, R36 ;  /* 0x0000003a3a247223 */ /* 0x000fe20000010024 */
        /* <DEDUP_REMOVED lines=64> */
[----:B------:R-:W-:Y:S01]  /*1060*/  STL [R1+0x20], R38 ;  /* 0x0000202601007387 */ /* 0x000fe20000100800 */
[----:B------:R-:W-:Y:S01]  /*1070*/  FFMA.FTZ R24, R13, R13, R24 ;  /* 0x0000000d0d187223 */ /* 0x000fe20000010018 */
[----:B------:R-:W-:Y:S02]  /*1080*/  FADD.FTZ R25, R25, R13 ;  /* 0x0000000d19197221 */ /* 0x000fe40000010000 */
[----:B------:R0:W-:Y:S01]  /*1090*/  STL [R1+0x30], R37 ;  /* 0x0000302501007387 */ /* 0x0001e20000100800 */
[----:B------:R-:W-:Y:S01]  /*10a0*/  FFMA.FTZ R24, R12, R12, R24 ;  /* 0x0000000c0c187223 */ /* 0x000fe20000010018 */
[----:B------:R-:W-:Y:S02]  /*10b0*/  FADD.FTZ R25, R25, R12 ;  /* 0x0000000c19197221 */ /* 0x000fe40000010000 */
        /* <DEDUP_REMOVED lines=8> */
[----:B------:R-:W-:Y:S01]  /*1140*/  STL [R1+0x34], R35 ;  /* 0x0000342301007387 */ /* 0x000fe20000100800 */
[----:B------:R-:W-:Y:S02]  /*1150*/  HADD2.F32 R6, -RZ, R5.H1_H1 ;  /* 0x30000005ff067230 */ /* 0x000fe40000004100 */
[----:B------:R-:W-:Y:S01]  /*1160*/  FFMA.FTZ R24, R4, R4, R24 ;  /* 0x0000000404187223 */ /* 0x000fe20000010018 */
[----:B------:R-:W-:Y:S01]  /*1170*/  FADD.FTZ R25, R25, R4 ;  /* 0x0000000419197221 */ /* 0x000fe20000010000 */
[----:B------:R-:W-:Y:S01]  /*1180*/  STL [R1+0xc], R34 ;  /* 0x00000c2201007387 */ /* 0x000fe20000100800 */
[----:B------:R-:W-:-:S03]  /*1190*/  HADD2.F32 R5, -RZ, R8.H0_H0 ;  /* 0x20000008ff057230 */ /* 0x000fc60000004100 */
[----:B------:R-:W-:Y:S01]  /*11a0*/  STL [R1+0x38], R33 ;  /* 0x0000382101007387 */ /* 0x000fe20000100800 */
[----:B------:R-:W-:Y:S01]  /*11b0*/  FFMA.FTZ R24, R6, R6, R24 ;  /* 0x0000000606187223 */ /* 0x000fe20000010018 */
[----:B------:R-:W-:Y:S02]  /*11c0*/  FADD.FTZ R25, R25, R6 ;  /* 0x0000000619197221 */ /* 0x000fe40000010000 */
[----:B------:R-:W-:Y:S04]  /*11d0*/  STL [R1+0x8], R19 ;  /* 0x0000081301007387 */ /* 0x000fe80000100800 */
[----:B------:R-:W-:Y:S04]  /*11e0*/  STL [R1+0x48], R18 ;  /* 0x0000481201007387 */ /* 0x000fe80000100800 */
[----:B------:R-:W-:Y:S01]  /*11f0*/  STL [R1+0x4], R13 ;  /* 0x0000040d01007387 */ /* 0x000fe20000100800 */
[----:B------:R-:W-:-:S03]  /*1200*/  FFMA.FTZ R24, R5, R5, R24 ;  /* 0x0000000505187223 */ /* 0x000fc60000010018 */
[----:B------:R-:W-:Y:S01]  /*1210*/  STL [R1+0x50], R12 ;  /* 0x0000500c01007387 */ /* 0x000fe20000100800 */
[----:B------:R-:W-:-:S03]  /*1220*/  FADD.FTZ R25, R25, R5 ;  /* 0x0000000519197221 */ /* 0x000fc60000010000 */
        /* <DEDUP_REMOVED lines=17> */
[----:B------:R0:W-:Y:S02]  /*1340*/  STL [R1+0xbc], R12 ;  /* 0x0000bc0c01007387 */ /* 0x0001e40000100800 */
[----:B------:R-:W-:Y:S01]  /*1350*/  FFMA.FTZ R24, R10, R10, R24 ;  /* 0x0000000a0a187223 */ /* 0x000fe20000010018 */
[----:B------:R-:W-:Y:S01]  /*1360*/  FADD.FTZ R25, R25, R10 ;  /* 0x0000000a19197221 */ /* 0x000fe20000010000 */
[----:B0-----:R-:W-:Y:S02]  /*1370*/  HADD2.F32 R12, -RZ, R11.H1_H1 ;  /* 0x3000000bff0c7230 */ /* 0x001fe40000004100 */
[----:B------:R-:W-:-:S03]  /*1380*/  HADD2.F32 R11, -RZ, R14.H0_H0 ;  /* 0x2000000eff0b7230 */ /* 0x000fc60000004100 */
[----:B------:R-:W-:Y:S01]  /*1390*/  FFMA.FTZ R24, R12, R12, R24 ;  /* 0x0000000c0c187223 */ /* 0x000fe20000010018 */
[----:B------:R-:W-:Y:S01]  /*13a0*/  FADD.FTZ R25, R25, R12 ;  /* 0x0000000c19197221 */ /* 0x000fe20000010000 */
[----:B------:R0:W-:Y:S02]  /*13b0*/  STL [R1+0xc0], R12 ;  /* 0x0000c00c01007387 */ /* 0x0001e40000100800 */
[----:B------:R-:W-:Y:S01]  /*13c0*/  FFMA.FTZ R24, R11, R11, R24 ;  /* 0x0000000b0b187223 */ /* 0x000fe20000010018 */
[----:B------:R-:W-:Y:S01]  /*13d0*/  FADD.FTZ R25, R25, R11 ;  /* 0x0000000b19197221 */ /* 0x000fe20000010000 */
[--C-:B------:R-:W-:Y:S02]  /*13e0*/  HADD2.F32 R13, -RZ, R15.reuse.H0_H0 ;  /* 0x2000000fff0d7230 */ /* 0x100fe40000004100 */
[----:B0-----:R-:W-:Y:S02]  /*13f0*/  HADD2.F32 R12, -RZ, R14.H1_H1 ;  /* 0x3000000eff0c7230 */ /* 0x001fe40000004100 */
[----:B------:R-:W-:-:S03]  /*1400*/  HADD2.F32 R18, -RZ, R15.H1_H1 ;  /* 0x3000000fff127230 */ /* 0x000fc60000004100 */
[----:B------:R-:W-:Y:S01]  /*1410*/  FFMA.FTZ R24, R12, R12, R24 ;  /* 0x0000000c0c187223 */ /* 0x000fe20000010018 */
[----:B------:R-:W-:-:S03]  /*1420*/  FADD.FTZ R25, R25, R12 ;  /* 0x0000000c19197221 */ /* 0x000fc60000010000 */
[----:B------:R-:W-:Y:S01]  /*1430*/  FFMA.FTZ R24, R13, R13, R24 ;  /* 0x0000000d0d187223 */ /* 0x000fe20000010018 */
[----:B------:R-:W-:Y:S01]  /*1440*/  FADD.FTZ R25, R25, R13 ;  /* 0x0000000d19197221 */ /* 0x000fe20000010000 */
[----:B------:R0:W-:Y:S02]  /*1450*/  STL [R1+0xcc], R18 ;  /* 0x0000cc1201007387 */ /* 0x0001e40000100800 */
[----:B------:R-:W-:Y:S01]  /*1460*/  FFMA.FTZ R24, R18, R18, R24 ;  /* 0x0000001212187223 */ /* 0x000fe20000010018 */
[----:B------:R-:W-:Y:S01]  /*1470*/  FADD.FTZ R25, R25, R18 ;  /* 0x0000001219197221 */ /* 0x000fe20000010000 */
[----:B0-----:R-:W-:-:S05]  /*1480*/  HADD2.F32 R18, -RZ, R17.H1_H1 ;  /* 0x30000011ff127230 */ /* 0x001fca0000004100 */
[----:B------:R0:W-:Y:S04]  /*1490*/  STL [R1+0xd4], R18 ;  /* 0x0000d41201007387 */ /* 0x0001e80000100800 */
[----:B------:R-:W4:Y:S01]  /*14a0*/  LDL R34, [R1+0x108] ;  /* 0x0001080001227983 */ /* 0x000f220000100800 */
[--C-:B------:R-:W-:Y:S02]  /*14b0*/  HADD2.F32 R14, -RZ, R16.reuse.H0_H0 ;  /* 0x20000010ff0e7230 */ /* 0x100fe40000004100 */
[----:B------:R-:W-:-:S03]  /*14c0*/  HADD2.F32 R15, -RZ, R16.H1_H1 ;  /* 0x30000010ff0f7230 */ /* 0x000fc60000004100 */
[----:B------:R-:W-:Y:S01]  /*14d0*/  FFMA.FTZ R24, R14, R14, R24 ;  /* 0x0000000e0e187223 */ /* 0x000fe20000010018 */
[----:B------:R-:W-:Y:S01]  /*14e0*/  FADD.FTZ R25, R25, R14 ;  /* 0x0000000e19197221 */ /* 0x000fe20000010000 */
[----:B------:R-:W-:Y:S02]  /*14f0*/  HADD2.F32 R16, -RZ, R17.H0_H0 ;  /* 0x20000011ff107230 */ /* 0x000fe40000004100 */
[----:B------:R-:W-:Y:S01]  /*1500*/  FFMA.FTZ R24, R15, R15, R24 ;  /* 0x0000000f0f187223 */ /* 0x000fe20000010018 */
[----:B------:R-:W-:-:S03]  /*1510*/  FADD.FTZ R25, R25, R15 ;  /* 0x0000000f19197221 */ /* 0x000fc60000010000 */
[----:B------:R-:W-:Y:S01]  /*1520*/  FFMA.FTZ R24, R16, R16, R24 ;  /* 0x0000001010187223 */ /* 0x000fe20000010018 */
[----:B------:R-:W-:Y:S01]  /*1530*/  FADD.FTZ R25, R25, R16 ;  /* 0x0000001019197221 */ /* 0x000fe20000010000 */
[--C-:B------:R-:W-:Y:S02]  /*1540*/  HADD2.F32 R17, -RZ, R20.reuse.H0_H0 ;  /* 0x20000014ff117230 */ /* 0x100fe40000004100 */
        /* <DEDUP_REMOVED lines=21> */
[----:B------:R-:W-:Y:S01]  /*16a0*/  HADD2.F32 R35, -RZ, R23.H1_H1 ;  /* 0x30000017ff237230 */ /* 0x000fe20000004100 */
[----:B------:R1:W-:Y:S01]  /*16b0*/  STL [R1+0xd8], R33 ;  /* 0x0000d82101007387 */ /* 0x0003e20000100800 */
[----:B------:R-:W-:Y:S01]  /*16c0*/  FFMA.FTZ R24, R22, R22, R24 ;  /* 0x0000001616187223 */ /* 0x000fe20000010018 */
[--C-:B---3--:R-:W-:Y:S02]  /*16d0*/  HADD2.F32 R23, -RZ, R26.reuse.H0_H0 ;  /* 0x2000001aff177230 */ /* 0x108fe40000004100 */
[----:B------:R2:W-:Y:S01]  /*16e0*/  STL [R1+0xdc], R35 ;  /* 0x0000dc2301007387 */ /* 0x0005e20000100800 */
[----:B-1----:R-:W-:Y:S01]  /*16f0*/  FADD.FTZ R33, R25, R22 ;  /* 0x0000001619217221 */ /* 0x002fe20000010000 */
[----:B------:R-:W-:Y:S01]  /*1700*/  FFMA.FTZ R25, R35, R35, R24 ;  /* 0x0000002323197223 */ /* 0x000fe20000010018 */
[----:B------:R-:W-:-:S02]  /*1710*/  HADD2.F32 R24, -RZ, R26.H1_H1 ;  /* 0x3000001aff187230 */ /* 0x000fc40000004100 */
[----:B------:R-:W-:Y:S01]  /*1720*/  FADD.FTZ R33, R33, R35 ;  /* 0x0000002321217221 */ /* 0x000fe20000010000 */
[----:B--2---:R-:W-:Y:S02]  /*1730*/  HADD2.F32 R35, -RZ, R27.H1_H1 ;  /* 0x3000001bff237230 */ /* 0x004fe40000004100 */
[----:B------:R-:W-:Y:S01]  /*1740*/  FFMA.FTZ R25, R23, R23, R25 ;  /* 0x0000001717197223 */ /* 0x000fe20000010019 */
[----:B------:R-:W-:-:S03]  /*1750*/  FADD.FTZ R33, R33, R23 ;  /* 0x0000001721217221 */ /* 0x000fc60000010000 */
[----:B------:R-:W-:Y:S01]  /*1760*/  FFMA.FTZ R26, R24, R24, R25 ;  /* 0x00000018181a7223 */ /* 0x000fe20000010019 */
[----:B------:R-:W-:Y:S01]  /*1770*/  STL [R1+0xe0], R35 ;  /* 0x0000e02301007387 */ /* 0x000fe20000100800 */
[----:B------:R-:W-:Y:S02]  /*1780*/  HADD2.F32 R25, -RZ, R27.H0_H0 ;  /* 0x2000001bff197230 */ /* 0x000fe40000004100 */
        /* <DEDUP_REMOVED lines=13> */
[C---:B------:R-:W-:Y:S02]  /*1860*/  SHF.L.U32 R38, R61.reuse, 0x3, RZ ;  /* 0x000000033d267819 */ /* 0x040fe400000006ff */
        /* <DEDUP_REMOVED lines=253> */
[C---:B------:R-:W-:Y:S01]  /*2840*/  IADD3 R55, R38.reuse, R55, RZ ;  /* 0x0000003726377210 */ /* 0x040fe20007ffe0ff */
[--C-:B------:R-:W-:Y:S01]  /*2850*/  IMAD R27, R27, 0x18, R26.reuse ;  /* 0x000000181b1b7824 */ /* 0x100fe200078e021a */
[----:B------:R-:W-:Y:S01]  /*2860*/  IADD3 R54, R38, R54, RZ ;  /* 0x0000003626367210 */ /* 0x000fe20007ffe0ff */
        /* <DEDUP_REMOVED lines=19> */
.L_x_3887:
[----:B------:R-:W-:Y:S05]  /*29a0*/  BSYNC B0 ;  /* 0x0000000000007941 */ /* 0x000fea0003800000 */
.L_x_3886:
        /* <DEDUP_REMOVED lines=19> */
.L_x_3889:
[----:B------:R-:W-:Y:S05]  /*2ae0*/  BSYNC B0 ;  /* 0x0000000000007941 */ /* 0x000fea0003800000 */
.L_x_3888:
        /* <DEDUP_REMOVED lines=13> */
.L_x_3891:
[----:B------:R-:W2:Y:S04]  /*2bc0*/  LD.E.STRONG.GPU R33, desc[UR8][R26.64] ;  /* 0x000000081a217980 */ /* 0x000ea8000c10f900 */
[----:B--2---:R-:W-:Y:S01]  /*2bd0*/  CCTL.IVALL ;  /* 0x00000000ff00798f */ /* 0x004fe20002000000 */
[----:B------:R-:W-:Y:S05]  /*2be0*/  YIELD ;  /* 0x0000000000007946 */ /* 0x000fea0003800000 */
[----:B-----5:R-:W-:-:S04]  /*2bf0*/  LOP3.LUT R33, R33, R32, RZ, 0x3c, !PT ;  /* 0x0000002021217212 */ /* 0x020fc800078e3cff */
[----:B------:R-:W-:-:S13]  /*2c00*/  ISETP.GT.AND P0, PT, R33, -0x1, PT ;  /* 0xffffffff2100780c */ /* 0x000fda0003f04270 */
[----:B------:R-:W-:Y:S05]  /*2c10*/  @P0 BRA `(.L_x_3891) ;  /* 0xfffffffc00e80947 */ /* 0x000fea000383ffff */
.L_x_3890:
        /* <DEDUP_REMOVED lines=51> */
[----:B------:R-:W4:Y:S01]  /*2f50*/  LDL R35, [R1+0x78] ;  /* 0x0000780001237983 */ /* 0x000f220000100800 */
[----:B------:R-:W0:Y:S01]  /*2f60*/  S2UR UR7, SR_CgaCtaId ;  /* 0x00000000000779c3 */ /* 0x000e220000008800 */
[----:B------:R-:W-:Y:S01]  /*2f70*/  SHF.L.U32 R27, R2, 0x3, RZ ;  /* 0x00000003021b7819 */ /* 0x000fe200000006ff */
[----:B------:R-:W-:Y:S02]  /*2f80*/  UMOV UR6, 0x400 ;  /* 0x0000040000067882 */ /* 0x000fe40000000000 */
[----:B------:R-:W-:Y:S01]  /*2f90*/  UIADD3 UR6, UR6, 0x1680, URZ ;  /* 0x0000168006067890 */ /* 0x000fe2000fffe03f */
[C---:B------:R-:W-:Y:S02]  /*2fa0*/  LOP3.LUT R32, R27.reuse, 0x8, RZ, 0xc0, !PT ;  /* 0x000000081b207812 */ /* 0x040fe400078ec0ff */
[----:B------:R-:W-:Y:S02]  /*2fb0*/  LOP3.LUT R27, R27, 0xfffffff0, RZ, 0xc0, !PT ;  /* 0xfffffff01b1b7812 */ /* 0x000fe400078ec0ff */
[----:B------:R-:W-:-:S04]  /*2fc0*/  IADD3 R32, R32, R34, RZ ;  /* 0x0000002220207210 */ /* 0x000fc80007ffe0ff */
[----:B------:R-:W-:Y:S01]  /*2fd0*/  IADD3 R27, P0, R32, R27, RZ ;  /* 0x0000001b201b7210 */ /* 0x000fe20007f1e0ff */
[----:B0-----:R-:W-:Y:S01]  /*2fe0*/  ULEA UR6, UR7, UR6, 0x18 ;  /* 0x0000000607067291 */ /* 0x001fe2000f8ec03f */
[----:B----4-:R-:W-:-:S04]  /*2ff0*/  SHF.L.U64.HI R26, R2, 0x3, R35 ;  /* 0x00000003021a7819 */ /* 0x010fc80000010223 */
[----:B------:R-:W-:-:S04]  /*3000*/  LOP3.LUT R26, R26, 0x1fffffff, RZ, 0xc0, !PT ;  /* 0x1fffffff1a1a7812 */ /* 0x000fc800078ec0ff */
[----:B------:R-:W-:Y:S02]  /*3010*/  LEA.HI.X.SX32 R32, R32, R26, 0x1, P0 ;  /* 0x0000001a20207211 */ /* 0x000fe400000f0eff */
[----:B------:R-:W-:-:S04]  /*3020*/  LEA R26, P0, R27, UR12, 0x3 ;  /* 0x0000000c1b1a7c11 */ /* 0x000fc8000f8018ff */
[----:B------:R-:W-:Y:S02]  /*3030*/  LEA.HI.X R27, R27, UR13, R32, 0x3, P0 ;  /* 0x0000000d1b1b7c11 */ /* 0x000fe400080f1c20 */
[----:B------:R-:W-:-:S06]  /*3040*/  LEA R32, R34, UR6, 0x3 ;  /* 0x0000000622207c11 */ /* 0x000fcc000f8e18ff */
[----:B------:R-:W0:Y:S04]  /*3050*/  LDS.64 R32, [R32] ;  /* 0x0000000020207984 */ /* 0x000e280000000a00 */
[----:B0-----:R0:W-:Y:S02]  /*3060*/  STG.E.64 desc[UR8][R26.64], R32 ;  /* 0x000000201a007986 */ /* 0x0011e4000c101b08 */
.L_x_3893:
[----:B------:R-:W-:Y:S05]  /*3070*/  BSYNC B0 ;  /* 0x0000000000007941 */ /* 0x000fea0003800000 */
.L_x_3892:
[----:B0-----:R-:W4:Y:S01]  /*3080*/  LDL.LU R26, [R1+0x10] ;  /* 0x00001000011a7983 */ /* 0x001f220000300800 */
[----:B------:R-:W-:Y:S01]  /*3090*/  SHF.L.U32 R33, R2, 0x3, RZ ;  /* 0x0000000302217819 */ /* 0x000fe200000006ff */
[----:B------:R-:W-:Y:S02]  /*30a0*/  ULDC.64 UR12, c[0x0][0x210] ;  /* 0x00008400000c7ab9 */ /* 0x000fe40000000a00 */
[----:B------:R-:W2:Y:S01]  /*30b0*/  LDL.LU R34, [R1] ;  /* 0x0000000001227983 */ /* 0x000ea20000300800 */
[----:B------:R-:W0:Y:S03]  /*30c0*/  S2UR UR7, SR_CgaCtaId ;  /* 0x00000000000779c3 */ /* 0x000e260000008800 */
[----:B------:R-:W-:Y:S04]  /*30d0*/  STL [R1+0x150], R25 ;  /* 0x0001501901007387 */ /* 0x000fe80000100800 */
[----:B------:R1:W-:Y:S04]  /*30e0*/  STL [R1+0x10c], R2 ;  /* 0x00010c0201007387 */ /* 0x0003e80000100800 */
[----:B-1----:R-:W2:Y:S01]  /*30f0*/  LDL.LU R2, [R1+0x14] ;  /* 0x0000140001027983 */ /* 0x002ea20000300800 */
[----:B------:R-:W-:-:S03]  /*3100*/  LOP3.LUT R33, R33, 0x8, RZ, 0xc0, !PT ;  /* 0x0000000821217812 */ /* 0x000fc600078ec0ff */
[----:B------:R-:W2:Y:S01]  /*3110*/  LDL.LU R25, [R1+0x3c] ;  /* 0x00003c0001197983 */ /* 0x000ea20000300800 */
[----:B------:R-:W-:-:S03]  /*3120*/  IADD3 R33, RZ, -R33, RZ ;  /* 0x80000021ff217210 */ /* 0x000fc60007ffe0ff */
[----:B------:R-:W2:Y:S04]  /*3130*/  LDL.LU R61, [R1+0x44] ;  /* 0x00004400013d7983 */ /* 0x000ea80000300800 */
[----:B------:R-:W2:Y:S04]  /*3140*/  LDL.LU R59, [R1+0x4c] ;  /* 0x00004c00013b7983 */ /* 0x000ea80000300800 */
[----:B------:R-:W2:Y:S04]  /*3150*/  LDL.LU R55, [R1+0x54] ;  /* 0x0000540001377983 */ /* 0x000ea80000300800 */
[----:B---3--:R-:W3:Y:S01]  /*3160*/  LDL.LU R54, [R1+0x5c] ;  /* 0x00005c0001367983 */ /* 0x008ee20000300800 */
[----:B----4-:R-:W-:-:S03]  /*3170*/  IMAD R32, R53, 0xf0, R26 ;  /* 0x000000f035207824 */ /* 0x010fc600078e021a */
[----:B------:R-:W4:Y:S02]  /*3180*/  LDL.LU R53, [R1+0x6c] ;  /* 0x00006c0001357983 */ /* 0x000f240000300800 */
[----:B------:R-:W-:-:S05]  /*3190*/  SHF.L.U32 R32, R32, 0x2, RZ ;  /* 0x0000000220207819 */ /* 0x000fca00000006ff */
[----:B------:R-:W-:-:S05]  /*31a0*/  IMAD.WIDE.U32 R26, R32, -0x77777777, RZ ;  /* 0x88888889201a7825 */ /* 0x000fca00078e00ff */
[----:B------:R-:W-:Y:S02]  /*31b0*/  LEA.HI R26, R27, R33, RZ, 0x1a ;  /* 0x000000211b1a7211 */ /* 0x000fe400078fd0ff */
[----:B------:R-:W-:-:S03]  /*31c0*/  SHF.R.S32.HI R33, RZ, 0x1f, R32 ;  /* 0x0000001fff217819 */ /* 0x000fc60000011420 */
[----:B------:R-:W-:Y:S02]  /*31d0*/  IMAD.WIDE.U32 R32, R52, 0x78000, R32 ;  /* 0x0007800034207825 */ /* 0x000fe400078e0020 */
[----:B------:R-:W4:Y:S03]  /*31e0*/  LDL.LU R52, [R1+0x70] ;  /* 0x0000700001347983 */ /* 0x000f260000300800 */
[----:B--2---:R-:W-:Y:S01]  /*31f0*/  IADD3 R33, R34, R33, RZ ;  /* 0x0000002122217210 */ /* 0x004fe20007ffe0ff */
[----:B------:R-:W2:Y:S01]  /*3200*/  LDL.LU R38, [R1+0x7c] ;  /* 0x00007c0001267983 */ /* 0x000ea20000300800 */
[----:B------:R-:W-:-:S04]  /*3210*/  IADD3 R3, P0, R3, R32, RZ ;  /* 0x0000002003037210 */ /* 0x000fc80007f1e0ff */
[----:B------:R-:W-:Y:S02]  /*3220*/  IADD3.X R35, RZ, R33, RZ, P0, !PT ;  /* 0x00000021ff237210 */ /* 0x000fe400007fe4ff */
[----:B------:R-:W-:Y:S02]  /*3230*/  IADD3 R2, P0, R2, R32, RZ ;  /* 0x0000002002027210 */ /* 0x000fe40007f1e0ff */
[----:B------:R-:W-:-:S03]  /*3240*/  LEA R34, P1, R3, UR12, 0x1 ;  /* 0x0000000c03227c11 */ /* 0x000fc6000f8208ff */
[----:B------:R1:W-:Y:S01]  /*3250*/  STL [R1+0xac], R2 ;  /* 0x0000ac0201007387 */ /* 0x0003e20000100800 */
[----:B------:R-:W-:-:S03]  /*3260*/  LEA.HI.X R35, R3, UR13, R35, 0x1, P1 ;  /* 0x0000000d03237c11 */ /* 0x000fc600088f0c23 */
[----:B-1----:R-:W2:Y:S04]  /*3270*/  LDL.LU R2, [R1+0x80] ;  /* 0x0000800001027983 */ /* 0x002ea80000300800 */
[----:B------:R-:W3:Y:S01]  /*3280*/  LDL.LU R3, [R1+0x40] ;  /* 0x0000400001037983 */ /* 0x000ee20000300800 */
[----:B------:R-:W-:Y:S02]  /*3290*/  UMOV UR6, 0x400 ;  /* 0x0000040000067882 */ /* 0x000fe40000000000 */
[----:B------:R-:W-:-:S04]  /*32a0*/  UIADD3 UR6, UR6, 0x1680, URZ ;  /* 0x0000168006067890 */ /* 0x000fc8000fffe03f */
[----:B0-----:R-:W-:-:S06]  /*32b0*/  ULEA UR6, UR7, UR6, 0x18 ;  /* 0x0000000607067291 */ /* 0x001fcc000f8ec03f */
[----:B------:R-:W-:Y:S01]  /*32c0*/  LEA R26, R26, UR6, 0x3 ;  /* 0x000000061a1a7c11 */ /* 0x000fe2000f8e18ff */
[----:B------:R-:W-:-:S05]  /*32d0*/  ULDC UR6, c[0x0][0x230] ;  /* 0x00008c0000067ab9 */ /* 0x000fca0000000800 */
[----:B------:R-:W0:Y:S01]  /*32e0*/  LDS.64 R26, [R26] ;  /* 0x000000001a1a7984 */ /* 0x000e220000000a00 */
[-C--:B------:R-:W-:Y:S02]  /*32f0*/  IADD3 R25, P1, R25, R32.reuse, RZ ;  /* 0x0000002019197210 */ /* 0x080fe40007f3e0ff */
[----:B------:R-:W-:-:S03]  /*3300*/  IADD3 R61, P2, R61, R32, RZ ;  /* 0x000000203d3d7210 */ /* 0x000fc60007f5e0ff */
[----:B------:R1:W-:Y:S01]  /*3310*/  STL [R1+0xa0], R25 ;  /* 0x0000a01901007387 */ /* 0x0003e20000100800 */
[----:B------:R-:W-:-:S03]  /*3320*/  IADD3 R55, P4, R55, R32, RZ ;  /* 0x0000002037377210 */ /* 0x000fc60007f9e0ff */
[----:B-1----:R-:W2:Y:S01]  /*3330*/  LDL.LU R25, [R1+0x150] ;  /* 0x0001500001197983 */ /* 0x002ea20000300800 */
[----:B0-----:R-:W-:Y:S01]  /*3340*/  FADD.FTZ R27, R27, UR6 ;  /* 0x000000061b1b7e21 */ /* 0x001fe20008010000 */
        /* <DEDUP_REMOVED lines=27> */
[----:B---3--:R-:W-:-:S05]  /*3500*/  IADD3 R3, P3, R3, R32, RZ ;  /* 0x0000002003037210 */ /* 0x008fca0007f7e0ff */
[----:B------:R0:W-:Y:S04]  /*3510*/  STL [R1+0x74], R3 ;  /* 0x0000740301007387 */ /* 0x0001e80000100800 */
[----:B------:R-:W-:Y:S01]  /*3520*/  STL [R1+0x98], R61 ;  /* 0x0000983d01007387 */ /* 0x000fe20000100800 */
[----:B0-----:R0:W1:Y:S02]  /*3530*/  MUFU.RSQ R3, R27 ;  /* 0x0000001b00037308 */ /* 0x0010640000001400 */
[----:B0-----:R-:W-:Y:S02]  /*3540*/  IADD3 R27, P6, R59, R32, RZ ;  /* 0x000000203b1b7210 */ /* 0x001fe40007fde0ff */
[----:B------:R-:W-:-:S03]  /*3550*/  IADD3.X R59, RZ, R33, RZ, P3, !PT ;  /* 0x00000021ff3b7210 */ /* 0x000fc60001ffe4ff */
[----:B------:R0:W-:Y:S04]  /*3560*/  STL [R1+0x68], R27 ;  /* 0x0000681b01007387 */ /* 0x0001e80000100800 */
[----:B------:R3:W-:Y:S01]  /*3570*/  STL [R1+0x64], R55 ;  /* 0x0000643701007387 */ /* 0x0007e20000100800 */
[----:B0-----:R-:W-:-:S03]  /*3580*/  IADD3 R27, P5, R54, R32, RZ ;  /* 0x00000020361b7210 */ /* 0x001fc60007fbe0ff */
[----:B------:R-:W-:Y:S01]  /*3590*/  STL [R1+0x104], R59 ;  /* 0x0001043b01007387 */ /* 0x000fe20000100800 */
[----:B----4-:R-:W-:Y:S02]  /*35a0*/  IADD3 R54, P3, R53, R32, RZ ;  /* 0x0000002035367210 */ /* 0x010fe40007f7e0ff */
[-C--:B---3--:R-:W-:Y:S01]  /*35b0*/  IADD3.X R55, RZ, R33.reuse, RZ, P6, !PT ;  /* 0x00000021ff377210 */ /* 0x088fe200037fe4ff */
[----:B------:R0:W-:Y:S04]  /*35c0*/  STL [R1+0x60], R27 ;  /* 0x0000601b01007387 */ /* 0x0001e80000100800 */
[----:B------:R-:W-:Y:S01]  /*35d0*/  STL [R1+0x100], R55 ;  /* 0x0001003701007387 */ /* 0x000fe20000100800 */
[----:B0-----:R-:W-:-:S03]  /*35e0*/  IADD3.X R27, RZ, R33, RZ, P4, !PT ;  /* 0x00000021ff1b7210 */ /* 0x001fc600027fe4ff */
[----:B------:R-:W-:Y:S01]  /*35f0*/  STL [R1+0x94], R54 ;  /* 0x0000943601007387 */ /* 0x000fe20000100800 */
[-C--:B------:R-:W-:Y:S02]  /*3600*/  IADD3 R53, P4, R52, R32.reuse, RZ ;  /* 0x0000002034357210 */ /* 0x080fe40007f9e0ff */
[----:B------:R-:W-:Y:S01]  /*3610*/  IADD3.X R52, RZ, R33, RZ, P5, !PT ;  /* 0x00000021ff347210 */ /* 0x000fe20002ffe4ff */
[----:B------:R2:W-:Y:S04]  /*3620*/  STL [R1+0xfc], R27 ;  /* 0x0000fc1b01007387 */ /* 0x0005e80000100800 */
[----:B------:R-:W-:Y:S01]  /*3630*/  STL [R1+0x90], R53 ;  /* 0x0000903501007387 */ /* 0x000fe20000100800 */
[-C--:B--2---:R-:W-:Y:S02]  /*3640*/  IADD3 R27, P5, R38, R32.reuse, RZ ;  /* 0x00000020261b7210 */ /* 0x084fe40007fbe0ff */
[----:B------:R-:W-:Y:S01]  /*3650*/  IADD3 R32, P6, R2, R32, RZ ;  /* 0x0000002002207210 */ /* 0x000fe20007fde0ff */
[----:B------:R0:W-:Y:S01]  /*3660*/  STL [R1+0xf8], R52 ;  /* 0x0000f83401007387 */ /* 0x0001e20000100800 */
[----:B-----5:R-:W-:-:S03]  /*3670*/  HADD2.F32 R38, -RZ, R30.H0_H0 ;  /* 0x2000001eff267230 */ /* 0x020fc60000004100 */
[----:B------:R-:W-:Y:S04]  /*3680*/  STL [R1+0x14c], R32 ;  /* 0x00014c2001007387 */ /* 0x000fe80000100800 */
[----:B------:R2:W-:Y:S01]  /*3690*/  STL [R1+0x88], R27 ;  /* 0x0000881b01007387 */ /* 0x0005e20000100800 */
[--C-:B0-----:R-:W-:Y:S01]  /*36a0*/  FADD.FTZ R52, R0, -R26.reuse ;  /* 0x8000001a00347221 */ /* 0x101fe20000010000 */
[----:B------:R-:W-:Y:S01]  /*36b0*/  FADD.FTZ R0, R48, -R26 ;  /* 0x8000001a30007221 */ /* 0x000fe20000010000 */
[----:B------:R-:W-:Y:S02]  /*36c0*/  HADD2.F32 R48, -RZ, R28.H1_H1 ;  /* 0x3000001cff307230 */ /* 0x000fe40000004100 */
[----:B-1----:R-:W-:Y:S01]  /*36d0*/  FMUL.FTZ R52, R52, R3 ;  /* 0x0000000334347220 */ /* 0x002fe20000410000 */
[----:B------:R-:W-:-:S02]  /*36e0*/  HADD2.F32 R30, -RZ, R30.H1_H1 ;  /* 0x3000001eff1e7230 */ /* 0x000fc40000004100 */
[----:B--2---:R-:W-:Y:S02]  /*36f0*/  HADD2.F32 R27, -RZ, R28.H0_H0 ;  /* 0x2000001cff1b7230 */ /* 0x004fe40000004100 */
[----:B------:R-:W-:-:S03]  /*3700*/  FMUL.FTZ R0, R3, R0 ;  /* 0x0000000003007220 */ /* 0x000fc60000410000 */
[----:B------:R-:W-:Y:S01]  /*3710*/  FFMA.FTZ R52, R52, R27, R38 ;  /* 0x0000001b34347223 */ /* 0x000fe20000010026 */
[----:B------:R-:W-:-:S03]  /*3720*/  FFMA.FTZ R0, R0, R48, R30 ;  /* 0x0000003000007223 */ /* 0x000fc6000001001e */
[----:B------:R-:W-:Y:S01]  /*3730*/  FMUL.FTZ R53, R52, -1.4426950216293334961 ;  /* 0xbfb8aa3b34357820 */ /* 0x000fe20000410000 */
[----:B------:R-:W-:-:S05]  /*3740*/  FMUL.FTZ R28, R0, -1.4426950216293334961 ;  /* 0xbfb8aa3b001c7820 */ /* 0x000fca0000410000 */
[----:B------:R-:W0:Y:S08]  /*3750*/  MUFU.EX2 R53, R53 ;  /* 0x0000003500357308 */ /* 0x000e300000000800 */
[----:B------:R-:W1:Y:S01]  /*3760*/  MUFU.EX2 R28, R28 ;  /* 0x0000001c001c7308 */ /* 0x000e620000000800 */
[----:B0-----:R-:W-:Y:S01]  /*3770*/  FADD.FTZ R53, R53, 1 ;  /* 0x3f80000035357421 */ /* 0x001fe20000010000 */
[----:B-1----:R-:W-:-:S06]  /*3780*/  FADD.FTZ R28, R28, 1 ;  /* 0x3f8000001c1c7421 */ /* 0x002fcc0000010000 */
[----:B------:R-:W0:Y:S08]  /*3790*/  MUFU.RCP R53, R53 ;  /* 0x0000003500357308 */ /* 0x000e300000001000 */
[----:B------:R-:W1:Y:S01]  /*37a0*/  MUFU.RCP R28, R28 ;  /* 0x0000001c001c7308 */ /* 0x000e620000001000 */
[----:B0-----:R-:W-:Y:S01]  /*37b0*/  FMUL.FTZ R2, R52, R53 ;  /* 0x0000003534027220 */ /* 0x001fe20000410000 */
[--C-:B------:R-:W-:Y:S01]  /*37c0*/  FADD.FTZ R52, R51, -R26.reuse ;  /* 0x8000001a33347221 */ /* 0x100fe20000010000 */
[----:B------:R-:W-:Y:S01]  /*37d0*/  FADD.FTZ R51, R50, -R26 ;  /* 0x8000001a32337221 */ /* 0x000fe20000010000 */
[----:B-1----:R-:W-:Y:S01]  /*37e0*/  FMUL.FTZ R32, R0, R28 ;  /* 0x0000001c00207220 */ /* 0x002fe20000410000 */
[----:B------:R-:W-:-:S02]  /*37f0*/  HADD2.F32 R0, -RZ, R29.H0_H0 ;  /* 0x2000001dff007230 */ /* 0x000fc40000004100 */
[----:B------:R-:W-:Y:S02]  /*3800*/  HADD2.F32 R28, -RZ, R31.H0_H0 ;  /* 0x2000001fff1c7230 */ /* 0x000fe40000004100 */
[----:B------:R-:W-:Y:S01]  /*3810*/  FMUL.FTZ R53, R3, R51 ;  /* 0x0000003303357220 */ /* 0x000fe20000410000 */
[----:B------:R-:W-:Y:S02]  /*3820*/  HADD2.F32 R29, -RZ, R29.H1_H1 ;  /* 0x3000001dff1d7230 */ /* 0x000fe40000004100 */
[----:B------:R-:W-:Y:S02]  /*3830*/  HADD2.F32 R31, -RZ, R31.H1_H1 ;  /* 0x3000001fff1f7230 */ /* 0x000fe40000004100 */
[--C-:B------:R-:W-:Y:S01]  /*3840*/  FADD.FTZ R51, R37, -R26.reuse ;  /* 0x8000001a25337221 */ /* 0x100fe20000010000 */
[----:B------:R-:W-:Y:S02]  /*3850*/  FMUL.FTZ R52, R3, R52 ;  /* 0x0000003403347220 */ /* 0x000fe40000410000 */
[----:B------:R-:W-:Y:S01]  /*3860*/  FFMA.FTZ R37, R53, R29, R31 ;  /* 0x0000001d35257223 */ /* 0x000fe2000001001f */
[----:B------:R-:W-:-:S03]  /*3870*/  FADD.FTZ R50, R44, -R26 ;  /* 0x8000001a2c327221 */ /* 0x000fc60000010000 */
[----:B------:R-:W-:Y:S01]  /*3880*/  FMUL.FTZ R54, R37, -1.4426950216293334961 ;  /* 0xbfb8aa3b25367820 */ /* 0x000fe20000410000 */
[----:B------:R-:W-:Y:S01]  /*3890*/  FFMA.FTZ R44, R52, R0, R28 ;  /* 0x00000000342c7223 */ /* 0x000fe2000001001c */
[----:B------:R-:W-:Y:S02]  /*38a0*/  FADD.FTZ R53, R17, -R26 ;  /* 0x8000001a11357221 */ /* 0x000fe40000010000 */
[----:B------:R-:W0:Y:S01]  /*38b0*/  MUFU.EX2 R17, R54 ;  /* 0x0000003600117308 */ /* 0x000e220000000800 */
[----:B------:R-:W-:Y:S01]  /*38c0*/  FMUL.FTZ R52, R44, -1.4426950216293334961 ;  /* 0xbfb8aa3b2c347820 */ /* 0x000fe20000410000 */
[----:B------:R-:W-:-:S06]  /*38d0*/  FMUL.FTZ R55, R3, R49 ;  /* 0x0000003103377220 */ /* 0x000fcc0000410000 */
[----:B------:R-:W1:Y:S01]  /*38e0*/  MUFU.EX2 R52, R52 ;  /* 0x0000003400347308 */ /* 0x000e620000000800 */
[----:B------:R-:W-:Y:S01]  /*38f0*/  FMUL.FTZ R49, R3, R8 ;  /* 0x0000000803317220 */ /* 0x000fe20000410000 */
[----:B------:R-:W-:Y:S01]  /*3900*/  MOV R8, R55 ;  /* 0x0000003700087202 */ /* 0x000fe20000000f00 */
[----:B0-----:R-:W-:-:S05]  /*3910*/  FADD.FTZ R17, R17, 1 ;  /* 0x3f80000011117421 */ /* 0x001fca0000010000 */
[----:B------:R0:W2:Y:S01]  /*3920*/  MUFU.RCP R55, R17 ;  /* 0x0000001100377308 */ /* 0x0000a20000001000 */
[C---:B------:R-:W-:Y:S01]  /*3930*/  FMUL.FTZ R61, R3.reuse, R47 ;  /* 0x0000002f033d7220 */ /* 0x040fe20000410000 */
[C---:B------:R-:W-:Y:S01]  /*3940*/  FMUL.FTZ R59, R3.reuse, R46 ;  /* 0x0000002e033b7220 */ /* 0x040fe20000410000 */
[----:B-1----:R-:W-:Y:S01]  /*3950*/  FADD.FTZ R52, R52, 1 ;  /* 0x3f80000034347421 */ /* 0x002fe20000010000 */
[C---:B------:R-:W-:Y:S01]  /*3960*/  FMUL.FTZ R46, R3.reuse, R40 ;  /* 0x00000028032e7220 */ /* 0x040fe20000410000 */
[C---:B------:R-:W-:Y:S01]  /*3970*/  FMUL.FTZ R47, R3.reuse, R11 ;  /* 0x0000000b032f7220 */ /* 0x040fe20000410000 */
[C---:B------:R-:W-:Y:S02]  /*3980*/  FMUL.FTZ R5, R3.reuse, R5 ;  /* 0x0000000503057220 */ /* 0x040fe40000410000 */
[----:B------:R1:W3:Y:S01]  /*3990*/  MUFU.RCP R40, R52 ;  /* 0x0000003400287308 */ /* 0x0002e20000001000 */
[C---:B------:R-:W-:Y:S01]  /*39a0*/  FMUL.FTZ R11, R3.reuse, R14 ;  /* 0x0000000e030b7220 */ /* 0x040fe20000410000 */
[C---:B------:R-:W-:Y:S01]  /*39b0*/  FMUL.FTZ R45, R3.reuse, R45 ;  /* 0x0000002d032d7220 */ /* 0x040fe20000410000 */
[C---:B------:R-:W-:Y:S01]  /*39c0*/  FMUL.FTZ R50, R3.reuse, R50 ;  /* 0x0000003203327220 */ /* 0x040fe20000410000 */
[C---:B------:R-:W-:Y:S01]  /*39d0*/  FMUL.FTZ R42, R3.reuse, R42 ;  /* 0x0000002a032a7220 */ /* 0x040fe20000410000 */
[C---:B------:R-:W-:Y:S01]  /*39e0*/  FMUL.FTZ R51, R3.reuse, R51 ;  /* 0x0000003303337220 */ /* 0x040fe20000410000 */
[C---:B------:R-:W-:Y:S01]  /*39f0*/  FMUL.FTZ R53, R3.reuse, R53 ;  /* 0x0000003503357220 */ /* 0x040fe20000410000 */
[----:B------:R-:W-:Y:S01]  /*3a00*/  FMUL.FTZ R54, R3, R23 ;  /* 0x0000001703367220 */ /* 0x000fe20000410000 */
[--C-:B0-----:R-:W-:Y:S01]  /*3a10*/  FFMA.FTZ R17, R27, R8, R38.reuse ;  /* 0x000000081b117223 */ /* 0x101fe20000010026 */
[----:B-1----:R-:W-:Y:S01]  /*3a20*/  FMUL.FTZ R52, R3, R20 ;  /* 0x0000001403347220 */ /* 0x002fe20000410000 */
[C-C-:B------:R-:W-:Y:S01]  /*3a30*/  FFMA.FTZ R8, R27.reuse, R61, R38.reuse ;  /* 0x0000003d1b087223 */ /* 0x140fe20000010026 */
        /* <DEDUP_REMOVED lines=16> */
[----:B------:R-:W-:Y:S01]  /*3b40*/  FMUL.FTZ R24, R3, R24 ;  /* 0x0000001803187220 */ /* 0x000fe20000410000 */
[----:B--2---:R-:W-:Y:S01]  /*3b50*/  FMUL.FTZ R55, R37, R55 ;  /* 0x0000003725377220 */ /* 0x004fe20000410000 */
[C---:B------:R-:W-:Y:S01]  /*3b60*/  FMUL.FTZ R9, R3.reuse, R15 ;  /* 0x0000000f03097220 */ /* 0x040fe20000410000 */
[C-C-:B------:R-:W-:Y:S01]  /*3b70*/  FFMA.FTZ R37, R48.reuse, R21, R30.reuse ;  /* 0x0000001530257223 */ /* 0x140fe2000001001e */
[C-C-:B------:R-:W-:Y:S01]  /*3b80*/  FFMA.FTZ R15, R48.reuse, R27, R30.reuse ;  /* 0x0000001b300f7223 */ /* 0x140fe2000001001e */
[----:B------:R-:W-:Y:S01]  /*3b90*/  MOV R47, R59 ;  /* 0x0000003b002f7202 */ /* 0x000fe20000000f00 */
[C-C-:B------:R-:W-:Y:S01]  /*3ba0*/  FFMA.FTZ R27, R48.reuse, R24, R30.reuse ;  /* 0x00000018301b7223 */ /* 0x140fe2000001001e */
[----:B------:R0:W-:Y:S01]  /*3bb0*/  STL [R1+0xe4], R11 ;  /* 0x0000e40b01007387 */ /* 0x0001e20000100800 */
        /* <DEDUP_REMOVED lines=11> */
[----:B------:R-:W2:Y:S01]  /*3c70*/  LDL.LU R49, [R1+0x18] ;  /* 0x0000180001317983 */ /* 0x000ea20000300800 */
[----:B------:R-:W-:Y:S01]  /*3c80*/  FFMA.FTZ R18, R48, R9, R30 ;  /* 0x0000000930127223 */ /* 0x000fe2000001001e */
[----:B------:R-:W-:-:S02]  /*3c90*/  F2FP.F16.F32.PACK_AB R9, R47, R2 ;  /* 0x000000022f09723e */ /* 0x000fc400000000ff */
[----:B------:R0:W-:Y:S01]  /*3ca0*/  STL [R1+0xb8], R37 ;  /* 0x0000b82501007387 */ /* 0x0001e20000100800 */
[C-C-:B------:R-:W-:Y:S01]  /*3cb0*/  FFMA.FTZ R60, R48.reuse, R60, R30.reuse ;  /* 0x0000003c303c7223 */ /* 0x140fe2000001001e */
[C-C-:B------:R-:W-:Y:S02]  /*3cc0*/  FFMA.FTZ R58, R48.reuse, R58, R30.reuse ;  /* 0x0000003a303a7223 */ /* 0x140fe4000001001e */
[----:B------:R-:W4:Y:S01]  /*3cd0*/  LDL.LU R38, [R1+0x28] ;  /* 0x0000280001267983 */ /* 0x000f220000300800 */
[C-C-:B------:R-:W-:Y:S01]  /*3ce0*/  FFMA.FTZ R12, R48.reuse, R57, R30.reuse ;  /* 0x00000039300c7223 */ /* 0x140fe2000001001e */
[C-C-:B------:R-:W-:Y:S01]  /*3cf0*/  FFMA.FTZ R56, R48.reuse, R56, R30.reuse ;  /* 0x0000003830387223 */ /* 0x140fe2000001001e */
[C-C-:B------:R-:W-:Y:S01]  /*3d00*/  FFMA.FTZ R43, R48.reuse, R43, R30.reuse ;  /* 0x0000002b302b7223 */ /* 0x140fe2000001001e */
[----:B------:R1:W-:Y:S01]  /*3d10*/  STL [R1+0xd0], R27 ;  /* 0x0000d01b01007387 */ /* 0x0003e20000100800 */
[C-C-:B------:R-:W-:Y:S01]  /*3d20*/  FFMA.FTZ R41, R48.reuse, R41, R30.reuse ;  /* 0x0000002930297223 */ /* 0x140fe2000001001e */
[C-C-:B------:R-:W-:Y:S01]  /*3d30*/  FFMA.FTZ R39, R48.reuse, R39, R30.reuse ;  /* 0x0000002730277223 */ /* 0x140fe2000001001e */
[C-C-:B------:R-:W-:Y:S01]  /*3d40*/  FFMA.FTZ R36, R48.reuse, R36, R30.reuse ;  /* 0x0000002430247223 */ /* 0x140fe2000001001e */
[C-C-:B------:R-:W-:Y:S01]  /*3d50*/  FFMA.FTZ R6, R48.reuse, R6, R30.reuse ;  /* 0x0000000630067223 */ /* 0x140fe2000001001e */
[C-C-:B------:R-:W-:Y:S01]  /*3d60*/  FFMA.FTZ R11, R48.reuse, R11, R30.reuse ;  /* 0x0000000b300b7223 */ /* 0x140fe2000001001e */
[----:B------:R-:W-:Y:S01]  /*3d70*/  FFMA.FTZ R59, R48, R59, R30 ;  /* 0x0000003b303b7223 */ /* 0x000fe2000001001e */
[----:B------:R-:W2:Y:S01]  /*3d80*/  LDL.LU R47, [R1+0x24] ;  /* 0x00002400012f7983 */ /* 0x000ea20000300800 */
[----:B---3--:R-:W-:-:S03]  /*3d90*/  FMUL.FTZ R40, R44, R40 ;  /* 0x000000282c287220 */ /* 0x008fc60000410000 */
[----:B------:R-:W3:Y:S04]  /*3da0*/  LDL.LU R48, [R1+0x20] ;  /* 0x0000200001307983 */ /* 0x000ee80000300800 */
[----:B------:R-:W2:Y:S04]  /*3db0*/  LDL.LU R44, [R1+0x1c] ;  /* 0x00001c00012c7983 */ /* 0x000ea80000300800 */
[----:B0-----:R-:W3:Y:S04]  /*3dc0*/  LDL.LU R37, [R1+0xc] ;  /* 0x00000c0001257983 */ /* 0x001ee80000300800 */
[----:B-1----:R-:W3:Y:S04]  /*3dd0*/  LDL.LU R27, [R1+0x8] ;  /* 0x00000800011b7983 */ /* 0x002ee80000300800 */
[----:B------:R-:W4:Y:S01]  /*3de0*/  LDL.LU R2, [R1+0x4] ;  /* 0x0000040001027983 */ /* 0x000f220000300800 */
[----:B------:R-:W-:-:S04]  /*3df0*/  F2FP.F16.F32.PACK_AB R40, R55, R40 ;  /* 0x000000283728723e */ /* 0x000fc800000000ff */
[----:B------:R-:W-:Y:S01]  /*3e00*/  PRMT R24, R40, 0x7632, R24 ;  /* 0x0000763228187816 */ /* 0x000fe20000000018 */
[----:B------:R4:W-:Y:S01]  /*3e10*/  STG.E.U16 desc[UR8][R34.64+0x4], R40 ;  /* 0x0000042822007986 */ /* 0x0009e2000c101508 */
[C---:B------:R-:W-:Y:S02]  /*3e20*/  PRMT R21, R9.reuse, 0x7610, R21 ;  /* 0x0000761009157816 */ /* 0x040fe40000000015 */
[----:B------:R-:W-:Y:S01]  /*3e30*/  PRMT R9, R9, 0x7632, R9 ;  /* 0x0000763209097816 */ /* 0x000fe20000000009 */
[----:B------:R-:W-:Y:S04]  /*3e40*/  STG.E.U16 desc[UR8][R34.64+0x6], R24 ;  /* 0x0000061822007986 */ /* 0x000fe8000c101508 */
[----:B------:R2:W-:Y:S01]  /*3e50*/  STG.E.U16 desc[UR8][R34.64], R21 ;  /* 0x0000001522007986 */ /* 0x0005e2000c101508 */
[----:B----4-:R-:W-:-:S03]  /*3e60*/  FADD.FTZ R40, R2, -R26 ;  /* 0x8000001a02287221 */ /* 0x010fc60000010000 */
[----:B------:R-:W4:Y:S01]  /*3e70*/  LDL.LU R2, [R1+0x2c] ;  /* 0x00002c0001027983 */ /* 0x000f220000300800 */
[--C-:B------:R-:W-:Y:S01]  /*3e80*/  FADD.FTZ R38, R38, -R26.reuse ;  /* 0x8000001a26267221 */ /* 0x100fe20000010000 */
[--C-:B--2---:R-:W-:Y:S02]  /*3e90*/  FADD.FTZ R21, R44, -R26.reuse ;  /* 0x8000001a2c157221 */ /* 0x104fe40000010000 */
[----:B------:R3:W-:Y:S01]  /*3ea0*/  STG.E.U16 desc[UR8][R34.64+0x2], R9 ;  /* 0x0000020922007986 */ /* 0x0007e2000c101508 */
[--C-:B------:R-:W-:Y:S01]  /*3eb0*/  FADD.FTZ R44, R4, -R26.reuse ;  /* 0x8000001a042c7221 */ /* 0x100fe20000010000 */
[--C-:B------:R-:W-:Y:S01]  /*3ec0*/  FADD.FTZ R7, R7, -R26.reuse ;  /* 0x8000001a07077221 */ /* 0x100fe20000010000 */
[--C-:B------:R-:W-:Y:S01]  /*3ed0*/  FADD.FTZ R53, R22, -R26.reuse ;  /* 0x8000001a16357221 */ /* 0x100fe20000010000 */
[--C-:B------:R-:W-:Y:S01]  /*3ee0*/  FADD.FTZ R30, R49, -R26.reuse ;  /* 0x8000001a311e7221 */ /* 0x100fe20000010000 */
[--C-:B------:R-:W-:Y:S01]  /*3ef0*/  FADD.FTZ R4, R13, -R26.reuse ;  /* 0x8000001a0d047221 */ /* 0x100fe20000010000 */
[----:B------:R-:W-:Y:S01]  /*3f00*/  FMUL.FTZ R22, R3, R21 ;  /* 0x0000001503167220 */ /* 0x000fe20000410000 */
[--C-:B------:R-:W-:Y:S01]  /*3f10*/  FADD.FTZ R47, R47, -R26.reuse ;  /* 0x8000001a2f2f7221 */ /* 0x100fe20000010000 */
[--C-:B---3--:R-:W-:Y:S01]  /*3f20*/  FADD.FTZ R34, R37, -R26.reuse ;  /* 0x8000001a25227221 */ /* 0x108fe20000010000 */
[--C-:B------:R-:W-:Y:S01]  /*3f30*/  FADD.FTZ R37, R16, -R26.reuse ;  /* 0x8000001a10257221 */ /* 0x100fe20000010000 */
[----:B------:R-:W-:Y:S01]  /*3f40*/  FMUL.FTZ R16, R3, R38 ;  /* 0x0000002603107220 */ /* 0x000fe20000410000 */
[--C-:B------:R-:W-:Y:S01]  /*3f50*/  FADD.FTZ R24, R48, -R26.reuse ;  /* 0x8000001a30187221 */ /* 0x100fe20000010000 */
[--C-:B------:R-:W-:Y:S01]  /*3f60*/  FADD.FTZ R35, R27, -R26.reuse ;  /* 0x8000001a1b237221 */ /* 0x100fe20000010000 */
[--C-:B------:R-:W-:Y:S01]  /*3f70*/  FADD.FTZ R9, R10, -R26.reuse ;  /* 0x8000001a0a097221 */ /* 0x100fe20000010000 */
[--C-:B------:R-:W-:Y:S01]  /*3f80*/  FADD.FTZ R57, R19, -R26.reuse ;  /* 0x8000001a13397221 */ /* 0x100fe20000010000 */
[----:B------:R-:W-:Y:S01]  /*3f90*/  FADD.FTZ R49, R25, -R26 ;  /* 0x8000001a19317221 */ /* 0x000fe20000010000 */
[----:B------:R-:W-:Y:S01]  /*3fa0*/  FMUL.FTZ R21, R3, R34 ;  /* 0x0000002203157220 */ /* 0x000fe20000410000 */
        /* <DEDUP_REMOVED lines=29> */
[----:B------:R-:W-:Y:S01]  /*4180*/  FMUL.FTZ R27, R17, -1.4426950216293334961 ;  /* 0xbfb8aa3b111b7820 */ /* 0x000fe20000410000 */
[----:B------:R-:W-:Y:S01]  /*4190*/  FMUL.FTZ R30, R60, -1.4426950216293334961 ;  /* 0xbfb8aa3b3c1e7820 */ /* 0x000fe20000410000 */
[----:B----4-:R-:W-:-:S02]  /*41a0*/  FADD.FTZ R0, R2, -R26 ;  /* 0x8000001a02007221 */ /* 0x010fc40000010000 */
[----:B------:R-:W2:Y:S02]  /*41b0*/  LDL.LU R2, [R1+0x30] ;  /* 0x0000300001027983 */ /* 0x000ea40000300800 */
[----:B------:R-:W0:Y:S01]  /*41c0*/  MUFU.EX2 R27, R27 ;  /* 0x0000001b001b7308 */ /* 0x000e220000000800 */
[----:B------:R-:W-:-:S07]  /*41d0*/  FMUL.FTZ R35, R25, -1.4426950216293334961 ;  /* 0xbfb8aa3b19237820 */ /* 0x000fce0000410000 */
[----:B------:R-:W1:Y:S08]  /*41e0*/  MUFU.EX2 R30, R30 ;  /* 0x0000001e001e7308 */ /* 0x000e700000000800 */
[----:B------:R-:W3:Y:S01]  /*41f0*/  MUFU.EX2 R35, R35 ;  /* 0x0000002300237308 */ /* 0x000ee20000000800 */
[----:B0-----:R-:W-:Y:S01]  /*4200*/  FADD.FTZ R27, R27, 1 ;  /* 0x3f8000001b1b7421 */ /* 0x001fe20000010000 */
[----:B------:R-:W-:-:S06]  /*4210*/  FMUL.FTZ R40, R34, -1.4426950216293334961 ;  /* 0xbfb8aa3b22287820 */ /* 0x000fcc0000410000 */
[----:B------:R-:W0:Y:S01]  /*4220*/  MUFU.RCP R47, R27 ;  /* 0x0000001b002f7308 */ /* 0x000e220000001000 */
[----:B-1----:R-:W-:-:S07]  /*4230*/  FADD.FTZ R30, R30, 1 ;  /* 0x3f8000001e1e7421 */ /* 0x002fce0000010000 */
[----:B------:R-:W1:Y:S01]  /*4240*/  MUFU.RCP R30, R30 ;  /* 0x0000001e001e7308 */ /* 0x000e620000001000 */
[----:B---3--:R-:W-:-:S07]  /*4250*/  FADD.FTZ R35, R35, 1 ;  /* 0x3f80000023237421 */ /* 0x008fce0000010000 */
[----:B------:R3:W-:Y:S01]  /*4260*/  MUFU.EX2 R37, R40 ;  /* 0x0000002800257308 */ /* 0x0007e20000000800 */
[----:B0-----:R-:W-:Y:S01]  /*4270*/  FMUL.FTZ R17, R17, R47 ;  /* 0x0000002f11117220 */ /* 0x001fe20000410000 */
[----:B---3--:R-:W-:-:S06]  /*4280*/  FMUL.FTZ R40, R8, -1.4426950216293334961 ;  /* 0xbfb8aa3b08287820 */ /* 0x008fcc0000410000 */
[----:B------:R-:W0:Y:S01]  /*4290*/  MUFU.RCP R48, R35 ;  /* 0x0000002300307308 */ /* 0x000e220000001000 */
[----:B------:R1:W-:Y:S07]  /*42a0*/  STL [R1+0xa8], R17 ;  /* 0x0000a81101007387 */ /* 0x0003ee0000100800 */
[----:B------:R-:W3:Y:S01]  /*42b0*/  MUFU.EX2 R40, R40 ;  /* 0x0000002800287308 */ /* 0x000ee20000000800 */
[----:B-1----:R-:W-:-:S05]  /*42c0*/  FMUL.FTZ R17, R60, R30 ;  /* 0x0000001e3c117220 */ /* 0x002fca0000410000 */
[----:B------:R0:W-:Y:S02]  /*42d0*/  STL [R1+0xa4], R17 ;  /* 0x0000a41101007387 */ /* 0x0001e40000100800 */
[----:B0-----:R-:W-:Y:S01]  /*42e0*/  FMUL.FTZ R17, R25, R48 ;  /* 0x0000003019117220 */ /* 0x001fe20000410000 */
[----:B---3--:R-:W-:-:S04]  /*42f0*/  FADD.FTZ R30, R40, 1 ;  /* 0x3f800000281e7421 */ /* 0x008fc80000010000 */
[----:B------:R0:W-:Y:S01]  /*4300*/  STL [R1+0x9c], R17 ;  /* 0x00009c1101007387 */ /* 0x0001e20000100800 */
[----:B--2---:R-:W-:-:S03]  /*4310*/  FADD.FTZ R40, R2, -R26 ;  /* 0x8000001a02287221 */ /* 0x004fc60000010000 */
[----:B------:R-:W2:Y:S01]  /*4320*/  LDL.LU R2, [R1+0x34] ;  /* 0x0000340001027983 */ /* 0x000ea20000300800 */
[----:B------:R-:W-:Y:S01]  /*4330*/  FMUL.FTZ R44, R58, -1.4426950216293334961 ;  /* 0xbfb8aa3b3a2c7820 */ /* 0x000fe20000410000 */
[----:B------:R-:W-:-:S05]  /*4340*/  FMUL.FTZ R28, R38, -1.4426950216293334961 ;  /* 0xbfb8aa3b261c7820 */ /* 0x000fca0000410000 */
[----:B------:R-:W1:Y:S01]  /*4350*/  MUFU.EX2 R44, R44 ;  /* 0x0000002c002c7308 */ /* 0x000e620000000800 */
[----:B0-----:R-:W-:-:S07]  /*4360*/  FADD.FTZ R17, R37, 1 ;  /* 0x3f80000025117421 */ /* 0x001fce0000010000 */
[----:B------:R-:W0:Y:S01]  /*4370*/  MUFU.EX2 R28, R28 ;  /* 0x0000001c001c7308 */ /* 0x000e220000000800 */
[----:B------:R-:W-:-:S07]  /*4380*/  FMUL.FTZ R0, R3, R0 ;  /* 0x0000000003007220 */ /* 0x000fce0000410000 */
[----:B------:R-:W3:Y:S01]  /*4390*/  MUFU.RCP R17, R17 ;  /* 0x0000001100117308 */ /* 0x000ee20000001000 */
[----:B-1----:R-:W-:Y:S01]  /*43a0*/  FADD.FTZ R37, R44, 1 ;  /* 0x3f8000002c257421 */ /* 0x002fe20000010000 */
[----:B------:R-:W-:-:S06]  /*43b0*/  FFMA.FTZ R27, R29, R0, R31 ;  /* 0x000000001d1b7223 */ /* 0x000fcc000001001f */
[----:B------:R-:W1:Y:S01]  /*43c0*/  MUFU.RCP R30, R30 ;  /* 0x0000001e001e7308 */ /* 0x000e620000001000 */
[----:B------:R-:W-:Y:S01]  /*43d0*/  FMUL.FTZ R40, R3, R40 ;  /* 0x0000002803287220 */ /* 0x000fe20000410000 */
[----:B------:R-:W-:Y:S01]  /*43e0*/  FMUL.FTZ R0, R27, -1.4426950216293334961 ;  /* 0xbfb8aa3b1b007820 */ /* 0x000fe20000410000 */
[----:B0-----:R-:W-:-:S05]  /*43f0*/  FADD.FTZ R44, R28, 1 ;  /* 0x3f8000001c2c7421 */ /* 0x001fca0000010000 */
[----:B------:R-:W0:Y:S01]  /*4400*/  MUFU.RCP R37, R37 ;  /* 0x0000002500257308 */ /* 0x000e220000001000 */
[----:B------:R-:W-:Y:S01]  /*4410*/  FFMA.FTZ R28, R29, R40, R31 ;  /* 0x000000281d1c7223 */ /* 0x000fe2000001001f */
[----:B------:R-:W-:Y:S01]  /*4420*/  FMUL.FTZ R35, R20, -1.4426950216293334961 ;  /* 0xbfb8aa3b14237820 */ /* 0x000fe20000410000 */
[----:B---3--:R-:W-:-:S05]  /*4430*/  FMUL.FTZ R34, R34, R17 ;  /* 0x0000001122227220 */ /* 0x008fca0000410000 */
[----:B------:R-:W-:Y:S01]  /*4440*/  MUFU.RCP R40, R44 ;  /* 0x0000002c00287308 */ /* 0x000fe20000001000 */
[----:B-1----:R-:W-:Y:S01]  /*4450*/  FMUL.FTZ R8, R8, R30 ;  /* 0x0000001e08087220 */ /* 0x002fe20000410000 */
[----:B------:R-:W-:-:S06]  /*4460*/  FMUL.FTZ R47, R12, -1.4426950216293334961 ;  /* 0xbfb8aa3b0c2f7820 */ /* 0x000fcc0000410000 */
[----:B------:R-:W1:Y:S01]  /*4470*/  MUFU.EX2 R0, R0 ;  /* 0x0000000000007308 */ /* 0x000e620000000800 */
[----:B------:R-:W-:Y:S04]  /*4480*/  STL [R1+0x7c], R34 ;  /* 0x00007c2201007387 */ /* 0x000fe80000100800 */
[----:B------:R0:W-:Y:S03]  /*4490*/  STL [R1+0x8c], R8 ;  /* 0x00008c0801007387 */ /* 0x0001e60000100800 */
[----:B------:R-:W3:Y:S01]  /*44a0*/  MUFU.EX2 R35, R35 ;  /* 0x0000002300237308 */ /* 0x000ee20000000800 */
[----:B0-----:R-:W-:-:S07]  /*44b0*/  FMUL.FTZ R8, R58, R37 ;  /* 0x000000253a087220 */ /* 0x001fce0000410000 */
[----:B------:R-:W0:Y:S01]  /*44c0*/  MUFU.EX2 R47, R47 ;  /* 0x0000002f002f7308 */ /* 0x000e220000000800 */
[----:B-1----:R-:W-:Y:S01]  /*44d0*/  FADD.FTZ R0, R0, 1 ;  /* 0x3f80000000007421 */ /* 0x002fe20000010000 */
[----:B------:R1:W-:Y:S04]  /*44e0*/  STL [R1+0x84], R8 ;  /* 0x0000840801007387 */ /* 0x0003e80000100800 */
[----:B------:R-:W4:Y:S01]  /*44f0*/  LDL.LU R44, [R1+0x38] ;  /* 0x00003800012c7983 */ /* 0x000f220000300800 */
[----:B-1----:R-:W-:Y:S01]  /*4500*/  FMUL.FTZ R8, R38, R40 ;  /* 0x0000002826087220 */ /* 0x002fe20000410000 */
[----:B---3--:R-:W-:-:S04]  /*4510*/  FADD.FTZ R35, R35, 1 ;  /* 0x3f80000023237421 */ /* 0x008fc80000010000 */
[----:B------:R1:W-:Y:S01]  /*4520*/  STL [R1+0x80], R8 ;  /* 0x0000800801007387 */ /* 0x0003e20000100800 */
[----:B------:R-:W-:Y:S01]  /*4530*/  MUFU.RCP R40, R35 ;  /* 0x0000002300287308 */ /* 0x000fe20000001000 */
[----:B0-----:R-:W-:-:S07]  /*4540*/  FADD.FTZ R38, R47, 1 ;  /* 0x3f8000002f267421 */ /* 0x001fce0000010000 */
[----:B-1----:R2:W0:Y:S08]  /*4550*/  MUFU.RCP R8, R0 ;  /* 0x0000000000087308 */ /* 0x0024300000001000 */
[----:B------:R-:W1:Y:S01]  /*4560*/  MUFU.RCP R38, R38 ;  /* 0x0000002600267308 */ /* 0x000e620000001000 */
[----:B--2---:R-:W-:Y:S01]  /*4570*/  FADD.FTZ R0, R2, -R26 ;  /* 0x8000001a02007221 */ /* 0x004fe20000010000 */
[----:B0-----:R-:W-:-:S05]  /*4580*/  FMUL.FTZ R2, R27, R8 ;  /* 0x000000081b027220 */ /* 0x001fca0000410000 */
[----:B------:R0:W-:Y:S02]  /*4590*/  STL [R1+0x44], R2 ;  /* 0x0000440201007387 */ /* 0x0001e40000100800 */
[----:B0-----:R-:W-:-:S05]  /*45a0*/  FMUL.FTZ R2, R20, R40 ;  /* 0x0000002814027220 */ /* 0x001fca0000410000 */
[----:B------:R1:W-:Y:S02]  /*45b0*/  STL [R1+0x40], R2 ;  /* 0x0000400201007387 */ /* 0x0003e40000100800 */
[----:B-1----:R-:W-:-:S05]  /*45c0*/  FMUL.FTZ R2, R12, R38 ;  /* 0x000000260c027220 */ /* 0x002fca0000410000 */
[----:B------:R0:W-:Y:S04]  /*45d0*/  STL [R1+0x1c], R2 ;  /* 0x00001c0201007387 */ /* 0x0001e80000100800 */
[----:B0-----:R-:W2:Y:S01]  /*45e0*/  LDL.LU R2, [R1+0x48] ;  /* 0x0000480001027983 */ /* 0x001ea20000300800 */
[----:B------:R-:W-:-:S06]  /*45f0*/  FMUL.FTZ R25, R24, -1.4426950216293334961 ;  /* 0xbfb8aa3b18197820 */ /* 0x000fcc0000410000 */
[----:B------:R-:W0:Y:S01]  /*4600*/  MUFU.EX2 R25, R25 ;  /* 0x0000001900197308 */ /* 0x000e220000000800 */
[----:B------:R-:W-:Y:S01]  /*4610*/  FMUL.FTZ R17, R28, -1.4426950216293334961 ;  /* 0xbfb8aa3b1c117820 */ /* 0x000fe20000410000 */
[----:B------:R-:W-:Y:S01]  /*4620*/  FMUL.FTZ R30, R45, -1.4426950216293334961 ;  /* 0xbfb8aa3b2d1e7820 */ /* 0x000fe20000410000 */
[----:B------:R-:W-:Y:S01]  /*4630*/  FMUL.FTZ R34, R56, -1.4426950216293334961 ;  /* 0xbfb8aa3b38227820 */ /* 0x000fe20000410000 */
[----:B0-----:R-:W-:-:S04]  /*4640*/  FADD.FTZ R25, R25, 1 ;  /* 0x3f80000019197421 */ /* 0x001fc80000010000 */
[----:B------:R-:W0:Y:S01]  /*4650*/  MUFU.RCP R35, R25 ;  /* 0x0000001900237308 */ /* 0x000e220000001000 */
[----:B------:R-:W-:-:S07]  /*4660*/  FMUL.FTZ R37, R22, -1.4426950216293334961 ;  /* 0xbfb8aa3b16257820 */ /* 0x000fce0000410000 */
[----:B------:R-:W1:Y:S08]  /*4670*/  MUFU.EX2 R17, R17 ;  /* 0x0000001100117308 */ /* 0x000e700000000800 */
[----:B------:R-:W3:Y:S01]  /*4680*/  MUFU.EX2 R30, R30 ;  /* 0x0000001e001e7308 */ /* 0x000ee20000000800 */
[----:B0-----:R-:W-:-:S07]  /*4690*/  FMUL.FTZ R12, R24, R35 ;  /* 0x00000023180c7220 */ /* 0x001fce0000410000 */
[----:B------:R-:W0:Y:S01]  /*46a0*/  MUFU.EX2 R34, R34 ;  /* 0x0000002200227308 */ /* 0x000e220000000800 */
[----:B------:R1:W-:Y:S01]  /*46b0*/  STL [R1+0x3c], R12 ;  /* 0x00003c0c01007387 */ /* 0x0003e20000100800 */
[----:B------:R-:W-:-:S06]  /*46c0*/  FMUL.FTZ R0, R3, R0 ;  /* 0x0000000003007220 */ /* 0x000fcc0000410000 */
[----:B------:R-:W4:Y:S01]  /*46d0*/  MUFU.EX2 R37, R37 ;  /* 0x0000002500257308 */ /* 0x000f220000000800 */
[----:B-1----:R-:W-:Y:S01]  /*46e0*/  FADD.FTZ R12, R17, 1 ;  /* 0x3f800000110c7421 */ /* 0x002fe20000010000 */
[----:B------:R-:W-:Y:S01]  /*46f0*/  FFMA.FTZ R0, R29, R0, R31 ;  /* 0x000000001d007223 */ /* 0x000fe2000001001f */
[----:B---3--:R-:W-:-:S05]  /*4700*/  FADD.FTZ R20, R30, 1 ;  /* 0x3f8000001e147421 */ /* 0x008fca0000010000 */
[----:B------:R-:W1:Y:S01]  /*4710*/  MUFU.RCP R12, R12 ;  /* 0x0000000c000c7308 */ /* 0x000e620000001000 */
[----:B0-----:R-:W-:Y:S01]  /*4720*/  FADD.FTZ R34, R34, 1 ;  /* 0x3f80000022227421 */ /* 0x001fe20000010000 */
[----:B------:R-:W-:Y:S01]  /*4730*/  FMUL.FTZ R8, R0, -1.4426950216293334961 ;  /* 0xbfb8aa3b00087820 */ /* 0x000fe20000410000 */
[----:B------:R-:W-:-:S05]  /*4740*/  FMUL.FTZ R25, R50, -1.4426950216293334961 ;  /* 0xbfb8aa3b32197820 */ /* 0x000fca0000410000 */
[----:B------:R-:W-:Y:S01]  /*4750*/  MUFU.RCP R20, R20 ;  /* 0x0000001400147308 */ /* 0x000fe20000001000 */
[----:B----4-:R-:W-:Y:S01]  /*4760*/  FADD.FTZ R30, R37, 1 ;  /* 0x3f800000251e7421 */ /* 0x010fe20000010000 */
[----:B------:R-:W-:-:S06]  /*4770*/  FMUL.FTZ R27, R43, -1.4426950216293334961 ;  /* 0xbfb8aa3b2b1b7820 */ /* 0x000fcc0000410000 */
[----:B------:R-:W0:Y:S08]  /*4780*/  MUFU.RCP R34, R34 ;  /* 0x0000002200227308 */ /* 0x000e300000001000 */
[----:B------:R-:W3:Y:S01]  /*4790*/  MUFU.EX2 R8, R8 ;  /* 0x0000000800087308 */ /* 0x000ee20000000800 */
[----:B-1----:R-:W-:-:S07]  /*47a0*/  FMUL.FTZ R28, R28, R12 ;  /* 0x0000000c1c1c7220 */ /* 0x002fce0000410000 */
[----:B------:R-:W1:Y:S08]  /*47b0*/  MUFU.RCP R30, R30 ;  /* 0x0000001e001e7308 */ /* 0x000e700000001000 */
[----:B------:R-:W4:Y:S01]  /*47c0*/  MUFU.EX2 R25, R25 ;  /* 0x0000001900197308 */ /* 0x000f220000000800 */
[----:B------:R3:W-:Y:S01]  /*47d0*/  STL [R1+0x38], R28 ;  /* 0x0000381c01007387 */ /* 0x0007e20000100800 */
[----:B0-----:R-:W-:-:S06]  /*47e0*/  FMUL.FTZ R34, R56, R34 ;  /* 0x0000002238227220 */ /* 0x001fcc0000410000 */
[----:B------:R-:W0:Y:S01]  /*47f0*/  MUFU.EX2 R27, R27 ;  /* 0x0000001b001b7308 */ /* 0x000e220000000800 */
[----:B---3--:R-:W-:Y:S01]  /*4800*/  FMUL.FTZ R28, R45, R20 ;  /* 0x000000142d1c7220 */ /* 0x008fe20000410000 */
[----:B------:R-:W-:Y:S01]  /*4810*/  FADD.FTZ R8, R8, 1 ;  /* 0x3f80000008087421 */ /* 0x000fe20000010000 */
[----:B-1----:R-:W-:-:S03]  /*4820*/  FMUL.FTZ R30, R22, R30 ;  /* 0x0000001e161e7220 */ /* 0x002fc60000410000 */
[----:B------:R-:W-:Y:S01]  /*4830*/  STL [R1+0x34], R28 ;  /* 0x0000341c01007387 */ /* 0x000fe20000100800 */
[----:B----4-:R-:W-:-:S03]  /*4840*/  FADD.FTZ R25, R25, 1 ;  /* 0x3f80000019197421 */ /* 0x010fc60000010000 */
[----:B------:R1:W-:Y:S04]  /*4850*/  STL [R1+0x20], R34 ;  /* 0x0000202201007387 */ /* 0x0003e80000100800 */
[----:B------:R-:W3:Y:S01]  /*4860*/  LDL.LU R35, [R1+0x50] ;  /* 0x0000500001237983 */ /* 0x000ee20000300800 */
[----:B-1----:R-:W1:Y:S03]  /*4870*/  MUFU.RCP R34, R8 ;  /* 0x0000000800227308 */ /* 0x002e660000001000 */
[----:B------:R4:W-:Y:S05]  /*4880*/  STL [R1+0x30], R30 ;  /* 0x0000301e01007387 */ /* 0x0009ea0000100800 */
[----:B----4-:R0:W4:Y:S02]  /*4890*/  MUFU.RCP R30, R25 ;  /* 0x00000019001e7308 */ /* 0x0101240000001000 */
[----:B0-----:R-:W-:-:S06]  /*48a0*/  FADD.FTZ R25, R27, 1 ;  /* 0x3f8000001b197421 */ /* 0x001fcc0000010000 */
[----:B------:R-:W0:Y:S01]  /*48b0*/  MUFU.RCP R25, R25 ;  /* 0x0000001900197308 */ /* 0x000e220000001000 */
[----:B--2---:R-:W-:Y:S01]  /*48c0*/  FADD.FTZ R8, R2, -R26 ;  /* 0x8000001a02087221 */ /* 0x004fe20000010000 */
[----:B-1----:R-:W-:-:S05]  /*48d0*/  FMUL.FTZ R2, R0, R34 ;  /* 0x0000002200027220 */ /* 0x002fca0000410000 */
[----:B------:R4:W-:Y:S02]  /*48e0*/  STL [R1+0x2c], R2 ;  /* 0x00002c0201007387 */ /* 0x0009e40000100800 */
[----:B----4-:R-:W-:-:S05]  /*48f0*/  FMUL.FTZ R2, R50, R30 ;  /* 0x0000001e32027220 */ /* 0x010fca0000410000 */
[----:B------:R0:W-:Y:S02]  /*4900*/  STL [R1+0x28], R2 ;  /* 0x0000280201007387 */ /* 0x0001e40000100800 */
[----:B0-----:R-:W-:-:S05]  /*4910*/  FMUL.FTZ R2, R43, R25 ;  /* 0x000000192b027220 */ /* 0x001fca0000410000 */
[----:B------:R0:W-:Y:S04]  /*4920*/  STL [R1+0x24], R2 ;  /* 0x0000240201007387 */ /* 0x0001e80000100800 */
[----:B0-----:R-:W2:Y:S01]  /*4930*/  LDL.LU R2, [R1+0x58] ;  /* 0x0000580001027983 */ /* 0x001ea20000300800 */
[----:B------:R-:W-:Y:S01]  /*4940*/  FMUL.FTZ R24, R21, -1.4426950216293334961 ;  /* 0xbfb8aa3b15187820 */ /* 0x000fe20000410000 */
[----:B------:R-:W-:-:S05]  /*4950*/  FADD.FTZ R17, R44, -R26 ;  /* 0x8000001a2c117221 */ /* 0x000fca0000010000 */
[----:B------:R-:W0:Y:S01]  /*4960*/  MUFU.EX2 R24, R24 ;  /* 0x0000001800187308 */ /* 0x000e220000000800 */
[----:B------:R-:W-:-:S04]  /*4970*/  FMUL.FTZ R17, R3, R17 ;  /* 0x0000001103117220 */ /* 0x000fc80000410000 */
[----:B------:R-:W-:-:S04]  /*4980*/  FFMA.FTZ R17, R29, R17, R31 ;  /* 0x000000111d117223 */ /* 0x000fc8000001001f */
[----:B------:R-:W-:Y:S01]  /*4990*/  FMUL.FTZ R12, R17, -1.4426950216293334961 ;  /* 0xbfb8aa3b110c7820 */ /* 0x000fe20000410000 */
[----:B------:R-:W-:Y:S01]  /*49a0*/  FMUL.FTZ R20, R42, -1.4426950216293334961 ;  /* 0xbfb8aa3b2a147820 */ /* 0x000fe20000410000 */
[----:B------:R-:W-:-:S04]  /*49b0*/  FMUL.FTZ R28, R41, -1.4426950216293334961 ;  /* 0xbfb8aa3b291c7820 */ /* 0x000fc80000410000 */
[----:B------:R-:W1:Y:S01]  /*49c0*/  MUFU.EX2 R12, R12 ;  /* 0x0000000c000c7308 */ /* 0x000e620000000800 */
[----:B0-----:R-:W-:Y:S01]  /*49d0*/  FADD.FTZ R24, R24, 1 ;  /* 0x3f80000018187421 */ /* 0x001fe20000010000 */
[----:B------:R-:W-:-:S06]  /*49e0*/  FMUL.FTZ R22, R19, -1.4426950216293334961 ;  /* 0xbfb8aa3b13167820 */ /* 0x000fcc0000410000 */
[----:B------:R-:W-:Y:S08]  /*49f0*/  MUFU.EX2 R20, R20 ;  /* 0x0000001400147308 */ /* 0x000ff00000000800 */
[----:B------:R-:W0:Y:S01]  /*4a00*/  MUFU.RCP R27, R24 ;  /* 0x00000018001b7308 */ /* 0x000e220000001000 */
[----:B-1----:R-:W-:-:S07]  /*4a10*/  FADD.FTZ R12, R12, 1 ;  /* 0x3f8000000c0c7421 */ /* 0x002fce0000010000 */
[----:B------:R-:W-:Y:S08]  /*4a20*/  MUFU.EX2 R28, R28 ;  /* 0x0000001c001c7308 */ /* 0x000ff00000000800 */
[----:B------:R-:W1:Y:S01]  /*4a30*/  MUFU.EX2 R22, R22 ;  /* 0x0000001600167308 */ /* 0x000e620000000800 */
[----:B0-----:R-:W-:Y:S01]  /*4a40*/  FMUL.FTZ R21, R21, R27 ;  /* 0x0000001b15157220 */ /* 0x001fe20000410000 */
[----:B------:R-:W-:Y:S01]  /*4a50*/  FADD.FTZ R20, R20, 1 ;  /* 0x3f80000014147421 */ /* 0x000fe20000010000 */
[----:B------:R-:W-:-:S05]  /*4a60*/  FMUL.FTZ R8, R3, R8 ;  /* 0x0000000803087220 */ /* 0x000fca0000410000 */
[----:B------:R-:W0:Y:S01]  /*4a70*/  MUFU.RCP R30, R12 ;  /* 0x0000000c001e7308 */ /* 0x000e220000001000 */
[----:B------:R4:W-:Y:S01]  /*4a80*/  STL [R1+0x4c], R21 ;  /* 0x00004c1501007387 */ /* 0x0009e20000100800 */
[----:B------:R-:W-:-:S06]  /*4a90*/  FFMA.FTZ R8, R29, R8, R31 ;  /* 0x000000081d087223 */ /* 0x000fcc000001001f */
[----:B------:R-:W3:Y:S01]  /*4aa0*/  MUFU.RCP R20, R20 ;  /* 0x0000001400147308 */ /* 0x000ee20000001000 */
[----:B-1----:R-:W-:Y:S01]  /*4ab0*/  FADD.FTZ R22, R22, 1 ;  /* 0x3f80000016167421 */ /* 0x002fe20000010000 */
[----:B----4-:R-:W-:Y:S01]  /*4ac0*/  FADD.FTZ R21, R28, 1 ;  /* 0x3f8000001c157421 */ /* 0x010fe20000010000 */
[----:B------:R-:W-:Y:S01]  /*4ad0*/  FMUL.FTZ R0, R8, -1.4426950216293334961 ;  /* 0xbfb8aa3b08007820 */ /* 0x000fe20000410000 */
[----:B------:R-:W-:-:S04]  /*4ae0*/  FMUL.FTZ R24, R46, -1.4426950216293334961 ;  /* 0xbfb8aa3b2e187820 */ /* 0x000fc80000410000 */
[----:B------:R-:W-:Y:S01]  /*4af0*/  MUFU.RCP R21, R21 ;  /* 0x0000001500157308 */ /* 0x000fe20000001000 */
[----:B0-----:R-:W-:Y:S01]  /*4b00*/  FMUL.FTZ R28, R17, R30 ;  /* 0x0000001e111c7220 */ /* 0x001fe20000410000 */
[----:B------:R-:W-:-:S06]  /*4b10*/  FMUL.FTZ R25, R39, -1.4426950216293334961 ;  /* 0xbfb8aa3b27197820 */ /* 0x000fcc0000410000 */
[----:B------:R-:W0:Y:S01]  /*4b20*/  MUFU.RCP R22, R22 ;  /* 0x0000001600167308 */ /* 0x000e220000001000 */
[----:B------:R3:W-:Y:S07]  /*4b30*/  STL [R1+0x48], R28 ;  /* 0x0000481c01007387 */ /* 0x0007ee0000100800 */
[----:B------:R-:W1:Y:S01]  /*4b40*/  MUFU.EX2 R0, R0 ;  /* 0x0000000000007308 */ /* 0x000e620000000800 */
[----:B---3--:R-:W-:-:S07]  /*4b50*/  FMUL.FTZ R28, R42, R20 ;  /* 0x000000142a1c7220 */ /* 0x008fce0000410000 */
[----:B------:R-:W3:Y:S01]  /*4b60*/  MUFU.EX2 R24, R24 ;  /* 0x0000001800187308 */ /* 0x000ee20000000800 */
[----:B------:R4:W-:Y:S01]  /*4b70*/  STL [R1+0x6c], R28 ;  /* 0x00006c1c01007387 */ /* 0x0009e20000100800 */
[----:B0-----:R-:W-:-:S06]  /*4b80*/  FMUL.FTZ R19, R19, R22 ;  /* 0x0000001613137220 */ /* 0x001fcc0000410000 */
[----:B------:R-:W0:Y:S01]  /*4b90*/  MUFU.EX2 R25, R25 ;  /* 0x0000001900197308 */ /* 0x000e220000000800 */
[----:B----4-:R-:W-:Y:S01]  /*4ba0*/  FMUL.FTZ R28, R41, R21 ;  /* 0x00000015291c7220 */ /* 0x010fe20000410000 */
[----:B-1----:R-:W-:-:S04]  /*4bb0*/  FADD.FTZ R0, R0, 1 ;  /* 0x3f80000000007421 */ /* 0x002fc80000010000 */
[----:B------:R1:W-:Y:S04]  /*4bc0*/  STL [R1+0x54], R28 ;  /* 0x0000541c01007387 */ /* 0x0003e80000100800 */
[----:B------:R-:W4:Y:S04]  /*4bd0*/  LDL.LU R30, [R1+0xbc] ;  /* 0x0000bc00011e7983 */ /* 0x000f280000300800 */
[----:B------:R3:W-:Y:S01]  /*4be0*/  STL [R1+0x5c], R19 ;  /* 0x00005c1301007387 */ /* 0x0007e20000100800 */
[----:B-1----:R2:W1:Y:S01]  /*4bf0*/  MUFU.RCP R28, R0 ;  /* 0x00000000001c7308 */ /* 0x0024620000001000 */
[----:B---3--:R-:W-:Y:S01]  /*4c00*/  FADD.FTZ R19, R24, 1 ;  /* 0x3f80000018137421 */ /* 0x008fe20000010000 */
[----:B0-----:R-:W-:-:S06]  /*4c10*/  FADD.FTZ R24, R25, 1 ;  /* 0x3f80000019187421 */ /* 0x001fcc0000010000 */
[----:B------:R-:W0:Y:S08]  /*4c20*/  MUFU.RCP R19, R19 ;  /* 0x0000001300137308 */ /* 0x000e300000001000 */
[----:B------:R-:W3:Y:S01]  /*4c30*/  MUFU.RCP R24, R24 ;  /* 0x0000001800187308 */ /* 0x000ee20000001000 */
[----:B--2---:R-:W-:Y:S01]  /*4c40*/  FADD.FTZ R0, R2, -R26 ;  /* 0x8000001a02007221 */ /* 0x004fe20000010000 */
[----:B-1----:R-:W-:-:S05]  /*4c50*/  FMUL.FTZ R2, R8, R28 ;  /* 0x0000001c08027220 */ /* 0x002fca0000410000 */
[----:B------:R0:W-:Y:S02]  /*4c60*/  STL [R1+0x58], R2 ;  /* 0x0000580201007387 */ /* 0x0001e40000100800 */
[----:B0-----:R-:W-:-:S05]  /*4c70*/  FMUL.FTZ R2, R46, R19 ;  /* 0x000000132e027220 */ /* 0x001fca0000410000 */
[----:B------:R3:W-:Y:S02]  /*4c80*/  STL [R1+0x70], R2 ;  /* 0x0000700201007387 */ /* 0x0007e40000100800 */
[----:B---3--:R-:W-:-:S05]  /*4c90*/  FMUL.FTZ R2, R39, R24 ;  /* 0x0000001827027220 */ /* 0x008fca0000410000 */
[----:B------:R0:W-:Y:S04]  /*4ca0*/  STL [R1+0x50], R2 ;  /* 0x0000500201007387 */ /* 0x0001e80000100800 */
[----:B0-----:R-:W2:Y:S01]  /*4cb0*/  LDL.LU R2, [R1+0xc0] ;  /* 0x0000c00001027983 */ /* 0x001ea20000300800 */
[----:B------:R-:W-:-:S06]  /*4cc0*/  FMUL.FTZ R27, R13, -1.4426950216293334961 ;  /* 0xbfb8aa3b0d1b7820 */ /* 0x000fcc0000410000 */
[----:B------:R-:W0:Y:S01]  /*4cd0*/  MUFU.EX2 R27, R27 ;  /* 0x0000001b001b7308 */ /* 0x000e220000000800 */
[----:B------:R-:W-:-:S04]  /*4ce0*/  FADD.FTZ R12, R35, -R26 ;  /* 0x8000001a230c7221 */ /* 0x000fc80000010000 */
[----:B------:R-:W-:-:S04]  /*4cf0*/  FMUL.FTZ R12, R3, R12 ;  /* 0x0000000c030c7220 */ /* 0x000fc80000410000 */
[----:B------:R-:W-:-:S04]  /*4d00*/  FFMA.FTZ R12, R29, R12, R31 ;  /* 0x0000000c1d0c7223 */ /* 0x000fc8000001001f */
[----:B------:R-:W-:Y:S01]  /*4d10*/  FMUL.FTZ R17, R12, -1.4426950216293334961 ;  /* 0xbfb8aa3b0c117820 */ /* 0x000fe20000410000 */
[----:B0-----:R-:W-:Y:S01]  /*4d20*/  FADD.FTZ R25, R27, 1 ;  /* 0x3f8000001b197421 */ /* 0x001fe20000010000 */
[----:B------:R-:W-:-:S04]  /*4d30*/  FMUL.FTZ R20, R51, -1.4426950216293334961 ;  /* 0xbfb8aa3b33147820 */ /* 0x000fc80000410000 */
[----:B------:R-:W0:Y:S01]  /*4d40*/  MUFU.EX2 R17, R17 ;  /* 0x0000001100117308 */ /* 0x000e220000000800 */
[----:B------:R-:W-:-:S07]  /*4d50*/  FMUL.FTZ R21, R36, -1.4426950216293334961 ;  /* 0xbfb8aa3b24157820 */ /* 0x000fce0000410000 */
[----:B------:R-:W1:Y:S01]  /*4d60*/  MUFU.RCP R25, R25 ;  /* 0x0000001900197308 */ /* 0x000e620000001000 */
[----:B------:R-:W-:-:S07]  /*4d70*/  FMUL.FTZ R22, R10, -1.4426950216293334961 ;  /* 0xbfb8aa3b0a167820 */ /* 0x000fce0000410000 */
[----:B------:R-:W3:Y:S01]  /*4d80*/  MUFU.EX2 R20, R20 ;  /* 0x0000001400147308 */ /* 0x000ee20000000800 */
[----:B0-----:R-:W-:-:S07]  /*4d90*/  FADD.FTZ R17, R17, 1 ;  /* 0x3f80000011117421 */ /* 0x001fce0000010000 */
[----:B------:R-:W0:Y:S01]  /*4da0*/  MUFU.EX2 R21, R21 ;  /* 0x0000001500157308 */ /* 0x000e220000000800 */
[----:B-1----:R-:W-:-:S07]  /*4db0*/  FMUL.FTZ R25, R13, R25 ;  /* 0x000000190d197220 */ /* 0x002fce0000410000 */
[----:B------:R-:W1:Y:S01]  /*4dc0*/  MUFU.EX2 R22, R22 ;  /* 0x0000001600167308 */ /* 0x000e620000000800 */
[----:B------:R0:W-:Y:S01]  /*4dd0*/  STL [R1+0x18], R25 ;  /* 0x0000181901007387 */ /* 0x0001e20000100800 */
[----:B---3--:R-:W-:-:S06]  /*4de0*/  FADD.FTZ R20, R20, 1 ;  /* 0x3f80000014147421 */ /* 0x008fcc0000010000 */
[----:B0-----:R-:W0:Y:S01]  /*4df0*/  MUFU.RCP R25, R17 ;  /* 0x0000001100197308 */ /* 0x001e220000001000 */
[----:B------:R-:W-:Y:S01]  /*4e00*/  FADD.FTZ R21, R21, 1 ;  /* 0x3f80000015157421 */ /* 0x000fe20000010000 */
[----:B------:R-:W-:-:S06]  /*4e10*/  FMUL.FTZ R0, R3, R0 ;  /* 0x0000000003007220 */ /* 0x000fcc0000410000 */
[----:B------:R-:W3:Y:S01]  /*4e20*/  MUFU.RCP R20, R20 ;  /* 0x0000001400147308 */ /* 0x000ee20000001000 */
[----:B-1----:R-:W-:Y:S01]  /*4e30*/  FADD.FTZ R22, R22, 1 ;  /* 0x3f80000016167421 */ /* 0x002fe20000010000 */
[----:B------:R-:W-:-:S06]  /*4e40*/  FFMA.FTZ R0, R29, R0, R31 ;  /* 0x000000001d007223 */ /* 0x000fcc000001001f */
[----:B------:R-:W-:Y:S01]  /*4e50*/  MUFU.RCP R21, R21 ;  /* 0x0000001500157308 */ /* 0x000fe20000001000 */
[----:B------:R-:W-:Y:S01]  /*4e60*/  FMUL.FTZ R8, R0, -1.4426950216293334961 ;  /* 0xbfb8aa3b00087820 */ /* 0x000fe20000410000 */
[----:B0-----:R-:W-:-:S06]  /*4e70*/  FMUL.FTZ R25, R12, R25 ;  /* 0x000000190c197220 */ /* 0x001fcc0000410000 */
[----:B------:R-:W0:Y:S01]  /*4e80*/  MUFU.RCP R22, R22 ;  /* 0x0000001600167308 */ /* 0x000e220000001000 */
[----:B------:R-:W-:Y:S01]  /*4e90*/  FMUL.FTZ R19, R23, -1.4426950216293334961 ;  /* 0xbfb8aa3b17137820 */ /* 0x000fe20000410000 */
[----:B------:R3:W-:Y:S01]  /*4ea0*/  STL [R1+0x14], R25 ;  /* 0x0000141901007387 */ /* 0x0007e20000100800 */
[----:B----4-:R-:W-:-:S05]  /*4eb0*/  FADD.FTZ R17, R30, -R26 ;  /* 0x8000001a1e117221 */ /* 0x010fca0000010000 */
[----:B------:R-:W1:Y:S01]  /*4ec0*/  MUFU.EX2 R8, R8 ;  /* 0x0000000800087308 */ /* 0x000e620000000800 */
[----:B---3--:R-:W-:Y:S01]  /*4ed0*/  FMUL.FTZ R25, R51, R20 ;  /* 0x0000001433197220 */ /* 0x008fe20000410000 */
[----:B------:R-:W-:-:S06]  /*4ee0*/  FMUL.FTZ R17, R3, R17 ;  /* 0x0000001103117220 */ /* 0x000fcc0000410000 */
[----:B------:R-:W3:Y:S01]  /*4ef0*/  MUFU.EX2 R19, R19 ;  /* 0x0000001300137308 */ /* 0x000ee20000000800 */
[----:B------:R4:W-:Y:S01]  /*4f00*/  STL [R1+0x10], R25 ;  /* 0x0000101901007387 */ /* 0x0009e20000100800 */
[----:B------:R-:W-:Y:S01]  /*4f10*/  FFMA.FTZ R17, R29, R17, R31 ;  /* 0x000000111d117223 */ /* 0x000fe2000001001f */
[----:B0-----:R-:W-:Y:S01]  /*4f20*/  FMUL.FTZ R10, R10, R22 ;  /* 0x000000160a0a7220 */ /* 0x001fe20000410000 */
[----:B------:R-:W-:Y:S01]  /*4f30*/  FMUL.FTZ R24, R6, -1.4426950216293334961 ;  /* 0xbfb8aa3b06187820 */ /* 0x000fe20000410000 */
[----:B----4-:R-:W-:Y:S01]  /*4f40*/  FMUL.FTZ R25, R36, R21 ;  /* 0x0000001524197220 */ /* 0x010fe20000410000 */
[----:B------:R-:W-:-:S04]  /*4f50*/  FMUL.FTZ R12, R17, -1.4426950216293334961 ;  /* 0xbfb8aa3b110c7820 */ /* 0x000fc80000410000 */
[----:B------:R-:W-:Y:S04]  /*4f60*/  STL [R1+0xc], R25 ;  /* 0x00000c1901007387 */ /* 0x000fe80000100800 */
[----:B------:R-:W4:Y:S01]  /*4f70*/  LDL.LU R28, [R1+0xcc] ;  /* 0x0000cc00011c7983 */ /* 0x000f220000300800 */
[----:B------:R-:W-:Y:S01]  /*4f80*/  FMUL.FTZ R13, R16, -1.4426950216293334961 ;  /* 0xbfb8aa3b100d7820 */ /* 0x000fe20000410000 */
[----:B------:R-:W0:Y:S02]  /*4f90*/  MUFU.EX2 R24, R24 ;  /* 0x0000001800187308 */ /* 0x000e240000000800 */
[----:B------:R3:W-:Y:S01]  /*4fa0*/  STL [R1+0x8], R10 ;  /* 0x0000080a01007387 */ /* 0x0007e20000100800 */
[----:B-1----:R-:W-:Y:S01]  /*4fb0*/  FADD.FTZ R8, R8, 1 ;  /* 0x3f80000008087421 */ /* 0x002fe20000010000 */
[----:B------:R-:W-:-:S02]  /*4fc0*/  FMUL.FTZ R20, R14, -1.4426950216293334961 ;  /* 0xbfb8aa3b0e147820 */ /* 0x000fc40000410000 */
[----:B------:R-:W4:Y:S01]  /*4fd0*/  LDL.LU R27, [R1+0xd4] ;  /* 0x0000d400011b7983 */ /* 0x000f220000300800 */
[----:B------:R-:W-:Y:S01]  /*4fe0*/  FMUL.FTZ R22, R9, -1.4426950216293334961 ;  /* 0xbfb8aa3b09167820 */ /* 0x000fe20000410000 */
[----:B------:R-:W1:Y:S01]  /*4ff0*/  MUFU.EX2 R12, R12 ;  /* 0x0000000c000c7308 */ /* 0x000e620000000800 */
[----:B------:R-:W-:-:S07]  /*5000*/  FMUL.FTZ R21, R15, -1.4426950216293334961 ;  /* 0xbfb8aa3b0f157820 */ /* 0x000fce0000410000 */
[----:B---3--:R3:W-:Y:S08]  /*5010*/  MUFU.RCP R10, R8 ;  /* 0x00000008000a7308 */ /* 0x0087f00000001000 */
[----:B------:R-:W-:Y:S01]  /*5020*/  MUFU.EX2 R13, R13 ;  /* 0x0000000d000d7308 */ /* 0x000fe20000000800 */
[----:B---3--:R-:W-:-:S07]  /*5030*/  FADD.FTZ R8, R19, 1 ;  /* 0x3f80000013087421 */ /* 0x008fce0000010000 */
[----:B------:R-:W3:Y:S08]  /*5040*/  MUFU.EX2 R20, R20 ;  /* 0x0000001400147308 */ /* 0x000ef00000000800 */
[----:B------:R-:W-:Y:S08]  /*5050*/  MUFU.EX2 R22, R22 ;  /* 0x0000001600167308 */ /* 0x000ff00000000800 */
[----:B------:R-:W3:Y:S01]  /*5060*/  MUFU.EX2 R21, R21 ;  /* 0x0000001500157308 */ /* 0x000ee20000000800 */
[----:B0-----:R-:W-:-:S07]  /*5070*/  FADD.FTZ R24, R24, 1 ;  /* 0x3f80000018187421 */ /* 0x001fce0000010000 */
[----:B------:R-:W-:Y:S01]  /*5080*/  MUFU.RCP R8, R8 ;  /* 0x0000000800087308 */ /* 0x000fe20000001000 */
[----:B-1----:R-:W-:Y:S01]  /*5090*/  FADD.FTZ R12, R12, 1 ;  /* 0x3f8000000c0c7421 */ /* 0x002fe20000010000 */
[----:B---3--:R-:W-:-:S06]  /*50a0*/  FADD.FTZ R20, R20, 1 ;  /* 0x3f80000014147421 */ /* 0x008fcc0000010000 */
[----:B------:R0:W1:Y:S01]  /*50b0*/  MUFU.RCP R48, R24 ;  /* 0x0000001800307308 */ /* 0x0000620000001000 */
[----:B------:R-:W-:-:S07]  /*50c0*/  FADD.FTZ R21, R21, 1 ;  /* 0x3f80000015157421 */ /* 0x000fce0000010000 */
[----:B------:R3:W1:Y:S01]  /*50d0*/  MUFU.RCP R25, R12 ;  /* 0x0000000c00197308 */ /* 0x0006620000001000 */
[----:B0-----:R-:W-:Y:S01]  /*50e0*/  FADD.FTZ R24, R13, 1 ;  /* 0x3f8000000d187421 */ /* 0x001fe20000010000 */
[----:B---3--:R-:W-:-:S06]  /*50f0*/  FADD.FTZ R12, R22, 1 ;  /* 0x3f800000160c7421 */ /* 0x008fcc0000010000 */
[----:B------:R-:W0:Y:S01]  /*5100*/  MUFU.RCP R12, R12 ;  /* 0x0000000c000c7308 */ /* 0x000e220000001000 */
[----:B-1----:R-:W-:Y:S01]  /*5110*/  FMUL.FTZ R48, R6, R48 ;  /* 0x0000003006307220 */ /* 0x002fe20000410000 */
[----:B------:R-:W-:Y:S01]  /*5120*/  FMUL.FTZ R17, R17, R25 ;  /* 0x0000001911117220 */ /* 0x000fe20000410000 */
[----:B0-----:R-:W-:Y:S01]  /*5130*/  FMUL.FTZ R12, R9, R12 ;  /* 0x0000000c090c7220 */ /* 0x001fe20000410000 */
[----:B--2---:R-:W-:Y:S01]  /*5140*/  FADD.FTZ R19, R2, -R26 ;  /* 0x8000001a02137221 */ /* 0x004fe20000010000 */
[----:B------:R-:W-:-:S03]  /*5150*/  FMUL.FTZ R2, R0, R10 ;  /* 0x0000000a00027220 */ /* 0x000fc60000410000 */
[----:B------:R-:W-:Y:S02]  /*5160*/  FMUL.FTZ R19, R3, R19 ;  /* 0x0000001303137220 */ /* 0x000fe40000410000 */
[----:B------:R0:W-:Y:S02]  /*5170*/  STL [R1+0x4], R2 ;  /* 0x0000040201007387 */ /* 0x0001e40000100800 */
[----:B------:R-:W-:Y:S02]  /*5180*/  FFMA.FTZ R13, R29, R19, R31 ;  /* 0x000000131d0d7223 */ /* 0x000fe4000001001f */
[----:B------:R-:W1:Y:S01]  /*5190*/  MUFU.RCP R19, R24 ;  /* 0x0000001800137308 */ /* 0x000e620000001000 */
[----:B0-----:R-:W-:-:S07]  /*51a0*/  FMUL.FTZ R2, R23, R8 ;  /* 0x0000000817027220 */ /* 0x001fce0000410000 */
[----:B------:R-:W0:Y:S08]  /*51b0*/  MUFU.RCP R24, R20 ;  /* 0x0000001400187308 */ /* 0x000e300000001000 */
[----:B------:R-:W2:Y:S01]  /*51c0*/  MUFU.RCP R23, R21 ;  /* 0x0000001500177308 */ /* 0x000ea20000001000 */
[----:B-1----:R-:W-:Y:S01]  /*51d0*/  FMUL.FTZ R16, R16, R19 ;  /* 0x0000001310107220 */ /* 0x002fe20000410000 */
[----:B------:R1:W-:Y:S04]  /*51e0*/  STL [R1+0x110], R2 ;  /* 0x0001100201007387 */ /* 0x0003e80000100800 */
[----:B------:R-:W-:Y:S01]  /*51f0*/  STL [R1+0x114], R48 ;  /* 0x0001143001007387 */ /* 0x000fe20000100800 */
[----:B0-----:R-:W-:-:S03]  /*5200*/  FMUL.FTZ R14, R14, R24 ;  /* 0x000000180e0e7220 */ /* 0x001fc60000410000 */
[----:B------:R-:W-:Y:S04]  /*5210*/  STL [R1+0x118], R16 ;  /* 0x0001181001007387 */ /* 0x000fe80000100800 */
[----:B------:R-:W-:Y:S01]  /*5220*/  STL [R1+0x11c], R17 ;  /* 0x00011c1101007387 */ /* 0x000fe20000100800 */
[----:B--2---:R-:W-:-:S03]  /*5230*/  FMUL.FTZ R15, R15, R23 ;  /* 0x000000170f0f7220 */ /* 0x004fc60000410000 */
[----:B------:R-:W-:Y:S04]  /*5240*/  STL [R1+0x120], R14 ;  /* 0x0001200e01007387 */ /* 0x000fe80000100800 */
[----:B------:R-:W-:Y:S04]  /*5250*/  STL [R1+0x124], R15 ;  /* 0x0001240f01007387 */ /* 0x000fe80000100800 */
[----:B------:R0:W-:Y:S04]  /*5260*/  STL [R1+0x128], R12 ;  /* 0x0001280c01007387 */ /* 0x0001e80000100800 */
[----:B-1----:R-:W2:Y:S01]  /*5270*/  LDL.LU R2, [R1+0xd8] ;  /* 0x0000d80001027983 */ /* 0x002ea20000300800 */
[----:B------:R-:W-:Y:S01]  /*5280*/  FMUL.FTZ R0, R13, -1.4426950216293334961 ;  /* 0xbfb8aa3b0d007820 */ /* 0x000fe20000410000 */
[----:B------:R-:W-:Y:S01]  /*5290*/  FMUL.FTZ R8, R5, -1.4426950216293334961 ;  /* 0xbfb8aa3b05087820 */ /* 0x000fe20000410000 */
[----:B------:R-:W-:Y:S01]  /*52a0*/  FMUL.FTZ R19, R7, -1.4426950216293334961 ;  /* 0xbfb8aa3b07137820 */ /* 0x000fe20000410000 */
[----:B------:R-:W-:Y:S01]  /*52b0*/  FMUL.FTZ R10, R11, -1.4426950216293334961 ;  /* 0xbfb8aa3b0b0a7820 */ /* 0x000fe20000410000 */
[----:B------:R-:W-:Y:S01]  /*52c0*/  FMUL.FTZ R21, R61, -1.4426950216293334961 ;  /* 0xbfb8aa3b3d157820 */ /* 0x000fe20000410000 */
[----:B0-----:R-:W3:Y:S01]  /*52d0*/  LDL.LU R12, [R1+0xdc] ;  /* 0x0000dc00010c7983 */ /* 0x001ee20000300800 */
[----:B------:R-:W0:Y:S03]  /*52e0*/  MUFU.EX2 R0, R0 ;  /* 0x0000000000007308 */ /* 0x000e260000000800 */
[----:B------:R-:W3:Y:S05]  /*52f0*/  LDL.LU R46, [R1+0xb8] ;  /* 0x0000b800012e7983 */ /* 0x000eea0000300800 */
[----:B------:R-:W1:Y:S01]  /*5300*/  MUFU.EX2 R8, R8 ;  /* 0x0000000800087308 */ /* 0x000e620000000800 */
[----:B0-----:R-:W-:-:S07]  /*5310*/  FADD.FTZ R0, R0, 1 ;  /* 0x3f80000000007421 */ /* 0x001fce0000010000 */
[----:B------:R-:W-:Y:S08]  /*5320*/  MUFU.EX2 R19, R19 ;  /* 0x0000001300137308 */ /* 0x000ff00000000800 */
[----:B------:R-:W0:Y:S01]  /*5330*/  MUFU.RCP R9, R0 ;  /* 0x0000000000097308 */ /* 0x000e220000001000 */
[----:B-1----:R-:W-:-:S07]  /*5340*/  FADD.FTZ R8, R8, 1 ;  /* 0x3f80000008087421 */ /* 0x002fce0000010000 */
[----:B------:R-:W1:Y:S08]  /*5350*/  MUFU.EX2 R10, R10 ;  /* 0x0000000a000a7308 */ /* 0x000e700000000800 */
[----:B------:R1:W-:Y:S01]  /*5360*/  MUFU.RCP R25, R8 ;  /* 0x0000000800197308 */ /* 0x0003e20000001000 */
[----:B0-----:R-:W-:Y:S01]  /*5370*/  FMUL.FTZ R13, R13, R9 ;  /* 0x000000090d0d7220 */ /* 0x001fe20000410000 */
[----:B----4-:R-:W-:-:S04]  /*5380*/  FADD.FTZ R6, R28, -R26 ;  /* 0x8000001a1c067221 */ /* 0x010fc80000010000 */
[----:B------:R-:W-:Y:S01]  /*5390*/  FMUL.FTZ R6, R3, R6 ;  /* 0x0000000603067220 */ /* 0x000fe20000410000 */
[----:B------:R-:W-:-:S03]  /*53a0*/  FADD.FTZ R0, R27, -R26 ;  /* 0x8000001a1b007221 */ /* 0x000fc60000010000 */
[----:B------:R-:W-:Y:S01]  /*53b0*/  FFMA.FTZ R6, R29, R6, R31 ;  /* 0x000000061d067223 */ /* 0x000fe2000001001f */
[----:B------:R-:W-:-:S03]  /*53c0*/  FMUL.FTZ R0, R3, R0 ;  /* 0x0000000003007220 */ /* 0x000fc60000410000 */
[----:B------:R-:W-:Y:S01]  /*53d0*/  FMUL.FTZ R20, R6, -1.4426950216293334961 ;  /* 0xbfb8aa3b06147820 */ /* 0x000fe20000410000 */
[----:B------:R-:W-:Y:S01]  /*53e0*/  FFMA.FTZ R0, R29, R0, R31 ;  /* 0x000000001d007223 */ /* 0x000fe2000001001f */
[----:B-1----:R-:W-:Y:S01]  /*53f0*/  FADD.FTZ R8, R19, 1 ;  /* 0x3f80000013087421 */ /* 0x002fe20000010000 */
[----:B------:R-:W0:Y:S01]  /*5400*/  MUFU.EX2 R21, R21 ;  /* 0x0000001500157308 */ /* 0x000e220000000800 */
[----:B------:R-:W-:Y:S01]  /*5410*/  FMUL.FTZ R19, R32, -1.4426950216293334961 ;  /* 0xbfb8aa3b20137820 */ /* 0x000fe20000410000 */
[----:B------:R-:W-:-:S06]  /*5420*/  FMUL.FTZ R9, R0, -1.4426950216293334961 ;  /* 0xbfb8aa3b00097820 */ /* 0x000fcc0000410000 */
[----:B------:R-:W1:Y:S08]  /*5430*/  MUFU.EX2 R20, R20 ;  /* 0x0000001400147308 */ /* 0x000e700000000800 */
[----:B------:R-:W4:Y:S08]  /*5440*/  MUFU.EX2 R9, R9 ;  /* 0x0000000900097308 */ /* 0x000f300000000800 */
[----:B------:R-:W4:Y:S01]  /*5450*/  MUFU.EX2 R19, R19 ;  /* 0x0000001300137308 */ /* 0x000f220000000800 */
[----:B------:R-:W-:Y:S01]  /*5460*/  FADD.FTZ R10, R10, 1 ;  /* 0x3f8000000a0a7421 */ /* 0x000fe20000010000 */
[----:B0-----:R-:W-:Y:S01]  /*5470*/  FADD.FTZ R21, R21, 1 ;  /* 0x3f80000015157421 */ /* 0x001fe20000010000 */
[----:B-1----:R-:W-:-:S05]  /*5480*/  FADD.FTZ R20, R20, 1 ;  /* 0x3f80000014147421 */ /* 0x002fca0000010000 */
[----:B------:R0:W1:Y:S08]  /*5490*/  MUFU.RCP R24, R10 ;  /* 0x0000000a00187308 */ /* 0x0000700000001000 */
[----:B------:R-:W1:Y:S01]  /*54a0*/  MUFU.RCP R8, R8 ;  /* 0x0000000800087308 */ /* 0x000e620000001000 */
[----:B0-----:R-:W-:Y:S01]  /*54b0*/  FMUL.FTZ R10, R5, R25 ;  /* 0x00000019050a7220 */ /* 0x001fe20000410000 */
[----:B----4-:R-:W-:Y:S01]  /*54c0*/  FADD.FTZ R5, R9, 1 ;  /* 0x3f80000009057421 */ /* 0x010fe20000010000 */
[----:B------:R-:W-:-:S05]  /*54d0*/  FADD.FTZ R19, R19, 1 ;  /* 0x3f80000013137421 */ /* 0x000fca0000010000 */
[----:B------:R-:W0:Y:S08]  /*54e0*/  MUFU.RCP R27, R20 ;  /* 0x00000014001b7308 */ /* 0x000e300000001000 */
[----:B------:R-:W4:Y:S01]  /*54f0*/  MUFU.RCP R21, R21 ;  /* 0x0000001500157308 */ /* 0x000f220000001000 */
[----:B-1----:R-:W-:-:S07]  /*5500*/  FMUL.FTZ R11, R11, R24 ;  /* 0x000000180b0b7220 */ /* 0x002fce0000410000 */
[----:B------:R-:W1:Y:S01]  /*5510*/  MUFU.RCP R5, R5 ;  /* 0x0000000500057308 */ /* 0x000e620000001000 */
[----:B------:R-:W-:Y:S07]  /*5520*/  STL [R1+0x12c], R13 ;  /* 0x00012c0d01007387 */ /* 0x000fee0000100800 */
[----:B------:R-:W1:Y:S01]  /*5530*/  MUFU.RCP R19, R19 ;  /* 0x0000001300137308 */ /* 0x000e620000001000 */
[----:B------:R-:W-:Y:S01]  /*5540*/  FMUL.FTZ R8, R7, R8 ;  /* 0x0000000807087220 */ /* 0x000fe20000410000 */
[----:B------:R-:W-:Y:S01]  /*5550*/  STL [R1+0x130], R10 ;  /* 0x0001300a01007387 */ /* 0x000fe20000100800 */
[----:B0-----:R-:W-:Y:S01]  /*5560*/  FMUL.FTZ R9, R6, R27 ;  /* 0x0000001b06097220 */ /* 0x001fe20000410000 */
[----:B----4-:R-:W-:-:S02]  /*5570*/  FMUL.FTZ R6, R61, R21 ;  /* 0x000000153d067220 */ /* 0x010fc40000410000 */
[----:B------:R-:W-:Y:S04]  /*5580*/  STL [R1+0x138], R10 ;  /* 0x0001380a01007387 */ /* 0x000fe80000100800 */
[----:B------:R0:W-:Y:S04]  /*5590*/  STL [R1+0x13c], R10 ;  /* 0x00013c0a01007387 */ /* 0x0001e80000100800 */
[----:B------:R-:W-:Y:S04]  /*55a0*/  STL [R1+0x134], R11 ;  /* 0x0001340b01007387 */ /* 0x000fe80000100800 */
[----:B------:R-:W-:Y:S01]  /*55b0*/  STL [R1+0x140], R8 ;  /* 0x0001400801007387 */ /* 0x000fe20000100800 */
[----:B-1----:R-:W-:Y:S01]  /*55c0*/  FMUL.FTZ R5, R0, R5 ;  /* 0x0000000500057220 */ /* 0x002fe20000410000 */
[----:B------:R-:W-:Y:S01]  /*55d0*/  FMUL.FTZ R0, R32, R19 ;  /* 0x0000001320007220 */ /* 0x000fe20000410000 */
[----:B--2---:R-:W-:-:S02]  /*55e0*/  FADD.FTZ R58, R2, -R26 ;  /* 0x8000001a023a7221 */ /* 0x004fc40000010000 */
[----:B------:R-:W2:Y:S04]  /*55f0*/  LDL.LU R2, [R1+0xe0] ;  /* 0x0000e00001027983 */ /* 0x000ea80000300800 */
[----:B0-----:R-:W4:Y:S04]  /*5600*/  LDL.LU R10, [R1+0xd0] ;  /* 0x0000d000010a7983 */ /* 0x001f280000300800 */
[----:B------:R-:W-:Y:S04]  /*5610*/  STL [R1+0x144], R9 ;  /* 0x0001440901007387 */ /* 0x000fe80000100800 */
[----:B------:R0:W-:Y:S04]  /*5620*/  STL [R1+0x148], R6 ;  /* 0x0001480601007387 */ /* 0x0001e80000100800 */
[----:B0-----:R-:W4:Y:S04]  /*5630*/  LDL.LU R6, [R1+0xe4] ;  /* 0x0000e40001067983 */ /* 0x001f280000300800 */
[----:B------:R-:W4:Y:S04]  /*5640*/  LDL.LU R32, [R1+0x14c] ;  /* 0x00014c0001207983 */ /* 0x000f280000300800 */
[----:B------:R-:W4:Y:S04]  /*5650*/  LDL.LU R37, [R1+0xf8] ;  /* 0x0000f80001257983 */ /* 0x000f280000300800 */
[----:B------:R-:W4:Y:S04]  /*5660*/  LDL.LU R40, [R1+0x60] ;  /* 0x0000600001287983 */ /* 0x000f280000300800 */
[----:B------:R-:W4:Y:S04]  /*5670*/  LDL.LU R35, [R1+0xfc] ;  /* 0x0000fc0001237983 */ /* 0x000f280000300800 */
[----:B------:R-:W4:Y:S04]  /*5680*/  LDL.LU R38, [R1+0x64] ;  /* 0x0000640001267983 */ /* 0x000f280000300800 */
[----:B------:R-:W4:Y:S04]  /*5690*/  LDL.LU R47, [R1+0x100] ;  /* 0x00010000012f7983 */ /* 0x000f280000300800 */
[----:B------:R-:W4:Y:S01]  /*56a0*/  LDL.LU R55, [R1+0x68] ;  /* 0x0000680001377983 */ /* 0x000f220000300800 */
[----:B------:R-:W-:Y:S01]  /*56b0*/  FMUL.FTZ R22, R18, -1.4426950216293334961 ;  /* 0xbfb8aa3b12167820 */ /* 0x000fe20000410000 */
[----:B------:R-:W-:Y:S01]  /*56c0*/  FMUL.FTZ R25, R59, -1.4426950216293334961 ;  /* 0xbfb8aa3b3b197820 */ /* 0x000fe20000410000 */
[----:B---3--:R-:W-:Y:S01]  /*56d0*/  FADD.FTZ R50, R12, -R26 ;  /* 0x8000001a0c327221 */ /* 0x008fe20000010000 */
[----:B------:R-:W3:Y:S03]  /*56e0*/  LDL.LU R60, [R1+0x74] ;  /* 0x00007400013c7983 */ /* 0x000ee60000300800 */
[----:B------:R-:W0:Y:S01]  /*56f0*/  MUFU.EX2 R22, R22 ;  /* 0x0000001600167308 */ /* 0x000e220000000800 */
[----:B------:R-:W-:Y:S01]  /*5700*/  IADD3.X R19, RZ, R33, RZ, P6, !PT ;  /* 0x00000021ff137210 */ /* 0x000fe200037fe4ff */
[----:B------:R-:W3:Y:S04]  /*5710*/  LDL.LU R44, [R1+0x104] ;  /* 0x00010400012c7983 */ /* 0x000ee80000300800 */
[----:B------:R-:W3:Y:S02]  /*5720*/  LDL.LU R12, [R1+0xe8] ;  /* 0x0000e800010c7983 */ /* 0x000ee40000300800 */
[----:B------:R-:W1:Y:S02]  /*5730*/  MUFU.EX2 R25, R25 ;  /* 0x0000001900197308 */ /* 0x000e640000000800 */
[----:B------:R-:W3:Y:S04]  /*5740*/  LDL.LU R11, [R1+0xb0] ;  /* 0x0000b000010b7983 */ /* 0x000ee80000300800 */
[----:B------:R-:W3:Y:S01]  /*5750*/  LDL.LU R54, [R1+0x88] ;  /* 0x0000880001367983 */ /* 0x000ee20000300800 */
[----:B0-----:R-:W-:-:S03]  /*5760*/  FADD.FTZ R7, R22, 1 ;  /* 0x3f80000016077421 */ /* 0x001fc60000010000 */
[----:B------:R-:W3:Y:S04]  /*5770*/  LDL.LU R8, [R1+0xb4] ;  /* 0x0000b40001087983 */ /* 0x000ee80000300800 */
[----:B------:R-:W3:Y:S01]  /*5780*/  LDL.LU R48, [R1+0x90] ;  /* 0x0000900001307983 */ /* 0x000ee20000300800 */
[----:B------:R-:W0:Y:S01]  /*5790*/  MUFU.RCP R7, R7 ;  /* 0x0000000700077308 */ /* 0x000e220000001000 */
[----:B-1----:R-:W-:Y:S02]  /*57a0*/  FADD.FTZ R25, R25, 1 ;  /* 0x3f80000019197421 */ /* 0x002fe40000010000 */
[----:B------:R-:W3:Y:S05]  /*57b0*/  LDL.LU R9, [R1+0xec] ;  /* 0x0000ec0001097983 */ /* 0x000eea0000300800 */
[----:B------:R2:W-:Y:S01]  /*57c0*/  MUFU.RCP R28, R25 ;  /* 0x00000019001c7308 */ /* 0x0005e20000001000 */
[----:B0-----:R-:W-:Y:S01]  /*57d0*/  FMUL.FTZ R7, R18, R7 ;  /* 0x0000000712077220 */ /* 0x001fe20000410000 */
[----:B--2---:R-:W-:-:S02]  /*57e0*/  FADD.FTZ R25, R2, -R26 ;  /* 0x8000001a02197221 */ /* 0x004fc40000010000 */
[----:B------:R-:W2:Y:S04]  /*57f0*/  LDL.LU R2, [R1+0x94] ;  /* 0x0000940001027983 */ /* 0x000ea80000300800 */
[----:B------:R-:W2:Y:S01]  /*5800*/  LDL.LU R45, [R1+0x98] ;  /* 0x00009800012d7983 */ /* 0x000ea20000300800 */
[----:B----4-:R-:W-:-:S04]  /*5810*/  LEA R18, P6, R32, UR12, 0x1 ;  /* 0x0000000c20127c11 */ /* 0x010fc8000f8c08ff */
[----:B------:R-:W-:Y:S02]  /*5820*/  LEA.HI.X R19, R32, UR13, R19, 0x1, P6 ;  /* 0x0000000d20137c11 */ /* 0x000fe4000b0f0c13 */
[----:B------:R-:W-:-:S04]  /*5830*/  LEA R42, P6, R40, UR12, 0x1 ;  /* 0x0000000c282a7c11 */ /* 0x000fc8000f8c08ff */
[----:B------:R-:W-:Y:S02]  /*5840*/  LEA.HI.X R43, R40, UR13, R37, 0x1, P6 ;  /* 0x0000000d282b7c11 */ /* 0x000fe4000b0f0c25 */
[----:B------:R-:W-:-:S04]  /*5850*/  LEA R40, P6, R38, UR12, 0x1 ;  /* 0x0000000c26287c11 */ /* 0x000fc8000f8c08ff */
[----:B------:R-:W-:Y:S02]  /*5860*/  LEA.HI.X R41, R38, UR13, R35, 0x1, P6 ;  /* 0x0000000d26297c11 */ /* 0x000fe4000b0f0c23 */
[----:B------:R-:W-:-:S04]  /*5870*/  LEA R38, P6, R55, UR12, 0x1 ;  /* 0x0000000c37267c11 */ /* 0x000fc8000f8c08ff */
[----:B------:R-:W-:Y:S02]  /*5880*/  LEA.HI.X R39, R55, UR13, R47, 0x1, P6 ;  /* 0x0000000d37277c11 */ /* 0x000fe4000b0f0c2f */
[----:B------:R-:W4:Y:S01]  /*5890*/  LDL.LU R47, [R1+0xa0] ;  /* 0x0000a000012f7983 */ /* 0x000f220000300800 */
[----:B------:R-:W-:-:S06]  /*58a0*/  FMUL.FTZ R23, R4, -1.4426950216293334961 ;  /* 0xbfb8aa3b04177820 */ /* 0x000fcc0000410000 */
[----:B------:R-:W0:Y:S01]  /*58b0*/  MUFU.EX2 R23, R23 ;  /* 0x0000001700177308 */ /* 0x000e220000000800 */
[----:B------:R-:W-:Y:S01]  /*58c0*/  FMUL.FTZ R24, R57, -1.4426950216293334961 ;  /* 0xbfb8aa3b39187820 */ /* 0x000fe20000410000 */
[----:B------:R-:W-:Y:S01]  /*58d0*/  FMUL.FTZ R58, R3, R58 ;  /* 0x0000003a033a7220 */ /* 0x000fe20000410000 */
[----:B0-----:R-:W-:-:S06]  /*58e0*/  FADD.FTZ R20, R23, 1 ;  /* 0x3f80000017147421 */ /* 0x001fcc0000010000 */
[----:B------:R-:W0:Y:S01]  /*58f0*/  MUFU.RCP R20, R20 ;  /* 0x0000001400147308 */ /* 0x000e220000001000 */
[----:B------:R-:W-:Y:S01]  /*5900*/  FFMA.FTZ R58, R29, R58, R31 ;  /* 0x0000003a1d3a7223 */ /* 0x000fe2000001001f */
[----:B------:R-:W-:-:S03]  /*5910*/  FMUL.FTZ R22, R52, -1.4426950216293334961 ;  /* 0xbfb8aa3b34167820 */ /* 0x000fc60000410000 */
[----:B------:R-:W-:-:S03]  /*5920*/  FMUL.FTZ R23, R58, -1.4426950216293334961 ;  /* 0xbfb8aa3b3a177820 */ /* 0x000fc60000410000 */
[----:B------:R-:W1:Y:S01]  /*5930*/  MUFU.EX2 R24, R24 ;  /* 0x0000001800187308 */ /* 0x000e620000000800 */
[----:B------:R-:W-:-:S07]  /*5940*/  FMUL.FTZ R21, R53, -1.4426950216293334961 ;  /* 0xbfb8aa3b35157820 */ /* 0x000fce0000410000 */
[----:B------:R-:W3:Y:S01]  /*5950*/  MUFU.EX2 R23, R23 ;  /* 0x0000001700177308 */ /* 0x000ee20000000800 */
[----:B0-----:R-:W-:Y:S01]  /*5960*/  FMUL.FTZ R4, R4, R20 ;  /* 0x0000001404047220 */ /* 0x001fe20000410000 */
[----:B------:R-:W-:-:S06]  /*5970*/  FMUL.FTZ R20, R46, -1.4426950216293334961 ;  /* 0xbfb8aa3b2e147820 */ /* 0x000fcc0000410000 */
[----:B------:R-:W0:Y:S01]  /*5980*/  MUFU.EX2 R22, R22 ;  /* 0x0000001600167308 */ /* 0x000e220000000800 */
[----:B-1----:R-:W-:Y:S01]  /*5990*/  FADD.FTZ R24, R24, 1 ;  /* 0x3f80000018187421 */ /* 0x002fe20000010000 */
[----:B------:R-:W-:-:S06]  /*59a0*/  FMUL.FTZ R50, R3, R50 ;  /* 0x0000003203327220 */ /* 0x000fcc0000410000 */
[----:B------:R-:W1:Y:S01]  /*59b0*/  MUFU.EX2 R20, R20 ;  /* 0x0000001400147308 */ /* 0x000e620000000800 */
[----:B------:R-:W-:Y:S01]  /*59c0*/  FFMA.FTZ R50, R29, R50, R31 ;  /* 0x000000321d327223 */ /* 0x000fe2000001001f */
[----:B------:R-:W-:-:S06]  /*59d0*/  FMUL.FTZ R26, R6, -1.4426950216293334961 ;  /* 0xbfb8aa3b061a7820 */ /* 0x000fcc0000410000 */
[----:B------:R-:W1:Y:S01]  /*59e0*/  MUFU.EX2 R21, R21 ;  /* 0x0000001500157308 */ /* 0x000e620000000800 */
[----:B---3--:R-:W-:Y:S01]  /*59f0*/  FADD.FTZ R23, R23, 1 ;  /* 0x3f80000017177421 */ /* 0x008fe20000010000 */
[----:B------:R-:W-:Y:S01]  /*5a00*/  FMUL.FTZ R27, R50, -1.4426950216293334961 ;  /* 0xbfb8aa3b321b7820 */ /* 0x000fe20000410000 */
[----:B------:R-:W-:-:S05]  /*5a10*/  FMUL.FTZ R3, R3, R25 ;  /* 0x0000001903037220 */ /* 0x000fca0000410000 */
[----:B------:R-:W3:Y:S01]  /*5a20*/  MUFU.RCP R24, R24 ;  /* 0x0000001800187308 */ /* 0x000ee20000001000 */
[----:B------:R-:W-:Y:S01]  /*5a30*/  FMUL.FTZ R25, R10, -1.4426950216293334961 ;  /* 0xbfb8aa3b0a197820 */ /* 0x000fe20000410000 */
[----:B------:R-:W-:Y:S01]  /*5a40*/  FMUL.FTZ R59, R59, R28 ;  /* 0x0000001c3b3b7220 */ /* 0x000fe20000410000 */
[----:B0-----:R-:W-:-:S05]  /*5a50*/  FADD.FTZ R22, R22, 1 ;  /* 0x3f80000016167421 */ /* 0x001fca0000010000 */
[----:B------:R-:W-:Y:S01]  /*5a60*/  MUFU.EX2 R26, R26 ;  /* 0x0000001a001a7308 */ /* 0x000fe20000000800 */
[----:B-1----:R-:W-:-:S07]  /*5a70*/  FADD.FTZ R20, R20, 1 ;  /* 0x3f80000014147421 */ /* 0x002fce0000010000 */
[----:B------:R-:W0:Y:S01]  /*5a80*/  MUFU.RCP R28, R23 ;  /* 0x00000017001c7308 */ /* 0x000e220000001000 */
[----:B------:R-:W-:Y:S01]  /*5a90*/  LEA R36, P6, R60, UR12, 0x1 ;  /* 0x0000000c3c247c11 */ /* 0x000fe2000f8c08ff */
[----:B------:R-:W-:-:S06]  /*5aa0*/  FADD.FTZ R30, R21, 1 ;  /* 0x3f800000151e7421 */ /* 0x000fcc0000010000 */
[----:B------:R-:W1:Y:S01]  /*5ab0*/  MUFU.EX2 R27, R27 ;  /* 0x0000001b001b7308 */ /* 0x000e620000000800 */
[----:B------:R-:W-:-:S07]  /*5ac0*/  FFMA.FTZ R3, R29, R3, R31 ;  /* 0x000000031d037223 */ /* 0x000fce000001001f */
[----:B------:R0:W1:Y:S01]  /*5ad0*/  MUFU.RCP R55, R22 ;  /* 0x0000001600377308 */ /* 0x0000620000001000 */
[----:B---3--:R-:W-:Y:S01]  /*5ae0*/  FMUL.FTZ R57, R57, R24 ;  /* 0x0000001839397220 */ /* 0x008fe20000410000 */
[----:B------:R-:W-:-:S06]  /*5af0*/  IADD3.X R29, RZ, R33, RZ, P5, !PT ;  /* 0x00000021ff1d7210 */ /* 0x000fcc0002ffe4ff */
[----:B------:R-:W3:Y:S01]  /*5b00*/  MUFU.EX2 R25, R25 ;  /* 0x0000001900197308 */ /* 0x000ee20000000800 */
[----:B------:R-:W-:Y:S02]  /*5b10*/  LEA.HI.X R37, R60, UR13, R44, 0x1, P6 ;  /* 0x0000000d3c257c11 */ /* 0x000fe4000b0f0c2c */
[----:B------:R-:W-:-:S05]  /*5b20*/  LEA R34, P5, R54, UR12, 0x1 ;  /* 0x0000000c36227c11 */ /* 0x000fca000f8a08ff */
[----:B------:R1:W3:Y:S01]  /*5b30*/  MUFU.RCP R56, R20 ;  /* 0x0000001400387308 */ /* 0x0002e20000001000 */
[----:B0-----:R-:W-:Y:S01]  /*5b40*/  LEA R22, P6, R11, UR12, 0x1 ;  /* 0x0000000c0b167c11 */ /* 0x001fe2000f8c08ff */
[----:B------:R-:W-:Y:S01]  /*5b50*/  FMUL.FTZ R58, R58, R28 ;  /* 0x0000001c3a3a7220 */ /* 0x000fe20000410000 */
[----:B------:R-:W-:-:S05]  /*5b60*/  LEA.HI.X R35, R54, UR13, R29, 0x1, P5 ;  /* 0x0000000d36237c11 */ /* 0x000fca000a8f0c1d */
[----:B------:R0:W0:Y:S01]  /*5b70*/  MUFU.RCP R24, R30 ;  /* 0x0000001e00187308 */ /* 0x0000220000001000 */
[----:B------:R-:W-:Y:S01]  /*5b80*/  LEA.HI.X R23, R11, UR13, R12, 0x1, P6 ;  /* 0x0000000d0b177c11 */ /* 0x000fe2000b0f0c0c */
[----:B------:R-:W-:Y:S01]  /*5b90*/  FADD.FTZ R54, R26, 1 ;  /* 0x3f8000001a367421 */ /* 0x000fe20000010000 */
[----:B-1----:R-:W-:Y:S01]  /*5ba0*/  LEA R20, P6, R8, UR12, 0x1 ;  /* 0x0000000c08147c11 */ /* 0x002fe2000f8c08ff */
[----:B------:R-:W-:Y:S01]  /*5bb0*/  FADD.FTZ R60, R27, 1 ;  /* 0x3f8000001b3c7421 */ /* 0x000fe20000010000 */
[----:B------:R-:W-:Y:S01]  /*5bc0*/  IADD3.X R26, RZ, R33, RZ, P3, !PT ;  /* 0x00000021ff1a7210 */ /* 0x000fe20001ffe4ff */
[----:B------:R-:W-:Y:S01]  /*5bd0*/  FMUL.FTZ R55, R52, R55 ;  /* 0x0000003734377220 */ /* 0x000fe20000410000 */
[----:B------:R-:W-:Y:S01]  /*5be0*/  LEA.HI.X R21, R8, UR13, R9, 0x1, P6 ;  /* 0x0000000d08157c11 */ /* 0x000fe2000b0f0c09 */
[----:B------:R-:W4:Y:S01]  /*5bf0*/  LDL.LU R44, [R1+0xac] ;  /* 0x0000ac00012c7983 */ /* 0x000f220000300800 */
[-C--:B------:R-:W-:Y:S01]  /*5c00*/  IADD3.X R27, RZ, R33.reuse, RZ, P4, !PT ;  /* 0x00000021ff1b7210 */ /* 0x080fe200027fe4ff */
[----:B---3--:R-:W-:Y:S01]  /*5c10*/  FADD.FTZ R52, R25, 1 ;  /* 0x3f80000019347421 */ /* 0x008fe20000010000 */
[----:B0-----:R-:W-:Y:S01]  /*5c20*/  LEA R30, P4, R48, UR12, 0x1 ;  /* 0x0000000c301e7c11 */ /* 0x001fe2000f8808ff */
[----:B------:R-:W3:Y:S01]  /*5c30*/  LDL.LU R9, [R1+0xa4] ;  /* 0x0000a40001097983 */ /* 0x000ee20000300800 */
[----:B------:R-:W-:Y:S01]  /*5c40*/  IADD3.X R25, RZ, R33, RZ, P2, !PT ;  /* 0x00000021ff197210 */ /* 0x000fe200017fe4ff */
[----:B------:R-:W-:-:S02]  /*5c50*/  FMUL.FTZ R56, R46, R56 ;  /* 0x000000382e387220 */ /* 0x000fc40000410000 */
[----:B------:R-:W3:Y:S01]  /*5c60*/  LDL.LU R8, [R1+0xa8] ;  /* 0x0000a80001087983 */ /* 0x000ee20000300800 */
[----:B------:R-:W-:-:S03]  /*5c70*/  LEA.HI.X R31, R48, UR13, R27, 0x1, P4 ;  /* 0x0000000d301f7c11 */ /* 0x000fc6000a0f0c1b */
[----:B------:R-:W3:Y:S01]  /*5c80*/  LDL.LU R17, [R1+0x7c] ;  /* 0x00007c0001117983 */ /* 0x000ee20000300800 */
[----:B------:R-:W-:-:S03]  /*5c90*/  FMUL.FTZ R53, R53, R24 ;  /* 0x0000001835357220 */ /* 0x000fc60000410000 */
[----:B------:R-:W3:Y:S04]  /*5ca0*/  LDL.LU R16, [R1+0x9c] ;  /* 0x00009c0001107983 */ /* 0x000ee80000300800 */
[----:B------:R-:W3:Y:S04]  /*5cb0*/  LDL.LU R46, [R1+0xc4] ;  /* 0x0000c400012e7983 */ /* 0x000ee80000300800 */
[----:B------:R-:W3:Y:S04]  /*5cc0*/  LDL.LU R15, [R1+0xf0] ;  /* 0x0000f000010f7983 */ /* 0x000ee80000300800 */
[----:B------:R-:W3:Y:S04]  /*5cd0*/  LDL.LU R14, [R1+0xc8] ;  /* 0x0000c800010e7983 */ /* 0x000ee80000300800 */
[----:B------:R-:W3:Y:S01]  /*5ce0*/  LDL.LU R48, [R1+0x84] ;  /* 0x0000840001307983 */ /* 0x000ee20000300800 */
[----:B--2---:R-:W-:-:S04]  /*5cf0*/  LEA R28, P3, R2, UR12, 0x1 ;  /* 0x0000000c021c7c11 */ /* 0x004fc8000f8608ff */
[----:B------:R-:W-:Y:S02]  /*5d00*/  LEA.HI.X R29, R2, UR13, R26, 0x1, P3 ;  /* 0x0000000d021d7c11 */ /* 0x000fe400098f0c1a */
[C---:B------:R-:W-:Y:S01]  /*5d10*/  LEA R26, P2, R45.reuse, UR12, 0x1 ;  /* 0x0000000c2d1a7c11 */ /* 0x040fe2000f8408ff */
[----:B------:R-:W2:Y:S03]  /*5d20*/  LDL.LU R2, [R1+0x8c] ;  /* 0x00008c0001027983 */ /* 0x000ea60000300800 */
[----:B------:R-:W-:Y:S01]  /*5d30*/  LEA.HI.X R27, R45, UR13, R25, 0x1, P2 ;  /* 0x0000000d2d1b7c11 */ /* 0x000fe200090f0c19 */
[----:B------:R-:W2:Y:S01]  /*5d40*/  LDL.LU R11, [R1+0x44] ;  /* 0x00004400010b7983 */ /* 0x000ea20000300800 */
[----:B------:R-:W-:-:S03]  /*5d50*/  IADD3.X R25, RZ, R33, RZ, P1, !PT ;  /* 0x00000021ff197210 */ /* 0x000fc60000ffe4ff */
[----:B------:R-:W2:Y:S04]  /*5d60*/  LDL.LU R13, [R1+0x1c] ;  /* 0x00001c00010d7983 */ /* 0x000ea80000300800 */
[----:B------:R-:W2:Y:S01]  /*5d70*/  LDL.LU R12, [R1+0x40] ;  /* 0x00004000010c7983 */ /* 0x000ea20000300800 */
[----:B----4-:R-:W-:-:S04]  /*5d80*/  LEA R24, P1, R47, UR12, 0x1 ;  /* 0x0000000c2f187c11 */ /* 0x010fc8000f8208ff */
[----:B------:R-:W-:Y:S02]  /*5d90*/  LEA.HI.X R25, R47, UR13, R25, 0x1, P1 ;  /* 0x0000000d2f197c11 */ /* 0x000fe400088f0c19 */
[----:B------:R-:W4:Y:S01]  /*5da0*/  LDL.LU R47, [R1+0xf4] ;  /* 0x0000f400012f7983 */ /* 0x000f220000300800 */
[----:B------:R-:W0:Y:S01]  /*5db0*/  MUFU.RCP R60, R60 ;  /* 0x0000003c003c7308 */ /* 0x000e220000001000 */
[----:B------:R-:W-:-:S07]  /*5dc0*/  IADD3.X R33, RZ, R33, RZ, P0, !PT ;  /* 0x00000021ff217210 */ /* 0x000fce00007fe4ff */
[----:B------:R-:W1:Y:S08]  /*5dd0*/  MUFU.RCP R54, R54 ;  /* 0x0000003600367308 */ /* 0x000e700000001000 */
[----:B------:R-:W1:Y:S01]  /*5de0*/  MUFU.RCP R52, R52 ;  /* 0x0000003400347308 */ /* 0x000e620000001000 */
[----:B0-----:R-:W-:Y:S01]  /*5df0*/  FMUL.FTZ R60, R50, R60 ;  /* 0x0000003c323c7220 */ /* 0x001fe20000410000 */
[----:B-1----:R-:W-:Y:S01]  /*5e00*/  FMUL.FTZ R54, R6, R54 ;  /* 0x0000003606367220 */ /* 0x002fe20000410000 */
[----:B------:R-:W-:Y:S01]  /*5e10*/  FMUL.FTZ R52, R10, R52 ;  /* 0x000000340a347220 */ /* 0x000fe20000410000 */
[----:B------:R-:W-:-:S04]  /*5e20*/  LEA R32, P0, R44, UR12, 0x1 ;  /* 0x0000000c2c207c11 */ /* 0x000fc8000f8008ff */
[----:B------:R-:W-:Y:S02]  /*5e30*/  LEA.HI.X R33, R44, UR13, R33, 0x1, P0 ;  /* 0x0000000d2c217c11 */ /* 0x000fe400080f0c21 */
[----:B---3--:R-:W-:Y:S02]  /*5e40*/  F2FP.F16.F32.PACK_AB R50, R9, R8 ;  /* 0x000000080932723e */ /* 0x008fe400000000ff */
[----:B------:R-:W-:Y:S02]  /*5e50*/  LEA R44, P0, R46, UR12, 0x1 ;  /* 0x0000000c2e2c7c11 */ /* 0x000fe4000f8008ff */
[----:B------:R-:W-:Y:S02]  /*5e60*/  MOV R45, R46 ;  /* 0x0000002e002d7202 */ /* 0x000fe40000000f00 */
[----:B------:R-:W-:Y:S02]  /*5e70*/  LEA R46, P1, R14, UR12, 0x1 ;  /* 0x0000000c0e2e7c11 */ /* 0x000fe4000f8208ff */
[----:B----4-:R-:W-:-:S02]  /*5e80*/  LEA.HI.X R45, R45, UR13, R47, 0x1, P0 ;  /* 0x0000000d2d2d7c11 */ /* 0x010fc400080f0c2f */
[----:B------:R-:W-:Y:S02]  /*5e90*/  LEA.HI.X R47, R14, UR13, R15, 0x1, P1 ;  /* 0x0000000d0e2f7c11 */ /* 0x000fe400088f0c0f */
[----:B------:R-:W3:Y:S04]  /*5ea0*/  LDL.LU R15, [R1+0x38] ;  /* 0x00003800010f7983 */ /* 0x000ee80000300800 */
[----:B------:R-:W3:Y:S04]  /*5eb0*/  LDL.LU R14, [R1+0x3c] ;  /* 0x00003c00010e7983 */ /* 0x000ee80000300800 */
[----:B------:R-:W4:Y:S04]  /*5ec0*/  LDL.LU R6, [R1+0x148] ;  /* 0x0001480001067983 */ /* 0x000f280000300800 */
[----:B------:R-:W4:Y:S04]  /*5ed0*/  LDL.LU R9, [R1+0x144] ;  /* 0x0001440001097983 */ /* 0x000f280000300800 */
[----:B------:R-:W4:Y:S04]  /*5ee0*/  LDL.LU R8, [R1+0x140] ;  /* 0x0001400001087983 */ /* 0x000f280000300800 */
[----:B------:R-:W3:Y:S01]  /*5ef0*/  LDL.LU R10, [R1+0x13c] ;  /* 0x00013c00010a7983 */ /* 0x000ee20000300800 */
        /* <DEDUP_REMOVED lines=9> */
[----:B------:R-:W-:-:S02]  /*5f90*/  F2FP.F16.F32.PACK_AB R49, R17, R16 ;  /* 0x000000101131723e */ /* 0x000fc400000000ff */
[----:B------:R-:W4:Y:S04]  /*5fa0*/  LDL.LU R17, [R1+0x20] ;  /* 0x0000200001117983 */ /* 0x000f280000300800 */
[----:B------:R-:W4:Y:S01]  /*5fb0*/  LDL.LU R16, [R1+0x34] ;  /* 0x0000340001107983 */ /* 0x000f220000300800 */
[----:B-1----:R-:W-:Y:S01]  /*5fc0*/  FMUL.FTZ R61, R3, R61 ;  /* 0x0000003d033d7220 */ /* 0x002fe20000410000 */
[----:B--2---:R-:W-:Y:S02]  /*5fd0*/  F2FP.F16.F32.PACK_AB R3, R48, R2 ;  /* 0x000000023003723e */ /* 0x004fe400000000ff */
[C---:B---3--:R-:W-:Y:S02]  /*5fe0*/  PRMT R10, R50.reuse, 0x7610, R10 ;  /* 0x00007610320a7816 */ /* 0x048fe4000000000a */
[----:B------:R-:W-:-:S03]  /*5ff0*/  PRMT R50, R50, 0x7632, R50 ;  /* 0x0000763232327816 */ /* 0x000fc60000000032 */
[----:B------:R0:W-:Y:S04]  /*6000*/  STG.E.U16 desc[UR8][R18.64], R10 ;  /* 0x0000000a12007986 */ /* 0x0001e8000c101508 */
[----:B------:R1:W-:Y:S04]  /*6010*/  STG.E.U16 desc[UR8][R18.64+0x2], R50 ;  /* 0x0000023212007986 */ /* 0x0003e8000c101508 */
[----:B0-----:R-:W2:Y:S04]  /*6020*/  LDL.LU R10, [R1+0x138] ;  /* 0x00013800010a7983 */ /* 0x001ea80000300800 */
[----:B------:R-:W3:Y:S04]  /*6030*/  LDL.LU R48, [R1+0x2c] ;  /* 0x00002c0001307983 */ /* 0x000ee80000300800 */
[----:B------:R-:W3:Y:S04]  /*6040*/  LDL.LU R2, [R1+0x30] ;  /* 0x0000300001027983 */ /* 0x000ee80000300800 */
[----:B-1----:R-:W4:Y:S04]  /*6050*/  LDL.LU R50, [R1+0x80] ;  /* 0x0000800001327983 */ /* 0x002f280000300800 */
[----:B------:R4:W-:Y:S01]  /*6060*/  STG.E.U16 desc[UR8][R18.64+0x4], R49 ;  /* 0x0000043112007986 */ /* 0x0009e2000c101508 */
[----:B--2---:R-:W-:-:S05]  /*6070*/  PRMT R10, R49, 0x7632, R10 ;  /* 0x00007632310a7816 */ /* 0x004fca000000000a */
[----:B------:R0:W-:Y:S01]  /*6080*/  STG.E.U16 desc[UR8][R18.64+0x6], R10 ;  /* 0x0000060a12007986 */ /* 0x0001e2000c101508 */
[----:B----4-:R-:W-:-:S03]  /*6090*/  F2FP.F16.F32.PACK_AB R49, R11, R50 ;  /* 0x000000320b31723e */ /* 0x010fc600000000ff */
[----:B------:R-:W2:Y:S01]  /*60a0*/  LDL.LU R11, [R1+0x134] ;  /* 0x00013400010b7983 */ /* 0x000ea20000300800 */
[----:B0-----:R-:W-:-:S03]  /*60b0*/  PRMT R18, R3, 0x7632, R18 ;  /* 0x0000763203127816 */ /* 0x001fc60000000012 */
[----:B------:R-:W2:Y:S01]  /*60c0*/  LDL.LU R10, [R1+0x130] ;  /* 0x00013000010a7983 */ /* 0x000ea20000300800 */
[----:B------:R-:W-:-:S03]  /*60d0*/  PRMT R19, R49, 0x7632, R19 ;  /* 0x0000763231137816 */ /* 0x000fc60000000013 */
[----:B------:R-:W4:Y:S04]  /*60e0*/  LDL.LU R50, [R1+0x28] ;  /* 0x0000280001327983 */ /* 0x000f280000300800 */
[----:B------:R0:W-:Y:S04]  /*60f0*/  STG.E.U16 desc[UR8][R42.64], R3 ;  /* 0x000000032a007986 */ /* 0x0001e8000c101508 */
[----:B------:R1:W-:Y:S04]  /*6100*/  STG.E.U16 desc[UR8][R42.64+0x4], R49 ;  /* 0x000004312a007986 */ /* 0x0003e8000c101508 */
[----:B------:R3:W-:Y:S01]  /*6110*/  STG.E.U16 desc[UR8][R42.64+0x2], R18 ;  /* 0x000002122a007986 */ /* 0x0007e2000c101508 */
[----:B0-----:R-:W-:-:S03]  /*6120*/  F2FP.F16.F32.PACK_AB R3, R13, R12 ;  /* 0x0000000c0d03723e */ /* 0x001fc600000000ff */
[----:B-1----:R-:W4:Y:S04]  /*6130*/  LDL.LU R49, [R1+0x24] ;  /* 0x0000240001317983 */ /* 0x002f280000300800 */
[----:B------:R-:W2:Y:S01]  /*6140*/  LDL.LU R13, [R1+0x48] ;  /* 0x00004800010d7983 */ /* 0x000ea20000300800 */
[----:B---3--:R-:W-:-:S03]  /*6150*/  F2FP.F16.F32.PACK_AB R18, R15, R14 ;  /* 0x0000000e0f12723e */ /* 0x008fc600000000ff */
[----:B------:R-:W2:Y:S04]  /*6160*/  LDL.LU R12, [R1+0x4c] ;  /* 0x00004c00010c7983 */ /* 0x000ea80000300800 */
[----:B------:R-:W3:Y:S04]  /*6170*/  LDL.LU R15, [R1+0x54] ;  /* 0x00005400010f7983 */ /* 0x000ee80000300800 */
[----:B------:R-:W3:Y:S04]  /*6180*/  LDL.LU R14, [R1+0x6c] ;  /* 0x00006c00010e7983 */ /* 0x000ee80000300800 */
[----:B------:R0:W-:Y:S04]  /*6190*/  STG.E.U16 desc[UR8][R42.64+0x6], R19 ;  /* 0x000006132a007986 */ /* 0x0001e8000c101508 */
[----:B------:R1:W-:Y:S04]  /*61a0*/  STG.E.U16 desc[UR8][R40.64], R3 ;  /* 0x0000000328007986 */ /* 0x0003e8000c101508 */
[----:B------:R1:W-:Y:S01]  /*61b0*/  STG.E.U16 desc[UR8][R40.64+0x4], R18 ;  /* 0x0000041228007986 */ /* 0x0003e2000c101508 */
[----:B0-----:R-:W-:-:S02]  /*61c0*/  PRMT R42, R3, 0x7632, R42 ;  /* 0x00007632032a7816 */ /* 0x001fc4000000002a */
[----:B------:R-:W-:Y:S02]  /*61d0*/  PRMT R19, R18, 0x7632, R19 ;  /* 0x0000763212137816 */ /* 0x000fe40000000013 */
[----:B-1----:R-:W-:Y:S02]  /*61e0*/  F2FP.F16.F32.PACK_AB R3, R17, R16 ;  /* 0x000000101103723e */ /* 0x002fe400000000ff */
[----:B------:R-:W3:Y:S01]  /*61f0*/  LDL.LU R17, [R1+0x58] ;  /* 0x0000580001117983 */ /* 0x000ee20000300800 */
[----:B------:R-:W-:-:S03]  /*6200*/  F2FP.F16.F32.PACK_AB R18, R48, R2 ;  /* 0x000000023012723e */ /* 0x000fc600000000ff */
[----:B------:R-:W3:Y:S04]  /*6210*/  LDL.LU R16, [R1+0x5c] ;  /* 0x00005c0001107983 */ /* 0x000ee80000300800 */
[----:B------:R-:W3:Y:S04]  /*6220*/  LDL.LU R48, [R1+0x50] ;  /* 0x0000500001307983 */ /* 0x000ee80000300800 */
[----:B------:R-:W3:Y:S04]  /*6230*/  LDL.LU R2, [R1+0x70] ;  /* 0x0000700001027983 */ /* 0x000ee80000300800 */
[----:B------:R-:W-:Y:S04]  /*6240*/  STG.E.U16 desc[UR8][R40.64+0x2], R42 ;  /* 0x0000022a28007986 */ /* 0x000fe8000c101508 */
[----:B------:R0:W-:Y:S04]  /*6250*/  STG.E.U16 desc[UR8][R40.64+0x6], R19 ;  /* 0x0000061328007986 */ /* 0x0001e8000c101508 */
[----:B------:R4:W-:Y:S04]  /*6260*/  STG.E.U16 desc[UR8][R38.64], R3 ;  /* 0x0000000326007986 */ /* 0x0009e8000c101508 */
[----:B------:R-:W-:Y:S01]  /*6270*/  STG.E.U16 desc[UR8][R38.64+0x4], R18 ;  /* 0x0000041226007986 */ /* 0x000fe2000c101508 */
[----:B0-----:R-:W-:-:S03]  /*6280*/  PRMT R40, R3, 0x7632, R40 ;  /* 0x0000763203287816 */ /* 0x001fc60000000028 */
[----:B------:R-:W3:Y:S01]  /*6290*/  LDL.LU R41, [R1+0x18] ;  /* 0x0000180001297983 */ /* 0x000ee20000300800 */
[----:B------:R-:W-:-:S03]  /*62a0*/  PRMT R19, R18, 0x7632, R19 ;  /* 0x0000763212137816 */ /* 0x000fc60000000013 */
[----:B------:R-:W3:Y:S04]  /*62b0*/  LDL.LU R42, [R1+0xc] ;  /* 0x00000c00012a7983 */ /* 0x000ee80000300800 */
[----:B------:R-:W3:Y:S04]  /*62c0*/  LDL.LU R43, [R1+0x10] ;  /* 0x00001000012b7983 */ /* 0x000ee80000300800 */
[----:B------:R-:W-:Y:S04]  /*62d0*/  STG.E.U16 desc[UR8][R38.64+0x2], R40 ;  /* 0x0000022826007986 */ /* 0x000fe8000c101508 */
[----:B------:R0:W-:Y:S01]  /*62e0*/  STG.E.U16 desc[UR8][R38.64+0x6], R19 ;  /* 0x0000061326007986 */ /* 0x0001e2000c101508 */
[----:B----4-:R-:W-:-:S03]  /*62f0*/  F2FP.F16.F32.PACK_AB R3, R49, R50 ;  /* 0x000000323103723e */ /* 0x010fc600000000ff */
[----:B------:R-:W4:Y:S01]  /*6300*/  LDL.LU R49, [R1+0x4] ;  /* 0x0000040001317983 */ /* 0x000f220000300800 */
[----:B0-----:R-:W-:-:S03]  /*6310*/  PRMT R19, R3, 0x7632, R19 ;  /* 0x0000763203137816 */ /* 0x001fc60000000013 */
[----:B------:R-:W4:Y:S01]  /*6320*/  LDL.LU R50, [R1+0x8] ;  /* 0x0000080001327983 */ /* 0x000f220000300800 */
[----:B--2---:R-:W-:-:S03]  /*6330*/  F2FP.F16.F32.PACK_AB R18, R13, R12 ;  /* 0x0000000c0d12723e */ /* 0x004fc600000000ff */
[----:B------:R3:W-:Y:S01]  /*6340*/  STG.E.U16 desc[UR8][R36.64], R3 ;  /* 0x0000000324007986 */ /* 0x0007e2000c101508 */
[----:B------:R-:W-:-:S03]  /*6350*/  PRMT R38, R18, 0x7632, R38 ;  /* 0x0000763212267816 */ /* 0x000fc60000000026 */
[----:B------:R-:W2:Y:S04]  /*6360*/  LDL.LU R40, [R1+0x14] ;  /* 0x0000140001287983 */ /* 0x000ea80000300800 */
[----:B------:R-:W2:Y:S01]  /*6370*/  LDL.LU R13, [R1+0x12c] ;  /* 0x00012c00010d7983 */ /* 0x000ea20000300800 */
[----:B---3--:R-:W-:-:S03]  /*6380*/  F2FP.F16.F32.PACK_AB R3, R15, R14 ;  /* 0x0000000e0f03723e */ /* 0x008fc600000000ff */
[----:B------:R-:W3:Y:S04]  /*6390*/  LDL.LU R12, [R1+0x128] ;  /* 0x00012800010c7983 */ /* 0x000ee80000300800 */
[----:B------:R-:W3:Y:S04]  /*63a0*/  LDL.LU R15, [R1+0x124] ;  /* 0x00012400010f7983 */ /* 0x000ee80000300800 */
[----:B------:R0:W-:Y:S04]  /*63b0*/  STG.E.U16 desc[UR8][R36.64+0x4], R18 ;  /* 0x0000041224007986 */ /* 0x0001e8000c101508 */
[----:B------:R-:W3:Y:S04]  /*63c0*/  LDL.LU R14, [R1+0x120] ;  /* 0x00012000010e7983 */ /* 0x000ee80000300800 */
[----:B------:R1:W-:Y:S01]  /*63d0*/  STG.E.U16 desc[UR8][R36.64+0x2], R19 ;  /* 0x0000021324007986 */ /* 0x0003e2000c101508 */
[----:B0-----:R-:W-:-:S03]  /*63e0*/  F2FP.F16.F32.PACK_AB R18, R17, R16 ;  /* 0x000000101112723e */ /* 0x001fc600000000ff */
[----:B------:R-:W-:Y:S04]  /*63f0*/  STG.E.U16 desc[UR8][R36.64+0x6], R38 ;  /* 0x0000062624007986 */ /* 0x000fe8000c101508 */
[----:B------:R-:W3:Y:S01]  /*6400*/  LDL.LU R17, [R1+0x11c] ;  /* 0x00011c0001117983 */ /* 0x000ee20000300800 */
[----:B-1----:R-:W-:-:S03]  /*6410*/  PRMT R19, R3, 0x7632, R19 ;  /* 0x0000763203137816 */ /* 0x002fc60000000013 */
[----:B------:R0:W-:Y:S04]  /*6420*/  STG.E.U16 desc[UR8][R34.64], R3 ;  /* 0x0000000322007986 */ /* 0x0001e8000c101508 */
[----:B------:R-:W3:Y:S01]  /*6430*/  LDL.LU R16, [R1+0x118] ;  /* 0x0001180001107983 */ /* 0x000ee20000300800 */
[----:B0-----:R-:W-:-:S03]  /*6440*/  F2FP.F16.F32.PACK_AB R3, R48, R2 ;  /* 0x000000023003723e */ /* 0x001fc600000000ff */
[----:B------:R-:W2:Y:S04]  /*6450*/  LDL.LU R48, [R1+0x114] ;  /* 0x0001140001307983 */ /* 0x000ea80000300800 */
[----:B------:R-:W2:Y:S01]  /*6460*/  LDL.LU R2, [R1+0x110] ;  /* 0x0001100001027983 */ /* 0x000ea20000300800 */
[----:B------:R-:W-:-:S03]  /*6470*/  PRMT R36, R18, 0x7632, R36 ;  /* 0x0000763212247816 */ /* 0x000fc60000000024 */
[----:B------:R4:W-:Y:S02]  /*6480*/  STG.E.U16 desc[UR8][R34.64+0x4], R18 ;  /* 0x0000041222007986 */ /* 0x0009e4000c101508 */
[----:B----4-:R-:W-:Y:S02]  /*6490*/  F2FP.F16.F32.PACK_AB R18, R49, R50 ;  /* 0x000000323112723e */ /* 0x010fe400000000ff */
[----:B--2---:R-:W-:Y:S02]  /*64a0*/  F2FP.F16.F32.PACK_AB R48, R48, R2 ;  /* 0x000000023030723e */ /* 0x004fe400000000ff */
[----:B------:R-:W2:Y:S04]  /*64b0*/  LDL.LU R2, [R1+0x10c] ;  /* 0x00010c0001027983 */ /* 0x000ea80000300800 */
[----:B------:R-:W4:Y:S01]  /*64c0*/  LDL.LU R50, [R1+0x78] ;  /* 0x0000780001327983 */ /* 0x000f220000300800 */
[----:B------:R-:W-:-:S02]  /*64d0*/  F2FP.F16.F32.PACK_AB R37, R40, R41 ;  /* 0x000000292825723e */ /* 0x000fc400000000ff */
[----:B------:R-:W-:Y:S01]  /*64e0*/  PRMT R39, R3, 0x7610, R39 ;  /* 0x0000761003277816 */ /* 0x000fe20000000027 */
[----:B------:R-:W-:Y:S01]  /*64f0*/  STG.E.U16 desc[UR8][R34.64+0x2], R19 ;  /* 0x0000021322007986 */ /* 0x000fe2000c101508 */
[----:B------:R-:W-:-:S03]  /*6500*/  PRMT R38, R37, 0x7632, R38 ;  /* 0x0000763225267816 */ /* 0x000fc60000000026 */
[----:B------:R0:W-:Y:S01]  /*6510*/  STG.E.U16 desc[UR8][R34.64+0x6], R36 ;  /* 0x0000062422007986 */ /* 0x0001e2000c101508 */
[----:B---3--:R-:W-:-:S03]  /*6520*/  F2FP.F16.F32.PACK_AB R16, R17, R16 ;  /* 0x000000101110723e */ /* 0x008fc600000000ff */
[----:B------:R-:W-:Y:S01]  /*6530*/  STG.E.U16 desc[UR8][R30.64], R39 ;  /* 0x000000271e007986 */ /* 0x000fe2000c101508 */
[----:B------:R-:W-:Y:S02]  /*6540*/  F2FP.F16.F32.PACK_AB R12, R13, R12 ;  /* 0x0000000c0d0c723e */ /* 0x000fe400000000ff */
[----:B0-----:R-:W-:Y:S02]  /*6550*/  PRMT R35, R3, 0x7632, R35 ;  /* 0x0000763203237816 */ /* 0x001fe40000000023 */
[----:B------:R-:W-:Y:S01]  /*6560*/  F2FP.F16.F32.PACK_AB R3, R42, R43 ;  /* 0x0000002b2a03723e */ /* 0x000fe200000000ff */
[----:B------:R-:W-:Y:S01]  /*6570*/  STG.E.U16 desc[UR8][R30.64+0x4], R37 ;  /* 0x000004251e007986 */ /* 0x000fe2000c101508 */
[----:B------:R-:W-:Y:S02]  /*6580*/  F2FP.F16.F32.PACK_AB R14, R15, R14 ;  /* 0x0000000e0f0e723e */ /* 0x000fe400000000ff */
[----:B------:R-:W-:Y:S01]  /*6590*/  PRMT R19, R3, 0x7632, R19 ;  /* 0x0000763203137816 */ /* 0x000fe20000000013 */
[----:B------:R-:W-:Y:S04]  /*65a0*/  STG.E.U16 desc[UR8][R30.64+0x2], R35 ;  /* 0x000002231e007986 */ /* 0x000fe8000c101508 */
[----:B------:R0:W-:Y:S01]  /*65b0*/  STG.E.U16 desc[UR8][R30.64+0x6], R38 ;  /* 0x000006261e007986 */ /* 0x0001e2000c101508 */
[----:B------:R-:W-:-:S03]  /*65c0*/  F2FP.F16.F32.PACK_AB R8, R9, R8 ;  /* 0x000000080908723e */ /* 0x000fc600000000ff */
[----:B------:R1:W-:Y:S01]  /*65d0*/  STG.E.U16 desc[UR8][R28.64], R3 ;  /* 0x000000031c007986 */ /* 0x0003e2000c101508 */
[----:B------:R-:W-:Y:S02]  /*65e0*/  PRMT R17, R48, 0x7632, R17 ;  /* 0x0000763230117816 */ /* 0x000fe40000000011 */
[----:B------:R-:W-:Y:S02]  /*65f0*/  F2FP.F16.F32.PACK_AB R10, R11, R10 ;  /* 0x0000000a0b0a723e */ /* 0x000fe400000000ff */
[----:B0-----:R-:W-:Y:S02]  /*6600*/  PRMT R31, R18, 0x7632, R31 ;  /* 0x00007632121f7816 */ /* 0x001fe4000000001f */
[----:B-1----:R-:W-:Y:S01]  /*6610*/  PRMT R3, R16, 0x7632, R3 ;  /* 0x0000763210037816 */ /* 0x002fe20000000003 */
[----:B------:R-:W-:Y:S01]  /*6620*/  STG.E.U16 desc[UR8][R28.64+0x2], R19 ;  /* 0x000002131c007986 */ /* 0x000fe2000c101508 */
[----:B------:R-:W-:Y:S02]  /*6630*/  PRMT R11, R12, 0x7632, R11 ;  /* 0x000076320c0b7816 */ /* 0x000fe4000000000b */
[----:B------:R-:W-:Y:S01]  /*6640*/  PRMT R13, R14, 0x7632, R13 ;  /* 0x000076320e0d7816 */ /* 0x000fe2000000000d */
[----:B------:R-:W-:Y:S01]  /*6650*/  STG.E.U16 desc[UR8][R28.64+0x4], R18 ;  /* 0x000004121c007986 */ /* 0x000fe2000c101508 */
[----:B------:R-:W-:-:S03]  /*6660*/  F2FP.F16.F32.PACK_AB R6, R7, R6 ;  /* 0x000000060706723e */ /* 0x000fc600000000ff */
[----:B------:R-:W-:Y:S01]  /*6670*/  STG.E.U16 desc[UR8][R28.64+0x6], R31 ;  /* 0x0000061f1c007986 */ /* 0x000fe2000c101508 */
[----:B------:R-:W-:-:S03]  /*6680*/  F2FP.F16.F32.PACK_AB R4, R5, R4 ;  /* 0x000000040504723e */ /* 0x000fc600000000ff */
[----:B------:R0:W-:Y:S01]  /*6690*/  STG.E.U16 desc[UR8][R26.64+0x6], R3 ;  /* 0x000006031a007986 */ /* 0x0001e2000c101508 */
[----:B------:R-:W-:-:S03]  /*66a0*/  F2FP.F16.F32.PACK_AB R57, R58, R57 ;  /* 0x000000393a39723e */ /* 0x000fc600000000ff */
[----:B------:R-:W-:Y:S01]  /*66b0*/  STG.E.U16 desc[UR8][R26.64], R48 ;  /* 0x000000301a007986 */ /* 0x000fe2000c101508 */
[----:B------:R-:W-:-:S03]  /*66c0*/  PRMT R5, R4, 0x7632, R5 ;  /* 0x0000763204057816 */ /* 0x000fc60000000005 */
[----:B------:R-:W-:Y:S01]  /*66d0*/  STG.E.U16 desc[UR8][R26.64+0x2], R17 ;  /* 0x000002111a007986 */ /* 0x000fe2000c101508 */
[----:B0-----:R-:W-:-:S03]  /*66e0*/  PRMT R3, R8, 0x7632, R3 ;  /* 0x0000763208037816 */ /* 0x001fc60000000003 */
[----:B------:R0:W-:Y:S01]  /*66f0*/  STG.E.U16 desc[UR8][R26.64+0x4], R16 ;  /* 0x000004101a007986 */ /* 0x0001e2000c101508 */
[----:B------:R-:W-:-:S03]  /*6700*/  F2FP.F16.F32.PACK_AB R0, R59, R0 ;  /* 0x000000003b00723e */ /* 0x000fc600000000ff */
[----:B------:R1:W-:Y:S01]  /*6710*/  STG.E.U16 desc[UR8][R24.64+0x6], R11 ;  /* 0x0000060b18007986 */ /* 0x0003e2000c101508 */
[----:B------:R-:W-:-:S03]  /*6720*/  F2FP.F16.F32.PACK_AB R55, R56, R55 ;  /* 0x000000373837723e */ /* 0x000fc600000000ff */
[----:B------:R-:W-:Y:S01]  /*6730*/  STG.E.U16 desc[UR8][R24.64], R14 ;  /* 0x0000000e18007986 */ /* 0x000fe2000c101508 */
[----:B0-----:R-:W-:-:S03]  /*6740*/  PRMT R16, R10, 0x7632, R16 ;  /* 0x000076320a107816 */ /* 0x001fc60000000010 */
[----:B------:R-:W-:Y:S01]  /*6750*/  STG.E.U16 desc[UR8][R24.64+0x2], R13 ;  /* 0x0000020d18007986 */ /* 0x000fe2000c101508 */
[----:B-1----:R-:W-:-:S03]  /*6760*/  PRMT R11, R6, 0x7632, R11 ;  /* 0x00007632060b7816 */ /* 0x002fc6000000000b */
[----:B------:R-:W-:Y:S01]  /*6770*/  STG.E.U16 desc[UR8][R24.64+0x4], R12 ;  /* 0x0000040c18007986 */ /* 0x000fe2000c101508 */
[----:B------:R-:W-:-:S03]  /*6780*/  F2FP.F16.F32.PACK_AB R53, R60, R53 ;  /* 0x000000353c35723e */ /* 0x000fc600000000ff */
[----:B------:R0:W-:Y:S01]  /*6790*/  STG.E.U16 desc[UR8][R32.64+0x6], R3 ;  /* 0x0000060320007986 */ /* 0x0001e2000c101508 */
[----:B------:R-:W-:Y:S02]  /*67a0*/  F2FP.F16.F32.PACK_AB R52, R52, R54 ;  /* 0x000000363434723e */ /* 0x000fe400000000ff */
[----:B------:R-:W-:Y:S01]  /*67b0*/  F2FP.F16.F32.PACK_AB R51, R61, R51 ;  /* 0x000000333d33723e */ /* 0x000fe200000000ff */
        /* <DEDUP_REMOVED lines=8> */
[----:B------:R0:W-:Y:S04]  /*6840*/  STG.E.U16 desc[UR8][R22.64+0x6], R5 ;  /* 0x0000060516007986 */ /* 0x0001e8000c101508 */
[----:B------:R1:W-:Y:S04]  /*6850*/  STG.E.U16 desc[UR8][R20.64], R0 ;  /* 0x0000000014007986 */ /* 0x0003e8000c101508 */
[----:B------:R3:W-:Y:S01]  /*6860*/  STG.E.U16 desc[UR8][R20.64+0x6], R3 ;  /* 0x0000060314007986 */ /* 0x0007e2000c101508 */
[----:B0-----:R-:W-:-:S02]  /*6870*/  PRMT R22, R55, 0x7632, R22 ;  /* 0x0000763237167816 */ /* 0x001fc40000000016 */
[----:B------:R-:W-:Y:S02]  /*6880*/  PRMT R23, R52, 0x7632, R23 ;  /* 0x0000763234177816 */ /* 0x000fe40000000017 */
[----:B-1----:R-:W-:Y:S01]  /*6890*/  PRMT R0, R53, 0x7632, R0 ;  /* 0x0000763235007816 */ /* 0x002fe20000000000 */
        /* <DEDUP_REMOVED lines=13> */
[----:B----4-:R-:W-:Y:S02]  /*6970*/  IADD3.X R50, RZ, R50, RZ, P0, !PT ;  /* 0x00000032ff327210 */ /* 0x010fe400007fe4ff */
[----:B------:R-:W-:-:S03]  /*6980*/  ISETP.GE.U32.AND P0, PT, R2, UR10, PT ;  /* 0x0000000a02007c0c */ /* 0x000fc6000bf06070 */
[----:B------:R0:W-:Y:S01]  /*6990*/  STL [R1+0x78], R50 ;  /* 0x0000783201007387 */ /* 0x0001e20000100800 */
[----:B------:R-:W-:-:S13]  /*69a0*/  ISETP.GE.AND.EX P0, PT, R50, UR5, PT, P0 ;  /* 0x0000000532007c0c */ /* 0x000fda000bf06300 */
[----:B0-----:R-:W-:Y:S05]  /*69b0*/  @!P0 BRA `(.L_x_3894) ;  /* 0xffffff9400f08947 */ /* 0x001fea000383ffff */
[----:B------:R-:W-:Y:S05]  /*69c0*/  EXIT ;  /* 0x000000000000794d */ /* 0x000fea0003800000 */
.L_x_3895:
        /* <DEDUP_REMOVED lines=11> */
.L_x_3978:


//--------------------- .text._ZN13group_norm_v214gn_cuda_kernelI6__halfLi480ELi1ELi16ELi120ELi256ELb1ELi64ELi960ELi960ELi4ELb1ELi37ELb0ELb0ENS_16CompileConditionILi900EEEEEvPT_PKS4_S7_S7_flPfS8_Pj --------------------------
	.section	.text._ZN13group_norm_v214gn_cuda_kernelI6__halfLi480ELi1ELi16ELi120ELi256ELb1ELi64ELi960ELi960ELi4ELb1ELi37ELb0ELb0ENS_16CompileConditionILi900EEEEEvPT_PKS4_S7_S7_flPfS8_Pj,"ax",@progbits
	.align	128
        .global         _ZN13group_norm_v214gn_cuda_kernelI6__halfLi480ELi1ELi16ELi120ELi256ELb1ELi64ELi960ELi960ELi4ELb1ELi37ELb0ELb0ENS_16CompileConditionILi900EEEEEvPT_PKS4_S7_S7_flPfS8_Pj
        .type           _ZN13group_norm_v214gn_cuda_kernelI6__halfLi480ELi1ELi16ELi120ELi256ELb1ELi64ELi960ELi960ELi4ELb1ELi37ELb0ELb0ENS_16CompileConditionILi900EEEEEvPT_PKS4_S7_S7_flPfS8_Pj,@function
        .size           _ZN13group_norm_v214gn_cuda_kernelI6__halfLi480ELi1ELi16ELi120ELi256ELb1ELi64ELi960ELi960ELi4ELb1ELi37ELb0ELb0ENS_16CompileConditionILi900EEEEEvPT_PKS4_S7_S7_flPfS8_Pj,(.L_x_3979 - _ZN13group_norm_v214gn_cuda_kernelI6__halfLi480ELi1ELi16ELi120ELi256ELb1ELi64ELi960ELi960ELi4ELb1ELi37ELb0ELb0ENS_16CompileConditionILi900EEEEEvPT_PKS4_S7_S7_flPfS8_Pj)
        .other          _ZN13group_norm_v214gn_cuda_kernelI6__halfLi480ELi1ELi16ELi120ELi256ELb1ELi64ELi960ELi960ELi4ELb1ELi37ELb0ELb0ENS_16CompileConditionILi900EEEEEvPT_PKS4_S7_S7_flPfS8_Pj,@"STO_CUDA_ENTRY STV_DEFAULT"
_ZN13group_norm_v214gn_cuda_kernelI6__halfLi480ELi1ELi16ELi120ELi256ELb1ELi64ELi960ELi960ELi4ELb1ELi37ELb0ELb0ENS_16CompileConditionILi900EEEEEvPT_PKS4_S7_S7_flPfS8_Pj:
.text._ZN13group_norm_v214gn_cuda_kernelI6__halfLi480ELi1ELi16ELi120ELi256ELb1ELi64ELi960ELi960ELi4ELb1ELi37ELb0ELb0ENS_16CompileConditionILi900EEEEEvPT_PKS4_S7_S7_flPfS8_Pj:
        /* <DEDUP_REMOVED lines=37> */
.L_x_3902:
[----:B------:R-:W0:Y:S01]  /*0250*/  S2R R67, SR_TID.X ;  /* 0x0000000000437919 */ /* 0x000e220000002100 */
[----:B------:R-:W1:Y:S01]  /*0260*/  S2UR UR22, SR_CTAID.X ;  /* 0x00000000001679c3 */ /* 0x000e620000002500 */
[----:B------:R-:W-:Y:S02]  /*0270*/  ULOP3.LUT UR9, UR10, 0x1, URZ, 0xc0, !UPT ;  /* 0x000000010a097892 */ /* 0x000fe4000f8ec03f */
[----:B------:R-:W-:Y:S02]  /*0280*/  USHF.R.U64 UR19, UR10, 0x1, UR5 ;  /* 0x000000010a137899 */ /* 0x000fe40008001205 */
[----:B------:R-:W-:Y:S02]  /*0290*/  UIMAD UR12, UR9, 0x3c0, URZ ;  /* 0x000003c0090c78a4 */ /* 0x000fe4000f8e023f */
[----:B------:R-:W-:Y:S02]  /*02a0*/  USHF.R.U32.HI UR9, URZ, 0x1, UR5 ;  /* 0x000000013f097899 */ /* 0x000fe40008011605 */
[----:B------:R-:W-:Y:S01]  /*02b0*/  MOV R47, UR19 ;  /* 0x00000013002f7c02 */ /* 0x000fe20008000f00 */
[----:B------:R-:W-:Y:S01]  /*02c0*/  ULDC.64 UR14, c[0x0][0x218] ;  /* 0x00008600000e7ab9 */ /* 0x000fe20000000a00 */
[----:B------:R-:W-:-:S02]  /*02d0*/  UIMAD UR9, UR9, 0x78000, URZ ;  /* 0x00078000090978a4 */ /* 0x000fc4000f8e023f */
[----:B-1----:R-:W-:-:S04]  /*02e0*/  USHF.L.U32 UR8, UR22, 0x6, URZ ;  /* 0x0000000616087899 */ /* 0x002fc8000800063f */
[----:B------:R-:W-:Y:S01]  /*02f0*/  ULOP3.LUT UR8, UR8, 0xc0, URZ, 0xc0, !UPT ;  /* 0x000000c008087892 */ /* 0x000fe2000f8ec03f */
[----:B0-2---:R-:W-:-:S05]  /*0300*/  IMAD.WIDE.U32 R2, R67, -0x77777777, RZ ;  /* 0x8888888943027825 */ /* 0x005fca00078e00ff */
[----:B------:R-:W-:-:S04]  /*0310*/  SHF.R.U32.HI R2, RZ, 0x7, R3 ;  /* 0x00000007ff027819 */ /* 0x000fc80000011603 */
[C---:B------:R-:W-:Y:S01]  /*0320*/  IADD3 R66, R2.reuse, UR8, RZ ;  /* 0x0000000802427c10 */ /* 0x040fe2000fffe0ff */
[----:B------:R-:W-:-:S04]  /*0330*/  IMAD R0, R2, -0xf0, R67 ;  /* 0xffffff1002007824 */ /* 0x000fc800078e0243 */
[----:B------:R-:W-:Y:S01]  /*0340*/  IMAD R66, R66, 0x780, RZ ;  /* 0x0000078042427824 */ /* 0x000fe200078e02ff */
[----:B------:R-:W-:Y:S01]  /*0350*/  LEA R58, R0, UR12, 0x2 ;  /* 0x0000000c003a7c11 */ /* 0x000fe2000f8e10ff */
[----:B------:R0:W-:Y:S03]  /*0360*/  STL [R1+0x10], R0 ;  /* 0x0000100001007387 */ /* 0x0001e60000100800 */
[--C-:B------:R-:W-:Y:S02]  /*0370*/  SHF.R.S32.HI R59, RZ, 0x1f, R58.reuse ;  /* 0x0000001fff3b7819 */ /* 0x100fe4000001143a */
[----:B------:R-:W-:Y:S01]  /*0380*/  IADD3 R4, R66, 0xf00, RZ ;  /* 0x00000f0042047810 */ /* 0x000fe20007ffe0ff */
[----:B------:R-:W-:-:S04]  /*0390*/  IMAD.WIDE.U32 R46, R47, 0x78000, R58 ;  /* 0x000780002f2e7825 */ /* 0x000fc800078e003a */
[----:B------:R1:W-:Y:S01]  /*03a0*/  STL [R1+0xc4], R4 ;  /* 0x0000c40401007387 */ /* 0x0003e20000100800 */
[C---:B0-----:R-:W-:Y:S02]  /*03b0*/  IADD3 R0, R66.reuse, 0x1e00, RZ ;  /* 0x00001e0042007810 */ /* 0x041fe40007ffe0ff */
[----:B------:R-:W-:Y:S02]  /*03c0*/  IADD3 R47, R47, UR9, RZ ;  /* 0x000000092f2f7c10 */ /* 0x000fe4000fffe0ff */
[-C--:B------:R-:W-:Y:S01]  /*03d0*/  IADD3 R3, P1, R66, R46.reuse, RZ ;  /* 0x0000002e42037210 */ /* 0x080fe20007f3e0ff */
[----:B------:R0:W-:Y:S01]  /*03e0*/  STL [R1+0xc0], R0 ;  /* 0x0000c00001007387 */ /* 0x0001e20000100800 */
[----:B------:R-:W-:Y:S02]  /*03f0*/  IADD3 R2, P2, R4, R46, RZ ;  /* 0x0000002e04027210 */ /* 0x000fe40007f5e0ff */
[----:B-1----:R-:W-:Y:S02]  /*0400*/  IADD3.X R4, RZ, R47, RZ, P1, !PT ;  /* 0x0000002fff047210 */ /* 0x002fe40000ffe4ff */
[----:B------:R-:W-:-:S02]  /*0410*/  LEA R124, P1, R3, UR14, 0x1 ;  /* 0x0000000e037c7c11 */ /* 0x000fc4000f8208ff */
[-C--:B------:R-:W-:Y:S02]  /*0420*/  IADD3.X R5, RZ, R47.reuse, RZ, P2, !PT ;  /* 0x0000002fff057210 */ /* 0x080fe400017fe4ff */
[----:B------:R-:W-:Y:S02]  /*0430*/  LEA.HI.X R125, R3, UR15, R4, 0x1, P1 ;  /* 0x0000000f037d7c11 */ /* 0x000fe400088f0c04 */
[----:B0-----:R-:W-:Y:S02]  /*0440*/  IADD3 R0, P3, R0, R46, RZ ;  /* 0x0000002e00007210 */ /* 0x001fe40007f7e0ff */
[C---:B------:R-:W-:Y:S02]  /*0450*/  LEA R52, P2, R2.reuse, UR14, 0x1 ;  /* 0x0000000e02347c11 */ /* 0x040fe4000f8408ff */
[----:B------:R-:W-:Y:S01]  /*0460*/  IADD3.X R3, RZ, R47, RZ, P3, !PT ;  /* 0x0000002fff037210 */ /* 0x000fe20001ffe4ff */
[----:B------:R-:W2:Y:S01]  /*0470*/  LDG.E.64.CONSTANT R124, desc[UR16][R124.64] ;  /* 0x000000107c7c7981 */ /* 0x000ea2000c1e9b00 */
[----:B------:R-:W-:-:S02]  /*0480*/  LEA.HI.X R53, R2, UR15, R5, 0x1, P2 ;  /* 0x0000000f02357c11 */ /* 0x000fc400090f0c05 */
[----:B------:R-:W-:-:S04]  /*0490*/  LEA R50, P1, R0, UR14, 0x1 ;  /* 0x0000000e00327c11 */ /* 0x000fc8000f8208ff */
[----:B------:R-:W-:Y:S01]  /*04a0*/  LEA.HI.X R51, R0, UR15, R3, 0x1, P1 ;  /* 0x0000000f00337c11 */ /* 0x000fe200088f0c03 */
[----:B------:R-:W3:Y:S05]  /*04b0*/  LDG.E.64.CONSTANT R52, desc[UR16][R52.64] ;  /* 0x0000001034347981 */ /* 0x000eea000c1e9b00 */
[----:B------:R-:W4:Y:S01]  /*04c0*/  LDG.E.64.CONSTANT R50, desc[UR16][R50.64] ;  /* 0x0000001032327981 */ /* 0x000f22000c1e9b00 */
[----:B------:R-:W-:-:S04]  /*04d0*/  IADD3 R6, R66, 0x2d00, RZ ;  /* 0x00002d0042067810 */ /* 0x000fc80007ffe0ff */
[----:B------:R-:W-:-:S04]  /*04e0*/  IADD3 R0, P1, R6, R46, RZ ;  /* 0x0000002e06007210 */ /* 0x000fc80007f3e0ff */
[----:B------:R-:W-:Y:S02]  /*04f0*/  IADD3.X R3, RZ, R47, RZ, P1, !PT ;  /* 0x0000002fff037210 */ /* 0x000fe40000ffe4ff */
[----:B------:R-:W-:-:S04]  /*0500*/  LEA R40, P1, R0, UR14, 0x1 ;  /* 0x0000000e00287c11 */ /* 0x000fc8000f8208ff */
[----:B------:R-:W-:Y:S02]  /*0510*/  LEA.HI.X R41, R0, UR15, R3, 0x1, P1 ;  /* 0x0000000f00297c11 */ /* 0x000fe400088f0c03 */
[----:B------:R-:W-:-:S04]  /*0520*/  IADD3 R2, R66, 0x3c00, RZ ;  /* 0x00003c0042027810 */ /* 0x000fc80007ffe0ff */
[----:B------:R-:W5:Y:S01]  /*0530*/  LDG.E.64.CONSTANT R40, desc[UR16][R40.64] ;  /* 0x0000001028287981 */ /* 0x000f62000c1e9b00 */
[----:B------:R-:W-:-:S04]  /*0540*/  IADD3 R0, P1, R2, R46, RZ ;  /* 0x0000002e02007210 */ /* 0x000fc80007f3e0ff */
[----:B------:R-:W-:Y:S02]  /*0550*/  IADD3.X R3, RZ, R47, RZ, P1, !PT ;  /* 0x0000002fff037210 */ /* 0x000fe40000ffe4ff */
[C---:B------:R-:W-:Y:S01]  /*0560*/  LEA R48, P1, R0.reuse, UR14, 0x1 ;  /* 0x0000000e00307c11 */ /* 0x040fe2000f8208ff */
[----:B------:R-:W-:Y:S03]  /*0570*/  STL [R1+0xbc], R6 ;  /* 0x0000bc0601007387 */ /* 0x000fe60000100800 */
[----:B------:R-:W-:Y:S01]  /*0580*/  LEA.HI.X R49, R0, UR15, R3, 0x1, P1 ;  /* 0x0000000f00317c11 */ /* 0x000fe200088f0c03 */
[----:B------:R0:W-:Y:S05]  /*0590*/  STL [R1+0xb8], R2 ;  /* 0x0000b80201007387 */ /* 0x0001ea0000100800 */
[----:B------:R-:W5:Y:S01]  /*05a0*/  LDG.E.64.CONSTANT R48, desc[UR16][R48.64] ;  /* 0x0000001030307981 */ /* 0x000f62000c1e9b00 */
[----:B0-----:R-:W-:-:S04]  /*05b0*/  IADD3 R2, R66, 0x4b00, RZ ;  /* 0x00004b0042027810 */ /* 0x001fc80007ffe0ff */
[----:B------:R-:W-:-:S04]  /*05c0*/  IADD3 R0, P1, R2, R46, RZ ;  /* 0x0000002e02007210 */ /* 0x000fc80007f3e0ff */
[----:B------:R-:W-:Y:S02]  /*05d0*/  IADD3.X R3, RZ, R47, RZ, P1, !PT ;  /* 0x0000002fff037210 */ /* 0x000fe40000ffe4ff */
[C---:B------:R-:W-:Y:S01]  /*05e0*/  LEA R44, P1, R0.reuse, UR14, 0x1 ;  /* 0x0000000e002c7c11 */ /* 0x040fe2000f8208ff */
[----:B------:R0:W-:Y:S03]  /*05f0*/  STL [R1+0xb4], R2 ;  /* 0x0000b40201007387 */ /* 0x0001e60000100800 */
[----:B------:R-:W-:-:S06]  /*0600*/  LEA.HI.X R45, R0, UR15, R3, 0x1, P1 ;  /* 0x0000000f002d7c11 */ /* 0x000fcc00088f0c03 */
        /* <DEDUP_REMOVED lines=60> */
[----:B------:R-:W-:-:S04]  /*09d0*/  LEA R10, P1, R0, UR14, 0x1 ;  /* 0x0000000e000a7c11 */ /* 0x000fc8000f8208ff */
[----:B------:R-:W-:Y:S01]  /*09e0*/  LEA.HI.X R11, R0, UR15, R3, 0x1, P1 ;  /* 0x0000000f000b7c11 */ /* 0x000fe200088f0c03 */
[----:B------:R0:W-:Y:S05]  /*09f0*/  STL [R1+0x90], R2 ;  /* 0x0000900201007387 */ /* 0x0001ea0000100800 */
[----:B------:R-:W5:Y:S01]  /*0a00*/  LDG.E.64.CONSTANT R10, desc[UR16][R10.64] ;  /* 0x000000100a0a7981 */ /* 0x000f62000c1e9b00 */
[----:B0-----:R-:W-:-:S04]  /*0a10*/  IADD3 R2, R66, 0xe100, RZ ;  /* 0x0000e10042027810 */ /* 0x001fc80007ffe0ff */
[----:B------:R-:W-:-:S04]  /*0a20*/  IADD3 R0, P1, R2, R46, RZ ;  /* 0x0000002e02007210 */ /* 0x000fc80007f3e0ff */
[----:B------:R-:W-:Y:S02]  /*0a30*/  IADD3.X R3, RZ, R47, RZ, P1, !PT ;  /* 0x0000002fff037210 */ /* 0x000fe40000ffe4ff */
[----:B------:R-:W-:-:S04]  /*0a40*/  LEA R6, P1, R0, UR14, 0x1 ;  /* 0x0000000e00067c11 */ /* 0x000fc8000f8208ff */
[----:B------:R-:W-:Y:S02]  /*0a50*/  LEA.HI.X R7, R0, UR15, R3, 0x1, P1 ;  /* 0x0000000f00077c11 */ /* 0x000fe400088f0c03 */
[----:B------:R-:W-:Y:S01]  /*0a60*/  IADD3 R4, R66, 0xf000, RZ ;  /* 0x0000f00042047810 */ /* 0x000fe20007ffe0ff */
[----:B------:R0:W-:Y:S03]  /*0a70*/  STL [R1+0x8c], R2 ;  /* 0x00008c0201007387 */ /* 0x0001e60000100800 */
[----:B------:R-:W-:Y:S01]  /*0a80*/  IADD3 R3, P1, R4, R46, RZ ;  /* 0x0000002e04037210 */ /* 0x000fe20007f3e0ff */
[----:B------:R-:W5:Y:S01]  /*0a90*/  LDG.E.64.CONSTANT R6, desc[UR16][R6.64] ;  /* 0x0000001006067981 */ /* 0x000f62000c1e9b00 */
[----:B0-----:R-:W-:-:S03]  /*0aa0*/  IADD3 R2, R66, 0xff00, RZ ;  /* 0x0000ff0042027810 */ /* 0x001fc60007ffe0ff */
[----:B------:R-:W-:Y:S01]  /*0ab0*/  STL [R1+0x88], R4 ;  /* 0x0000880401007387 */ /* 0x000fe20000100800 */
[----:B------:R-:W-:Y:S02]  /*0ac0*/  IADD3.X R12, RZ, R47, RZ, P1, !PT ;  /* 0x0000002fff0c7210 */ /* 0x000fe40000ffe4ff */
[----:B------:R-:W-:Y:S01]  /*0ad0*/  IADD3 R5, P2, R2, R46, RZ ;  /* 0x0000002e02057210 */ /* 0x000fe20007f5e0ff */
[----:B------:R0:W-:Y:S02]  /*0ae0*/  STL [R1+0x84], R2 ;  /* 0x0000840201007387 */ /* 0x0001e40000100800 */
[----:B0-----:R-:W-:-:S04]  /*0af0*/  LEA R2, P1, R3, UR14, 0x1 ;  /* 0x0000000e03027c11 */ /* 0x001fc8000f8208ff */
[----:B------:R-:W-:-:S06]  /*0b00*/  LEA.HI.X R3, R3, UR15, R12, 0x1, P1 ;  /* 0x0000000f03037c11 */ /* 0x000fcc00088f0c0c */
[----:B------:R-:W5:Y:S01]  /*0b10*/  LDG.E.64.CONSTANT R2, desc[UR16][R2.64] ;  /* 0x0000001002027981 */ /* 0x000f62000c1e9b00 */
[----:B------:R-:W-:Y:S02]  /*0b20*/  IADD3.X R8, RZ, R47, RZ, P2, !PT ;  /* 0x0000002fff087210 */ /* 0x000fe400017fe4ff */
[C---:B------:R-:W-:Y:S02]  /*0b30*/  LEA R4, P2, R5.reuse, UR14, 0x1 ;  /* 0x0000000e05047c11 */ /* 0x040fe4000f8408ff */
[C---:B------:R-:W-:Y:S02]  /*0b40*/  IADD3 R0, R66.reuse, 0x10e00, RZ ;  /* 0x00010e0042007810 */ /* 0x040fe40007ffe0ff */
[----:B------:R-:W-:Y:S02]  /*0b50*/  LEA.HI.X R5, R5, UR15, R8, 0x1, P2 ;  /* 0x0000000f05057c11 */ /* 0x000fe400090f0c08 */
[----:B------:R-:W-:Y:S01]  /*0b60*/  IADD3 R13, R66, 0x11d00, RZ ;  /* 0x00011d00420d7810 */ /* 0x000fe20007ffe0ff */
[----:B------:R0:W-:Y:S04]  /*0b70*/  STL [R1+0x80], R0 ;  /* 0x0000800001007387 */ /* 0x0001e80000100800 */
[----:B------:R-:W5:Y:S01]  /*0b80*/  LDG.E.64.CONSTANT R4, desc[UR16][R4.64] ;  /* 0x0000001004047981 */ /* 0x000f62000c1e9b00 */
        /* <DEDUP_REMOVED lines=10> */
[----:B------:R-:W5:Y:S01]  /*0c30*/  LDG.E.64.CONSTANT R8, desc[UR16][R8.64] ;  /* 0x0000001008087981 */ /* 0x000f62000c1e9b00 */
[----:B------:R-:W-:Y:S02]  /*0c40*/  LEA.HI.X R13, R13, UR15, R20, 0x1, P1 ;  /* 0x0000000f0d0d7c11 */ /* 0x000fe400088f0c14 */
[----:B------:R-:W-:Y:S02]  /*0c50*/  IADD3.X R21, RZ, R47, RZ, P4, !PT ;  /* 0x0000002fff157210 */ /* 0x000fe400027fe4ff */
[----:B------:R-:W-:Y:S02]  /*0c60*/  LEA R20, P1, R0, UR14, 0x1 ;  /* 0x0000000e00147c11 */ /* 0x000fe4000f8208ff */
[----:B------:R-:W-:Y:S01]  /*0c70*/  IADD3 R28, R66, 0x17700, RZ ;  /* 0x00017700421c7810 */ /* 0x000fe20007ffe0ff */
[----:B------:R-:W5:Y:S01]  /*0c80*/  LDG.E.64.CONSTANT R12, desc[UR16][R12.64] ;  /* 0x000000100c0c7981 */ /* 0x000f62000c1e9b00 */
[----:B------:R-:W-:-:S02]  /*0c90*/  LEA.HI.X R21, R0, UR15, R21, 0x1, P1 ;  /* 0x0000000f00157c11 */ /* 0x000fc400088f0c15 */
[----:B------:R-:W-:-:S04]  /*0ca0*/  IADD3 R0, P1, R28, R46, RZ ;  /* 0x0000002e1c007210 */ /* 0x000fc80007f3e0ff */
[----:B------:R-:W-:Y:S02]  /*0cb0*/  IADD3.X R37, RZ, R47, RZ, P1, !PT ;  /* 0x0000002fff257210 */ /* 0x000fe40000ffe4ff */
[----:B------:R-:W-:Y:S01]  /*0cc0*/  IADD3 R17, R66, 0x12c00, RZ ;  /* 0x00012c0042117810 */ /* 0x000fe20007ffe0ff */
[--C-:B---3--:R-:W-:Y:S01]  /*0cd0*/  HADD2.F32 R119, -RZ, R53.reuse.H0_H0 ;  /* 0x20000035ff777230 */ /* 0x108fe20000004100 */
[----:B------:R-:W-:Y:S01]  /*0ce0*/  LEA R36, P1, R0, UR14, 0x1 ;  /* 0x0000000e00247c11 */ /* 0x000fe2000f8208ff */
[----:B------:R-:W-:Y:S01]  /*0cf0*/  HADD2.F32 R65, -RZ, R53.H1_H1 ;  /* 0x30000035ff417230 */ /* 0x000fe20000004100 */
[----:B------:R-:W-:Y:S01]  /*0d00*/  IADD3 R25, R66, 0x14a00, RZ ;  /* 0x00014a0042197810 */ /* 0x000fe20007ffe0ff */
[----:B--2---:R-:W-:Y:S01]  /*0d10*/  HADD2.F32 R123, -RZ, R125.H0_H0 ;  /* 0x2000007dff7b7230 */ /* 0x004fe20000004100 */
[----:B------:R-:W-:Y:S01]  /*0d20*/  LEA.HI.X R37, R0, UR15, R37, 0x1, P1 ;  /* 0x0000000f00257c11 */ /* 0x000fe200088f0c25 */
[--C-:B------:R-:W-:Y:S01]  /*0d30*/  HADD2.F32 R0, -RZ, R124.reuse.H0_H0 ;  /* 0x2000007cff007230 */ /* 0x100fe20000004100 */
[----:B------:R0:W-:Y:S01]  /*0d40*/  STL [R1+0x78], R17 ;  /* 0x0000781101007387 */ /* 0x0001e20000100800 */
[----:B------:R-:W-:-:S03]  /*0d50*/  HADD2.F32 R124, -RZ, R124.H1_H1 ;  /* 0x3000007cff7c7230 */ /* 0x000fc60000004100 */
[----:B------:R-:W-:Y:S01]  /*0d60*/  FFMA.FTZ R55, R0, R0, RZ ;  /* 0x0000000000377223 */ /* 0x000fe200000100ff */
[----:B------:R-:W-:Y:S01]  /*0d70*/  FADD.FTZ R53, RZ, R0 ;  /* 0x00000000ff357221 */ /* 0x000fe20000010000 */
[--C-:B------:R-:W-:Y:S01]  /*0d80*/  HADD2.F32 R121, -RZ, R52.reuse.H0_H0 ;  /* 0x20000034ff797230 */ /* 0x100fe20000004100 */
[----:B------:R1:W-:Y:S01]  /*0d90*/  STL [R1+0x74], R16 ;  /* 0x0000741001007387 */ /* 0x0003e20000100800 */
[----:B------:R-:W-:Y:S01]  /*0da0*/  HADD2.F32 R120, -RZ, R52.H1_H1 ;  /* 0x30000034ff787230 */ /* 0x000fe20000004100 */
[----:B0-----:R-:W-:Y:S01]  /*0db0*/  IADD3 R17, P3, R17, R46, RZ ;  /* 0x0000002e11117210 */ /* 0x001fe20007f7e0ff */
[----:B------:R-:W-:Y:S01]  /*0dc0*/  FFMA.FTZ R52, R124, R124, R55 ;  /* 0x0000007c7c347223 */ /* 0x000fe20000010037 */
[--C-:B----4-:R-:W-:Y:S01]  /*0dd0*/  HADD2.F32 R118, -RZ, R50.reuse.H0_H0 ;  /* 0x20000032ff767230 */ /* 0x110fe20000004100 */
[----:B------:R-:W-:Y:S01]  /*0de0*/  IADD3 R29, R66, 0x15900, RZ ;  /* 0x00015900421d7810 */ /* 0x000fe20007ffe0ff */
[----:B------:R-:W-:Y:S01]  /*0df0*/  HADD2.F32 R117, -RZ, R50.H1_H1 ;  /* 0x30000032ff757230 */ /* 0x000fe20000004100 */
[----:B------:R-:W-:Y:S01]  /*0e00*/  IADD3.X R24, RZ, R47, RZ, P3, !PT ;  /* 0x0000002fff187210 */ /* 0x000fe20001ffe4ff */
[----:B------:R-:W-:Y:S01]  /*0e10*/  FADD.FTZ R50, R53, R124 ;  /* 0x0000007c35327221 */ /* 0x000fe20000010000 */
[----:B-1----:R-:W-:Y:S01]  /*0e20*/  LEA R16, P2, R17, UR14, 0x1 ;  /* 0x0000000e11107c11 */ /* 0x002fe2000f8408ff */
[----:B------:R-:W-:-:S02]  /*0e30*/  HADD2.F32 R122, -RZ, R125.H1_H1 ;  /* 0x3000007dff7a7230 */ /* 0x000fc40000004100 */
[----:B------:R-:W-:Y:S01]  /*0e40*/  FFMA.FTZ R53, R123, R123, R52 ;  /* 0x0000007b7b357223 */ /* 0x000fe20000010034 */
[--C-:B------:R-:W-:Y:S01]  /*0e50*/  HADD2.F32 R116, -RZ, R51.reuse.H0_H0 ;  /* 0x20000033ff747230 */ /* 0x100fe20000004100 */
[----:B------:R-:W-:Y:S01]  /*0e60*/  LEA.HI.X R17, R17, UR15, R24, 0x1, P2 ;  /* 0x0000000f11117c11 */ /* 0x000fe200090f0c18 */
[----:B------:R-:W-:Y:S02]  /*0e70*/  HADD2.F32 R61, -RZ, R51.H1_H1 ;  /* 0x30000033ff3d7230 */ /* 0x000fe40000004100 */
[----:B------:R-:W-:Y:S01]  /*0e80*/  FADD.FTZ R51, R50, R123 ;  /* 0x0000007b32337221 */ /* 0x000fe20000010000 */
[----:B------:R-:W-:Y:S01]  /*0e90*/  FFMA.FTZ R52, R122, R122, R53 ;  /* 0x0000007a7a347223 */ /* 0x000fe20000010035 */
[----:B------:R-:W-:Y:S01]  /*0ea0*/  IADD3 R32, R66, 0x16800, RZ ;  /* 0x0001680042207810 */ /* 0x000fe20007ffe0ff */
[----:B------:R-:W2:Y:S01]  /*0eb0*/  LDG.E.64.CONSTANT R20, desc[UR16][R20.64] ;  /* 0x0000001014147981 */ /* 0x000ea2000c1e9b00 */
[----:B------:R-:W-:Y:S01]  /*0ec0*/  FADD.FTZ R50, R51, R122 ;  /* 0x0000007a33327221 */ /* 0x000fe20000010000 */
[----:B------:R-:W-:-:S02]  /*0ed0*/  FFMA.FTZ R53, R121, R121, R52 ;  /* 0x0000007979357223 */ /* 0x000fc40000010034 */
[----:B------:R-:W3:Y:S01]  /*0ee0*/  LDG.E.64.CONSTANT R16, desc[UR16][R16.64] ;  /* 0x0000001010107981 */ /* 0x000ee2000c1e9b00 */
[----:B------:R-:W-:Y:S01]  /*0ef0*/  FADD.FTZ R51, R50, R121 ;  /* 0x0000007932337221 */ /* 0x000fe20000010000 */
[----:B------:R-:W-:Y:S02]  /*0f00*/  FFMA.FTZ R52, R120, R120, R53 ;  /* 0x0000007878347223 */ /* 0x000fe40000010035 */
[----:B------:R-:W-:Y:S01]  /*0f10*/  STL [R1+0x70], R25 ;  /* 0x0000701901007387 */ /* 0x000fe20000100800 */
[----:B------:R-:W-:-:S03]  /*0f20*/  FADD.FTZ R50, R51, R120 ;  /* 0x0000007833327221 */ /* 0x000fc60000010000 */
[----:B------:R0:W-:Y:S01]  /*0f30*/  STL [R1+0x6c], R29 ;  /* 0x00006c1d01007387 */ /* 0x0001e20000100800 */
[----:B------:R-:W-:Y:S01]  /*0f40*/  FFMA.FTZ R52, R119, R119, R52 ;  /* 0x0000007777347223 */ /* 0x000fe20000010034 */
[-C--:B------:R-:W-:Y:S01]  /*0f50*/  IADD3 R33, P4, R32, R46.reuse, RZ ;  /* 0x0000002e20217210 */ /* 0x080fe20007f9e0ff */
[----:B------:R-:W-:Y:S01]  /*0f60*/  FADD.FTZ R50, R50, R119 ;  /* 0x0000007732327221 */ /* 0x000fe20000010000 */
[----:B------:R1:W-:Y:S01]  /*0f70*/  STL [R1+0x68], R32 ;  /* 0x0000682001007387 */ /* 0x0003e20000100800 */
[C---:B------:R-:W-:Y:S02]  /*0f80*/  IADD3 R68, R66.reuse, 0x18600, RZ ;  /* 0x0001860042447810 */ /* 0x040fe40007ffe0ff */
[C---:B------:R-:W-:Y:S02]  /*0f90*/  IADD3 R64, R66.reuse, 0x19500, RZ ;  /* 0x0001950042407810 */ /* 0x040fe40007ffe0ff */
[----:B------:R-:W-:Y:S01]  /*0fa0*/  IADD3 R57, R66, 0x1a400, RZ ;  /* 0x0001a40042397810 */ /* 0x000fe20007ffe0ff */
[----:B-----5:R-:W-:Y:S01]  /*0fb0*/  HADD2.F32 R115, -RZ, R40.H0_H0 ;  /* 0x20000028ff737230 */ /* 0x020fe20000004100 */
[----:B0-----:R-:W-:Y:S01]  /*0fc0*/  IADD3 R29, P3, R29, R46, RZ ;  /* 0x0000002e1d1d7210 */ /* 0x001fe20007f7e0ff */
[----:B------:R0:W-:Y:S01]  /*0fd0*/  STL [R1+0x64], R28 ;  /* 0x0000641c01007387 */ /* 0x0001e20000100800 */
[----:B------:R-:W-:-:S02]  /*0fe0*/  FFMA.FTZ R53, R65, R65, R52 ;  /* 0x0000004141357223 */ /* 0x000fc40000010034 */
[-C--:B------:R-:W-:Y:S01]  /*0ff0*/  IADD3.X R56, RZ, R47.reuse, RZ, P3, !PT ;  /* 0x0000002fff387210 */ /* 0x080fe20001ffe4ff */
[----:B------:R-:W-:Y:S01]  /*1000*/  FADD.FTZ R51, R50, R65 ;  /* 0x0000004132337221 */ /* 0x000fe20000010000 */
[-C--:B------:R-:W-:Y:S01]  /*1010*/  IADD3.X R54, RZ, R47.reuse, RZ, P4, !PT ;  /* 0x0000002fff367210 */ /* 0x080fe200027fe4ff */
[----:B------:R-:W-:Y:S01]  /*1020*/  STL [R1+0x28], R65 ;  /* 0x0000284101007387 */ /* 0x000fe20000100800 */
[----:B-1----:R-:W-:Y:S02]  /*1030*/  LEA R32, P4, R33, UR14, 0x1 ;  /* 0x0000000e21207c11 */ /* 0x002fe4000f8808ff */
[----:B0-----:R-:W-:Y:S01]  /*1040*/  LEA R28, P3, R29, UR14, 0x1 ;  /* 0x0000000e1d1c7c11 */ /* 0x001fe2000f8608ff */
[----:B------:R-:W-:Y:S01]  /*1050*/  STL [R1+0x24], R61 ;  /* 0x0000243d01007387 */ /* 0x000fe20000100800 */
[----:B------:R-:W-:Y:S02]  /*1060*/  IADD3 R25, P2, R25, R46, RZ ;  /* 0x0000002e19197210 */ /* 0x000fe40007f5e0ff */
[----:B------:R-:W-:Y:S01]  /*1070*/  LEA.HI.X R29, R29, UR15, R56, 0x1, P3 ;  /* 0x0000000f1d1d7c11 */ /* 0x000fe200098f0c38 */
[----:B------:R-:W-:Y:S01]  /*1080*/  FFMA.FTZ R56, R118, R118, R53 ;  /* 0x0000007676387223 */ /* 0x000fe20000010035 */
[----:B------:R-:W-:Y:S01]  /*1090*/  STL [R1+0x54], R68 ;  /* 0x0000544401007387 */ /* 0x000fe20000100800 */
[----:B------:R-:W-:Y:S01]  /*10a0*/  LEA.HI.X R33, R33, UR15, R54, 0x1, P4 ;  /* 0x0000000f21217c11 */ /* 0x000fe2000a0f0c36 */
[----:B------:R-:W-:Y:S01]  /*10b0*/  FADD.FTZ R50, R51, R118 ;  /* 0x0000007633327221 */ /* 0x000fe20000010000 */
[----:B------:R-:W-:Y:S01]  /*10c0*/  IADD3 R52, P4, R57, R46, RZ ;  /* 0x0000002e39347210 */ /* 0x000fe20007f9e0ff */
[----:B------:R-:W-:Y:S01]  /*10d0*/  STL [R1+0x1c], R64 ;  /* 0x00001c4001007387 */ /* 0x000fe20000100800 */
[----:B------:R-:W-:-:S03]  /*10e0*/  IADD3.X R60, RZ, R47, RZ, P2, !PT ;  /* 0x0000002fff3c7210 */ /* 0x000fc600017fe4ff */
[----:B------:R0:W-:Y:S01]  /*10f0*/  STL [R1+0x40], R57 ;  /* 0x0000403901007387 */ /* 0x0001e20000100800 */
[----:B------:R-:W-:Y:S01]  /*1100*/  LEA R24, P2, R25, UR14, 0x1 ;  /* 0x0000000e19187c11 */ /* 0x000fe2000f8408ff */
[----:B------:R-:W-:Y:S01]  /*1110*/  FADD.FTZ R55, R50, R117 ;  /* 0x0000007532377221 */ /* 0x000fe20000010000 */
[----:B------:R-:W-:Y:S01]  /*1120*/  HADD2.F32 R114, -RZ, R40.H1_H1 ;  /* 0x30000028ff727230 */ /* 0x000fe20000004100 */
[C---:B------:R-:W-:Y:S01]  /*1130*/  IADD3 R63, R66.reuse, 0x1b300, RZ ;  /* 0x0001b300423f7810 */ /* 0x040fe20007ffe0ff */
[----:B------:R-:W-:Y:S01]  /*1140*/  HADD2.F32 R113, -RZ, R41.H0_H0 ;  /* 0x20000029ff717230 */ /* 0x000fe20000004100 */
[----:B------:R-:W-:Y:S01]  /*1150*/  IADD3 R62, R66, 0x1c200, RZ ;  /* 0x0001c200423e7810 */ /* 0x000fe20007ffe0ff */
[--C-:B------:R-:W-:Y:S01]  /*1160*/  HADD2.F32 R112, -RZ, R48.reuse.H0_H0 ;  /* 0x20000030ff707230 */ /* 0x100fe20000004100 */
[----:B------:R-:W4:Y:S01]  /*1170*/  LDG.E.64.CONSTANT R28, desc[UR16][R28.64] ;  /* 0x000000101c1c7981 */ /* 0x000f22000c1e9b00 */
[----:B0-----:R-:W-:Y:S01]  /*1180*/  FFMA.FTZ R57, R117, R117, R56 ;  /* 0x0000007575397223 */ /* 0x001fe20000010038 */
[----:B------:R-:W-:Y:S01]  /*1190*/  LEA.HI.X R25, R25, UR15, R60, 0x1, P2 ;  /* 0x0000000f19197c11 */ /* 0x000fe200090f0c3c */
[----:B------:R-:W-:Y:S01]  /*11a0*/  FADD.FTZ R55, R55, R116 ;  /* 0x0000007437377221 */ /* 0x000fe20000010000 */
[----:B------:R-:W-:-:S02]  /*11b0*/  HADD2.F32 R111, -RZ, R48.H1_H1 ;  /* 0x30000030ff6f7230 */ /* 0x000fc40000004100 */
[----:B------:R-:W-:Y:S01]  /*11c0*/  FFMA.FTZ R57, R116, R116, R57 ;  /* 0x0000007474397223 */ /* 0x000fe20000010039 */
[----:B------:R-:W-:Y:S01]  /*11d0*/  IADD3 R59, R66, 0x1d100, RZ ;  /* 0x0001d100423b7810 */ /* 0x000fe20007ffe0ff */
[----:B------:R-:W-:Y:S01]  /*11e0*/  FADD.FTZ R56, R55, R61 ;  /* 0x0000003d37387221 */ /* 0x000fe20000010000 */
[----:B------:R-:W5:Y:S01]  /*11f0*/  LDG.E.64.CONSTANT R24, desc[UR16][R24.64] ;  /* 0x0000001018187981 */ /* 0x000f62000c1e9b00 */
[----:B------:R-:W-:Y:S02]  /*1200*/  FFMA.FTZ R60, R61, R61, R57 ;  /* 0x0000003d3d3c7223 */ /* 0x000fe40000010039 */
[----:B------:R-:W-:Y:S01]  /*1210*/  FADD.FTZ R55, R56, R115 ;  /* 0x0000007338377221 */ /* 0x000fe20000010000 */
[----:B------:R-:W-:Y:S01]  /*1220*/  IADD3 R54, P6, R68, R46, RZ ;  /* 0x0000002e44367210 */ /* 0x000fe20007fde0ff */
[----:B------:R-:W-:Y:S01]  /*1230*/  FFMA.FTZ R57, R115, R115, R60 ;  /* 0x0000007373397223 */ /* 0x000fe2000001003c */
[----:B------:R-:W-:Y:S02]  /*1240*/  HADD2.F32 R60, -RZ, R41.H1_H1 ;  /* 0x30000029ff3c7230 */ /* 0x000fe40000004100 */
[----:B------:R-:W-:Y:S01]  /*1250*/  FADD.FTZ R40, R55, R114 ;  /* 0x0000007237287221 */ /* 0x000fe20000010000 */
[----:B------:R-:W-:-:S02]  /*1260*/  HADD2.F32 R110, -RZ, R49.H0_H0 ;  /* 0x20000031ff6e7230 */ /* 0x000fc40000004100 */
[----:B------:R-:W-:Y:S01]  /*1270*/  FFMA.FTZ R56, R114, R114, R57 ;  /* 0x0000007272387223 */ /* 0x000fe20000010039 */
[-C--:B------:R-:W-:Y:S01]  /*1280*/  IADD3 R53, P5, R64, R46.reuse, RZ ;  /* 0x0000002e40357210 */ /* 0x080fe20007fbe0ff */
[----:B------:R-:W-:Y:S01]  /*1290*/  FADD.FTZ R40, R40, R113 ;  /* 0x0000007128287221 */ /* 0x000fe20000010000 */
[----:B------:R-:W-:Y:S01]  /*12a0*/  STL [R1+0x3c], R63 ;  /* 0x00003c3f01007387 */ /* 0x000fe20000100800 */
[----:B------:R-:W-:Y:S01]  /*12b0*/  FFMA.FTZ R56, R113, R113, R56 ;  /* 0x0000007171387223 */ /* 0x000fe20000010038 */
[-C--:B------:R-:W-:Y:S01]  /*12c0*/  IADD3 R51, P3, R63, R46.reuse, RZ ;  /* 0x0000002e3f337210 */ /* 0x080fe20007f7e0ff */
[----:B------:R-:W-:Y:S01]  /*12d0*/  FADD.FTZ R41, R40, R60 ;  /* 0x0000003c28297221 */ /* 0x000fe20000010000 */
[----:B------:R-:W-:Y:S01]  /*12e0*/  IADD3 R50, P2, R62, R46, RZ ;  /* 0x0000002e3e327210 */ /* 0x000fe20007f5e0ff */
[----:B------:R-:W-:Y:S01]  /*12f0*/  FFMA.FTZ R55, R60, R60, R56 ;  /* 0x0000003c3c377223 */ /* 0x000fe20000010038 */
[--C-:B------:R-:W-:Y:S02]  /*1300*/  HADD2.F32 R109, -RZ, R44.reuse.H0_H0 ;  /* 0x2000002cff6d7230 */ /* 0x100fe40000004100 */
[----:B------:R-:W-:Y:S01]  /*1310*/  FADD.FTZ R48, R41, R112 ;  /* 0x0000007029307221 */ /* 0x000fe20000010000 */
[----:B------:R-:W4:Y:S01]  /*1320*/  LDG.E.64.CONSTANT R32, desc[UR16][R32.64] ;  /* 0x0000001020207981 */ /* 0x000f22000c1e9b00 */
[----:B------:R-:W-:Y:S01]  /*1330*/  FFMA.FTZ R56, R112, R112, R55 ;  /* 0x0000007070387223 */ /* 0x000fe20000010037 */
[----:B------:R-:W-:Y:S01]  /*1340*/  IADD3 R46, P1, R59, R46, RZ ;  /* 0x0000002e3b2e7210 */ /* 0x000fe20007f3e0ff */
[----:B------:R-:W-:Y:S01]  /*1350*/  HADD2.F32 R108, -RZ, R44.H1_H1 ;  /* 0x3000002cff6c7230 */ /* 0x000fe20000004100 */
[----:B------:R-:W-:Y:S01]  /*1360*/  STL [R1+0x18], R62 ;  /* 0x0000183e01007387 */ /* 0x000fe20000100800 */
[----:B------:R-:W-:Y:S01]  /*1370*/  FFMA.FTZ R57, R111, R111, R56 ;  /* 0x0000006f6f397223 */ /* 0x000fe20000010038 */
[----:B------:R-:W-:Y:S01]  /*1380*/  FADD.FTZ R55, R48, R111 ;  /* 0x0000006f30377221 */ /* 0x000fe20000010000 */
[----:B------:R-:W-:Y:S01]  /*1390*/  HADD2.F32 R107, -RZ, R45.H0_H0 ;  /* 0x2000002dff6b7230 */ /* 0x000fe20000004100 */
[----:B------:R0:W-:Y:S01]  /*13a0*/  STL [R1+0x14], R59 ;  /* 0x0000143b01007387 */ /* 0x0001e20000100800 */
[----:B------:R-:W-:Y:S01]  /*13b0*/  FFMA.FTZ R57, R110, R110, R57 ;  /* 0x0000006e6e397223 */ /* 0x000fe20000010039 */
[--C-:B------:R-:W-:Y:S01]  /*13c0*/  HADD2.F32 R106, -RZ, R42.reuse.H0_H0 ;  /* 0x2000002aff6a7230 */ /* 0x100fe20000004100 */
[----:B------:R-:W1:Y:S01]  /*13d0*/  LDC.64 R64, c[0x0][0x228] ;  /* 0x00008a00ff407b82 */ /* 0x000e620000000a00 */
[----:B------:R0:W-:Y:S01]  /*13e0*/  STL [R1+0x20], R60 ;  /* 0x0000203c01007387 */ /* 0x0001e20000100800 */
[----:B------:R-:W-:Y:S01]  /*13f0*/  FADD.FTZ R55, R55, R110 ;  /* 0x0000006e37377221 */ /* 0x000fe20000010000 */
[----:B------:R-:W-:-:S02]  /*1400*/  HADD2.F32 R105, -RZ, R42.H1_H1 ;  /* 0x3000002aff697230 */ /* 0x000fc40000004100 */
[----:B------:R-:W4:Y:S01]  /*1410*/  LDG.E.64.CONSTANT R36, desc[UR16][R36.64] ;  /* 0x0000001024247981 */ /* 0x000f22000c1e9b00 */
[----:B0-----:R-:W-:Y:S02]  /*1420*/  IADD3.X R59, RZ, R47, RZ, P6, !PT ;  /* 0x0000002fff3b7210 */ /* 0x001fe400037fe4ff */
[----:B------:R-:W-:Y:S01]  /*1430*/  LEA R40, P6, R54, UR14, 0x1 ;  /* 0x0000000e36287c11 */ /* 0x000fe2000f8c08ff */
[----:B------:R-:W-:-:S03]  /*1440*/  HADD2.F32 R60, -RZ, R49.H1_H1 ;  /* 0x30000031ff3c7230 */ /* 0x000fc60000004100 */
[----:B------:R-:W-:Y:S02]  /*1450*/  LEA.HI.X R41, R54, UR15, R59, 0x1, P6 ;  /* 0x0000000f36297c11 */ /* 0x000fe4000b0f0c3b */
[----:B------:R-:W-:Y:S01]  /*1460*/  FFMA.FTZ R54, R60, R60, R57 ;  /* 0x0000003c3c367223 */ /* 0x000fe20000010039 */
[----:B------:R-:W-:Y:S01]  /*1470*/  FADD.FTZ R48, R55, R60 ;  /* 0x0000003c37307221 */ /* 0x000fe20000010000 */
[----:B------:R-:W-:Y:S01]  /*1480*/  IADD3.X R56, RZ, R47, RZ, P5, !PT ;  /* 0x0000002fff387210 */ /* 0x000fe20002ffe4ff */
[----:B------:R-:W-:Y:S02]  /*1490*/  HADD2.F32 R104, -RZ, R43.H0_H0 ;  /* 0x2000002bff687230 */ /* 0x000fe40000004100 */
[----:B------:R-:W-:Y:S01]  /*14a0*/  FFMA.FTZ R55, R109, R109, R54 ;  /* 0x0000006d6d377223 */ /* 0x000fe20000010036 */
[----:B------:R-:W-:Y:S01]  /*14b0*/  FADD.FTZ R49, R48, R109 ;  /* 0x0000006d30317221 */ /* 0x000fe20000010000 */
[----:B------:R-:W-:Y:S01]  /*14c0*/  HADD2.F32 R103, -RZ, R38.H0_H0 ;  /* 0x20000026ff677230 */ /* 0x000fe20000004100 */
[----:B------:R-:W4:Y:S01]  /*14d0*/  LDG.E.64.CONSTANT R40, desc[UR16][R40.64] ;  /* 0x0000001028287981 */ /* 0x000f22000c1e9b00 */
[----:B------:R-:W-:Y:S01]  /*14e0*/  FFMA.FTZ R54, R108, R108, R55 ;  /* 0x0000006c6c367223 */ /* 0x000fe20000010037 */
[----:B------:R-:W-:Y:S01]  /*14f0*/  FADD.FTZ R48, R49, R108 ;  /* 0x0000006c31307221 */ /* 0x000fe20000010000 */
[----:B------:R-:W-:-:S02]  /*1500*/  HADD2.F32 R57, -RZ, R45.H1_H1 ;  /* 0x3000002dff397230 */ /* 0x000fc40000004100 */
[----:B------:R-:W-:Y:S01]  /*1510*/  FFMA.FTZ R54, R107, R107, R54 ;  /* 0x0000006b6b367223 */ /* 0x000fe20000010036 */
[----:B------:R-:W-:-:S03]  /*1520*/  FADD.FTZ R48, R48, R107 ;  /* 0x0000006b30307221 */ /* 0x000fc60000010000 */
[----:B------:R-:W-:Y:S01]  /*1530*/  FFMA.FTZ R45, R57, R57, R54 ;  /* 0x00000039392d7223 */ /* 0x000fe20000010036 */
[----:B------:R-:W-:Y:S01]  /*1540*/  FADD.FTZ R49, R48, R57 ;  /* 0x0000003930317221 */ /* 0x000fe20000010000 */
[----:B------:R-:W-:Y:S02]  /*1550*/  LEA R44, P5, R53, UR14, 0x1 ;  /* 0x0000000e352c7c11 */ /* 0x000fe4000f8a08ff */
[----:B------:R-:W-:Y:S01]  /*1560*/  FFMA.FTZ R48, R106, R106, R45 ;  /* 0x0000006a6a307223 */ /* 0x000fe2000001002d */
[----:B------:R-:W-:Y:S01]  /*1570*/  FADD.FTZ R42, R49, R106 ;  /* 0x0000006a312a7221 */ /* 0x000fe20000010000 */
[----:B------:R-:W-:Y:S02]  /*1580*/  LEA.HI.X R45, R53, UR15, R56, 0x1, P5 ;  /* 0x0000000f352d7c11 */ /* 0x000fe4000a8f0c38 */
[----:B------:R-:W-:Y:S01]  /*1590*/  FFMA.FTZ R53, R105, R105, R48 ;  /* 0x0000006969357223 */ /* 0x000fe20000010030 */
[----:B------:R-:W-:Y:S01]  /*15a0*/  FADD.FTZ R49, R42, R105 ;  /* 0x000000692a317221 */ /* 0x000fe20000010000 */
[----:B------:R-:W-:-:S02]  /*15b0*/  HADD2.F32 R54, -RZ, R43.H1_H1 ;  /* 0x3000002bff367230 */ /* 0x000fc40000004100 */
[----:B------:R-:W-:Y:S01]  /*15c0*/  FFMA.FTZ R53, R104, R104, R53 ;  /* 0x0000006868357223 */ /* 0x000fe20000010035 */
[----:B------:R-:W-:Y:S01]  /*15d0*/  FADD.FTZ R49, R49, R104 ;  /* 0x0000006831317221 */ /* 0x000fe20000010000 */
[----:B------:R-:W-:Y:S01]  /*15e0*/  HADD2.F32 R102, -RZ, R38.H1_H1 ;  /* 0x30000026ff667230 */ /* 0x000fe20000004100 */
[----:B------:R-:W-:Y:S01]  /*15f0*/  STL [R1+0x30], R60 ;  /* 0x0000303c01007387 */ /* 0x000fe20000100800 */
[----:B------:R-:W-:Y:S01]  /*1600*/  FFMA.FTZ R48, R54, R54, R53 ;  /* 0x0000003636307223 */ /* 0x000fe20000010035 */
[----:B------:R-:W-:Y:S01]  /*1610*/  FADD.FTZ R42, R49, R54 ;  /* 0x00000036312a7221 */ /* 0x000fe20000010000 */
[----:B------:R-:W-:Y:S01]  /*1620*/  HADD2.F32 R101, -RZ, R39.H0_H0 ;  /* 0x20000027ff657230 */ /* 0x000fe20000004100 */
[----:B------:R-:W4:Y:S01]  /*1630*/  LDG.E.64.CONSTANT R44, desc[UR16][R44.64] ;  /* 0x000000102c2c7981 */ /* 0x000f22000c1e9b00 */
[----:B------:R-:W-:Y:S01]  /*1640*/  FFMA.FTZ R49, R103, R103, R48 ;  /* 0x0000006767317223 */ /* 0x000fe20000010030 */
[----:B------:R-:W-:Y:S01]  /*1650*/  FADD.FTZ R53, R42, R103 ;  /* 0x000000672a357221 */ /* 0x000fe20000010000 */
[----:B------:R-:W-:Y:S01]  /*1660*/  IADD3.X R43, RZ, R47, RZ, P4, !PT ;  /* 0x0000002fff2b7210 */ /* 0x000fe200027fe4ff */
[----:B------:R-:W-:Y:S01]  /*1670*/  STL [R1+0x44], R57 ;  /* 0x0000443901007387 */ /* 0x000fe20000100800 */
[----:B------:R-:W-:Y:S01]  /*1680*/  FFMA.FTZ R42, R102, R102, R49 ;  /* 0x00000066662a7223 */ /* 0x000fe20000010031 */
[----:B------:R-:W-:Y:S01]  /*1690*/  FADD.FTZ R38, R53, R102 ;  /* 0x0000006635267221 */ /* 0x000fe20000010000 */
[----:B------:R-:W-:Y:S01]  /*16a0*/  LEA R48, P4, R52, UR14, 0x1 ;  /* 0x0000000e34307c11 */ /* 0x000fe2000f8808ff */
[----:B------:R0:W-:Y:S01]  /*16b0*/  STL [R1+0x4c], R54 ;  /* 0x00004c3601007387 */ /* 0x0001e20000100800 */
[----:B------:R-:W-:Y:S01]  /*16c0*/  FFMA.FTZ R42, R101, R101, R42 ;  /* 0x00000065652a7223 */ /* 0x000fe2000001002a */
[----:B------:R-:W-:Y:S01]  /*16d0*/  FADD.FTZ R38, R38, R101 ;  /* 0x0000006526267221 */ /* 0x000fe20000010000 */
[----:B------:R-:W-:Y:S01]  /*16e0*/  LEA.HI.X R49, R52, UR15, R43, 0x1, P4 ;  /* 0x0000000f34317c11 */ /* 0x000fe2000a0f0c2b */
[----:B------:R-:W-:-:S02]  /*16f0*/  HADD2.F32 R100, -RZ, R34.H0_H0 ;  /* 0x20000022ff647230 */ /* 0x000fc40000004100 */
[----:B------:R-:W-:Y:S02]  /*1700*/  HADD2.F32 R99, -RZ, R34.H1_H1 ;  /* 0x30000022ff637230 */ /* 0x000fe40000004100 */
[----:B------:R-:W-:Y:S01]  /*1710*/  HADD2.F32 R98, -RZ, R35.H0_H0 ;  /* 0x20000023ff627230 */ /* 0x000fe20000004100 */
[----:B------:R-:W4:Y:S01]  /*1720*/  LDG.E.64.CONSTANT R48, desc[UR16][R48.64] ;  /* 0x0000001030307981 */ /* 0x000f22000c1e9b00 */
[----:B0-----:R-:W-:-:S05]  /*1730*/  HADD2.F32 R54, -RZ, R39.H1_H1 ;  /* 0x30000027ff367230 */ /* 0x001fca0000004100 */
[----:B------:R-:W-:Y:S01]  /*1740*/  FFMA.FTZ R43, R54, R54, R42 ;  /* 0x00000036362b7223 */ /* 0x000fe2000001002a */
[----:B------:R-:W-:-:S03]  /*1750*/  FADD.FTZ R39, R38, R54 ;  /* 0x0000003626277221 */ /* 0x000fc60000010000 */
        /* <DEDUP_REMOVED lines=9> */
[----:B------:R-:W-:Y:S01]  /*17f0*/  IADD3.X R34, RZ, R47, RZ, P3, !PT ;  /* 0x0000002fff227210 */ /* 0x000fe20001ffe4ff */
[----:B------:R-:W-:Y:S01]  /*1800*/  FADD.FTZ R38, R38, R42 ;  /* 0x0000002a26267221 */ /* 0x000fe20000010000 */
[----:B------:R-:W-:Y:S01]  /*1810*/  LEA R52, P3, R51, UR14, 0x1 ;  /* 0x0000000e33347c11 */ /* 0x000fe2000f8608ff */
[----:B------:R-:W-:Y:S02]  /*1820*/  HADD2.F32 R96, -RZ, R30.H1_H1 ;  /* 0x3000001eff607230 */ /* 0x000fe40000004100 */
[----:B------:R-:W-:Y:S01]  /*1830*/  FFMA.FTZ R35, R97, R97, R35 ;  /* 0x0000006161237223 */ /* 0x000fe20000010023 */
[----:B------:R-:W-:Y:S01]  /*1840*/  FADD.FTZ R39, R38, R97 ;  /* 0x0000006126277221 */ /* 0x000fe20000010000 */
[----:B------:R-:W-:Y:S01]  /*1850*/  LEA.HI.X R53, R51, UR15, R34, 0x1, P3 ;  /* 0x0000000f33357c11 */ /* 0x000fe200098f0c22 */
[----:B------:R-:W-:-:S02]  /*1860*/  HADD2.F32 R95, -RZ, R31.H0_H0 ;  /* 0x2000001fff5f7230 */ /* 0x000fc40000004100 */
[----:B------:R-:W-:Y:S01]  /*1870*/  FFMA.FTZ R34, R96, R96, R35 ;  /* 0x0000006060227223 */ /* 0x000fe20000010023 */
[----:B------:R-:W-:Y:S01]  /*1880*/  STL [R1+0x50], R54 ;  /* 0x0000503601007387 */ /* 0x000fe20000100800 */
[----:B------:R-:W-:-:S03]  /*1890*/  FADD.FTZ R38, R39, R96 ;  /* 0x0000006027267221 */ /* 0x000fc60000010000 */
[----:B------:R0:W-:Y:S01]  /*18a0*/  STL [R1+0x5c], R42 ;  /* 0x00005c2a01007387 */ /* 0x0001e20000100800 */
[----:B------:R-:W-:Y:S01]  /*18b0*/  FFMA.FTZ R34, R95, R95, R34 ;  /* 0x0000005f5f227223 */ /* 0x000fe20000010022 */
[--C-:B------:R-:W-:Y:S02]  /*18c0*/  HADD2.F32 R94, -RZ, R26.reuse.H0_H0 ;  /* 0x2000001aff5e7230 */ /* 0x100fe40000004100 */
[----:B------:R-:W4:Y:S01]  /*18d0*/  LDG.E.64.CONSTANT R52, desc[UR16][R52.64] ;  /* 0x0000001034347981 */ /* 0x000f22000c1e9b00 */
[----:B0-----:R-:W-:Y:S02]  /*18e0*/  HADD2.F32 R42, -RZ, R31.H1_H1 ;  /* 0x3000001fff2a7230 */ /* 0x001fe40000004100 */
[----:B------:R-:W-:Y:S01]  /*18f0*/  FADD.FTZ R31, R38, R95 ;  /* 0x0000005f261f7221 */ /* 0x000fe20000010000 */
[----:B------:R-:W-:Y:S02]  /*1900*/  HADD2.F32 R93, -RZ, R26.H1_H1 ;  /* 0x3000001aff5d7230 */ /* 0x000fe40000004100 */
[----:B------:R-:W-:Y:S01]  /*1910*/  FFMA.FTZ R34, R42, R42, R34 ;  /* 0x0000002a2a227223 */ /* 0x000fe20000010022 */
[----:B------:R-:W-:-:S03]  /*1920*/  FADD.FTZ R31, R31, R42 ;  /* 0x0000002a1f1f7221 */ /* 0x000fc60000010000 */
[----:B------:R-:W-:Y:S01]  /*1930*/  FFMA.FTZ R26, R94, R94, R34 ;  /* 0x0000005e5e1a7223 */ /* 0x000fe20000010022 */
[----:B------:R-:W-:Y:S01]  /*1940*/  FADD.FTZ R31, R31, R94 ;  /* 0x0000005e1f1f7221 */ /* 0x000fe20000010000 */
[--C-:B------:R-:W-:Y:S01]  /*1950*/  HADD2.F32 R92, -RZ, R27.reuse.H0_H0 ;  /* 0x2000001bff5c7230 */ /* 0x100fe20000004100 */
[----:B------:R-:W-:Y:S01]  /*1960*/  IADD3.X R30, RZ, R47, RZ, P2, !PT ;  /* 0x0000002fff1e7210 */ /* 0x000fe200017fe4ff */
[----:B------:R-:W-:Y:S01]  /*1970*/  FFMA.FTZ R26, R93, R93, R26 ;  /* 0x0000005d5d1a7223 */ /* 0x000fe2000001001a */
[----:B------:R-:W-:Y:S01]  /*1980*/  LEA R56, P2, R50, UR14, 0x1 ;  /* 0x0000000e32387c11 */ /* 0x000fe2000f8408ff */
[----:B------:R-:W-:Y:S01]  /*1990*/  FADD.FTZ R31, R31, R93 ;  /* 0x0000005d1f1f7221 */ /* 0x000fe20000010000 */
[----:B------:R-:W-:Y:S02]  /*19a0*/  HADD2.F32 R35, -RZ, R27.H1_H1 ;  /* 0x3000001bff237230 */ /* 0x000fe40000004100 */
[----:B------:R-:W-:Y:S01]  /*19b0*/  FFMA.FTZ R26, R92, R92, R26 ;  /* 0x0000005c5c1a7223 */ /* 0x000fe2000001001a */
[----:B------:R-:W-:Y:S01]  /*19c0*/  LEA.HI.X R57, R50, UR15, R30, 0x1, P2 ;  /* 0x0000000f32397c11 */ /* 0x000fe200090f0c1e */
[----:B------:R-:W-:Y:S01]  /*19d0*/  FADD.FTZ R27, R31, R92 ;  /* 0x0000005c1f1b7221 */ /* 0x000fe20000010000 */
[----:B------:R-:W-:-:S02]  /*19e0*/  HADD2.F32 R91, -RZ, R22.H0_H0 ;  /* 0x20000016ff5b7230 */ /* 0x000fc40000004100 */
[----:B------:R-:W-:Y:S01]  /*19f0*/  FFMA.FTZ R26, R35, R35, R26 ;  /* 0x00000023231a7223 */ /* 0x000fe2000001001a */
[----:B------:R-:W-:Y:S02]  /*1a00*/  HADD2.F32 R90, -RZ, R22.H1_H1 ;  /* 0x30000016ff5a7230 */ /* 0x000fe40000004100 */
[----:B------:R-:W-:Y:S01]  /*1a10*/  FADD.FTZ R27, R27, R35 ;  /* 0x000000231b1b7221 */ /* 0x000fe20000010000 */
[----:B------:R-:W4:Y:S01]  /*1a20*/  LDG.E.64.CONSTANT R56, desc[UR16][R56.64] ;  /* 0x0000001038387981 */ /* 0x000f22000c1e9b00 */
[----:B------:R-:W-:Y:S01]  /*1a30*/  FFMA.FTZ R26, R91, R91, R26 ;  /* 0x0000005b5b1a7223 */ /* 0x000fe2000001001a */
[----:B------:R-:W-:Y:S02]  /*1a40*/  HADD2.F32 R89, -RZ, R23.H0_H0 ;  /* 0x20000017ff597230 */ /* 0x000fe40000004100 */
[----:B------:R-:W-:Y:S01]  /*1a50*/  FADD.FTZ R22, R27, R91 ;  /* 0x0000005b1b167221 */ /* 0x000fe20000010000 */
[----:B------:R-:W-:Y:S01]  /*1a60*/  FFMA.FTZ R26, R90, R90, R26 ;  /* 0x0000005a5a1a7223 */ /* 0x000fe2000001001a */
[----:B------:R-:W-:-:S02]  /*1a70*/  IADD3.X R47, RZ, R47, RZ, P1, !PT ;  /* 0x0000002fff2f7210 */ /* 0x000fc40000ffe4ff */
[----:B------:R-:W-:Y:S01]  /*1a80*/  FADD.FTZ R22, R22, R90 ;  /* 0x0000005a16167221 */ /* 0x000fe20000010000 */
[----:B------:R-:W-:Y:S01]  /*1a90*/  LEA R60, P1, R46, UR14, 0x1 ;  /* 0x0000000e2e3c7c11 */ /* 0x000fe2000f8208ff */
[----:B------:R-:W-:Y:S02]  /*1aa0*/  HADD2.F32 R30, -RZ, R23.H1_H1 ;  /* 0x30000017ff1e7230 */ /* 0x000fe40000004100 */
[----:B------:R-:W-:Y:S01]  /*1ab0*/  FFMA.FTZ R26, R89, R89, R26 ;  /* 0x00000059591a7223 */ /* 0x000fe2000001001a */
[----:B------:R-:W-:Y:S01]  /*1ac0*/  FADD.FTZ R22, R22, R89 ;  /* 0x0000005916167221 */ /* 0x000fe20000010000 */
[----:B------:R-:W-:Y:S01]  /*1ad0*/  LEA.HI.X R61, R46, UR15, R47, 0x1, P1 ;  /* 0x0000000f2e3d7c11 */ /* 0x000fe200088f0c2f */
[--C-:B------:R-:W-:Y:S02]  /*1ae0*/  HADD2.F32 R88, -RZ, R18.reuse.H0_H0 ;  /* 0x20000012ff587230 */ /* 0x100fe40000004100 */
[----:B------:R-:W-:Y:S01]  /*1af0*/  FFMA.FTZ R26, R30, R30, R26 ;  /* 0x0000001e1e1a7223 */ /* 0x000fe2000001001a */
[----:B------:R-:W-:Y:S01]  /*1b00*/  FADD.FTZ R22, R22, R30 ;  /* 0x0000001e16167221 */ /* 0x000fe20000010000 */
[----:B------:R-:W-:-:S02]  /*1b10*/  HADD2.F32 R87, -RZ, R18.H1_H1 ;  /* 0x30000012ff577230 */ /* 0x000fc40000004100 */
[----:B------:R-:W-:Y:S01]  /*1b20*/  FFMA.FTZ R18, R88, R88, R26 ;  /* 0x0000005858127223 */ /* 0x000fe2000001001a */
[----:B------:R-:W4:Y:S01]  /*1b30*/  LDG.E.64.CONSTANT R60, desc[UR16][R60.64] ;  /* 0x000000103c3c7981 */ /* 0x000f22000c1e9b00 */
[----:B------:R-:W-:Y:S01]  /*1b40*/  FADD.FTZ R22, R22, R88 ;  /* 0x0000005816167221 */ /* 0x000fe20000010000 */
[--C-:B------:R-:W-:Y:S02]  /*1b50*/  HADD2.F32 R86, -RZ, R19.reuse.H0_H0 ;  /* 0x20000013ff567230 */ /* 0x100fe40000004100 */
        /* <DEDUP_REMOVED lines=15> */
[----:B------:R-:W-:Y:S01]  /*1c50*/  STL [R1+0x60], R42 ;  /* 0x0000602a01007387 */ /* 0x000fe20000100800 */
[----:B------:R-:W-:Y:S01]  /*1c60*/  FFMA.FTZ R54, R83, R83, R54 ;  /* 0x0000005353367223 */ /* 0x000fe20000010036 */
[----:B------:R-:W-:Y:S02]  /*1c70*/  HADD2.F32 R14, -RZ, R11.H1_H1 ;  /* 0x3000000bff0e7230 */ /* 0x000fe40000004100 */
[----:B------:R-:W-:Y:S01]  /*1c80*/  FADD.FTZ R55, R55, R83 ;  /* 0x0000005337377221 */ /* 0x000fe20000010000 */
[----:B------:R-:W-:Y:S01]  /*1c90*/  STL [R1+0x58], R35 ;  /* 0x0000582301007387 */ /* 0x000fe20000100800 */
[----:B------:R-:W-:Y:S02]  /*1ca0*/  HADD2.F32 R82, -RZ, R10.H0_H0 ;  /* 0x2000000aff527230 */ /* 0x000fe40000004100 */
[----:B------:R-:W-:Y:S01]  /*1cb0*/  FFMA.FTZ R54, R18, R18, R54 ;  /* 0x0000001212367223 */ /* 0x000fe20000010036 */
[----:B------:R-:W-:Y:S01]  /*1cc0*/  STL [R1+0x48], R30 ;  /* 0x0000481e01007387 */ /* 0x000fe20000100800 */
[----:B------:R-:W-:-:S03]  /*1cd0*/  FADD.FTZ R55, R55, R18 ;  /* 0x0000001237377221 */ /* 0x000fc60000010000 */
[----:B------:R-:W-:Y:S01]  /*1ce0*/  STL [R1+0x38], R23 ;  /* 0x0000381701007387 */ /* 0x000fe20000100800 */
[----:B------:R-:W-:-:S03]  /*1cf0*/  HADD2.F32 R81, -RZ, R10.H1_H1 ;  /* 0x3000000aff517230 */ /* 0x000fc60000004100 */
[----:B------:R-:W-:Y:S01]  /*1d00*/  STL [R1+0x34], R18 ;  /* 0x0000341201007387 */ /* 0x000fe20000100800 */
[----:B------:R-:W-:-:S03]  /*1d10*/  FFMA.FTZ R54, R82, R82, R54 ;  /* 0x0000005252367223 */ /* 0x000fc60000010036 */
[----:B------:R0:W-:Y:S01]  /*1d20*/  STL [R1+0x2c], R14 ;  /* 0x00002c0e01007387 */ /* 0x0001e20000100800 */
[----:B------:R-:W-:-:S03]  /*1d30*/  FADD.FTZ R55, R55, R82 ;  /* 0x0000005237377221 */ /* 0x000fc60000010000 */
[----:B------:R-:W4:Y:S01]  /*1d40*/  LDL R125, [R1+0x22c] ;  /* 0x00022c00017d7983 */ /* 0x000f220000100800 */
        /* <DEDUP_REMOVED lines=68> */
[----:B0-----:R-:W-:Y:S02]  /*2190*/  HADD2.F32 R14, -RZ, R16.H1_H1 ;  /* 0x30000010ff0e7230 */ /* 0x001fe40000004100 */
        /* <DEDUP_REMOVED lines=8> */
[--C-:B--2---:R-:W-:Y:S02]  /*2220*/  HADD2.F32 R17, -RZ, R20.reuse.H0_H0 ;  /* 0x20000014ff117230 */ /* 0x104fe40000004100 */
        /* <DEDUP_REMOVED lines=124> */
[----:B------:R-:W-:Y:S02]  /*29f0*/  FADD.FTZ R59, R62, R57 ;  /* 0x000000393e3b7221 */ /* 0x000fe40000010000 */
[----:B------:R-:W0:Y:S01]  /*2a00*/  LDC.64 R62, c[0x0][0x220] ;  /* 0x00008800ff3e7b82 */ /* 0x000e220000000a00 */
[--C-:B------:R-:W-:Y:S02]  /*2a10*/  HADD2.F32 R69, -RZ, R61.reuse.H0_H0 ;  /* 0x2000003dff457230 */ /* 0x100fe40000004100 */
[----:B------:R-:W-:Y:S01]  /*2a20*/  FFMA.FTZ R60, R68, R68, R60 ;  /* 0x00000044443c7223 */ /* 0x000fe2000001003c */
[----:B------:R-:W-:Y:S01]  /*2a30*/  FADD.FTZ R59, R59, R68 ;  /* 0x000000443b3b7221 */ /* 0x000fe20000010000 */
[----:B------:R-:W-:Y:S02]  /*2a40*/  HADD2.F32 R70, -RZ, R61.H1_H1 ;  /* 0x3000003dff467230 */ /* 0x000fe40000004100 */
[----:B------:R-:W-:Y:S01]  /*2a50*/  FFMA.FTZ R60, R69, R69, R60 ;  /* 0x00000045453c7223 */ /* 0x000fe2000001003c */
[----:B------:R-:W-:Y:S01]  /*2a60*/  FADD.FTZ R59, R59, R69 ;  /* 0x000000453b3b7221 */ /* 0x000fe20000010000 */
[----:B------:R-:W-:-:S02]  /*2a70*/  ISETP.GT.U32.AND P2, PT, R67, 0xf, PT ;  /* 0x0000000f4300780c */ /* 0x000fc40003f44070 */
[----:B------:R-:W-:Y:S01]  /*2a80*/  FFMA.FTZ R61, R70, R70, R60 ;  /* 0x00000046463d7223 */ /* 0x000fe2000001003c */
[----:B------:R-:W-:Y:S01]  /*2a90*/  FADD.FTZ R60, R59, R70 ;  /* 0x000000463b3c7221 */ /* 0x000fe20000010000 */
[----:B------:R-:W-:Y:S01]  /*2aa0*/  USHF.L.U32 UR15, UR10, 0x3, URZ ;  /* 0x000000030a0f7899 */ /* 0x000fe2000800063f */
[----:B------:R-:W-:Y:S03]  /*2ab0*/  BSSY B0, `(.L_x_3896) ;  /* 0x0000120000007945 */ /* 0x000fe60003800000 */
[----:B------:R-:W-:Y:S01]  /*2ac0*/  ULOP3.LUT UR21, UR15, 0x8, URZ, 0xc0, !UPT ;  /* 0x000000080f157892 */ /* 0x000fe2000f8ec03f */
[----:B------:R-:W-:Y:S01]  /*2ad0*/  LOP3.LUT P1, RZ, R67, 0xfffffff1, RZ, 0xc0, !PT ;  /* 0xfffffff143ff7812 */ /* 0x000fe2000782c0ff */
[----:B------:R0:W-:Y:S02]  /*2ae0*/  STS.64 [R125], R60 ;  /* 0x0000003c7d007388 */ /* 0x0001e40000000a00 */
[----:B0-----:R-:W-:-:S04]  /*2af0*/  IMAD.WIDE R60, R58, 0x2, R62 ;  /* 0x000000023a3c7825 */ /* 0x001fc800078e023e */
[----:B-1----:R-:W-:Y:S01]  /*2b00*/  IMAD.WIDE R58, R58, 0x2, R64 ;  /* 0x000000023a3a7825 */ /* 0x002fe200078e0240 */
[----:B------:R-:W-:Y:S04]  /*2b10*/  STL.64 [R1+0x8], R60 ;  /* 0x0000083c01007387 */ /* 0x000fe80000100a00 */
[----:B------:R0:W-:Y:S02]  /*2b20*/  STL.64 [R1], R58 ;  /* 0x0000003a01007387 */ /* 0x0001e40000100a00 */
[----:B0-----:R-:W-:Y:S01]  /*2b30*/  CS2R R58, SRZ ;  /* 0x00000000003a7805 */ /* 0x001fe2000001ff00 */
[----:B------:R-:W-:Y:S06]  /*2b40*/  BAR.SYNC.DEFER_BLOCKING 0x0 ;  /* 0x0000000000007b1d */ /* 0x000fec0000010000 */
[----:B------:R-:W-:Y:S05]  /*2b50*/  @P2 BRA `(.L_x_3897) ;  /* 0x0000001000542947 */ /* 0x000fea0003800000 */
[----:B------:R-:W0:Y:S01]  /*2b60*/  S2R R59, SR_CgaCtaId ;  /* 0x00000000003b7919 */ /* 0x000e220000008800 */
[----:B------:R-:W-:Y:S01]  /*2b70*/  HFMA2.MMA R58, -RZ, RZ, 0, 7.152557373046875e-06 ;  /* 0x00000078ff3a7435 */ /* 0x000fe200000001ff */
        /* <DEDUP_REMOVED lines=275> */
.L_x_3897:
[----:B------:R-:W-:Y:S05]  /*3cb0*/  BSYNC B0 ;  /* 0x0000000000007941 */ /* 0x000fea0003800000 */
.L_x_3896:
[----:B------:R-:W2:Y:S01]  /*3cc0*/  LDL R65, [R1+0x228] ;  /* 0x0002280001417983 */ /* 0x000ea20000100800 */
[----:B------:R-:W0:Y:S03]  /*3cd0*/  @!P1 LDC R62, c[0x0][0x10] ;  /* 0x00000400ff3e9b82 */ /* 0x000e260000000800 */
[----:B------:R-:W1:Y:S04]  /*3ce0*/  SHFL.BFLY PT, R61, R58, 0x1, 0x1f ;  /* 0x0c201f003a3d7f89 */ /* 0x000e6800000e0000 */
[----:B------:R-:W3:Y:S01]  /*3cf0*/  SHFL.BFLY PT, R60, R59, 0x1, 0x1f ;  /* 0x0c201f003b3c7f89 */ /* 0x000ee200000e0000 */
[----:B------:R-:W0:Y:S01]  /*3d00*/  S2R R63, SR_CTAID.Y ;  /* 0x00000000003f7919 */ /* 0x000e220000002600 */
[----:B------:R-:W4:Y:S01]  /*3d10*/  S2R R64, SR_TID.X ;  /* 0x0000000000407919 */ /* 0x000f220000002100 */
[----:B-1----:R-:W-:Y:S01]  /*3d20*/  FADD.FTZ R58, R61, R58 ;  /* 0x0000003a3d3a7221 */ /* 0x002fe20000010000 */
[----:B---3--:R-:W-:-:S02]  /*3d30*/  FADD.FTZ R59, R60, R59 ;  /* 0x0000003b3c3b7221 */ /* 0x008fc40000010000 */
[----:B------:R-:W1:Y:S01]  /*3d40*/  @!P1 LDC.64 R60, c[0x0][0x248] ;  /* 0x00009200ff3c9b82 */ /* 0x000e620000000a00 */
[----:B0-----:R-:W-:Y:S01]  /*3d50*/  @!P1 IMAD R62, R62, UR4, R63 ;  /* 0x000000043e3e9c24 */ /* 0x001fe2000f8e023f */
[----:B----4-:R-:W-:-:S04]  /*3d60*/  ISETP.GT.U32.AND P2, PT, R64, 0x1f, PT ;  /* 0x0000001f4000780c */ /* 0x010fc80003f44070 */
[----:B--2---:R-:W-:-:S04]  /*3d70*/  @!P1 LEA R62, R62, R65, 0x5 ;  /* 0x000000413e3e9211 */ /* 0x004fc800078e28ff */
[----:B------:R-:W-:-:S05]  /*3d80*/  @!P1 SHF.L.U32 R62, R62, 0x1, RZ ;  /* 0x000000013e3e9819 */ /* 0x000fca00000006ff */
[----:B-1----:R-:W-:Y:S02]  /*3d90*/  @!P1 IMAD.WIDE.U32 R60, R62, 0x4, R60 ;  /* 0x000000043e3c9825 */ /* 0x002fe400078e003c */
[----:B------:R-:W0:Y:S03]  /*3da0*/  @!P2 LDC R62, c[0x0][0x10] ;  /* 0x00000400ff3eab82 */ /* 0x000e260000000800 */
[----:B------:R0:W-:Y:S05]  /*3db0*/  @!P1 STG.E.64 desc[UR16][R60.64], R58 ;  /* 0x0000003a3c009986 */ /* 0x0001ea000c101b10 */
[----:B------:R-:W-:Y:S01]  /*3dc0*/  BAR.SYNC.DEFER_BLOCKING 0x0 ;  /* 0x0000000000007b1d */ /* 0x000fe20000010000 */
[----:B------:R-:W-:Y:S01]  /*3dd0*/  ISETP.NE.AND P1, PT, R64, RZ, PT ;  /* 0x000000ff4000720c */ /* 0x000fe20003f25270 */
[----:B0-----:R-:W-:-:S12]  /*3de0*/  @!P2 IMAD R60, R62, UR4, R63 ;  /* 0x000000043e3cac24 */ /* 0x001fd8000f8e023f */
        /* <DEDUP_REMOVED lines=10> */
.L_x_3899:
        /* <DEDUP_REMOVED lines=8> */
.L_x_3898:
[----:B------:R-:W0:Y:S01]  /*3f10*/  S2R R125, SR_TID.X ;  /* 0x00000000007d7919 */ /* 0x000e220000002100 */
[----:B------:R-:W1:Y:S01]  /*3f20*/  @!P2 LDC.64 R62, c[0x0][0x248] ;  /* 0x00009200ff3eab82 */ /* 0x000e620000000a00 */
[----:B------:R-:W-:Y:S05]  /*3f30*/  WARPSYNC.ALL ;  /* 0x0000000000007948 */ /* 0x000fea0003800000 */
[----:B------:R-:W2:Y:S01]  /*3f40*/  LDL.LU.64 R64, [R1] ;  /* 0x0000000001407983 */ /* 0x000ea20000300a00 */
[C---:B0-----:R-:W-:Y:S02]  /*3f50*/  @!P2 LOP3.LUT R58, R125.reuse, 0x7ffffffc, RZ, 0xc0, !PT ;  /* 0x7ffffffc7d3aa812 */ /* 0x041fe400078ec0ff */
[----:B------:R-:W-:-:S02]  /*3f60*/  @!P2 LOP3.LUT R59, R125, 0x3, RZ, 0xc0, !PT ;  /* 0x000000037d3ba812 */ /* 0x000fc400078ec0ff */
[----:B------:R-:W-:Y:S02]  /*3f70*/  @!P2 LEA R58, R60, R58, 0x5 ;  /* 0x0000003a3c3aa211 */ /* 0x000fe400078e28ff */
[----:B------:R-:W3:Y:S02]  /*3f80*/  LDL.LU.64 R60, [R1+0x8] ;  /* 0x00000800013c7983 */ /* 0x000ee40000300a00 */
[----:B------:R-:W-:-:S04]  /*3f90*/  @!P2 IADD3 R58, R58, R59, RZ ;  /* 0x0000003b3a3aa210 */ /* 0x000fc80007ffe0ff */
[----:B------:R-:W-:-:S05]  /*3fa0*/  @!P2 SHF.L.U32 R58, R58, 0x1, RZ ;  /* 0x000000013a3aa819 */ /* 0x000fca00000006ff */
[----:B-1----:R-:W-:Y:S01]  /*3fb0*/  @!P2 IMAD.WIDE.U32 R62, R58, 0x4, R62 ;  /* 0x000000043a3ea825 */ /* 0x002fe200078e003e */
[----:B------:R-:W-:Y:S06]  /*3fc0*/  BAR.SYNC.DEFER_BLOCKING 0x0 ;  /* 0x0000000000007b1d */ /* 0x000fec0000010000 */
[----:B------:R-:W4:Y:S01]  /*3fd0*/  @!P2 LDG.E.64 R62, desc[UR16][R62.64] ;  /* 0x000000103e3ea981 */ /* 0x000f22000c1e1b00 */
[----:B------:R-:W-:Y:S01]  /*3fe0*/  HFMA2.MMA R67, -RZ, RZ, 0, 0 ;  /* 0x00000000ff437435 */ /* 0x000fe200000001ff */
[----:B------:R-:W-:Y:S01]  /*3ff0*/  LOP3.LUT P1, RZ, R125, 0xffffffe3, RZ, 0xc0, !PT ;  /* 0xffffffe37dff7812 */ /* 0x000fe2000782c0ff */
[----:B------:R-:W-:Y:S01]  /*4000*/  BSSY B0, `(.L_x_3900) ;  /* 0x000002c000007945 */ /* 0x000fe20003800000 */
[----:B---3--:R-:W5:Y:S04]  /*4010*/  LDG.E.64.CONSTANT R58, desc[UR16][R60.64] ;  /* 0x000000103c3a7981 */ /* 0x008f68000c1e9b00 */
[----:B--2---:R0:W5:Y:S02]  /*4020*/  LDG.E.64.CONSTANT R60, desc[UR16][R64.64] ;  /* 0x00000010403c7981 */ /* 0x004164000c1e9b00 */
[----:B0-----:R-:W-:Y:S01]  /*4030*/  MOV R64, RZ ;  /* 0x000000ff00407202 */ /* 0x001fe20000000f00 */
[----:B----4-:R-:W-:Y:S01]  /*4040*/  @!P2 FADD.FTZ R67, RZ, R62 ;  /* 0x0000003eff43a221 */ /* 0x010fe20000010000 */
[----:B------:R-:W-:-:S03]  /*4050*/  @!P2 FADD.FTZ R64, RZ, R63 ;  /* 0x0000003fff40a221 */ /* 0x000fc60000010000 */
[----:B------:R-:W0:Y:S01]  /*4060*/  @!P1 S2R R63, SR_CgaCtaId ;  /* 0x00000000003f9919 */ /* 0x000e220000008800 */
[----:B------:R-:W1:Y:S04]  /*4070*/  SHFL.BFLY PT, R62, R67, 0x2, 0x1f ;  /* 0x0c401f00433e7f89 */ /* 0x000e6800000e0000 */
[----:B------:R-:W2:Y:S01]  /*4080*/  SHFL.BFLY PT, R65, R64, 0x2, 0x1f ;  /* 0x0c401f0040417f89 */ /* 0x000ea200000e0000 */
[----:B-1----:R-:W-:Y:S01]  /*4090*/  FADD.FTZ R62, R62, R67 ;  /* 0x000000433e3e7221 */ /* 0x002fe20000010000 */
[----:B--2---:R-:W-:-:S04]  /*40a0*/  FADD.FTZ R64, R65, R64 ;  /* 0x0000004041407221 */ /* 0x004fc80000010000 */
[----:B------:R-:W1:Y:S04]  /*40b0*/  SHFL.BFLY PT, R67, R62, 0x1, 0x1f ;  /* 0x0c201f003e437f89 */ /* 0x000e6800000e0000 */
[----:B------:R-:W2:Y:S01]  /*40c0*/  SHFL.BFLY PT, R65, R64, 0x1, 0x1f ;  /* 0x0c201f0040417f89 */ /* 0x000ea200000e0000 */
[----:B-1----:R-:W-:Y:S01]  /*40d0*/  FADD.FTZ R62, R62, R67 ;  /* 0x000000433e3e7221 */ /* 0x002fe20000010000 */
[----:B------:R-:W-:-:S03]  /*40e0*/  @!P1 MOV R67, 0x400 ;  /* 0x0000040000439802 */ /* 0x000fc60000000f00 */
[----:B------:R-:W-:Y:S01]  /*40f0*/  @!P1 FMUL.FTZ R62, R62, 3.2552085031056776643e-05 ;  /* 0x380888893e3e9820 */ /* 0x000fe20000410000 */
[----:B--2---:R-:W-:Y:S01]  /*4100*/  FADD.FTZ R65, R64, R65 ;  /* 0x0000004140417221 */ /* 0x004fe20000010000 */
[----:B------:R-:W-:Y:S02]  /*4110*/  @!P1 IADD3 R67, R67, 0x1680, RZ ;  /* 0x0000168043439810 */ /* 0x000fe40007ffe0ff */
[----:B------:R-:W-:Y:S02]  /*4120*/  @!P1 FMUL.FTZ R64, R62, R62 ;  /* 0x0000003e3e409220 */ /* 0x000fe40000410000 */
[----:B0-----:R-:W-:Y:S02]  /*4130*/  @!P1 LEA R63, R63, R67, 0x18 ;  /* 0x000000433f3f9211 */ /* 0x001fe400078ec0ff */
[----:B------:R-:W-:Y:S01]  /*4140*/  @!P1 FFMA.FTZ R64, R65, 3.2552085031056776643e-05, -R64 ;  /* 0x3808888941409823 */ /* 0x000fe20000010840 */
[----:B------:R-:W-:-:S04]  /*4150*/  @!P1 SHF.L.U32 R65, R125, 0x1, RZ ;  /* 0x000000017d419819 */ /* 0x000fc800000006ff */
        /* <DEDUP_REMOVED lines=22> */
.L_x_3901:
[----:B------:R-:W-:Y:S05]  /*42c0*/  BSYNC B0 ;  /* 0x0000000000007941 */ /* 0x000fea0003800000 */
.L_x_3900:
[----:B01----:R-:W2:Y:S04]  /*42d0*/  LDL.LU R62, [R1+0x10] ;  /* 0x00001000013e7983 */ /* 0x003ea80000300800 */
[----:B------:R-:W3:Y:S01]  /*42e0*/  LDL.LU R125, [R1+0x14] ;  /* 0x00001400017d7983 */ /* 0x000ee20000300800 */
[----:B------:R-:W0:Y:S03]  /*42f0*/  S2UR UR13, SR_CgaCtaId ;  /* 0x00000000000d79c3 */ /* 0x000e260000008800 */
[----:B------:R-:W-:Y:S04]  /*4300*/  STL [R1+0x290], R28 ;  /* 0x0002901c01007387 */ /* 0x000fe80000100800 */
[----:B------:R-:W-:Y:S04]  /*4310*/  STL [R1+0x28c], R32 ;  /* 0x00028c2001007387 */ /* 0x000fe80000100800 */
[----:B------:R-:W-:Y:S04]  /*4320*/  STL [R1+0x288], R36 ;  /* 0x0002882401007387 */ /* 0x000fe80000100800 */
[----:B------:R-:W-:Y:S04]  /*4330*/  STL [R1+0x284], R40 ;  /* 0x0002842801007387 */ /* 0x000fe80000100800 */
[----:B------:R-:W-:Y:S04]  /*4340*/  STL [R1+0x280], R44 ;  /* 0x0002802c01007387 */ /* 0x000fe80000100800 */
[----:B------:R-:W-:Y:S04]  /*4350*/  STL [R1+0x27c], R48 ;  /* 0x00027c3001007387 */ /* 0x000fe80000100800 */
[----:B------:R-:W-:Y:S04]  /*4360*/  STL [R1+0x278], R52 ;  /* 0x0002783401007387 */ /* 0x000fe80000100800 */
[----:B------:R1:W-:Y:S04]  /*4370*/  STL [R1+0x274], R56 ;  /* 0x0002743801007387 */ /* 0x0003e80000100800 */
[----:B------:R3:W-:Y:S04]  /*4380*/  STL [R1+0x270], R70 ;  /* 0x0002704601007387 */ /* 0x0007e80000100800 */
[----:B-1----:R-:W4:Y:S04]  /*4390*/  LDL.LU R56, [R1+0x1c] ;  /* 0x00001c0001387983 */ /* 0x002f280000300800 */
[----:B------:R-:W4:Y:S04]  /*43a0*/  LDL.LU R36, [R1+0x18] ;  /* 0x0000180001247983 */ /* 0x000f280000300800 */
[----:B------:R-:W4:Y:S04]  /*43b0*/  LDL.LU R52, [R1+0x64] ;  /* 0x0000640001347983 */ /* 0x000f280000300800 */
[----:B------:R-:W4:Y:S04]  /*43c0*/  LDL.LU R28, [R1+0x68] ;  /* 0x00006800011c7983 */ /* 0x000f280000300800 */
[----:B------:R-:W4:Y:S04]  /*43d0*/  LDL.LU R32, [R1+0x6c] ;  /* 0x00006c0001207983 */ /* 0x000f280000300800 */
[----:B------:R-:W4:Y:S04]  /*43e0*/  LDL.LU R48, [R1+0x70] ;  /* 0x0000700001307983 */ /* 0x000f280000300800 */
[----:B------:R-:W4:Y:S01]  /*43f0*/  LDL.LU R44, [R1+0x74] ;  /* 0x00007400012c7983 */ /* 0x000f220000300800 */
[----:B------:R-:W-:Y:S01]  /*4400*/  UMOV UR8, 0x400 ;  /* 0x0000040000087882 */ /* 0x000fe20000000000 */
[----:B------:R-:W-:Y:S01]  /*4410*/  IADD3 R67, RZ, -UR21, RZ ;  /* 0x80000015ff437c10 */ /* 0x000fe2000fffe0ff */
[----:B------:R-:W-:Y:S01]  /*4420*/  UIADD3 UR8, UR8, 0x1680, URZ ;  /* 0x0000168008087890 */ /* 0x000fe2000fffe03f */
[----:B------:R-:W4:Y:S03]  /*4430*/  LDL.LU R40, [R1+0x78] ;  /* 0x0000780001287983 */ /* 0x000f260000300800 */
[----:B0-----:R-:W-:Y:S01]  /*4440*/  ULEA UR8, UR13, UR8, 0x18 ;  /* 0x000000080d087291 */ /* 0x001fe2000f8ec03f */
[----:B--2---:R-:W-:-:S02]  /*4450*/  LEA R64, R62, UR12, 0x2 ;  /* 0x0000000c3e407c11 */ /* 0x004fc4000f8e10ff */
[----:B------:R-:W-:Y:S01]  /*4460*/  ULDC.64 UR12, c[0x0][0x210] ;  /* 0x00008400000c7ab9 */ /* 0x000fe20000000a00 */
[----:B------:R-:W-:Y:S02]  /*4470*/  MOV R62, UR19 ;  /* 0x00000013003e7c02 */ /* 0x000fe40008000f00 */
[----:B------:R-:W-:-:S03]  /*4480*/  SHF.R.S32.HI R65, RZ, 0x1f, R64 ;  /* 0x0000001fff417819 */ /* 0x000fc60000011440 */
[----:B------:R-:W-:-:S04]  /*4490*/  IMAD.WIDE.U32 R62, R62, 0x78000, R64 ;  /* 0x000780003e3e7825 */ /* 0x000fc800078e0040 */
[----:B------:R-:W-:Y:S01]  /*44a0*/  IMAD.WIDE.U32 R64, R64, -0x77777777, RZ ;  /* 0x8888888940407825 */ /* 0x000fe200078e00ff */
[-C--:B------:R-:W-:Y:S02]  /*44b0*/  IADD3 R66, P1, R66, R62.reuse, RZ ;  /* 0x0000003e42427210 */ /* 0x080fe40007f3e0ff */
[----:B------:R-:W-:Y:S02]  /*44c0*/  IADD3 R63, R63, UR9, RZ ;  /* 0x000000093f3f7c10 */ /* 0x000fe4000fffe0ff */
[----:B------:R-:W-:Y:S02]  /*44d0*/  LEA.HI R67, R65, R67, RZ, 0x1a ;  /* 0x0000004341437211 */ /* 0x000fe400078fd0ff */
[----:B------:R-:W-:Y:S02]  /*44e0*/  IADD3.X R65, RZ, R63, RZ, P1, !PT ;  /* 0x0000003fff417210 */ /* 0x000fe40000ffe4ff */
[----:B------:R-:W-:Y:S02]  /*44f0*/  LEA R64, P1, R66, UR12, 0x1 ;  /* 0x0000000c42407c11 */ /* 0x000fe4000f8208ff */
[----:B---3--:R-:W-:-:S02]  /*4500*/  IADD3 R70, P2, R125, R62, RZ ;  /* 0x0000003e7d467210 */ /* 0x008fc40007f5e0ff */
[----:B------:R-:W-:-:S03]  /*4510*/  LEA.HI.X R65, R66, UR13, R65, 0x1, P1 ;  /* 0x0000000d42417c11 */ /* 0x000fc600088f0c41 */
[----:B------:R-:W-:Y:S01]  /*4520*/  STL [R1+0x190], R70 ;  /* 0x0001904601007387 */ /* 0x000fe20000100800 */
[-C--:B----4-:R-:W-:Y:S02]  /*4530*/  IADD3 R56, P4, R56, R62.reuse, RZ ;  /* 0x0000003e38387210 */ /* 0x090fe40007f9e0ff */
[-C--:B------:R-:W-:Y:S02]  /*4540*/  IADD3 R66, P1, R36, R62.reuse, RZ ;  /* 0x0000003e24427210 */ /* 0x080fe40007f3e0ff */
[----:B------:R-:W2:Y:S04]  /*4550*/  LDL.LU R36, [R1+0x7c] ;  /* 0x00007c0001247983 */ /* 0x000ea80000300800 */
[----:B------:R0:W-:Y:S04]  /*4560*/  STL [R1+0x178], R56 ;  /* 0x0001783801007387 */ /* 0x0001e80000100800 */
[----:B------:R-:W-:Y:S01]  /*4570*/  STL [R1+0x18c], R66 ;  /* 0x00018c4201007387 */ /* 0x000fe20000100800 */
[----:B0-----:R-:W-:-:S02]  /*4580*/  IADD3 R56, P5, R52, R62, RZ ;  /* 0x0000003e34387210 */ /* 0x001fc40007fbe0ff */
[-C--:B------:R-:W-:Y:S02]  /*4590*/  IADD3 R52, P3, R28, R62.reuse, RZ ;  /* 0x0000003e1c347210 */ /* 0x080fe40007f7e0ff */
[----:B------:R-:W3:Y:S04]  /*45a0*/  LDL.LU R28, [R1+0x80] ;  /* 0x00008000011c7983 */ /* 0x000ee80000300800 */
[----:B------:R-:W-:Y:S04]  /*45b0*/  STL [R1+0x170], R56 ;  /* 0x0001703801007387 */ /* 0x000fe80000100800 */
[----:B------:R0:W-:Y:S02]  /*45c0*/  STL [R1+0x16c], R52 ;  /* 0x00016c3401007387 */ /* 0x0001e40000100800 */
[----:B0-----:R-:W-:-:S02]  /*45d0*/  IADD3 R52, P6, R32, R62, RZ ;  /* 0x0000003e20347210 */ /* 0x001fc40007fde0ff */
[----:B------:R-:W4:Y:S01]  /*45e0*/  LDL.LU R32, [R1+0x84] ;  /* 0x0000840001207983 */ /* 0x000f220000300800 */
[----:B------:R-:W-:-:S05]  /*45f0*/  IADD3.X R56, RZ, R63, RZ, P4, !PT ;  /* 0x0000003fff387210 */ /* 0x000fca00027fe4ff */
[----:B------:R0:W-:Y:S04]  /*4600*/  STL [R1+0x224], R56 ;  /* 0x0002243801007387 */ /* 0x0001e80000100800 */
[----:B------:R1:W-:Y:S01]  /*4610*/  STL [R1+0x168], R52 ;  /* 0x0001683401007387 */ /* 0x0003e20000100800 */
[----:B0-----:R-:W-:Y:S02]  /*4620*/  IADD3.X R56, RZ, R63, RZ, P5, !PT ;  /* 0x0000003fff387210 */ /* 0x001fe40002ffe4ff */
[----:B-1----:R-:W-:-:S03]  /*4630*/  IADD3 R52, P4, R48, R62, RZ ;  /* 0x0000003e30347210 */ /* 0x002fc60007f9e0ff */
[----:B------:R-:W-:Y:S01]  /*4640*/  STL [R1+0x220], R56 ;  /* 0x0002203801007387 */ /* 0x000fe20000100800 */
[-C--:B------:R-:W-:Y:S02]  /*4650*/  IADD3.X R48, RZ, R63.reuse, RZ, P3, !PT ;  /* 0x0000003fff307210 */ /* 0x080fe40001ffe4ff */
[----:B------:R-:W-:Y:S01]  /*4660*/  IADD3 R44, P5, R44, R62, RZ ;  /* 0x0000003e2c2c7210 */ /* 0x000fe20007fbe0ff */
[----:B------:R0:W-:Y:S04]  /*4670*/  STL [R1+0x160], R52 ;  /* 0x0001603401007387 */ /* 0x0001e80000100800 */
[----:B0-----:R-:W4:Y:S04]  /*4680*/  LDL.LU R52, [R1+0x88] ;  /* 0x0000880001347983 */ /* 0x001f280000300800 */
[----:B------:R-:W-:Y:S04]  /*4690*/  STL [R1+0x21c], R48 ;  /* 0x00021c3001007387 */ /* 0x000fe80000100800 */
[----:B------:R0:W-:Y:S04]  /*46a0*/  STL [R1+0x15c], R44 ;  /* 0x00015c2c01007387 */ /* 0x0001e80000100800 */
[----:B0-----:R-:W4:Y:S01]  /*46b0*/  LDL.LU R44, [R1+0x8c] ;  /* 0x00008c00012c7983 */ /* 0x001f220000300800 */
[----:B------:R-:W-:-:S02]  /*46c0*/  IADD3.X R48, RZ, R63, RZ, P6, !PT ;  /* 0x0000003fff307210 */ /* 0x000fc400037fe4ff */
[----:B------:R-:W-:Y:S02]  /*46d0*/  IADD3 R56, P3, R40, R62, RZ ;  /* 0x0000003e28387210 */ /* 0x000fe40007f7e0ff */
[-C--:B------:R-:W-:Y:S01]  /*46e0*/  IADD3.X R40, RZ, R63.reuse, RZ, P4, !PT ;  /* 0x0000003fff287210 */ /* 0x080fe200027fe4ff */
[----:B------:R0:W-:Y:S04]  /*46f0*/  STL [R1+0x218], R48 ;  /* 0x0002183001007387 */ /* 0x0001e80000100800 */
[----:B0-----:R-:W4:Y:S04]  /*4700*/  LDL.LU R48, [R1+0x90] ;  /* 0x0000900001307983 */ /* 0x001f280000300800 */
[----:B------:R0:W-:Y:S04]  /*4710*/  STL [R1+0x158], R56 ;  /* 0x0001583801007387 */ /* 0x0001e80000100800 */
[----:B------:R1:W-:Y:S01]  /*4720*/  STL [R1+0x214], R40 ;  /* 0x0002142801007387 */ /* 0x0003e20000100800 */
[----:B0-----:R-:W-:-:S03]  /*4730*/  IADD3.X R56, RZ, R63, RZ, P5, !PT ;  /* 0x0000003fff387210 */ /* 0x001fc60002ffe4ff */
[----:B-1----:R-:W4:Y:S01]  /*4740*/  LDL.LU R40, [R1+0x94] ;  /* 0x0000940001287983 */ /* 0x002f220000300800 */
[----:B--2---:R-:W-:-:S05]  /*4750*/  IADD3 R36, P6, R36, R62, RZ ;  /* 0x0000003e24247210 */ /* 0x004fca0007fde0ff */
[----:B------:R3:W-:Y:S04]  /*4760*/  STL [R1+0x154], R36 ;  /* 0x0001542401007387 */ /* 0x0007e80000100800 */
[----:B------:R0:W-:Y:S01]  /*4770*/  STL [R1+0x210], R56 ;  /* 0x0002103801007387 */ /* 0x0001e20000100800 */
[----:B---3--:R-:W-:-:S03]  /*4780*/  IADD3 R36, P4, R28, R62, RZ ;  /* 0x0000003e1c247210 */ /* 0x008fc60007f9e0ff */
[----:B------:R-:W2:Y:S01]  /*4790*/  LDL.LU R28, [R1+0x98] ;  /* 0x00009800011c7983 */ /* 0x000ea20000300800 */
[----:B0-----:R-:W-:-:S03]  /*47a0*/  IADD3.X R56, RZ, R63, RZ, P3, !PT ;  /* 0x0000003fff387210 */ /* 0x001fc60001ffe4ff */
[----:B------:R4:W-:Y:S02]  /*47b0*/  STL [R1+0x150], R36 ;  /* 0x0001502401007387 */ /* 0x0009e40000100800 */
[----:B----4-:R-:W-:Y:S02]  /*47c0*/  IADD3 R36, P5, R32, R62, RZ ;  /* 0x0000003e20247210 */ /* 0x010fe40007fbe0ff */
[----:B------:R-:W3:Y:S04]  /*47d0*/  LDL.LU R32, [R1+0x9c] ;  /* 0x00009c0001207983 */ /* 0x000ee80000300800 */
[----:B------:R-:W-:Y:S04]  /*47e0*/  STL [R1+0x20c], R56 ;  /* 0x00020c3801007387 */ /* 0x000fe80000100800 */
[----:B------:R0:W-:Y:S04]  /*47f0*/  STL [R1+0x14c], R36 ;  /* 0x00014c2401007387 */ /* 0x0001e80000100800 */
[----:B0-----:R-:W4:Y:S01]  /*4800*/  LDL.LU R36, [R1+0xa0] ;  /* 0x0000a00001247983 */ /* 0x001f220000300800 */
[----:B------:R-:W-:-:S05]  /*4810*/  IADD3.X R56, RZ, R63, RZ, P6, !PT ;  /* 0x0000003fff387210 */ /* 0x000fca00037fe4ff */
[----:B------:R0:W-:Y:S01]  /*4820*/  STL [R1+0x208], R56 ;  /* 0x0002083801007387 */ /* 0x0001e20000100800 */
[----:B------:R-:W-:-:S05]  /*4830*/  IADD3 R70, P3, R52, R62, RZ ;  /* 0x0000003e34467210 */ /* 0x000fca0007f7e0ff */
[----:B------:R-:W-:Y:S01]  /*4840*/  STL [R1+0x148], R70 ;  /* 0x0001484601007387 */ /* 0x000fe20000100800 */
[-C--:B------:R-:W-:Y:S02]  /*4850*/  IADD3.X R52, RZ, R63.reuse, RZ, P4, !PT ;  /* 0x0000003fff347210 */ /* 0x080fe400027fe4ff */
[----:B0-----:R-:W-:Y:S02]  /*4860*/  IADD3 R56, P6, R44, R62, RZ ;  /* 0x0000003e2c387210 */ /* 0x001fe40007fde0ff */
[----:B------:R-:W4:Y:S04]  /*4870*/  LDL.LU R44, [R1+0xa4] ;  /* 0x0000a400012c7983 */ /* 0x000f280000300800 */
[----:B------:R0:W-:Y:S04]  /*4880*/  STL [R1+0x204], R52 ;  /* 0x0002043401007387 */ /* 0x0001e80000100800 */
[----:B------:R-:W-:Y:S01]  /*4890*/  STL [R1+0x140], R56 ;  /* 0x0001403801007387 */ /* 0x000fe20000100800 */
[----:B0-----:R-:W-:-:S05]  /*48a0*/  IADD3.X R52, RZ, R63, RZ, P5, !PT ;  /* 0x0000003fff347210 */ /* 0x001fca0002ffe4ff */
[----:B------:R0:W-:Y:S04]  /*48b0*/  STL [R1+0x200], R52 ;  /* 0x0002003401007387 */ /* 0x0001e80000100800 */
[----:B0-----:R-:W4:Y:S01]  /*48c0*/  LDL.LU R52, [R1+0xa8] ;  /* 0x0000a80001347983 */ /* 0x001f220000300800 */
[----:B------:R-:W-:Y:S02]  /*48d0*/  IADD3 R56, P4, R48, R62, RZ ;  /* 0x0000003e30387210 */ /* 0x000fe40007f9e0ff */
[----:B------:R-:W-:-:S03]  /*48e0*/  IADD3.X R48, RZ, R63, RZ, P3, !PT ;  /* 0x0000003fff307210 */ /* 0x000fc60001ffe4ff */
[----:B------:R0:W-:Y:S04]  /*48f0*/  STL [R1+0x13c], R56 ;  /* 0x00013c3801007387 */ /* 0x0001e80000100800 */
[----:B------:R1:W-:Y:S01]  /*4900*/  STL [R1+0x1fc], R48 ;  /* 0x0001fc3001007387 */ /* 0x0003e20000100800 */
[----:B0-----:R-:W-:Y:S02]  /*4910*/  IADD3 R56, P5, R40, R62, RZ ;  /* 0x0000003e28387210 */ /* 0x001fe40007fbe0ff */
[----:B-1----:R-:W-:-:S03]  /*4920*/  IADD3.X R48, RZ, R63, RZ, P6, !PT ;  /* 0x0000003fff307210 */ /* 0x002fc600037fe4ff */
[----:B------:R0:W-:Y:S02]  /*4930*/  STL [R1+0x134], R56 ;  /* 0x0001343801007387 */ /* 0x0001e40000100800 */
[-C--:B0-----:R-:W-:Y:S02]  /*4940*/  IADD3.X R56, RZ, R63.reuse, RZ, P4, !PT ;  /* 0x0000003fff387210 */ /* 0x081fe400027fe4ff */
[----:B--2---:R-:W-:Y:S02]  /*4950*/  IADD3 R40, P3, R28, R62, RZ ;  /* 0x0000003e1c287210 */ /* 0x004fe40007f7e0ff */
[----:B------:R-:W2:Y:S04]  /*4960*/  LDL.LU R28, [R1+0xac] ;  /* 0x0000ac00011c7983 */ /* 0x000ea80000300800 */
[----:B------:R0:W-:Y:S04]  /*4970*/  STL [R1+0x1f8], R48 ;  /* 0x0001f83001007387 */ /* 0x0001e80000100800 */
[----:B------:R3:W-:Y:S04]  /*4980*/  STL [R1+0x130], R40 ;  /* 0x0001302801007387 */ /* 0x0007e80000100800 */
[----:B------:R-:W-:Y:S01]  /*4990*/  STL [R1+0x1f4], R56 ;  /* 0x0001f43801007387 */ /* 0x000fe20000100800 */
[----:B0-----:R-:W-:-:S02]  /*49a0*/  IADD3.X R48, RZ, R63, RZ, P5, !PT ;  /* 0x0000003fff307210 */ /* 0x001fc40002ffe4ff */
[-C--:B---3--:R-:W-:Y:S02]  /*49b0*/  IADD3 R40, P4, R32, R62.reuse, RZ ;  /* 0x0000003e20287210 */ /* 0x088fe40007f9e0ff */
[----:B------:R-:W3:Y:S04]  /*49c0*/  LDL.LU R32, [R1+0xb0] ;  /* 0x0000b00001207983 */ /* 0x000ee80000300800 */
[----:B------:R4:W-:Y:S04]  /*49d0*/  STL [R1+0x12c], R40 ;  /* 0x00012c2801007387 */ /* 0x0009e80000100800 */
[----:B------:R-:W-:Y:S01]  /*49e0*/  STL [R1+0x1f0], R48 ;  /* 0x0001f03001007387 */ /* 0x000fe20000100800 */
[----:B----4-:R-:W-:-:S03]  /*49f0*/  IADD3 R40, P5, R36, R62, RZ ;  /* 0x0000003e24287210 */ /* 0x010fc60007fbe0ff */
[----:B------:R-:W4:Y:S01]  /*4a00*/  LDL.LU R36, [R1+0xb4] ;  /* 0x0000b40001247983 */ /* 0x000f220000300800 */
[----:B------:R-:W-:-:S03]  /*4a10*/  IADD3.X R56, RZ, R63, RZ, P3, !PT ;  /* 0x0000003fff387210 */ /* 0x000fc60001ffe4ff */
[----:B------:R0:W-:Y:S04]  /*4a20*/  STL [R1+0x128], R40 ;  /* 0x0001282801007387 */ /* 0x0001e80000100800 */
[----:B0-----:R-:W4:Y:S04]  /*4a30*/  LDL.LU R40, [R1+0xb8] ;  /* 0x0000b80001287983 */ /* 0x001f280000300800 */
[----:B------:R-:W-:Y:S01]  /*4a40*/  STL [R1+0x1ec], R56 ;  /* 0x0001ec3801007387 */ /* 0x000fe20000100800 */
[----:B------:R-:W-:Y:S02]  /*4a50*/  IADD3.X R70, RZ, R63, RZ, P4, !PT ;  /* 0x0000003fff467210 */ /* 0x000fe400027fe4ff */
[----:B------:R-:W-:-:S02]  /*4a60*/  IADD3 R48, P3, R44, R62, RZ ;  /* 0x0000003e2c307210 */ /* 0x000fc40007f7e0ff */
[----:B------:R-:W4:Y:S04]  /*4a70*/  LDL.LU R44, [R1+0xbc] ;  /* 0x0000bc00012c7983 */ /* 0x000f280000300800 */
[----:B------:R0:W-:Y:S04]  /*4a80*/  STL [R1+0x124], R48 ;  /* 0x0001243001007387 */ /* 0x0001e80000100800 */
[----:B0-----:R-:W4:Y:S04]  /*4a90*/  LDL.LU R48, [R1+0xc0] ;  /* 0x0000c00001307983 */ /* 0x001f280000300800 */
[----:B------:R0:W-:Y:S01]  /*4aa0*/  STL [R1+0x1e8], R70 ;  /* 0x0001e84601007387 */ /* 0x0001e20000100800 */
[----:B------:R-:W-:-:S03]  /*4ab0*/  IADD3 R56, P4, R52, R62, RZ ;  /* 0x0000003e34387210 */ /* 0x000fc60007f9e0ff */
[----:B------:R-:W4:Y:S01]  /*4ac0*/  LDL.LU R52, [R1+0x3c] ;  /* 0x00003c0001347983 */ /* 0x000f220000300800 */
[----:B0-----:R-:W-:-:S03]  /*4ad0*/  IADD3.X R70, RZ, R63, RZ, P5, !PT ;  /* 0x0000003fff467210 */ /* 0x001fc60002ffe4ff */
[----:B------:R0:W-:Y:S04]  /*4ae0*/  STL [R1+0x120], R56 ;  /* 0x0001203801007387 */ /* 0x0001e80000100800 */
[----:B0-----:R-:W4:Y:S04]  /*4af0*/  LDL.LU R56, [R1+0x40] ;  /* 0x0000400001387983 */ /* 0x001f280000300800 */
[----:B------:R0:W-:Y:S04]  /*4b00*/  STL [R1+0x1e4], R70 ;  /* 0x0001e44601007387 */ /* 0x0001e80000100800 */
[----:B0-----:R-:W4:Y:S04]  /*4b10*/  LDL.LU R70, [R1+0x54] ;  /* 0x0000540001467983 */ /* 0x001f280000300800 */
[----:B------:R-:W4:Y:S01]  /*4b20*/  LDL.LU R125, [R1+0xc4] ;  /* 0x0000c400017d7983 */ /* 0x000f220000300800 */
[----:B------:R-:W-:Y:S01]  /*4b30*/  LEA R67, R67, UR8, 0x3 ;  /* 0x0000000843437c11 */ /* 0x000fe2000f8e18ff */
[----:B------:R-:W-:-:S05]  /*4b40*/  ULDC UR8, c[0x0][0x230] ;  /* 0x00008c0000087ab9 */ /* 0x000fca0000000800 */
[----:B------:R-:W0:Y:S02]  /*4b50*/  LDS.64 R66, [R67] ;  /* 0x0000000043427984 */ /* 0x000e240000000a00 */
[----:B0-----:R-:W-:-:S06]  /*4b60*/  FADD.FTZ R67, R67, UR8 ;  /* 0x0000000843437e21 */ /* 0x001fcc0008010000 */
        /* <DEDUP_REMOVED lines=14> */
[C---:B0-----:R-:W-:Y:S01]  /*4c50*/  FMUL.FTZ R103, R67.reuse, R103 ;  /* 0x0000006743677220 */ /* 0x041fe20000410000 */
[C---:B------:R-:W-:Y:S01]  /*4c60*/  FMUL.FTZ R109, R67.reuse, R109 ;  /* 0x0000006d436d7220 */ /* 0x040fe20000410000 */
[----:B------:R-:W-:Y:S01]  /*4c70*/  FMUL.FTZ R106, R67, R106 ;  /* 0x0000006a436a7220 */ /* 0x000fe20000410000 */
[--C-:B------:R-:W-:Y:S01]  /*4c80*/  FADD.FTZ R41, R41, -R66.reuse ;  /* 0x8000004229297221 */ /* 0x100fe20000010000 */
[--C-:B------:R-:W-:Y:S01]  /*4c90*/  FADD.FTZ R45, R45, -R66.reuse ;  /* 0x800000422d2d7221 */ /* 0x100fe20000010000 */
[C---:B------:R-:W-:Y:S01]  /*4ca0*/  FMUL.FTZ R115, R67.reuse, R115 ;  /* 0x0000007343737220 */ /* 0x040fe20000410000 */
[----:B------:R-:W-:Y:S01]  /*4cb0*/  FMUL.FTZ R112, R67, R112 ;  /* 0x0000007043707220 */ /* 0x000fe20000410000 */
[--C-:B------:R-:W-:Y:S01]  /*4cc0*/  FADD.FTZ R53, R53, -R66.reuse ;  /* 0x8000004235357221 */ /* 0x100fe20000010000 */
[--C-:B------:R-:W-:Y:S01]  /*4cd0*/  FADD.FTZ R57, R57, -R66.reuse ;  /* 0x8000004239397221 */ /* 0x100fe20000010000 */
[--C-:B------:R-:W-:Y:S01]  /*4ce0*/  FADD.FTZ R97, R97, -R66.reuse ;  /* 0x8000004261617221 */ /* 0x100fe20000010000 */
[----:B------:R-:W-:Y:S01]  /*4cf0*/  FADD.FTZ R94, R94, -R66 ;  /* 0x800000425e5e7221 */ /* 0x000fe20000010000 */
[----:B--2---:R-:W-:-:S05]  /*4d00*/  IADD3 R28, P5, R28, R62, RZ ;  /* 0x0000003e1c1c7210 */ /* 0x004fca0007fbe0ff */
[----:B------:R0:W-:Y:S02]  /*4d10*/  STL [R1+0x11c], R28 ;  /* 0x00011c1c01007387 */ /* 0x0001e40000100800 */
[----:B0-----:R-:W-:Y:S02]  /*4d20*/  IADD3.X R28, RZ, R63, RZ, P3, !PT ;  /* 0x0000003fff1c7210 */ /* 0x001fe40001ffe4ff */
[----:B---3--:R-:W-:-:S03]  /*4d30*/  IADD3 R32, P3, R32, R62, RZ ;  /* 0x0000003e20207210 */ /* 0x008fc60007f7e0ff */
[----:B------:R0:W-:Y:S04]  /*4d40*/  STL [R1+0x1e0], R28 ;  /* 0x0001e01c01007387 */ /* 0x0001e80000100800 */
[----:B0-----:R-:W2:Y:S04]  /*4d50*/  LDL.LU R28, [R1+0x290] ;  /* 0x00029000011c7983 */ /* 0x001ea80000300800 */
[----:B------:R0:W-:Y:S02]  /*4d60*/  STL [R1+0x118], R32 ;  /* 0x0001182001007387 */ /* 0x0001e40000100800 */
[----:B0-----:R-:W-:-:S02]  /*4d70*/  IADD3.X R32, RZ, R63, RZ, P4, !PT ;  /* 0x0000003fff207210 */ /* 0x001fc400027fe4ff */
[----:B----4-:R-:W-:-:S03]  /*4d80*/  IADD3 R36, P4, R36, R62, RZ ;  /* 0x0000003e24247210 */ /* 0x010fc60007f9e0ff */
[----:B------:R0:W-:Y:S04]  /*4d90*/  STL [R1+0x1dc], R32 ;  /* 0x0001dc2001007387 */ /* 0x0001e80000100800 */
[----:B0-----:R-:W3:Y:S04]  /*4da0*/  LDL.LU R32, [R1+0x28c] ;  /* 0x00028c0001207983 */ /* 0x001ee80000300800 */
[----:B------:R0:W-:Y:S02]  /*4db0*/  STL [R1+0x104], R36 ;  /* 0x0001042401007387 */ /* 0x0001e40000100800 */
[----:B0-----:R-:W-:-:S02]  /*4dc0*/  IADD3.X R36, RZ, R63, RZ, P5, !PT ;  /* 0x0000003fff247210 */ /* 0x001fc40002ffe4ff */
[----:B------:R-:W-:-:S03]  /*4dd0*/  IADD3 R40, P5, R40, R62, RZ ;  /* 0x0000003e28287210 */ /* 0x000fc60007fbe0ff */
[----:B------:R0:W-:Y:S04]  /*4de0*/  STL [R1+0x1d8], R36 ;  /* 0x0001d82401007387 */ /* 0x0001e80000100800 */
[----:B0-----:R-:W4:Y:S04]  /*4df0*/  LDL.LU R36, [R1+0x288] ;  /* 0x0002880001247983 */ /* 0x001f280000300800 */
        /* <DEDUP_REMOVED lines=22> */
[-C--:B------:R-:W-:Y:S02]  /*4f60*/  IADD3 R70, P4, R70, R62.reuse, RZ ;  /* 0x0000003e46467210 */ /* 0x080fe40007f9e0ff */
[----:B------:R-:W-:Y:S01]  /*4f70*/  IADD3 R62, P6, R125, R62, RZ ;  /* 0x0000003e7d3e7210 */ /* 0x000fe20007fde0ff */
[----:B------:R0:W-:Y:S01]  /*4f80*/  STL [R1+0x1c4], R56 ;  /* 0x0001c43801007387 */ /* 0x0001e20000100800 */
[----:B------:R-:W-:Y:S01]  /*4f90*/  FMUL.FTZ R125, R0, R67 ;  /* 0x00000043007d7220 */ /* 0x000fe20000410000 */
[C---:B------:R-:W-:Y:S02]  /*4fa0*/  FMUL.FTZ R0, R67.reuse, R5 ;  /* 0x0000000543007220 */ /* 0x040fe40000410000 */
[----:B0-----:R-:W4:Y:S04]  /*4fb0*/  LDL.LU R56, [R1+0x274] ;  /* 0x0002740001387983 */ /* 0x001f280000300800 */
[----:B------:R0:W-:Y:S01]  /*4fc0*/  STL [R1+0x174], R70 ;  /* 0x0001744601007387 */ /* 0x0001e20000100800 */
[----:B------:R-:W-:Y:S01]  /*4fd0*/  MOV R5, R103 ;  /* 0x0000006700057202 */ /* 0x000fe20000000f00 */
[----:B------:R-:W-:-:S02]  /*4fe0*/  FMUL.FTZ R103, R67, R37 ;  /* 0x0000002543677220 */ /* 0x000fc40000410000 */
[----:B0-----:R-:W4:Y:S04]  /*4ff0*/  LDL.LU R70, [R1+0x270] ;  /* 0x0002700001467983 */ /* 0x001f280000300800 */
[----:B------:R0:W-:Y:S04]  /*5000*/  STL [R1+0x26c], R63 ;  /* 0x00026c3f01007387 */ /* 0x0001e80000100800 */
[----:B------:R1:W-:Y:S01]  /*5010*/  STL [R1+0xf0], R62 ;  /* 0x0000f03e01007387 */ /* 0x0003e20000100800 */
[----:B------:R-:W-:Y:S01]  /*5020*/  MOV R37, R109 ;  /* 0x0000006d00257202 */ /* 0x000fe20000000f00 */
[C---:B------:R-:W-:Y:S01]  /*5030*/  FMUL.FTZ R109, R67.reuse, R45 ;  /* 0x0000002d436d7220 */ /* 0x040fe20000410000 */
[C---:B0-----:R-:W-:Y:S01]  /*5040*/  FMUL.FTZ R63, R67.reuse, R100 ;  /* 0x00000064433f7220 */ /* 0x041fe20000410000 */
[C---:B-1----:R-:W-:Y:S01]  /*5050*/  FMUL.FTZ R62, R67.reuse, R121 ;  /* 0x00000079433e7220 */ /* 0x042fe20000410000 */
[C---:B------:R-:W-:Y:S01]  /*5060*/  FMUL.FTZ R121, R67.reuse, R118 ;  /* 0x0000007643797220 */ /* 0x040fe20000410000 */
[C---:B------:R-:W-:Y:S01]  /*5070*/  FMUL.FTZ R100, R67.reuse, R9 ;  /* 0x0000000943647220 */ /* 0x040fe20000410000 */
[----:B------:R-:W-:Y:S01]  /*5080*/  MOV R9, R106 ;  /* 0x0000006a00097202 */ /* 0x000fe20000000f00 */
[C---:B------:R-:W-:Y:S01]  /*5090*/  FMUL.FTZ R118, R67.reuse, R49 ;  /* 0x0000003143767220 */ /* 0x040fe20000410000 */
[C---:B------:R-:W-:Y:S01]  /*50a0*/  FMUL.FTZ R106, R67.reuse, R41 ;  /* 0x00000029436a7220 */ /* 0x040fe20000410000 */
[----:B------:R-:W-:Y:S01]  /*50b0*/  MOV R49, R121 ;  /* 0x0000007900317202 */ /* 0x000fe20000000f00 */
[C---:B------:R-:W-:Y:S01]  /*50c0*/  FMUL.FTZ R121, R67.reuse, R53 ;  /* 0x0000003543797220 */ /* 0x040fe20000410000 */
[----:B------:R-:W-:Y:S01]  /*50d0*/  MOV R41, R112 ;  /* 0x0000007000297202 */ /* 0x000fe20000000f00 */
[----:B-----5:R-:W-:Y:S01]  /*50e0*/  HADD2.F32 R112, -RZ, R60.H0_H0 ;  /* 0x2000003cff707230 */ /* 0x020fe20000004100 */
[----:B------:R-:W-:Y:S01]  /*50f0*/  MOV R45, R115 ;  /* 0x00000073002d7202 */ /* 0x000fe20000000f00 */
[----:B------:R-:W-:Y:S01]  /*5100*/  HADD2.F32 R115, -RZ, R58.H0_H0 ;  /* 0x2000003aff737230 */ /* 0x000fe20000004100 */
[----:B------:R-:W-:Y:S01]  /*5110*/  MOV R53, R125 ;  /* 0x0000007d00357202 */ /* 0x000fe20000000f00 */
[C---:B------:R-:W-:Y:S01]  /*5120*/  FMUL.FTZ R125, R67.reuse, R57 ;  /* 0x00000039437d7220 */ /* 0x040fe20000410000 */
[----:B------:R-:W-:-:S03]  /*5130*/  FMUL.FTZ R97, R67, R97 ;  /* 0x0000006143617220 */ /* 0x000fc60000410000 */
[--C-:B------:R-:W-:Y:S01]  /*5140*/  FFMA.FTZ R57, R53, R115, R112.reuse ;  /* 0x0000007335397223 */ /* 0x100fe20000010070 */
[C-C-:B------:R-:W-:Y:S01]  /*5150*/  FFMA.FTZ R53, R115.reuse, R49, R112.reuse ;  /* 0x0000003173357223 */ /* 0x140fe20000010070 */
[C-C-:B------:R-:W-:Y:S01]  /*5160*/  FFMA.FTZ R49, R115.reuse, R45, R112.reuse ;  /* 0x0000002d73317223 */ /* 0x140fe20000010070 */
[----:B------:R-:W-:Y:S01]  /*5170*/  FFMA.FTZ R45, R115, R41, R112 ;  /* 0x00000029732d7223 */ /* 0x000fe20000010070 */
[----:B------:R-:W-:Y:S01]  /*5180*/  FADD.FTZ R91, R91, -R66 ;  /* 0x800000425b5b7221 */ /* 0x000fe20000010000 */
[----:B------:R-:W-:Y:S01]  /*5190*/  FMUL.FTZ R94, R67, R94 ;  /* 0x0000005e435e7220 */ /* 0x000fe20000410000 */
[C---:B------:R-:W-:Y:S01]  /*51a0*/  FFMA.FTZ R41, R115.reuse, R37, R112 ;  /* 0x0000002573297223 */ /* 0x040fe20000010070 */
[----:B------:R-:W-:Y:S01]  /*51b0*/  FADD.FTZ R88, R88, -R66 ;  /* 0x8000004258587221 */ /* 0x000fe20000010000 */
[----:B------:R-:W-:Y:S01]  /*51c0*/  FFMA.FTZ R37, R115, R9, R112 ;  /* 0x0000000973257223 */ /* 0x000fe20000010070 */
[----:B------:R-:W-:Y:S01]  /*51d0*/  FADD.FTZ R85, R85, -R66 ;  /* 0x8000004255557221 */ /* 0x000fe20000010000 */
[C-C-:B------:R-:W-:Y:S01]  /*51e0*/  FFMA.FTZ R9, R115.reuse, R5, R112.reuse ;  /* 0x0000000573097223 */ /* 0x140fe20000010070 */
[C-C-:B------:R-:W-:Y:S01]  /*51f0*/  FFMA.FTZ R5, R115.reuse, R63, R112.reuse ;  /* 0x0000003f73057223 */ /* 0x140fe20000010070 */
[--C-:B------:R-:W-:Y:S01]  /*5200*/  FFMA.FTZ R97, R115, R97, R112.reuse ;  /* 0x0000006173617223 */ /* 0x100fe20000010070 */
[----:B------:R-:W-:Y:S01]  /*5210*/  FMUL.FTZ R91, R67, R91 ;  /* 0x0000005b435b7220 */ /* 0x000fe20000410000 */
[----:B------:R-:W-:Y:S01]  /*5220*/  FFMA.FTZ R63, R115, R94, R112 ;  /* 0x0000005e733f7223 */ /* 0x000fe20000010070 */
[C---:B------:R-:W-:Y:S01]  /*5230*/  FMUL.FTZ R88, R67.reuse, R88 ;  /* 0x0000005843587220 */ /* 0x040fe20000410000 */
[--C-:B------:R-:W-:Y:S01]  /*5240*/  FADD.FTZ R82, R82, -R66.reuse ;  /* 0x8000004252527221 */ /* 0x100fe20000010000 */
[----:B------:R-:W-:Y:S01]  /*5250*/  FMUL.FTZ R85, R67, R85 ;  /* 0x0000005543557220 */ /* 0x000fe20000410000 */
[--C-:B------:R-:W-:Y:S01]  /*5260*/  FADD.FTZ R79, R79, -R66.reuse ;  /* 0x800000424f4f7221 */ /* 0x100fe20000010000 */
[----:B------:R-:W-:Y:S01]  /*5270*/  FADD.FTZ R75, R75, -R66 ;  /* 0x800000424b4b7221 */ /* 0x000fe20000010000 */
[C-C-:B------:R-:W-:Y:S01]  /*5280*/  FFMA.FTZ R91, R115.reuse, R91, R112.reuse ;  /* 0x0000005b735b7223 */ /* 0x140fe20000010070 */
[----:B------:R-:W-:Y:S01]  /*5290*/  STL [R1+0x8], R97 ;  /* 0x0000086101007387 */ /* 0x000fe20000100800 */
[----:B------:R-:W-:Y:S01]  /*52a0*/  FFMA.FTZ R88, R115, R88, R112 ;  /* 0x0000005873587223 */ /* 0x000fe20000010070 */
[----:B------:R-:W-:-:S02]  /*52b0*/  FMUL.FTZ R82, R67, R82 ;  /* 0x0000005243527220 */ /* 0x000fc40000410000 */
[----:B------:R0:W-:Y:S01]  /*52c0*/  STL [R1+0xc], R63 ;  /* 0x00000c3f01007387 */ /* 0x0001e20000100800 */
[----:B------:R-:W-:Y:S01]  /*52d0*/  FMUL.FTZ R79, R67, R79 ;  /* 0x0000004f434f7220 */ /* 0x000fe20000410000 */
[----:B------:R-:W-:Y:S01]  /*52e0*/  FADD.FTZ R71, R71, -R66 ;  /* 0x8000004247477221 */ /* 0x000fe20000010000 */
[----:B------:R-:W-:Y:S01]  /*52f0*/  FMUL.FTZ R75, R67, R75 ;  /* 0x0000004b434b7220 */ /* 0x000fe20000410000 */
[----:B------:R-:W-:Y:S01]  /*5300*/  STL [R1+0x3c], R91 ;  /* 0x00003c5b01007387 */ /* 0x000fe20000100800 */
[C-C-:B------:R-:W-:Y:S01]  /*5310*/  FFMA.FTZ R82, R115.reuse, R82, R112.reuse ;  /* 0x0000005273527223 */ /* 0x140fe20000010070 */
[----:B0-----:R-:W-:Y:S02]  /*5320*/  FFMA.FTZ R63, R115, R85, R112 ;  /* 0x00000055733f7223 */ /* 0x001fe40000010070 */
[----:B------:R-:W-:Y:S01]  /*5330*/  STL [R1+0x40], R88 ;  /* 0x0000405801007387 */ /* 0x000fe20000100800 */
[----:B------:R-:W-:Y:S01]  /*5340*/  FADD.FTZ R13, R13, -R66 ;  /* 0x800000420d0d7221 */ /* 0x000fe20000010000 */
[----:B------:R-:W-:Y:S01]  /*5350*/  FFMA.FTZ R79, R115, R79, R112 ;  /* 0x0000004f734f7223 */ /* 0x000fe20000010070 */
[----:B------:R-:W-:Y:S01]  /*5360*/  FMUL.FTZ R71, R67, R71 ;  /* 0x0000004743477220 */ /* 0x000fe20000410000 */
[----:B------:R0:W-:Y:S01]  /*5370*/  STL [R1+0x54], R63 ;  /* 0x0000543f01007387 */ /* 0x0001e20000100800 */
[--C-:B------:R-:W-:Y:S01]  /*5380*/  FADD.FTZ R17, R17, -R66.reuse ;  /* 0x8000004211117221 */ /* 0x100fe20000010000 */
[----:B------:R-:W-:Y:S01]  /*5390*/  FMUL.FTZ R13, R67, R13 ;  /* 0x0000000d430d7220 */ /* 0x000fe20000410000 */
[--C-:B------:R-:W-:Y:S01]  /*53a0*/  FADD.FTZ R21, R21, -R66.reuse ;  /* 0x8000004215157221 */ /* 0x100fe20000010000 */
[----:B------:R-:W-:Y:S01]  /*53b0*/  STL [R1+0x6c], R82 ;  /* 0x00006c5201007387 */ /* 0x000fe20000100800 */
[----:B------:R-:W-:Y:S01]  /*53c0*/  FADD.FTZ R25, R25, -R66 ;  /* 0x8000004219197221 */ /* 0x000fe20000010000 */
[C-C-:B0-----:R-:W-:Y:S01]  /*53d0*/  FFMA.FTZ R63, R115.reuse, R75, R112.reuse ;  /* 0x0000004b733f7223 */ /* 0x141fe20000010070 */
[C-C-:B------:R-:W-:Y:S01]  /*53e0*/  FFMA.FTZ R75, R115.reuse, R71, R112.reuse ;  /* 0x00000047734b7223 */ /* 0x140fe20000010070 */
[----:B------:R-:W-:Y:S01]  /*53f0*/  STL [R1+0x100], R79 ;  /* 0x0001004f01007387 */ /* 0x000fe20000100800 */
[----:B------:R-:W-:Y:S01]  /*5400*/  FFMA.FTZ R71, R115, R0, R112 ;  /* 0x0000000073477223 */ /* 0x000fe20000010070 */
[----:B------:R-:W-:-:S02]  /*5410*/  FMUL.FTZ R17, R67, R17 ;  /* 0x0000001143117220 */ /* 0x000fc40000410000 */
[----:B------:R0:W-:Y:S01]  /*5420*/  STL [R1+0x108], R63 ;  /* 0x0001083f01007387 */ /* 0x0001e20000100800 */
[----:B------:R-:W-:Y:S01]  /*5430*/  FFMA.FTZ R0, R115, R13, R112 ;  /* 0x0000000d73007223 */ /* 0x000fe20000010070 */
[----:B------:R-:W-:Y:S01]  /*5440*/  FMUL.FTZ R21, R67, R21 ;  /* 0x0000001543157220 */ /* 0x000fe20000410000 */
[--C-:B------:R-:W-:Y:S01]  /*5450*/  FADD.FTZ R29, R29, -R66.reuse ;  /* 0x800000421d1d7221 */ /* 0x100fe20000010000 */
[----:B------:R-:W-:Y:S01]  /*5460*/  FMUL.FTZ R25, R67, R25 ;  /* 0x0000001943197220 */ /* 0x000fe20000410000 */
[----:B------:R-:W-:Y:S01]  /*5470*/  STL [R1+0x10c], R75 ;  /* 0x00010c4b01007387 */ /* 0x000fe20000100800 */
[----:B------:R-:W-:Y:S01]  /*5480*/  FADD.FTZ R33, R33, -R66 ;  /* 0x8000004221217221 */ /* 0x000fe20000010000 */
[C-C-:B0-----:R-:W-:Y:S02]  /*5490*/  FFMA.FTZ R63, R115.reuse, R100, R112.reuse ;  /* 0x00000064733f7223 */ /* 0x141fe40000010070 */
[----:B------:R-:W-:Y:S01]  /*54a0*/  STL [R1+0x110], R71 ;  /* 0x0001104701007387 */ /* 0x000fe20000100800 */
[C-C-:B------:R-:W-:Y:S01]  /*54b0*/  FFMA.FTZ R17, R115.reuse, R17, R112.reuse ;  /* 0x0000001173117223 */ /* 0x140fe20000010070 */
[----:B------:R-:W-:-:S02]  /*54c0*/  FFMA.FTZ R13, R115, R21, R112 ;  /* 0x00000015730d7223 */ /* 0x000fc40000010070 */
[----:B------:R-:W-:Y:S01]  /*54d0*/  STL [R1+0x114], R63 ;  /* 0x0001143f01007387 */ /* 0x000fe20000100800 */
[C---:B------:R-:W-:Y:S01]  /*54e0*/  FMUL.FTZ R29, R67.reuse, R29 ;  /* 0x0000001d431d7220 */ /* 0x040fe20000410000 */
[----:B------:R-:W-:Y:S02]  /*54f0*/  FMUL.FTZ R33, R67, R33 ;  /* 0x0000002143217220 */ /* 0x000fe40000410000 */
[----:B------:R0:W-:Y:S04]  /*5500*/  STL [R1+0x144], R0 ;  /* 0x0001440001007387 */ /* 0x0001e80000100800 */
[----:B------:R1:W-:Y:S01]  /*5510*/  STL [R1+0x164], R17 ;  /* 0x0001641101007387 */ /* 0x0003e20000100800 */
[----:B0-----:R-:W-:-:S03]  /*5520*/  FFMA.FTZ R0, R115, R25, R112 ;  /* 0x0000001973007223 */ /* 0x001fc60000010070 */
[----:B------:R0:W-:Y:S01]  /*5530*/  STL [R1+0x188], R13 ;  /* 0x0001880d01007387 */ /* 0x0001e20000100800 */
[----:B-1----:R-:W-:-:S03]  /*5540*/  FFMA.FTZ R17, R115, R29, R112 ;  /* 0x0000001d73117223 */ /* 0x002fc60000010070 */
[----:B------:R1:W-:Y:S01]  /*5550*/  STL [R1+0x198], R0 ;  /* 0x0001980001007387 */ /* 0x0003e20000100800 */
[----:B0-----:R-:W-:-:S03]  /*5560*/  FFMA.FTZ R13, R115, R33, R112 ;  /* 0x00000021730d7223 */ /* 0x001fc60000010070 */
[----:B------:R-:W-:Y:S01]  /*5570*/  STL [R1+0x1a0], R17 ;  /* 0x0001a01101007387 */ /* 0x000fe20000100800 */
[----:B-1----:R-:W-:-:S03]  /*5580*/  FFMA.FTZ R0, R115, R103, R112 ;  /* 0x0000006773007223 */ /* 0x002fc60000010070 */
[----:B------:R0:W-:Y:S04]  /*5590*/  STL [R1+0x1a4], R13 ;  /* 0x0001a40d01007387 */ /* 0x0001e80000100800 */
[----:B------:R1:W-:Y:S01]  /*55a0*/  STL [R1+0x1a8], R0 ;  /* 0x0001a80001007387 */ /* 0x0003e20000100800 */
[----:B------:R-:W-:Y:S01]  /*55b0*/  FADD.FTZ R124, R124, -R66 ;  /* 0x800000427c7c7221 */ /* 0x000fe20000010000 */
[C-C-:B0-----:R-:W-:Y:S01]  /*55c0*/  FFMA.FTZ R13, R115.reuse, R109, R112.reuse ;  /* 0x0000006d730d7223 */ /* 0x141fe20000010070 */
[----:B-1----:R-:W-:-:S04]  /*55d0*/  FFMA.FTZ R0, R115, R118, R112 ;  /* 0x0000007673007223 */ /* 0x002fc80000010070 */
[----:B------:R-:W-:Y:S01]  /*55e0*/  STL [R1+0x1b0], R13 ;  /* 0x0001b00d01007387 */ /* 0x000fe20000100800 */
[--C-:B------:R-:W-:Y:S01]  /*55f0*/  FADD.FTZ R78, R78, -R66.reuse ;  /* 0x800000424e4e7221 */ /* 0x100fe20000010000 */
[--C-:B------:R-:W-:Y:S01]  /*5600*/  FADD.FTZ R6, R6, -R66.reuse ;  /* 0x8000004206067221 */ /* 0x100fe20000010000 */
[----:B------:R-:W-:Y:S01]  /*5610*/  HADD2.F32 R71, -RZ, R60.H1_H1 ;  /* 0x3000003cff477230 */ /* 0x000fe20000004100 */
[----:B------:R0:W-:Y:S01]  /*5620*/  STL [R1+0x1b8], R0 ;  /* 0x0001b80001007387 */ /* 0x0001e20000100800 */
[--C-:B------:R-:W-:Y:S01]  /*5630*/  FADD.FTZ R26, R26, -R66.reuse ;  /* 0x800000421a1a7221 */ /* 0x100fe20000010000 */
[C---:B------:R-:W-:Y:S01]  /*5640*/  FMUL.FTZ R124, R67.reuse, R124 ;  /* 0x0000007c437c7220 */ /* 0x040fe20000410000 */
[C---:B------:R-:W-:Y:S01]  /*5650*/  FMUL.FTZ R82, R67.reuse, R78 ;  /* 0x0000004e43527220 */ /* 0x040fe20000410000 */
[C---:B------:R-:W-:Y:S01]  /*5660*/  FMUL.FTZ R78, R67.reuse, R6 ;  /* 0x00000006434e7220 */ /* 0x040fe20000410000 */
[----:B------:R-:W-:Y:S01]  /*5670*/  FADD.FTZ R2, R2, -R66 ;  /* 0x8000004202027221 */ /* 0x000fe20000010000 */
[----:B------:R-:W-:Y:S01]  /*5680*/  FMUL.FTZ R29, R67, R26 ;  /* 0x0000001a431d7220 */ /* 0x000fe20000410000 */
[----:B0-----:R-:W-:-:S02]  /*5690*/  HADD2.F32 R0, -RZ, R58.H1_H1 ;  /* 0x3000003aff007230 */ /* 0x001fc40000004100 */
[----:B------:R-:W-:Y:S01]  /*56a0*/  FMUL.FTZ R6, R57, -1.4426950216293334961 ;  /* 0xbfb8aa3b39067820 */ /* 0x000fe20000410000 */
[----:B------:R-:W-:Y:S02]  /*56b0*/  FMUL.FTZ R85, R67, R2 ;  /* 0x0000000243557220 */ /* 0x000fe40000410000 */
[----:B------:R-:W-:-:S03]  /*56c0*/  FFMA.FTZ R26, R124, R0, R71 ;  /* 0x000000007c1a7223 */ /* 0x000fc60000010047 */
[----:B------:R-:W0:Y:S01]  /*56d0*/  MUFU.EX2 R6, R6 ;  /* 0x0000000600067308 */ /* 0x000e220000000800 */
[----:B------:R-:W-:-:S07]  /*56e0*/  FMUL.FTZ R2, R26, -1.4426950216293334961 ;  /* 0xbfb8aa3b1a027820 */ /* 0x000fce0000410000 */
[----:B------:R-:W1:Y:S01]  /*56f0*/  MUFU.EX2 R2, R2 ;  /* 0x0000000200027308 */ /* 0x000e620000000800 */
[--C-:B------:R-:W-:Y:S01]  /*5700*/  FADD.FTZ R93, R93, -R66.reuse ;  /* 0x800000425d5d7221 */ /* 0x100fe20000010000 */
[----:B------:R-:W-:Y:S01]  /*5710*/  FADD.FTZ R81, R81, -R66 ;  /* 0x8000004251517221 */ /* 0x000fe20000010000 */
[----:B------:R-:W-:Y:S01]  /*5720*/  FFMA.FTZ R17, R115, R121, R112 ;  /* 0x0000007973117223 */ /* 0x000fe20000010070 */
[--C-:B------:R-:W-:Y:S01]  /*5730*/  FADD.FTZ R34, R34, -R66.reuse ;  /* 0x8000004222227221 */ /* 0x100fe20000010000 */
[----:B------:R-:W-:Y:S01]  /*5740*/  FADD.FTZ R46, R46, -R66 ;  /* 0x800000422e2e7221 */ /* 0x000fe20000010000 */
[----:B------:R-:W-:Y:S01]  /*5750*/  FMUL.FTZ R93, R67, R93 ;  /* 0x0000005d435d7220 */ /* 0x000fe20000410000 */
[----:B------:R-:W-:Y:S01]  /*5760*/  FFMA.FTZ R13, R115, R125, R112 ;  /* 0x0000007d730d7223 */ /* 0x000fe20000010070 */
[--C-:B------:R-:W-:Y:S01]  /*5770*/  FADD.FTZ R74, R74, -R66.reuse ;  /* 0x800000424a4a7221 */ /* 0x100fe20000010000 */
[--C-:B------:R-:W-:Y:S01]  /*5780*/  FADD.FTZ R30, R30, -R66.reuse ;  /* 0x800000421e1e7221 */ /* 0x100fe20000010000 */
[--C-:B------:R-:W-:Y:S01]  /*5790*/  FADD.FTZ R50, R50, -R66.reuse ;  /* 0x8000004232327221 */ /* 0x100fe20000010000 */
[--C-:B------:R-:W-:Y:S01]  /*57a0*/  FADD.FTZ R18, R18, -R66.reuse ;  /* 0x8000004212127221 */ /* 0x100fe20000010000 */
[--C-:B------:R-:W-:Y:S01]  /*57b0*/  FADD.FTZ R38, R38, -R66.reuse ;  /* 0x8000004226267221 */ /* 0x100fe20000010000 */
[----:B0-----:R-:W-:Y:S01]  /*57c0*/  FADD.FTZ R6, R6, 1 ;  /* 0x3f80000006067421 */ /* 0x001fe20000010000 */
[--C-:B------:R-:W-:Y:S01]  /*57d0*/  FADD.FTZ R10, R10, -R66.reuse ;  /* 0x800000420a0a7221 */ /* 0x100fe20000010000 */
[--C-:B------:R-:W-:Y:S01]  /*57e0*/  FADD.FTZ R54, R54, -R66.reuse ;  /* 0x8000004236367221 */ /* 0x100fe20000010000 */
        /* <DEDUP_REMOVED lines=16> */
[C---:B------:R-:W-:Y:S01]  /*58f0*/  FMUL.FTZ R33, R67.reuse, R34 ;  /* 0x0000002243217220 */ /* 0x040fe20000410000 */
[C---:B------:R-:W-:Y:S01]  /*5900*/  FMUL.FTZ R91, R67.reuse, R46 ;  /* 0x0000002e435b7220 */ /* 0x040fe20000410000 */
[----:B------:R-:W-:Y:S01]  /*5910*/  STL [R1+0x1bc], R17 ;  /* 0x0001bc1101007387 */ /* 0x000fe20000100800 */
[----:B------:R-:W-:Y:S01]  /*5920*/  FADD.FTZ R68, R68, -R66 ;  /* 0x8000004244447221 */ /* 0x000fe20000010000 */
[C---:B------:R-:W-:Y:S01]  /*5930*/  FMUL.FTZ R79, R67.reuse, R74 ;  /* 0x0000004a434f7220 */ /* 0x040fe20000410000 */
[C---:B------:R-:W-:Y:S01]  /*5940*/  FMUL.FTZ R94, R67.reuse, R30 ;  /* 0x0000001e435e7220 */ /* 0x040fe20000410000 */
[C---:B------:R-:W-:Y:S01]  /*5950*/  FMUL.FTZ R97, R67.reuse, R50 ;  /* 0x0000003243617220 */ /* 0x040fe20000410000 */
[C-C-:B------:R-:W-:Y:S01]  /*5960*/  FFMA.FTZ R34, R0.reuse, R93, R71.reuse ;  /* 0x0000005d00227223 */ /* 0x140fe20000010047 */
[----:B------:R0:W-:Y:S01]  /*5970*/  STL [R1+0x1c0], R13 ;  /* 0x0001c00d01007387 */ /* 0x0001e20000100800 */
[C---:B------:R-:W-:Y:S01]  /*5980*/  FMUL.FTZ R21, R67.reuse, R18 ;  /* 0x0000001243157220 */ /* 0x040fe20000410000 */
[C---:B------:R-:W-:Y:S01]  /*5990*/  FMUL.FTZ R30, R67.reuse, R38 ;  /* 0x00000026431e7220 */ /* 0x040fe20000410000 */
[----:B------:R1:W2:Y:S01]  /*59a0*/  MUFU.RCP R93, R6 ;  /* 0x00000006005d7308 */ /* 0x0002a20000001000 */
[C---:B------:R-:W-:Y:S01]  /*59b0*/  FMUL.FTZ R100, R67.reuse, R54 ;  /* 0x0000003643647220 */ /* 0x040fe20000410000 */
[--C-:B------:R-:W-:Y:S01]  /*59c0*/  FFMA.FTZ R18, R0, R81, R71.reuse ;  /* 0x0000005100127223 */ /* 0x100fe20000010047 */
[C---:B------:R-:W-:Y:S01]  /*59d0*/  FMUL.FTZ R120, R67.reuse, R120 ;  /* 0x0000007843787220 */ /* 0x040fe20000410000 */
[C---:B------:R-:W-:Y:S01]  /*59e0*/  FMUL.FTZ R75, R67.reuse, R117 ;  /* 0x00000075434b7220 */ /* 0x040fe20000410000 */
[C---:B------:R-:W-:Y:S01]  /*59f0*/  FMUL.FTZ R114, R67.reuse, R114 ;  /* 0x0000007243727220 */ /* 0x040fe20000410000 */
[C---:B------:R-:W-:Y:S01]  /*5a00*/  FMUL.FTZ R111, R67.reuse, R111 ;  /* 0x0000006f436f7220 */ /* 0x040fe20000410000 */
[C---:B0-----:R-:W-:Y:S01]  /*5a10*/  FMUL.FTZ R13, R67.reuse, R10 ;  /* 0x0000000a430d7220 */ /* 0x041fe20000410000 */
[C---:B------:R-:W-:Y:S01]  /*5a20*/  FMUL.FTZ R60, R67.reuse, R108 ;  /* 0x0000006c433c7220 */ /* 0x040fe20000410000 */
[----:B-1----:R-:W-:Y:S01]  /*5a30*/  FADD.FTZ R6, R2, 1 ;  /* 0x3f80000002067421 */ /* 0x002fe20000010000 */
        /* <DEDUP_REMOVED lines=11> */
[C-C-:B------:R-:W-:Y:S01]  /*5af0*/  FFMA.FTZ R81, R0.reuse, R91, R71.reuse ;  /* 0x0000005b00517223 */ /* 0x140fe20000010047 */
[----:B------:R-:W-:Y:S01]  /*5b00*/  FMUL.FTZ R103, R67, R68 ;  /* 0x0000004443677220 */ /* 0x000fe20000410000 */
[C-C-:B------:R-:W-:Y:S01]  /*5b10*/  FFMA.FTZ R78, R0.reuse, R97, R71.reuse ;  /* 0x00000061004e7223 */ /* 0x140fe20000010047 */
[C-C-:B------:R-:W-:Y:S01]  /*5b20*/  FFMA.FTZ R2, R0.reuse, R79, R71.reuse ;  /* 0x0000004f00027223 */ /* 0x140fe20000010047 */
[C-C-:B------:R-:W-:Y:S01]  /*5b30*/  FFMA.FTZ R118, R0.reuse, R30, R71.reuse ;  /* 0x0000001e00767223 */ /* 0x140fe20000010047 */
[----:B------:R0:W-:Y:S01]  /*5b40*/  MUFU.RCP R79, R6 ;  /* 0x00000006004f7308 */ /* 0x0001e20000001000 */
        /* <DEDUP_REMOVED lines=23> */
[----:B------:R0:W-:Y:S01]  /*5cc0*/  STL [R1+0x194], R81 ;  /* 0x0001945101007387 */ /* 0x0001e20000100800 */
[----:B------:R-:W-:-:S03]  /*5cd0*/  FFMA.FTZ R0, R0, R103, R71 ;  /* 0x0000006700007223 */ /* 0x000fc60000010047 */
[----:B------:R-:W-:Y:S01]  /*5ce0*/  STL [R1+0x19c], R78 ;  /* 0x00019c4e01007387 */ /* 0x000fe20000100800 */
[----:B------:R-:W-:-:S03]  /*5cf0*/  FADD.FTZ R122, R122, -R66 ;  /* 0x800000427a7a7221 */ /* 0x000fc60000010000 */
[----:B------:R-:W4:Y:S01]  /*5d00*/  LDL.LU R125, [R1+0x28] ;  /* 0x00002800017d7983 */ /* 0x000f220000300800 */
[----:B------:R-:W-:-:S03]  /*5d10*/  FADD.FTZ R116, R116, -R66 ;  /* 0x8000004274747221 */ /* 0x000fc60000010000 */
[----:B------:R-:W-:Y:S01]  /*5d20*/  STL [R1+0x1ac], R30 ;  /* 0x0001ac1e01007387 */ /* 0x000fe20000100800 */
[----:B------:R-:W-:-:S03]  /*5d30*/  FADD.FTZ R113, R113, -R66 ;  /* 0x8000004271717221 */ /* 0x000fc60000010000 */
[----:B------:R-:W4:Y:S01]  /*5d40*/  LDL.LU R114, [R1+0x24] ;  /* 0x0000240001727983 */ /* 0x000f220000300800 */
[----:B------:R-:W-:Y:S01]  /*5d50*/  FFMA.FTZ R63, R115, R106, R112 ;  /* 0x0000006a733f7223 */ /* 0x000fe20000010070 */
[--C-:B------:R-:W-:Y:S02]  /*5d60*/  HADD2.F32 R82, -RZ, R61.reuse.H0_H0 ;  /* 0x2000003dff527230 */ /* 0x100fe40000004100 */
[----:B------:R1:W-:Y:S01]  /*5d70*/  STL [R1+0x1b4], R0 ;  /* 0x0001b40001007387 */ /* 0x0003e20000100800 */
[--C-:B------:R-:W-:Y:S01]  /*5d80*/  FADD.FTZ R119, R119, -R66.reuse ;  /* 0x8000004277777221 */ /* 0x100fe20000010000 */
[--C-:B------:R-:W-:Y:S02]  /*5d90*/  FADD.FTZ R110, R110, -R66.reuse ;  /* 0x800000426e6e7221 */ /* 0x100fe40000010000 */
[----:B------:R-:W4:Y:S01]  /*5da0*/  LDL.LU R117, [R1+0x20] ;  /* 0x0000200001757983 */ /* 0x000f220000300800 */
[----:B------:R-:W-:Y:S02]  /*5db0*/  HADD2.F32 R61, -RZ, R61.H1_H1 ;  /* 0x3000003dff3d7230 */ /* 0x000fe40000004100 */
[----:B------:R-:W-:Y:S01]  /*5dc0*/  FADD.FTZ R27, R27, -R66 ;  /* 0x800000421b1b7221 */ /* 0x000fe20000010000 */
[----:B------:R-:W-:Y:S01]  /*5dd0*/  FMUL.FTZ R122, R67, R122 ;  /* 0x0000007a437a7220 */ /* 0x000fe20000410000 */
[----:B------:R-:W4:Y:S01]  /*5de0*/  LDL.LU R109, [R1+0x50] ;  /* 0x00005000016d7983 */ /* 0x000f220000300800 */
[----:B0-----:R-:W-:-:S02]  /*5df0*/  HADD2.F32 R81, -RZ, R59.H0_H0 ;  /* 0x2000003bff517230 */ /* 0x001fc40000004100 */
[----:B------:R-:W-:Y:S01]  /*5e00*/  FADD.FTZ R83, R83, -R66 ;  /* 0x8000004253537221 */ /* 0x000fe20000010000 */
[----:B-1----:R-:W-:Y:S01]  /*5e10*/  HADD2.F32 R0, -RZ, R59.H1_H1 ;  /* 0x3000003bff007230 */ /* 0x002fe20000004100 */
[----:B------:R-:W4:Y:S01]  /*5e20*/  LDL.LU R106, [R1+0x5c] ;  /* 0x00005c00016a7983 */ /* 0x000f220000300800 */
[----:B------:R-:W-:Y:S01]  /*5e30*/  FMUL.FTZ R116, R67, R116 ;  /* 0x0000007443747220 */ /* 0x000fe20000410000 */
[----:B------:R-:W-:Y:S01]  /*5e40*/  FFMA.FTZ R62, R115, R62, R112 ;  /* 0x0000003e733e7223 */ /* 0x000fe20000010070 */
[--C-:B------:R-:W-:Y:S01]  /*5e50*/  FADD.FTZ R92, R92, -R66.reuse ;  /* 0x800000425c5c7221 */ /* 0x100fe20000010000 */
[----:B------:R-:W4:Y:S01]  /*5e60*/  LDL.LU R105, [R1+0x60] ;  /* 0x0000600001697983 */ /* 0x000f220000300800 */
[--C-:B------:R-:W-:Y:S01]  /*5e70*/  FADD.FTZ R80, R80, -R66.reuse ;  /* 0x8000004250507221 */ /* 0x100fe20000010000 */
[----:B------:R-:W-:Y:S01]  /*5e80*/  FMUL.FTZ R113, R67, R113 ;  /* 0x0000007143717220 */ /* 0x000fe20000410000 */
[----:B------:R-:W-:Y:S01]  /*5e90*/  FADD.FTZ R77, R77, -R66 ;  /* 0x800000424d4d7221 */ /* 0x000fe20000010000 */
[----:B------:R-:W4:Y:S01]  /*5ea0*/  LDL.LU R120, [R1+0x38] ;  /* 0x0000380001787983 */ /* 0x000f220000300800 */
[----:B------:R-:W-:Y:S01]  /*5eb0*/  FMUL.FTZ R110, R67, R110 ;  /* 0x0000006e436e7220 */ /* 0x000fe20000410000 */
[----:B--2---:R-:W-:Y:S01]  /*5ec0*/  FMUL.FTZ R78, R57, R93 ;  /* 0x0000005d394e7220 */ /* 0x004fe20000410000 */
[C---:B------:R-:W-:Y:S01]  /*5ed0*/  FMUL.FTZ R84, R67.reuse, R119 ;  /* 0x0000007743547220 */ /* 0x040fe20000410000 */
[----:B------:R-:W2:Y:S01]  /*5ee0*/  LDL.LU R112, [R1+0x34] ;  /* 0x0000340001707983 */ /* 0x000ea20000300800 */
[C---:B------:R-:W-:Y:S01]  /*5ef0*/  FMUL.FTZ R30, R67.reuse, R27 ;  /* 0x0000001b431e7220 */ /* 0x040fe20000410000 */
[C---:B------:R-:W-:Y:S01]  /*5f00*/  FMUL.FTZ R93, R67.reuse, R83 ;  /* 0x00000053435d7220 */ /* 0x040fe20000410000 */
[----:B------:R-:W-:Y:S01]  /*5f10*/  FFMA.FTZ R27, R122, R0, R61 ;  /* 0x000000007a1b7223 */ /* 0x000fe2000001003d */
[----:B------:R-:W2:Y:S01]  /*5f20*/  LDL.LU R108, [R1+0x2c] ;  /* 0x00002c00016c7983 */ /* 0x000ea20000300800 */
[C---:B------:R-:W-:Y:S01]  /*5f30*/  FMUL.FTZ R96, R67.reuse, R92 ;  /* 0x0000005c43607220 */ /* 0x040fe20000410000 */
[----:B------:R-:W-:Y:S01]  /*5f40*/  FMUL.FTZ R90, R67, R80 ;  /* 0x00000050435a7220 */ /* 0x000fe20000410000 */
[--C-:B------:R-:W-:Y:S01]  /*5f50*/  FFMA.FTZ R83, R81, R116, R82.reuse ;  /* 0x0000007451537223 */ /* 0x100fe20000010052 */
[----:B------:R-:W2:Y:S01]  /*5f60*/  LDL.LU R119, [R1+0x48] ;  /* 0x0000480001777983 */ /* 0x000ea20000300800 */
[----:B------:R-:W-:Y:S01]  /*5f70*/  FMUL.FTZ R92, R67, R77 ;  /* 0x0000004d435c7220 */ /* 0x000fe20000410000 */
[----:B------:R-:W-:-:S02]  /*5f80*/  FFMA.FTZ R80, R81, R113, R82 ;  /* 0x0000007151507223 */ /* 0x000fc40000010052 */
[----:B------:R-:W2:Y:S01]  /*5f90*/  LDL.LU R122, [R1+0x58] ;  /* 0x00005800017a7983 */ /* 0x000ea20000300800 */
[----:B------:R-:W-:-:S03]  /*5fa0*/  FFMA.FTZ R77, R81, R110, R82 ;  /* 0x0000006e514d7223 */ /* 0x000fc60000010052 */
[----:B------:R-:W2:Y:S04]  /*5fb0*/  LDL.LU R116, [R1+0x4c] ;  /* 0x00004c0001747983 */ /* 0x000ea80000300800 */
[----:B------:R-:W2:Y:S04]  /*5fc0*/  LDL.LU R113, [R1+0x44] ;  /* 0x0000440001717983 */ /* 0x000ea80000300800 */
[----:B------:R-:W2:Y:S01]  /*5fd0*/  LDL.LU R110, [R1+0x30] ;  /* 0x00003000016e7983 */ /* 0x000ea20000300800 */
[--C-:B------:R-:W-:Y:S01]  /*5fe0*/  FADD.FTZ R123, R123, -R66.reuse ;  /* 0x800000427b7b7221 */ /* 0x100fe20000010000 */
[--C-:B------:R-:W-:Y:S01]  /*5ff0*/  FADD.FTZ R98, R98, -R66.reuse ;  /* 0x8000004262627221 */ /* 0x100fe20000010000 */
[----:B------:R-:W-:-:S02]  /*6000*/  FADD.FTZ R89, R89, -R66 ;  /* 0x8000004259597221 */ /* 0x000fc40000010000 */
[----:B------:R-:W-:Y:S01]  /*6010*/  FMUL.FTZ R85, R67, R123 ;  /* 0x0000007b43557220 */ /* 0x000fe20000410000 */
[----:B------:R-:W-:Y:S01]  /*6020*/  FADD.FTZ R7, R7, -R66 ;  /* 0x8000004207077221 */ /* 0x000fe20000010000 */
[----:B------:R-:W-:Y:S02]  /*6030*/  FMUL.FTZ R59, R67, R98 ;  /* 0x00000062433b7220 */ /* 0x000fe40000410000 */
[----:B------:R-:W-:Y:S01]  /*6040*/  FFMA.FTZ R85, R85, R81, R82 ;  /* 0x0000005155557223 */ /* 0x000fe20000010052 */
[C---:B------:R-:W-:Y:S01]  /*6050*/  FMUL.FTZ R98, R67.reuse, R89 ;  /* 0x0000005943627220 */ /* 0x040fe20000410000 */
[----:B------:R-:W-:Y:S01]  /*6060*/  FMUL.FTZ R89, R67, R7 ;  /* 0x0000000743597220 */ /* 0x000fe20000410000 */
[----:B------:R-:W-:Y:S01]  /*6070*/  FADD.FTZ R3, R3, -R66 ;  /* 0x8000004203037221 */ /* 0x000fe20000010000 */
[----:B------:R-:W-:-:S03]  /*6080*/  FMUL.FTZ R7, R85, -1.4426950216293334961 ;  /* 0xbfb8aa3b55077820 */ /* 0x000fc60000410000 */
[----:B------:R-:W-:Y:S01]  /*6090*/  FMUL.FTZ R102, R67, R3 ;  /* 0x0000000343667220 */ /* 0x000fe20000410000 */
[----:B------:R-:W-:Y:S02]  /*60a0*/  FMUL.FTZ R3, R27, -1.4426950216293334961 ;  /* 0xbfb8aa3b1b037820 */ /* 0x000fe40000410000 */
[----:B------:R-:W0:Y:S08]  /*60b0*/  MUFU.EX2 R7, R7 ;  /* 0x0000000700077308 */ /* 0x000e300000000800 */
[----:B------:R-:W1:Y:S01]  /*60c0*/  MUFU.EX2 R3, R3 ;  /* 0x0000000300037308 */ /* 0x000e620000000800 */
[--C-:B------:R-:W-:Y:S01]  /*60d0*/  FADD.FTZ R55, R55, -R66.reuse ;  /* 0x8000004237377221 */ /* 0x100fe20000010000 */
[----:B------:R-:W-:-:S03]  /*60e0*/  FADD.FTZ R35, R35, -R66 ;  /* 0x8000004223237221 */ /* 0x000fc60000010000 */
[----:B------:R-:W-:Y:S01]  /*60f0*/  FMUL.FTZ R100, R67, R55 ;  /* 0x0000003743647220 */ /* 0x000fe20000410000 */
[----:B------:R-:W-:Y:S01]  /*6100*/  FFMA.FTZ R55, R81, R96, R82 ;  /* 0x0000006051377223 */ /* 0x000fe20000010052 */
[----:B0-----:R-:W-:Y:S01]  /*6110*/  FADD.FTZ R7, R7, 1 ;  /* 0x3f80000007077421 */ /* 0x001fe20000010000 */
[----:B------:R-:W-:-:S03]  /*6120*/  FMUL.FTZ R99, R67, R35 ;  /* 0x0000002343637220 */ /* 0x000fc60000410000 */
[----:B------:R1:W0:Y:S01]  /*6130*/  MUFU.RCP R96, R7 ;  /* 0x0000000700607308 */ /* 0x0002220000001000 */
[----:B------:R-:W-:Y:S01]  /*6140*/  FFMA.FTZ R35, R81, R92, R82 ;  /* 0x0000005c51237223 */ /* 0x000fe20000010052 */
[----:B------:R-:W-:Y:S01]  /*6150*/  FADD.FTZ R95, R95, -R66 ;  /* 0x800000425f5f7221 */ /* 0x000fe20000010000 */
[----:B-1----:R-:W-:-:S05]  /*6160*/  FADD.FTZ R7, R3, 1 ;  /* 0x3f80000003077421 */ /* 0x002fca0000010000 */
[----:B------:R-:W1:Y:S01]  /*6170*/  MUFU.RCP R92, R7 ;  /* 0x00000007005c7308 */ /* 0x000e620000001000 */
[--C-:B------:R-:W-:Y:S01]  /*6180*/  FADD.FTZ R86, R86, -R66.reuse ;  /* 0x8000004256567221 */ /* 0x100fe20000010000 */
[--C-:B------:R-:W-:Y:S01]  /*6190*/  FADD.FTZ R104, R104, -R66.reuse ;  /* 0x8000004268687221 */ /* 0x100fe20000010000 */
[--C-:B------:R-:W-:Y:S01]  /*61a0*/  FADD.FTZ R31, R31, -R66.reuse ;  /* 0x800000421f1f7221 */ /* 0x100fe20000010000 */
[--C-:B------:R-:W-:Y:S01]  /*61b0*/  FADD.FTZ R69, R69, -R66.reuse ;  /* 0x8000004245457221 */ /* 0x100fe20000010000 */
[--C-:B------:R-:W-:Y:S01]  /*61c0*/  FADD.FTZ R47, R47, -R66.reuse ;  /* 0x800000422f2f7221 */ /* 0x100fe20000010000 */
[C---:B------:R-:W-:Y:S01]  /*61d0*/  FMUL.FTZ R57, R67.reuse, R95 ;  /* 0x0000005f43397220 */ /* 0x040fe20000410000 */
[----:B------:R-:W-:Y:S01]  /*61e0*/  FMUL.FTZ R95, R67, R86 ;  /* 0x00000056435f7220 */ /* 0x000fe20000410000 */
[--C-:B------:R-:W-:Y:S01]  /*61f0*/  FADD.FTZ R107, R107, -R66.reuse ;  /* 0x800000426b6b7221 */ /* 0x100fe20000010000 */
        /* <DEDUP_REMOVED lines=11> */
[C---:B------:R-:W-:Y:S01]  /*62b0*/  FMUL.FTZ R104, R67.reuse, R69 ;  /* 0x0000004543687220 */ /* 0x040fe20000410000 */
[----:B------:R-:W-:Y:S01]  /*62c0*/  FMUL.FTZ R111, R67, R47 ;  /* 0x0000002f436f7220 */ /* 0x000fe20000410000 */
[--C-:B------:R-:W-:Y:S01]  /*62d0*/  FFMA.FTZ R47, R81, R95, R82.reuse ;  /* 0x0000005f512f7223 */ /* 0x100fe20000010052 */
[----:B------:R-:W-:Y:S01]  /*62e0*/  FMUL.FTZ R79, R26, R79 ;  /* 0x0000004f1a4f7220 */ /* 0x000fe20000410000 */
[----:B------:R-:W-:Y:S01]  /*62f0*/  FMUL.FTZ R97, R67, R107 ;  /* 0x0000006b43617220 */ /* 0x000fe20000410000 */
        /* <DEDUP_REMOVED lines=11> */
[--C-:B------:R-:W-:Y:S01]  /*63b0*/  FFMA.FTZ R51, R81, R98, R82.reuse ;  /* 0x0000006251337223 */ /* 0x100fe20000010052 */
[----:B0-----:R-:W-:Y:S01]  /*63c0*/  FMUL.FTZ R98, R85, R96 ;  /* 0x0000006055627220 */ /* 0x001fe20000410000 */
[----:B-1----:R-:W-:Y:S01]  /*63d0*/  FMUL.FTZ R92, R27, R92 ;  /* 0x0000005c1b5c7220 */ /* 0x002fe20000410000 */
        /* <DEDUP_REMOVED lines=22> */
[----:B------:R0:W-:Y:S01]  /*6540*/  STL [R1+0x184], R31 ;  /* 0x0001841f01007387 */ /* 0x0001e20000100800 */
        /* <DEDUP_REMOVED lines=8> */
[--C-:B---3--:R-:W-:Y:S01]  /*65d0*/  FADD.FTZ R96, R32, -R66.reuse ;  /* 0x8000004220607221 */ /* 0x108fe20000010000 */
[--C-:B0-----:R-:W-:Y:S01]  /*65e0*/  FADD.FTZ R31, R4, -R66.reuse ;  /* 0x80000042041f7221 */ /* 0x101fe20000010000 */
[--C-:B----4-:R-:W-:Y:S01]  /*65f0*/  FADD.FTZ R100, R36, -R66.reuse ;  /* 0x8000004224647221 */ /* 0x110fe20000010000 */
[--C-:B------:R-:W-:Y:S01]  /*6600*/  FADD.FTZ R104, R40, -R66.reuse ;  /* 0x8000004228687221 */ /* 0x100fe20000010000 */
[----:B------:R-:W-:Y:S01]  /*6610*/  FADD.FTZ R91, R70, -R66 ;  /* 0x80000042465b7221 */ /* 0x000fe20000010000 */
        /* <DEDUP_REMOVED lines=15> */
[----:B------:R-:W-:Y:S04]  /*6710*/  STG.E.U16 desc[UR16][R64.64], R97 ;  /* 0x0000006140007986 */ /* 0x000fe8000c101510 */
[----:B------:R-:W-:Y:S04]  /*6720*/  STG.E.U16 desc[UR16][R64.64+0x4], R98 ;  /* 0x0000046240007986 */ /* 0x000fe8000c101510 */
[----:B------:R-:W-:Y:S01]  /*6730*/  STG.E.U16 desc[UR16][R64.64+0x6], R72 ;  /* 0x0000064840007986 */ /* 0x000fe2000c101510 */
        /* <DEDUP_REMOVED lines=12> */
[----:B------:R-:W-:-:S05]  /*6800*/  FMUL.FTZ R86, R83, -1.4426950216293334961 ;  /* 0xbfb8aa3b53567820 */ /* 0x000fca0000410000 */
[----:B------:R-:W-:Y:S08]  /*6810*/  MUFU.EX2 R85, R85 ;  /* 0x0000005500557308 */ /* 0x000ff00000000800 */
[----:B------:R-:W-:Y:S01]  /*6820*/  MUFU.EX2 R86, R86 ;  /* 0x0000005600567308 */ /* 0x000fe20000000800 */
[----:B------:R-:W-:-:S04]  /*6830*/  FADD.FTZ R125, R125, -R66 ;  /* 0x800000427d7d7221 */ /* 0x000fc80000010000 */
[----:B------:R-:W-:Y:S01]  /*6840*/  FMUL.FTZ R125, R67, R125 ;  /* 0x0000007d437d7220 */ /* 0x000fe20000410000 */
[----:B------:R-:W-:-:S04]  /*6850*/  FADD.FTZ R114, R114, -R66 ;  /* 0x8000004272727221 */ /* 0x000fc80000010000 */
[----:B------:R-:W-:Y:S01]  /*6860*/  FMUL.FTZ R92, R67, R114 ;  /* 0x00000072435c7220 */ /* 0x000fe20000410000 */
[--C-:B------:R-:W-:Y:S01]  /*6870*/  FADD.FTZ R117, R117, -R66.reuse ;  /* 0x8000004275757221 */ /* 0x100fe20000010000 */
[--C-:B------:R-:W-:Y:S01]  /*6880*/  FADD.FTZ R109, R109, -R66.reuse ;  /* 0x800000426d6d7221 */ /* 0x100fe20000010000 */
[--C-:B------:R-:W-:Y:S01]  /*6890*/  FADD.FTZ R106, R106, -R66.reuse ;  /* 0x800000426a6a7221 */ /* 0x100fe20000010000 */
[--C-:B------:R-:W-:Y:S01]  /*68a0*/  FADD.FTZ R105, R105, -R66.reuse ;  /* 0x8000004269697221 */ /* 0x100fe20000010000 */
[--C-:B------:R-:W-:Y:S01]  /*68b0*/  FADD.FTZ R93, R120, -R66.reuse ;  /* 0x80000042785d7221 */ /* 0x100fe20000010000 */
[--C-:B------:R-:W-:Y:S01]  /*68c0*/  FADD.FTZ R120, R56, -R66.reuse ;  /* 0x8000004238787221 */ /* 0x100fe20000010000 */
[--C-:B--2---:R-:W-:Y:S01]  /*68d0*/  FADD.FTZ R90, R112, -R66.reuse ;  /* 0x80000042705a7221 */ /* 0x104fe20000010000 */
[--C-:B------:R-:W-:Y:S01]  /*68e0*/  FADD.FTZ R112, R48, -R66.reuse ;  /* 0x8000004230707221 */ /* 0x100fe20000010000 */
[--C-:B------:R-:W-:Y:S01]  /*68f0*/  FADD.FTZ R27, R108, -R66.reuse ;  /* 0x800000426c1b7221 */ /* 0x100fe20000010000 */
[--C-:B------:R-:W-:Y:S01]  /*6900*/  FADD.FTZ R108, R44, -R66.reuse ;  /* 0x800000422c6c7221 */ /* 0x100fe20000010000 */
[----:B------:R-:W-:-:S02]  /*6910*/  FADD.FTZ R101, R119, -R66 ;  /* 0x8000004277657221 */ /* 0x000fc40000010000 */
[C---:B------:R-:W-:Y:S01]  /*6920*/  FMUL.FTZ R32, R67.reuse, R27 ;  /* 0x0000001b43207220 */ /* 0x040fe20000410000 */
        /* <DEDUP_REMOVED lines=21> */
[----:B------:R-:W-:-:S05]  /*6a80*/  PRMT R67, R97, 0x7632, R67 ;  /* 0x0000763261437816 */ /* 0x000fca0000000043 */
[----:B------:R0:W-:Y:S02]  /*6a90*/  STG.E.U16 desc[UR16][R64.64+0x2], R67 ;  /* 0x0000024340007986 */ /* 0x0001e4000c101510 */
[C-C-:B0-----:R-:W-:Y:S01]  /*6aa0*/  FFMA.FTZ R64, R0.reuse, R78, R61.reuse ;  /* 0x0000004e00407223 */ /* 0x141fe2000001003d */
[--C-:B------:R-:W-:Y:S01]  /*6ab0*/  FFMA.FTZ R67, R0, R81, R61.reuse ;  /* 0x0000005100437223 */ /* 0x100fe2000001003d */
[----:B------:R-:W-:Y:S01]  /*6ac0*/  FMUL.FTZ R78, R62, -1.4426950216293334961 ;  /* 0xbfb8aa3b3e4e7820 */ /* 0x000fe20000410000 */
[----:B------:R-:W-:Y:S01]  /*6ad0*/  FMUL.FTZ R81, R84, -1.4426950216293334961 ;  /* 0xbfb8aa3b54517820 */ /* 0x000fe20000410000 */
[----:B------:R-:W-:Y:S01]  /*6ae0*/  FFMA.FTZ R65, R0, R79, R61 ;  /* 0x0000004f00417223 */ /* 0x000fe2000001003d */
[----:B------:R-:W-:-:S03]  /*6af0*/  FMUL.FTZ R79, R124, -1.4426950216293334961 ;  /* 0xbfb8aa3b7c4f7820 */ /* 0x000fc60000410000 */
[----:B------:R-:W0:Y:S08]  /*6b00*/  MUFU.EX2 R78, R78 ;  /* 0x0000004e004e7308 */ /* 0x000e300000000800 */
[----:B------:R-:W1:Y:S01]  /*6b10*/  MUFU.EX2 R81, R81 ;  /* 0x0000005100517308 */ /* 0x000e620000000800 */
[C-C-:B------:R-:W-:Y:S01]  /*6b20*/  FFMA.FTZ R125, R0.reuse, R125, R61.reuse ;  /* 0x0000007d007d7223 */ /* 0x140fe2000001003d */
[C-C-:B------:R-:W-:Y:S01]  /*6b30*/  FFMA.FTZ R72, R0.reuse, R92, R61.reuse ;  /* 0x0000005c00487223 */ /* 0x140fe2000001003d */
[C-C-:B------:R-:W-:Y:S01]  /*6b40*/  FFMA.FTZ R70, R0.reuse, R70, R61.reuse ;  /* 0x0000004600467223 */ /* 0x140fe2000001003d */
[----:B------:R-:W-:-:S04]  /*6b50*/  FFMA.FTZ R66, R0, R66, R61 ;  /* 0x0000004200427223 */ /* 0x000fc8000001003d */
[----:B------:R-:W2:Y:S01]  /*6b60*/  MUFU.EX2 R79, R79 ;  /* 0x0000004f004f7308 */ /* 0x000ea20000000800 */
        /* <DEDUP_REMOVED lines=15> */
[----:B0-----:R-:W-:Y:S01]  /*6c60*/  FADD.FTZ R61, R78, 1 ;  /* 0x3f8000004e3d7421 */ /* 0x001fe20000010000 */
[----:B-1----:R-:W-:-:S03]  /*6c70*/  FADD.FTZ R78, R81, 1 ;  /* 0x3f800000514e7421 */ /* 0x002fc60000010000 */
[----:B------:R-:W0:Y:S01]  /*6c80*/  MUFU.EX2 R82, R82 ;  /* 0x0000005200527308 */ /* 0x000e220000000800 */
[----:B--2---:R-:W-:Y:S01]  /*6c90*/  FADD.FTZ R79, R79, 1 ;  /* 0x3f8000004f4f7421 */ /* 0x004fe20000010000 */
[----:B------:R-:W-:-:S06]  /*6ca0*/  FMUL.FTZ R87, R72, -1.4426950216293334961 ;  /* 0xbfb8aa3b48577820 */ /* 0x000fcc0000410000 */
[----:B------:R-:W1:Y:S08]  /*6cb0*/  MUFU.EX2 R76, R76 ;  /* 0x0000004c004c7308 */ /* 0x000e700000000800 */
[----:B------:R-:W2:Y:S08]  /*6cc0*/  MUFU.RCP R78, R78 ;  /* 0x0000004e004e7308 */ /* 0x000eb00000001000 */
[----:B------:R-:W3:Y:S01]  /*6cd0*/  MUFU.RCP R61, R61 ;  /* 0x0000003d003d7308 */ /* 0x000ee20000001000 */
[----:B0-----:R-:W-:Y:S01]  /*6ce0*/  FADD.FTZ R82, R82, 1 ;  /* 0x3f80000052527421 */ /* 0x001fe20000010000 */
[----:B-1----:R-:W-:-:S06]  /*6cf0*/  FADD.FTZ R76, R76, 1 ;  /* 0x3f8000004c4c7421 */ /* 0x002fcc0000010000 */
[----:B------:R-:W0:Y:S08]  /*6d00*/  MUFU.RCP R79, R79 ;  /* 0x0000004f004f7308 */ /* 0x000e300000001000 */
[----:B------:R-:W1:Y:S01]  /*6d10*/  MUFU.EX2 R87, R87 ;  /* 0x0000005700577308 */ /* 0x000e620000000800 */
[----:B--2---:R-:W-:Y:S01]  /*6d20*/  FMUL.FTZ R78, R84, R78 ;  /* 0x0000004e544e7220 */ /* 0x004fe20000410000 */
[----:B------:R-:W-:Y:S01]  /*6d30*/  FADD.FTZ R84, R85, 1 ;  /* 0x3f80000055547421 */ /* 0x000fe20000010000 */
[----:B---3--:R-:W-:Y:S01]  /*6d40*/  FMUL.FTZ R62, R62, R61 ;  /* 0x0000003d3e3e7220 */ /* 0x008fe20000410000 */
[----:B------:R-:W-:-:S04]  /*6d50*/  FMUL.FTZ R61, R49, -1.4426950216293334961 ;  /* 0xbfb8aa3b313d7820 */ /* 0x000fc80000410000 */
[----:B------:R2:W-:Y:S01]  /*6d60*/  MUFU.RCP R88, R76 ;  /* 0x0000004c00587308 */ /* 0x0005e20000001000 */
[----:B0-----:R-:W-:Y:S01]  /*6d70*/  FMUL.FTZ R124, R124, R79 ;  /* 0x0000004f7c7c7220 */ /* 0x001fe20000410000 */
[----:B------:R1:W-:Y:S06]  /*6d80*/  STL [R1+0x138], R78 ;  /* 0x0001384e01007387 */ /* 0x0003ec0000100800 */
[----:B------:R-:W0:Y:S01]  /*6d90*/  MUFU.RCP R82, R82 ;  /* 0x0000005200527308 */ /* 0x000e220000001000 */
[----:B--2---:R-:W-:Y:S01]  /*6da0*/  FADD.FTZ R76, R86, 1 ;  /* 0x3f800000564c7421 */ /* 0x004fe20000010000 */
[----:B------:R-:W-:Y:S01]  /*6db0*/  FMUL.FTZ R79, R74, -1.4426950216293334961 ;  /* 0xbfb8aa3b4a4f7820 */ /* 0x000fe20000410000 */
[----:B-1----:R-:W-:-:S05]  /*6dc0*/  FADD.FTZ R78, R87, 1 ;  /* 0x3f800000574e7421 */ /* 0x002fca0000010000 */
[----:B------:R-:W1:Y:S01]  /*6dd0*/  MUFU.RCP R84, R84 ;  /* 0x0000005400547308 */ /* 0x000e620000001000 */
[----:B------:R-:W-:-:S07]  /*6de0*/  FMUL.FTZ R81, R80, -1.4426950216293334961 ;  /* 0xbfb8aa3b50517820 */ /* 0x000fce0000410000 */
[----:B------:R-:W2:Y:S08]  /*6df0*/  MUFU.RCP R76, R76 ;  /* 0x0000004c004c7308 */ /* 0x000eb00000001000 */
[----:B------:R-:W3:Y:S01]  /*6e00*/  MUFU.EX2 R61, R61 ;  /* 0x0000003d003d7308 */ /* 0x000ee20000000800 */
[----:B0-----:R-:W-:Y:S01]  /*6e10*/  FMUL.FTZ R125, R125, R82 ;  /* 0x000000527d7d7220 */ /* 0x001fe20000410000 */
[----:B------:R-:W-:-:S06]  /*6e20*/  FMUL.FTZ R82, R70, -1.4426950216293334961 ;  /* 0xbfb8aa3b46527820 */ /* 0x000fcc0000410000 */
[----:B------:R-:W-:Y:S08]  /*6e30*/  MUFU.EX2 R79, R79 ;  /* 0x0000004f004f7308 */ /* 0x000ff00000000800 */
[----:B------:R-:W0:Y:S01]  /*6e40*/  MUFU.RCP R78, R78 ;  /* 0x0000004e004e7308 */ /* 0x000e220000001000 */
[----:B------:R-:W-:Y:S01]  /*6e50*/  FMUL.FTZ R85, R53, R88 ;  /* 0x0000005835557220 */ /* 0x000fe20000410000 */
[----:B-1----:R-:W-:Y:S01]  /*6e60*/  FMUL.FTZ R84, R75, R84 ;  /* 0x000000544b547220 */ /* 0x002fe20000410000 */
[----:B--2---:R-:W-:-:S05]  /*6e70*/  FMUL.FTZ R83, R83, R76 ;  /* 0x0000004c53537220 */ /* 0x004fca0000410000 */
[----:B------:R-:W1:Y:S01]  /*6e80*/  MUFU.EX2 R81, R81 ;  /* 0x0000005100517308 */ /* 0x000e620000000800 */
[----:B------:R-:W-:Y:S01]  /*6e90*/  STL [R1+0x264], R125 ;  /* 0x0002647d01007387 */ /* 0x000fe20000100800 */
[----:B---3--:R-:W-:-:S03]  /*6ea0*/  FADD.FTZ R61, R61, 1 ;  /* 0x3f8000003d3d7421 */ /* 0x008fc60000010000 */
[----:B------:R-:W-:Y:S03]  /*6eb0*/  STL [R1+0xe4], R85 ;  /* 0x0000e45501007387 */ /* 0x000fe60000100800 */
[----:B------:R-:W2:Y:S01]  /*6ec0*/  MUFU.EX2 R82, R82 ;  /* 0x0000005200527308 */ /* 0x000ea20000000800 */
[----:B------:R-:W-:Y:S01]  /*6ed0*/  STL [R1], R84 ;  /* 0x0000005401007387 */ /* 0x000fe20000100800 */
[----:B0-----:R-:W-:-:S03]  /*6ee0*/  FMUL.FTZ R72, R72, R78 ;  /* 0x0000004e48487220 */ /* 0x001fc60000410000 */
[----:B------:R0:W-:Y:S04]  /*6ef0*/  STL [R1+0xe0], R83 ;  /* 0x0000e05301007387 */ /* 0x0001e80000100800 */
[----:B------:R1:W-:Y:S01]  /*6f00*/  STL [R1+0x4], R72 ;  /* 0x0000044801007387 */ /* 0x0003e20000100800 */
[----:B0-----:R0:W3:Y:S02]  /*6f10*/  MUFU.RCP R83, R61 ;  /* 0x0000003d00537308 */ /* 0x0010e40000001000 */
[----:B0-----:R-:W-:Y:S01]  /*6f20*/  FADD.FTZ R61, R79, 1 ;  /* 0x3f8000004f3d7421 */ /* 0x001fe20000010000 */
[----:B-1----:R-:W-:-:S05]  /*6f30*/  FADD.FTZ R72, R81, 1 ;  /* 0x3f80000051487421 */ /* 0x002fca0000010000 */
[----:B------:R-:W0:Y:S01]  /*6f40*/  MUFU.RCP R61, R61 ;  /* 0x0000003d003d7308 */ /* 0x000e220000001000 */
[----:B------:R-:W-:Y:S01]  /*6f50*/  FMUL.FTZ R53, R45, -1.4426950216293334961 ;  /* 0xbfb8aa3b2d357820 */ /* 0x000fe20000410000 */
[----:B--2---:R-:W-:Y:S01]  /*6f60*/  FADD.FTZ R79, R82, 1 ;  /* 0x3f800000524f7421 */ /* 0x004fe20000010000 */
[----:B------:R-:W-:-:S05]  /*6f70*/  FMUL.FTZ R75, R68, -1.4426950216293334961 ;  /* 0xbfb8aa3b444b7820 */ /* 0x000fca0000410000 */
[----:B------:R-:W1:Y:S01]  /*6f80*/  MUFU.RCP R72, R72 ;  /* 0x0000004800487308 */ /* 0x000e620000001000 */
[----:B------:R-:W-:Y:S01]  /*6f90*/  FMUL.FTZ R76, R77, -1.4426950216293334961 ;  /* 0xbfb8aa3b4d4c7820 */ /* 0x000fe20000410000 */
[----:B------:R-:W-:Y:S01]  /*6fa0*/  FMUL.FTZ R78, R67, -1.4426950216293334961 ;  /* 0xbfb8aa3b434e7820 */ /* 0x000fe20000410000 */
[----:B---3--:R-:W-:-:S05]  /*6fb0*/  FMUL.FTZ R81, R49, R83 ;  /* 0x0000005331517220 */ /* 0x008fca0000410000 */
[----:B------:R-:W2:Y:S01]  /*6fc0*/  MUFU.EX2 R53, R53 ;  /* 0x0000003500357308 */ /* 0x000ea20000000800 */
[----:B0-----:R-:W-:-:S07]  /*6fd0*/  FMUL.FTZ R74, R74, R61 ;  /* 0x0000003d4a4a7220 */ /* 0x001fce0000410000 */
[----:B------:R-:W0:Y:S01]  /*6fe0*/  MUFU.RCP R79, R79 ;  /* 0x0000004f004f7308 */ /* 0x000e220000001000 */
[----:B------:R-:W-:Y:S07]  /*6ff0*/  STL [R1+0x14], R81 ;  /* 0x0000145101007387 */ /* 0x000fee0000100800 */
[----:B------:R-:W3:Y:S01]  /*7000*/  MUFU.EX2 R75, R75 ;  /* 0x0000004b004b7308 */ /* 0x000ee20000000800 */
[----:B------:R1:W-:Y:S07]  /*7010*/  STL [R1+0x10], R74 ;  /* 0x0000104a01007387 */ /* 0x0003ee0000100800 */
[----:B------:R-:W4:Y:S01]  /*7020*/  MUFU.EX2 R76, R76 ;  /* 0x0000004c004c7308 */ /* 0x000f220000000800 */
[----:B-1----:R-:W-:-:S07]  /*7030*/  FMUL.FTZ R74, R80, R72 ;  /* 0x00000048504a7220 */ /* 0x002fce0000410000 */
[----:B------:R-:W1:Y:S01]  /*7040*/  MUFU.EX2 R78, R78 ;  /* 0x0000004e004e7308 */ /* 0x000e620000000800 */
[----:B------:R0:W-:Y:S01]  /*7050*/  STL [R1+0x1c], R74 ;  /* 0x00001c4a01007387 */ /* 0x0001e20000100800 */
[----:B--2---:R-:W-:Y:S01]  /*7060*/  FADD.FTZ R53, R53, 1 ;  /* 0x3f80000035357421 */ /* 0x004fe20000010000 */
[----:B------:R-:W-:Y:S01]  /*7070*/  FMUL.FTZ R49, R41, -1.4426950216293334961 ;  /* 0xbfb8aa3b29317820 */ /* 0x000fe20000410000 */
[----:B0-----:R-:W-:-:S04]  /*7080*/  FMUL.FTZ R74, R70, R79 ;  /* 0x0000004f464a7220 */ /* 0x001fc80000410000 */
[----:B------:R3:W0:Y:S01]  /*7090*/  MUFU.RCP R79, R53 ;  /* 0x00000035004f7308 */ /* 0x0006220000001000 */
[----:B------:R1:W-:Y:S01]  /*70a0*/  STL [R1+0x18], R74 ;  /* 0x0000184a01007387 */ /* 0x0003e20000100800 */
[----:B---3--:R-:W-:Y:S01]  /*70b0*/  FADD.FTZ R53, R75, 1 ;  /* 0x3f8000004b357421 */ /* 0x008fe20000010000 */
[----:B----4-:R-:W-:Y:S01]  /*70c0*/  FADD.FTZ R75, R76, 1 ;  /* 0x3f8000004c4b7421 */ /* 0x010fe20000010000 */
[----:B-1----:R-:W-:-:S04]  /*70d0*/  FADD.FTZ R74, R78, 1 ;  /* 0x3f8000004e4a7421 */ /* 0x002fc80000010000 */
[----:B------:R-:W1:Y:S01]  /*70e0*/  MUFU.RCP R53, R53 ;  /* 0x0000003500357308 */ /* 0x000e620000001000 */
[----:B------:R-:W-:-:S07]  /*70f0*/  FMUL.FTZ R61, R60, -1.4426950216293334961 ;  /* 0xbfb8aa3b3c3d7820 */ /* 0x000fce0000410000 */
[----:B------:R-:W2:Y:S01]  /*7100*/  MUFU.RCP R75, R75 ;  /* 0x0000004b004b7308 */ /* 0x000ea20000001000 */
[----:B------:R-:W-:-:S07]  /*7110*/  FMUL.FTZ R72, R73, -1.4426950216293334961 ;  /* 0xbfb8aa3b49487820 */ /* 0x000fce0000410000 */
[----:B------:R-:W3:Y:S08]  /*7120*/  MUFU.RCP R74, R74 ;  /* 0x0000004a004a7308 */ /* 0x000ef00000001000 */
[----:B------:R-:W4:Y:S01]  /*7130*/  MUFU.EX2 R49, R49 ;  /* 0x0000003100317308 */ /* 0x000f220000000800 */
[----:B------:R-:W-:-:S07]  /*7140*/  FMUL.FTZ R70, R66, -1.4426950216293334961 ;  /* 0xbfb8aa3b42467820 */ /* 0x000fce0000410000 */
[----:B------:R-:W4:Y:S01]  /*7150*/  MUFU.EX2 R61, R61 ;  /* 0x0000003d003d7308 */ /* 0x000f220000000800 */
[----:B0-----:R-:W-:Y:S01]  /*7160*/  FMUL.FTZ R76, R45, R79 ;  /* 0x0000004f2d4c7220 */ /* 0x001fe20000410000 */
[----:B-1----:R-:W-:Y:S01]  /*7170*/  FMUL.FTZ R68, R68, R53 ;  /* 0x0000003544447220 */ /* 0x002fe20000410000 */
[----:B--2---:R-:W-:Y:S01]  /*7180*/  FMUL.FTZ R75, R77, R75 ;  /* 0x0000004b4d4b7220 */ /* 0x004fe20000410000 */
[----:B---3--:R-:W-:-:S04]  /*7190*/  FMUL.FTZ R74, R67, R74 ;  /* 0x0000004a434a7220 */ /* 0x008fc80000410000 */
[----:B------:R-:W0:Y:S01]  /*71a0*/  MUFU.EX2 R72, R72 ;  /* 0x0000004800487308 */ /* 0x000e220000000800 */
[----:B------:R-:W-:Y:S01]  /*71b0*/  STL [R1+0x2c], R76 ;  /* 0x00002c4c01007387 */ /* 0x000fe20000100800 */
[----:B----4-:R-:W-:-:S03]  /*71c0*/  FADD.FTZ R49, R49, 1 ;  /* 0x3f80000031317421 */ /* 0x010fc60000010000 */
[----:B------:R-:W-:Y:S03]  /*71d0*/  STL [R1+0x28], R68 ;  /* 0x0000284401007387 */ /* 0x000fe60000100800 */
[----:B------:R-:W1:Y:S01]  /*71e0*/  MUFU.EX2 R70, R70 ;  /* 0x0000004600467308 */ /* 0x000e620000000800 */
[----:B------:R-:W-:Y:S01]  /*71f0*/  STL [R1+0x38], R75 ;  /* 0x0000384b01007387 */ /* 0x000fe20000100800 */
[----:B------:R-:W-:-:S03]  /*7200*/  FMUL.FTZ R45, R37, -1.4426950216293334961 ;  /* 0xbfb8aa3b252d7820 */ /* 0x000fc60000410000 */
[----:B------:R2:W-:Y:S01]  /*7210*/  STL [R1+0x34], R74 ;  /* 0x0000344a01007387 */ /* 0x0005e20000100800 */
[----:B------:R-:W-:Y:S02]  /*7220*/  FMUL.FTZ R53, R58, -1.4426950216293334961 ;  /* 0xbfb8aa3b3a357820 */ /* 0x000fe40000410000 */
[----:B------:R-:W-:Y:S08]  /*7230*/  MUFU.EX2 R45, R45 ;  /* 0x0000002d002d7308 */ /* 0x000ff00000000800 */
[----:B--2---:R2:W3:Y:S02]  /*7240*/  MUFU.RCP R74, R49 ;  /* 0x00000031004a7308 */ /* 0x0044e40000001000 */
[----:B--2---:R-:W-:Y:S01]  /*7250*/  FADD.FTZ R49, R61, 1 ;  /* 0x3f8000003d317421 */ /* 0x004fe20000010000 */
[----:B0-----:R-:W-:-:S05]  /*7260*/  FADD.FTZ R61, R72, 1 ;  /* 0x3f800000483d7421 */ /* 0x001fca0000010000 */
[----:B------:R-:W0:Y:S01]  /*7270*/  MUFU.RCP R49, R49 ;  /* 0x0000003100317308 */ /* 0x000e220000001000 */
[----:B------:R-:W-:Y:S01]  /*7280*/  FMUL.FTZ R68, R71, -1.4426950216293334961 ;  /* 0xbfb8aa3b47447820 */ /* 0x000fe20000410000 */
[----:B-1----:R-:W-:-:S06]  /*7290*/  FADD.FTZ R70, R70, 1 ;  /* 0x3f80000046467421 */ /* 0x002fcc0000010000 */
[----:B------:R-:W1:Y:S01]  /*72a0*/  MUFU.EX2 R53, R53 ;  /* 0x0000003500357308 */ /* 0x000e620000000800 */
[----:B------:R-:W-:-:S07]  /*72b0*/  FMUL.FTZ R67, R65, -1.4426950216293334961 ;  /* 0xbfb8aa3b41437820 */ /* 0x000fce0000410000 */
[----:B------:R-:W-:Y:S01]  /*72c0*/  MUFU.RCP R61, R61 ;  /* 0x0000003d003d7308 */ /* 0x000fe20000001000 */
[----:B---3--:R-:W-:Y:S01]  /*72d0*/  FMUL.FTZ R72, R41, R74 ;  /* 0x0000004a29487220 */ /* 0x008fe20000410000 */
[----:B0-----:R-:W-:Y:S01]  /*72e0*/  FMUL.FTZ R60, R60, R49 ;  /* 0x000000313c3c7220 */ /* 0x001fe20000410000 */
[----:B------:R-:W-:-:S05]  /*72f0*/  FADD.FTZ R45, R45, 1 ;  /* 0x3f8000002d2d7421 */ /* 0x000fca0000010000 */
[----:B------:R-:W0:Y:S08]  /*7300*/  MUFU.EX2 R68, R68 ;  /* 0x0000004400447308 */ /* 0x000e300000000800 */
[----:B------:R-:W2:Y:S01]  /*7310*/  MUFU.RCP R70, R70 ;  /* 0x0000004600467308 */ /* 0x000ea20000001000 */
[----:B------:R-:W-:Y:S01]  /*7320*/  STL [R1+0x48], R72 ;  /* 0x0000484801007387 */ /* 0x000fe20000100800 */
[----:B-1----:R-:W-:-:S06]  /*7330*/  FADD.FTZ R53, R53, 1 ;  /* 0x3f80000035357421 */ /* 0x002fcc0000010000 */
[----:B------:R-:W-:Y:S01]  /*7340*/  MUFU.EX2 R67, R67 ;  /* 0x0000004300437308 */ /* 0x000fe20000000800 */
[----:B------:R1:W-:Y:S01]  /*7350*/  STL [R1+0x44], R60 ;  /* 0x0000443c01007387 */ /* 0x0003e20000100800 */
[----:B0-----:R-:W-:-:S06]  /*7360*/  FADD.FTZ R68, R68, 1 ;  /* 0x3f80000044447421 */ /* 0x001fcc0000010000 */
[----:B------:R-:W0:Y:S01]  /*7370*/  MUFU.RCP R45, R45 ;  /* 0x0000002d002d7308 */ /* 0x000e220000001000 */
[----:B-1----:R-:W-:-:S05]  /*7380*/  FMUL.FTZ R60, R73, R61 ;  /* 0x0000003d493c7220 */ /* 0x002fca0000410000 */
[----:B------:R2:W-:Y:S02]  /*7390*/  STL [R1+0x50], R60 ;  /* 0x0000503c01007387 */ /* 0x0005e40000100800 */
[----:B------:R-:W1:Y:S02]  /*73a0*/  MUFU.RCP R53, R53 ;  /* 0x0000003500357308 */ /* 0x000e640000001000 */
[----:B------:R-:W3:Y:S01]  /*73b0*/  LDL.LU R114, [R1+0x8] ;  /* 0x0000080001727983 */ /* 0x000ee20000300800 */
[----:B--2---:R-:W-:-:S05]  /*73c0*/  FMUL.FTZ R60, R66, R70 ;  /* 0x00000046423c7220 */ /* 0x004fca0000410000 */
[----:B------:R-:W2:Y:S01]  /*73d0*/  MUFU.RCP R68, R68 ;  /* 0x0000004400447308 */ /* 0x000ea20000001000 */
[----:B------:R4:W-:Y:S01]  /*73e0*/  STL [R1+0x4c], R60 ;  /* 0x00004c3c01007387 */ /* 0x0009e20000100800 */
[----:B0-----:R-:W-:Y:S01]  /*73f0*/  FMUL.FTZ R37, R37, R45 ;  /* 0x0000002d25257220 */ /* 0x001fe20000410000 */
[----:B------:R-:W-:Y:S01]  /*7400*/  FMUL.FTZ R41, R9, -1.4426950216293334961 ;  /* 0xbfb8aa3b09297820 */ /* 0x000fe20000410000 */
[----:B----4-:R-:W-:-:S03]  /*7410*/  FADD.FTZ R60, R67, 1 ;  /* 0x3f800000433c7421 */ /* 0x010fc60000010000 */
[----:B------:R1:W-:Y:S03]  /*7420*/  STL [R1+0x60], R37 ;  /* 0x0000602501007387 */ /* 0x0003e60000100800 */
[----:B------:R-:W0:Y:S01]  /*7430*/  MUFU.RCP R60, R60 ;  /* 0x0000003c003c7308 */ /* 0x000e220000001000 */
[----:B------:R-:W-:Y:S01]  /*7440*/  FMUL.FTZ R49, R54, -1.4426950216293334961 ;  /* 0xbfb8aa3b36317820 */ /* 0x000fe20000410000 */
[----:B-1----:R-:W-:-:S06]  /*7450*/  FMUL.FTZ R37, R58, R53 ;  /* 0x000000353a257220 */ /* 0x002fcc0000410000 */
[----:B------:R-:W1:Y:S01]  /*7460*/  MUFU.EX2 R41, R41 ;  /* 0x0000002900297308 */ /* 0x000e620000000800 */
[----:B------:R2:W-:Y:S01]  /*7470*/  STL [R1+0x5c], R37 ;  /* 0x00005c2501007387 */ /* 0x0005e20000100800 */
[----:B------:R-:W-:-:S06]  /*7480*/  FMUL.FTZ R61, R69, -1.4426950216293334961 ;  /* 0xbfb8aa3b453d7820 */ /* 0x000fcc0000410000 */
[----:B------:R-:W4:Y:S01]  /*7490*/  MUFU.EX2 R49, R49 ;  /* 0x0000003100317308 */ /* 0x000f220000000800 */
[----:B--2---:R-:W-:Y:S01]  /*74a0*/  FMUL.FTZ R37, R71, R68 ;  /* 0x0000004447257220 */ /* 0x004fe20000410000 */
[----:B------:R-:W-:-:S04]  /*74b0*/  FMUL.FTZ R66, R64, -1.4426950216293334961 ;  /* 0xbfb8aa3b40427820 */ /* 0x000fc80000410000 */
[----:B------:R0:W-:Y:S02]  /*74c0*/  STL [R1+0x68], R37 ;  /* 0x0000682501007387 */ /* 0x0001e40000100800 */
[----:B------:R-:W2:Y:S02]  /*74d0*/  MUFU.EX2 R61, R61 ;  /* 0x0000003d003d7308 */ /* 0x000ea40000000800 */
[----:B------:R-:W3:Y:S01]  /*74e0*/  LDL.LU R119, [R1+0xc] ;  /* 0x00000c0001777983 */ /* 0x000ee20000300800 */
[----:B0-----:R-:W-:-:S05]  /*74f0*/  FMUL.FTZ R37, R65, R60 ;  /* 0x0000003c41257220 */ /* 0x001fca0000410000 */
[----:B------:R-:W0:Y:S01]  /*7500*/  MUFU.EX2 R66, R66 ;  /* 0x0000004200427308 */ /* 0x000e220000000800 */
[----:B------:R1:W-:Y:S02]  /*7510*/  STL [R1+0x64], R37 ;  /* 0x0000642501007387 */ /* 0x0003e40000100800 */
[----:B-1----:R-:W-:Y:S01]  /*7520*/  FADD.FTZ R37, R41, 1 ;  /* 0x3f80000029257421 */ /* 0x002fe20000010000 */
[----:B----4-:R-:W-:-:S05]  /*7530*/  FADD.FTZ R41, R49, 1 ;  /* 0x3f80000031297421 */ /* 0x010fca0000010000 */
[----:B------:R-:W1:Y:S01]  /*7540*/  MUFU.RCP R37, R37 ;  /* 0x0000002500257308 */ /* 0x000e620000001000 */
[----:B--2---:R-:W-:Y:S01]  /*7550*/  FADD.FTZ R49, R61, 1 ;  /* 0x3f8000003d317421 */ /* 0x004fe20000010000 */
[----:B0-----:R-:W-:-:S06]  /*7560*/  FADD.FTZ R61, R66, 1 ;  /* 0x3f800000423d7421 */ /* 0x001fcc0000010000 */
[----:B------:R-:W0:Y:S01]  /*7570*/  MUFU.RCP R41, R41 ;  /* 0x0000002900297308 */ /* 0x000e220000001000 */
[----:B------:R-:W-:-:S07]  /*7580*/  FMUL.FTZ R45, R5, -1.4426950216293334961 ;  /* 0xbfb8aa3b052d7820 */ /* 0x000fce0000410000 */
[----:B------:R-:W2:Y:S01]  /*7590*/  MUFU.RCP R49, R49 ;  /* 0x0000003100317308 */ /* 0x000ea20000001000 */
[----:B-1----:R-:W-:Y:S01]  /*75a0*/  FMUL.FTZ R9, R9, R37 ;  /* 0x0000002509097220 */ /* 0x002fe20000410000 */
[----:B------:R-:W-:-:S06]  /*75b0*/  FMUL.FTZ R53, R50, -1.4426950216293334961 ;  /* 0xbfb8aa3b32357820 */ /* 0x000fcc0000410000 */
[----:B------:R-:W1:Y:S01]  /*75c0*/  MUFU.RCP R61, R61 ;  /* 0x0000003d003d7308 */ /* 0x000e620000001000 */
[----:B------:R0:W-:Y:S01]  /*75d0*/  STL [R1+0x78], R9 ;  /* 0x0000780901007387 */ /* 0x0001e20000100800 */
[----:B------:R-:W-:-:S06]  /*75e0*/  FMUL.FTZ R58, R59, -1.4426950216293334961 ;  /* 0xbfb8aa3b3b3a7820 */ /* 0x000fcc0000410000 */
[----:B------:R-:W4:Y:S01]  /*75f0*/  MUFU.EX2 R45, R45 ;  /* 0x0000002d002d7308 */ /* 0x000f220000000800 */
[----:B0-----:R-:W-:-:S05]  /*7600*/  FMUL.FTZ R9, R54, R41 ;  /* 0x0000002936097220 */ /* 0x001fca0000410000 */
[----:B------:R2:W-:Y:S02]  /*7610*/  STL [R1+0x74], R9 ;  /* 0x0000740901007387 */ /* 0x0005e40000100800 */
[----:B------:R-:W0:Y:S01]  /*7620*/  MUFU.EX2 R53, R53 ;  /* 0x0000003500357308 */ /* 0x000e220000000800 */
[----:B--2---:R-:W-:-:S07]  /*7630*/  FMUL.FTZ R9, R69, R49 ;  /* 0x0000003145097220 */ /* 0x004fce0000410000 */
[----:B------:R-:W2:Y:S01]  /*7640*/  MUFU.EX2 R58, R58 ;  /* 0x0000003a003a7308 */ /* 0x000ea20000000800 */
[----:B------:R1:W-:Y:S04]  /*7650*/  STL [R1+0xac], R9 ;  /* 0x0000ac0901007387 */ /* 0x0003e80000100800 */
[----:B------:R-:W3:Y:S01]  /*7660*/  LDL.LU R117, [R1+0x3c] ;  /* 0x00003c0001757983 */ /* 0x000ee20000300800 */
[----:B-1----:R-:W-:-:S05]  /*7670*/  FMUL.FTZ R9, R64, R61 ;  /* 0x0000003d40097220 */ /* 0x002fca0000410000 */
[----:B------:R4:W-:Y:S02]  /*7680*/  STL [R1+0x7c], R9 ;  /* 0x00007c0901007387 */ /* 0x0009e40000100800 */
[----:B----4-:R-:W-:Y:S01]  /*7690*/  FADD.FTZ R9, R45, 1 ;  /* 0x3f8000002d097421 */ /* 0x010fe20000010000 */
[----:B0-----:R-:W-:-:S05]  /*76a0*/  FADD.FTZ R45, R53, 1 ;  /* 0x3f800000352d7421 */ /* 0x001fca0000010000 */
[----:B------:R-:W0:Y:S01]  /*76b0*/  MUFU.RCP R9, R9 ;  /* 0x0000000900097308 */ /* 0x000e220000001000 */
[----:B--2---:R-:W-:-:S07]  /*76c0*/  FADD.FTZ R58, R58, 1 ;  /* 0x3f8000003a3a7421 */ /* 0x004fce0000010000 */
[----:B------:R-:W1:Y:S08]  /*76d0*/  MUFU.RCP R45, R45 ;  /* 0x0000002d002d7308 */ /* 0x000e700000001000 */
[----:B------:R-:W2:Y:S01]  /*76e0*/  MUFU.RCP R58, R58 ;  /* 0x0000003a003a7308 */ /* 0x000ea20000001000 */
[----:B0-----:R-:W-:-:S05]  /*76f0*/  FMUL.FTZ R5, R5, R9 ;  /* 0x0000000905057220 */ /* 0x001fca0000410000 */
[----:B------:R1:W-:Y:S02]  /*7700*/  STL [R1+0x8c], R5 ;  /* 0x00008c0501007387 */ /* 0x0003e40000100800 */
[----:B-1----:R-:W-:-:S05]  /*7710*/  FMUL.FTZ R5, R50, R45 ;  /* 0x0000002d32057220 */ /* 0x002fca0000410000 */
[----:B------:R2:W-:Y:S02]  /*7720*/  STL [R1+0x88], R5 ;  /* 0x0000880501007387 */ /* 0x0005e40000100800 */
[----:B--2---:R-:W-:-:S05]  /*7730*/  FMUL.FTZ R5, R59, R58 ;  /* 0x0000003a3b057220 */ /* 0x004fca0000410000 */
[----:B------:R0:W-:Y:S04]  /*7740*/  STL [R1+0xa8], R5 ;  /* 0x0000a80501007387 */ /* 0x0001e80000100800 */
[----:B------:R-:W2:Y:S01]  /*7750*/  LDL.LU R122, [R1+0x40] ;  /* 0x00004000017a7983 */ /* 0x000ea20000300800 */
[----:B------:R-:W-:-:S06]  /*7760*/  FMUL.FTZ R60, R56, -1.4426950216293334961 ;  /* 0xbfb8aa3b383c7820 */ /* 0x000fcc0000410000 */
[----:B------:R-:W1:Y:S01]  /*7770*/  MUFU.EX2 R60, R60 ;  /* 0x0000003c003c7308 */ /* 0x000e620000000800 */
[----:B------:R-:W-:Y:S01]  /*7780*/  FMUL.FTZ R41, R46, -1.4426950216293334961 ;  /* 0xbfb8aa3b2e297820 */ /* 0x000fe20000410000 */
[----:B------:R-:W-:Y:S01]  /*7790*/  FMUL.FTZ R49, R57, -1.4426950216293334961 ;  /* 0xbfb8aa3b39317820 */ /* 0x000fe20000410000 */
[----:B-1----:R-:W-:-:S06]  /*77a0*/  FADD.FTZ R53, R60, 1 ;  /* 0x3f8000003c357421 */ /* 0x002fcc0000010000 */
[----:B------:R-:W0:Y:S01]  /*77b0*/  MUFU.RCP R53, R53 ;  /* 0x0000003500357308 */ /* 0x000e220000001000 */
[----:B------:R-:W-:-:S07]  /*77c0*/  FMUL.FTZ R54, R52, -1.4426950216293334961 ;  /* 0xbfb8aa3b34367820 */ /* 0x000fce0000410000 */
[----:B------:R-:W-:Y:S08]  /*77d0*/  MUFU.EX2 R41, R41 ;  /* 0x0000002900297308 */ /* 0x000ff00000000800 */
[----:B------:R-:W-:Y:S01]  /*77e0*/  MUFU.EX2 R49, R49 ;  /* 0x0000003100317308 */ /* 0x000fe20000000800 */
[----:B0-----:R-:W-:-:S05]  /*77f0*/  FMUL.FTZ R5, R56, R53 ;  /* 0x0000003538057220 */ /* 0x001fca0000410000 */
[----:B------:R0:W-:Y:S02]  /*7800*/  STL [R1+0x90], R5 ;  /* 0x0000900501007387 */ /* 0x0001e40000100800 */
[----:B------:R-:W-:Y:S01]  /*7810*/  MUFU.EX2 R54, R54 ;  /* 0x0000003600367308 */ /* 0x000fe20000000800 */
[----:B---3--:R-:W-:-:S07]  /*7820*/  FMUL.FTZ R37, R114, -1.4426950216293334961 ;  /* 0xbfb8aa3b72257820 */ /* 0x008fce0000410000 */
[----:B------:R-:W0:Y:S01]  /*7830*/  MUFU.EX2 R37, R37 ;  /* 0x0000002500257308 */ /* 0x000e220000000800 */
[----:B------:R-:W-:Y:S01]  /*7840*/  FMUL.FTZ R45, R34, -1.4426950216293334961 ;  /* 0xbfb8aa3b222d7820 */ /* 0x000fe20000410000 */
[----:B0-----:R-:W-:Y:S01]  /*7850*/  FADD.FTZ R5, R37, 1 ;  /* 0x3f80000025057421 */ /* 0x001fe20000010000 */
[----:B------:R-:W-:Y:S01]  /*7860*/  FADD.FTZ R37, R41, 1 ;  /* 0x3f80000029257421 */ /* 0x000fe20000010000 */
[----:B------:R-:W-:-:S04]  /*7870*/  FADD.FTZ R41, R49, 1 ;  /* 0x3f80000031297421 */ /* 0x000fc80000010000 */
[----:B------:R-:W0:Y:S01]  /*7880*/  MUFU.RCP R5, R5 ;  /* 0x0000000500057308 */ /* 0x000e220000001000 */
[----:B------:R-:W-:-:S07]  /*7890*/  FADD.FTZ R49, R54, 1 ;  /* 0x3f80000036317421 */ /* 0x000fce0000010000 */
[----:B------:R-:W1:Y:S01]  /*78a0*/  MUFU.RCP R37, R37 ;  /* 0x0000002500257308 */ /* 0x000e620000001000 */
[----:B------:R-:W-:-:S07]  /*78b0*/  FMUL.FTZ R50, R55, -1.4426950216293334961 ;  /* 0xbfb8aa3b37327820 */ /* 0x000fce0000410000 */
[----:B------:R-:W-:Y:S01]  /*78c0*/  MUFU.RCP R41, R41 ;  /* 0x0000002900297308 */ /* 0x000fe20000001000 */
[----:B------:R-:W-:-:S07]  /*78d0*/  FMUL.FTZ R9, R119, -1.4426950216293334961 ;  /* 0xbfb8aa3b77097820 */ /* 0x000fce0000410000 */
[----:B------:R-:W3:Y:S01]  /*78e0*/  MUFU.EX2 R9, R9 ;  /* 0x0000000900097308 */ /* 0x000ee20000000800 */
[----:B------:R-:W-:Y:S01]  /*78f0*/  FMUL.FTZ R53, R48, -1.4426950216293334961 ;  /* 0xbfb8aa3b30357820 */ /* 0x000fe20000410000 */
[----:B0-----:R-:W-:-:S06]  /*7900*/  FMUL.FTZ R54, R114, R5 ;  /* 0x0000000572367220 */ /* 0x001fcc0000410000 */
[----:B------:R-:W0:Y:S01]  /*7910*/  MUFU.EX2 R45, R45 ;  /* 0x0000002d002d7308 */ /* 0x000e220000000800 */
[----:B-1----:R-:W-:-:S07]  /*7920*/  FMUL.FTZ R46, R46, R37 ;  /* 0x000000252e2e7220 */ /* 0x002fce0000410000 */
[----:B------:R-:W1:Y:S01]  /*7930*/  MUFU.RCP R49, R49 ;  /* 0x0000003100317308 */ /* 0x000e620000001000 */
[----:B---3--:R-:W-:Y:S01]  /*7940*/  FADD.FTZ R9, R9, 1 ;  /* 0x3f80000009097421 */ /* 0x008fe20000010000 */
[----:B------:R-:W-:Y:S06]  /*7950*/  STL [R1+0xdc], R54 ;  /* 0x0000dc3601007387 */ /* 0x000fec0000100800 */
[----:B------:R-:W3:Y:S01]  /*7960*/  MUFU.EX2 R50, R50 ;  /* 0x0000003200327308 */ /* 0x000ee20000000800 */
[----:B------:R4:W-:Y:S01]  /*7970*/  STL [R1+0x9c], R46 ;  /* 0x00009c2e01007387 */ /* 0x0009e20000100800 */
[----:B0-----:R-:W-:-:S06]  /*7980*/  FADD.FTZ R45, R45, 1 ;  /* 0x3f8000002d2d7421 */ /* 0x001fcc0000010000 */
[----:B------:R-:W0:Y:S01]  /*7990*/  MUFU.EX2 R53, R53 ;  /* 0x0000003500357308 */ /* 0x000e220000000800 */
[----:B----4-:R-:W-:-:S07]  /*79a0*/  FMUL.FTZ R46, R57, R41 ;  /* 0x00000029392e7220 */ /* 0x010fce0000410000 */
[----:B------:R-:W4:Y:S01]  /*79b0*/  MUFU.RCP R9, R9 ;  /* 0x0000000900097308 */ /* 0x000f220000001000 */
[----:B------:R1:W-:Y:S04]  /*79c0*/  STL [R1+0xd0], R46 ;  /* 0x0000d02e01007387 */ /* 0x0003e80000100800 */
[----:B------:R-:W2:Y:S01]  /*79d0*/  LDL.LU R114, [R1+0x54] ;  /* 0x0000540001727983 */ /* 0x000ea20000300800 */
[----:B------:R-:W-:Y:S01]  /*79e0*/  FMUL.FTZ R37, R38, -1.4426950216293334961 ;  /* 0xbfb8aa3b26257820 */ /* 0x000fe20000410000 */
[----:B-1----:R-:W-:Y:S02]  /*79f0*/  FMUL.FTZ R46, R52, R49 ;  /* 0x00000031342e7220 */ /* 0x002fe40000410000 */
[----:B------:R3:W1:Y:S01]  /*7a00*/  MUFU.RCP R52, R45 ;  /* 0x0000002d00347308 */ /* 0x0006620000001000 */
[----:B------:R-:W-:-:S02]  /*7a10*/  FMUL.FTZ R41, R51, -1.4426950216293334961 ;  /* 0xbfb8aa3b33297820 */ /* 0x000fc40000410000 */
[----:B------:R0:W-:Y:S01]  /*7a20*/  STL [R1+0xcc], R46 ;  /* 0x0000cc2e01007387 */ /* 0x0001e20000100800 */
[----:B---3--:R-:W-:-:S04]  /*7a30*/  FADD.FTZ R45, R50, 1 ;  /* 0x3f800000322d7421 */ /* 0x008fc80000010000 */
[----:B------:R-:W-:Y:S01]  /*7a40*/  MUFU.EX2 R37, R37 ;  /* 0x0000002500257308 */ /* 0x000fe20000000800 */
[----:B0-----:R-:W-:-:S07]  /*7a50*/  FADD.FTZ R46, R53, 1 ;  /* 0x3f800000352e7421 */ /* 0x001fce0000010000 */
[----:B------:R-:W-:Y:S01]  /*7a60*/  MUFU.RCP R45, R45 ;  /* 0x0000002d002d7308 */ /* 0x000fe20000001000 */
[----:B------:R-:W-:Y:S01]  /*7a70*/  FMUL.FTZ R5, R117, -1.4426950216293334961 ;  /* 0xbfb8aa3b75057820 */ /* 0x000fe20000410000 */
[----:B----4-:R-:W-:-:S06]  /*7a80*/  FMUL.FTZ R50, R119, R9 ;  /* 0x0000000977327220 */ /* 0x010fcc0000410000 */
[----:B------:R-:W0:Y:S01]  /*7a90*/  MUFU.EX2 R5, R5 ;  /* 0x0000000500057308 */ /* 0x000e220000000800 */
[----:B------:R-:W-:Y:S01]  /*7aa0*/  FMUL.FTZ R49, R44, -1.4426950216293334961 ;  /* 0xbfb8aa3b2c317820 */ /* 0x000fe20000410000 */
[----:B------:R1:W-:Y:S06]  /*7ab0*/  STL [R1+0xd8], R50 ;  /* 0x0000d83201007387 */ /* 0x0003ec0000100800 */
[----:B------:R-:W3:Y:S01]  /*7ac0*/  MUFU.EX2 R41, R41 ;  /* 0x0000002900297308 */ /* 0x000ee20000000800 */
[----:B-1----:R-:W-:-:S07]  /*7ad0*/  FMUL.FTZ R50, R34, R52 ;  /* 0x0000003422327220 */ /* 0x002fce0000410000 */
[----:B------:R-:W1:Y:S01]  /*7ae0*/  MUFU.RCP R46, R46 ;  /* 0x0000002e002e7308 */ /* 0x000e620000001000 */
[----:B------:R4:W-:Y:S01]  /*7af0*/  STL [R1+0xb4], R50 ;  /* 0x0000b43201007387 */ /* 0x0009e20000100800 */
[----:B0-----:R-:W-:Y:S01]  /*7b00*/  FADD.FTZ R5, R5, 1 ;  /* 0x3f80000005057421 */ /* 0x001fe20000010000 */
[----:B------:R-:W-:-:S05]  /*7b10*/  FADD.FTZ R37, R37, 1 ;  /* 0x3f80000025257421 */ /* 0x000fca0000010000 */
[----:B------:R-:W0:Y:S01]  /*7b20*/  MUFU.EX2 R49, R49 ;  /* 0x0000003100317308 */ /* 0x000e220000000800 */
[----:B----4-:R-:W-:Y:S01]  /*7b30*/  FMUL.FTZ R50, R55, R45 ;  /* 0x0000002d37327220 */ /* 0x010fe20000410000 */
[----:B---3--:R-:W-:-:S04]  /*7b40*/  FADD.FTZ R41, R41, 1 ;  /* 0x3f80000029297421 */ /* 0x008fc80000010000 */
[----:B------:R-:W-:Y:S02]  /*7b50*/  STL [R1+0xc4], R50 ;  /* 0x0000c43201007387 */ /* 0x000fe40000100800 */
[----:B------:R-:W3:Y:S01]  /*7b60*/  MUFU.RCP R5, R5 ;  /* 0x0000000500057308 */ /* 0x000ee20000001000 */
[----:B-1----:R-:W-:Y:S01]  /*7b70*/  FMUL.FTZ R48, R48, R46 ;  /* 0x0000002e30307220 */ /* 0x002fe20000410000 */
[----:B------:R-:W4:Y:S06]  /*7b80*/  LDL.LU R119, [R1+0x6c] ;  /* 0x00006c0001777983 */ /* 0x000f2c0000300800 */
[----:B------:R-:W1:Y:S01]  /*7b90*/  MUFU.RCP R37, R37 ;  /* 0x0000002500257308 */ /* 0x000e620000001000 */
[----:B------:R0:W-:Y:S01]  /*7ba0*/  STL [R1+0xc0], R48 ;  /* 0x0000c03001007387 */ /* 0x0001e20000100800 */
[----:B------:R-:W-:-:S06]  /*7bb0*/  FMUL.FTZ R34, R42, -1.4426950216293334961 ;  /* 0xbfb8aa3b2a227820 */ /* 0x000fcc0000410000 */
[----:B------:R-:W-:Y:S01]  /*7bc0*/  MUFU.RCP R41, R41 ;  /* 0x0000002900297308 */ /* 0x000fe20000001000 */
[----:B0-----:R-:W-:Y:S01]  /*7bd0*/  FADD.FTZ R48, R49, 1 ;  /* 0x3f80000031307421 */ /* 0x001fe20000010000 */
[----:B------:R-:W-:-:S06]  /*7be0*/  FMUL.FTZ R45, R47, -1.4426950216293334961 ;  /* 0xbfb8aa3b2f2d7820 */ /* 0x000fcc0000410000 */
[----:B------:R-:W0:Y:S01]  /*7bf0*/  MUFU.EX2 R34, R34 ;  /* 0x0000002200227308 */ /* 0x000e220000000800 */
[----:B---3--:R-:W-:Y:S01]  /*7c00*/  FMUL.FTZ R49, R117, R5 ;  /* 0x0000000575317220 */ /* 0x008fe20000410000 */
[----:B-1----:R-:W-:-:S06]  /*7c10*/  FMUL.FTZ R38, R38, R37 ;  /* 0x0000002526267220 */ /* 0x002fcc0000410000 */
[----:B------:R-:W-:Y:S01]  /*7c20*/  MUFU.RCP R48, R48 ;  /* 0x0000003000307308 */ /* 0x000fe20000001000 */
[----:B--2---:R-:W-:-:S07]  /*7c30*/  FMUL.FTZ R9, R122, -1.4426950216293334961 ;  /* 0xbfb8aa3b7a097820 */ /* 0x004fce0000410000 */
[----:B------:R-:W1:Y:S01]  /*7c40*/  MUFU.EX2 R9, R9 ;  /* 0x0000000900097308 */ /* 0x000e620000000800 */
[----:B------:R-:W-:Y:S07]  /*7c50*/  STL [R1+0xd4], R49 ;  /* 0x0000d43101007387 */ /* 0x000fee0000100800 */
[----:B------:R-:W2:Y:S01]  /*7c60*/  MUFU.EX2 R45, R45 ;  /* 0x0000002d002d7308 */ /* 0x000ea20000000800 */
[----:B------:R3:W-:Y:S01]  /*7c70*/  STL [R1+0xbc], R38 ;  /* 0x0000bc2601007387 */ /* 0x0007e20000100800 */
[----:B------:R-:W-:Y:S01]  /*7c80*/  FMUL.FTZ R46, R40, -1.4426950216293334961 ;  /* 0xbfb8aa3b282e7820 */ /* 0x000fe20000410000 */
[----:B0-----:R-:W-:Y:S01]  /*7c90*/  FADD.FTZ R34, R34, 1 ;  /* 0x3f80000022227421 */ /* 0x001fe20000010000 */
[----:B---3--:R-:W-:Y:S01]  /*7ca0*/  FMUL.FTZ R38, R51, R41 ;  /* 0x0000002933267220 */ /* 0x008fe20000410000 */
[----:B-1----:R-:W-:-:S04]  /*7cb0*/  FADD.FTZ R9, R9, 1 ;  /* 0x3f80000009097421 */ /* 0x002fc80000010000 */
[----:B------:R0:W-:Y:S01]  /*7cc0*/  STL [R1+0xc8], R38 ;  /* 0x0000c82601007387 */ /* 0x0001e20000100800 */
[----:B------:R-:W1:Y:S03]  /*7cd0*/  MUFU.EX2 R46, R46 ;  /* 0x0000002e002e7308 */ /* 0x000e660000000800 */
[----:B------:R-:W3:Y:S01]  /*7ce0*/  LDL.LU R117, [R1+0x100] ;  /* 0x0001000001757983 */ /* 0x000ee20000300800 */
[----:B0-----:R-:W-:-:S04]  /*7cf0*/  FMUL.FTZ R38, R44, R48 ;  /* 0x000000302c267220 */ /* 0x001fc80000410000 */
[----:B------:R-:W0:Y:S01]  /*7d00*/  MUFU.RCP R9, R9 ;  /* 0x0000000900097308 */ /* 0x000e220000001000 */
[----:B------:R2:W-:Y:S07]  /*7d10*/  STL [R1+0xb8], R38 ;  /* 0x0000b82601007387 */ /* 0x0005ee0000100800 */
[----:B------:R-:W0:Y:S01]  /*7d20*/  MUFU.RCP R34, R34 ;  /* 0x0000002200227308 */ /* 0x000e220000001000 */
[----:B--2---:R-:W-:-:S07]  /*7d30*/  FADD.FTZ R38, R45, 1 ;  /* 0x3f8000002d267421 */ /* 0x004fce0000010000 */
[----:B------:R-:W2:Y:S01]  /*7d40*/  MUFU.RCP R38, R38 ;  /* 0x0000002600267308 */ /* 0x000ea20000001000 */
[----:B-1----:R-:W-:Y:S01]  /*7d50*/  FADD.FTZ R45, R46, 1 ;  /* 0x3f8000002e2d7421 */ /* 0x002fe20000010000 */
[----:B0-----:R-:W-:Y:S01]  /*7d60*/  FMUL.FTZ R46, R122, R9 ;  /* 0x000000097a2e7220 */ /* 0x001fe20000410000 */
[----:B------:R-:W-:-:S04]  /*7d70*/  FMUL.FTZ R42, R42, R34 ;  /* 0x000000222a2a7220 */ /* 0x000fc80000410000 */
[----:B------:R-:W-:Y:S04]  /*7d80*/  STL [R1+0xec], R46 ;  /* 0x0000ec2e01007387 */ /* 0x000fe80000100800 */
[----:B------:R2:W-:Y:S02]  /*7d90*/  STL [R1+0xe8], R42 ;  /* 0x0000e82a01007387 */ /* 0x0005e40000100800 */
[----:B--2---:R-:W-:-:S05]  /*7da0*/  FMUL.FTZ R42, R47, R38 ;  /* 0x000000262f2a7220 */ /* 0x004fca0000410000 */
[----:B------:R0:W-:Y:S04]  /*7db0*/  STL [R1+0xb0], R42 ;  /* 0x0000b02a01007387 */ /* 0x0001e80000100800 */
[----:B------:R-:W2:Y:S01]  /*7dc0*/  LDL.LU R122, [R1+0x108] ;  /* 0x00010800017a7983 */ /* 0x000ea20000300800 */
[----:B------:R-:W-:Y:S01]  /*7dd0*/  FMUL.FTZ R37, R22, -1.4426950216293334961 ;  /* 0xbfb8aa3b16257820 */ /* 0x000fe20000410000 */
[----:B------:R-:W0:Y:S01]  /*7de0*/  MUFU.RCP R45, R45 ;  /* 0x0000002d002d7308 */ /* 0x000e220000001000 */
[----:B------:R-:W-:Y:S01]  /*7df0*/  FMUL.FTZ R41, R43, -1.4426950216293334961 ;  /* 0xbfb8aa3b2b297820 */ /* 0x000fe20000410000 */
[----:B------:R-:W-:-:S06]  /*7e00*/  FMUL.FTZ R44, R36, -1.4426950216293334961 ;  /* 0xbfb8aa3b242c7820 */ /* 0x000fcc0000410000 */
[----:B------:R-:W1:Y:S08]  /*7e10*/  MUFU.EX2 R37, R37 ;  /* 0x0000002500257308 */ /* 0x000e700000000800 */
[----:B------:R-:W1:Y:S08]  /*7e20*/  MUFU.EX2 R41, R41 ;  /* 0x0000002900297308 */ /* 0x000e700000000800 */
[----:B------:R-:W1:Y:S01]  /*7e30*/  MUFU.EX2 R44, R44 ;  /* 0x0000002c002c7308 */ /* 0x000e620000000800 */
[----:B0-----:R-:W-:Y:S01]  /*7e40*/  FMUL.FTZ R42, R40, R45 ;  /* 0x0000002d282a7220 */ /* 0x001fe20000410000 */
[----:B-1----:R-:W-:-:S04]  /*7e50*/  FADD.FTZ R37, R37, 1 ;  /* 0x3f80000025257421 */ /* 0x002fc80000010000 */
[----:B------:R0:W-:Y:S01]  /*7e60*/  STL [R1+0xa4], R42 ;  /* 0x0000a42a01007387 */ /* 0x0001e20000100800 */
[----:B------:R-:W-:Y:S01]  /*7e70*/  FMUL.FTZ R34, R18, -1.4426950216293334961 ;  /* 0xbfb8aa3b12227820 */ /* 0x000fe20000410000 */
[----:B0-----:R0:W-:Y:S02]  /*7e80*/  MUFU.RCP R42, R37 ;  /* 0x00000025002a7308 */ /* 0x0011e40000001000 */
[----:B0-----:R-:W-:Y:S01]  /*7e90*/  FADD.FTZ R37, R41, 1 ;  /* 0x3f80000029257421 */ /* 0x001fe20000010000 */
[----:B------:R-:W-:Y:S01]  /*7ea0*/  FADD.FTZ R41, R44, 1 ;  /* 0x3f8000002c297421 */ /* 0x000fe20000010000 */
[----:B------:R-:W-:-:S06]  /*7eb0*/  FMUL.FTZ R5, R114, -1.4426950216293334961 ;  /* 0xbfb8aa3b72057820 */ /* 0x000fcc0000410000 */
[----:B------:R-:W0:Y:S01]  /*7ec0*/  MUFU.EX2 R5, R5 ;  /* 0x0000000500057308 */ /* 0x000e220000000800 */
[----:B------:R-:W-:Y:S01]  /*7ed0*/  FMUL.FTZ R38, R39, -1.4426950216293334961 ;  /* 0xbfb8aa3b27267820 */ /* 0x000fe20000410000 */
[----:B0-----:R-:W-:-:S06]  /*7ee0*/  FADD.FTZ R5, R5, 1 ;  /* 0x3f80000005057421 */ /* 0x001fcc0000010000 */
[----:B------:R-:W0:Y:S01]  /*7ef0*/  MUFU.RCP R5, R5 ;  /* 0x0000000500057308 */ /* 0x000e220000001000 */
[----:B------:R-:W-:-:S07]  /*7f00*/  FMUL.FTZ R40, R32, -1.4426950216293334961 ;  /* 0xbfb8aa3b20287820 */ /* 0x000fce0000410000 */
[----:B------:R-:W-:Y:S08]  /*7f10*/  MUFU.RCP R37, R37 ;  /* 0x0000002500257308 */ /* 0x000ff00000001000 */
[----:B------:R-:W1:Y:S01]  /*7f20*/  MUFU.RCP R41, R41 ;  /* 0x0000002900297308 */ /* 0x000e620000001000 */
[----:B0-----:R-:W-:-:S07]  /*7f30*/  FMUL.FTZ R44, R114, R5 ;  /* 0x00000005722c7220 */ /* 0x001fce0000410000 */
[----:B------:R-:W0:Y:S01]  /*7f40*/  MUFU.EX2 R34, R34 ;  /* 0x0000002200227308 */ /* 0x000e220000000800 */
[----:B------:R-:W-:Y:S01]  /*7f50*/  FMUL.FTZ R42, R22, R42 ;  /* 0x0000002a162a7220 */ /* 0x000fe20000410000 */
[----:B------:R-:W-:Y:S06]  /*7f60*/  STL [R1+0xa0], R44 ;  /* 0x0000a02c01007387 */ /* 0x000fec0000100800 */
[----:B------:R-:W-:Y:S01]  /*7f70*/  MUFU.EX2 R38, R38 ;  /* 0x0000002600267308 */ /* 0x000fe20000000800 */
[----:B----4-:R-:W-:-:S07]  /*7f80*/  FMUL.FTZ R9, R119, -1.4426950216293334961 ;  /* 0xbfb8aa3b77097820 */ /* 0x010fce0000410000 */
[----:B------:R-:W4:Y:S01]  /*7f90*/  MUFU.EX2 R9, R9 ;  /* 0x0000000900097308 */ /* 0x000f220000000800 */
[----:B------:R0:W-:Y:S07]  /*7fa0*/  STL [R1+0x98], R42 ;  /* 0x0000982a01007387 */ /* 0x0001ee0000100800 */
[----:B------:R-:W4:Y:S01]  /*7fb0*/  MUFU.EX2 R40, R40 ;  /* 0x0000002800287308 */ /* 0x000f220000000800 */
[----:B-1----:R-:W-:Y:S01]  /*7fc0*/  FMUL.FTZ R41, R36, R41 ;  /* 0x0000002924297220 */ /* 0x002fe20000410000 */
[----:B0-----:R-:W-:Y:S01]  /*7fd0*/  FMUL.FTZ R42, R43, R37 ;  /* 0x000000252b2a7220 */ /* 0x001fe20000410000 */
[----:B------:R-:W-:Y:S01]  /*7fe0*/  FADD.FTZ R34, R34, 1 ;  /* 0x3f80000022227421 */ /* 0x000fe20000010000 */
[----:B----4-:R-:W-:-:S03]  /*7ff0*/  FADD.FTZ R9, R9, 1 ;  /* 0x3f80000009097421 */ /* 0x010fc60000010000 */
[----:B------:R-:W-:Y:S04]  /*8000*/  STL [R1+0x94], R42 ;  /* 0x0000942a01007387 */ /* 0x000fe80000100800 */
[----:B------:R-:W4:Y:S01]  /*8010*/  LDL.LU R114, [R1+0x10c] ;  /* 0x00010c0001727983 */ /* 0x000f220000300800 */
[----:B------:R-:W0:Y:S03]  /*8020*/  MUFU.RCP R9, R9 ;  /* 0x0000000900097308 */ /* 0x000e260000001000 */
[----:B------:R1:W-:Y:S01]  /*8030*/  STL [R1+0x84], R41 ;  /* 0x0000842901007387 */ /* 0x0003e20000100800 */
[----:B------:R-:W-:-:S04]  /*8040*/  FMUL.FTZ R22, R14, -1.4426950216293334961 ;  /* 0xbfb8aa3b0e167820 */ /* 0x000fc80000410000 */
[----:B-1----:R1:W-:Y:S02]  /*8050*/  MUFU.RCP R41, R34 ;  /* 0x0000002200297308 */ /* 0x0023e40000001000 */
[----:B-1----:R-:W-:Y:S01]  /*8060*/  FADD.FTZ R34, R38, 1 ;  /* 0x3f80000026227421 */ /* 0x002fe20000010000 */
[----:B------:R-:W-:Y:S01]  /*8070*/  FADD.FTZ R38, R40, 1 ;  /* 0x3f80000028267421 */ /* 0x000fe20000010000 */
[----:B------:R-:W-:-:S04]  /*8080*/  FMUL.FTZ R37, R35, -1.4426950216293334961 ;  /* 0xbfb8aa3b23257820 */ /* 0x000fc80000410000 */
[----:B------:R-:W1:Y:S08]  /*8090*/  MUFU.RCP R34, R34 ;  /* 0x0000002200227308 */ /* 0x000e700000001000 */
[----:B------:R-:W1:Y:S01]  /*80a0*/  MUFU.RCP R38, R38 ;  /* 0x0000002600267308 */ /* 0x000e620000001000 */
[----:B---3--:R-:W-:-:S07]  /*80b0*/  FMUL.FTZ R5, R117, -1.4426950216293334961 ;  /* 0xbfb8aa3b75057820 */ /* 0x008fce0000410000 */
[----:B------:R-:W3:Y:S08]  /*80c0*/  MUFU.EX2 R22, R22 ;  /* 0x0000001600167308 */ /* 0x000ef00000000800 */
[----:B------:R-:W3:Y:S01]  /*80d0*/  MUFU.EX2 R5, R5 ;  /* 0x0000000500057308 */ /* 0x000ee20000000800 */
[----:B0-----:R-:W-:-:S07]  /*80e0*/  FMUL.FTZ R40, R119, R9 ;  /* 0x0000000977287220 */ /* 0x001fce0000410000 */
[----:B------:R-:W0:Y:S01]  /*80f0*/  MUFU.EX2 R37, R37 ;  /* 0x0000002500257308 */ /* 0x000e220000000800 */
[----:B------:R0:W-:Y:S01]  /*8100*/  STL [R1+0x80], R40 ;  /* 0x0000802801007387 */ /* 0x0001e20000100800 */
[----:B-1----:R-:W-:Y:S01]  /*8110*/  FMUL.FTZ R39, R39, R34 ;  /* 0x0000002227277220 */ /* 0x002fe20000410000 */
[----:B------:R-:W-:Y:S01]  /*8120*/  FMUL.FTZ R38, R32, R38 ;  /* 0x0000002620267220 */ /* 0x000fe20000410000 */
[----:B------:R-:W-:Y:S01]  /*8130*/  FMUL.FTZ R36, R28, -1.4426950216293334961 ;  /* 0xbfb8aa3b1c247820 */ /* 0x000fe20000410000 */
[----:B---3--:R-:W-:Y:S01]  /*8140*/  FADD.FTZ R22, R22, 1 ;  /* 0x3f80000016167421 */ /* 0x008fe20000010000 */
[----:B0-----:R-:W-:Y:S01]  /*8150*/  FMUL.FTZ R40, R18, R41 ;  /* 0x0000002912287220 */ /* 0x001fe20000410000 */
[----:B------:R-:W-:-:S04]  /*8160*/  FADD.FTZ R5, R5, 1 ;  /* 0x3f80000005057421 */ /* 0x000fc80000010000 */
[----:B------:R-:W-:Y:S04]  /*8170*/  STL [R1+0x70], R40 ;  /* 0x0000702801007387 */ /* 0x000fe80000100800 */
[----:B------:R-:W-:Y:S01]  /*8180*/  STL [R1+0x6c], R39 ;  /* 0x00006c2701007387 */ /* 0x000fe20000100800 */
[----:B------:R-:W0:Y:S03]  /*8190*/  MUFU.RCP R5, R5 ;  /* 0x0000000500057308 */ /* 0x000e260000001000 */
[----:B------:R-:W3:Y:S04]  /*81a0*/  LDL.LU R119, [R1+0x110] ;  /* 0x0001100001777983 */ /* 0x000ee80000300800 */
[----:B------:R1:W-:Y:S01]  /*81b0*/  STL [R1+0x58], R38 ;  /* 0x0000582601007387 */ /* 0x0003e20000100800 */
[----:B------:R-:W0:Y:S01]  /*81c0*/  MUFU.EX2 R36, R36 ;  /* 0x0000002400247308 */ /* 0x000e220000000800 */
[----:B------:R-:W-:-:S07]  /*81d0*/  FMUL.FTZ R18, R2, -1.4426950216293334961 ;  /* 0xbfb8aa3b02127820 */ /* 0x000fce0000410000 */
[----:B-1----:R1:W-:Y:S01]  /*81e0*/  MUFU.RCP R38, R22 ;  /* 0x0000001600267308 */ /* 0x0023e20000001000 */
[----:B--2---:R-:W-:Y:S01]  /*81f0*/  FMUL.FTZ R9, R122, -1.4426950216293334961 ;  /* 0xbfb8aa3b7a097820 */ /* 0x004fe20000410000 */
[----:B-1----:R-:W-:-:S06]  /*8200*/  FADD.FTZ R22, R37, 1 ;  /* 0x3f80000025167421 */ /* 0x002fcc0000010000 */
[----:B------:R-:W1:Y:S08]  /*8210*/  MUFU.EX2 R9, R9 ;  /* 0x0000000900097308 */ /* 0x000e700000000800 */
[----:B------:R-:W2:Y:S01]  /*8220*/  MUFU.RCP R22, R22 ;  /* 0x0000001600167308 */ /* 0x000ea20000001000 */
[----:B0-----:R-:W-:-:S07]  /*8230*/  FMUL.FTZ R37, R117, R5 ;  /* 0x0000000575257220 */ /* 0x001fce0000410000 */
[----:B------:R-:W0:Y:S01]  /*8240*/  MUFU.EX2 R18, R18 ;  /* 0x0000001200127308 */ /* 0x000e220000000800 */
[----:B------:R-:W-:Y:S01]  /*8250*/  FADD.FTZ R36, R36, 1 ;  /* 0x3f80000024247421 */ /* 0x000fe20000010000 */
[----:B------:R-:W-:Y:S01]  /*8260*/  FMUL.FTZ R34, R3, -1.4426950216293334961 ;  /* 0xbfb8aa3b03227820 */ /* 0x000fe20000410000 */
[----:B------:R-:W-:Y:S01]  /*8270*/  FMUL.FTZ R32, R4, -1.4426950216293334961 ;  /* 0xbfb8aa3b04207820 */ /* 0x000fe20000410000 */
[----:B------:R0:W-:Y:S01]  /*8280*/  STL [R1+0x54], R37 ;  /* 0x0000542501007387 */ /* 0x0001e20000100800 */
[----:B-1----:R-:W-:-:S03]  /*8290*/  FADD.FTZ R9, R9, 1 ;  /* 0x3f80000009097421 */ /* 0x002fc60000010000 */
[----:B------:R-:W1:Y:S01]  /*82a0*/  MUFU.RCP R36, R36 ;  /* 0x0000002400247308 */ /* 0x000e620000001000 */
[----:B--2---:R-:W-:Y:S01]  /*82b0*/  FMUL.FTZ R35, R35, R22 ;  /* 0x0000001623237220 */ /* 0x004fe20000410000 */
[----:B0-----:R-:W-:-:S06]  /*82c0*/  FMUL.FTZ R37, R14, R38 ;  /* 0x000000260e257220 */ /* 0x001fcc0000410000 */
[----:B------:R-:W0:Y:S01]  /*82d0*/  MUFU.EX2 R34, R34 ;  /* 0x0000002200227308 */ /* 0x000e220000000800 */
[----:B------:R-:W-:Y:S01]  /*82e0*/  FADD.FTZ R18, R18, 1 ;  /* 0x3f80000012127421 */ /* 0x000fe20000010000 */
[----:B------:R-:W-:Y:S04]  /*82f0*/  STL [R1+0x40], R37 ;  /* 0x0000402501007387 */ /* 0x000fe80000100800 */
[----:B------:R1:W-:Y:S02]  /*8300*/  STL [R1+0x3c], R35 ;  /* 0x00003c2301007387 */ /* 0x0003e40000100800 */
[----:B------:R-:W2:Y:S02]  /*8310*/  MUFU.EX2 R32, R32 ;  /* 0x0000002000207308 */ /* 0x000ea40000000800 */
[----:B------:R-:W3:Y:S06]  /*8320*/  LDL.LU R117, [R1+0x114] ;  /* 0x0001140001757983 */ /* 0x000eec0000300800 */
[----:B------:R-:W-:Y:S08]  /*8330*/  MUFU.RCP R9, R9 ;  /* 0x0000000900097308 */ /* 0x000ff00000001000 */
[----:B------:R-:W2:Y:S01]  /*8340*/  MUFU.RCP R18, R18 ;  /* 0x0000001200127308 */ /* 0x000ea20000001000 */
[----:B-1----:R-:W-:Y:S01]  /*8350*/  FMUL.FTZ R35, R28, R36 ;  /* 0x000000241c237220 */ /* 0x002fe20000410000 */
[----:B0-----:R-:W-:Y:S01]  /*8360*/  FADD.FTZ R34, R34, 1 ;  /* 0x3f80000022227421 */ /* 0x001fe20000010000 */
[----:B--2---:R-:W-:-:S03]  /*8370*/  FADD.FTZ R32, R32, 1 ;  /* 0x3f80000020207421 */ /* 0x004fc60000010000 */
[----:B------:R0:W-:Y:S02]  /*8380*/  STL [R1+0x24], R35 ;  /* 0x0000242301007387 */ /* 0x0001e40000100800 */
[----:B0-----:R-:W0:Y:S01]  /*8390*/  MUFU.RCP R35, R34 ;  /* 0x0000002200237308 */ /* 0x001e220000001000 */
[----:B------:R-:W-:-:S07]  /*83a0*/  FMUL.FTZ R2, R2, R18 ;  /* 0x0000001202027220 */ /* 0x000fce0000410000 */
[----:B------:R1:W2:Y:S02]  /*83b0*/  MUFU.RCP R34, R32 ;  /* 0x0000002000227308 */ /* 0x0002a40000001000 */
[----:B-1----:R-:W-:-:S05]  /*83c0*/  FMUL.FTZ R32, R122, R9 ;  /* 0x000000097a207220 */ /* 0x002fca0000410000 */
[----:B------:R-:W-:Y:S04]  /*83d0*/  STL [R1+0x20], R32 ;  /* 0x0000202001007387 */ /* 0x000fe80000100800 */
[----:B------:R0:W-:Y:S04]  /*83e0*/  STL [R1+0xc], R2 ;  /* 0x00000c0201007387 */ /* 0x0001e80000100800 */
[----:B------:R-:W3:Y:S01]  /*83f0*/  LDL.LU R122, [R1+0x144] ;  /* 0x00014400017a7983 */ /* 0x000ee20000300800 */
[----:B------:R-:W-:Y:S01]  /*8400*/  FMUL.FTZ R22, R7, -1.4426950216293334961 ;  /* 0xbfb8aa3b07167820 */ /* 0x000fe20000410000 */
[----:B------:R-:W-:Y:S01]  /*8410*/  FMUL.FTZ R14, R6, -1.4426950216293334961 ;  /* 0xbfb8aa3b060e7820 */ /* 0x000fe20000410000 */
[----:B------:R-:W-:-:S04]  /*8420*/  FMUL.FTZ R28, R8, -1.4426950216293334961 ;  /* 0xbfb8aa3b081c7820 */ /* 0x000fc80000410000 */
[----:B------:R-:W-:Y:S08]  /*8430*/  MUFU.EX2 R22, R22 ;  /* 0x0000001600167308 */ /* 0x000ff00000000800 */
[----:B------:R-:W1:Y:S01]  /*8440*/  MUFU.EX2 R14, R14 ;  /* 0x0000000e000e7308 */ /* 0x000e620000000800 */
[----:B0-----:R-:W-:-:S07]  /*8450*/  FMUL.FTZ R2, R3, R35 ;  /* 0x0000002303027220 */ /* 0x001fce0000410000 */
[----:B------:R-:W0:Y:S01]  /*8460*/  MUFU.EX2 R28, R28 ;  /* 0x0000001c001c7308 */ /* 0x000e220000000800 */
[----:B------:R2:W-:Y:S01]  /*8470*/  STL [R1+0x8], R2 ;  /* 0x0000080201007387 */ /* 0x0005e20000100800 */
[----:B------:R-:W-:Y:S01]  /*8480*/  FMUL.FTZ R32, R11, -1.4426950216293334961 ;  /* 0xbfb8aa3b0b207820 */ /* 0x000fe20000410000 */
[----:B------:R-:W-:Y:S01]  /*8490*/  FMUL.FTZ R18, R10, -1.4426950216293334961 ;  /* 0xbfb8aa3b0a127820 */ /* 0x000fe20000410000 */
[----:B------:R-:W-:Y:S01]  /*84a0*/  FMUL.FTZ R35, R12, -1.4426950216293334961 ;  /* 0xbfb8aa3b0c237820 */ /* 0x000fe20000410000 */
[----:B--2---:R-:W-:Y:S01]  /*84b0*/  FMUL.FTZ R2, R4, R34 ;  /* 0x0000002204027220 */ /* 0x004fe20000410000 */
[----:B-1----:R-:W-:Y:S02]  /*84c0*/  FADD.FTZ R4, R14, 1 ;  /* 0x3f8000000e047421 */ /* 0x002fe40000010000 */
[----:B------:R-:W-:Y:S01]  /*84d0*/  MUFU.EX2 R32, R32 ;  /* 0x0000002000207308 */ /* 0x000fe20000000800 */
[----:B0-----:R-:W-:-:S07]  /*84e0*/  FADD.FTZ R28, R28, 1 ;  /* 0x3f8000001c1c7421 */ /* 0x001fce0000010000 */
[----:B------:R-:W-:Y:S08]  /*84f0*/  MUFU.RCP R4, R4 ;  /* 0x0000000400047308 */ /* 0x000ff00000001000 */
[----:B------:R-:W-:Y:S01]  /*8500*/  MUFU.RCP R34, R28 ;  /* 0x0000001c00227308 */ /* 0x000fe20000001000 */
[----:B----4-:R-:W-:-:S07]  /*8510*/  FMUL.FTZ R5, R114, -1.4426950216293334961 ;  /* 0xbfb8aa3b72057820 */ /* 0x010fce0000410000 */
[----:B------:R-:W0:Y:S02]  /*8520*/  MUFU.EX2 R5, R5 ;  /* 0x0000000500057308 */ /* 0x000e240000000800 */
[----:B0-----:R-:W-:Y:S01]  /*8530*/  FADD.FTZ R3, R5, 1 ;  /* 0x3f80000005037421 */ /* 0x001fe20000010000 */
[----:B------:R-:W-:-:S05]  /*8540*/  FADD.FTZ R5, R22, 1 ;  /* 0x3f80000016057421 */ /* 0x000fca0000010000 */
[----:B------:R-:W0:Y:S08]  /*8550*/  MUFU.RCP R3, R3 ;  /* 0x0000000300037308 */ /* 0x000e300000001000 */
[----:B------:R-:W1:Y:S08]  /*8560*/  MUFU.RCP R5, R5 ;  /* 0x0000000500057308 */ /* 0x000e700000001000 */
[----:B------:R-:W2:Y:S08]  /*8570*/  MUFU.EX2 R18, R18 ;  /* 0x0000001200127308 */ /* 0x000eb00000000800 */
[----:B------:R-:W4:Y:S01]  /*8580*/  MUFU.EX2 R35, R35 ;  /* 0x0000002300237308 */ /* 0x000f220000000800 */
[----:B------:R-:W-:Y:S01]  /*8590*/  STL [R1+0x230], R2 ;  /* 0x0002300201007387 */ /* 0x000fe20000100800 */
[----:B0-----:R-:W-:Y:S01]  /*85a0*/  FMUL.FTZ R3, R114, R3 ;  /* 0x0000000372037220 */ /* 0x001fe20000410000 */
[----:B-1----:R-:W-:-:S02]  /*85b0*/  FMUL.FTZ R5, R7, R5 ;  /* 0x0000000507057220 */ /* 0x002fc40000410000 */
[----:B------:R-:W4:Y:S01]  /*85c0*/  LDL.LU R114, [R1+0x164] ;  /* 0x0001640001727983 */ /* 0x000f220000300800 */
[----:B------:R-:W-:Y:S01]  /*85d0*/  FMUL.FTZ R4, R6, R4 ;  /* 0x0000000406047220 */ /* 0x000fe20000410000 */
[----:B------:R-:W-:Y:S01]  /*85e0*/  FMUL.FTZ R6, R8, R34 ;  /* 0x0000002208067220 */ /* 0x000fe20000410000 */
[----:B--2---:R-:W-:Y:S01]  /*85f0*/  FADD.FTZ R8, R18, 1 ;  /* 0x3f80000012087421 */ /* 0x004fe20000010000 */
[----:B---3--:R-:W-:-:S06]  /*8600*/  FMUL.FTZ R9, R119, -1.4426950216293334961 ;  /* 0xbfb8aa3b77097820 */ /* 0x008fcc0000410000 */
[----:B------:R-:W0:Y:S01]  /*8610*/  MUFU.EX2 R9, R9 ;  /* 0x0000000900097308 */ /* 0x000e220000000800 */
[----:B------:R-:W-:Y:S01]  /*8620*/  FMUL.FTZ R22, R13, -1.4426950216293334961 ;  /* 0xbfb8aa3b0d167820 */ /* 0x000fe20000410000 */
[----:B----4-:R-:W-:Y:S01]  /*8630*/  FADD.FTZ R35, R35, 1 ;  /* 0x3f80000023237421 */ /* 0x010fe20000010000 */
[----:B------:R-:W-:-:S05]  /*8640*/  FMUL.FTZ R28, R15, -1.4426950216293334961 ;  /* 0xbfb8aa3b0f1c7820 */ /* 0x000fca0000410000 */
[----:B------:R-:W-:Y:S01]  /*8650*/  MUFU.RCP R8, R8 ;  /* 0x0000000800087308 */ /* 0x000fe20000001000 */
[----:B0-----:R-:W-:Y:S01]  /*8660*/  FADD.FTZ R7, R9, 1 ;  /* 0x3f80000009077421 */ /* 0x001fe20000010000 */
[----:B------:R-:W-:-:S06]  /*8670*/  FADD.FTZ R9, R32, 1 ;  /* 0x3f80000020097421 */ /* 0x000fcc0000010000 */
[----:B------:R-:W-:Y:S08]  /*8680*/  MUFU.RCP R36, R35 ;  /* 0x0000002300247308 */ /* 0x000ff00000001000 */
[----:B------:R-:W0:Y:S08]  /*8690*/  MUFU.RCP R9, R9 ;  /* 0x0000000900097308 */ /* 0x000e300000001000 */
[----:B------:R-:W1:Y:S08]  /*86a0*/  MUFU.EX2 R22, R22 ;  /* 0x0000001600167308 */ /* 0x000e700000000800 */
[----:B------:R-:W2:Y:S01]  /*86b0*/  MUFU.EX2 R28, R28 ;  /* 0x0000001c001c7308 */ /* 0x000ea20000000800 */
[----:B------:R-:W-:-:S07]  /*86c0*/  FMUL.FTZ R14, R117, -1.4426950216293334961 ;  /* 0xbfb8aa3b750e7820 */ /* 0x000fce0000410000 */
[----:B------:R-:W3:Y:S01]  /*86d0*/  MUFU.EX2 R14, R14 ;  /* 0x0000000e000e7308 */ /* 0x000ee20000000800 */
[----:B0-----:R-:W-:Y:S01]  /*86e0*/  FMUL.FTZ R9, R11, R9 ;  /* 0x000000090b097220 */ /* 0x001fe20000410000 */
[----:B------:R-:W-:Y:S01]  /*86f0*/  FMUL.FTZ R8, R10, R8 ;  /* 0x000000080a087220 */ /* 0x000fe20000410000 */
[----:B------:R-:W-:Y:S01]  /*8700*/  FMUL.FTZ R10, R12, R36 ;  /* 0x000000240c0a7220 */ /* 0x000fe20000410000 */
[----:B-1----:R-:W-:-:S04]  /*8710*/  FADD.FTZ R12, R22, 1 ;  /* 0x3f800000160c7421 */ /* 0x002fc80000010000 */
[----:B------:R-:W0:Y:S01]  /*8720*/  MUFU.RCP R7, R7 ;  /* 0x0000000700077308 */ /* 0x000e220000001000 */
[----:B--2---:R-:W-:Y:S01]  /*8730*/  FADD.FTZ R28, R28, 1 ;  /* 0x3f8000001c1c7421 */ /* 0x004fe20000010000 */
[----:B---3--:R-:W-:-:S06]  /*8740*/  FADD.FTZ R11, R14, 1 ;  /* 0x3f8000000e0b7421 */ /* 0x008fcc0000010000 */
[----:B------:R-:W-:Y:S08]  /*8750*/  MUFU.RCP R12, R12 ;  /* 0x0000000c000c7308 */ /* 0x000ff00000001000 */
[----:B------:R-:W1:Y:S01]  /*8760*/  MUFU.RCP R11, R11 ;  /* 0x0000000b000b7308 */ /* 0x000e620000001000 */
[----:B------:R-:W-:Y:S01]  /*8770*/  STL [R1+0x234], R3 ;  /* 0x0002340301007387 */ /* 0x000fe20000100800 */
[----:B0-----:R-:W-:-:S06]  /*8780*/  FMUL.FTZ R7, R119, R7 ;  /* 0x0000000777077220 */ /* 0x001fcc0000410000 */
[----:B------:R-:W0:Y:S01]  /*8790*/  MUFU.RCP R37, R28 ;  /* 0x0000001c00257308 */ /* 0x000e220000001000 */
[----:B------:R-:W-:Y:S04]  /*87a0*/  STL [R1+0x238], R4 ;  /* 0x0002380401007387 */ /* 0x000fe80000100800 */
[----:B------:R-:W-:Y:S01]  /*87b0*/  STL [R1+0x23c], R5 ;  /* 0x00023c0501007387 */ /* 0x000fe20000100800 */
[----:B------:R-:W-:-:S06]  /*87c0*/  FMUL.FTZ R18, R122, -1.4426950216293334961 ;  /* 0xbfb8aa3b7a127820 */ /* 0x000fcc0000410000 */
[----:B------:R-:W2:Y:S01]  /*87d0*/  MUFU.EX2 R18, R18 ;  /* 0x0000001200127308 */ /* 0x000ea20000000800 */
[----:B------:R-:W-:Y:S04]  /*87e0*/  STL [R1+0x240], R6 ;  /* 0x0002400601007387 */ /* 0x000fe80000100800 */
[----:B------:R-:W-:Y:S04]  /*87f0*/  STL [R1+0x268], R6 ;  /* 0x0002680601007387 */ /* 0x000fe80000100800 */
[----:B------:R-:W3:Y:S01]  /*8800*/  LDL.LU R119, [R1+0x188] ;  /* 0x0001880001777983 */ /* 0x000ee20000300800 */
[----:B-1----:R-:W-:-:S03]  /*8810*/  FMUL.FTZ R11, R117, R11 ;  /* 0x0000000b750b7220 */ /* 0x002fc60000410000 */
[----:B------:R-:W-:Y:S04]  /*8820*/  STL [R1+0x244], R7 ;  /* 0x0002440701007387 */ /* 0x000fe80000100800 */
[----:B------:R1:W-:Y:S01]  /*8830*/  STL [R1+0x248], R8 ;  /* 0x0002480801007387 */ /* 0x0003e20000100800 */
[----:B------:R-:W-:-:S03]  /*8840*/  FMUL.FTZ R12, R13, R12 ;  /* 0x0000000c0d0c7220 */ /* 0x000fc60000410000 */
[----:B------:R4:W-:Y:S01]  /*8850*/  STL [R1+0x24c], R9 ;  /* 0x00024c0901007387 */ /* 0x0009e20000100800 */
[----:B0-----:R-:W-:-:S03]  /*8860*/  FMUL.FTZ R13, R15, R37 ;  /* 0x000000250f0d7220 */ /* 0x001fc60000410000 */
[----:B------:R0:W-:Y:S01]  /*8870*/  STL [R1+0x250], R10 ;  /* 0x0002500a01007387 */ /* 0x0001e20000100800 */
[----:B--2---:R-:W-:-:S03]  /*8880*/  FADD.FTZ R15, R18, 1 ;  /* 0x3f800000120f7421 */ /* 0x004fc60000010000 */
[----:B------:R-:W2:Y:S03]  /*8890*/  LDL.LU R117, [R1+0x198] ;  /* 0x0001980001757983 */ /* 0x000ea60000300800 */
[----:B------:R-:W1:Y:S01]  /*88a0*/  MUFU.RCP R15, R15 ;  /* 0x0000000f000f7308 */ /* 0x000e620000001000 */
[----:B------:R0:W-:Y:S04]  /*88b0*/  STL [R1+0x254], R11 ;  /* 0x0002540b01007387 */ /* 0x0001e80000100800 */
[----:B------:R-:W-:Y:S04]  /*88c0*/  STL [R1+0x258], R12 ;  /* 0x0002580c01007387 */ /* 0x000fe80000100800 */
[----:B------:R0:W-:Y:S04]  /*88d0*/  STL [R1+0x25c], R12 ;  /* 0x00025c0c01007387 */ /* 0x0001e80000100800 */
[----:B------:R0:W-:Y:S01]  /*88e0*/  STL [R1+0x260], R13 ;  /* 0x0002600d01007387 */ /* 0x0001e20000100800 */
[----:B-1----:R-:W-:-:S03]  /*88f0*/  FMUL.FTZ R15, R122, R15 ;  /* 0x0000000f7a0f7220 */ /* 0x002fc60000410000 */
[----:B------:R-:W4:Y:S01]  /*8900*/  LDL.LU R122, [R1+0x1a0] ;  /* 0x0001a000017a7983 */ /* 0x000f220000300800 */
[----:B------:R-:W-:-:S06]  /*8910*/  FMUL.FTZ R34, R16, -1.4426950216293334961 ;  /* 0xbfb8aa3b10227820 */ /* 0x000fcc0000410000 */
[----:B------:R-:W1:Y:S01]  /*8920*/  MUFU.EX2 R34, R34 ;  /* 0x0000002200227308 */ /* 0x000e620000000800 */
[----:B------:R-:W-:Y:S01]  /*8930*/  FMUL.FTZ R32, R17, -1.4426950216293334961 ;  /* 0xbfb8aa3b11207820 */ /* 0x000fe20000410000 */
[----:B------:R-:W-:Y:S01]  /*8940*/  FMUL.FTZ R35, R19, -1.4426950216293334961 ;  /* 0xbfb8aa3b13237820 */ /* 0x000fe20000410000 */
[----:B------:R-:W-:-:S05]  /*8950*/  FMUL.FTZ R36, R20, -1.4426950216293334961 ;  /* 0xbfb8aa3b14247820 */ /* 0x000fca0000410000 */
[----:B------:R-:W-:Y:S01]  /*8960*/  MUFU.EX2 R32, R32 ;  /* 0x0000002000207308 */ /* 0x000fe20000000800 */
[----:B-1----:R-:W-:-:S07]  /*8970*/  FADD.FTZ R14, R34, 1 ;  /* 0x3f800000220e7421 */ /* 0x002fce0000010000 */
[----:B------:R-:W1:Y:S08]  /*8980*/  MUFU.EX2 R35, R35 ;  /* 0x0000002300237308 */ /* 0x000e700000000800 */
[----:B------:R-:W0:Y:S08]  /*8990*/  MUFU.RCP R14, R14 ;  /* 0x0000000e000e7308 */ /* 0x000e300000001000 */
[----:B------:R-:W0:Y:S01]  /*89a0*/  MUFU.EX2 R36, R36 ;  /* 0x0000002400247308 */ /* 0x000e220000000800 */
[----:B------:R-:W-:Y:S01]  /*89b0*/  FMUL.FTZ R38, R24, -1.4426950216293334961 ;  /* 0xbfb8aa3b18267820 */ /* 0x000fe20000410000 */
[----:B-1----:R-:W-:Y:S01]  /*89c0*/  FADD.FTZ R35, R35, 1 ;  /* 0x3f80000023237421 */ /* 0x002fe20000010000 */
[----:B0-----:R-:W-:Y:S01]  /*89d0*/  FMUL.FTZ R14, R16, R14 ;  /* 0x0000000e100e7220 */ /* 0x001fe20000410000 */
[----:B------:R-:W-:-:S04]  /*89e0*/  FADD.FTZ R16, R32, 1 ;  /* 0x3f80000020107421 */ /* 0x000fc80000010000 */
[----:B------:R-:W-:Y:S01]  /*89f0*/  MUFU.RCP R37, R35 ;  /* 0x0000002300257308 */ /* 0x000fe20000001000 */
[----:B------:R-:W-:-:S07]  /*8a00*/  FMUL.FTZ R28, R21, -1.4426950216293334961 ;  /* 0xbfb8aa3b151c7820 */ /* 0x000fce0000410000 */
[----:B------:R-:W0:Y:S01]  /*8a10*/  MUFU.RCP R16, R16 ;  /* 0x0000001000107308 */ /* 0x000e220000001000 */
[----:B------:R-:W-:Y:S01]  /*8a20*/  FADD.FTZ R18, R36, 1 ;  /* 0x3f80000024127421 */ /* 0x000fe20000010000 */
[----:B------:R-:W-:-:S06]  /*8a30*/  FMUL.FTZ R34, R23, -1.4426950216293334961 ;  /* 0xbfb8aa3b17227820 */ /* 0x000fcc0000410000 */
[----:B------:R-:W-:Y:S01]  /*8a40*/  MUFU.EX2 R38, R38 ;  /* 0x0000002600267308 */ /* 0x000fe20000000800 */
[----:B------:R-:W-:-:S07]  /*8a50*/  FMUL.FTZ R22, R114, -1.4426950216293334961 ;  /* 0xbfb8aa3b72167820 */ /* 0x000fce0000410000 */
[----:B------:R-:W1:Y:S08]  /*8a60*/  MUFU.EX2 R22, R22 ;  /* 0x0000001600167308 */ /* 0x000e700000000800 */
[----:B------:R-:W1:Y:S01]  /*8a70*/  MUFU.RCP R18, R18 ;  /* 0x0000001200127308 */ /* 0x000e620000001000 */
[----:B0-----:R-:W-:-:S07]  /*8a80*/  FMUL.FTZ R16, R17, R16 ;  /* 0x0000001011107220 */ /* 0x001fce0000410000 */
[----:B------:R-:W0:Y:S01]  /*8a90*/  MUFU.EX2 R28, R28 ;  /* 0x0000001c001c7308 */ /* 0x000e220000000800 */
[----:B------:R-:W-:Y:S01]  /*8aa0*/  FMUL.FTZ R17, R19, R37 ;  /* 0x0000002513117220 */ /* 0x000fe20000410000 */
[----:B-1----:R-:W-:-:S06]  /*8ab0*/  FADD.FTZ R19, R22, 1 ;  /* 0x3f80000016137421 */ /* 0x002fcc0000010000 */
[----:B------:R-:W1:Y:S01]  /*8ac0*/  MUFU.EX2 R34, R34 ;  /* 0x0000002200227308 */ /* 0x000e620000000800 */
[----:B------:R-:W-:Y:S01]  /*8ad0*/  FADD.FTZ R22, R38, 1 ;  /* 0x3f80000026167421 */ /* 0x000fe20000010000 */
[----:B------:R-:W-:Y:S01]  /*8ae0*/  FMUL.FTZ R35, R25, -1.4426950216293334961 ;  /* 0xbfb8aa3b19237820 */ /* 0x000fe20000410000 */
[----:B------:R-:W-:Y:S01]  /*8af0*/  FMUL.FTZ R36, R26, -1.4426950216293334961 ;  /* 0xbfb8aa3b1a247820 */ /* 0x000fe20000410000 */
[----:B------:R-:W-:Y:S01]  /*8b00*/  FMUL.FTZ R37, R27, -1.4426950216293334961 ;  /* 0xbfb8aa3b1b257820 */ /* 0x000fe20000410000 */
[----:B------:R-:W-:-:S03]  /*8b10*/  FMUL.FTZ R18, R20, R18 ;  /* 0x0000001214127220 */ /* 0x000fc60000410000 */
[----:B------:R-:W1:Y:S01]  /*8b20*/  MUFU.RCP R22, R22 ;  /* 0x0000001600167308 */ /* 0x000e620000001000 */
[----:B0-----:R-:W-:-:S07]  /*8b30*/  FADD.FTZ R20, R28, 1 ;  /* 0x3f8000001c147421 */ /* 0x001fce0000010000 */
[----:B------:R-:W0:Y:S01]  /*8b40*/  MUFU.EX2 R35, R35 ;  /* 0x0000002300237308 */ /* 0x000e220000000800 */
[----:B-1----:R-:W-:-:S07]  /*8b50*/  FADD.FTZ R34, R34, 1 ;  /* 0x3f80000022227421 */ /* 0x002fce0000010000 */
[----:B------:R-:W1:Y:S08]  /*8b60*/  MUFU.EX2 R36, R36 ;  /* 0x0000002400247308 */ /* 0x000e700000000800 */
[----:B------:R-:W1:Y:S08]  /*8b70*/  MUFU.EX2 R37, R37 ;  /* 0x0000002500257308 */ /* 0x000e700000000800 */
[----:B------:R-:W1:Y:S08]  /*8b80*/  MUFU.RCP R20, R20 ;  /* 0x0000001400147308 */ /* 0x000e700000001000 */
[----:B------:R1:W1:Y:S01]  /*8b90*/  MUFU.RCP R39, R34 ;  /* 0x0000002200277308 */ /* 0x0002620000001000 */
[----:B------:R-:W-:Y:S01]  /*8ba0*/  FMUL.FTZ R22, R24, R22 ;  /* 0x0000001618167220 */ /* 0x000fe20000410000 */
[----:B0-----:R-:W-:Y:S01]  /*8bb0*/  FADD.FTZ R24, R35, 1 ;  /* 0x3f80000023187421 */ /* 0x001fe20000010000 */
[----:B-1----:R-:W-:Y:S01]  /*8bc0*/  FADD.FTZ R36, R36, 1 ;  /* 0x3f80000024247421 */ /* 0x002fe20000010000 */
[----:B------:R-:W-:Y:S01]  /*8bd0*/  FADD.FTZ R37, R37, 1 ;  /* 0x3f80000025257421 */ /* 0x000fe20000010000 */
[----:B------:R-:W-:Y:S01]  /*8be0*/  FMUL.FTZ R38, R30, -1.4426950216293334961 ;  /* 0xbfb8aa3b1e267820 */ /* 0x000fe20000410000 */
[----:B------:R-:W-:Y:S01]  /*8bf0*/  FMUL.FTZ R34, R29, -1.4426950216293334961 ;  /* 0xbfb8aa3b1d227820 */ /* 0x000fe20000410000 */
[----:B------:R-:W-:Y:S01]  /*8c00*/  FMUL.FTZ R20, R21, R20 ;  /* 0x0000001415147220 */ /* 0x000fe20000410000 */
[----:B------:R-:W0:Y:S01]  /*8c10*/  MUFU.RCP R24, R24 ;  /* 0x0000001800187308 */ /* 0x000e220000001000 */
[----:B------:R-:W-:Y:S01]  /*8c20*/  FMUL.FTZ R21, R23, R39 ;  /* 0x0000002717157220 */ /* 0x000fe20000410000 */
[----:B------:R-:W-:-:S06]  /*8c30*/  FMUL.FTZ R39, R31, -1.4426950216293334961 ;  /* 0xbfb8aa3b1f277820 */ /* 0x000fcc0000410000 */
[----:B------:R-:W1:Y:S08]  /*8c40*/  MUFU.RCP R19, R19 ;  /* 0x0000001300137308 */ /* 0x000e700000001000 */
[----:B------:R-:W1:Y:S08]  /*8c50*/  MUFU.RCP R36, R36 ;  /* 0x0000002400247308 */ /* 0x000e700000001000 */
[----:B------:R-:W1:Y:S08]  /*8c60*/  MUFU.RCP R37, R37 ;  /* 0x0000002500257308 */ /* 0x000e700000001000 */
[----:B------:R-:W-:Y:S08]  /*8c70*/  MUFU.EX2 R34, R34 ;  /* 0x0000002200227308 */ /* 0x000ff00000000800 */
[----:B------:R-:W-:Y:S08]  /*8c80*/  MUFU.EX2 R38, R38 ;  /* 0x0000002600267308 */ /* 0x000ff00000000800 */
[----:B------:R-:W-:Y:S01]  /*8c90*/  MUFU.EX2 R39, R39 ;  /* 0x0000002700277308 */ /* 0x000fe20000000800 */
[----:B0-----:R-:W-:Y:S01]  /*8ca0*/  FMUL.FTZ R24, R25, R24 ;  /* 0x0000001819187220 */ /* 0x001fe20000410000 */
[----:B-1----:R-:W-:Y:S01]  /*8cb0*/  FMUL.FTZ R19, R114, R19 ;  /* 0x0000001372137220 */ /* 0x002fe20000410000 */
[----:B------:R-:W-:Y:S01]  /*8cc0*/  FMUL.FTZ R25, R26, R36 ;  /* 0x000000241a197220 */ /* 0x000fe20000410000 */
[----:B------:R-:W4:Y:S01]  /*8cd0*/  LDL.LU R114, [R1+0x1a4] ;  /* 0x0001a40001727983 */ /* 0x000f220000300800 */
[----:B------:R-:W-:Y:S01]  /*8ce0*/  FMUL.FTZ R26, R27, R37 ;  /* 0x000000251b1a7220 */ /* 0x000fe20000410000 */
[----:B---3--:R-:W-:-:S06]  /*8cf0*/  FMUL.FTZ R32, R119, -1.4426950216293334961 ;  /* 0xbfb8aa3b77207820 */ /* 0x008fcc0000410000 */
[----:B------:R-:W0:Y:S01]  /*8d00*/  MUFU.EX2 R32, R32 ;  /* 0x0000002000207308 */ /* 0x000e220000000800 */
[----:B--2---:R-:W-:-:S07]  /*8d10*/  FMUL.FTZ R28, R117, -1.4426950216293334961 ;  /* 0xbfb8aa3b751c7820 */ /* 0x004fce0000410000 */
[----:B------:R-:W1:Y:S01]  /*8d20*/  MUFU.EX2 R28, R28 ;  /* 0x0000001c001c7308 */ /* 0x000e620000000800 */
[----:B0-----:R-:W-:Y:S01]  /*8d30*/  FADD.FTZ R23, R32, 1 ;  /* 0x3f80000020177421 */ /* 0x001fe20000010000 */
[----:B------:R-:W-:Y:S01]  /*8d40*/  FADD.FTZ R38, R38, 1 ;  /* 0x3f80000026267421 */ /* 0x000fe20000010000 */
[----:B------:R-:W-:-:S05]  /*8d50*/  FADD.FTZ R39, R39, 1 ;  /* 0x3f80000027277421 */ /* 0x000fca0000010000 */
[----:B------:R-:W0:Y:S01]  /*8d60*/  MUFU.RCP R23, R23 ;  /* 0x0000001700177308 */ /* 0x000e220000001000 */
[----:B-1----:R-:W-:Y:S01]  /*8d70*/  FADD.FTZ R27, R28, 1 ;  /* 0x3f8000001c1b7421 */ /* 0x002fe20000010000 */
[----:B------:R-:W-:Y:S01]  /*8d80*/  FADD.FTZ R28, R34, 1 ;  /* 0x3f800000221c7421 */ /* 0x000fe20000010000 */
[----:B----4-:R-:W-:-:S05]  /*8d90*/  FMUL.FTZ R32, R122, -1.4426950216293334961 ;  /* 0xbfb8aa3b7a207820 */ /* 0x010fca0000410000 */
[----:B------:R-:W-:Y:S08]  /*8da0*/  MUFU.RCP R41, R38 ;  /* 0x0000002600297308 */ /* 0x000ff00000001000 */
[----:B------:R-:W1:Y:S08]  /*8db0*/  MUFU.RCP R28, R28 ;  /* 0x0000001c001c7308 */ /* 0x000e700000001000 */
[----:B------:R-:W2:Y:S08]  /*8dc0*/  MUFU.RCP R40, R39 ;  /* 0x0000002700287308 */ /* 0x000eb00000001000 */
[----:B------:R-:W3:Y:S01]  /*8dd0*/  MUFU.EX2 R32, R32 ;  /* 0x0000002000207308 */ /* 0x000ee20000000800 */
[----:B0-----:R-:W-:-:S02]  /*8de0*/  FMUL.FTZ R23, R119, R23 ;  /* 0x0000001777177220 */ /* 0x001fc40000410000 */
[----:B------:R-:W4:Y:S01]  /*8df0*/  LDL.LU R119, [R1+0x1a8] ;  /* 0x0001a80001777983 */ /* 0x000f220000300800 */
[----:B-1----:R-:W-:Y:S01]  /*8e00*/  FMUL.FTZ R28, R29, R28 ;  /* 0x0000001c1d1c7220 */ /* 0x002fe20000410000 */
[----:B------:R-:W-:Y:S01]  /*8e10*/  FMUL.FTZ R29, R30, R41 ;  /* 0x000000291e1d7220 */ /* 0x000fe20000410000 */
[----:B--2---:R-:W-:Y:S01]  /*8e20*/  FMUL.FTZ R30, R31, R40 ;  /* 0x000000281f1e7220 */ /* 0x004fe20000410000 */
[----:B---3--:R-:W-:-:S06]  /*8e30*/  FADD.FTZ R31, R32, 1 ;  /* 0x3f800000201f7421 */ /* 0x008fcc0000010000 */
[----:B------:R-:W0:Y:S02]  /*8e40*/  MUFU.RCP R31, R31 ;  /* 0x0000001f001f7308 */ /* 0x000e240000001000 */
[----:B0-----:R-:W-:Y:S02]  /*8e50*/  FMUL.FTZ R31, R122, R31 ;  /* 0x0000001f7a1f7220 */ /* 0x001fe40000410000 */
[----:B------:R-:W2:Y:S01]  /*8e60*/  LDL.LU R122, [R1+0x1b0] ;  /* 0x0001b000017a7983 */ /* 0x000ea20000300800 */
[----:B------:R-:W-:-:S03]  /*8e70*/  FMUL.FTZ R37, R96, -1.4426950216293334961 ;  /* 0xbfb8aa3b60257820 */ /* 0x000fc60000410000 */
[----:B------:R-:W3:Y:S03]  /*8e80*/  LDL.LU R90, [R1+0x194] ;  /* 0x00019400015a7983 */ /* 0x000ee60000300800 */
[----:B------:R-:W0:Y:S01]  /*8e90*/  MUFU.EX2 R37, R37 ;  /* 0x0000002500257308 */ /* 0x000e220000000800 */
[----:B------:R-:W3:Y:S04]  /*8ea0*/  LDL.LU R89, [R1+0xf0] ;  /* 0x0000f00001597983 */ /* 0x000ee80000300800 */
[----:B------:R-:W3:Y:S01]  /*8eb0*/  LDL.LU R113, [R1+0xf4] ;  /* 0x0000f40001717983 */ /* 0x000ee20000300800 */
[----:B0-----:R-:W-:-:S06]  /*8ec0*/  FADD.FTZ R37, R37, 1 ;  /* 0x3f80000025257421 */ /* 0x001fcc0000010000 */
[----:B------:R-:W0:Y:S02]  /*8ed0*/  MUFU.RCP R37, R37 ;  /* 0x0000002500257308 */ /* 0x000e240000001000 */
[----:B0-----:R-:W-:Y:S01]  /*8ee0*/  FMUL.FTZ R96, R96, R37 ;  /* 0x0000002560607220 */ /* 0x001fe20000410000 */
[----:B------:R-:W-:-:S05]  /*8ef0*/  FMUL.FTZ R37, R104, -1.4426950216293334961 ;  /* 0xbfb8aa3b68257820 */ /* 0x000fca0000410000 */
[----:B------:R-:W0:Y:S08]  /*8f00*/  MUFU.RCP R27, R27 ;  /* 0x0000001b001b7308 */ /* 0x000e300000001000 */
[----:B------:R-:W-:Y:S01]  /*8f10*/  MUFU.EX2 R37, R37 ;  /* 0x0000002500257308 */ /* 0x000fe20000000800 */
[----:B0-----:R-:W-:Y:S02]  /*8f20*/  FMUL.FTZ R27, R117, R27 ;  /* 0x0000001b751b7220 */ /* 0x001fe40000410000 */
[----:B------:R-:W3:Y:S04]  /*8f30*/  LDL.LU R117, [R1+0x1b8] ;  /* 0x0001b80001757983 */ /* 0x000ee80000300800 */
[----:B------:R-:W3:Y:S01]  /*8f40*/  LDL.LU R125, [R1+0x19c] ;  /* 0x00019c00017d7983 */ /* 0x000ee20000300800 */
[----:B------:R-:W-:-:S06]  /*8f50*/  FMUL.FTZ R34, R114, -1.4426950216293334961 ;  /* 0xbfb8aa3b72227820 */ /* 0x000fcc0000410000 */
[----:B------:R-:W0:Y:S02]  /*8f60*/  MUFU.EX2 R34, R34 ;  /* 0x0000002200227308 */ /* 0x000e240000000800 */
[----:B0-----:R-:W-:-:S06]  /*8f70*/  FADD.FTZ R34, R34, 1 ;  /* 0x3f80000022227421 */ /* 0x001fcc0000010000 */
[----:B------:R0:W-:Y:S02]  /*8f80*/  MUFU.RCP R97, R34 ;  /* 0x0000002200617308 */ /* 0x0001e40000001000 */
[----:B0-----:R-:W-:-:S06]  /*8f90*/  FMUL.FTZ R34, R63, -1.4426950216293334961 ;  /* 0xbfb8aa3b3f227820 */ /* 0x001fcc0000410000 */
[----:B------:R-:W0:Y:S02]  /*8fa0*/  MUFU.EX2 R34, R34 ;  /* 0x0000002200227308 */ /* 0x000e240000000800 */
[----:B0-----:R-:W-:-:S06]  /*8fb0*/  FADD.FTZ R34, R34, 1 ;  /* 0x3f80000022227421 */ /* 0x001fcc0000010000 */
[----:B------:R-:W-:Y:S01]  /*8fc0*/  MUFU.RCP R105, R34 ;  /* 0x0000002200697308 */ /* 0x000fe20000001000 */
[----:B----4-:R-:W-:-:S07]  /*8fd0*/  FMUL.FTZ R32, R119, -1.4426950216293334961 ;  /* 0xbfb8aa3b77207820 */ /* 0x010fce0000410000 */
[----:B------:R-:W0:Y:S02]  /*8fe0*/  MUFU.EX2 R32, R32 ;  /* 0x0000002000207308 */ /* 0x000e240000000800 */
[----:B0-----:R-:W-:-:S06]  /*8ff0*/  FADD.FTZ R32, R32, 1 ;  /* 0x3f80000020207421 */ /* 0x001fcc0000010000 */
[----:B------:R0:W-:Y:S02]  /*9000*/  MUFU.RCP R101, R32 ;  /* 0x0000002000657308 */ /* 0x0001e40000001000 */
[----:B0-----:R-:W-:Y:S01]  /*9010*/  FADD.FTZ R32, R37, 1 ;  /* 0x3f80000025207421 */ /* 0x001fe20000010000 */
[----:B--2---:R-:W-:-:S06]  /*9020*/  FMUL.FTZ R37, R122, -1.4426950216293334961 ;  /* 0xbfb8aa3b7a257820 */ /* 0x004fcc0000410000 */
[----:B------:R-:W0:Y:S01]  /*9030*/  MUFU.EX2 R37, R37 ;  /* 0x0000002500257308 */ /* 0x000e220000000800 */
[----:B------:R-:W-:Y:S02]  /*9040*/  FMUL.FTZ R105, R63, R105 ;  /* 0x000000693f697220 */ /* 0x000fe40000410000 */
[----:B------:R-:W2:Y:S04]  /*9050*/  LDL.LU R63, [R1+0x26c] ;  /* 0x00026c00013f7983 */ /* 0x000ea80000300800 */
[----:B------:R-:W4:Y:S04]  /*9060*/  LDL.LU R86, [R1+0x1c4] ;  /* 0x0001c40001567983 */ /* 0x000f280000300800 */
[----:B------:R-:W4:Y:S04]  /*9070*/  LDL.LU R85, [R1+0x1c8] ;  /* 0x0001c80001557983 */ /* 0x000f280000300800 */
[----:B------:R-:W4:Y:S01]  /*9080*/  LDL.LU R92, [R1+0xf8] ;  /* 0x0000f800015c7983 */ /* 0x000f220000300800 */
[----:B0-----:R-:W-:Y:S01]  /*9090*/  FADD.FTZ R37, R37, 1 ;  /* 0x3f80000025257421 */ /* 0x001fe20000010000 */
[----:B------:R-:W-:-:S02]  /*90a0*/  FMUL.FTZ R101, R119, R101 ;  /* 0x0000006577657220 */ /* 0x000fc40000410000 */
[----:B------:R-:W4:Y:S01]  /*90b0*/  LDL.LU R82, [R1+0x1cc] ;  /* 0x0001cc0001527983 */ /* 0x000f220000300800 */
[----:B------:R-:W0:Y:S03]  /*90c0*/  MUFU.RCP R109, R37 ;  /* 0x00000025006d7308 */ /* 0x000e260000001000 */
[----:B------:R-:W4:Y:S04]  /*90d0*/  LDL.LU R119, [R1+0xfc] ;  /* 0x0000fc0001777983 */ /* 0x000f280000300800 */
[----:B------:R-:W4:Y:S04]  /*90e0*/  LDL.LU R65, [R1+0x1bc] ;  /* 0x0001bc0001417983 */ /* 0x000f280000300800 */
[----:B------:R-:W4:Y:S01]  /*90f0*/  LDL.LU R93, [R1+0x104] ;  /* 0x00010400015d7983 */ /* 0x000f220000300800 */
[----:B0-----:R-:W-:-:S03]  /*9100*/  FMUL.FTZ R109, R122, R109 ;  /* 0x0000006d7a6d7220 */ /* 0x001fc60000410000 */
[----:B------:R-:W4:Y:S04]  /*9110*/  LDL.LU R122, [R1+0x1ac] ;  /* 0x0001ac00017a7983 */ /* 0x000f280000300800 */
[----:B------:R-:W4:Y:S01]  /*9120*/  LDL.LU R81, [R1+0x1d0] ;  /* 0x0001d00001517983 */ /* 0x000f220000300800 */
[----:B------:R-:W-:Y:S01]  /*9130*/  FMUL.FTZ R35, R94, -1.4426950216293334961 ;  /* 0xbfb8aa3b5e237820 */ /* 0x000fe20000410000 */
[----:B------:R-:W-:Y:S01]  /*9140*/  FMUL.FTZ R36, R95, -1.4426950216293334961 ;  /* 0xbfb8aa3b5f247820 */ /* 0x000fe20000410000 */
[----:B------:R-:W-:Y:S01]  /*9150*/  FMUL.FTZ R97, R114, R97 ;  /* 0x0000006172617220 */ /* 0x000fe20000410000 */
[----:B------:R-:W4:Y:S03]  /*9160*/  LDL.LU R79, [R1+0x1d4] ;  /* 0x0001d400014f7983 */ /* 0x000f260000300800 */
[----:B------:R-:W0:Y:S01]  /*9170*/  MUFU.EX2 R35, R35 ;  /* 0x0000002300237308 */ /* 0x000e220000000800 */
[----:B------:R-:W4:Y:S04]  /*9180*/  LDL.LU R78, [R1+0x118] ;  /* 0x00011800014e7983 */ /* 0x000f280000300800 */
[----:B------:R-:W4:Y:S03]  /*9190*/  LDL.LU R77, [R1+0x1d8] ;  /* 0x0001d800014d7983 */ /* 0x000f260000300800 */
[----:B------:R-:W1:Y:S01]  /*91a0*/  MUFU.EX2 R36, R36 ;  /* 0x0000002400247308 */ /* 0x000e620000000800 */
[----:B------:R-:W4:Y:S04]  /*91b0*/  LDL.LU R76, [R1+0x11c] ;  /* 0x00011c00014c7983 */ /* 0x000f280000300800 */
[----:B------:R-:W4:Y:S01]  /*91c0*/  LDL.LU R75, [R1+0x120] ;  /* 0x00012000014b7983 */ /* 0x000f220000300800 */
[----:B0-----:R-:W-:Y:S01]  /*91d0*/  FADD.FTZ R35, R35, 1 ;  /* 0x3f80000023237421 */ /* 0x001fe20000010000 */
[----:B---3--:R-:W-:-:S02]  /*91e0*/  FMUL.FTZ R114, R125, -1.4426950216293334961 ;  /* 0xbfb8aa3b7d727820 */ /* 0x008fc40000410000 */
[----:B------:R-:W3:Y:S03]  /*91f0*/  LDL.LU R74, [R1+0x1dc] ;  /* 0x0001dc00014a7983 */ /* 0x000ee60000300800 */
[----:B------:R-:W0:Y:S01]  /*9200*/  MUFU.RCP R35, R35 ;  /* 0x0000002300237308 */ /* 0x000e220000001000 */
[----:B-1----:R-:W-:-:S07]  /*9210*/  FADD.FTZ R36, R36, 1 ;  /* 0x3f80000024247421 */ /* 0x002fce0000010000 */
[----:B------:R-:W1:Y:S01]  /*9220*/  MUFU.RCP R36, R36 ;  /* 0x0000002400247308 */ /* 0x000e620000001000 */
[----:B0-----:R-:W-:Y:S01]  /*9230*/  FMUL.FTZ R94, R94, R35 ;  /* 0x000000235e5e7220 */ /* 0x001fe20000410000 */
[----:B------:R-:W-:Y:S01]  /*9240*/  FMUL.FTZ R35, R118, -1.4426950216293334961 ;  /* 0xbfb8aa3b76237820 */ /* 0x000fe20000410000 */
[----:B-1----:R-:W-:Y:S01]  /*9250*/  FMUL.FTZ R95, R95, R36 ;  /* 0x000000245f5f7220 */ /* 0x002fe20000410000 */
[----:B------:R-:W-:-:S04]  /*9260*/  FMUL.FTZ R36, R103, -1.4426950216293334961 ;  /* 0xbfb8aa3b67247820 */ /* 0x000fc80000410000 */
[----:B------:R-:W0:Y:S08]  /*9270*/  MUFU.EX2 R35, R35 ;  /* 0x0000002300237308 */ /* 0x000e300000000800 */
[----:B------:R-:W1:Y:S01]  /*9280*/  MUFU.EX2 R36, R36 ;  /* 0x0000002400247308 */ /* 0x000e620000000800 */
[----:B0-----:R-:W-:-:S07]  /*9290*/  FADD.FTZ R35, R35, 1 ;  /* 0x3f80000023237421 */ /* 0x001fce0000010000 */
[----:B------:R1:W-:Y:S02]  /*92a0*/  MUFU.RCP R102, R35 ;  /* 0x0000002300667308 */ /* 0x0003e40000001000 */
[----:B-1----:R-:W-:-:S06]  /*92b0*/  FADD.FTZ R35, R36, 1 ;  /* 0x3f80000024237421 */ /* 0x002fcc0000010000 */
[----:B------:R-:W0:Y:S01]  /*92c0*/  MUFU.RCP R35, R35 ;  /* 0x0000002300237308 */ /* 0x000e220000001000 */
[----:B------:R-:W-:Y:S01]  /*92d0*/  FMUL.FTZ R36, R90, -1.4426950216293334961 ;  /* 0xbfb8aa3b5a247820 */ /* 0x000fe20000410000 */
[----:B0-----:R-:W-:Y:S01]  /*92e0*/  FMUL.FTZ R103, R103, R35 ;  /* 0x0000002367677220 */ /* 0x001fe20000410000 */
[----:B------:R-:W-:-:S05]  /*92f0*/  FMUL.FTZ R35, R111, -1.4426950216293334961 ;  /* 0xbfb8aa3b6f237820 */ /* 0x000fca0000410000 */
[----:B------:R-:W0:Y:S08]  /*9300*/  MUFU.EX2 R36, R36 ;  /* 0x0000002400247308 */ /* 0x000e300000000800 */
[----:B------:R-:W1:Y:S01]  /*9310*/  MUFU.EX2 R35, R35 ;  /* 0x0000002300237308 */ /* 0x000e620000000800 */
[----:B0-----:R-:W-:Y:S01]  /*9320*/  FADD.FTZ R36, R36, 1 ;  /* 0x3f80000024247421 */ /* 0x001fe20000010000 */
[----:B-1----:R-:W-:-:S06]  /*9330*/  FADD.FTZ R35, R35, 1 ;  /* 0x3f80000023237421 */ /* 0x002fcc0000010000 */
[----:B------:R-:W0:Y:S08]  /*9340*/  MUFU.RCP R110, R36 ;  /* 0x00000024006e7308 */ /* 0x000e300000001000 */
[----:B------:R-:W1:Y:S08]  /*9350*/  MUFU.RCP R35, R35 ;  /* 0x0000002300237308 */ /* 0x000e700000001000 */
[----:B------:R-:W1:Y:S01]  /*9360*/  MUFU.EX2 R114, R114 ;  /* 0x0000007200727308 */ /* 0x000e620000000800 */
[----:B0-----:R-:W-:Y:S01]  /*9370*/  FMUL.FTZ R110, R90, R110 ;  /* 0x0000006e5a6e7220 */ /* 0x001fe20000410000 */
[----:B-1----:R-:W-:Y:S01]  /*9380*/  FMUL.FTZ R111, R111, R35 ;  /* 0x000000236f6f7220 */ /* 0x002fe20000410000 */
[----:B------:R-:W-:-:S06]  /*9390*/  FADD.FTZ R114, R114, 1 ;  /* 0x3f80000072727421 */ /* 0x000fcc0000010000 */
[----:B------:R-:W0:Y:S02]  /*93a0*/  MUFU.RCP R114, R114 ;  /* 0x0000007200727308 */ /* 0x000e240000001000 */
[----:B0-----:R-:W-:Y:S01]  /*93b0*/  FMUL.FTZ R114, R125, R114 ;  /* 0x000000727d727220 */ /* 0x001fe20000410000 */
[----:B--2---:R-:W-:Y:S02]  /*93c0*/  IADD3.X R35, RZ, R63, RZ, P6, !PT ;  /* 0x0000003fff237210 */ /* 0x004fe400037fe4ff */
[----:B------:R-:W-:-:S04]  /*93d0*/  LEA R90, P6, R89, UR12, 0x1 ;  /* 0x0000000c595a7c11 */ /* 0x000fc8000f8c08ff */
[----:B------:R-:W-:Y:S02]  /*93e0*/  LEA.HI.X R91, R89, UR13, R35, 0x1, P6 ;  /* 0x0000000d595b7c11 */ /* 0x000fe4000b0f0c23 */
[----:B------:R-:W-:-:S04]  /*93f0*/  LEA R88, P6, R113, UR12, 0x1 ;  /* 0x0000000c71587c11 */ /* 0x000fc8000f8c08ff */
[----:B----4-:R-:W-:Y:S02]  /*9400*/  LEA.HI.X R89, R113, UR13, R86, 0x1, P6 ;  /* 0x0000000d71597c11 */ /* 0x010fe4000b0f0c56 */
[----:B------:R-:W-:-:S04]  /*9410*/  LEA R86, P6, R92, UR12, 0x1 ;  /* 0x0000000c5c567c11 */ /* 0x000fc8000f8c08ff */
[----:B------:R-:W-:Y:S02]  /*9420*/  LEA.HI.X R87, R92, UR13, R85, 0x1, P6 ;  /* 0x0000000d5c577c11 */ /* 0x000fe4000b0f0c55 */
[----:B------:R-:W2:Y:S01]  /*9430*/  LDL.LU R92, [R1+0x124] ;  /* 0x00012400015c7983 */ /* 0x000ea20000300800 */
[----:B------:R-:W-:-:S03]  /*9440*/  LEA R84, P6, R119, UR12, 0x1 ;  /* 0x0000000c77547c11 */ /* 0x000fc6000f8c08ff */
[----:B------:R-:W4:Y:S01]  /*9450*/  LDL.LU R72, [R1+0x1e0] ;  /* 0x0001e00001487983 */ /* 0x000f220000300800 */
[----:B------:R-:W-:-:S03]  /*9460*/  LEA.HI.X R85, R119, UR13, R82, 0x1, P6 ;  /* 0x0000000d77557c11 */ /* 0x000fc6000b0f0c52 */
[----:B------:R-:W4:Y:S01]  /*9470*/  LDL.LU R119, [R1+0x128] ;  /* 0x0001280001777983 */ /* 0x000f220000300800 */
[----:B------:R-:W-:-:S03]  /*9480*/  LEA R82, P6, R93, UR12, 0x1 ;  /* 0x0000000c5d527c11 */ /* 0x000fc6000f8c08ff */
[----:B------:R-:W4:Y:S04]  /*9490*/  LDL.LU R70, [R1+0x1e4] ;  /* 0x0001e40001467983 */ /* 0x000f280000300800 */
[----:B------:R-:W4:Y:S01]  /*94a0*/  LDL.LU R68, [R1+0x1e8] ;  /* 0x0001e80001447983 */ /* 0x000f220000300800 */
[----:B------:R-:W-:-:S03]  /*94b0*/  LEA.HI.X R83, R93, UR13, R81, 0x1, P6 ;  /* 0x0000000d5d537c11 */ /* 0x000fc6000b0f0c51 */
[----:B------:R-:W4:Y:S04]  /*94c0*/  LDL.LU R93, [R1+0x12c] ;  /* 0x00012c00015d7983 */ /* 0x000f280000300800 */
[----:B------:R-:W4:Y:S04]  /*94d0*/  LDL.LU R67, [R1+0x1ec] ;  /* 0x0001ec0001437983 */ /* 0x000f280000300800 */
[----:B------:R-:W4:Y:S01]  /*94e0*/  LDL.LU R125, [R1+0x130] ;  /* 0x00013000017d7983 */ /* 0x000f220000300800 */
[----:B------:R-:W-:-:S03]  /*94f0*/  LEA R80, P6, R78, UR12, 0x1 ;  /* 0x0000000c4e507c11 */ /* 0x000fc6000f8c08ff */
[----:B------:R-:W4:Y:S01]  /*9500*/  LDL.LU R8, [R1+0x1c0] ;  /* 0x0001c00001087983 */ /* 0x000f220000300800 */
[----:B------:R-:W-:Y:S02]  /*9510*/  LEA.HI.X R81, R78, UR13, R79, 0x1, P6 ;  /* 0x0000000d4e517c11 */ /* 0x000fe4000b0f0c4f */
[C---:B------:R-:W-:Y:S01]  /*9520*/  LEA R78, P6, R76.reuse, UR12, 0x1 ;  /* 0x0000000c4c4e7c11 */ /* 0x040fe2000f8c08ff */
[----:B------:R-:W4:Y:S03]  /*9530*/  LDL.LU R64, [R1+0x134] ;  /* 0x0001340001407983 */ /* 0x000f260000300800 */
[----:B------:R-:W-:Y:S01]  /*9540*/  LEA.HI.X R79, R76, UR13, R77, 0x1, P6 ;  /* 0x0000000d4c4f7c11 */ /* 0x000fe2000b0f0c4d */
[----:B------:R-:W4:Y:S01]  /*9550*/  LDL.LU R59, [R1+0x1f0] ;  /* 0x0001f000013b7983 */ /* 0x000f220000300800 */
[----:B------:R-:W-:-:S03]  /*9560*/  LEA R76, P6, R75, UR12, 0x1 ;  /* 0x0000000c4b4c7c11 */ /* 0x000fc6000f8c08ff */
[----:B------:R-:W4:Y:S01]  /*9570*/  LDL.LU R60, [R1+0x1f4] ;  /* 0x0001f400013c7983 */ /* 0x000f220000300800 */
[----:B---3--:R-:W-:-:S03]  /*9580*/  LEA.HI.X R77, R75, UR13, R74, 0x1, P6 ;  /* 0x0000000d4b4d7c11 */ /* 0x008fc6000b0f0c4a */
[----:B------:R-:W3:Y:S01]  /*9590*/  LDL.LU R61, [R1+0x13c] ;  /* 0x00013c00013d7983 */ /* 0x000ee20000300800 */
[----:B------:R-:W-:Y:S01]  /*95a0*/  FMUL.FTZ R38, R33, -1.4426950216293334961 ;  /* 0xbfb8aa3b21267820 */ /* 0x000fe20000410000 */
[----:B------:R-:W-:-:S05]  /*95b0*/  FMUL.FTZ R39, R99, -1.4426950216293334961 ;  /* 0xbfb8aa3b63277820 */ /* 0x000fca0000410000 */
[----:B------:R-:W0:Y:S08]  /*95c0*/  MUFU.EX2 R38, R38 ;  /* 0x0000002600267308 */ /* 0x000e300000000800 */
[----:B------:R-:W1:Y:S01]  /*95d0*/  MUFU.EX2 R39, R39 ;  /* 0x0000002700277308 */ /* 0x000e620000000800 */
[----:B0-----:R-:W-:-:S07]  /*95e0*/  FADD.FTZ R38, R38, 1 ;  /* 0x3f80000026267421 */ /* 0x001fce0000010000 */
[----:B------:R1:W-:Y:S02]  /*95f0*/  MUFU.RCP R98, R38 ;  /* 0x0000002600627308 */ /* 0x0003e40000001000 */
[----:B-1----:R-:W-:-:S06]  /*9600*/  FADD.FTZ R38, R39, 1 ;  /* 0x3f80000027267421 */ /* 0x002fcc0000010000 */
[----:B------:R-:W0:Y:S02]  /*9610*/  MUFU.RCP R38, R38 ;  /* 0x0000002600267308 */ /* 0x000e240000001000 */
[----:B0-----:R-:W-:Y:S01]  /*9620*/  FMUL.FTZ R99, R99, R38 ;  /* 0x0000002663637220 */ /* 0x001fe20000410000 */
[----:B------:R-:W-:-:S06]  /*9630*/  FMUL.FTZ R38, R107, -1.4426950216293334961 ;  /* 0xbfb8aa3b6b267820 */ /* 0x000fcc0000410000 */
[----:B------:R-:W0:Y:S01]  /*9640*/  MUFU.EX2 R38, R38 ;  /* 0x0000002600267308 */ /* 0x000e220000000800 */
[----:B--2---:R-:W-:-:S04]  /*9650*/  LEA R74, P6, R92, UR12, 0x1 ;  /* 0x0000000c5c4a7c11 */ /* 0x004fc8000f8c08ff */
[----:B----4-:R-:W-:Y:S02]  /*9660*/  LEA.HI.X R75, R92, UR13, R72, 0x1, P6 ;  /* 0x0000000d5c4b7c11 */ /* 0x010fe4000b0f0c48 */
[----:B------:R-:W2:Y:S01]  /*9670*/  LDL.LU R92, [R1+0x140] ;  /* 0x00014000015c7983 */ /* 0x000ea20000300800 */
[----:B------:R-:W-:-:S03]  /*9680*/  LEA R72, P6, R119, UR12, 0x1 ;  /* 0x0000000c77487c11 */ /* 0x000fc6000f8c08ff */
[----:B------:R-:W4:Y:S01]  /*9690*/  LDL.LU R58, [R1+0x1f8] ;  /* 0x0001f800013a7983 */ /* 0x000f220000300800 */
[----:B------:R-:W-:-:S03]  /*96a0*/  LEA.HI.X R73, R119, UR13, R70, 0x1, P6 ;  /* 0x0000000d77497c11 */ /* 0x000fc6000b0f0c46 */
[----:B------:R-:W4:Y:S01]  /*96b0*/  LDL.LU R119, [R1+0x148] ;  /* 0x0001480001777983 */ /* 0x000f220000300800 */
[----:B------:R-:W-:-:S04]  /*96c0*/  LEA R70, P6, R93, UR12, 0x1 ;  /* 0x0000000c5d467c11 */ /* 0x000fc8000f8c08ff */
[----:B------:R-:W-:Y:S02]  /*96d0*/  LEA.HI.X R71, R93, UR13, R68, 0x1, P6 ;  /* 0x0000000d5d477c11 */ /* 0x000fe4000b0f0c44 */
[----:B------:R-:W4:Y:S01]  /*96e0*/  LDL.LU R93, [R1+0x1fc] ;  /* 0x0001fc00015d7983 */ /* 0x000f220000300800 */
[----:B------:R-:W-:-:S03]  /*96f0*/  LEA R68, P6, R125, UR12, 0x1 ;  /* 0x0000000c7d447c11 */ /* 0x000fc6000f8c08ff */
[----:B------:R-:W4:Y:S01]  /*9700*/  LDL.LU R54, [R1+0x14c] ;  /* 0x00014c0001367983 */ /* 0x000f220000300800 */
[----:B------:R-:W-:-:S03]  /*9710*/  LEA.HI.X R69, R125, UR13, R67, 0x1, P6 ;  /* 0x0000000d7d457c11 */ /* 0x000fc6000b0f0c43 */
[----:B------:R-:W4:Y:S04]  /*9720*/  LDL.LU R3, [R1+0x1b4] ;  /* 0x0001b40001037983 */ /* 0x000f280000300800 */
[----:B------:R-:W4:Y:S04]  /*9730*/  LDL.LU R52, [R1+0x200] ;  /* 0x0002000001347983 */ /* 0x000f280000300800 */
[----:B------:R-:W4:Y:S04]  /*9740*/  LDL.LU R53, [R1+0x204] ;  /* 0x0002040001357983 */ /* 0x000f280000300800 */
[----:B------:R-:W4:Y:S01]  /*9750*/  LDL.LU R125, [R1+0x150] ;  /* 0x00015000017d7983 */ /* 0x000f220000300800 */
[----:B0-----:R-:W-:Y:S01]  /*9760*/  FADD.FTZ R34, R38, 1 ;  /* 0x3f80000026227421 */ /* 0x001fe20000010000 */
[----:B------:R-:W-:-:S02]  /*9770*/  LEA R66, P6, R64, UR12, 0x1 ;  /* 0x0000000c40427c11 */ /* 0x000fc4000f8c08ff */
[----:B------:R-:W4:Y:S03]  /*9780*/  LDL.LU R2, [R1+0x184] ;  /* 0x0001840001027983 */ /* 0x000f260000300800 */
[----:B------:R-:W0:Y:S01]  /*9790*/  MUFU.RCP R34, R34 ;  /* 0x0000002200227308 */ /* 0x000e220000001000 */
[----:B------:R-:W-:Y:S01]  /*97a0*/  LEA.HI.X R67, R64, UR13, R59, 0x1, P6 ;  /* 0x0000000d40437c11 */ /* 0x000fe2000b0f0c3b */
[----:B------:R-:W4:Y:S01]  /*97b0*/  LDL.LU R51, [R1+0x208] ;  /* 0x0002080001337983 */ /* 0x000f220000300800 */
[----:B0-----:R-:W-:Y:S01]  /*97c0*/  FMUL.FTZ R107, R107, R34 ;  /* 0x000000226b6b7220 */ /* 0x001fe20000410000 */
[----:B------:R-:W-:Y:S02]  /*97d0*/  FMUL.FTZ R34, R117, -1.4426950216293334961 ;  /* 0xbfb8aa3b75227820 */ /* 0x000fe40000410000 */
[----:B------:R-:W4:Y:S01]  /*97e0*/  LDL.LU R50, [R1+0x154] ;  /* 0x0001540001327983 */ /* 0x000f220000300800 */
[----:B---3--:R-:W-:-:S03]  /*97f0*/  LEA R64, P6, R61, UR12, 0x1 ;  /* 0x0000000c3d407c11 */ /* 0x008fc6000f8c08ff */
[----:B------:R-:W3:Y:S01]  /*9800*/  LDL.LU R48, [R1+0x20c] ;  /* 0x00020c0001307983 */ /* 0x000ee20000300800 */
[----:B------:R-:W0:Y:S03]  /*9810*/  MUFU.EX2 R34, R34 ;  /* 0x0000002200227308 */ /* 0x000e260000000800 */
[----:B------:R-:W3:Y:S04]  /*9820*/  LDL.LU R49, [R1+0x158] ;  /* 0x0001580001317983 */ /* 0x000ee80000300800 */
[----:B------:R-:W3:Y:S01]  /*9830*/  LDL.LU R46, [R1+0x210] ;  /* 0x00021000012e7983 */ /* 0x000ee20000300800 */
[----:B0-----:R-:W-:-:S04]  /*9840*/  FADD.FTZ R34, R34, 1 ;  /* 0x3f80000022227421 */ /* 0x001fc80000010000 */
[----:B------:R-:W0:Y:S02]  /*9850*/  MUFU.RCP R113, R34 ;  /* 0x0000002200717308 */ /* 0x000e240000001000 */
[----:B0-----:R-:W-:Y:S01]  /*9860*/  FMUL.FTZ R113, R117, R113 ;  /* 0x0000007175717220 */ /* 0x001fe20000410000 */
[----:B------:R-:W-:-:S06]  /*9870*/  FMUL.FTZ R117, R65, -1.4426950216293334961 ;  /* 0xbfb8aa3b41757820 */ /* 0x000fcc0000410000 */
[----:B------:R-:W0:Y:S02]  /*9880*/  MUFU.EX2 R117, R117 ;  /* 0x0000007500757308 */ /* 0x000e240000000800 */
[----:B0-----:R-:W-:-:S06]  /*9890*/  FADD.FTZ R117, R117, 1 ;  /* 0x3f80000075757421 */ /* 0x001fcc0000010000 */
[----:B------:R-:W0:Y:S02]  /*98a0*/  MUFU.RCP R117, R117 ;  /* 0x0000007500757308 */ /* 0x000e240000001000 */
[----:B0-----:R-:W-:Y:S01]  /*98b0*/  FMUL.FTZ R117, R65, R117 ;  /* 0x0000007541757220 */ /* 0x001fe20000410000 */
[----:B------:R-:W-:Y:S02]  /*98c0*/  LEA.HI.X R65, R61, UR13, R60, 0x1, P6 ;  /* 0x0000000d3d417c11 */ /* 0x000fe4000b0f0c3c */
[----:B--2---:R-:W-:-:S04]  /*98d0*/  LEA R60, P6, R92, UR12, 0x1 ;  /* 0x0000000c5c3c7c11 */ /* 0x004fc8000f8c08ff */
[----:B----4-:R-:W-:Y:S02]  /*98e0*/  LEA.HI.X R61, R92, UR13, R58, 0x1, P6 ;  /* 0x0000000d5c3d7c11 */ /* 0x010fe4000b0f0c3a */
[----:B------:R-:W2:Y:S01]  /*98f0*/  LDL.LU R92, [R1+0x15c] ;  /* 0x00015c00015c7983 */ /* 0x000ea20000300800 */
[----:B------:R-:W-:-:S04]  /*9900*/  LEA R58, P6, R119, UR12, 0x1 ;  /* 0x0000000c773a7c11 */ /* 0x000fc8000f8c08ff */
[----:B------:R-:W-:Y:S02]  /*9910*/  LEA.HI.X R59, R119, UR13, R93, 0x1, P6 ;  /* 0x0000000d773b7c11 */ /* 0x000fe4000b0f0c5d */
[----:B------:R-:W4:Y:S01]  /*9920*/  LDL.LU R93, [R1+0x160] ;  /* 0x00016000015d7983 */ /* 0x000f220000300800 */
[----:B------:R-:W-:-:S03]  /*9930*/  LEA R56, P6, R54, UR12, 0x1 ;  /* 0x0000000c36387c11 */ /* 0x000fc6000f8c08ff */
[----:B------:R-:W4:Y:S04]  /*9940*/  LDL.LU R45, [R1+0x214] ;  /* 0x00021400012d7983 */ /* 0x000f280000300800 */
[----:B------:R-:W4:Y:S01]  /*9950*/  LDL.LU R42, [R1+0x168] ;  /* 0x00016800012a7983 */ /* 0x000f220000300800 */
[----:B------:R-:W-:-:S03]  /*9960*/  LEA.HI.X R57, R54, UR13, R52, 0x1, P6 ;  /* 0x0000000d36397c11 */ /* 0x000fc6000b0f0c34 */
[----:B------:R-:W4:Y:S04]  /*9970*/  LDL.LU R43, [R1+0x218] ;  /* 0x00021800012b7983 */ /* 0x000f280000300800 */
[----:B------:R-:W4:Y:S01]  /*9980*/  LDL.LU R6, [R1+0x21c] ;  /* 0x00021c0001067983 */ /* 0x000f220000300800 */
[----:B------:R-:W-:-:S04]  /*9990*/  LEA R54, P6, R125, UR12, 0x1 ;  /* 0x0000000c7d367c11 */ /* 0x000fc8000f8c08ff */
[----:B------:R-:W-:Y:S02]  /*99a0*/  LEA.HI.X R55, R125, UR13, R53, 0x1, P6 ;  /* 0x0000000d7d377c11 */ /* 0x000fe4000b0f0c35 */
[----:B------:R-:W4:Y:S04]  /*99b0*/  LDL.LU R125, [R1+0x16c] ;  /* 0x00016c00017d7983 */ /* 0x000f280000300800 */
[----:B------:R-:W4:Y:S04]  /*99c0*/  LDL.LU R9, [R1+0x170] ;  /* 0x0001700001097983 */ /* 0x000f280000300800 */
[----:B------:R-:W4:Y:S04]  /*99d0*/  LDL.LU R10, [R1+0x220] ;  /* 0x00022000010a7983 */ /* 0x000f280000300800 */
[----:B------:R-:W4:Y:S04]  /*99e0*/  LDL.LU R7, [R1+0x174] ;  /* 0x0001740001077983 */ /* 0x000f280000300800 */
[----:B------:R-:W4:Y:S01]  /*99f0*/  LDL.LU R5, [R1+0x224] ;  /* 0x0002240001057983 */ /* 0x000f220000300800 */
[----:B------:R-:W-:-:S03]  /*9a00*/  LEA R52, P6, R50, UR12, 0x1 ;  /* 0x0000000c32347c11 */ /* 0x000fc6000f8c08ff */
[----:B------:R-:W4:Y:S01]  /*9a10*/  LDL.LU R4, [R1+0x178] ;  /* 0x0001780001047983 */ /* 0x000f220000300800 */
[----:B------:R-:W-:Y:S02]  /*9a20*/  LEA.HI.X R53, R50, UR13, R51, 0x1, P6 ;  /* 0x0000000d32357c11 */ /* 0x000fe4000b0f0c33 */
[----:B---3--:R-:W-:-:S04]  /*9a30*/  LEA R50, P6, R49, UR12, 0x1 ;  /* 0x0000000c31327c11 */ /* 0x008fc8000f8c08ff */
[----:B------:R-:W-:Y:S01]  /*9a40*/  LEA.HI.X R51, R49, UR13, R48, 0x1, P6 ;  /* 0x0000000d31337c11 */ /* 0x000fe2000b0f0c30 */
[----:B------:R-:W-:-:S06]  /*9a50*/  FMUL.FTZ R40, R100, -1.4426950216293334961 ;  /* 0xbfb8aa3b64287820 */ /* 0x000fcc0000410000 */
[----:B------:R-:W0:Y:S02]  /*9a60*/  MUFU.EX2 R40, R40 ;  /* 0x0000002800287308 */ /* 0x000e240000000800 */
[----:B0-----:R-:W-:-:S06]  /*9a70*/  FADD.FTZ R39, R40, 1 ;  /* 0x3f80000028277421 */ /* 0x001fcc0000010000 */
[----:B------:R-:W0:Y:S01]  /*9a80*/  MUFU.RCP R39, R39 ;  /* 0x0000002700277308 */ /* 0x000e220000001000 */
[----:B------:R-:W-:-:S07]  /*9a90*/  FMUL.FTZ R98, R33, R98 ;  /* 0x0000006221627220 */ /* 0x000fce0000410000 */
[----:B------:R-:W1:Y:S01]  /*9aa0*/  MUFU.RCP R32, R32 ;  /* 0x0000002000207308 */ /* 0x000e620000001000 */
[----:B------:R-:W-:Y:S01]  /*9ab0*/  FMUL.FTZ R33, R121, -1.4426950216293334961 ;  /* 0xbfb8aa3b79217820 */ /* 0x000fe20000410000 */
[----:B0-----:R-:W-:Y:S01]  /*9ac0*/  FMUL.FTZ R100, R100, R39 ;  /* 0x0000002764647220 */ /* 0x001fe20000410000 */
[----:B------:R-:W-:-:S05]  /*9ad0*/  FMUL.FTZ R39, R108, -1.4426950216293334961 ;  /* 0xbfb8aa3b6c277820 */ /* 0x000fca0000410000 */
[----:B------:R-:W0:Y:S01]  /*9ae0*/  MUFU.EX2 R33, R33 ;  /* 0x0000002100217308 */ /* 0x000e220000000800 */
[----:B-1----:R-:W-:Y:S01]  /*9af0*/  FMUL.FTZ R104, R104, R32 ;  /* 0x0000002068687220 */ /* 0x002fe20000410000 */
[----:B------:R-:W-:-:S06]  /*9b00*/  FMUL.FTZ R32, R112, -1.4426950216293334961 ;  /* 0xbfb8aa3b70207820 */ /* 0x000fcc0000410000 */
[----:B------:R-:W-:Y:S08]  /*9b10*/  MUFU.EX2 R39, R39 ;  /* 0x0000002700277308 */ /* 0x000ff00000000800 */
[----:B------:R-:W1:Y:S01]  /*9b20*/  MUFU.EX2 R32, R32 ;  /* 0x0000002000207308 */ /* 0x000e620000000800 */
[----:B0-----:R-:W-:Y:S01]  /*9b30*/  FADD.FTZ R33, R33, 1 ;  /* 0x3f80000021217421 */ /* 0x001fe20000010000 */
[----:B--2---:R-:W-:-:S04]  /*9b40*/  LEA R48, P6, R92, UR12, 0x1 ;  /* 0x0000000c5c307c11 */ /* 0x004fc8000f8c08ff */
[----:B------:R-:W-:Y:S02]  /*9b50*/  LEA.HI.X R49, R92, UR13, R46, 0x1, P6 ;  /* 0x0000000d5c317c11 */ /* 0x000fe4000b0f0c2e */
[----:B------:R-:W2:Y:S01]  /*9b60*/  LDL.LU R92, [R1+0x17c] ;  /* 0x00017c00015c7983 */ /* 0x000ea20000300800 */
[----:B----4-:R-:W-:-:S04]  /*9b70*/  LEA R46, P6, R93, UR12, 0x1 ;  /* 0x0000000c5d2e7c11 */ /* 0x010fc8000f8c08ff */
[----:B------:R-:W-:Y:S02]  /*9b80*/  LEA.HI.X R47, R93, UR13, R45, 0x1, P6 ;  /* 0x0000000d5d2f7c11 */ /* 0x000fe4000b0f0c2d */
[----:B------:R-:W3:Y:S01]  /*9b90*/  LDL.LU R93, [R1+0x180] ;  /* 0x00018000015d7983 */ /* 0x000ee20000300800 */
[----:B------:R-:W-:-:S04]  /*9ba0*/  LEA R44, P6, R42, UR12, 0x1 ;  /* 0x0000000c2a2c7c11 */ /* 0x000fc8000f8c08ff */
[----:B------:R-:W-:Y:S02]  /*9bb0*/  LEA.HI.X R45, R42, UR13, R43, 0x1, P6 ;  /* 0x0000000d2a2d7c11 */ /* 0x000fe4000b0f0c2b */
[----:B------:R-:W-:-:S04]  /*9bc0*/  LEA R42, P6, R125, UR12, 0x1 ;  /* 0x0000000c7d2a7c11 */ /* 0x000fc8000f8c08ff */
[----:B------:R-:W-:Y:S02]  /*9bd0*/  LEA.HI.X R43, R125, UR13, R6, 0x1, P6 ;  /* 0x0000000d7d2b7c11 */ /* 0x000fe4000b0f0c06 */
[----:B------:R-:W4:Y:S04]  /*9be0*/  LDL.LU R6, [R1+0x18c] ;  /* 0x00018c0001067983 */ /* 0x000f280000300800 */
[----:B------:R-:W4:Y:S01]  /*9bf0*/  LDL.LU R125, [R1+0x190] ;  /* 0x00019000017d7983 */ /* 0x000f220000300800 */
[----:B------:R0:W-:Y:S01]  /*9c00*/  MUFU.RCP R106, R33 ;  /* 0x00000021006a7308 */ /* 0x0001e20000001000 */
[----:B-1----:R-:W-:Y:S01]  /*9c10*/  FADD.FTZ R32, R32, 1 ;  /* 0x3f80000020207421 */ /* 0x002fe20000010000 */
[----:B------:R-:W-:Y:S01]  /*9c20*/  FMUL.FTZ R102, R118, R102 ;  /* 0x0000006676667220 */ /* 0x000fe20000410000 */
[----:B------:R-:W-:Y:S01]  /*9c30*/  LEA R40, P6, R9, UR12, 0x1 ;  /* 0x0000000c09287c11 */ /* 0x000fe2000f8c08ff */
[----:B------:R-:W4:Y:S01]  /*9c40*/  LDL.LU R11, [R1+0x138] ;  /* 0x00013800010b7983 */ /* 0x000f220000300800 */
[----:B0-----:R-:W-:-:S06]  /*9c50*/  FADD.FTZ R33, R39, 1 ;  /* 0x3f80000027217421 */ /* 0x001fcc0000010000 */
[----:B------:R-:W0:Y:S08]  /*9c60*/  MUFU.RCP R33, R33 ;  /* 0x0000002100217308 */ /* 0x000e300000001000 */
[----:B------:R-:W1:Y:S01]  /*9c70*/  MUFU.RCP R32, R32 ;  /* 0x0000002000207308 */ /* 0x000e620000001000 */
[----:B0-----:R-:W-:Y:S01]  /*9c80*/  FMUL.FTZ R108, R108, R33 ;  /* 0x000000216c6c7220 */ /* 0x001fe20000410000 */
[----:B------:R-:W-:-:S06]  /*9c90*/  FMUL.FTZ R33, R115, -1.4426950216293334961 ;  /* 0xbfb8aa3b73217820 */ /* 0x000fcc0000410000 */
[----:B------:R-:W0:Y:S01]  /*9ca0*/  MUFU.EX2 R33, R33 ;  /* 0x0000002100217308 */ /* 0x000e220000000800 */
[----:B-1----:R-:W-:Y:S01]  /*9cb0*/  FMUL.FTZ R112, R112, R32 ;  /* 0x0000002070707220 */ /* 0x002fe20000410000 */
[----:B------:R-:W-:-:S06]  /*9cc0*/  FMUL.FTZ R32, R116, -1.4426950216293334961 ;  /* 0xbfb8aa3b74207820 */ /* 0x000fcc0000410000 */
[----:B------:R-:W1:Y:S01]  /*9cd0*/  MUFU.EX2 R32, R32 ;  /* 0x0000002000207308 */ /* 0x000e620000000800 */
[----:B0-----:R-:W-:-:S07]  /*9ce0*/  FADD.FTZ R33, R33, 1 ;  /* 0x3f80000021217421 */ /* 0x001fce0000010000 */
[----:B------:R-:W0:Y:S01]  /*9cf0*/  MUFU.RCP R33, R33 ;  /* 0x0000002100217308 */ /* 0x000e220000001000 */
[----:B-1----:R-:W-:-:S07]  /*9d00*/  FADD.FTZ R32, R32, 1 ;  /* 0x3f80000020207421 */ /* 0x002fce0000010000 */
[----:B------:R-:W1:Y:S01]  /*9d10*/  MUFU.RCP R32, R32 ;  /* 0x0000002000207308 */ /* 0x000e620000001000 */
[----:B------:R-:W-:Y:S01]  /*9d20*/  FMUL.FTZ R118, R122, -1.4426950216293334961 ;  /* 0xbfb8aa3b7a767820 */ /* 0x000fe20000410000 */
[----:B0-----:R-:W-:Y:S01]  /*9d30*/  FMUL.FTZ R115, R115, R33 ;  /* 0x0000002173737220 */ /* 0x001fe20000410000 */
[----:B------:R-:W-:-:S05]  /*9d40*/  FMUL.FTZ R33, R123, -1.4426950216293334961 ;  /* 0xbfb8aa3b7b217820 */ /* 0x000fca0000410000 */
[----:B------:R-:W0:Y:S01]  /*9d50*/  MUFU.EX2 R118, R118 ;  /* 0x0000007600767308 */ /* 0x000e220000000800 */
[----:B-1----:R-:W-:Y:S01]  /*9d60*/  FMUL.FTZ R116, R116, R32 ;  /* 0x0000002074747220 */ /* 0x002fe20000410000 */
[----:B------:R-:W-:-:S06]  /*9d70*/  FMUL.FTZ R32, R120, -1.4426950216293334961 ;  /* 0xbfb8aa3b78207820 */ /* 0x000fcc0000410000 */
[----:B------:R-:W1:Y:S08]  /*9d80*/  MUFU.EX2 R33, R33 ;  /* 0x0000002100217308 */ /* 0x000e700000000800 */
[----:B------:R-:W1:Y:S01]  /*9d90*/  MUFU.EX2 R32, R32 ;  /* 0x0000002000207308 */ /* 0x000e620000000800 */
[----:B0-----:R-:W-:Y:S01]  /*9da0*/  FADD.FTZ R118, R118, 1 ;  /* 0x3f80000076767421 */ /* 0x001fe20000010000 */
[----:B-1----:R-:W-:-:S06]  /*9db0*/  FADD.FTZ R33, R33, 1 ;  /* 0x3f80000021217421 */ /* 0x002fcc0000010000 */
[----:B------:R-:W0:Y:S08]  /*9dc0*/  MUFU.RCP R118, R118 ;  /* 0x0000007600767308 */ /* 0x000e300000001000 */
[----:B------:R-:W1:Y:S01]  /*9dd0*/  MUFU.RCP R119, R33 ;  /* 0x0000002100777308 */ /* 0x000e620000001000 */
[----:B------:R-:W-:Y:S01]  /*9de0*/  FADD.FTZ R32, R32, 1 ;  /* 0x3f80000020207421 */ /* 0x000fe20000010000 */
[----:B------:R-:W-:Y:S01]  /*9df0*/  FMUL.FTZ R106, R121, R106 ;  /* 0x0000006a796a7220 */ /* 0x000fe20000410000 */
[----:B------:R-:W-:-:S05]  /*9e00*/  FMUL.FTZ R121, R8, -1.4426950216293334961 ;  /* 0xbfb8aa3b08797820 */ /* 0x000fca0000410000 */
[----:B------:R-:W1:Y:S01]  /*9e10*/  MUFU.RCP R32, R32 ;  /* 0x0000002000207308 */ /* 0x000e620000001000 */
[----:B0-----:R-:W-:Y:S01]  /*9e20*/  FMUL.FTZ R118, R122, R118 ;  /* 0x000000767a767220 */ /* 0x001fe20000410000 */
[----:B------:R-:W-:-:S06]  /*9e30*/  FMUL.FTZ R122, R3, -1.4426950216293334961 ;  /* 0xbfb8aa3b037a7820 */ /* 0x000fcc0000410000 */
[----:B------:R-:W0:Y:S01]  /*9e40*/  MUFU.EX2 R121, R121 ;  /* 0x0000007900797308 */ /* 0x000e220000000800 */
[----:B-1----:R-:W-:Y:S01]  /*9e50*/  FMUL.FTZ R119, R123, R119 ;  /* 0x000000777b777220 */ /* 0x002fe20000410000 */
[----:B------:R-:W-:-:S06]  /*9e60*/  FMUL.FTZ R123, R2, -1.4426950216293334961 ;  /* 0xbfb8aa3b027b7820 */ /* 0x000fcc0000410000 */
[----:B------:R-:W1:Y:S01]  /*9e70*/  MUFU.EX2 R122, R122 ;  /* 0x0000007a007a7308 */ /* 0x000e620000000800 */
[----:B------:R-:W-:Y:S01]  /*9e80*/  FMUL.FTZ R120, R120, R32 ;  /* 0x0000002078787220 */ /* 0x000fe20000410000 */
[----:B------:R-:W-:-:S06]  /*9e90*/  FMUL.FTZ R32, R0, -1.4426950216293334961 ;  /* 0xbfb8aa3b00207820 */ /* 0x000fcc0000410000 */
[----:B------:R-:W1:Y:S01]  /*9ea0*/  MUFU.EX2 R123, R123 ;  /* 0x0000007b007b7308 */ /* 0x000e620000000800 */
[----:B0-----:R-:W-:-:S07]  /*9eb0*/  FADD.FTZ R121, R121, 1 ;  /* 0x3f80000079797421 */ /* 0x001fce0000010000 */
[----:B------:R-:W0:Y:S01]  /*9ec0*/  MUFU.EX2 R32, R32 ;  /* 0x0000002000207308 */ /* 0x000e220000000800 */
[----:B-1----:R-:W-:-:S07]  /*9ed0*/  FADD.FTZ R122, R122, 1 ;  /* 0x3f8000007a7a7421 */ /* 0x002fce0000010000 */
[----:B------:R-:W1:Y:S01]  /*9ee0*/  MUFU.RCP R121, R121 ;  /* 0x0000007900797308 */ /* 0x000e620000001000 */
[----:B------:R-:W-:Y:S01]  /*9ef0*/  FADD.FTZ R123, R123, 1 ;  /* 0x3f8000007b7b7421 */ /* 0x000fe20000010000 */
[----:B------:R-:W-:Y:S02]  /*9f00*/  IADD3.X R33, RZ, R63, RZ, P4, !PT ;  /* 0x0000003fff217210 */ /* 0x000fe400027fe4ff */
[----:B------:R-:W-:-:S04]  /*9f10*/  LEA R38, P4, R7, UR12, 0x1 ;  /* 0x0000000c07267c11 */ /* 0x000fc8000f8808ff */
[----:B------:R-:W1:Y:S01]  /*9f20*/  MUFU.RCP R122, R122 ;  /* 0x0000007a007a7308 */ /* 0x000e620000001000 */
[----:B0-----:R-:W-:Y:S01]  /*9f30*/  FADD.FTZ R32, R32, 1 ;  /* 0x3f80000020207421 */ /* 0x001fe20000010000 */
[----:B------:R-:W-:-:S06]  /*9f40*/  LEA.HI.X R41, R9, UR13, R10, 0x1, P6 ;  /* 0x0000000d09297c11 */ /* 0x000fcc000b0f0c0a */
[----:B------:R-:W0:Y:S01]  /*9f50*/  MUFU.RCP R123, R123 ;  /* 0x0000007b007b7308 */ /* 0x000e220000001000 */
[----:B------:R-:W-:Y:S02]  /*9f60*/  LEA.HI.X R39, R7, UR13, R33, 0x1, P4 ;  /* 0x0000000d07277c11 */ /* 0x000fe4000a0f0c21 */
[----:B------:R-:W-:Y:S01]  /*9f70*/  IADD3.X R35, RZ, R63, RZ, P3, !PT ;  /* 0x0000003fff237210 */ /* 0x000fe20001ffe4ff */
[----:B-1----:R-:W-:Y:S01]  /*9f80*/  FMUL.FTZ R121, R8, R121 ;  /* 0x0000007908797220 */ /* 0x002fe20000410000 */
[----:B------:R-:W-:Y:S01]  /*9f90*/  IADD3.X R33, RZ, R63, RZ, P5, !PT ;  /* 0x0000003fff217210 */ /* 0x000fe20002ffe4ff */
[----:B------:R-:W4:Y:S02]  /*9fa0*/  LDL.LU R9, [R1] ;  /* 0x0000000001097983 */ /* 0x000f240000300800 */
[----:B------:R3:W1:Y:S01]  /*9fb0*/  MUFU.RCP R10, R32 ;  /* 0x00000020000a7308 */ /* 0x0006620000001000 */
[----:B------:R-:W-:Y:S01]  /*9fc0*/  LEA R36, P6, R4, UR12, 0x1 ;  /* 0x0000000c04247c11 */ /* 0x000fe2000f8c08ff */
[----:B------:R-:W4:Y:S01]  /*9fd0*/  LDL.LU R8, [R1+0xe4] ;  /* 0x0000e40001087983 */ /* 0x000f220000300800 */
[----:B------:R-:W-:-:S02]  /*9fe0*/  F2FP.F16.F32.PACK_AB R124, R124, R62 ;  /* 0x0000003e7c7c723e */ /* 0x000fc400000000ff */
[----:B------:R-:W-:Y:S01]  /*9ff0*/  LEA.HI.X R37, R4, UR13, R5, 0x1, P6 ;  /* 0x0000000d04257c11 */ /* 0x000fe2000b0f0c05 */
[----:B------:R-:W4:Y:S01]  /*a000*/  LDL.LU R12, [R1+0x4] ;  /* 0x00000400010c7983 */ /* 0x000f220000300800 */
[----:B------:R-:W-:-:S03]  /*a010*/  FMUL.FTZ R122, R3, R122 ;  /* 0x0000007a037a7220 */ /* 0x000fc60000410000 */
[----:B------:R-:W4:Y:S01]  /*a020*/  LDL.LU R7, [R1+0xe0] ;  /* 0x0000e00001077983 */ /* 0x000f220000300800 */
[----:B0-----:R-:W-:-:S03]  /*a030*/  FMUL.FTZ R123, R2, R123 ;  /* 0x0000007b027b7220 */ /* 0x001fc60000410000 */
[----:B------:R-:W4:Y:S04]  /*a040*/  LDL.LU R5, [R1+0x10] ;  /* 0x0000100001057983 */ /* 0x000f280000300800 */
[----:B------:R-:W4:Y:S04]  /*a050*/  LDL.LU R4, [R1+0x14] ;  /* 0x0000140001047983 */ /* 0x000f280000300800 */
[----:B------:R-:W4:Y:S04]  /*a060*/  LDL.LU R3, [R1+0x18] ;  /* 0x0000180001037983 */ /* 0x000f280000300800 */
[----:B------:R-:W4:Y:S01]  /*a070*/  LDL.LU R2, [R1+0x1c] ;  /* 0x00001c0001027983 */ /* 0x000f220000300800 */
[----:B--2---:R-:W-:-:S04]  /*a080*/  LEA R34, P3, R92, UR12, 0x1 ;  /* 0x0000000c5c227c11 */ /* 0x004fc8000f8608ff */
[----:B------:R-:W-:Y:S02]  /*a090*/  LEA.HI.X R35, R92, UR13, R35, 0x1, P3 ;  /* 0x0000000d5c237c11 */ /* 0x000fe400098f0c23 */
[----:B---3--:R-:W-:-:S04]  /*a0a0*/  LEA R32, P4, R93, UR12, 0x1 ;  /* 0x0000000c5d207c11 */ /* 0x008fc8000f8808ff */
[----:B------:R-:W-:Y:S02]  /*a0b0*/  LEA.HI.X R33, R93, UR13, R33, 0x1, P4 ;  /* 0x0000000d5d217c11 */ /* 0x000fe4000a0f0c21 */
[-C--:B------:R-:W-:Y:S02]  /*a0c0*/  IADD3.X R93, RZ, R63.reuse, RZ, P2, !PT ;  /* 0x0000003fff5d7210 */ /* 0x080fe400017fe4ff */
[----:B------:R-:W-:Y:S02]  /*a0d0*/  IADD3.X R63, RZ, R63, RZ, P1, !PT ;  /* 0x0000003fff3f7210 */ /* 0x000fe40000ffe4ff */
[C---:B----4-:R-:W-:Y:S02]  /*a0e0*/  LEA R62, P1, R6.reuse, UR12, 0x1 ;  /* 0x0000000c063e7c11 */ /* 0x050fe4000f8208ff */
[----:B------:R-:W-:Y:S02]  /*a0f0*/  LEA R92, P2, R125, UR12, 0x1 ;  /* 0x0000000c7d5c7c11 */ /* 0x000fe4000f8408ff */
[----:B------:R-:W-:-:S02]  /*a100*/  LEA.HI.X R63, R6, UR13, R63, 0x1, P1 ;  /* 0x0000000d063f7c11 */ /* 0x000fc400088f0c3f */
[----:B------:R-:W2:Y:S01]  /*a110*/  LDL.LU R6, [R1+0x268] ;  /* 0x0002680001067983 */ /* 0x000ea20000300800 */
[----:B------:R-:W-:-:S03]  /*a120*/  LEA.HI.X R93, R125, UR13, R93, 0x1, P2 ;  /* 0x0000000d7d5d7c11 */ /* 0x000fc600090f0c5d */
[----:B------:R-:W3:Y:S01]  /*a130*/  LDL.LU R125, [R1+0x264] ;  /* 0x00026400017d7983 */ /* 0x000ee20000300800 */
[----:B------:R-:W-:Y:S01]  /*a140*/  PRMT R13, R124, 0x7632, R13 ;  /* 0x000076327c0d7816 */ /* 0x000fe2000000000d */
[----:B-1----:R-:W-:Y:S02]  /*a150*/  FMUL.FTZ R0, R0, R10 ;  /* 0x0000000a00007220 */ /* 0x002fe40000410000 */
[----:B------:R0:W-:Y:S04]  /*a160*/  STG.E.U16 desc[UR16][R90.64], R124 ;  /* 0x0000007c5a007986 */ /* 0x0001e8000c101510 */
[----:B------:R1:W-:Y:S01]  /*a170*/  STG.E.U16 desc[UR16][R90.64+0x2], R13 ;  /* 0x0000020d5a007986 */ /* 0x0003e2000c101510 */
[----:B0-----:R-:W-:Y:S02]  /*a180*/  F2FP.F16.F32.PACK_AB R124, R9, R8 ;  /* 0x00000008097c723e */ /* 0x001fe400000000ff */
[----:B---3--:R-:W-:-:S02]  /*a190*/  F2FP.F16.F32.PACK_AB R125, R125, R11 ;  /* 0x0000000b7d7d723e */ /* 0x008fc400000000ff */
[----:B------:R-:W3:Y:S02]  /*a1a0*/  LDL.LU R11, [R1+0x28] ;  /* 0x00002800010b7983 */ /* 0x000ee40000300800 */
[----:B--2---:R-:W-:Y:S02]  /*a1b0*/  PRMT R6, R125, 0x7632, R6 ;  /* 0x000076327d067816 */ /* 0x004fe40000000006 */
[----:B------:R-:W3:Y:S04]  /*a1c0*/  LDL.LU R10, [R1+0x2c] ;  /* 0x00002c00010a7983 */ /* 0x000ee80000300800 */
[----:B------:R-:W2:Y:S04]  /*a1d0*/  LDL.LU R9, [R1+0x34] ;  /* 0x0000340001097983 */ /* 0x000ea80000300800 */
[----:B------:R-:W2:Y:S04]  /*a1e0*/  LDL.LU R8, [R1+0x38] ;  /* 0x0000380001087983 */ /* 0x000ea80000300800 */
[----:B------:R0:W-:Y:S04]  /*a1f0*/  STG.E.U16 desc[UR16][R90.64+0x4], R125 ;  /* 0x0000047d5a007986 */ /* 0x0001e8000c101510 */
[----:B-1----:R-:W4:Y:S01]  /*a200*/  LDL.LU R13, [R1+0x260] ;  /* 0x00026000010d7983 */ /* 0x002f220000300800 */
[----:B0-----:R-:W-:-:S03]  /*a210*/  F2FP.F16.F32.PACK_AB R125, R12, R7 ;  /* 0x000000070c7d723e */ /* 0x001fc600000000ff */
[----:B------:R-:W3:Y:S04]  /*a220*/  LDL.LU R12, [R1+0x25c] ;  /* 0x00025c00010c7983 */ /* 0x000ee80000300800 */
[----:B------:R0:W-:Y:S04]  /*a230*/  STG.E.U16 desc[UR16][R90.64+0x6], R6 ;  /* 0x000006065a007986 */ /* 0x0001e8000c101510 */
[----:B------:R-:W4:Y:S01]  /*a240*/  LDL.LU R7, [R1+0x44] ;  /* 0x0000440001077983 */ /* 0x000f220000300800 */
[----:B0-----:R-:W-:-:S03]  /*a250*/  PRMT R91, R125, 0x7610, R91 ;  /* 0x000076107d5b7816 */ /* 0x001fc6000000005b */
[----:B------:R-:W4:Y:S01]  /*a260*/  LDL.LU R6, [R1+0x48] ;  /* 0x0000480001067983 */ /* 0x000f220000300800 */
[----:B------:R-:W-:Y:S02]  /*a270*/  F2FP.F16.F32.PACK_AB R90, R5, R4 ;  /* 0x00000004055a723e */ /* 0x000fe400000000ff */
[----:B------:R-:W-:Y:S01]  /*a280*/  PRMT R125, R125, 0x7632, R125 ;  /* 0x000076327d7d7816 */ /* 0x000fe2000000007d */
[----:B------:R0:W-:Y:S04]  /*a290*/  STG.E.U16 desc[UR16][R88.64+0x4], R91 ;  /* 0x0000045b58007986 */ /* 0x0001e8000c101510 */
[----:B------:R-:W-:Y:S01]  /*a2a0*/  STG.E.U16 desc[UR16][R88.64+0x6], R125 ;  /* 0x0000067d58007986 */ /* 0x000fe2000c101510 */
[----:B0-----:R-:W-:Y:S02]  /*a2b0*/  F2FP.F16.F32.PACK_AB R91, R3, R2 ;  /* 0x00000002035b723e */ /* 0x001fe400000000ff */
[----:B---3--:R-:W-:-:S02]  /*a2c0*/  PRMT R12, R124, 0x7610, R12 ;  /* 0x000076107c0c7816 */ /* 0x008fc4000000000c */
[----:B------:R-:W-:-:S03]  /*a2d0*/  PRMT R124, R124, 0x7632, R124 ;  /* 0x000076327c7c7816 */ /* 0x000fc6000000007c */
[----:B------:R0:W-:Y:S04]  /*a2e0*/  STG.E.U16 desc[UR16][R88.64], R12 ;  /* 0x0000000c58007986 */ /* 0x0001e8000c101510 */
[----:B------:R1:W-:Y:S04]  /*a2f0*/  STG.E.U16 desc[UR16][R88.64+0x2], R124 ;  /* 0x0000027c58007986 */ /* 0x0003e8000c101510 */
[----:B0-----:R-:W3:Y:S01]  /*a300*/  LDL.LU R12, [R1+0x258] ;  /* 0x00025800010c7983 */ /* 0x001ee20000300800 */
[----:B-1----:R-:W-:-:S03]  /*a310*/  PRMT R124, R90, 0x7610, R124 ;  /* 0x000076105a7c7816 */ /* 0x002fc6000000007c */
[----:B------:R-:W3:Y:S04]  /*a320*/  LDL.LU R5, [R1+0x5c] ;  /* 0x00005c0001057983 */ /* 0x000ee80000300800 */
[----:B------:R-:W3:Y:S04]  /*a330*/  LDL.LU R4, [R1+0x60] ;  /* 0x0000600001047983 */ /* 0x000ee80000300800 */
[----:B------:R-:W3:Y:S04]  /*a340*/  LDL.LU R3, [R1+0x64] ;  /* 0x0000640001037983 */ /* 0x000ee80000300800 */
[----:B------:R-:W3:Y:S04]  /*a350*/  LDL.LU R2, [R1+0x68] ;  /* 0x0000680001027983 */ /* 0x000ee80000300800 */
[----:B------:R-:W3:Y:S04]  /*a360*/  LDL.LU R125, [R1+0x50] ;  /* 0x00005000017d7983 */ /* 0x000ee80000300800 */
[----:B------:R0:W-:Y:S04]  /*a370*/  STG.E.U16 desc[UR16][R86.64], R124 ;  /* 0x0000007c56007986 */ /* 0x0001e8000c101510 */
[----:B0-----:R-:W3:Y:S01]  /*a380*/  LDL.LU R124, [R1+0x4c] ;  /* 0x00004c00017c7983 */ /* 0x001ee20000300800 */
[----:B------:R-:W-:-:S02]  /*a390*/  PRMT R89, R91, 0x7610, R89 ;  /* 0x000076105b597816 */ /* 0x000fc40000000059 */
[----:B------:R-:W-:Y:S02]  /*a3a0*/  PRMT R90, R90, 0x7632, R90 ;  /* 0x000076325a5a7816 */ /* 0x000fe4000000005a */
[----:B------:R-:W-:Y:S01]  /*a3b0*/  F2FP.F16.F32.PACK_AB R88, R11, R10 ;  /* 0x0000000a0b58723e */ /* 0x000fe200000000ff */
[----:B------:R2:W-:Y:S01]  /*a3c0*/  STG.E.U16 desc[UR16][R86.64+0x4], R89 ;  /* 0x0000045956007986 */ /* 0x0005e2000c101510 */
[----:B------:R-:W-:-:S03]  /*a3d0*/  PRMT R91, R91, 0x7632, R91 ;  /* 0x000076325b5b7816 */ /* 0x000fc6000000005b */
[----:B------:R0:W-:Y:S04]  /*a3e0*/  STG.E.U16 desc[UR16][R86.64+0x2], R90 ;  /* 0x0000025a56007986 */ /* 0x0001e8000c101510 */
[----:B------:R-:W3:Y:S01]  /*a3f0*/  LDL.LU R11, [R1+0x254] ;  /* 0x00025400010b7983 */ /* 0x000ee20000300800 */
[----:B--2---:R-:W-:-:S03]  /*a400*/  F2FP.F16.F32.PACK_AB R89, R9, R8 ;  /* 0x000000080959723e */ /* 0x004fc600000000ff */
[----:B------:R1:W-:Y:S01]  /*a410*/  STG.E.U16 desc[UR16][R86.64+0x6], R91 ;  /* 0x0000065b56007986 */ /* 0x0003e2000c101510 */
[----:B0-----:R-:W-:-:S03]  /*a420*/  PRMT R90, R88, 0x7610, R90 ;  /* 0x00007610585a7816 */ /* 0x001fc6000000005a */
[----:B------:R-:W2:Y:S01]  /*a430*/  LDL.LU R10, [R1+0x250] ;  /* 0x00025000010a7983 */ /* 0x000ea20000300800 */
[----:B------:R-:W-:-:S03]  /*a440*/  PRMT R88, R88, 0x7632, R88 ;  /* 0x0000763258587816 */ /* 0x000fc60000000058 */
[----:B------:R-:W2:Y:S01]  /*a450*/  LDL.LU R9, [R1+0x24c] ;  /* 0x00024c0001097983 */ /* 0x000ea20000300800 */
[----:B-1----:R-:W-:-:S03]  /*a460*/  PRMT R87, R89, 0x7610, R87 ;  /* 0x0000761059577816 */ /* 0x002fc60000000057 */
[----:B------:R-:W2:Y:S01]  /*a470*/  LDL.LU R8, [R1+0x248] ;  /* 0x0002480001087983 */ /* 0x000ea20000300800 */
[----:B----4-:R-:W-:Y:S02]  /*a480*/  F2FP.F16.F32.PACK_AB R86, R7, R6 ;  /* 0x000000060756723e */ /* 0x010fe400000000ff */
[----:B------:R-:W-:Y:S01]  /*a490*/  PRMT R89, R89, 0x7632, R89 ;  /* 0x0000763259597816 */ /* 0x000fe20000000059 */
[----:B------:R-:W4:Y:S04]  /*a4a0*/  LDL.LU R91, [R1+0xac] ;  /* 0x0000ac00015b7983 */ /* 0x000f280000300800 */
[----:B------:R0:W-:Y:S04]  /*a4b0*/  STG.E.U16 desc[UR16][R84.64], R90 ;  /* 0x0000005a54007986 */ /* 0x0001e8000c101510 */
[----:B------:R1:W-:Y:S04]  /*a4c0*/  STG.E.U16 desc[UR16][R84.64+0x2], R88 ;  /* 0x0000025854007986 */ /* 0x0003e8000c101510 */
[----:B------:R3:W-:Y:S04]  /*a4d0*/  STG.E.U16 desc[UR16][R84.64+0x4], R87 ;  /* 0x0000045754007986 */ /* 0x0007e8000c101510 */
[----:B0-----:R-:W4:Y:S01]  /*a4e0*/  LDL.LU R90, [R1+0x7c] ;  /* 0x00007c00015a7983 */ /* 0x001f220000300800 */
[----:B-1----:R-:W-:-:S03]  /*a4f0*/  PRMT R88, R86, 0x7610, R88 ;  /* 0x0000761056587816 */ /* 0x002fc60000000058 */
[----:B------:R-:W2:Y:S04]  /*a500*/  LDL.LU R7, [R1+0x244] ;  /* 0x0002440001077983 */ /* 0x000ea80000300800 */
[----:B------:R-:W2:Y:S04]  /*a510*/  LDL.LU R6, [R1+0x240] ;  /* 0x0002400001067983 */ /* 0x000ea80000300800 */
[----:B------:R0:W-:Y:S04]  /*a520*/  STG.E.U16 desc[UR16][R84.64+0x6], R89 ;  /* 0x0000065954007986 */ /* 0x0001e8000c101510 */
[----:B------:R1:W-:Y:S01]  /*a530*/  STG.E.U16 desc[UR16][R82.64], R88 ;  /* 0x0000005852007986 */ /* 0x0003e2000c101510 */
[----:B---3--:R-:W-:-:S03]  /*a540*/  F2FP.F16.F32.PACK_AB R87, R124, R125 ;  /* 0x0000007d7c57723e */ /* 0x008fc600000000ff */
[----:B------:R-:W3:Y:S04]  /*a550*/  LDL.LU R124, [R1+0x88] ;  /* 0x00008800017c7983 */ /* 0x000ee80000300800 */
[----:B------:R-:W3:Y:S04]  /*a560*/  LDL.LU R125, [R1+0x8c] ;  /* 0x00008c00017d7983 */ /* 0x000ee80000300800 */
[----:B0-----:R-:W2:Y:S04]  /*a570*/  LDL.LU R89, [R1+0x78] ;  /* 0x0000780001597983 */ /* 0x001ea80000300800 */
[----:B-1----:R-:W2:Y:S01]  /*a580*/  LDL.LU R88, [R1+0x74] ;  /* 0x0000740001587983 */ /* 0x002ea20000300800 */
[----:B------:R-:W-:-:S02]  /*a590*/  PRMT R86, R86, 0x7632, R86 ;  /* 0x0000763256567816 */ /* 0x000fc40000000056 */
[----:B------:R-:W-:Y:S02]  /*a5a0*/  PRMT R85, R87, 0x7610, R85 ;  /* 0x0000761057557816 */ /* 0x000fe40000000055 */
[----:B------:R-:W-:Y:S01]  /*a5b0*/  F2FP.F16.F32.PACK_AB R84, R5, R4 ;  /* 0x000000040554723e */ /* 0x000fe200000000ff */
[----:B------:R0:W-:Y:S01]  /*a5c0*/  STG.E.U16 desc[UR16][R82.64+0x2], R86 ;  /* 0x0000025652007986 */ /* 0x0001e2000c101510 */
[----:B------:R-:W-:-:S03]  /*a5d0*/  PRMT R87, R87, 0x7632, R87 ;  /* 0x0000763257577816 */ /* 0x000fc60000000057 */
[----:B------:R-:W3:Y:S04]  /*a5e0*/  LDL.LU R5, [R1+0x23c] ;  /* 0x00023c0001057983 */ /* 0x000ee80000300800 */
[----:B------:R1:W-:Y:S01]  /*a5f0*/  STG.E.U16 desc[UR16][R82.64+0x4], R85 ;  /* 0x0000045552007986 */ /* 0x0003e2000c101510 */
[----:B0-----:R-:W-:-:S03]  /*a600*/  PRMT R86, R84, 0x7610, R86 ;  /* 0x0000761054567816 */ /* 0x001fc60000000056 */
[----:B------:R-:W3:Y:S04]  /*a610*/  LDL.LU R4, [R1+0x238] ;  /* 0x0002380001047983 */ /* 0x000ee80000300800 */
[----:B------:R0:W-:Y:S01]  /*a620*/  STG.E.U16 desc[UR16][R82.64+0x6], R87 ;  /* 0x0000065752007986 */ /* 0x0001e2000c101510 */
[----:B-1----:R-:W-:-:S03]  /*a630*/  F2FP.F16.F32.PACK_AB R85, R3, R2 ;  /* 0x000000020355723e */ /* 0x002fc600000000ff */
[----:B------:R-:W3:Y:S04]  /*a640*/  LDL.LU R3, [R1+0x234] ;  /* 0x0002340001037983 */ /* 0x000ee80000300800 */
[----:B------:R-:W3:Y:S04]  /*a650*/  LDL.LU R2, [R1+0x230] ;  /* 0x0002300001027983 */ /* 0x000ee80000300800 */
[----:B0-----:R-:W3:Y:S04]  /*a660*/  LDL.LU R87, [R1+0xa8] ;  /* 0x0000a80001577983 */ /* 0x001ee80000300800 */
[----:B------:R0:W-:Y:S04]  /*a670*/  STG.E.U16 desc[UR16][R80.64], R86 ;  /* 0x0000005650007986 */ /* 0x0001e8000c101510 */
[----:B0-----:R-:W3:Y:S01]  /*a680*/  LDL.LU R86, [R1+0x90] ;  /* 0x0000900001567983 */ /* 0x001ee20000300800 */
[----:B------:R-:W-:-:S02]  /*a690*/  PRMT R83, R85, 0x7610, R83 ;  /* 0x0000761055537816 */ /* 0x000fc40000000053 */
[----:B------:R-:W-:Y:S02]  /*a6a0*/  PRMT R84, R84, 0x7632, R84 ;  /* 0x0000763254547816 */ /* 0x000fe40000000054 */
[----:B------:R-:W-:Y:S01]  /*a6b0*/  PRMT R85, R85, 0x7632, R85 ;  /* 0x0000763255557816 */ /* 0x000fe20000000055 */
[----:B------:R4:W-:Y:S04]  /*a6c0*/  STG.E.U16 desc[UR16][R80.64+0x4], R83 ;  /* 0x0000045350007986 */ /* 0x0009e8000c101510 */
[----:B------:R-:W-:Y:S04]  /*a6d0*/  STG.E.U16 desc[UR16][R80.64+0x2], R84 ;  /* 0x0000025450007986 */ /* 0x000fe8000c101510 */
[----:B------:R3:W-:Y:S01]  /*a6e0*/  STG.E.U16 desc[UR16][R80.64+0x6], R85 ;  /* 0x0000065550007986 */ /* 0x0007e2000c101510 */
[----:B----4-:R-:W-:-:S02]  /*a6f0*/  F2FP.F16.F32.PACK_AB R83, R90, R91 ;  /* 0x0000005b5a53723e */ /* 0x010fc400000000ff */
[----:B--2---:R-:W-:Y:S02]  /*a700*/  F2FP.F16.F32.PACK_AB R82, R88, R89 ;  /* 0x000000595852723e */ /* 0x004fe400000000ff */
[----:B------:R-:W2:Y:S04]  /*a710*/  LDL.LU R88, [R1+0xcc] ;  /* 0x0000cc0001587983 */ /* 0x000ea80000300800 */
[----:B------:R-:W2:Y:S04]  /*a720*/  LDL.LU R89, [R1+0xd0] ;  /* 0x0000d00001597983 */ /* 0x000ea80000300800 */
[----:B------:R-:W4:Y:S01]  /*a730*/  LDL.LU R90, [R1+0xb4] ;  /* 0x0000b400015a7983 */ /* 0x000f220000300800 */
[----:B---3--:R-:W-:-:S03]  /*a740*/  F2FP.F16.F32.PACK_AB R80, R124, R125 ;  /* 0x0000007d7c50723e */ /* 0x008fc600000000ff */
[----:B------:R-:W4:Y:S04]  /*a750*/  LDL.LU R91, [R1+0xd8] ;  /* 0x0000d800015b7983 */ /* 0x000f280000300800 */
[----:B------:R-:W3:Y:S04]  /*a760*/  LDL.LU R124, [R1+0xc0] ;  /* 0x0000c000017c7983 */ /* 0x000ee80000300800 */
[----:B------:R-:W3:Y:S01]  /*a770*/  LDL.LU R125, [R1+0xc4] ;  /* 0x0000c400017d7983 */ /* 0x000ee20000300800 */
[C---:B------:R-:W-:Y:S02]  /*a780*/  PRMT R84, R82.reuse, 0x7610, R84 ;  /* 0x0000761052547816 */ /* 0x040fe40000000054 */
[----:B------:R-:W-:-:S02]  /*a790*/  PRMT R82, R82, 0x7632, R82 ;  /* 0x0000763252527816 */ /* 0x000fc40000000052 */
[C---:B------:R-:W-:Y:S01]  /*a7a0*/  PRMT R81, R83.reuse, 0x7610, R81 ;  /* 0x0000761053517816 */ /* 0x040fe20000000051 */
[----:B------:R0:W-:Y:S01]  /*a7b0*/  STG.E.U16 desc[UR16][R78.64], R84 ;  /* 0x000000544e007986 */ /* 0x0001e2000c101510 */
[----:B------:R-:W-:-:S03]  /*a7c0*/  PRMT R83, R83, 0x7632, R83 ;  /* 0x0000763253537816 */ /* 0x000fc60000000053 */
[----:B------:R1:W-:Y:S04]  /*a7d0*/  STG.E.U16 desc[UR16][R78.64+0x2], R82 ;  /* 0x000002524e007986 */ /* 0x0003e8000c101510 */
[----:B------:R1:W-:Y:S04]  /*a7e0*/  STG.E.U16 desc[UR16][R78.64+0x4], R81 ;  /* 0x000004514e007986 */ /* 0x0003e8000c101510 */
[----:B0-----:R-:W3:Y:S01]  /*a7f0*/  LDL.LU R84, [R1+0xbc] ;  /* 0x0000bc0001547983 */ /* 0x001ee20000300800 */
[----:B-1----:R-:W-:-:S03]  /*a800*/  PRMT R82, R80, 0x7610, R82 ;  /* 0x0000761050527816 */ /* 0x002fc60000000052 */
[----:B------:R-:W3:Y:S04]  /*a810*/  LDL.LU R85, [R1+0xd4] ;  /* 0x0000d40001557983 */ /* 0x000ee80000300800 */
[----:B------:R0:W-:Y:S01]  /*a820*/  STG.E.U16 desc[UR16][R78.64+0x6], R83 ;  /* 0x000006534e007986 */ /* 0x0001e2000c101510 */
[----:B------:R-:W-:-:S03]  /*a830*/  F2FP.F16.F32.PACK_AB R81, R86, R87 ;  /* 0x000000575651723e */ /* 0x000fc600000000ff */
[----:B------:R-:W3:Y:S04]  /*a840*/  LDL.LU R86, [R1+0xb8] ;  /* 0x0000b80001567983 */ /* 0x000ee80000300800 */
[----:B------:R-:W3:Y:S04]  /*a850*/  LDL.LU R87, [R1+0xc8] ;  /* 0x0000c80001577983 */ /* 0x000ee80000300800 */
[----:B0-----:R-:W3:Y:S04]  /*a860*/  LDL.LU R83, [R1+0xdc] ;  /* 0x0000dc0001537983 */ /* 0x001ee80000300800 */
[----:B------:R0:W-:Y:S01]  /*a870*/  STG.E.U16 desc[UR16][R76.64], R82 ;  /* 0x000000524c007986 */ /* 0x0001e2000c101510 */
[----:B------:R-:W-:-:S03]  /*a880*/  PRMT R79, R81, 0x7610, R79 ;  /* 0x00007610514f7816 */ /* 0x000fc6000000004f */
[----:B0-----:R-:W3:Y:S01]  /*a890*/  LDL.LU R82, [R1+0x9c] ;  /* 0x00009c0001527983 */ /* 0x001ee20000300800 */
[----:B------:R-:W-:Y:S02]  /*a8a0*/  PRMT R80, R80, 0x7632, R80 ;  /* 0x0000763250507816 */ /* 0x000fe40000000050 */
[----:B------:R-:W-:Y:S01]  /*a8b0*/  PRMT R81, R81, 0x7632, R81 ;  /* 0x0000763251517816 */ /* 0x000fe20000000051 */
[----:B------:R2:W-:Y:S04]  /*a8c0*/  STG.E.U16 desc[UR16][R76.64+0x4], R79 ;  /* 0x0000044f4c007986 */ /* 0x0005e8000c101510 */
[----:B------:R-:W-:Y:S04]  /*a8d0*/  STG.E.U16 desc[UR16][R76.64+0x2], R80 ;  /* 0x000002504c007986 */ /* 0x000fe8000c101510 */
[----:B------:R0:W-:Y:S01]  /*a8e0*/  STG.E.U16 desc[UR16][R76.64+0x6], R81 ;  /* 0x000006514c007986 */ /* 0x0001e2000c101510 */
[----:B--2---:R-:W-:-:S03]  /*a8f0*/  F2FP.F16.F32.PACK_AB R79, R88, R89 ;  /* 0x00000059584f723e */ /* 0x004fc600000000ff */
[----:B------:R-:W2:Y:S01]  /*a900*/  LDL.LU R88, [R1+0xe8] ;  /* 0x0000e80001587983 */ /* 0x000ea20000300800 */
[----:B0-----:R-:W-:-:S03]  /*a910*/  PRMT R77, R79, 0x7610, R77 ;  /* 0x000076104f4d7816 */ /* 0x001fc6000000004d */
[----:B------:R-:W2:Y:S01]  /*a920*/  LDL.LU R89, [R1+0xec] ;  /* 0x0000ec0001597983 */ /* 0x000ea20000300800 */
[----:B----4-:R-:W-:-:S03]  /*a930*/  F2FP.F16.F32.PACK_AB R76, R90, R91 ;  /* 0x0000005b5a4c723e */ /* 0x010fc600000000ff */
[----:B------:R-:W4:Y:S04]  /*a940*/  LDL.LU R90, [R1+0xa4] ;  /* 0x0000a400015a7983 */ /* 0x000f280000300800 */
[----:B------:R-:W4:Y:S04]  /*a950*/  LDL.LU R91, [R1+0xb0] ;  /* 0x0000b000015b7983 */ /* 0x000f280000300800 */
[----:B------:R3:W-:Y:S02]  /*a960*/  STG.E.U16 desc[UR16][R74.64+0x4], R77 ;  /* 0x0000044d4a007986 */ /* 0x0007e4000c101510 */
[----:B---3--:R-:W-:-:S02]  /*a970*/  F2FP.F16.F32.PACK_AB R77, R124, R125 ;  /* 0x0000007d7c4d723e */ /* 0x008fc400000000ff */
[----:B------:R-:W3:Y:S04]  /*a980*/  LDL.LU R124, [R1+0x98] ;  /* 0x00009800017c7983 */ /* 0x000ee80000300800 */
[----:B------:R-:W3:Y:S01]  /*a990*/  LDL.LU R125, [R1+0xa0] ;  /* 0x0000a000017d7983 */ /* 0x000ee20000300800 */
[----:B------:R-:W-:-:S03]  /*a9a0*/  PRMT R79, R79, 0x7632, R79 ;  /* 0x000076324f4f7816 */ /* 0x000fc6000000004f */
[----:B------:R-:W3:Y:S04]  /*a9b0*/  LDL.LU R81, [R1+0x84] ;  /* 0x0000840001517983 */ /* 0x000ee80000300800 */
[----:B------:R-:W-:Y:S01]  /*a9c0*/  STG.E.U16 desc[UR16][R74.64+0x6], R79 ;  /* 0x0000064f4a007986 */ /* 0x000fe2000c101510 */
[----:B------:R-:W-:-:S03]  /*a9d0*/  F2FP.F16.F32.PACK_AB R78, R82, R83 ;  /* 0x00000053524e723e */ /* 0x000fc600000000ff */
[----:B------:R-:W3:Y:S01]  /*a9e0*/  LDL.LU R82, [R1+0x94] ;  /* 0x0000940001527983 */ /* 0x000ee20000300800 */
[C---:B------:R-:W-:Y:S02]  /*a9f0*/  PRMT R80, R78.reuse, 0x7610, R80 ;  /* 0x000076104e507816 */ /* 0x040fe40000000050 */
[----:B------:R-:W-:Y:S01]  /*aa00*/  PRMT R78, R78, 0x7632, R78 ;  /* 0x000076324e4e7816 */ /* 0x000fe2000000004e */
[----:B------:R-:W3:Y:S04]  /*aa10*/  LDL.LU R83, [R1+0x70] ;  /* 0x0000700001537983 */ /* 0x000ee80000300800 */
[----:B------:R0:W-:Y:S04]  /*aa20*/  STG.E.U16 desc[UR16][R74.64+0x2], R78 ;  /* 0x0000024e4a007986 */ /* 0x0001e8000c101510 */
[----:B------:R1:W-:Y:S01]  /*aa30*/  STG.E.U16 desc[UR16][R74.64], R80 ;  /* 0x000000504a007986 */ /* 0x0003e2000c101510 */
[----:B0-----:R-:W-:-:S02]  /*aa40*/  PRMT R78, R76, 0x7610, R78 ;  /* 0x000076104c4e7816 */ /* 0x001fc4000000004e */
[----:B------:R-:W-:Y:S02]  /*aa50*/  PRMT R76, R76, 0x7632, R76 ;  /* 0x000076324c4c7816 */ /* 0x000fe4000000004c */
[----:B-1----:R-:W-:Y:S02]  /*aa60*/  PRMT R75, R77, 0x7632, R75 ;  /* 0x000076324d4b7816 */ /* 0x002fe4000000004b */
[----:B------:R-:W-:Y:S01]  /*aa70*/  F2FP.F16.F32.PACK_AB R74, R84, R85 ;  /* 0x00000055544a723e */ /* 0x000fe200000000ff */
[----:B------:R0:W-:Y:S04]  /*aa80*/  STG.E.U16 desc[UR16][R72.64+0x2], R76 ;  /* 0x0000024c48007986 */ /* 0x0001e8000c101510 */
[----:B------:R-:W3:Y:S04]  /*aa90*/  LDL.LU R84, [R1+0x80] ;  /* 0x0000800001547983 */ /* 0x000ee80000300800 */
[----:B------:R-:W3:Y:S01]  /*aaa0*/  LDL.LU R85, [R1+0x58] ;  /* 0x0000580001557983 */ /* 0x000ee20000300800 */
[----:B0-----:R-:W-:-:S03]  /*aab0*/  F2FP.F16.F32.PACK_AB R76, R86, R87 ;  /* 0x00000057564c723e */ /* 0x001fc600000000ff */
[----:B------:R-:W-:Y:S04]  /*aac0*/  STG.E.U16 desc[UR16][R72.64], R78 ;  /* 0x0000004e48007986 */ /* 0x000fe8000c101510 */
[----:B------:R-:W-:Y:S04]  /*aad0*/  STG.E.U16 desc[UR16][R72.64+0x4], R77 ;  /* 0x0000044d48007986 */ /* 0x000fe8000c101510 */
[----:B------:R0:W-:Y:S04]  /*aae0*/  STG.E.U16 desc[UR16][R72.64+0x6], R75 ;  /* 0x0000064b48007986 */ /* 0x0001e8000c101510 */
[----:B------:R-:W3:Y:S04]  /*aaf0*/  LDL.LU R86, [R1+0x6c] ;  /* 0x00006c0001567983 */ /* 0x000ee80000300800 */
[----:B------:R1:W-:Y:S01]  /*ab00*/  STG.E.U16 desc[UR16][R70.64], R74 ;  /* 0x0000004a46007986 */ /* 0x0003e2000c101510 */
[----:B0-----:R-:W-:-:S03]  /*ab10*/  PRMT R72, R74, 0x7632, R72 ;  /* 0x000076324a487816 */ /* 0x001fc60000000048 */
[----:B------:R-:W3:Y:S01]  /*ab20*/  LDL.LU R87, [R1+0x40] ;  /* 0x0000400001577983 */ /* 0x000ee20000300800 */
[----:B-1----:R-:W-:-:S03]  /*ab30*/  PRMT R74, R76, 0x7632, R74 ;  /* 0x000076324c4a7816 */ /* 0x002fc6000000004a */
[----:B------:R-:W-:Y:S04]  /*ab40*/  STG.E.U16 desc[UR16][R70.64+0x2], R72 ;  /* 0x0000024846007986 */ /* 0x000fe8000c101510 */
[----:B------:R-:W-:Y:S04]  /*ab50*/  STG.E.U16 desc[UR16][R70.64+0x4], R76 ;  /* 0x0000044c46007986 */ /* 0x000fe8000c101510 */
[----:B------:R3:W-:Y:S01]  /*ab60*/  STG.E.U16 desc[UR16][R70.64+0x6], R74 ;  /* 0x0000064a46007986 */ /* 0x0007e2000c101510 */
[----:B--2---:R-:W-:-:S03]  /*ab70*/  F2FP.F16.F32.PACK_AB R73, R88, R89 ;  /* 0x000000595849723e */ /* 0x004fc600000000ff */
[----:B------:R-:W2:Y:S04]  /*ab80*/  LDL.LU R88, [R1+0x54] ;  /* 0x0000540001587983 */ /* 0x000ea80000300800 */
[----:B------:R-:W2:Y:S01]  /*ab90*/  LDL.LU R89, [R1+0x24] ;  /* 0x0000240001597983 */ /* 0x000ea20000300800 */
[----:B----4-:R-:W-:-:S03]  /*aba0*/  F2FP.F16.F32.PACK_AB R77, R90, R91 ;  /* 0x0000005b5a4d723e */ /* 0x010fc600000000ff */
[----:B------:R-:W4:Y:S04]  /*abb0*/  LDL.LU R90, [R1+0x3c] ;  /* 0x00003c00015a7983 */ /* 0x000f280000300800 */
[----:B------:R-:W4:Y:S01]  /*abc0*/  LDL.LU R91, [R1+0xc] ;  /* 0x00000c00015b7983 */ /* 0x000f220000300800 */
[----:B---3--:R-:W-:-:S03]  /*abd0*/  F2FP.F16.F32.PACK_AB R71, R124, R125 ;  /* 0x0000007d7c47723e */ /* 0x008fc600000000ff */
[----:B------:R-:W3:Y:S04]  /*abe0*/  LDL.LU R124, [R1+0x20] ;  /* 0x00002000017c7983 */ /* 0x000ee80000300800 */
[----:B------:R-:W3:Y:S01]  /*abf0*/  LDL.LU R125, [R1+0x8] ;  /* 0x00000800017d7983 */ /* 0x000ee20000300800 */
[----:B------:R-:W-:Y:S02]  /*ac00*/  PRMT R75, R73, 0x7632, R75 ;  /* 0x00007632494b7816 */ /* 0x000fe4000000004b */
[----:B------:R-:W-:Y:S01]  /*ac10*/  PRMT R78, R77, 0x7632, R78 ;  /* 0x000076324d4e7816 */ /* 0x000fe2000000004e */
[----:B------:R0:W-:Y:S01]  /*ac20*/  STG.E.U16 desc[UR16][R68.64], R73 ;  /* 0x0000004944007986 */ /* 0x0001e2000c101510 */
[----:B------:R-:W-:-:S03]  /*ac30*/  PRMT R74, R71, 0x7632, R74 ;  /* 0x00007632474a7816 */ /* 0x000fc6000000004a */
[----:B------:R-:W-:Y:S04]  /*ac40*/  STG.E.U16 desc[UR16][R68.64+0x2], R75 ;  /* 0x0000024b44007986 */ /* 0x000fe8000c101510 */
[----:B------:R-:W-:Y:S04]  /*ac50*/  STG.E.U16 desc[UR16][R68.64+0x4], R77 ;  /* 0x0000044d44007986 */ /* 0x000fe8000c101510 */
[----:B------:R1:W-:Y:S04]  /*ac60*/  STG.E.U16 desc[UR16][R68.64+0x6], R78 ;  /* 0x0000064e44007986 */ /* 0x0003e8000c101510 */
[----:B------:R1:W-:Y:S01]  /*ac70*/  STG.E.U16 desc[UR16][R66.64], R71 ;  /* 0x0000004742007986 */ /* 0x0003e2000c101510 */
[----:B------:R-:W-:-:S04]  /*ac80*/  F2FP.F16.F32.PACK_AB R72, R81, R82 ;  /* 0x000000525148723e */ /* 0x000fc800000000ff */
[----:B0-----:R-:W-:Y:S01]  /*ac90*/  PRMT R73, R72, 0x7632, R73 ;  /* 0x0000763248497816 */ /* 0x001fe20000000049 */
[----:B------:R-:W-:Y:S04]  /*aca0*/  STG.E.U16 desc[UR16][R66.64+0x2], R74 ;  /* 0x0000024a42007986 */ /* 0x000fe8000c101510 */
[----:B------:R-:W-:Y:S04]  /*acb0*/  STG.E.U16 desc[UR16][R66.64+0x4], R72 ;  /* 0x0000044842007986 */ /* 0x000fe8000c101510 */
[----:B------:R2:W-:Y:S01]  /*acc0*/  STG.E.U16 desc[UR16][R66.64+0x6], R73 ;  /* 0x0000064942007986 */ /* 0x0005e2000c101510 */
[----:B------:R-:W-:-:S02]  /*acd0*/  F2FP.F16.F32.PACK_AB R3, R4, R3 ;  /* 0x000000030403723e */ /* 0x000fc400000000ff */
[----:B------:R-:W-:Y:S02]  /*ace0*/  F2FP.F16.F32.PACK_AB R5, R6, R5 ;  /* 0x000000050605723e */ /* 0x000fe400000000ff */
[----:B-1----:R-:W-:-:S04]  /*acf0*/  F2FP.F16.F32.PACK_AB R69, R83, R84 ;  /* 0x000000545345723e */ /* 0x002fc800000000ff */
[----:B------:R-:W-:Y:S01]  /*ad00*/  PRMT R75, R69, 0x7632, R75 ;  /* 0x00007632454b7816 */ /* 0x000fe2000000004b */
[----:B------:R0:W-:Y:S04]  /*ad10*/  STG.E.U16 desc[UR16][R64.64], R69 ;  /* 0x0000004540007986 */ /* 0x0001e8000c101510 */
[----:B------:R-:W-:Y:S01]  /*ad20*/  STG.E.U16 desc[UR16][R64.64+0x2], R75 ;  /* 0x0000024b40007986 */ /* 0x000fe2000c101510 */
[----:B------:R-:W-:-:S04]  /*ad30*/  F2FP.F16.F32.PACK_AB R70, R85, R86 ;  /* 0x000000565546723e */ /* 0x000fc800000000ff */
[----:B------:R-:W-:Y:S01]  /*ad40*/  PRMT R71, R70, 0x7632, R71 ;  /* 0x0000763246477816 */ /* 0x000fe20000000047 */
[----:B------:R-:W-:Y:S04]  /*ad50*/  STG.E.U16 desc[UR16][R64.64+0x4], R70 ;  /* 0x0000044640007986 */ /* 0x000fe8000c101510 */
[----:B------:R3:W-:Y:S01]  /*ad60*/  STG.E.U16 desc[UR16][R64.64+0x6], R71 ;  /* 0x0000064740007986 */ /* 0x0007e2000c101510 */
[----:B------:R-:W-:Y:S02]  /*ad70*/  F2FP.F16.F32.PACK_AB R7, R8, R7 ;  /* 0x000000070807723e */ /* 0x000fe400000000ff */
[----:B------:R-:W-:Y:S02]  /*ad80*/  F2FP.F16.F32.PACK_AB R9, R10, R9 ;  /* 0x000000090a09723e */ /* 0x000fe400000000ff */
[----:B------:R-:W-:-:S02]  /*ad90*/  PRMT R6, R3, 0x7632, R6 ;  /* 0x0000763203067816 */ /* 0x000fc40000000006 */
[----:B------:R-:W-:Y:S02]  /*ada0*/  PRMT R8, R5, 0x7632, R8 ;  /* 0x0000763205087816 */ /* 0x000fe40000000008 */
[----:B------:R-:W-:Y:S02]  /*adb0*/  F2FP.F16.F32.PACK_AB R11, R12, R11 ;  /* 0x0000000b0c0b723e */ /* 0x000fe400000000ff */
[----:B------:R-:W-:Y:S02]  /*adc0*/  F2FP.F16.F32.PACK_AB R13, R14, R13 ;  /* 0x0000000d0e0d723e */ /* 0x000fe400000000ff */
[----:B------:R-:W-:Y:S02]  /*add0*/  F2FP.F16.F32.PACK_AB R15, R16, R15 ;  /* 0x0000000f100f723e */ /* 0x000fe400000000ff */
[----:B------:R-:W-:Y:S02]  /*ade0*/  F2FP.F16.F32.PACK_AB R17, R18, R17 ;  /* 0x000000111211723e */ /* 0x000fe400000000ff */
[----:B------:R-:W-:-:S02]  /*adf0*/  F2FP.F16.F32.PACK_AB R19, R20, R19 ;  /* 0x000000131413723e */ /* 0x000fc400000000ff */
[----:B------:R-:W-:Y:S02]  /*ae00*/  F2FP.F16.F32.PACK_AB R21, R22, R21 ;  /* 0x000000151615723e */ /* 0x000fe400000000ff */
[----:B------:R-:W-:Y:S02]  /*ae10*/  F2FP.F16.F32.PACK_AB R23, R24, R23 ;  /* 0x000000171817723e */ /* 0x000fe400000000ff */
[----:B------:R-:W-:Y:S02]  /*ae20*/  F2FP.F16.F32.PACK_AB R25, R26, R25 ;  /* 0x000000191a19723e */ /* 0x000fe400000000ff */
[----:B------:R-:W-:Y:S02]  /*ae30*/  PRMT R24, R21, 0x7632, R24 ;  /* 0x0000763215187816 */ /* 0x000fe40000000018 */
        /* <DEDUP_REMOVED lines=10> */
[----:B------:R-:W-:Y:S02]  /*aee0*/  PRMT R20, R97, 0x7632, R20 ;  /* 0x0000763261147816 */ /* 0x000fe40000000014 */
[----:B------:R-:W-:Y:S02]  /*aef0*/  F2FP.F16.F32.PACK_AB R105, R106, R105 ;  /* 0x000000696a69723e */ /* 0x000fe400000000ff */
[----:B------:R-:W-:Y:S02]  /*af00*/  F2FP.F16.F32.PACK_AB R109, R110, R109 ;  /* 0x0000006d6e6d723e */ /* 0x000fe400000000ff */
[----:B------:R-:W-:-:S02]  /*af10*/  F2FP.F16.F32.PACK_AB R111, R112, R111 ;  /* 0x0000006f706f723e */ /* 0x000fc400000000ff */
[----:B------:R-:W-:Y:S02]  /*af20*/  F2FP.F16.F32.PACK_AB R115, R116, R115 ;  /* 0x000000737473723e */ /* 0x000fe400000000ff */
[----:B------:R-:W-:Y:S01]  /*af30*/  PRMT R18, R105, 0x7632, R18 ;  /* 0x0000763269127816 */ /* 0x000fe20000000012 */
[----:B------:R-:W-:Y:S01]  /*af40*/  UIADD3 UR10, UP0, UR10, 0x25, URZ ;  /* 0x000000250a0a7890 */ /* 0x000fe2000ff1e03f */
[----:B------:R-:W-:Y:S02]  /*af50*/  F2FP.F16.F32.PACK_AB R113, R114, R113 ;  /* 0x000000717271723e */ /* 0x000fe400000000ff */
[----:B------:R-:W-:Y:S02]  /*af60*/  F2FP.F16.F32.PACK_AB R117, R118, R117 ;  /* 0x000000757675723e */ /* 0x000fe400000000ff */
[----:B------:R-:W-:Y:S02]  /*af70*/  F2FP.F16.F32.PACK_AB R119, R120, R119 ;  /* 0x000000777877723e */ /* 0x000fe400000000ff */
[----:B------:R-:W-:-:S02]  /*af80*/  F2FP.F16.F32.PACK_AB R121, R122, R121 ;  /* 0x000000797a79723e */ /* 0x000fc400000000ff */
[----:B------:R-:W-:Y:S01]  /*af90*/  F2FP.F16.F32.PACK_AB R0, R0, R123 ;  /* 0x0000007b0000723e */ /* 0x000fe200000000ff */
[----:B------:R-:W-:Y:S01]  /*afa0*/  UIADD3.X UR5, URZ, UR5, URZ, UP0, !UPT ;  /* 0x000000053f057290 */ /* 0x000fe200087fe43f */
[----:B------:R-:W-:Y:S01]  /*afb0*/  PRMT R16, R113, 0x7632, R16 ;  /* 0x0000763271107816 */ /* 0x000fe20000000010 */
[----:B------:R-:W-:-:S04]  /*afc0*/  UISETP.GE.U32.AND UP0, UPT, UR10, UR20, UPT ;  /* 0x000000140a00728c */ /* 0x000fc8000bf06070 */
[----:B------:R-:W-:-:S06]  /*afd0*/  UISETP.GE.AND.EX UP0, UPT, UR5, UR11, UPT, UP0 ;  /* 0x0000000b0500728c */ /* 0x000fcc000bf06300 */
[----:B------:R-:W-:Y:S01]  /*afe0*/  PLOP3.LUT P1, PT, PT, PT, UP0, 0x80, 0x0 ;  /* 0x000000000000781c */ /* 0x000fe20003f2f008 */
[----:B------:R-:W-:Y:S01]  /*aff0*/  ULOP3.LUT UR4, UR4, 0x1, URZ, 0x3c, !UPT ;  /* 0x0000000104047892 */ /* 0x000fe2000f8e3c3f */
[----:B--2---:R-:W-:-:S04]  /*b000*/  F2FP.F16.F32.PACK_AB R67, R87, R88 ;  /* 0x000000585743723e */ /* 0x004fc800000000ff */
[----:B------:R-:W-:Y:S02]  /*b010*/  PRMT R66, R67, 0x7632, R66 ;  /* 0x0000763243427816 */ /* 0x000fe40000000042 */
[----:B----4-:R-:W-:-:S04]  /*b020*/  F2FP.F16.F32.PACK_AB R68, R89, R90 ;  /* 0x0000005a5944723e */ /* 0x010fc800000000ff */
[----:B0-----:R-:W-:Y:S01]  /*b030*/  PRMT R69, R68, 0x7632, R69 ;  /* 0x0000763244457816 */ /* 0x001fe20000000045 */
[----:B------:R-:W-:Y:S04]  /*b040*/  STG.E.U16 desc[UR16][R60.64], R67 ;  /* 0x000000433c007986 */ /* 0x000fe8000c101510 */
[----:B------:R-:W-:Y:S04]  /*b050*/  STG.E.U16 desc[UR16][R60.64+0x2], R66 ;  /* 0x000002423c007986 */ /* 0x000fe8000c101510 */
[----:B------:R-:W-:Y:S04]  /*b060*/  STG.E.U16 desc[UR16][R60.64+0x4], R68 ;  /* 0x000004443c007986 */ /* 0x000fe8000c101510 */
[----:B------:R0:W-:Y:S01]  /*b070*/  STG.E.U16 desc[UR16][R60.64+0x6], R69 ;  /* 0x000006453c007986 */ /* 0x0001e2000c101510 */
[----:B---3--:R-:W-:-:S02]  /*b080*/  F2FP.F16.F32.PACK_AB R65, R91, R124 ;  /* 0x0000007c5b41723e */ /* 0x008fc400000000ff */
[----:B------:R-:W-:Y:S02]  /*b090*/  F2FP.F16.F32.PACK_AB R2, R2, R125 ;  /* 0x0000007d0202723e */ /* 0x000fe400000000ff */
[----:B0-----:R-:W-:Y:S02]  /*b0a0*/  PRMT R61, R65, 0x7632, R61 ;  /* 0x00007632413d7816 */ /* 0x001fe4000000003d */
[----:B------:R-:W-:Y:S01]  /*b0b0*/  PRMT R4, R2, 0x7632, R4 ;  /* 0x0000763202047816 */ /* 0x000fe20000000004 */
[----:B------:R-:W-:Y:S04]  /*b0c0*/  STG.E.U16 desc[UR16][R58.64], R65 ;  /* 0x000000413a007986 */ /* 0x000fe8000c101510 */
[----:B------:R-:W-:Y:S04]  /*b0d0*/  STG.E.U16 desc[UR16][R58.64+0x2], R61 ;  /* 0x0000023d3a007986 */ /* 0x000fe8000c101510 */
[----:B------:R0:W-:Y:S04]  /*b0e0*/  STG.E.U16 desc[UR16][R58.64+0x4], R2 ;  /* 0x000004023a007986 */ /* 0x0001e8000c101510 */
[----:B------:R1:W-:Y:S04]  /*b0f0*/  STG.E.U16 desc[UR16][R58.64+0x6], R4 ;  /* 0x000006043a007986 */ /* 0x0003e8000c101510 */
        /* <DEDUP_REMOVED lines=15> */
[----:B------:R0:W-:Y:S04]  /*b1f0*/  STG.E.U16 desc[UR16][R52.64+0x2], R4 ;  /* 0x0000020434007986 */ /* 0x0001e8000c101510 */
[----:B------:R-:W-:Y:S04]  /*b200*/  STG.E.U16 desc[UR16][R52.64+0x4], R13 ;  /* 0x0000040d34007986 */ /* 0x000fe8000c101510 */
        /* <DEDUP_REMOVED lines=10> */
[----:B------:R1:W-:Y:S04]  /*b2b0*/  STG.E.U16 desc[UR16][R48.64+0x4], R21 ;  /* 0x0000041530007986 */ /* 0x0003e8000c101510 */
[----:B------:R-:W-:Y:S04]  /*b2c0*/  STG.E.U16 desc[UR16][R48.64+0x6], R24 ;  /* 0x0000061830007986 */ /* 0x000fe8000c101510 */
        /* <DEDUP_REMOVED lines=8> */
[----:B------:R-:W-:Y:S01]  /*b350*/  STG.E.U16 desc[UR16][R44.64], R27 ;  /* 0x0000001b2c007986 */ /* 0x000fe2000c101510 */
[----:B------:R-:W-:-:S03]  /*b360*/  PRMT R19, R101, 0x7632, R19 ;  /* 0x0000763265137816 */ /* 0x000fc60000000013 */
[----:B------:R-:W-:Y:S04]  /*b370*/  STG.E.U16 desc[UR16][R44.64+0x2], R22 ;  /* 0x000002162c007986 */ /* 0x000fe8000c101510 */
[----:B------:R-:W-:Y:S04]  /*b380*/  STG.E.U16 desc[UR16][R44.64+0x4], R29 ;  /* 0x0000041d2c007986 */ /* 0x000fe8000c101510 */
[----:B------:R-:W-:Y:S04]  /*b390*/  STG.E.U16 desc[UR16][R44.64+0x6], R4 ;  /* 0x000006042c007986 */ /* 0x000fe8000c101510 */
[----:B------:R-:W-:Y:S04]  /*b3a0*/  STG.E.U16 desc[UR16][R42.64], R31 ;  /* 0x0000001f2a007986 */ /* 0x000fe8000c101510 */
[----:B------:R-:W-:Y:S04]  /*b3b0*/  STG.E.U16 desc[UR16][R42.64+0x2], R21 ;  /* 0x000002152a007986 */ /* 0x000fe8000c101510 */
[----:B------:R-:W-:Y:S04]  /*b3c0*/  STG.E.U16 desc[UR16][R42.64+0x4], R95 ;  /* 0x0000045f2a007986 */ /* 0x000fe8000c101510 */
[----:B------:R0:W-:Y:S04]  /*b3d0*/  STG.E.U16 desc[UR16][R42.64+0x6], R2 ;  /* 0x000006022a007986 */ /* 0x0001e8000c101510 */
[----:B------:R1:W-:Y:S01]  /*b3e0*/  STG.E.U16 desc[UR16][R40.64+0x6], R3 ;  /* 0x0000060328007986 */ /* 0x0003e2000c101510 */
[----:B------:R-:W-:-:S03]  /*b3f0*/  PRMT R17, R109, 0x7632, R17 ;  /* 0x000076326d117816 */ /* 0x000fc60000000011 */
        /* <DEDUP_REMOVED lines=37> */
.L_x_3903:
        /* <DEDUP_REMOVED lines=11> */
.L_x_3979:


//--------------------- .nv.shared._ZN13group_norm_v218gn_bwd_cuda_kernelI13__nv_bfloat16Li480ELi3ELi32ELi60ELi256ELb0ELb1ELi2ELi960ELi960ELi4ELb1ELi2ELb0ELb0ELNS_15WgradSyncMethodE3ENS_16CompileConditionILi900EEEEEvPT_S6_S6_PKS5_S8_S8_S8_PKfflPfPj --------------------------
	.section	.nv.shared._ZN13group_norm_v218gn_bwd_cuda_kernelI13__nv_bfloat16Li480ELi3ELi32ELi60ELi256ELb0ELb1ELi2ELi960ELi960ELi4ELb1ELi2ELb0ELb0ELNS_15WgradSyncMethodE3ENS_16CompileConditionILi900EEEEEvPT_S6_S6_PKS5_S8_S8_S8_PKfflPfPj,"aw",@nobits
	.sectionflags	@""
	.align	8
.nv.shared._ZN13group_norm_v218gn_bwd_cuda_kernelI13__nv_bfloat16Li480ELi3ELi32ELi60ELi256ELb0ELb1ELi2ELi960ELi960ELi4ELb1ELi2ELb0ELb0ELNS_15WgradSyncMethodE3ENS_16CompileConditionILi900EEEEEvPT_S6_S6_PKS5_S8_S8_S8_PKfflPfPj:
	.zero		22272


//--------------------- .nv.shared.reserved.0     --------------------------
	.section	.nv.shared.reserved.0,"aw",@nobits
	.weak		__nv_reservedSMEM_offset_0_alias
	.size		__nv_reservedSMEM_offset_0_alias, 0, 0
	.other		__nv_reservedSMEM_offset_0_alias,@"STO_CUDA_RESERVED_SHARED STV_DEFAULT"
__nv_reservedSMEM_offset_0_alias:
	.zero		0


//--------------------- .nv.shared._ZN13group_norm_v218gn_bwd_cuda_kernelI13__nv_bfloat16Li480ELi1ELi32ELi60ELi256ELb0ELb1ELi4ELi960ELi960ELi4ELb1ELi2ELb0ELb0ELNS_15WgradSyncMethodE3ENS_16CompileConditionILi900EEEEEvPT_S6_S6_PKS5_S8_S8_S8_PKfflPfPj --------------------------
	.section	.nv.shared._ZN13group_norm_v218gn_bwd_cuda_kernelI13__nv_bfloat16Li480ELi1ELi32ELi60ELi256ELb0ELb1ELi4ELi960ELi960ELi4ELb1ELi2ELb0ELb0ELNS_15WgradSyncMethodE3ENS_16CompileConditionILi900EEEEEvPT_S6_S6_PKS5_S8_S8_S8_PKfflPfPj,"aw",@nobits
	.sectionflags	@""
	.align	8
.nv.shared._ZN13group_norm_v218gn_bwd_cuda_kernelI13__nv_bfloat16Li480ELi1ELi32ELi60ELi256ELb0ELb1ELi4ELi960ELi960ELi4ELb1ELi2ELb0ELb0ELNS_15WgradSyncMethodE3ENS_16CompileConditionILi900EEEEEvPT_S6_S6_PKS5_S8_S8_S8_PKfflPfPj:
	.zero		22272


//--------------------- .nv.shared._ZN13group_norm_v218gn_bwd_cuda_kernelI13__nv_bfloat16Li480ELi3ELi32ELi60ELi256ELb0ELb1ELi4ELi960ELi960ELi4ELb1ELi4ELb0ELb0ELNS_15WgradSyncMethodE3ENS_16CompileConditionILi900EEEEEvPT_S6_S6_PKS5_S8_S8_S8_PKfflPfPj --------------------------
	.section	.nv.shared._ZN13group_norm_v218gn_bwd_cuda_kernelI13__nv_bfloat16Li480ELi3ELi32ELi60ELi256ELb0ELb1ELi4ELi960ELi960ELi4ELb1ELi4ELb0ELb0ELNS_15WgradSyncMethodE3ENS_16CompileConditionILi900EEEEEvPT_S6_S6_PKS5_S8_S8_S8_PKfflPfPj,"aw",@nobits
	.sectionflags	@""
	.align	8
.nv.shared._ZN13group_norm_v218gn_bwd_cuda_kernelI13__nv_bfloat16Li480ELi3ELi32ELi60ELi256ELb0ELb1ELi4ELi960ELi960ELi4ELb1ELi4ELb0ELb0ELNS_15WgradSyncMethodE3ENS_16CompileConditionILi900EEEEEvPT_S6_S6_PKS5_S8_S8_S8_PKfflPfPj:
	.zero		22272


//--------------------- .nv.shared._ZN13group_norm_v218gn_bwd_cuda_kernelI13__nv_bfloat16Li480ELi1ELi32ELi60ELi256ELb0ELb1ELi8ELi960ELi960ELi4ELb1ELi4ELb0ELb0ELNS_15WgradSyncMethodE3ENS_16CompileConditionILi900EEEEEvPT_S6_S6_PKS5_S8_S8_S8_PKfflPfPj --------------------------
	.section	.nv.shared._ZN13group_norm_v218gn_bwd_cuda_kernelI13__nv_bfloat16Li480ELi1ELi32ELi60ELi256ELb0ELb1ELi8ELi960ELi960ELi4ELb1ELi4ELb0ELb0ELNS_15WgradSyncMethodE3ENS_16CompileConditionILi900EEEEEvPT_S6_S6_PKS5_S8_S8_S8_PKfflPfPj,"aw",@nobits
	.sectionflags	@""
	.align	8
.nv.shared._ZN13group_norm_v218gn_bwd_cuda_kernelI13__nv_bfloat16Li480ELi1ELi32ELi60ELi256ELb0ELb1ELi8ELi960ELi960ELi4ELb1ELi4ELb0ELb0ELNS_15WgradSyncMethodE3ENS_16CompileConditionILi900EEEEEvPT_S6_S6_PKS5_S8_S8_S8_PKfflPfPj:
	.zero		22272


//--------------------- .nv.shared._ZN13group_norm_v218gn_bwd_cuda_kernelI13__nv_bfloat16Li480ELi3ELi32ELi60ELi256ELb0ELb1ELi8ELi960ELi960ELi4ELb1ELi10ELb0ELb0ELNS_15WgradSyncMethodE3ENS_16CompileConditionILi900EEEEEvPT_S6_S6_PKS5_S8_S8_S8_PKfflPfPj --------------------------
	.section	.nv.shared._ZN13group_norm_v218gn_bwd_cuda_kernelI13__nv_bfloat16Li480ELi3ELi32ELi60ELi256ELb0ELb1ELi8ELi960ELi960ELi4ELb1ELi10ELb0ELb0ELNS_15WgradSyncMethodE3ENS_16CompileConditionILi900EEEEEvPT_S6_S6_PKS5_S8_S8_S8_PKfflPfPj,"aw",@nobits
	.sectionflags	@""
	.align	8
.nv.shared._ZN13group_norm_v218gn_bwd_cuda_kernelI13__nv_bfloat16Li480ELi3ELi32ELi60ELi256ELb0ELb1ELi8ELi960ELi960ELi4ELb1ELi10ELb0ELb0ELNS_15WgradSyncMethodE3ENS_16CompileConditionILi900EEEEEvPT_S6_S6_PKS5_S8_S8_S8_PKfflPfPj:
	.zero		22272


//--------------------- .nv.shared._ZN13group_norm_v218gn_bwd_cuda_kernelI13__nv_bfloat16Li480ELi1ELi32ELi60ELi256ELb0ELb1ELi16ELi960ELi960ELi4ELb1ELi8ELb0ELb0ELNS_15WgradSyncMethodE3ENS_16CompileConditionILi900EEEEEvPT_S6_S6_PKS5_S8_S8_S8_PKfflPfPj --------------------------
	.section	.nv.shared._ZN13group_norm_v218gn_bwd_cuda_kernelI13__nv_bfloat16Li480ELi1ELi32ELi60ELi256ELb0ELb1ELi16ELi960ELi960ELi4ELb1ELi8ELb0ELb0ELNS_15WgradSyncMethodE3ENS_16CompileConditionILi900EEEEEvPT_S6_S6_PKS5_S8_S8_S8_PKfflPfPj,"aw",@nobits
	.sectionflags	@""
	.align	8
.nv.shared._ZN13group_norm_v218gn_bwd_cuda_kernelI13__nv_bfloat16Li480ELi1ELi32ELi60ELi256ELb0ELb1ELi16ELi960ELi960ELi4ELb1ELi8ELb0ELb0ELNS_15WgradSyncMethodE3ENS_16CompileConditionILi900EEEEEvPT_S6_S6_PKS5_S8_S8_S8_PKfflPfPj:
	.zero		22272


//--------------------- .nv.shared._ZN13group_norm_v218gn_bwd_cuda_kernelI13__nv_bfloat16Li480ELi1ELi32ELi60ELi256ELb0ELb1ELi32ELi960ELi960ELi4ELb1ELi18ELb0ELb0ELNS_15WgradSyncMethodE3ENS_16CompileConditionILi900EEEEEvPT_S6_S6_PKS5_S8_S8_S8_PKfflPfPj --------------------------
	.section	.nv.shared._ZN13group_norm_v218gn_bwd_cuda_kernelI13__nv_bfloat16Li480ELi1ELi32ELi60ELi256ELb0ELb1ELi32ELi960ELi960ELi4ELb1ELi18ELb0ELb0ELNS_15WgradSyncMethodE3ENS_16CompileConditionILi900EEEEEvPT_S6_S6_PKS5_S8_S8_S8_PKfflPfPj,"aw",@nobits
	.sectionflags	@""
	.align	8
.nv.shared._ZN13group_norm_v218gn_bwd_cuda_kernelI13__nv_bfloat16Li480ELi1ELi32ELi60ELi256ELb0ELb1ELi32ELi960ELi960ELi4ELb1ELi18ELb0ELb0ELNS_15WgradSyncMethodE3ENS_16CompileConditionILi900EEEEEvPT_S6_S6_PKS5_S8_S8_S8_PKfflPfPj:
	.zero		22272


//--------------------- .nv.shared._ZN13group_norm_v218gn_bwd_cuda_kernelI13__nv_bfloat16Li480ELi2ELi32ELi60ELi256ELb0ELb1ELi16ELi960ELi960ELi4ELb1ELi14ELb0ELb0ELNS_15WgradSyncMethodE3ENS_16CompileConditionILi900EEEEEvPT_S6_S6_PKS5_S8_S8_S8_PKfflPfPj --------------------------
	.section	.nv.shared._ZN13group_norm_v218gn_bwd_cuda_kernelI13__nv_bfloat16Li480ELi2ELi32ELi60ELi256ELb0ELb1ELi16ELi960ELi960ELi4ELb1ELi14ELb0ELb0ELNS_15WgradSyncMethodE3ENS_16CompileConditionILi900EEEEEvPT_S6_S6_PKS5_S8_S8_S8_PKfflPfPj,"aw",@nobits
	.sectionflags	@""
	.align	8
.nv.shared._ZN13group_norm_v218gn_bwd_cuda_kernelI13__nv_bfloat16Li480ELi2ELi32ELi60ELi256ELb0ELb1ELi16ELi960ELi960ELi4ELb1ELi14ELb0ELb0ELNS_15WgradSyncMethodE3ENS_16CompileConditionILi900EEEEEvPT_S6_S6_PKS5_S8_S8_S8_PKfflPfPj:
	.zero		22272


//--------------------- .nv.shared._ZN13group_norm_v218gn_bwd_cuda_kernelI13__nv_bfloat16Li480ELi2ELi32ELi60ELi256ELb0ELb1ELi16ELi960ELi960ELi4ELb1ELi18ELb0ELb0ELNS_15WgradSyncMethodE3ENS_16CompileConditionILi900EEEEEvPT_S6_S6_PKS5_S8_S8_S8_PKfflPfPj --------------------------
	.section	.nv.shared._ZN13group_norm_v218gn_bwd_cuda_kernelI13__nv_bfloat16Li480ELi2ELi32ELi60ELi256ELb0ELb1ELi16ELi960ELi960ELi4ELb1ELi18ELb0ELb0ELNS_15WgradSyncMethodE3ENS_16CompileConditionILi900EEEEEvPT_S6_S6_PKS5_S8_S8_S8_PKfflPfPj,"aw",@nobits
	.sectionflags	@""
	.align	8
.nv.shared._ZN13group_norm_v218gn_bwd_cuda_kernelI13__nv_bfloat16Li480ELi2ELi32ELi60ELi256ELb0ELb1ELi16ELi960ELi960ELi4ELb1ELi18ELb0ELb0ELNS_15WgradSyncMethodE3ENS_16CompileConditionILi900EEEEEvPT_S6_S6_PKS5_S8_S8_S8_PKfflPfPj:
	.zero		22272


//--------------------- .nv.shared._ZN13group_norm_v218gn_bwd_cuda_kernelI13__nv_bfloat16Li480ELi3ELi16ELi120ELi256ELb1ELb1ELi2ELi960ELi960ELi4ELb1ELi2ELb0ELb0ELNS_15WgradSyncMethodE3ENS_16CompileConditionILi900EEEEEvPT_S6_S6_PKS5_S8_S8_S8_PKfflPfPj --------------------------
	.section	.nv.shared._ZN13group_norm_v218gn_bwd_cuda_kernelI13__nv_bfloat16Li480ELi3ELi16ELi120ELi256ELb1ELb1ELi2ELi960ELi960ELi4ELb1ELi2ELb0ELb0ELNS_15WgradSyncMethodE3ENS_16CompileConditionILi900EEEEEvPT_S6_S6_PKS5_S8_S8_S8_PKfflPfPj,"aw",@nobits
	.sectionflags	@""
	.align	8
.nv.shared._ZN13group_norm_v218gn_bwd_cuda_kernelI13__nv_bfloat16Li480ELi3ELi16ELi120ELi256ELb1ELb1ELi2ELi960ELi960ELi4ELb1ELi2ELb0ELb0ELNS_15WgradSyncMethodE3ENS_16CompileConditionILi900EEEEEvPT_S6_S6_PKS5_S8_S8_S8_PKfflPfPj:
	.zero		22208


//--------------------- .nv.shared._ZN13group_norm_v218gn_bwd_cuda_kernelI13__nv_bfloat16Li480ELi1ELi16ELi120ELi256ELb1ELb1ELi4ELi960ELi960ELi4ELb1ELi2ELb0ELb0ELNS_15WgradSyncMethodE3ENS_16CompileConditionILi900EEEEEvPT_S6_S6_PKS5_S8_S8_S8_PKfflPfPj --------------------------
	.section	.nv.shared._ZN13group_norm_v218gn_bwd_cuda_kernelI13__nv_bfloat16Li480ELi1ELi16ELi120ELi256ELb1ELb1ELi4ELi960ELi960ELi4ELb1ELi2ELb0ELb0ELNS_15WgradSyncMethodE3ENS_16CompileConditionILi900EEEEEvPT_S6_S6_PKS5_S8_S8_S8_PKfflPfPj,"aw",@nobits
	.sectionflags	@""
	.align	8
.nv.shared._ZN13group_norm_v218gn_bwd_cuda_kernelI13__nv_bfloat16Li480ELi1ELi16ELi120ELi256ELb1ELb1ELi4ELi960ELi960ELi4ELb1ELi2ELb0ELb0ELNS_15WgradSyncMethodE3ENS_16CompileConditionILi900EEEEEvPT_S6_S6_PKS5_S8_S8_S8_PKfflPfPj:
	.zero		22208


//--------------------- .nv.shared._ZN13group_norm_v218gn_bwd_cuda_kernelI13__nv_bfloat16Li480ELi3ELi16ELi120ELi256ELb1ELb1ELi4ELi960ELi960ELi4ELb1ELi4ELb0ELb0ELNS_15WgradSyncMethodE3ENS_16CompileConditionILi900EEEEEvPT_S6_S6_PKS5_S8_S8_S8_PKfflPfPj --------------------------
	.section	.nv.shared._ZN13group_norm_v218gn_bwd_cuda_kernelI13__nv_bfloat16Li480ELi3ELi16ELi120ELi256ELb1ELb1ELi4ELi960ELi960ELi4ELb1ELi4ELb0ELb0ELNS_15WgradSyncMethodE3ENS_16CompileConditionILi900EEEEEvPT_S6_S6_PKS5_S8_S8_S8_PKfflPfPj,"aw",@nobits
	.sectionflags	@""
	.align	8
.nv.shared._ZN13group_norm_v218gn_bwd_cuda_kernelI13__nv_bfloat16Li480ELi3ELi16ELi120ELi256ELb1ELb1ELi4ELi960ELi960ELi4ELb1ELi4ELb0ELb0ELNS_15WgradSyncMethodE3ENS_16CompileConditionILi900EEEEEvPT_S6_S6_PKS5_S8_S8_S8_PKfflPfPj:
	.zero		22208


//--------------------- .nv.shared._ZN13group_norm_v218gn_bwd_cuda_kernelI13__nv_bfloat16Li480ELi1ELi16ELi120ELi256ELb1ELb1ELi8ELi960ELi960ELi4ELb1ELi4ELb0ELb0ELNS_15WgradSyncMethodE3ENS_16CompileConditionILi900EEEEEvPT_S6_S6_PKS5_S8_S8_S8_PKfflPfPj --------------------------
	.section	.nv.shared._ZN13group_norm_v218gn_bwd_cuda_kernelI13__nv_bfloat16Li480ELi1ELi16ELi120ELi256ELb1ELb1ELi8ELi960ELi960ELi4ELb1ELi4ELb0ELb0ELNS_15WgradSyncMethodE3ENS_16CompileConditionILi900EEEEEvPT_S6_S6_PKS5_S8_S8_S8_PKfflPfPj,"aw",@nobits
	.sectionflags	@""
	.align	8
.nv.shared._ZN13group_norm_v218gn_bwd_cuda_kernelI13__nv_bfloat16Li480ELi1ELi16ELi120ELi256ELb1ELb1ELi8ELi960ELi960ELi4ELb1ELi4ELb0ELb0ELNS_15WgradSyncMethodE3ENS_16CompileConditionILi900EEEEEvPT_S6_S6_PKS5_S8_S8_S8_PKfflPfPj:
	.zero		22208


//--------------------- .nv.shared._ZN13group_norm_v218gn_bwd_cuda_kernelI13__nv_bfloat16Li480ELi3ELi16ELi120ELi256ELb1ELb1ELi8ELi960ELi960ELi4ELb1ELi10ELb0ELb0ELNS_15WgradSyncMethodE3ENS_16CompileConditionILi900EEEEEvPT_S6_S6_PKS5_S8_S8_S8_PKfflPfPj --------------------------
	.section	.nv.shared._ZN13group_norm_v218gn_bwd_cuda_kernelI13__nv_bfloat16Li480ELi3ELi16ELi120ELi256ELb1ELb1ELi8ELi960ELi960ELi4ELb1ELi10ELb0ELb0ELNS_15WgradSyncMethodE3ENS_16CompileConditionILi900EEEEEvPT_S6_S6_PKS5_S8_S8_S8_PKfflPfPj,"aw",@nobits
	.sectionflags	@""
	.align	8
.nv.shared._ZN13group_norm_v218gn_bwd_cuda_kernelI13__nv_bfloat16Li480ELi3ELi16ELi120ELi256ELb1ELb1ELi8ELi960ELi960ELi4ELb1ELi10ELb0ELb0ELNS_15WgradSyncMethodE3ENS_16CompileConditionILi900EEEEEvPT_S6_S6_PKS5_S8_S8_S8_PKfflPfPj:
	.zero		22208


//--------------------- .nv.shared._ZN13group_norm_v218gn_bwd_cuda_kernelI13__nv_bfloat16Li480ELi1ELi16ELi120ELi256ELb1ELb1ELi16ELi960ELi960ELi4ELb1ELi8ELb0ELb0ELNS_15WgradSyncMethodE3ENS_16CompileConditionILi900EEEEEvPT_S6_S6_PKS5_S8_S8_S8_PKfflPfPj --------------------------
	.section	.nv.shared._ZN13group_norm_v218gn_bwd_cuda_kernelI13__nv_bfloat16Li480ELi1ELi16ELi120ELi256ELb1ELb1ELi16ELi960ELi960ELi4ELb1ELi8ELb0ELb0ELNS_15WgradSyncMethodE3ENS_16CompileConditionILi900EEEEEvPT_S6_S6_PKS5_S8_S8_S8_PKfflPfPj,"aw",@nobits
	.sectionflags	@""
	.align	8
.nv.shared._ZN13group_norm_v218gn_bwd_cuda_kernelI13__nv_bfloat16Li480ELi1ELi16ELi120ELi256ELb1ELb1ELi16ELi960ELi960ELi4ELb1ELi8ELb0ELb0ELNS_15WgradSyncMethodE3ENS_16CompileConditionILi900EEEEEvPT_S6_S6_PKS5_S8_S8_S8_PKfflPfPj:
	.zero		22208


//--------------------- .nv.shared._ZN13group_norm_v218gn_bwd_cuda_kernelI13__nv_bfloat16Li480ELi1ELi16ELi120ELi256ELb1ELb1ELi32ELi960ELi960ELi4ELb1ELi18ELb0ELb0ELNS_15WgradSyncMethodE3ENS_16CompileConditionILi900EEEEEvPT_S6_S6_PKS5_S8_S8_S8_PKfflPfPj --------------------------
	.section	.nv.shared._ZN13group_norm_v218gn_bwd_cuda_kernelI13__nv_bfloat16Li480ELi1ELi16ELi120ELi256ELb1ELb1ELi32ELi960ELi960ELi4ELb1ELi18ELb0ELb0ELNS_15WgradSyncMethodE3ENS_16CompileConditionILi900EEEEEvPT_S6_S6_PKS5_S8_S8_S8_PKfflPfPj,"aw",@nobits
	.sectionflags	@""
	.align	8
.nv.shared._ZN13group_norm_v218gn_bwd_cuda_kernelI13__nv_bfloat16Li480ELi1ELi16ELi120ELi256ELb1ELb1ELi32ELi960ELi960ELi4ELb1ELi18ELb0ELb0ELNS_15WgradSyncMethodE3ENS_16CompileConditionILi900EEEEEvPT_S6_S6_PKS5_S8_S8_S8_PKfflPfPj:
	.zero		22208


//--------------------- .nv.shared._ZN13group_norm_v218gn_bwd_cuda_kernelI13__nv_bfloat16Li480ELi2ELi16ELi120ELi256ELb1ELb1ELi16ELi960ELi960ELi4ELb1ELi14ELb0ELb0ELNS_15WgradSyncMethodE3ENS_16CompileConditionILi900EEEEEvPT_S6_S6_PKS5_S8_S8_S8_PKfflPfPj --------------------------
	.section	.nv.shared._ZN13group_norm_v218gn_bwd_cuda_kernelI13__nv_bfloat16Li480ELi2ELi16ELi120ELi256ELb1ELb1ELi16ELi960ELi960ELi4ELb1ELi14ELb0ELb0ELNS_15WgradSyncMethodE3ENS_16CompileConditionILi900EEEEEvPT_S6_S6_PKS5_S8_S8_S8_PKfflPfPj,"aw",@nobits
	.sectionflags	@""
	.align	8
.nv.shared._ZN13group_norm_v218gn_bwd_cuda_kernelI13__nv_bfloat16Li480ELi2ELi16ELi120ELi256ELb1ELb1ELi16ELi960ELi960ELi4ELb1ELi14ELb0ELb0ELNS_15WgradSyncMethodE3ENS_16CompileConditionILi900EEEEEvPT_S6_S6_PKS5_S8_S8_S8_PKfflPfPj:
	.zero		22208


//--------------------- .nv.shared._ZN13group_norm_v218gn_bwd_cuda_kernelI13__nv_bfloat16Li480ELi2ELi16ELi120ELi256ELb1ELb1ELi16ELi960ELi960ELi4ELb1ELi18ELb0ELb0ELNS_15WgradSyncMethodE3ENS_16CompileConditionILi900EEEEEvPT_S6_S6_PKS5_S8_S8_S8_PKfflPfPj --------------------------
	.section	.nv.shared._ZN13group_norm_v218gn_bwd_cuda_kernelI13__nv_bfloat16Li480ELi2ELi16ELi120ELi256ELb1ELb1ELi16ELi960ELi960ELi4ELb1ELi18ELb0ELb0ELNS_15WgradSyncMethodE3ENS_16CompileConditionILi900EEEEEvPT_S6_S6_PKS5_S8_S8_S8_PKfflPfPj,"aw",@nobits
	.sectionflags	@""
	.align	8
.nv.shared._ZN13group_norm_v218gn_bwd_cuda_kernelI13__nv_bfloat16Li480ELi2ELi16ELi120ELi256ELb1ELb1ELi16ELi960ELi960ELi4ELb1ELi18ELb0ELb0ELNS_15WgradSyncMethodE3ENS_16CompileConditionILi900EEEEEvPT_S6_S6_PKS5_S8_S8_S8_PKfflPfPj:
	.zero		22208


//--------------------- .nv.shared._ZN13group_norm_v214gn_cuda_kernelI13__nv_bfloat16Li480ELi3ELi32ELi60ELi256ELb0ELi2ELi960ELi960ELi4ELb1ELi2ELb0ELb0ENS_16CompileConditionILi900EEEEEvPT_PKS4_S7_S7_flPfS8_Pj --------------------------
	.section	.nv.shared._ZN13group_norm_v214gn_cuda_kernelI13__nv_bfloat16Li480ELi3ELi32ELi60ELi256ELb0ELi2ELi960ELi960ELi4ELb1ELi2ELb0ELb0ENS_16CompileConditionILi900EEEEEvPT_PKS4_S7_S7_flPfS8_Pj,"aw",@nobits
	.sectionflags	@""
	.align	8
.nv.shared._ZN13group_norm_v214gn_cuda_kernelI13__nv_bfloat16Li480ELi3ELi32ELi60ELi256ELb0ELi2ELi960ELi960ELi4ELb1ELi2ELb0ELb0ENS_16CompileConditionILi900EEEEEvPT_PKS4_S7_S7_flPfS8_Pj:
	.zero		6912


//--------------------- .nv.shared._ZN13group_norm_v214gn_cuda_kernelI13__nv_bfloat16Li480ELi1ELi32ELi60ELi256ELb0ELi4ELi960ELi960ELi4ELb1ELi2ELb0ELb0ENS_16CompileConditionILi900EEEEEvPT_PKS4_S7_S7_flPfS8_Pj --------------------------
	.section	.nv.shared._ZN13group_norm_v214gn_cuda_kernelI13__nv_bfloat16Li480ELi1ELi32ELi60ELi256ELb0ELi4ELi960ELi960ELi4ELb1ELi2ELb0ELb0ENS_16CompileConditionILi900EEEEEvPT_PKS4_S7_S7_flPfS8_Pj,"aw",@nobits
	.sectionflags	@""
	.align	8
.nv.shared._ZN13group_norm_v214gn_cuda_kernelI13__nv_bfloat16Li480ELi1ELi32ELi60ELi256ELb0ELi4ELi960ELi960ELi4ELb1ELi2ELb0ELb0ENS_16CompileConditionILi900EEEEEvPT_PKS4_S7_S7_flPfS8_Pj:
	.zero		6912


//--------------------- .nv.shared._ZN13group_norm_v214gn_cuda_kernelI13__nv_bfloat16Li480ELi3ELi32ELi60ELi256ELb0ELi4ELi960ELi960ELi4ELb1ELi5ELb0ELb0ENS_16CompileConditionILi900EEEEEvPT_PKS4_S7_S7_flPfS8_Pj --------------------------
	.section	.nv.shared._ZN13group_norm_v214gn_cuda_kernelI13__nv_bfloat16Li480ELi3ELi32ELi60ELi256ELb0ELi4ELi960ELi960ELi4ELb1ELi5ELb0ELb0ENS_16CompileConditionILi900EEEEEvPT_PKS4_S7_S7_flPfS8_Pj,"aw",@nobits
	.sectionflags	@""
	.align	8
.nv.shared._ZN13group_norm_v214gn_cuda_kernelI13__nv_bfloat16Li480ELi3ELi32ELi60ELi256ELb0ELi4ELi960ELi960ELi4ELb1ELi5ELb0ELb0ENS_16CompileConditionILi900EEEEEvPT_PKS4_S7_S7_flPfS8_Pj:
	.zero		6912


//--------------------- .nv.shared._ZN13group_norm_v214gn_cuda_kernelI13__nv_bfloat16Li480ELi1ELi32ELi60ELi256ELb0ELi8ELi960ELi960ELi4ELb1ELi4ELb0ELb0ENS_16CompileConditionILi900EEEEEvPT_PKS4_S7_S7_flPfS8_Pj --------------------------
	.section	.nv.shared._ZN13group_norm_v214gn_cuda_kernelI13__nv_bfloat16Li480ELi1ELi32ELi60ELi256ELb0ELi8ELi960ELi960ELi4ELb1ELi4ELb0ELb0ENS_16CompileConditionILi900EEEEEvPT_PKS4_S7_S7_flPfS8_Pj,"aw",@nobits
	.sectionflags	@""
	.align	8
.nv.shared._ZN13group_norm_v214gn_cuda_kernelI13__nv_bfloat16Li480ELi1ELi32ELi60ELi256ELb0ELi8ELi960ELi960ELi4ELb1ELi4ELb0ELb0ENS_16CompileConditionILi900EEEEEvPT_PKS4_S7_S7_flPfS8_Pj:
	.zero		6912


//--------------------- .nv.shared._ZN13group_norm_v214gn_cuda_kernelI13__nv_bfloat16Li480ELi3ELi32ELi60ELi256ELb0ELi8ELi960ELi960ELi4ELb1ELi10ELb0ELb0ENS_16CompileConditionILi900EEEEEvPT_PKS4_S7_S7_flPfS8_Pj --------------------------
	.section	.nv.shared._ZN13group_norm_v214gn_cuda_kernelI13__nv_bfloat16Li480ELi3ELi32ELi60ELi256ELb0ELi8ELi960ELi960ELi4ELb1ELi10ELb0ELb0ENS_16CompileConditionILi900EEEEEvPT_PKS4_S7_S7_flPfS8_Pj,"aw",@nobits
	.sectionflags	@""
	.align	8
.nv.shared._ZN13group_norm_v214gn_cuda_kernelI13__nv_bfloat16Li480ELi3ELi32ELi60ELi256ELb0ELi8ELi960ELi960ELi4ELb1ELi10ELb0ELb0ENS_16CompileConditionILi900EEEEEvPT_PKS4_S7_S7_flPfS8_Pj:
	.zero		6912


//--------------------- .nv.shared._ZN13group_norm_v214gn_cuda_kernelI13__nv_bfloat16Li480ELi1ELi32ELi60ELi256ELb0ELi16ELi960ELi960ELi4ELb1ELi9ELb0ELb0ENS_16CompileConditionILi900EEEEEvPT_PKS4_S7_S7_flPfS8_Pj --------------------------
	.section	.nv.shared._ZN13group_norm_v214gn_cuda_kernelI13__nv_bfloat16Li480ELi1ELi32ELi60ELi256ELb0ELi16ELi960ELi960ELi4ELb1ELi9ELb0ELb0ENS_16CompileConditionILi900EEEEEvPT_PKS4_S7_S7_flPfS8_Pj,"aw",@nobits
	.sectionflags	@""
	.align	8
.nv.shared._ZN13group_norm_v214gn_cuda_kernelI13__nv_bfloat16Li480ELi1ELi32ELi60ELi256ELb0ELi16ELi960ELi960ELi4ELb1ELi9ELb0ELb0ENS_16CompileConditionILi900EEEEEvPT_PKS4_S7_S7_flPfS8_Pj:
	.zero		6912


//--------------------- .nv.shared._ZN13group_norm_v214gn_cuda_kernelI13__nv_bfloat16Li480ELi3ELi32ELi60ELi256ELb0ELi16ELi960ELi960ELi4ELb1ELi21ELb0ELb0ENS_16CompileConditionILi900EEEEEvPT_PKS4_S7_S7_flPfS8_Pj --------------------------
	.section	.nv.shared._ZN13group_norm_v214gn_cuda_kernelI13__nv_bfloat16Li480ELi3ELi32ELi60ELi256ELb0ELi16ELi960ELi960ELi4ELb1ELi21ELb0ELb0ENS_16CompileConditionILi900EEEEEvPT_PKS4_S7_S7_flPfS8_Pj,"aw",@nobits
	.sectionflags	@""
	.align	8
.nv.shared._ZN13group_norm_v214gn_cuda_kernelI13__nv_bfloat16Li480ELi3ELi32ELi60ELi256ELb0ELi16ELi960ELi960ELi4ELb1ELi21ELb0ELb0ENS_16CompileConditionILi900EEEEEvPT_PKS4_S7_S7_flPfS8_Pj:
	.zero		6912


//--------------------- .nv.shared._ZN13group_norm_v214gn_cuda_kernelI13__nv_bfloat16Li480ELi1ELi32ELi60ELi256ELb0ELi32ELi960ELi960ELi4ELb1ELi18ELb0ELb0ENS_16CompileConditionILi900EEEEEvPT_PKS4_S7_S7_flPfS8_Pj --------------------------
	.section	.nv.shared._ZN13group_norm_v214gn_cuda_kernelI13__nv_bfloat16Li480ELi1ELi32ELi60ELi256ELb0ELi32ELi960ELi960ELi4ELb1ELi18ELb0ELb0ENS_16CompileConditionILi900EEEEEvPT_PKS4_S7_S7_flPfS8_Pj,"aw",@nobits
	.sectionflags	@""
	.align	8
.nv.shared._ZN13group_norm_v214gn_cuda_kernelI13__nv_bfloat16Li480ELi1ELi32ELi60ELi256ELb0ELi32ELi960ELi960ELi4ELb1ELi18ELb0ELb0ENS_16CompileConditionILi900EEEEEvPT_PKS4_S7_S7_flPfS8_Pj:
	.zero		6912


//--------------------- .nv.shared._ZN13group_norm_v214gn_cuda_kernelI13__nv_bfloat16Li480ELi2ELi32ELi60ELi256ELb0ELi32ELi960ELi960ELi4ELb1ELi29ELb0ELb0ENS_16CompileConditionILi900EEEEEvPT_PKS4_S7_S7_flPfS8_Pj --------------------------
	.section	.nv.shared._ZN13group_norm_v214gn_cuda_kernelI13__nv_bfloat16Li480ELi2ELi32ELi60ELi256ELb0ELi32ELi960ELi960ELi4ELb1ELi29ELb0ELb0ENS_16CompileConditionILi900EEEEEvPT_PKS4_S7_S7_flPfS8_Pj,"aw",@nobits
	.sectionflags	@""
	.align	8
.nv.shared._ZN13group_norm_v214gn_cuda_kernelI13__nv_bfloat16Li480ELi2ELi32ELi60ELi256ELb0ELi32ELi960ELi960ELi4ELb1ELi29ELb0ELb0ENS_16CompileConditionILi900EEEEEvPT_PKS4_S7_S7_flPfS8_Pj:
	.zero		6912


//--------------------- .nv.shared._ZN13group_norm_v214gn_cuda_kernelI13__nv_bfloat16Li480ELi1ELi32ELi60ELi256ELb0ELi64ELi960ELi960ELi4ELb1ELi37ELb0ELb0ENS_16CompileConditionILi900EEEEEvPT_PKS4_S7_S7_flPfS8_Pj --------------------------
	.section	.nv.shared._ZN13group_norm_v214gn_cuda_kernelI13__nv_bfloat16Li480ELi1ELi32ELi60ELi256ELb0ELi64ELi960ELi960ELi4ELb1ELi37ELb0ELb0ENS_16CompileConditionILi900EEEEEvPT_PKS4_S7_S7_flPfS8_Pj,"aw",@nobits
	.sectionflags	@""
	.align	8
.nv.shared._ZN13group_norm_v214gn_cuda_kernelI13__nv_bfloat16Li480ELi1ELi32ELi60ELi256ELb0ELi64ELi960ELi960ELi4ELb1ELi37ELb0ELb0ENS_16CompileConditionILi900EEEEEvPT_PKS4_S7_S7_flPfS8_Pj:
	.zero		6912


//--------------------- .nv.shared._ZN13group_norm_v214gn_cuda_kernelI13__nv_bfloat16Li480ELi3ELi16ELi120ELi256ELb1ELi2ELi960ELi960ELi4ELb1ELi2ELb0ELb0ENS_16CompileConditionILi900EEEEEvPT_PKS4_S7_S7_flPfS8_Pj --------------------------
	.section	.nv.shared._ZN13group_norm_v214gn_cuda_kernelI13__nv_bfloat16Li480ELi3ELi16ELi120ELi256ELb1ELi2ELi960ELi960ELi4ELb1ELi2ELb0ELb0ENS_16CompileConditionILi900EEEEEvPT_PKS4_S7_S7_flPfS8_Pj,"aw",@nobits
	.sectionflags	@""
	.align	8
.nv.shared._ZN13group_norm_v214gn_cuda_kernelI13__nv_bfloat16Li480ELi3ELi16ELi120ELi256ELb1ELi2ELi960ELi960ELi4ELb1ELi2ELb0ELb0ENS_16CompileConditionILi900EEEEEvPT_PKS4_S7_S7_flPfS8_Pj:
	.zero		6848


//--------------------- .nv.shared._ZN13group_norm_v214gn_cuda_kernelI13__nv_bfloat16Li480ELi1ELi16ELi120ELi256ELb1ELi4ELi960ELi960ELi4ELb1ELi2ELb0ELb0ENS_16CompileConditionILi900EEEEEvPT_PKS4_S7_S7_flPfS8_Pj --------------------------
	.section	.nv.shared._ZN13group_norm_v214gn_cuda_kernelI13__nv_bfloat16Li480ELi1ELi16ELi120ELi256ELb1ELi4ELi960ELi960ELi4ELb1ELi2ELb0ELb0ENS_16CompileConditionILi900EEEEEvPT_PKS4_S7_S7_flPfS8_Pj,"aw",@nobits
	.sectionflags	@""
	.align	8
.nv.shared._ZN13group_norm_v214gn_cuda_kernelI13__nv_bfloat16Li480ELi1ELi16ELi120ELi256ELb1ELi4ELi960ELi960ELi4ELb1ELi2ELb0ELb0ENS_16CompileConditionILi900EEEEEvPT_PKS4_S7_S7_flPfS8_Pj:
	.zero		6848


//--------------------- .nv.shared._ZN13group_norm_v214gn_cuda_kernelI13__nv_bfloat16Li480ELi3ELi16ELi120ELi256ELb1ELi4ELi960ELi960ELi4ELb1ELi5ELb0ELb0ENS_16CompileConditionILi900EEEEEvPT_PKS4_S7_S7_flPfS8_Pj --------------------------
	.section	.nv.shared._ZN13group_norm_v214gn_cuda_kernelI13__nv_bfloat16Li480ELi3ELi16ELi120ELi256ELb1ELi4ELi960ELi960ELi4ELb1ELi5ELb0ELb0ENS_16CompileConditionILi900EEEEEvPT_PKS4_S7_S7_flPfS8_Pj,"aw",@nobits
	.sectionflags	@""
	.align	8
.nv.shared._ZN13group_norm_v214gn_cuda_kernelI13__nv_bfloat16Li480ELi3ELi16ELi120ELi256ELb1ELi4ELi960ELi960ELi4ELb1ELi5ELb0ELb0ENS_16CompileConditionILi900EEEEEvPT_PKS4_S7_S7_flPfS8_Pj:
	.zero		6848


//--------------------- .nv.shared._ZN13group_norm_v214gn_cuda_kernelI13__nv_bfloat16Li480ELi1ELi16ELi120ELi256ELb1ELi8ELi960ELi960ELi4ELb1ELi4ELb0ELb0ENS_16CompileConditionILi900EEEEEvPT_PKS4_S7_S7_flPfS8_Pj --------------------------
	.section	.nv.shared._ZN13group_norm_v214gn_cuda_kernelI13__nv_bfloat16Li480ELi1ELi16ELi120ELi256ELb1ELi8ELi960ELi960ELi4ELb1ELi4ELb0ELb0ENS_16CompileConditionILi900EEEEEvPT_PKS4_S7_S7_flPfS8_Pj,"aw",@nobits
	.sectionflags	@""
	.align	8
.nv.shared._ZN13group_norm_v214gn_cuda_kernelI13__nv_bfloat16Li480ELi1ELi16ELi120ELi256ELb1ELi8ELi960ELi960ELi4ELb1ELi4ELb0ELb0ENS_16CompileConditionILi900EEEEEvPT_PKS4_S7_S7_flPfS8_Pj:
	.zero		6848


//--------------------- .nv.shared._ZN13group_norm_v214gn_cuda_kernelI13__nv_bfloat16Li480ELi3ELi16ELi120ELi256ELb1ELi8ELi960ELi960ELi4ELb1ELi10ELb0ELb0ENS_16CompileConditionILi900EEEEEvPT_PKS4_S7_S7_flPfS8_Pj --------------------------
	.section	.nv.shared._ZN13group_norm_v214gn_cuda_kernelI13__nv_bfloat16Li480ELi3ELi16ELi120ELi256ELb1ELi8ELi960ELi960ELi4ELb1ELi10ELb0ELb0ENS_16CompileConditionILi900EEEEEvPT_PKS4_S7_S7_flPfS8_Pj,"aw",@nobits
	.sectionflags	@""
	.align	8
.nv.shared._ZN13group_norm_v214gn_cuda_kernelI13__nv_bfloat16Li480ELi3ELi16ELi120ELi256ELb1ELi8ELi960ELi960ELi4ELb1ELi10ELb0ELb0ENS_16CompileConditionILi900EEEEEvPT_PKS4_S7_S7_flPfS8_Pj:
	.zero		6848


//--------------------- .nv.shared._ZN13group_norm_v214gn_cuda_kernelI13__nv_bfloat16Li480ELi1ELi16ELi120ELi256ELb1ELi16ELi960ELi960ELi4ELb1ELi9ELb0ELb0ENS_16CompileConditionILi900EEEEEvPT_PKS4_S7_S7_flPfS8_Pj --------------------------
	.section	.nv.shared._ZN13group_norm_v214gn_cuda_kernelI13__nv_bfloat16Li480ELi1ELi16ELi120ELi256ELb1ELi16ELi960ELi960ELi4ELb1ELi9ELb0ELb0ENS_16CompileConditionILi900EEEEEvPT_PKS4_S7_S7_flPfS8_Pj,"aw",@nobits
	.sectionflags	@""
	.align	8
.nv.shared._ZN13group_norm_v214gn_cuda_kernelI13__nv_bfloat16Li480ELi1ELi16ELi120ELi256ELb1ELi16ELi960ELi960ELi4ELb1ELi9ELb0ELb0ENS_16CompileConditionILi900EEEEEvPT_PKS4_S7_S7_flPfS8_Pj:
	.zero		6848


//--------------------- .nv.shared._ZN13group_norm_v214gn_cuda_kernelI13__nv_bfloat16Li480ELi3ELi16ELi120ELi256ELb1ELi16ELi960ELi960ELi4ELb1ELi21ELb0ELb0ENS_16CompileConditionILi900EEEEEvPT_PKS4_S7_S7_flPfS8_Pj --------------------------
	.section	.nv.shared._ZN13group_norm_v214gn_cuda_kernelI13__nv_bfloat16Li480ELi3ELi16ELi120ELi256ELb1ELi16ELi960ELi960ELi4ELb1ELi21ELb0ELb0ENS_16CompileConditionILi900EEEEEvPT_PKS4_S7_S7_flPfS8_Pj,"aw",@nobits
	.sectionflags	@""
	.align	8
.nv.shared._ZN13group_norm_v214gn_cuda_kernelI13__nv_bfloat16Li480ELi3ELi16ELi120ELi256ELb1ELi16ELi960ELi960ELi4ELb1ELi21ELb0ELb0ENS_16CompileConditionILi900EEEEEvPT_PKS4_S7_S7_flPfS8_Pj:
	.zero		6848


//--------------------- .nv.shared._ZN13group_norm_v214gn_cuda_kernelI13__nv_bfloat16Li480ELi1ELi16ELi120ELi256ELb1ELi32ELi960ELi960ELi4ELb1ELi18ELb0ELb0ENS_16CompileConditionILi900EEEEEvPT_PKS4_S7_S7_flPfS8_Pj --------------------------
	.section	.nv.shared._ZN13group_norm_v214gn_cuda_kernelI13__nv_bfloat16Li480ELi1ELi16ELi120ELi256ELb1ELi32ELi960ELi960ELi4ELb1ELi18ELb0ELb0ENS_16CompileConditionILi900EEEEEvPT_PKS4_S7_S7_flPfS8_Pj,"aw",@nobits
	.sectionflags	@""
	.align	8
.nv.shared._ZN13group_norm_v214gn_cuda_kernelI13__nv_bfloat16Li480ELi1ELi16ELi120ELi256ELb1ELi32ELi960ELi960ELi4ELb1ELi18ELb0ELb0ENS_16CompileConditionILi900EEEEEvPT_PKS4_S7_S7_flPfS8_Pj:
	.zero		6848


//--------------------- .nv.shared._ZN13group_norm_v214gn_cuda_kernelI13__nv_bfloat16Li480ELi2ELi16ELi120ELi256ELb1ELi32ELi960ELi960ELi4ELb1ELi29ELb0ELb0ENS_16CompileConditionILi900EEEEEvPT_PKS4_S7_S7_flPfS8_Pj --------------------------
	.section	.nv.shared._ZN13group_norm_v214gn_cuda_kernelI13__nv_bfloat16Li480ELi2ELi16ELi120ELi256ELb1ELi32ELi960ELi960ELi4ELb1ELi29ELb0ELb0ENS_16CompileConditionILi900EEEEEvPT_PKS4_S7_S7_flPfS8_Pj,"aw",@nobits
	.sectionflags	@""
	.align	8
.nv.shared._ZN13group_norm_v214gn_cuda_kernelI13__nv_bfloat16Li480ELi2ELi16ELi120ELi256ELb1ELi32ELi960ELi960ELi4ELb1ELi29ELb0ELb0ENS_16CompileConditionILi900EEEEEvPT_PKS4_S7_S7_flPfS8_Pj:
	.zero		6848


//--------------------- .nv.shared._ZN13group_norm_v214gn_cuda_kernelI13__nv_bfloat16Li480ELi1ELi16ELi120ELi256ELb1ELi64ELi960ELi960ELi4ELb1ELi37ELb0ELb0ENS_16CompileConditionILi900EEEEEvPT_PKS4_S7_S7_flPfS8_Pj --------------------------
	.section	.nv.shared._ZN13group_norm_v214gn_cuda_kernelI13__nv_bfloat16Li480ELi1ELi16ELi120ELi256ELb1ELi64ELi960ELi960ELi4ELb1ELi37ELb0ELb0ENS_16CompileConditionILi900EEEEEvPT_PKS4_S7_S7_flPfS8_Pj,"aw",@nobits
	.sectionflags	@""
	.align	8
.nv.shared._ZN13group_norm_v214gn_cuda_kernelI13__nv_bfloat16Li480ELi1ELi16ELi120ELi256ELb1ELi64ELi960ELi960ELi4ELb1ELi37ELb0ELb0ENS_16CompileConditionILi900EEEEEvPT_PKS4_S7_S7_flPfS8_Pj:
	.zero		6848


//--------------------- .nv.shared._ZN13group_norm_v218gn_bwd_cuda_kernelI6__halfLi480ELi3ELi32ELi60ELi256ELb0ELb1ELi2ELi960ELi960ELi4ELb1ELi2ELb0ELb0ELNS_15WgradSyncMethodE3ENS_16CompileConditionILi900EEEEEvPT_S6_S6_PKS5_S8_S8_S8_PKfflPfPj --------------------------
	.section	.nv.shared._ZN13group_norm_v218gn_bwd_cuda_kernelI6__halfLi480ELi3ELi32ELi60ELi256ELb0ELb1ELi2ELi960ELi960ELi4ELb1ELi2ELb0ELb0ELNS_15WgradSyncMethodE3ENS_16CompileConditionILi900EEEEEvPT_S6_S6_PKS5_S8_S8_S8_PKfflPfPj,"aw",@nobits
	.sectionflags	@""
	.align	8
.nv.shared._ZN13group_norm_v218gn_bwd_cuda_kernelI6__halfLi480ELi3ELi32ELi60ELi256ELb0ELb1ELi2ELi960ELi960ELi4ELb1ELi2ELb0ELb0ELNS_15WgradSyncMethodE3ENS_16CompileConditionILi900EEEEEvPT_S6_S6_PKS5_S8_S8_S8_PKfflPfPj:
	.zero		22272


//--------------------- .nv.shared._ZN13group_norm_v218gn_bwd_cuda_kernelI6__halfLi480ELi1ELi32ELi60ELi256ELb0ELb1ELi4ELi960ELi960ELi4ELb1ELi2ELb0ELb0ELNS_15WgradSyncMethodE3ENS_16CompileConditionILi900EEEEEvPT_S6_S6_PKS5_S8_S8_S8_PKfflPfPj --------------------------
	.section	.nv.shared._ZN13group_norm_v218gn_bwd_cuda_kernelI6__halfLi480ELi1ELi32ELi60ELi256ELb0ELb1ELi4ELi960ELi960ELi4ELb1ELi2ELb0ELb0ELNS_15WgradSyncMethodE3ENS_16CompileConditionILi900EEEEEvPT_S6_S6_PKS5_S8_S8_S8_PKfflPfPj,"aw",@nobits
	.sectionflags	@""
	.align	8
.nv.shared._ZN13group_norm_v218gn_bwd_cuda_kernelI6__halfLi480ELi1ELi32ELi60ELi256ELb0ELb1ELi4ELi960ELi960ELi4ELb1ELi2ELb0ELb0ELNS_15WgradSyncMethodE3ENS_16CompileConditionILi900EEEEEvPT_S6_S6_PKS5_S8_S8_S8_PKfflPfPj:
	.zero		22272


//--------------------- .nv.shared._ZN13group_norm_v218gn_bwd_cuda_kernelI6__halfLi480ELi3ELi32ELi60ELi256ELb0ELb1ELi4ELi960ELi960ELi4ELb1ELi4ELb0ELb0ELNS_15WgradSyncMethodE3ENS_16CompileConditionILi900EEEEEvPT_S6_S6_PKS5_S8_S8_S8_PKfflPfPj --------------------------
	.section	.nv.shared._ZN13group_norm_v218gn_bwd_cuda_kernelI6__halfLi480ELi3ELi32ELi60ELi256ELb0ELb1ELi4ELi960ELi960ELi4ELb1ELi4ELb0ELb0ELNS_15WgradSyncMethodE3ENS_16CompileConditionILi900EEEEEvPT_S6_S6_PKS5_S8_S8_S8_PKfflPfPj,"aw",@nobits
	.sectionflags	@""
	.align	8
.nv.shared._ZN13group_norm_v218gn_bwd_cuda_kernelI6__halfLi480ELi3ELi32ELi60ELi256ELb0ELb1ELi4ELi960ELi960ELi4ELb1ELi4ELb0ELb0ELNS_15WgradSyncMethodE3ENS_16CompileConditionILi900EEEEEvPT_S6_S6_PKS5_S8_S8_S8_PKfflPfPj:
	.zero		22272


//--------------------- .nv.shared._ZN13group_norm_v218gn_bwd_cuda_kernelI6__halfLi480ELi1ELi32ELi60ELi256ELb0ELb1ELi8ELi960ELi960ELi4ELb1ELi4ELb0ELb0ELNS_15WgradSyncMethodE3ENS_16CompileConditionILi900EEEEEvPT_S6_S6_PKS5_S8_S8_S8_PKfflPfPj --------------------------
	.section	.nv.shared._ZN13group_norm_v218gn_bwd_cuda_kernelI6__halfLi480ELi1ELi32ELi60ELi256ELb0ELb1ELi8ELi960ELi960ELi4ELb1ELi4ELb0ELb0ELNS_15WgradSyncMethodE3ENS_16CompileConditionILi900EEEEEvPT_S6_S6_PKS5_S8_S8_S8_PKfflPfPj,"aw",@nobits
	.sectionflags	@""
	.align	8
.nv.shared._ZN13group_norm_v218gn_bwd_cuda_kernelI6__halfLi480ELi1ELi32ELi60ELi256ELb0ELb1ELi8ELi960ELi960ELi4ELb1ELi4ELb0ELb0ELNS_15WgradSyncMethodE3ENS_16CompileConditionILi900EEEEEvPT_S6_S6_PKS5_S8_S8_S8_PKfflPfPj:
	.zero		22272


//--------------------- .nv.shared._ZN13group_norm_v218gn_bwd_cuda_kernelI6__halfLi480ELi3ELi32ELi60ELi256ELb0ELb1ELi8ELi960ELi960ELi4ELb1ELi10ELb0ELb0ELNS_15WgradSyncMethodE3ENS_16CompileConditionILi900EEEEEvPT_S6_S6_PKS5_S8_S8_S8_PKfflPfPj --------------------------
	.section	.nv.shared._ZN13group_norm_v218gn_bwd_cuda_kernelI6__halfLi480ELi3ELi32ELi60ELi256ELb0ELb1ELi8ELi960ELi960ELi4ELb1ELi10ELb0ELb0ELNS_15WgradSyncMethodE3ENS_16CompileConditionILi900EEEEEvPT_S6_S6_PKS5_S8_S8_S8_PKfflPfPj,"aw",@nobits
	.sectionflags	@""
	.align	8
.nv.shared._ZN13group_norm_v218gn_bwd_cuda_kernelI6__halfLi480ELi3ELi32ELi60ELi256ELb0ELb1ELi8ELi960ELi960ELi4ELb1ELi10ELb0ELb0ELNS_15WgradSyncMethodE3ENS_16CompileConditionILi900EEEEEvPT_S6_S6_PKS5_S8_S8_S8_PKfflPfPj:
	.zero		22272


//--------------------- .nv.shared._ZN13group_norm_v218gn_bwd_cuda_kernelI6__halfLi480ELi1ELi32ELi60ELi256ELb0ELb1ELi16ELi960ELi960ELi4ELb1ELi8ELb0ELb0ELNS_15WgradSyncMethodE3ENS_16CompileConditionILi900EEEEEvPT_S6_S6_PKS5_S8_S8_S8_PKfflPfPj --------------------------
	.section	.nv.shared._ZN13group_norm_v218gn_bwd_cuda_kernelI6__halfLi480ELi1ELi32ELi60ELi256ELb0ELb1ELi16ELi960ELi960ELi4ELb1ELi8ELb0ELb0ELNS_15WgradSyncMethodE3ENS_16CompileConditionILi900EEEEEvPT_S6_S6_PKS5_S8_S8_S8_PKfflPfPj,"aw",@nobits
	.sectionflags	@""
	.align	8
.nv.shared._ZN13group_norm_v218gn_bwd_cuda_kernelI6__halfLi480ELi1ELi32ELi60ELi256ELb0ELb1ELi16ELi960ELi960ELi4ELb1ELi8ELb0ELb0ELNS_15WgradSyncMethodE3ENS_16CompileConditionILi900EEEEEvPT_S6_S6_PKS5_S8_S8_S8_PKfflPfPj:
	.zero		22272


//--------------------- .nv.shared._ZN13group_norm_v218gn_bwd_cuda_kernelI6__halfLi480ELi1ELi32ELi60ELi256ELb0ELb1ELi32ELi960ELi960ELi4ELb1ELi18ELb0ELb0ELNS_15WgradSyncMethodE3ENS_16CompileConditionILi900EEEEEvPT_S6_S6_PKS5_S8_S8_S8_PKfflPfPj --------------------------
	.section	.nv.shared._ZN13group_norm_v218gn_bwd_cuda_kernelI6__halfLi480ELi1ELi32ELi60ELi256ELb0ELb1ELi32ELi960ELi960ELi4ELb1ELi18ELb0ELb0ELNS_15WgradSyncMethodE3ENS_16CompileConditionILi900EEEEEvPT_S6_S6_PKS5_S8_S8_S8_PKfflPfPj,"aw",@nobits
	.sectionflags	@""
	.align	8
.nv.shared._ZN13group_norm_v218gn_bwd_cuda_kernelI6__halfLi480ELi1ELi32ELi60ELi256ELb0ELb1ELi32ELi960ELi960ELi4ELb1ELi18ELb0ELb0ELNS_15WgradSyncMethodE3ENS_16CompileConditionILi900EEEEEvPT_S6_S6_PKS5_S8_S8_S8_PKfflPfPj:
	.zero		22272


//--------------------- .nv.shared._ZN13group_norm_v218gn_bwd_cuda_kernelI6__halfLi480ELi2ELi32ELi60ELi256ELb0ELb1ELi16ELi960ELi960ELi4ELb1ELi14ELb0ELb0ELNS_15WgradSyncMethodE3ENS_16CompileConditionILi900EEEEEvPT_S6_S6_PKS5_S8_S8_S8_PKfflPfPj --------------------------
	.section	.nv.shared._ZN13group_norm_v218gn_bwd_cuda_kernelI6__halfLi480ELi2ELi32ELi60ELi256ELb0ELb1ELi16ELi960ELi960ELi4ELb1ELi14ELb0ELb0ELNS_15WgradSyncMethodE3ENS_16CompileConditionILi900EEEEEvPT_S6_S6_PKS5_S8_S8_S8_PKfflPfPj,"aw",@nobits
	.sectionflags	@""
	.align	8
.nv.shared._ZN13group_norm_v218gn_bwd_cuda_kernelI6__halfLi480ELi2ELi32ELi60ELi256ELb0ELb1ELi16ELi960ELi960ELi4ELb1ELi14ELb0ELb0ELNS_15WgradSyncMethodE3ENS_16CompileConditionILi900EEEEEvPT_S6_S6_PKS5_S8_S8_S8_PKfflPfPj:
	.zero		22272


//--------------------- .nv.shared._ZN13group_norm_v218gn_bwd_cuda_kernelI6__halfLi480ELi2ELi32ELi60ELi256ELb0ELb1ELi16ELi960ELi960ELi4ELb1ELi18ELb0ELb0ELNS_15WgradSyncMethodE3ENS_16CompileConditionILi900EEEEEvPT_S6_S6_PKS5_S8_S8_S8_PKfflPfPj --------------------------
	.section	.nv.shared._ZN13group_norm_v218gn_bwd_cuda_kernelI6__halfLi480ELi2ELi32ELi60ELi256ELb0ELb1ELi16ELi960ELi960ELi4ELb1ELi18ELb0ELb0ELNS_15WgradSyncMethodE3ENS_16CompileConditionILi900EEEEEvPT_S6_S6_PKS5_S8_S8_S8_PKfflPfPj,"aw",@nobits
	.sectionflags	@""
	.align	8
.nv.shared._ZN13group_norm_v218gn_bwd_cuda_kernelI6__halfLi480ELi2ELi32ELi60ELi256ELb0ELb1ELi16ELi960ELi960ELi4ELb1ELi18ELb0ELb0ELNS_15WgradSyncMethodE3ENS_16CompileConditionILi900EEEEEvPT_S6_S6_PKS5_S8_S8_S8_PKfflPfPj:
	.zero		22272


//--------------------- .nv.shared._ZN13group_norm_v218gn_bwd_cuda_kernelI6__halfLi480ELi3ELi16ELi120ELi256ELb1ELb1ELi2ELi960ELi960ELi4ELb1ELi2ELb0ELb0ELNS_15WgradSyncMethodE3ENS_16CompileConditionILi900EEEEEvPT_S6_S6_PKS5_S8_S8_S8_PKfflPfPj --------------------------
	.section	.nv.shared._ZN13group_norm_v218gn_bwd_cuda_kernelI6__halfLi480ELi3ELi16ELi120ELi256ELb1ELb1ELi2ELi960ELi960ELi4ELb1ELi2ELb0ELb0ELNS_15WgradSyncMethodE3ENS_16CompileConditionILi900EEEEEvPT_S6_S6_PKS5_S8_S8_S8_PKfflPfPj,"aw",@nobits
	.sectionflags	@""
	.align	8
.nv.shared._ZN13group_norm_v218gn_bwd_cuda_kernelI6__halfLi480ELi3ELi16ELi120ELi256ELb1ELb1ELi2ELi960ELi960ELi4ELb1ELi2ELb0ELb0ELNS_15WgradSyncMethodE3ENS_16CompileConditionILi900EEEEEvPT_S6_S6_PKS5_S8_S8_S8_PKfflPfPj:
	.zero		22208


//--------------------- .nv.shared._ZN13group_norm_v218gn_bwd_cuda_kernelI6__halfLi480ELi1ELi16ELi120ELi256ELb1ELb1ELi4ELi960ELi960ELi4ELb1ELi2ELb0ELb0ELNS_15WgradSyncMethodE3ENS_16CompileConditionILi900EEEEEvPT_S6_S6_PKS5_S8_S8_S8_PKfflPfPj --------------------------
	.section	.nv.shared._ZN13group_norm_v218gn_bwd_cuda_kernelI6__halfLi480ELi1ELi16ELi120ELi256ELb1ELb1ELi4ELi960ELi960ELi4ELb1ELi2ELb0ELb0ELNS_15WgradSyncMethodE3ENS_16CompileConditionILi900EEEEEvPT_S6_S6_PKS5_S8_S8_S8_PKfflPfPj,"aw",@nobits
	.sectionflags	@""
	.align	8
.nv.shared._ZN13group_norm_v218gn_bwd_cuda_kernelI6__halfLi480ELi1ELi16ELi120ELi256ELb1ELb1ELi4ELi960ELi960ELi4ELb1ELi2ELb0ELb0ELNS_15WgradSyncMethodE3ENS_16CompileConditionILi900EEEEEvPT_S6_S6_PKS5_S8_S8_S8_PKfflPfPj:
	.zero		22208


//--------------------- .nv.shared._ZN13group_norm_v218gn_bwd_cuda_kernelI6__halfLi480ELi3ELi16ELi120ELi256ELb1ELb1ELi4ELi960ELi960ELi4ELb1ELi4ELb0ELb0ELNS_15WgradSyncMethodE3ENS_16CompileConditionILi900EEEEEvPT_S6_S6_PKS5_S8_S8_S8_PKfflPfPj --------------------------
	.section	.nv.shared._ZN13group_norm_v218gn_bwd_cuda_kernelI6__halfLi480ELi3ELi16ELi120ELi256ELb1ELb1ELi4ELi960ELi960ELi4ELb1ELi4ELb0ELb0ELNS_15WgradSyncMethodE3ENS_16CompileConditionILi900EEEEEvPT_S6_S6_PKS5_S8_S8_S8_PKfflPfPj,"aw",@nobits
	.sectionflags	@""
	.align	8
.nv.shared._ZN13group_norm_v218gn_bwd_cuda_kernelI6__halfLi480ELi3ELi16ELi120ELi256ELb1ELb1ELi4ELi960ELi960ELi4ELb1ELi4ELb0ELb0ELNS_15WgradSyncMethodE3ENS_16CompileConditionILi900EEEEEvPT_S6_S6_PKS5_S8_S8_S8_PKfflPfPj:
	.zero		22208


//--------------------- .nv.shared._ZN13group_norm_v218gn_bwd_cuda_kernelI6__halfLi480ELi1ELi16ELi120ELi256ELb1ELb1ELi8ELi960ELi960ELi4ELb1ELi4ELb0ELb0ELNS_15WgradSyncMethodE3ENS_16CompileConditionILi900EEEEEvPT_S6_S6_PKS5_S8_S8_S8_PKfflPfPj --------------------------
	.section	.nv.shared._ZN13group_norm_v218gn_bwd_cuda_kernelI6__halfLi480ELi1ELi16ELi120ELi256ELb1ELb1ELi8ELi960ELi960ELi4ELb1ELi4ELb0ELb0ELNS_15WgradSyncMethodE3ENS_16CompileConditionILi900EEEEEvPT_S6_S6_PKS5_S8_S8_S8_PKfflPfPj,"aw",@nobits
	.sectionflags	@""
	.align	8
.nv.shared._ZN13group_norm_v218gn_bwd_cuda_kernelI6__halfLi480ELi1ELi16ELi120ELi256ELb1ELb1ELi8ELi960ELi960ELi4ELb1ELi4ELb0ELb0ELNS_15WgradSyncMethodE3ENS_16CompileConditionILi900EEEEEvPT_S6_S6_PKS5_S8_S8_S8_PKfflPfPj:
	.zero		22208


//--------------------- .nv.shared._ZN13group_norm_v218gn_bwd_cuda_kernelI6__halfLi480ELi3ELi16ELi120ELi256ELb1ELb1ELi8ELi960ELi960ELi4ELb1ELi10ELb0ELb0ELNS_15WgradSyncMethodE3ENS_16CompileConditionILi900EEEEEvPT_S6_S6_PKS5_S8_S8_S8_PKfflPfPj --------------------------
	.section	.nv.shared._ZN13group_norm_v218gn_bwd_cuda_kernelI6__halfLi480ELi3ELi16ELi120ELi256ELb1ELb1ELi8ELi960ELi960ELi4ELb1ELi10ELb0ELb0ELNS_15WgradSyncMethodE3ENS_16CompileConditionILi900EEEEEvPT_S6_S6_PKS5_S8_S8_S8_PKfflPfPj,"aw",@nobits
	.sectionflags	@""
	.align	8
.nv.shared._ZN13group_norm_v218gn_bwd_cuda_kernelI6__halfLi480ELi3ELi16ELi120ELi256ELb1ELb1ELi8ELi960ELi960ELi4ELb1ELi10ELb0ELb0ELNS_15WgradSyncMethodE3ENS_16CompileConditionILi900EEEEEvPT_S6_S6_PKS5_S8_S8_S8_PKfflPfPj:
	.zero		22208


//--------------------- .nv.shared._ZN13group_norm_v218gn_bwd_cuda_kernelI6__halfLi480ELi1ELi16ELi120ELi256ELb1ELb1ELi16ELi960ELi960ELi4ELb1ELi8ELb0ELb0ELNS_15WgradSyncMethodE3ENS_16CompileConditionILi900EEEEEvPT_S6_S6_PKS5_S8_S8_S8_PKfflPfPj --------------------------
	.section	.nv.shared._ZN13group_norm_v218gn_bwd_cuda_kernelI6__halfLi480ELi1ELi16ELi120ELi256ELb1ELb1ELi16ELi960ELi960ELi4ELb1ELi8ELb0ELb0ELNS_15WgradSyncMethodE3ENS_16CompileConditionILi900EEEEEvPT_S6_S6_PKS5_S8_S8_S8_PKfflPfPj,"aw",@nobits
	.sectionflags	@""
	.align	8
.nv.shared._ZN13group_norm_v218gn_bwd_cuda_kernelI6__halfLi480ELi1ELi16ELi120ELi256ELb1ELb1ELi16ELi960ELi960ELi4ELb1ELi8ELb0ELb0ELNS_15WgradSyncMethodE3ENS_16CompileConditionILi900EEEEEvPT_S6_S6_PKS5_S8_S8_S8_PKfflPfPj:
	.zero		22208


//--------------------- .nv.shared._ZN13group_norm_v218gn_bwd_cuda_kernelI6__halfLi480ELi1ELi16ELi120ELi256ELb1ELb1ELi32ELi960ELi960ELi4ELb1ELi18ELb0ELb0ELNS_15WgradSyncMethodE3ENS_16CompileConditionILi900EEEEEvPT_S6_S6_PKS5_S8_S8_S8_PKfflPfPj --------------------------
	.section	.nv.shared._ZN13group_norm_v218gn_bwd_cuda_kernelI6__halfLi480ELi1ELi16ELi120ELi256ELb1ELb1ELi32ELi960ELi960ELi4ELb1ELi18ELb0ELb0ELNS_15WgradSyncMethodE3ENS_16CompileConditionILi900EEEEEvPT_S6_S6_PKS5_S8_S8_S8_PKfflPfPj,"aw",@nobits
	.sectionflags	@""
	.align	8
.nv.shared._ZN13group_norm_v218gn_bwd_cuda_kernelI6__halfLi480ELi1ELi16ELi120ELi256ELb1ELb1ELi32ELi960ELi960ELi4ELb1ELi18ELb0ELb0ELNS_15WgradSyncMethodE3ENS_16CompileConditionILi900EEEEEvPT_S6_S6_PKS5_S8_S8_S8_PKfflPfPj:
	.zero		22208


//--------------------- .nv.shared._ZN13group_norm_v218gn_bwd_cuda_kernelI6__halfLi480ELi2ELi16ELi120ELi256ELb1ELb1ELi16ELi960ELi960ELi4ELb1ELi14ELb0ELb0ELNS_15WgradSyncMethodE3ENS_16CompileConditionILi900EEEEEvPT_S6_S6_PKS5_S8_S8_S8_PKfflPfPj --------------------------
	.section	.nv.shared._ZN13group_norm_v218gn_bwd_cuda_kernelI6__halfLi480ELi2ELi16ELi120ELi256ELb1ELb1ELi16ELi960ELi960ELi4ELb1ELi14ELb0ELb0ELNS_15WgradSyncMethodE3ENS_16CompileConditionILi900EEEEEvPT_S6_S6_PKS5_S8_S8_S8_PKfflPfPj,"aw",@nobits
	.sectionflags	@""
	.align	8
.nv.shared._ZN13group_norm_v218gn_bwd_cuda_kernelI6__halfLi480ELi2ELi16ELi120ELi256ELb1ELb1ELi16ELi960ELi960ELi4ELb1ELi14ELb0ELb0ELNS_15WgradSyncMethodE3ENS_16CompileConditionILi900EEEEEvPT_S6_S6_PKS5_S8_S8_S8_PKfflPfPj:
	.zero		22208


//--------------------- .nv.shared._ZN13group_norm_v218gn_bwd_cuda_kernelI6__halfLi480ELi2ELi16ELi120ELi256ELb1ELb1ELi16ELi960ELi960ELi4ELb1ELi18ELb0ELb0ELNS_15WgradSyncMethodE3ENS_16CompileConditionILi900EEEEEvPT_S6_S6_PKS5_S8_S8_S8_PKfflPfPj --------------------------
	.section	.nv.shared._ZN13group_norm_v218gn_bwd_cuda_kernelI6__halfLi480ELi2ELi16ELi120ELi256ELb1ELb1ELi16ELi960ELi960ELi4ELb1ELi18ELb0ELb0ELNS_15WgradSyncMethodE3ENS_16CompileConditionILi900EEEEEvPT_S6_S6_PKS5_S8_S8_S8_PKfflPfPj,"aw",@nobits
	.sectionflags	@""
	.align	8
.nv.shared._ZN13group_norm_v218gn_bwd_cuda_kernelI6__halfLi480ELi2ELi16ELi120ELi256ELb1ELb1ELi16ELi960ELi960ELi4ELb1ELi18ELb0ELb0ELNS_15WgradSyncMethodE3ENS_16CompileConditionILi900EEEEEvPT_S6_S6_PKS5_S8_S8_S8_PKfflPfPj:
	.zero		22208


//--------------------- .nv.shared._ZN13group_norm_v214gn_cuda_kernelI6__halfLi480ELi3ELi32ELi60ELi256ELb0ELi2ELi960ELi960ELi4ELb1ELi2ELb0ELb0ENS_16CompileConditionILi900EEEEEvPT_PKS4_S7_S7_flPfS8_Pj --------------------------
	.section	.nv.shared._ZN13group_norm_v214gn_cuda_kernelI6__halfLi480ELi3ELi32ELi60ELi256ELb0ELi2ELi960ELi960ELi4ELb1ELi2ELb0ELb0ENS_16CompileConditionILi900EEEEEvPT_PKS4_S7_S7_flPfS8_Pj,"aw",@nobits
	.sectionflags	@""
	.align	8
.nv.shared._ZN13group_norm_v214gn_cuda_kernelI6__halfLi480ELi3ELi32ELi60ELi256ELb0ELi2ELi960ELi960ELi4ELb1ELi2ELb0ELb0ENS_16CompileConditionILi900EEEEEvPT_PKS4_S7_S7_flPfS8_Pj:
	.zero		6912


//--------------------- .nv.shared._ZN13group_norm_v214gn_cuda_kernelI6__halfLi480ELi1ELi32ELi60ELi256ELb0ELi4ELi960ELi960ELi4ELb1ELi2ELb0ELb0ENS_16CompileConditionILi900EEEEEvPT_PKS4_S7_S7_flPfS8_Pj --------------------------
	.section	.nv.shared._ZN13group_norm_v214gn_cuda_kernelI6__halfLi480ELi1ELi32ELi60ELi256ELb0ELi4ELi960ELi960ELi4ELb1ELi2ELb0ELb0ENS_16CompileConditionILi900EEEEEvPT_PKS4_S7_S7_flPfS8_Pj,"aw",@nobits
	.sectionflags	@""
	.align	8
.nv.shared._ZN13group_norm_v214gn_cuda_kernelI6__halfLi480ELi1ELi32ELi60ELi256ELb0ELi4ELi960ELi960ELi4ELb1ELi2ELb0ELb0ENS_16CompileConditionILi900EEEEEvPT_PKS4_S7_S7_flPfS8_Pj:
	.zero		6912


//--------------------- .nv.shared._ZN13group_norm_v214gn_cuda_kernelI6__halfLi480ELi3ELi32ELi60ELi256ELb0ELi4ELi960ELi960ELi4ELb1ELi5ELb0ELb0ENS_16CompileConditionILi900EEEEEvPT_PKS4_S7_S7_flPfS8_Pj --------------------------
	.section	.nv.shared._ZN13group_norm_v214gn_cuda_kernelI6__halfLi480ELi3ELi32ELi60ELi256ELb0ELi4ELi960ELi960ELi4ELb1ELi5ELb0ELb0ENS_16CompileConditionILi900EEEEEvPT_PKS4_S7_S7_flPfS8_Pj,"aw",@nobits
	.sectionflags	@""
	.align	8
.nv.shared._ZN13group_norm_v214gn_cuda_kernelI6__halfLi480ELi3ELi32ELi60ELi256ELb0ELi4ELi960ELi960ELi4ELb1ELi5ELb0ELb0ENS_16CompileConditionILi900EEEEEvPT_PKS4_S7_S7_flPfS8_Pj:
	.zero		6912


//--------------------- .nv.shared._ZN13group_norm_v214gn_cuda_kernelI6__halfLi480ELi1ELi32ELi60ELi256ELb0ELi8ELi960ELi960ELi4ELb1ELi4ELb0ELb0ENS_16CompileConditionILi900EEEEEvPT_PKS4_S7_S7_flPfS8_Pj --------------------------
	.section	.nv.shared._ZN13group_norm_v214gn_cuda_kernelI6__halfLi480ELi1ELi32ELi60ELi256ELb0ELi8ELi960ELi960ELi4ELb1ELi4ELb0ELb0ENS_16CompileConditionILi900EEEEEvPT_PKS4_S7_S7_flPfS8_Pj,"aw",@nobits
	.sectionflags	@""
	.align	8
.nv.shared._ZN13group_norm_v214gn_cuda_kernelI6__halfLi480ELi1ELi32ELi60ELi256ELb0ELi8ELi960ELi960ELi4ELb1ELi4ELb0ELb0ENS_16CompileConditionILi900EEEEEvPT_PKS4_S7_S7_flPfS8_Pj:
	.zero		6912


//--------------------- .nv.shared._ZN13group_norm_v214gn_cuda_kernelI6__halfLi480ELi3ELi32ELi60ELi256ELb0ELi8ELi960ELi960ELi4ELb1ELi10ELb0ELb0ENS_16CompileConditionILi900EEEEEvPT_PKS4_S7_S7_flPfS8_Pj --------------------------
	.section	.nv.shared._ZN13group_norm_v214gn_cuda_kernelI6__halfLi480ELi3ELi32ELi60ELi256ELb0ELi8ELi960ELi960ELi4ELb1ELi10ELb0ELb0ENS_16CompileConditionILi900EEEEEvPT_PKS4_S7_S7_flPfS8_Pj,"aw",@nobits
	.sectionflags	@""
	.align	8
.nv.shared._ZN13group_norm_v214gn_cuda_kernelI6__halfLi480ELi3ELi32ELi60ELi256ELb0ELi8ELi960ELi960ELi4ELb1ELi10ELb0ELb0ENS_16CompileConditionILi900EEEEEvPT_PKS4_S7_S7_flPfS8_Pj:
	.zero		6912


//--------------------- .nv.shared._ZN13group_norm_v214gn_cuda_kernelI6__halfLi480ELi1ELi32ELi60ELi256ELb0ELi16ELi960ELi960ELi4ELb1ELi9ELb0ELb0ENS_16CompileConditionILi900EEEEEvPT_PKS4_S7_S7_flPfS8_Pj --------------------------
	.section	.nv.shared._ZN13group_norm_v214gn_cuda_kernelI6__halfLi480ELi1ELi32ELi60ELi256ELb0ELi16ELi960ELi960ELi4ELb1ELi9ELb0ELb0ENS_16CompileConditionILi900EEEEEvPT_PKS4_S7_S7_flPfS8_Pj,"aw",@nobits
	.sectionflags	@""
	.align	8
.nv.shared._ZN13group_norm_v214gn_cuda_kernelI6__halfLi480ELi1ELi32ELi60ELi256ELb0ELi16ELi960ELi960ELi4ELb1ELi9ELb0ELb0ENS_16CompileConditionILi900EEEEEvPT_PKS4_S7_S7_flPfS8_Pj:
	.zero		6912


//--------------------- .nv.shared._ZN13group_norm_v214gn_cuda_kernelI6__halfLi480ELi3ELi32ELi60ELi256ELb0ELi16ELi960ELi960ELi4ELb1ELi21ELb0ELb0ENS_16CompileConditionILi900EEEEEvPT_PKS4_S7_S7_flPfS8_Pj --------------------------
	.section	.nv.shared._ZN13group_norm_v214gn_cuda_kernelI6__halfLi480ELi3ELi32ELi60ELi256ELb0ELi16ELi960ELi960ELi4ELb1ELi21ELb0ELb0ENS_16CompileConditionILi900EEEEEvPT_PKS4_S7_S7_flPfS8_Pj,"aw",@nobits
	.sectionflags	@""
	.align	8
.nv.shared._ZN13group_norm_v214gn_cuda_kernelI6__halfLi480ELi3ELi32ELi60ELi256ELb0ELi16ELi960ELi960ELi4ELb1ELi21ELb0ELb0ENS_16CompileConditionILi900EEEEEvPT_PKS4_S7_S7_flPfS8_Pj:
	.zero		6912


//--------------------- .nv.shared._ZN13group_norm_v214gn_cuda_kernelI6__halfLi480ELi1ELi32ELi60ELi256ELb0ELi32ELi960ELi960ELi4ELb1ELi18ELb0ELb0ENS_16CompileConditionILi900EEEEEvPT_PKS4_S7_S7_flPfS8_Pj --------------------------
	.section	.nv.shared._ZN13group_norm_v214gn_cuda_kernelI6__halfLi480ELi1ELi32ELi60ELi256ELb0ELi32ELi960ELi960ELi4ELb1ELi18ELb0ELb0ENS_16CompileConditionILi900EEEEEvPT_PKS4_S7_S7_flPfS8_Pj,"aw",@nobits
	.sectionflags	@""
	.align	8
.nv.shared._ZN13group_norm_v214gn_cuda_kernelI6__halfLi480ELi1ELi32ELi60ELi256ELb0ELi32ELi960ELi960ELi4ELb1ELi18ELb0ELb0ENS_16CompileConditionILi900EEEEEvPT_PKS4_S7_S7_flPfS8_Pj:
	.zero		6912


//--------------------- .nv.shared._ZN13group_norm_v214gn_cuda_kernelI6__halfLi480ELi2ELi32ELi60ELi256ELb0ELi32ELi960ELi960ELi4ELb1ELi29ELb0ELb0ENS_16CompileConditionILi900EEEEEvPT_PKS4_S7_S7_flPfS8_Pj --------------------------
	.section	.nv.shared._ZN13group_norm_v214gn_cuda_kernelI6__halfLi480ELi2ELi32ELi60ELi256ELb0ELi32ELi960ELi960ELi4ELb1ELi29ELb0ELb0ENS_16CompileConditionILi900EEEEEvPT_PKS4_S7_S7_flPfS8_Pj,"aw",@nobits
	.sectionflags	@""
	.align	8
.nv.shared._ZN13group_norm_v214gn_cuda_kernelI6__halfLi480ELi2ELi32ELi60ELi256ELb0ELi32ELi960ELi960ELi4ELb1ELi29ELb0ELb0ENS_16CompileConditionILi900EEEEEvPT_PKS4_S7_S7_flPfS8_Pj:
	.zero		6912


//--------------------- .nv.shared._ZN13group_norm_v214gn_cuda_kernelI6__halfLi480ELi1ELi32ELi60ELi256ELb0ELi64ELi960ELi960ELi4ELb1ELi37ELb0ELb0ENS_16CompileConditionILi900EEEEEvPT_PKS4_S7_S7_flPfS8_Pj --------------------------
	.section	.nv.shared._ZN13group_norm_v214gn_cuda_kernelI6__halfLi480ELi1ELi32ELi60ELi256ELb0ELi64ELi960ELi960ELi4ELb1ELi37ELb0ELb0ENS_16CompileConditionILi900EEEEEvPT_PKS4_S7_S7_flPfS8_Pj,"aw",@nobits
	.sectionflags	@""
	.align	8
.nv.shared._ZN13group_norm_v214gn_cuda_kernelI6__halfLi480ELi1ELi32ELi60ELi256ELb0ELi64ELi960ELi960ELi4ELb1ELi37ELb0ELb0ENS_16CompileConditionILi900EEEEEvPT_PKS4_S7_S7_flPfS8_Pj:
	.zero		6912


//--------------------- .nv.shared._ZN13group_norm_v214gn_cuda_kernelI6__halfLi480ELi3ELi16ELi120ELi256ELb1ELi2ELi960ELi960ELi4ELb1ELi2ELb0ELb0ENS_16CompileConditionILi900EEEEEvPT_PKS4_S7_S7_flPfS8_Pj --------------------------
	.section	.nv.shared._ZN13group_norm_v214gn_cuda_kernelI6__halfLi480ELi3ELi16ELi120ELi256ELb1ELi2ELi960ELi960ELi4ELb1ELi2ELb0ELb0ENS_16CompileConditionILi900EEEEEvPT_PKS4_S7_S7_flPfS8_Pj,"aw",@nobits
	.sectionflags	@""
	.align	8
.nv.shared._ZN13group_norm_v214gn_cuda_kernelI6__halfLi480ELi3ELi16ELi120ELi256ELb1ELi2ELi960ELi960ELi4ELb1ELi2ELb0ELb0ENS_16CompileConditionILi900EEEEEvPT_PKS4_S7_S7_flPfS8_Pj:
	.zero		6848


//--------------------- .nv.shared._ZN13group_norm_v214gn_cuda_kernelI6__halfLi480ELi1ELi16ELi120ELi256ELb1ELi4ELi960ELi960ELi4ELb1ELi2ELb0ELb0ENS_16CompileConditionILi900EEEEEvPT_PKS4_S7_S7_flPfS8_Pj --------------------------
	.section	.nv.shared._ZN13group_norm_v214gn_cuda_kernelI6__halfLi480ELi1ELi16ELi120ELi256ELb1ELi4ELi960ELi960ELi4ELb1ELi2ELb0ELb0ENS_16CompileConditionILi900EEEEEvPT_PKS4_S7_S7_flPfS8_Pj,"aw",@nobits
	.sectionflags	@""
	.align	8
.nv.shared._ZN13group_norm_v214gn_cuda_kernelI6__halfLi480ELi1ELi16ELi120ELi256ELb1ELi4ELi960ELi960ELi4ELb1ELi2ELb0ELb0ENS_16CompileConditionILi900EEEEEvPT_PKS4_S7_S7_flPfS8_Pj:
	.zero		6848


//--------------------- .nv.shared._ZN13group_norm_v214gn_cuda_kernelI6__halfLi480ELi3ELi16ELi120ELi256ELb1ELi4ELi960ELi960ELi4ELb1ELi5ELb0ELb0ENS_16CompileConditionILi900EEEEEvPT_PKS4_S7_S7_flPfS8_Pj --------------------------
	.section	.nv.shared._ZN13group_norm_v214gn_cuda_kernelI6__halfLi480ELi3ELi16ELi120ELi256ELb1ELi4ELi960ELi960ELi4ELb1ELi5ELb0ELb0ENS_16CompileConditionILi900EEEEEvPT_PKS4_S7_S7_flPfS8_Pj,"aw",@nobits
	.sectionflags	@""
	.align	8
.nv.shared._ZN13group_norm_v214gn_cuda_kernelI6__halfLi480ELi3ELi16ELi120ELi256ELb1ELi4ELi960ELi960ELi4ELb1ELi5ELb0ELb0ENS_16CompileConditionILi900EEEEEvPT_PKS4_S7_S7_flPfS8_Pj:
	.zero		6848


//--------------------- .nv.shared._ZN13group_norm_v214gn_cuda_kernelI6__halfLi480ELi1ELi16ELi120ELi256ELb1ELi8ELi960ELi960ELi4ELb1ELi4ELb0ELb0ENS_16CompileConditionILi900EEEEEvPT_PKS4_S7_S7_flPfS8_Pj --------------------------
	.section	.nv.shared._ZN13group_norm_v214gn_cuda_kernelI6__halfLi480ELi1ELi16ELi120ELi256ELb1ELi8ELi960ELi960ELi4ELb1ELi4ELb0ELb0ENS_16CompileConditionILi900EEEEEvPT_PKS4_S7_S7_flPfS8_Pj,"aw",@nobits
	.sectionflags	@""
	.align	8
.nv.shared._ZN13group_norm_v214gn_cuda_kernelI6__halfLi480ELi1ELi16ELi120ELi256ELb1ELi8ELi960ELi960ELi4ELb1ELi4ELb0ELb0ENS_16CompileConditionILi900EEEEEvPT_PKS4_S7_S7_flPfS8_Pj:
	.zero		6848


//--------------------- .nv.shared._ZN13group_norm_v214gn_cuda_kernelI6__halfLi480ELi3ELi16ELi120ELi256ELb1ELi8ELi960ELi960ELi4ELb1ELi10ELb0ELb0ENS_16CompileConditionILi900EEEEEvPT_PKS4_S7_S7_flPfS8_Pj --------------------------
	.section	.nv.shared._ZN13group_norm_v214gn_cuda_kernelI6__halfLi480ELi3ELi16ELi120ELi256ELb1ELi8ELi960ELi960ELi4ELb1ELi10ELb0ELb0ENS_16CompileConditionILi900EEEEEvPT_PKS4_S7_S7_flPfS8_Pj,"aw",@nobits
	.sectionflags	@""
	.align	8
.nv.shared._ZN13group_norm_v214gn_cuda_kernelI6__halfLi480ELi3ELi16ELi120ELi256ELb1ELi8ELi960ELi960ELi4ELb1ELi10ELb0ELb0ENS_16CompileConditionILi900EEEEEvPT_PKS4_S7_S7_flPfS8_Pj:
	.zero		6848


//--------------------- .nv.shared._ZN13group_norm_v214gn_cuda_kernelI6__halfLi480ELi1ELi16ELi120ELi256ELb1ELi16ELi960ELi960ELi4ELb1ELi9ELb0ELb0ENS_16CompileConditionILi900EEEEEvPT_PKS4_S7_S7_flPfS8_Pj --------------------------
	.section	.nv.shared._ZN13group_norm_v214gn_cuda_kernelI6__halfLi480ELi1ELi16ELi120ELi256ELb1ELi16ELi960ELi960ELi4ELb1ELi9ELb0ELb0ENS_16CompileConditionILi900EEEEEvPT_PKS4_S7_S7_flPfS8_Pj,"aw",@nobits
	.sectionflags	@""
	.align	8
.nv.shared._ZN13group_norm_v214gn_cuda_kernelI6__halfLi480ELi1ELi16ELi120ELi256ELb1ELi16ELi960ELi960ELi4ELb1ELi9ELb0ELb0ENS_16CompileConditionILi900EEEEEvPT_PKS4_S7_S7_flPfS8_Pj:
	.zero		6848


//--------------------- .nv.shared._ZN13group_norm_v214gn_cuda_kernelI6__halfLi480ELi3ELi16ELi120ELi256ELb1ELi16ELi960ELi960ELi4ELb1ELi21ELb0ELb0ENS_16CompileConditionILi900EEEEEvPT_PKS4_S7_S7_flPfS8_Pj --------------------------
	.section	.nv.shared._ZN13group_norm_v214gn_cuda_kernelI6__halfLi480ELi3ELi16ELi120ELi256ELb1ELi16ELi960ELi960ELi4ELb1ELi21ELb0ELb0ENS_16CompileConditionILi900EEEEEvPT_PKS4_S7_S7_flPfS8_Pj,"aw",@nobits
	.sectionflags	@""
	.align	8
.nv.shared._ZN13group_norm_v214gn_cuda_kernelI6__halfLi480ELi3ELi16ELi120ELi256ELb1ELi16ELi960ELi960ELi4ELb1ELi21ELb0ELb0ENS_16CompileConditionILi900EEEEEvPT_PKS4_S7_S7_flPfS8_Pj:
	.zero		6848


//--------------------- .nv.shared._ZN13group_norm_v214gn_cuda_kernelI6__halfLi480ELi1ELi16ELi120ELi256ELb1ELi32ELi960ELi960ELi4ELb1ELi18ELb0ELb0ENS_16CompileConditionILi900EEEEEvPT_PKS4_S7_S7_flPfS8_Pj --------------------------
	.section	.nv.shared._ZN13group_norm_v214gn_cuda_kernelI6__halfLi480ELi1ELi16ELi120ELi256ELb1ELi32ELi960ELi960ELi4ELb1ELi18ELb0ELb0ENS_16CompileConditionILi900EEEEEvPT_PKS4_S7_S7_flPfS8_Pj,"aw",@nobits
	.sectionflags	@""
	.align	8
.nv.shared._ZN13group_norm_v214gn_cuda_kernelI6__halfLi480ELi1ELi16ELi120ELi256ELb1ELi32ELi960ELi960ELi4ELb1ELi18ELb0ELb0ENS_16CompileConditionILi900EEEEEvPT_PKS4_S7_S7_flPfS8_Pj:
	.zero		6848


//--------------------- .nv.shared._ZN13group_norm_v214gn_cuda_kernelI6__halfLi480ELi2ELi16ELi120ELi256ELb1ELi32ELi960ELi960ELi4ELb1ELi29ELb0ELb0ENS_16CompileConditionILi900EEEEEvPT_PKS4_S7_S7_flPfS8_Pj --------------------------
	.section	.nv.shared._ZN13group_norm_v214gn_cuda_kernelI6__halfLi480ELi2ELi16ELi120ELi256ELb1ELi32ELi960ELi960ELi4ELb1ELi29ELb0ELb0ENS_16CompileConditionILi900EEEEEvPT_PKS4_S7_S7_flPfS8_Pj,"aw",@nobits
	.sectionflags	@""
	.align	8
.nv.shared._ZN13group_norm_v214gn_cuda_kernelI6__halfLi480ELi2ELi16ELi120ELi256ELb1ELi32ELi960ELi960ELi4ELb1ELi29ELb0ELb0ENS_16CompileConditionILi900EEEEEvPT_PKS4_S7_S7_flPfS8_Pj:
	.zero		6848


//--------------------- .nv.shared._ZN13group_norm_v214gn_cuda_kernelI6__halfLi480ELi1ELi16ELi120ELi256ELb1ELi64ELi960ELi960ELi4ELb1ELi37ELb0ELb0ENS_16CompileConditionILi900EEEEEvPT_PKS4_S7_S7_flPfS8_Pj --------------------------
	.section	.nv.shared._ZN13group_norm_v214gn_cuda_kernelI6__halfLi480ELi1ELi16ELi120ELi256ELb1ELi64ELi960ELi960ELi4ELb1ELi37ELb0ELb0ENS_16CompileConditionILi900EEEEEvPT_PKS4_S7_S7_flPfS8_Pj,"aw",@nobits
	.sectionflags	@""
	.align	8
.nv.shared._ZN13group_norm_v214gn_cuda_kernelI6__halfLi480ELi1ELi16ELi120ELi256ELb1ELi64ELi960ELi960ELi4ELb1ELi37ELb0ELb0ENS_16CompileConditionILi900EEEEEvPT_PKS4_S7_S7_flPfS8_Pj:
	.zero		6848


//--------------------- .nv.constant0._ZN13group_norm_v218gn_bwd_cuda_kernelI13__nv_bfloat16Li480ELi3ELi32ELi60ELi256ELb0ELb1ELi2ELi960ELi960ELi4ELb1ELi2ELb0ELb0ELNS_15WgradSyncMethodE3ENS_16CompileConditionILi900EEEEEvPT_S6_S6_PKS5_S8_S8_S8_PKfflPfPj --------------------------
	.section	.nv.constant0._ZN13group_norm_v218gn_bwd_cuda_kernelI13__nv_bfloat16Li480ELi3ELi32ELi60ELi256ELb0ELb1ELi2ELi960ELi960ELi4ELb1ELi2ELb0ELb0ELNS_15WgradSyncMethodE3ENS_16CompileConditionILi900EEEEEvPT_S6_S6_PKS5_S8_S8_S8_PKfflPfPj,"a",@progbits
	.sectionflags	@""
	.align	4
.nv.constant0._ZN13group_norm_v218gn_bwd_cuda_kernelI13__nv_bfloat16Li480ELi3ELi32ELi60ELi256ELb0ELb1ELi2ELi960ELi960ELi4ELb1ELi2ELb0ELb0ELNS_15WgradSyncMethodE3ENS_16CompileConditionILi900EEEEEvPT_S6_S6_PKS5_S8_S8_S8_PKfflPfPj:
	.zero		624


//--------------------- .nv.constant0._ZN13group_norm_v218gn_bwd_cuda_kernelI13__nv_bfloat16Li480ELi1ELi32ELi60ELi256ELb0ELb1ELi4ELi960ELi960ELi4ELb1ELi2ELb0ELb0ELNS_15WgradSyncMethodE3ENS_16CompileConditionILi900EEEEEvPT_S6_S6_PKS5_S8_S8_S8_PKfflPfPj --------------------------
	.section	.nv.constant0._ZN13group_norm_v218gn_bwd_cuda_kernelI13__nv_bfloat16Li480ELi1ELi32ELi60ELi256ELb0ELb1ELi4ELi960ELi960ELi4ELb1ELi2ELb0ELb0ELNS_15WgradSyncMethodE3ENS_16CompileConditionILi900EEEEEvPT_S6_S6_PKS5_S8_S8_S8_PKfflPfPj,"a",@progbits
	.sectionflags	@""
	.align	4
.nv.constant0._ZN13group_norm_v218gn_bwd_cuda_kernelI13__nv_bfloat16Li480ELi1ELi32ELi60ELi256ELb0ELb1ELi4ELi960ELi960ELi4ELb1ELi2ELb0ELb0ELNS_15WgradSyncMethodE3ENS_16CompileConditionILi900EEEEEvPT_S6_S6_PKS5_S8_S8_S8_PKfflPfPj:
	.zero		624


//--------------------- .nv.constant0._ZN13group_norm_v218gn_bwd_cuda_kernelI13__nv_bfloat16Li480ELi3ELi32ELi60ELi256ELb0ELb1ELi4ELi960ELi960ELi4ELb1ELi4ELb0ELb0ELNS_15WgradSyncMethodE3ENS_16CompileConditionILi900EEEEEvPT_S6_S6_PKS5_S8_S8_S8_PKfflPfPj --------------------------
	.section	.nv.constant0._ZN13group_norm_v218gn_bwd_cuda_kernelI13__nv_bfloat16Li480ELi3ELi32ELi60ELi256ELb0ELb1ELi4ELi960ELi960ELi4ELb1ELi4ELb0ELb0ELNS_15WgradSyncMethodE3ENS_16CompileConditionILi900EEEEEvPT_S6_S6_PKS5_S8_S8_S8_PKfflPfPj,"a",@progbits
	.sectionflags	@""
	.align	4
.nv.constant0._ZN13group_norm_v218gn_bwd_cuda_kernelI13__nv_bfloat16Li480ELi3ELi32ELi60ELi256ELb0ELb1ELi4ELi960ELi960ELi4ELb1ELi4ELb0ELb0ELNS_15WgradSyncMethodE3ENS_16CompileConditionILi900EEEEEvPT_S6_S6_PKS5_S8_S8_S8_PKfflPfPj:
	.zero		624


//--------------------- .nv.constant0._ZN13group_norm_v218gn_bwd_cuda_kernelI13__nv_bfloat16Li480ELi1ELi32ELi60ELi256ELb0ELb1ELi8ELi960ELi960ELi4ELb1ELi4ELb0ELb0ELNS_15WgradSyncMethodE3ENS_16CompileConditionILi900EEEEEvPT_S6_S6_PKS5_S8_S8_S8_PKfflPfPj --------------------------
	.section	.nv.constant0._ZN13group_norm_v218gn_bwd_cuda_kernelI13__nv_bfloat16Li480ELi1ELi32ELi60ELi256ELb0ELb1ELi8ELi960ELi960ELi4ELb1ELi4ELb0ELb0ELNS_15WgradSyncMethodE3ENS_16CompileConditionILi900EEEEEvPT_S6_S6_PKS5_S8_S8_S8_PKfflPfPj,"a",@progbits
	.sectionflags	@""
	.align	4
.nv.constant0._ZN13group_norm_v218gn_bwd_cuda_kernelI13__nv_bfloat16Li480ELi1ELi32ELi60ELi256ELb0ELb1ELi8ELi960ELi960ELi4ELb1ELi4ELb0ELb0ELNS_15WgradSyncMethodE3ENS_16CompileConditionILi900EEEEEvPT_S6_S6_PKS5_S8_S8_S8_PKfflPfPj:
	.zero		624


//--------------------- .nv.constant0._ZN13group_norm_v218gn_bwd_cuda_kernelI13__nv_bfloat16Li480ELi3ELi32ELi60ELi256ELb0ELb1ELi8ELi960ELi960ELi4ELb1ELi10ELb0ELb0ELNS_15WgradSyncMethodE3ENS_16CompileConditionILi900EEEEEvPT_S6_S6_PKS5_S8_S8_S8_PKfflPfPj --------------------------
	.section	.nv.constant0._ZN13group_norm_v218gn_bwd_cuda_kernelI13__nv_bfloat16Li480ELi3ELi32ELi60ELi256ELb0ELb1ELi8ELi960ELi960ELi4ELb1ELi10ELb0ELb0ELNS_15WgradSyncMethodE3ENS_16CompileConditionILi900EEEEEvPT_S6_S6_PKS5_S8_S8_S8_PKfflPfPj,"a",@progbits
	.sectionflags	@""
	.align	4
.nv.constant0._ZN13group_norm_v218gn_bwd_cuda_kernelI13__nv_bfloat16Li480ELi3ELi32ELi60ELi256ELb0ELb1ELi8ELi960ELi960ELi4ELb1ELi10ELb0ELb0ELNS_15WgradSyncMethodE3ENS_16CompileConditionILi900EEEEEvPT_S6_S6_PKS5_S8_S8_S8_PKfflPfPj:
	.zero		624


//--------------------- .nv.constant0._ZN13group_norm_v218gn_bwd_cuda_kernelI13__nv_bfloat16Li480ELi1ELi32ELi60ELi256ELb0ELb1ELi16ELi960ELi960ELi4ELb1ELi8ELb0ELb0ELNS_15WgradSyncMethodE3ENS_16CompileConditionILi900EEEEEvPT_S6_S6_PKS5_S8_S8_S8_PKfflPfPj --------------------------
	.section	.nv.constant0._ZN13group_norm_v218gn_bwd_cuda_kernelI13__nv_bfloat16Li480ELi1ELi32ELi60ELi256ELb0ELb1ELi16ELi960ELi960ELi4ELb1ELi8ELb0ELb0ELNS_15WgradSyncMethodE3ENS_16CompileConditionILi900EEEEEvPT_S6_S6_PKS5_S8_S8_S8_PKfflPfPj,"a",@progbits
	.sectionflags	@""
	.align	4
.nv.constant0._ZN13group_norm_v218gn_bwd_cuda_kernelI13__nv_bfloat16Li480ELi1ELi32ELi60ELi256ELb0ELb1ELi16ELi960ELi960ELi4ELb1ELi8ELb0ELb0ELNS_15WgradSyncMethodE3ENS_16CompileConditionILi900EEEEEvPT_S6_S6_PKS5_S8_S8_S8_PKfflPfPj:
	.zero		624


//--------------------- .nv.constant0._ZN13group_norm_v218gn_bwd_cuda_kernelI13__nv_bfloat16Li480ELi1ELi32ELi60ELi256ELb0ELb1ELi32ELi960ELi960ELi4ELb1ELi18ELb0ELb0ELNS_15WgradSyncMethodE3ENS_16CompileConditionILi900EEEEEvPT_S6_S6_PKS5_S8_S8_S8_PKfflPfPj --------------------------
	.section	.nv.constant0._ZN13group_norm_v218gn_bwd_cuda_kernelI13__nv_bfloat16Li480ELi1ELi32ELi60ELi256ELb0ELb1ELi32ELi960ELi960ELi4ELb1ELi18ELb0ELb0ELNS_15WgradSyncMethodE3ENS_16CompileConditionILi900EEEEEvPT_S6_S6_PKS5_S8_S8_S8_PKfflPfPj,"a",@progbits
	.sectionflags	@""
	.align	4
.nv.constant0._ZN13group_norm_v218gn_bwd_cuda_kernelI13__nv_bfloat16Li480ELi1ELi32ELi60ELi256ELb0ELb1ELi32ELi960ELi960ELi4ELb1ELi18ELb0ELb0ELNS_15WgradSyncMethodE3ENS_16CompileConditionILi900EEEEEvPT_S6_S6_PKS5_S8_S8_S8_PKfflPfPj:
	.zero		624


//--------------------- .nv.constant0._ZN13group_norm_v218gn_bwd_cuda_kernelI13__nv_bfloat16Li480ELi2ELi32ELi60ELi256ELb0ELb1ELi16ELi960ELi960ELi4ELb1ELi14ELb0ELb0ELNS_15WgradSyncMethodE3ENS_16CompileConditionILi900EEEEEvPT_S6_S6_PKS5_S8_S8_S8_PKfflPfPj --------------------------
	.section	.nv.constant0._ZN13group_norm_v218gn_bwd_cuda_kernelI13__nv_bfloat16Li480ELi2ELi32ELi60ELi256ELb0ELb1ELi16ELi960ELi960ELi4ELb1ELi14ELb0ELb0ELNS_15WgradSyncMethodE3ENS_16CompileConditionILi900EEEEEvPT_S6_S6_PKS5_S8_S8_S8_PKfflPfPj,"a",@progbits
	.sectionflags	@""
	.align	4
.nv.constant0._ZN13group_norm_v218gn_bwd_cuda_kernelI13__nv_bfloat16Li480ELi2ELi32ELi60ELi256ELb0ELb1ELi16ELi960ELi960ELi4ELb1ELi14ELb0ELb0ELNS_15WgradSyncMethodE3ENS_16CompileConditionILi900EEEEEvPT_S6_S6_PKS5_S8_S8_S8_PKfflPfPj:
	.zero		624


//--------------------- .nv.constant0._ZN13group_norm_v218gn_bwd_cuda_kernelI13__nv_bfloat16Li480ELi2ELi32ELi60ELi256ELb0ELb1ELi16ELi960ELi960ELi4ELb1ELi18ELb0ELb0ELNS_15WgradSyncMethodE3ENS_16CompileConditionILi900EEEEEvPT_S6_S6_PKS5_S8_S8_S8_PKfflPfPj --------------------------
	.section	.nv.constant0._ZN13group_norm_v218gn_bwd_cuda_kernelI13__nv_bfloat16Li480ELi2ELi32ELi60ELi256ELb0ELb1ELi16ELi960ELi960ELi4ELb1ELi18ELb0ELb0ELNS_15WgradSyncMethodE3ENS_16CompileConditionILi900EEEEEvPT_S6_S6_PKS5_S8_S8_S8_PKfflPfPj,"a",@progbits
	.sectionflags	@""
	.align	4
.nv.constant0._ZN13group_norm_v218gn_bwd_cuda_kernelI13__nv_bfloat16Li480ELi2ELi32ELi60ELi256ELb0ELb1ELi16ELi960ELi960ELi4ELb1ELi18ELb0ELb0ELNS_15WgradSyncMethodE3ENS_16CompileConditionILi900EEEEEvPT_S6_S6_PKS5_S8_S8_S8_PKfflPfPj:
	.zero		624


//--------------------- .nv.constant0._ZN13group_norm_v218gn_bwd_cuda_kernelI13__nv_bfloat16Li480ELi3ELi16ELi120ELi256ELb1ELb1ELi2ELi960ELi960ELi4ELb1ELi2ELb0ELb0ELNS_15WgradSyncMethodE3ENS_16CompileConditionILi900EEEEEvPT_S6_S6_PKS5_S8_S8_S8_PKfflPfPj --------------------------
	.section	.nv.constant0._ZN13group_norm_v218gn_bwd_cuda_kernelI13__nv_bfloat16Li480ELi3ELi16ELi120ELi256ELb1ELb1ELi2ELi960ELi960ELi4ELb1ELi2ELb0ELb0ELNS_15WgradSyncMethodE3ENS_16CompileConditionILi900EEEEEvPT_S6_S6_PKS5_S8_S8_S8_PKfflPfPj,"a",@progbits
	.sectionflags	@""
	.align	4
.nv.constant0._ZN13group_norm_v218gn_bwd_cuda_kernelI13__nv_bfloat16Li480ELi3ELi16ELi120ELi256ELb1ELb1ELi2ELi960ELi960ELi4ELb1ELi2ELb0ELb0ELNS_15WgradSyncMethodE3ENS_16CompileConditionILi900EEEEEvPT_S6_S6_PKS5_S8_S8_S8_PKfflPfPj:
	.zero		624


//--------------------- .nv.constant0._ZN13group_norm_v218gn_bwd_cuda_kernelI13__nv_bfloat16Li480ELi1ELi16ELi120ELi256ELb1ELb1ELi4ELi960ELi960ELi4ELb1ELi2ELb0ELb0ELNS_15WgradSyncMethodE3ENS_16CompileConditionILi900EEEEEvPT_S6_S6_PKS5_S8_S8_S8_PKfflPfPj --------------------------
	.section	.nv.constant0._ZN13group_norm_v218gn_bwd_cuda_kernelI13__nv_bfloat16Li480ELi1ELi16ELi120ELi256ELb1ELb1ELi4ELi960ELi960ELi4ELb1ELi2ELb0ELb0ELNS_15WgradSyncMethodE3ENS_16CompileConditionILi900EEEEEvPT_S6_S6_PKS5_S8_S8_S8_PKfflPfPj,"a",@progbits
	.sectionflags	@""
	.align	4
.nv.constant0._ZN13group_norm_v218gn_bwd_cuda_kernelI13__nv_bfloat16Li480ELi1ELi16ELi120ELi256ELb1ELb1ELi4ELi960ELi960ELi4ELb1ELi2ELb0ELb0ELNS_15WgradSyncMethodE3ENS_16CompileConditionILi900EEEEEvPT_S6_S6_PKS5_S8_S8_S8_PKfflPfPj:
	.zero		624


//--------------------- .nv.constant0._ZN13group_norm_v218gn_bwd_cuda_kernelI13__nv_bfloat16Li480ELi3ELi16ELi120ELi256ELb1ELb1ELi4ELi960ELi960ELi4ELb1ELi4ELb0ELb0ELNS_15WgradSyncMethodE3ENS_16CompileConditionILi900EEEEEvPT_S6_S6_PKS5_S8_S8_S8_PKfflPfPj --------------------------
	.section	.nv.constant0._ZN13group_norm_v218gn_bwd_cuda_kernelI13__nv_bfloat16Li480ELi3ELi16ELi120ELi256ELb1ELb1ELi4ELi960ELi960ELi4ELb1ELi4ELb0ELb0ELNS_15WgradSyncMethodE3ENS_16CompileConditionILi900EEEEEvPT_S6_S6_PKS5_S8_S8_S8_PKfflPfPj,"a",@progbits
	.sectionflags	@""
	.align	4
.nv.constant0._ZN13group_norm_v218gn_bwd_cuda_kernelI13__nv_bfloat16Li480ELi3ELi16ELi120ELi256ELb1ELb1ELi4ELi960ELi960ELi4ELb1ELi4ELb0ELb0ELNS_15WgradSyncMethodE3ENS_16CompileConditionILi900EEEEEvPT_S6_S6_PKS5_S8_S8_S8_PKfflPfPj:
	.zero		624


//--------------------- .nv.constant0._ZN13group_norm_v218gn_bwd_cuda_kernelI13__nv_bfloat16Li480ELi1ELi16ELi120ELi256ELb1ELb1ELi8ELi960ELi960ELi4ELb1ELi4ELb0ELb0ELNS_15WgradSyncMethodE3ENS_16CompileConditionILi900EEEEEvPT_S6_S6_PKS5_S8_S8_S8_PKfflPfPj --------------------------
	.section	.nv.constant0._ZN13group_norm_v218gn_bwd_cuda_kernelI13__nv_bfloat16Li480ELi1ELi16ELi120ELi256ELb1ELb1ELi8ELi960ELi960ELi4ELb1ELi4ELb0ELb0ELNS_15WgradSyncMethodE3ENS_16CompileConditionILi900EEEEEvPT_S6_S6_PKS5_S8_S8_S8_PKfflPfPj,"a",@progbits
	.sectionflags	@""
	.align	4
.nv.constant0._ZN13group_norm_v218gn_bwd_cuda_kernelI13__nv_bfloat16Li480ELi1ELi16ELi120ELi256ELb1ELb1ELi8ELi960ELi960ELi4ELb1ELi4ELb0ELb0ELNS_15WgradSyncMethodE3ENS_16CompileConditionILi900EEEEEvPT_S6_S6_PKS5_S8_S8_S8_PKfflPfPj:
	.zero		624


//--------------------- .nv.constant0._ZN13group_norm_v218gn_bwd_cuda_kernelI13__nv_bfloat16Li480ELi3ELi16ELi120ELi256ELb1ELb1ELi8ELi960ELi960ELi4ELb1ELi10ELb0ELb0ELNS_15WgradSyncMethodE3ENS_16CompileConditionILi900EEEEEvPT_S6_S6_PKS5_S8_S8_S8_PKfflPfPj --------------------------
	.section	.nv.constant0._ZN13group_norm_v218gn_bwd_cuda_kernelI13__nv_bfloat16Li480ELi3ELi16ELi120ELi256ELb1ELb1ELi8ELi960ELi960ELi4ELb1ELi10ELb0ELb0ELNS_15WgradSyncMethodE3ENS_16CompileConditionILi900EEEEEvPT_S6_S6_PKS5_S8_S8_S8_PKfflPfPj,"a",@progbits
	.sectionflags	@""
	.align	4
.nv.constant0._ZN13group_norm_v218gn_bwd_cuda_kernelI13__nv_bfloat16Li480ELi3ELi16ELi120ELi256ELb1ELb1ELi8ELi960ELi960ELi4ELb1ELi10ELb0ELb0ELNS_15WgradSyncMethodE3ENS_16CompileConditionILi900EEEEEvPT_S6_S6_PKS5_S8_S8_S8_PKfflPfPj:
	.zero		624


//--------------------- .nv.constant0._ZN13group_norm_v218gn_bwd_cuda_kernelI13__nv_bfloat16Li480ELi1ELi16ELi120ELi256ELb1ELb1ELi16ELi960ELi960ELi4ELb1ELi8ELb0ELb0ELNS_15WgradSyncMethodE3ENS_16CompileConditionILi900EEEEEvPT_S6_S6_PKS5_S8_S8_S8_PKfflPfPj --------------------------
	.section	.nv.constant0._ZN13group_norm_v218gn_bwd_cuda_kernelI13__nv_bfloat16Li480ELi1ELi16ELi120ELi256ELb1ELb1ELi16ELi960ELi960ELi4ELb1ELi8ELb0ELb0ELNS_15WgradSyncMethodE3ENS_16CompileConditionILi900EEEEEvPT_S6_S6_PKS5_S8_S8_S8_PKfflPfPj,"a",@progbits
	.sectionflags	@""
	.align	4
.nv.constant0._ZN13group_norm_v218gn_bwd_cuda_kernelI13__nv_bfloat16Li480ELi1ELi16ELi120ELi256ELb1ELb1ELi16ELi960ELi960ELi4ELb1ELi8ELb0ELb0ELNS_15WgradSyncMethodE3ENS_16CompileConditionILi900EEEEEvPT_S6_S6_PKS5_S8_S8_S8_PKfflPfPj:
	.zero		624


//--------------------- .nv.constant0._ZN13group_norm_v218gn_bwd_cuda_kernelI13__nv_bfloat16Li480ELi1ELi16ELi120ELi256ELb1ELb1ELi32ELi960ELi960ELi4ELb1ELi18ELb0ELb0ELNS_15WgradSyncMethodE3ENS_16CompileConditionILi900EEEEEvPT_S6_S6_PKS5_S8_S8_S8_PKfflPfPj --------------------------
	.section	.nv.constant0._ZN13group_norm_v218gn_bwd_cuda_kernelI13__nv_bfloat16Li480ELi1ELi16ELi120ELi256ELb1ELb1ELi32ELi960ELi960ELi4ELb1ELi18ELb0ELb0ELNS_15WgradSyncMethodE3ENS_16CompileConditionILi900EEEEEvPT_S6_S6_PKS5_S8_S8_S8_PKfflPfPj,"a",@progbits
	.sectionflags	@""
	.align	4
.nv.constant0._ZN13group_norm_v218gn_bwd_cuda_kernelI13__nv_bfloat16Li480ELi1ELi16ELi120ELi256ELb1ELb1ELi32ELi960ELi960ELi4ELb1ELi18ELb0ELb0ELNS_15WgradSyncMethodE3ENS_16CompileConditionILi900EEEEEvPT_S6_S6_PKS5_S8_S8_S8_PKfflPfPj:
	.zero		624


//--------------------- .nv.constant0._ZN13group_norm_v218gn_bwd_cuda_kernelI13__nv_bfloat16Li480ELi2ELi16ELi120ELi256ELb1ELb1ELi16ELi960ELi960ELi4ELb1ELi14ELb0ELb0ELNS_15WgradSyncMethodE3ENS_16CompileConditionILi900EEEEEvPT_S6_S6_PKS5_S8_S8_S8_PKfflPfPj --------------------------
	.section	.nv.constant0._ZN13group_norm_v218gn_bwd_cuda_kernelI13__nv_bfloat16Li480ELi2ELi16ELi120ELi256ELb1ELb1ELi16ELi960ELi960ELi4ELb1ELi14ELb0ELb0ELNS_15WgradSyncMethodE3ENS_16CompileConditionILi900EEEEEvPT_S6_S6_PKS5_S8_S8_S8_PKfflPfPj,"a",@progbits
	.sectionflags	@""
	.align	4
.nv.constant0._ZN13group_norm_v218gn_bwd_cuda_kernelI13__nv_bfloat16Li480ELi2ELi16ELi120ELi256ELb1ELb1ELi16ELi960ELi960ELi4ELb1ELi14ELb0ELb0ELNS_15WgradSyncMethodE3ENS_16CompileConditionILi900EEEEEvPT_S6_S6_PKS5_S8_S8_S8_PKfflPfPj:
	.zero		624


//--------------------- .nv.constant0._ZN13group_norm_v218gn_bwd_cuda_kernelI13__nv_bfloat16Li480ELi2ELi16ELi120ELi256ELb1ELb1ELi16ELi960ELi960ELi4ELb1ELi18ELb0ELb0ELNS_15WgradSyncMethodE3ENS_16CompileConditionILi900EEEEEvPT_S6_S6_PKS5_S8_S8_S8_PKfflPfPj --------------------------
	.section	.nv.constant0._ZN13group_norm_v218gn_bwd_cuda_kernelI13__nv_bfloat16Li480ELi2ELi16ELi120ELi256ELb1ELb1ELi16ELi960ELi960ELi4ELb1ELi18ELb0ELb0ELNS_15WgradSyncMethodE3ENS_16CompileConditionILi900EEEEEvPT_S6_S6_PKS5_S8_S8_S8_PKfflPfPj,"a",@progbits
	.sectionflags	@""
	.align	4
.nv.constant0._ZN13group_norm_v218gn_bwd_cuda_kernelI13__nv_bfloat16Li480ELi2ELi16ELi120ELi256ELb1ELb1ELi16ELi960ELi960ELi4ELb1ELi18ELb0ELb0ELNS_15WgradSyncMethodE3ENS_16CompileConditionILi900EEEEEvPT_S6_S6_PKS5_S8_S8_S8_PKfflPfPj:
	.zero		624


//--------------------- .nv.constant0._ZN13group_norm_v214gn_cuda_kernelI13__nv_bfloat16Li480ELi3ELi32ELi60ELi256ELb0ELi2ELi960ELi960ELi4ELb1ELi2ELb0ELb0ENS_16CompileConditionILi900EEEEEvPT_PKS4_S7_S7_flPfS8_Pj --------------------------
	.section	.nv.constant0._ZN13group_norm_v214gn_cuda_kernelI13__nv_bfloat16Li480ELi3ELi32ELi60ELi256ELb0ELi2ELi960ELi960ELi4ELb1ELi2ELb0ELb0ENS_16CompileConditionILi900EEEEEvPT_PKS4_S7_S7_flPfS8_Pj,"a",@progbits
	.sectionflags	@""
	.align	4
.nv.constant0._ZN13group_norm_v214gn_cuda_kernelI13__nv_bfloat16Li480ELi3ELi32ELi60ELi256ELb0ELi2ELi960ELi960ELi4ELb1ELi2ELb0ELb0ENS_16CompileConditionILi900EEEEEvPT_PKS4_S7_S7_flPfS8_Pj:
	.zero		600


//--------------------- .nv.constant0._ZN13group_norm_v214gn_cuda_kernelI13__nv_bfloat16Li480ELi1ELi32ELi60ELi256ELb0ELi4ELi960ELi960ELi4ELb1ELi2ELb0ELb0ENS_16CompileConditionILi900EEEEEvPT_PKS4_S7_S7_flPfS8_Pj --------------------------
	.section	.nv.constant0._ZN13group_norm_v214gn_cuda_kernelI13__nv_bfloat16Li480ELi1ELi32ELi60ELi256ELb0ELi4ELi960ELi960ELi4ELb1ELi2ELb0ELb0ENS_16CompileConditionILi900EEEEEvPT_PKS4_S7_S7_flPfS8_Pj,"a",@progbits
	.sectionflags	@""
	.align	4
.nv.constant0._ZN13group_norm_v214gn_cuda_kernelI13__nv_bfloat16Li480ELi1ELi32ELi60ELi256ELb0ELi4ELi960ELi960ELi4ELb1ELi2ELb0ELb0ENS_16CompileConditionILi900EEEEEvPT_PKS4_S7_S7_flPfS8_Pj:
	.zero		600


//--------------------- .nv.constant0._ZN13group_norm_v214gn_cuda_kernelI13__nv_bfloat16Li480ELi3ELi32ELi60ELi256ELb0ELi4ELi960ELi960ELi4ELb1ELi5ELb0ELb0ENS_16CompileConditionILi900EEEEEvPT_PKS4_S7_S7_flPfS8_Pj --------------------------
	.section	.nv.constant0._ZN13group_norm_v214gn_cuda_kernelI13__nv_bfloat16Li480ELi3ELi32ELi60ELi256ELb0ELi4ELi960ELi960ELi4ELb1ELi5ELb0ELb0ENS_16CompileConditionILi900EEEEEvPT_PKS4_S7_S7_flPfS8_Pj,"a",@progbits
	.sectionflags	@""
	.align	4
.nv.constant0._ZN13group_norm_v214gn_cuda_kernelI13__nv_bfloat16Li480ELi3ELi32ELi60ELi256ELb0ELi4ELi960ELi960ELi4ELb1ELi5ELb0ELb0ENS_16CompileConditionILi900EEEEEvPT_PKS4_S7_S7_flPfS8_Pj:
	.zero		600


//--------------------- .nv.constant0._ZN13group_norm_v214gn_cuda_kernelI13__nv_bfloat16Li480ELi1ELi32ELi60ELi256ELb0ELi8ELi960ELi960ELi4ELb1ELi4ELb0ELb0ENS_16CompileConditionILi900EEEEEvPT_PKS4_S7_S7_flPfS8_Pj --------------------------
	.section	.nv.constant0._ZN13group_norm_v214gn_cuda_kernelI13__nv_bfloat16Li480ELi1ELi32ELi60ELi256ELb0ELi8ELi960ELi960ELi4ELb1ELi4ELb0ELb0ENS_16CompileConditionILi900EEEEEvPT_PKS4_S7_S7_flPfS8_Pj,"a",@progbits
	.sectionflags	@""
	.align	4
.nv.constant0._ZN13group_norm_v214gn_cuda_kernelI13__nv_bfloat16Li480ELi1ELi32ELi60ELi256ELb0ELi8ELi960ELi960ELi4ELb1ELi4ELb0ELb0ENS_16CompileConditionILi900EEEEEvPT_PKS4_S7_S7_flPfS8_Pj:
	.zero		600


//--------------------- .nv.constant0._ZN13group_norm_v214gn_cuda_kernelI13__nv_bfloat16Li480ELi3ELi32ELi60ELi256ELb0ELi8ELi960ELi960ELi4ELb1ELi10ELb0ELb0ENS_16CompileConditionILi900EEEEEvPT_PKS4_S7_S7_flPfS8_Pj --------------------------
	.section	.nv.constant0._ZN13group_norm_v214gn_cuda_kernelI13__nv_bfloat16Li480ELi3ELi32ELi60ELi256ELb0ELi8ELi960ELi960ELi4ELb1ELi10ELb0ELb0ENS_16CompileConditionILi900EEEEEvPT_PKS4_S7_S7_flPfS8_Pj,"a",@progbits
	.sectionflags	@""
	.align	4
.nv.constant0._ZN13group_norm_v214gn_cuda_kernelI13__nv_bfloat16Li480ELi3ELi32ELi60ELi256ELb0ELi8ELi960ELi960ELi4ELb1ELi10ELb0ELb0ENS_16CompileConditionILi900EEEEEvPT_PKS4_S7_S7_flPfS8_Pj:
	.zero		600


//--------------------- .nv.constant0._ZN13group_norm_v214gn_cuda_kernelI13__nv_bfloat16Li480ELi1ELi32ELi60ELi256ELb0ELi16ELi960ELi960ELi4ELb1ELi9ELb0ELb0ENS_16CompileConditionILi900EEEEEvPT_PKS4_S7_S7_flPfS8_Pj --------------------------
	.section	.nv.constant0._ZN13group_norm_v214gn_cuda_kernelI13__nv_bfloat16Li480ELi1ELi32ELi60ELi256ELb0ELi16ELi960ELi960ELi4ELb1ELi9ELb0ELb0ENS_16CompileConditionILi900EEEEEvPT_PKS4_S7_S7_flPfS8_Pj,"a",@progbits
	.sectionflags	@""
	.align	4
.nv.constant0._ZN13group_norm_v214gn_cuda_kernelI13__nv_bfloat16Li480ELi1ELi32ELi60ELi256ELb0ELi16ELi960ELi960ELi4ELb1ELi9ELb0ELb0ENS_16CompileConditionILi900EEEEEvPT_PKS4_S7_S7_flPfS8_Pj:
	.zero		600


//--------------------- .nv.constant0._ZN13group_norm_v214gn_cuda_kernelI13__nv_bfloat16Li480ELi3ELi32ELi60ELi256ELb0ELi16ELi960ELi960ELi4ELb1ELi21ELb0ELb0ENS_16CompileConditionILi900EEEEEvPT_PKS4_S7_S7_flPfS8_Pj --------------------------
	.section	.nv.constant0._ZN13group_norm_v214gn_cuda_kernelI13__nv_bfloat16Li480ELi3ELi32ELi60ELi256ELb0ELi16ELi960ELi960ELi4ELb1ELi21ELb0ELb0ENS_16CompileConditionILi900EEEEEvPT_PKS4_S7_S7_flPfS8_Pj,"a",@progbits
	.sectionflags	@""
	.align	4
.nv.constant0._ZN13group_norm_v214gn_cuda_kernelI13__nv_bfloat16Li480ELi3ELi32ELi60ELi256ELb0ELi16ELi960ELi960ELi4ELb1ELi21ELb0ELb0ENS_16CompileConditionILi900EEEEEvPT_PKS4_S7_S7_flPfS8_Pj:
	.zero		600


//--------------------- .nv.constant0._ZN13group_norm_v214gn_cuda_kernelI13__nv_bfloat16Li480ELi1ELi32ELi60ELi256ELb0ELi32ELi960ELi960ELi4ELb1ELi18ELb0ELb0ENS_16CompileConditionILi900EEEEEvPT_PKS4_S7_S7_flPfS8_Pj --------------------------
	.section	.nv.constant0._ZN13group_norm_v214gn_cuda_kernelI13__nv_bfloat16Li480ELi1ELi32ELi60ELi256ELb0ELi32ELi960ELi960ELi4ELb1ELi18ELb0ELb0ENS_16CompileConditionILi900EEEEEvPT_PKS4_S7_S7_flPfS8_Pj,"a",@progbits
	.sectionflags	@""
	.align	4
.nv.constant0._ZN13group_norm_v214gn_cuda_kernelI13__nv_bfloat16Li480ELi1ELi32ELi60ELi256ELb0ELi32ELi960ELi960ELi4ELb1ELi18ELb0ELb0ENS_16CompileConditionILi900EEEEEvPT_PKS4_S7_S7_flPfS8_Pj:
	.zero		600


//--------------------- .nv.constant0._ZN13group_norm_v214gn_cuda_kernelI13__nv_bfloat16Li480ELi2ELi32ELi60ELi256ELb0ELi32ELi960ELi960ELi4ELb1ELi29ELb0ELb0ENS_16CompileConditionILi900EEEEEvPT_PKS4_S7_S7_flPfS8_Pj --------------------------
	.section	.nv.constant0._ZN13group_norm_v214gn_cuda_kernelI13__nv_bfloat16Li480ELi2ELi32ELi60ELi256ELb0ELi32ELi960ELi960ELi4ELb1ELi29ELb0ELb0ENS_16CompileConditionILi900EEEEEvPT_PKS4_S7_S7_flPfS8_Pj,"a",@progbits
	.sectionflags	@""
	.align	4
.nv.constant0._ZN13group_norm_v214gn_cuda_kernelI13__nv_bfloat16Li480ELi2ELi32ELi60ELi256ELb0ELi32ELi960ELi960ELi4ELb1ELi29ELb0ELb0ENS_16CompileConditionILi900EEEEEvPT_PKS4_S7_S7_flPfS8_Pj:
	.zero		600


//--------------------- .nv.constant0._ZN13group_norm_v214gn_cuda_kernelI13__nv_bfloat16Li480ELi1ELi32ELi60ELi256ELb0ELi64ELi960ELi960ELi4ELb1ELi37ELb0ELb0ENS_16CompileConditionILi900EEEEEvPT_PKS4_S7_S7_flPfS8_Pj --------------------------
	.section	.nv.constant0._ZN13group_norm_v214gn_cuda_kernelI13__nv_bfloat16Li480ELi1ELi32ELi60ELi256ELb0ELi64ELi960ELi960ELi4ELb1ELi37ELb0ELb0ENS_16CompileConditionILi900EEEEEvPT_PKS4_S7_S7_flPfS8_Pj,"a",@progbits
	.sectionflags	@""
	.align	4
.nv.constant0._ZN13group_norm_v214gn_cuda_kernelI13__nv_bfloat16Li480ELi1ELi32ELi60ELi256ELb0ELi64ELi960ELi960ELi4ELb1ELi37ELb0ELb0ENS_16CompileConditionILi900EEEEEvPT_PKS4_S7_S7_flPfS8_Pj:
	.zero		600


//--------------------- .nv.constant0._ZN13group_norm_v214gn_cuda_kernelI13__nv_bfloat16Li480ELi3ELi16ELi120ELi256ELb1ELi2ELi960ELi960ELi4ELb1ELi2ELb0ELb0ENS_16CompileConditionILi900EEEEEvPT_PKS4_S7_S7_flPfS8_Pj --------------------------
	.section	.nv.constant0._ZN13group_norm_v214gn_cuda_kernelI13__nv_bfloat16Li480ELi3ELi16ELi120ELi256ELb1ELi2ELi960ELi960ELi4ELb1ELi2ELb0ELb0ENS_16CompileConditionILi900EEEEEvPT_PKS4_S7_S7_flPfS8_Pj,"a",@progbits
	.sectionflags	@""
	.align	4
.nv.constant0._ZN13group_norm_v214gn_cuda_kernelI13__nv_bfloat16Li480ELi3ELi16ELi120ELi256ELb1ELi2ELi960ELi960ELi4ELb1ELi2ELb0ELb0ENS_16CompileConditionILi900EEEEEvPT_PKS4_S7_S7_flPfS8_Pj:
	.zero		600


//--------------------- .nv.constant0._ZN13group_norm_v214gn_cuda_kernelI13__nv_bfloat16Li480ELi1ELi16ELi120ELi256ELb1ELi4ELi960ELi960ELi4ELb1ELi2ELb0ELb0ENS_16CompileConditionILi900EEEEEvPT_PKS4_S7_S7_flPfS8_Pj --------------------------
	.section	.nv.constant0._ZN13group_norm_v214gn_cuda_kernelI13__nv_bfloat16Li480ELi1ELi16ELi120ELi256ELb1ELi4ELi960ELi960ELi4ELb1ELi2ELb0ELb0ENS_16CompileConditionILi900EEEEEvPT_PKS4_S7_S7_flPfS8_Pj,"a",@progbits
	.sectionflags	@""
	.align	4
.nv.constant0._ZN13group_norm_v214gn_cuda_kernelI13__nv_bfloat16Li480ELi1ELi16ELi120ELi256ELb1ELi4ELi960ELi960ELi4ELb1ELi2ELb0ELb0ENS_16CompileConditionILi900EEEEEvPT_PKS4_S7_S7_flPfS8_Pj:
	.zero		600


//--------------------- .nv.constant0._ZN13group_norm_v214gn_cuda_kernelI13__nv_bfloat16Li480ELi3ELi16ELi120ELi256ELb1ELi4ELi960ELi960ELi4ELb1ELi5ELb0ELb0ENS_16CompileConditionILi900EEEEEvPT_PKS4_S7_S7_flPfS8_Pj --------------------------
	.section	.nv.constant0._ZN13group_norm_v214gn_cuda_kernelI13__nv_bfloat16Li480ELi3ELi16ELi120ELi256ELb1ELi4ELi960ELi960ELi4ELb1ELi5ELb0ELb0ENS_16CompileConditionILi900EEEEEvPT_PKS4_S7_S7_flPfS8_Pj,"a",@progbits
	.sectionflags	@""
	.align	4
.nv.constant0._ZN13group_norm_v214gn_cuda_kernelI13__nv_bfloat16Li480ELi3ELi16ELi120ELi256ELb1ELi4ELi960ELi960ELi4ELb1ELi5ELb0ELb0ENS_16CompileConditionILi900EEEEEvPT_PKS4_S7_S7_flPfS8_Pj:
	.zero		600


//--------------------- .nv.constant0._ZN13group_norm_v214gn_cuda_kernelI13__nv_bfloat16Li480ELi1ELi16ELi120ELi256ELb1ELi8ELi960ELi960ELi4ELb1ELi4ELb0ELb0ENS_16CompileConditionILi900EEEEEvPT_PKS4_S7_S7_flPfS8_Pj --------------------------
	.section	.nv.constant0._ZN13group_norm_v214gn_cuda_kernelI13__nv_bfloat16Li480ELi1ELi16ELi120ELi256ELb1ELi8ELi960ELi960ELi4ELb1ELi4ELb0ELb0ENS_16CompileConditionILi900EEEEEvPT_PKS4_S7_S7_flPfS8_Pj,"a",@progbits
	.sectionflags	@""
	.align	4
.nv.constant0._ZN13group_norm_v214gn_cuda_kernelI13__nv_bfloat16Li480ELi1ELi16ELi120ELi256ELb1ELi8ELi960ELi960ELi4ELb1ELi4ELb0ELb0ENS_16CompileConditionILi900EEEEEvPT_PKS4_S7_S7_flPfS8_Pj:
	.zero		600


//--------------------- .nv.constant0._ZN13group_norm_v214gn_cuda_kernelI13__nv_bfloat16Li480ELi3ELi16ELi120ELi256ELb1ELi8ELi960ELi960ELi4ELb1ELi10ELb0ELb0ENS_16CompileConditionILi900EEEEEvPT_PKS4_S7_S7_flPfS8_Pj --------------------------
	.section	.nv.constant0._ZN13group_norm_v214gn_cuda_kernelI13__nv_bfloat16Li480ELi3ELi16ELi120ELi256ELb1ELi8ELi960ELi960ELi4ELb1ELi10ELb0ELb0ENS_16CompileConditionILi900EEEEEvPT_PKS4_S7_S7_flPfS8_Pj,"a",@progbits
	.sectionflags	@""
	.align	4
.nv.constant0._ZN13group_norm_v214gn_cuda_kernelI13__nv_bfloat16Li480ELi3ELi16ELi120ELi256ELb1ELi8ELi960ELi960ELi4ELb1ELi10ELb0ELb0ENS_16CompileConditionILi900EEEEEvPT_PKS4_S7_S7_flPfS8_Pj:
	.zero		600


//--------------------- .nv.constant0._ZN13group_norm_v214gn_cuda_kernelI13__nv_bfloat16Li480ELi1ELi16ELi120ELi256ELb1ELi16ELi960ELi960ELi4ELb1ELi9ELb0ELb0ENS_16CompileConditionILi900EEEEEvPT_PKS4_S7_S7_flPfS8_Pj --------------------------
	.section	.nv.constant0._ZN13group_norm_v214gn_cuda_kernelI13__nv_bfloat16Li480ELi1ELi16ELi120ELi256ELb1ELi16ELi960ELi960ELi4ELb1ELi9ELb0ELb0ENS_16CompileConditionILi900EEEEEvPT_PKS4_S7_S7_flPfS8_Pj,"a",@progbits
	.sectionflags	@""
	.align	4
.nv.constant0._ZN13group_norm_v214gn_cuda_kernelI13__nv_bfloat16Li480ELi1ELi16ELi120ELi256ELb1ELi16ELi960ELi960ELi4ELb1ELi9ELb0ELb0ENS_16CompileConditionILi900EEEEEvPT_PKS4_S7_S7_flPfS8_Pj:
	.zero		600


//--------------------- .nv.constant0._ZN13group_norm_v214gn_cuda_kernelI13__nv_bfloat16Li480ELi3ELi16ELi120ELi256ELb1ELi16ELi960ELi960ELi4ELb1ELi21ELb0ELb0ENS_16CompileConditionILi900EEEEEvPT_PKS4_S7_S7_flPfS8_Pj --------------------------
	.section	.nv.constant0._ZN13group_norm_v214gn_cuda_kernelI13__nv_bfloat16Li480ELi3ELi16ELi120ELi256ELb1ELi16ELi960ELi960ELi4ELb1ELi21ELb0ELb0ENS_16CompileConditionILi900EEEEEvPT_PKS4_S7_S7_flPfS8_Pj,"a",@progbits
	.sectionflags	@""
	.align	4
.nv.constant0._ZN13group_norm_v214gn_cuda_kernelI13__nv_bfloat16Li480ELi3ELi16ELi120ELi256ELb1ELi16ELi960ELi960ELi4ELb1ELi21ELb0ELb0ENS_16CompileConditionILi900EEEEEvPT_PKS4_S7_S7_flPfS8_Pj:
	.zero		600


//--------------------- .nv.constant0._ZN13group_norm_v214gn_cuda_kernelI13__nv_bfloat16Li480ELi1ELi16ELi120ELi256ELb1ELi32ELi960ELi960ELi4ELb1ELi18ELb0ELb0ENS_16CompileConditionILi900EEEEEvPT_PKS4_S7_S7_flPfS8_Pj --------------------------
	.section	.nv.constant0._ZN13group_norm_v214gn_cuda_kernelI13__nv_bfloat16Li480ELi1ELi16ELi120ELi256ELb1ELi32ELi960ELi960ELi4ELb1ELi18ELb0ELb0ENS_16CompileConditionILi900EEEEEvPT_PKS4_S7_S7_flPfS8_Pj,"a",@progbits
	.sectionflags	@""
	.align	4
.nv.constant0._ZN13group_norm_v214gn_cuda_kernelI13__nv_bfloat16Li480ELi1ELi16ELi120ELi256ELb1ELi32ELi960ELi960ELi4ELb1ELi18ELb0ELb0ENS_16CompileConditionILi900EEEEEvPT_PKS4_S7_S7_flPfS8_Pj:
	.zero		600


//--------------------- .nv.constant0._ZN13group_norm_v214gn_cuda_kernelI13__nv_bfloat16Li480ELi2ELi16ELi120ELi256ELb1ELi32ELi960ELi960ELi4ELb1ELi29ELb0ELb0ENS_16CompileConditionILi900EEEEEvPT_PKS4_S7_S7_flPfS8_Pj --------------------------
	.section	.nv.constant0._ZN13group_norm_v214gn_cuda_kernelI13__nv_bfloat16Li480ELi2ELi16ELi120ELi256ELb1ELi32ELi960ELi960ELi4ELb1ELi29ELb0ELb0ENS_16CompileConditionILi900EEEEEvPT_PKS4_S7_S7_flPfS8_Pj,"a",@progbits
	.sectionflags	@""
	.align	4
.nv.constant0._ZN13group_norm_v214gn_cuda_kernelI13__nv_bfloat16Li480ELi2ELi16ELi120ELi256ELb1ELi32ELi960ELi960ELi4ELb1ELi29ELb0ELb0ENS_16CompileConditionILi900EEEEEvPT_PKS4_S7_S7_flPfS8_Pj:
	.zero		600


//--------------------- .nv.constant0._ZN13group_norm_v214gn_cuda_kernelI13__nv_bfloat16Li480ELi1ELi16ELi120ELi256ELb1ELi64ELi960ELi960ELi4ELb1ELi37ELb0ELb0ENS_16CompileConditionILi900EEEEEvPT_PKS4_S7_S7_flPfS8_Pj --------------------------
	.section	.nv.constant0._ZN13group_norm_v214gn_cuda_kernelI13__nv_bfloat16Li480ELi1ELi16ELi120ELi256ELb1ELi64ELi960ELi960ELi4ELb1ELi37ELb0ELb0ENS_16CompileConditionILi900EEEEEvPT_PKS4_S7_S7_flPfS8_Pj,"a",@progbits
	.sectionflags	@""
	.align	4
.nv.constant0._ZN13group_norm_v214gn_cuda_kernelI13__nv_bfloat16Li480ELi1ELi16ELi120ELi256ELb1ELi64ELi960ELi960ELi4ELb1ELi37ELb0ELb0ENS_16CompileConditionILi900EEEEEvPT_PKS4_S7_S7_flPfS8_Pj:
	.zero		600


//--------------------- .nv.constant0._ZN13group_norm_v218gn_bwd_cuda_kernelI6__halfLi480ELi3ELi32ELi60ELi256ELb0ELb1ELi2ELi960ELi960ELi4ELb1ELi2ELb0ELb0ELNS_15WgradSyncMethodE3ENS_16CompileConditionILi900EEEEEvPT_S6_S6_PKS5_S8_S8_S8_PKfflPfPj --------------------------
	.section	.nv.constant0._ZN13group_norm_v218gn_bwd_cuda_kernelI6__halfLi480ELi3ELi32ELi60ELi256ELb0ELb1ELi2ELi960ELi960ELi4ELb1ELi2ELb0ELb0ELNS_15WgradSyncMethodE3ENS_16CompileConditionILi900EEEEEvPT_S6_S6_PKS5_S8_S8_S8_PKfflPfPj,"a",@progbits
	.sectionflags	@""
	.align	4
.nv.constant0._ZN13group_norm_v218gn_bwd_cuda_kernelI6__halfLi480ELi3ELi32ELi60ELi256ELb0ELb1ELi2ELi960ELi960ELi4ELb1ELi2ELb0ELb0ELNS_15WgradSyncMethodE3ENS_16CompileConditionILi900EEEEEvPT_S6_S6_PKS5_S8_S8_S8_PKfflPfPj:
	.zero		624


//--------------------- .nv.constant0._ZN13group_norm_v218gn_bwd_cuda_kernelI6__halfLi480ELi1ELi32ELi60ELi256ELb0ELb1ELi4ELi960ELi960ELi4ELb1ELi2ELb0ELb0ELNS_15WgradSyncMethodE3ENS_16CompileConditionILi900EEEEEvPT_S6_S6_PKS5_S8_S8_S8_PKfflPfPj --------------------------
	.section	.nv.constant0._ZN13group_norm_v218gn_bwd_cuda_kernelI6__halfLi480ELi1ELi32ELi60ELi256ELb0ELb1ELi4ELi960ELi960ELi4ELb1ELi2ELb0ELb0ELNS_15WgradSyncMethodE3ENS_16CompileConditionILi900EEEEEvPT_S6_S6_PKS5_S8_S8_S8_PKfflPfPj,"a",@progbits
	.sectionflags	@""
	.align	4
.nv.constant0._ZN13group_norm_v218gn_bwd_cuda_kernelI6__halfLi480ELi1ELi32ELi60ELi256ELb0ELb1ELi4ELi960ELi960ELi4ELb1ELi2ELb0ELb0ELNS_15WgradSyncMethodE3ENS_16CompileConditionILi900EEEEEvPT_S6_S6_PKS5_S8_S8_S8_PKfflPfPj:
	.zero		624


//--------------------- .nv.constant0._ZN13group_norm_v218gn_bwd_cuda_kernelI6__halfLi480ELi3ELi32ELi60ELi256ELb0ELb1ELi4ELi960ELi960ELi4ELb1ELi4ELb0ELb0ELNS_15WgradSyncMethodE3ENS_16CompileConditionILi900EEEEEvPT_S6_S6_PKS5_S8_S8_S8_PKfflPfPj --------------------------
	.section	.nv.constant0._ZN13group_norm_v218gn_bwd_cuda_kernelI6__halfLi480ELi3ELi32ELi60ELi256ELb0ELb1ELi4ELi960ELi960ELi4ELb1ELi4ELb0ELb0ELNS_15WgradSyncMethodE3ENS_16CompileConditionILi900EEEEEvPT_S6_S6_PKS5_S8_S8_S8_PKfflPfPj,"a",@progbits
	.sectionflags	@""
	.align	4
.nv.constant0._ZN13group_norm_v218gn_bwd_cuda_kernelI6__halfLi480ELi3ELi32ELi60ELi256ELb0ELb1ELi4ELi960ELi960ELi4ELb1ELi4ELb0ELb0ELNS_15WgradSyncMethodE3ENS_16CompileConditionILi900EEEEEvPT_S6_S6_PKS5_S8_S8_S8_PKfflPfPj:
	.zero		624


//--------------------- .nv.constant0._ZN13group_norm_v218gn_bwd_cuda_kernelI6__halfLi480ELi1ELi32ELi60ELi256ELb0ELb1ELi8ELi960ELi960ELi4ELb1ELi4ELb0ELb0ELNS_15WgradSyncMethodE3ENS_16CompileConditionILi900EEEEEvPT_S6_S6_PKS5_S8_S8_S8_PKfflPfPj --------------------------
	.section	.nv.constant0._ZN13group_norm_v218gn_bwd_cuda_kernelI6__halfLi480ELi1ELi32ELi60ELi256ELb0ELb1ELi8ELi960ELi960ELi4ELb1ELi4ELb0ELb0ELNS_15WgradSyncMethodE3ENS_16CompileConditionILi900EEEEEvPT_S6_S6_PKS5_S8_S8_S8_PKfflPfPj,"a",@progbits
	.sectionflags	@""
	.align	4
.nv.constant0._ZN13group_norm_v218gn_bwd_cuda_kernelI6__halfLi480ELi1ELi32ELi60ELi256ELb0ELb1ELi8ELi960ELi960ELi4ELb1ELi4ELb0ELb0ELNS_15WgradSyncMethodE3ENS_16CompileConditionILi900EEEEEvPT_S6_S6_PKS5_S8_S8_S8_PKfflPfPj:
	.zero		624


//--------------------- .nv.constant0._ZN13group_norm_v218gn_bwd_cuda_kernelI6__halfLi480ELi3ELi32ELi60ELi256ELb0ELb1ELi8ELi960ELi960ELi4ELb1ELi10ELb0ELb0ELNS_15WgradSyncMethodE3ENS_16CompileConditionILi900EEEEEvPT_S6_S6_PKS5_S8_S8_S8_PKfflPfPj --------------------------
	.section	.nv.constant0._ZN13group_norm_v218gn_bwd_cuda_kernelI6__halfLi480ELi3ELi32ELi60ELi256ELb0ELb1ELi8ELi960ELi960ELi4ELb1ELi10ELb0ELb0ELNS_15WgradSyncMethodE3ENS_16CompileConditionILi900EEEEEvPT_S6_S6_PKS5_S8_S8_S8_PKfflPfPj,"a",@progbits
	.sectionflags	@""
	.align	4
.nv.constant0._ZN13group_norm_v218gn_bwd_cuda_kernelI6__halfLi480ELi3ELi32ELi60ELi256ELb0ELb1ELi8ELi960ELi960ELi4ELb1ELi10ELb0ELb0ELNS_15WgradSyncMethodE3ENS_16CompileConditionILi900EEEEEvPT_S6_S6_PKS5_S8_S8_S8_PKfflPfPj:
	.zero		624


//--------------------- .nv.constant0._ZN13group_norm_v218gn_bwd_cuda_kernelI6__halfLi480ELi1ELi32ELi60ELi256ELb0ELb1ELi16ELi960ELi960ELi4ELb1ELi8ELb0ELb0ELNS_15WgradSyncMethodE3ENS_16CompileConditionILi900EEEEEvPT_S6_S6_PKS5_S8_S8_S8_PKfflPfPj --------------------------
	.section	.nv.constant0._ZN13group_norm_v218gn_bwd_cuda_kernelI6__halfLi480ELi1ELi32ELi60ELi256ELb0ELb1ELi16ELi960ELi960ELi4ELb1ELi8ELb0ELb0ELNS_15WgradSyncMethodE3ENS_16CompileConditionILi900EEEEEvPT_S6_S6_PKS5_S8_S8_S8_PKfflPfPj,"a",@progbits
	.sectionflags	@""
	.align	4
.nv.constant0._ZN13group_norm_v218gn_bwd_cuda_kernelI6__halfLi480ELi1ELi32ELi60ELi256ELb0ELb1ELi16ELi960ELi960ELi4ELb1ELi8ELb0ELb0ELNS_15WgradSyncMethodE3ENS_16CompileConditionILi900EEEEEvPT_S6_S6_PKS5_S8_S8_S8_PKfflPfPj:
	.zero		624


//--------------------- .nv.constant0._ZN13group_norm_v218gn_bwd_cuda_kernelI6__halfLi480ELi1ELi32ELi60ELi256ELb0ELb1ELi32ELi960ELi960ELi4ELb1ELi18ELb0ELb0ELNS_15WgradSyncMethodE3ENS_16CompileConditionILi900EEEEEvPT_S6_S6_PKS5_S8_S8_S8_PKfflPfPj --------------------------
	.section	.nv.constant0._ZN13group_norm_v218gn_bwd_cuda_kernelI6__halfLi480ELi1ELi32ELi60ELi256ELb0ELb1ELi32ELi960ELi960ELi4ELb1ELi18ELb0ELb0ELNS_15WgradSyncMethodE3ENS_16CompileConditionILi900EEEEEvPT_S6_S6_PKS5_S8_S8_S8_PKfflPfPj,"a",@progbits
	.sectionflags	@""
	.align	4
.nv.constant0._ZN13group_norm_v218gn_bwd_cuda_kernelI6__halfLi480ELi1ELi32ELi60ELi256ELb0ELb1ELi32ELi960ELi960ELi4ELb1ELi18ELb0ELb0ELNS_15WgradSyncMethodE3ENS_16CompileConditionILi900EEEEEvPT_S6_S6_PKS5_S8_S8_S8_PKfflPfPj:
	.zero		624


//--------------------- .nv.constant0._ZN13group_norm_v218gn_bwd_cuda_kernelI6__halfLi480ELi2ELi32ELi60ELi256ELb0ELb1ELi16ELi960ELi960ELi4ELb1ELi14ELb0ELb0ELNS_15WgradSyncMethodE3ENS_16CompileConditionILi900EEEEEvPT_S6_S6_PKS5_S8_S8_S8_PKfflPfPj --------------------------
	.section	.nv.constant0._ZN13group_norm_v218gn_bwd_cuda_kernelI6__halfLi480ELi2ELi32ELi60ELi256ELb0ELb1ELi16ELi960ELi960ELi4ELb1ELi14ELb0ELb0ELNS_15WgradSyncMethodE3ENS_16CompileConditionILi900EEEEEvPT_S6_S6_PKS5_S8_S8_S8_PKfflPfPj,"a",@progbits
	.sectionflags	@""
	.align	4
.nv.constant0._ZN13group_norm_v218gn_bwd_cuda_kernelI6__halfLi480ELi2ELi32ELi60ELi256ELb0ELb1ELi16ELi960ELi960ELi4ELb1ELi14ELb0ELb0ELNS_15WgradSyncMethodE3ENS_16CompileConditionILi900EEEEEvPT_S6_S6_PKS5_S8_S8_S8_PKfflPfPj:
	.zero		624


//--------------------- .nv.constant0._ZN13group_norm_v218gn_bwd_cuda_kernelI6__halfLi480ELi2ELi32ELi60ELi256ELb0ELb1ELi16ELi960ELi960ELi4ELb1ELi18ELb0ELb0ELNS_15WgradSyncMethodE3ENS_16CompileConditionILi900EEEEEvPT_S6_S6_PKS5_S8_S8_S8_PKfflPfPj --------------------------
	.section	.nv.constant0._ZN13group_norm_v218gn_bwd_cuda_kernelI6__halfLi480ELi2ELi32ELi60ELi256ELb0ELb1ELi16ELi960ELi960ELi4ELb1ELi18ELb0ELb0ELNS_15WgradSyncMethodE3ENS_16CompileConditionILi900EEEEEvPT_S6_S6_PKS5_S8_S8_S8_PKfflPfPj,"a",@progbits
	.sectionflags	@""
	.align	4
.nv.constant0._ZN13group_norm_v218gn_bwd_cuda_kernelI6__halfLi480ELi2ELi32ELi60ELi256ELb0ELb1ELi16ELi960ELi960ELi4ELb1ELi18ELb0ELb0ELNS_15WgradSyncMethodE3ENS_16CompileConditionILi900EEEEEvPT_S6_S6_PKS5_S8_S8_S8_PKfflPfPj:
	.zero		624


//--------------------- .nv.constant0._ZN13group_norm_v218gn_bwd_cuda_kernelI6__halfLi480ELi3ELi16ELi120ELi256ELb1ELb1ELi2ELi960ELi960ELi4ELb1ELi2ELb0ELb0ELNS_15WgradSyncMethodE3ENS_16CompileConditionILi900EEEEEvPT_S6_S6_PKS5_S8_S8_S8_PKfflPfPj --------------------------
	.section	.nv.constant0._ZN13group_norm_v218gn_bwd_cuda_kernelI6__halfLi480ELi3ELi16ELi120ELi256ELb1ELb1ELi2ELi960ELi960ELi4ELb1ELi2ELb0ELb0ELNS_15WgradSyncMethodE3ENS_16CompileConditionILi900EEEEEvPT_S6_S6_PKS5_S8_S8_S8_PKfflPfPj,"a",@progbits
	.sectionflags	@""
	.align	4
.nv.constant0._ZN13group_norm_v218gn_bwd_cuda_kernelI6__halfLi480ELi3ELi16ELi120ELi256ELb1ELb1ELi2ELi960ELi960ELi4ELb1ELi2ELb0ELb0ELNS_15WgradSyncMethodE3ENS_16CompileConditionILi900EEEEEvPT_S6_S6_PKS5_S8_S8_S8_PKfflPfPj:
	.zero		624


//--------------------- .nv.constant0._ZN13group_norm_v218gn_bwd_cuda_kernelI6__halfLi480ELi1ELi16ELi120ELi256ELb1ELb1ELi4ELi960ELi960ELi4ELb1ELi2ELb0ELb0ELNS_15WgradSyncMethodE3ENS_16CompileConditionILi900EEEEEvPT_S6_S6_PKS5_S8_S8_S8_PKfflPfPj --------------------------
	.section	.nv.constant0._ZN13group_norm_v218gn_bwd_cuda_kernelI6__halfLi480ELi1ELi16ELi120ELi256ELb1ELb1ELi4ELi960ELi960ELi4ELb1ELi2ELb0ELb0ELNS_15WgradSyncMethodE3ENS_16CompileConditionILi900EEEEEvPT_S6_S6_PKS5_S8_S8_S8_PKfflPfPj,"a",@progbits
	.sectionflags	@""
	.align	4
.nv.constant0._ZN13group_norm_v218gn_bwd_cuda_kernelI6__halfLi480ELi1ELi16ELi120ELi256ELb1ELb1ELi4ELi960ELi960ELi4ELb1ELi2ELb0ELb0ELNS_15WgradSyncMethodE3ENS_16CompileConditionILi900EEEEEvPT_S6_S6_PKS5_S8_S8_S8_PKfflPfPj:
	.zero		624


//--------------------- .nv.constant0._ZN13group_norm_v218gn_bwd_cuda_kernelI6__halfLi480ELi3ELi16ELi120ELi256ELb1ELb1ELi4ELi960ELi960ELi4ELb1ELi4ELb0ELb0ELNS_15WgradSyncMethodE3ENS_16CompileConditionILi900EEEEEvPT_S6_S6_PKS5_S8_S8_S8_PKfflPfPj --------------------------
	.section	.nv.constant0._ZN13group_norm_v218gn_bwd_cuda_kernelI6__halfLi480ELi3ELi16ELi120ELi256ELb1ELb1ELi4ELi960ELi960ELi4ELb1ELi4ELb0ELb0ELNS_15WgradSyncMethodE3ENS_16CompileConditionILi900EEEEEvPT_S6_S6_PKS5_S8_S8_S8_PKfflPfPj,"a",@progbits
	.sectionflags	@""
	.align	4
.nv.constant0._ZN13group_norm_v218gn_bwd_cuda_kernelI6__halfLi480ELi3ELi16ELi120ELi256ELb1ELb1ELi4ELi960ELi960ELi4ELb1ELi4ELb0ELb0ELNS_15WgradSyncMethodE3ENS_16CompileConditionILi900EEEEEvPT_S6_S6_PKS5_S8_S8_S8_PKfflPfPj:
	.zero		624


//--------------------- .nv.constant0._ZN13group_norm_v218gn_bwd_cuda_kernelI6__halfLi480ELi1ELi16ELi120ELi256ELb1ELb1ELi8ELi960ELi960ELi4ELb1ELi4ELb0ELb0ELNS_15WgradSyncMethodE3ENS_16CompileConditionILi900EEEEEvPT_S6_S6_PKS5_S8_S8_S8_PKfflPfPj --------------------------
	.section	.nv.constant0._ZN13group_norm_v218gn_bwd_cuda_kernelI6__halfLi480ELi1ELi16ELi120ELi256ELb1ELb1ELi8ELi960ELi960ELi4ELb1ELi4ELb0ELb0ELNS_15WgradSyncMethodE3ENS_16CompileConditionILi900EEEEEvPT_S6_S6_PKS5_S8_S8_S8_PKfflPfPj,"a",@progbits
	.sectionflags	@""
	.align	4
.nv.constant0._ZN13group_norm_v218gn_bwd_cuda_kernelI6__halfLi480ELi1ELi16ELi120ELi256ELb1ELb1ELi8ELi960ELi960ELi4ELb1ELi4ELb0ELb0ELNS_15WgradSyncMethodE3ENS_16CompileConditionILi900EEEEEvPT_S6_S6_PKS5_S8_S8_S8_PKfflPfPj:
	.zero		624


//--------------------- .nv.constant0._ZN13group_norm_v218gn_bwd_cuda_kernelI6__halfLi480ELi3ELi16ELi120ELi256ELb1ELb1ELi8ELi960ELi960ELi4ELb1ELi10ELb0ELb0ELNS_15WgradSyncMethodE3ENS_16CompileConditionILi900EEEEEvPT_S6_S6_PKS5_S8_S8_S8_PKfflPfPj --------------------------
	.section	.nv.constant0._ZN13group_norm_v218gn_bwd_cuda_kernelI6__halfLi480ELi3ELi16ELi120ELi256ELb1ELb1ELi8ELi960ELi960ELi4ELb1ELi10ELb0ELb0ELNS_15WgradSyncMethodE3ENS_16CompileConditionILi900EEEEEvPT_S6_S6_PKS5_S8_S8_S8_PKfflPfPj,"a",@progbits
	.sectionflags	@""
	.align	4
.nv.constant0._ZN13group_norm_v218gn_bwd_cuda_kernelI6__halfLi480ELi3ELi16ELi120ELi256ELb1ELb1ELi8ELi960ELi960ELi4ELb1ELi10ELb0ELb0ELNS_15WgradSyncMethodE3ENS_16CompileConditionILi900EEEEEvPT_S6_S6_PKS5_S8_S8_S8_PKfflPfPj:
	.zero		624


//--------------------- .nv.constant0._ZN13group_norm_v218gn_bwd_cuda_kernelI6__halfLi480ELi1ELi16ELi120ELi256ELb1ELb1ELi16ELi960ELi960ELi4ELb1ELi8ELb0ELb0ELNS_15WgradSyncMethodE3ENS_16CompileConditionILi900EEEEEvPT_S6_S6_PKS5_S8_S8_S8_PKfflPfPj --------------------------
	.section	.nv.constant0._ZN13group_norm_v218gn_bwd_cuda_kernelI6__halfLi480ELi1ELi16ELi120ELi256ELb1ELb1ELi16ELi960ELi960ELi4ELb1ELi8ELb0ELb0ELNS_15WgradSyncMethodE3ENS_16CompileConditionILi900EEEEEvPT_S6_S6_PKS5_S8_S8_S8_PKfflPfPj,"a",@progbits
	.sectionflags	@""
	.align	4
.nv.constant0._ZN13group_norm_v218gn_bwd_cuda_kernelI6__halfLi480ELi1ELi16ELi120ELi256ELb1ELb1ELi16ELi960ELi960ELi4ELb1ELi8ELb0ELb0ELNS_15WgradSyncMethodE3ENS_16CompileConditionILi900EEEEEvPT_S6_S6_PKS5_S8_S8_S8_PKfflPfPj:
	.zero		624


//--------------------- .nv.constant0._ZN13group_norm_v218gn_bwd_cuda_kernelI6__halfLi480ELi1ELi16ELi120ELi256ELb1ELb1ELi32ELi960ELi960ELi4ELb1ELi18ELb0ELb0ELNS_15WgradSyncMethodE3ENS_16CompileConditionILi900EEEEEvPT_S6_S6_PKS5_S8_S8_S8_PKfflPfPj --------------------------
	.section	.nv.constant0._ZN13group_norm_v218gn_bwd_cuda_kernelI6__halfLi480ELi1ELi16ELi120ELi256ELb1ELb1ELi32ELi960ELi960ELi4ELb1ELi18ELb0ELb0ELNS_15WgradSyncMethodE3ENS_16CompileConditionILi900EEEEEvPT_S6_S6_PKS5_S8_S8_S8_PKfflPfPj,"a",@progbits
	.sectionflags	@""
	.align	4
.nv.constant0._ZN13group_norm_v218gn_bwd_cuda_kernelI6__halfLi480ELi1ELi16ELi120ELi256ELb1ELb1ELi32ELi960ELi960ELi4ELb1ELi18ELb0ELb0ELNS_15WgradSyncMethodE3ENS_16CompileConditionILi900EEEEEvPT_S6_S6_PKS5_S8_S8_S8_PKfflPfPj:
	.zero		624


//--------------------- .nv.constant0._ZN13group_norm_v218gn_bwd_cuda_kernelI6__halfLi480ELi2ELi16ELi120ELi256ELb1ELb1ELi16ELi960ELi960ELi4ELb1ELi14ELb0ELb0ELNS_15WgradSyncMethodE3ENS_16CompileConditionILi900EEEEEvPT_S6_S6_PKS5_S8_S8_S8_PKfflPfPj --------------------------
	.section	.nv.constant0._ZN13group_norm_v218gn_bwd_cuda_kernelI6__halfLi480ELi2ELi16ELi120ELi256ELb1ELb1ELi16ELi960ELi960ELi4ELb1ELi14ELb0ELb0ELNS_15WgradSyncMethodE3ENS_16CompileConditionILi900EEEEEvPT_S6_S6_PKS5_S8_S8_S8_PKfflPfPj,"a",@progbits
	.sectionflags	@""
	.align	4
.nv.constant0._ZN13group_norm_v218gn_bwd_cuda_kernelI6__halfLi480ELi2ELi16ELi120ELi256ELb1ELb1ELi16ELi960ELi960ELi4ELb1ELi14ELb0ELb0ELNS_15WgradSyncMethodE3ENS_16CompileConditionILi900EEEEEvPT_S6_S6_PKS5_S8_S8_S8_PKfflPfPj:
	.zero		624


//--------------------- .nv.constant0._ZN13group_norm_v218gn_bwd_cuda_kernelI6__halfLi480ELi2ELi16ELi120ELi256ELb1ELb1ELi16ELi960ELi960ELi4ELb1ELi18ELb0ELb0ELNS_15WgradSyncMethodE3ENS_16CompileConditionILi900EEEEEvPT_S6_S6_PKS5_S8_S8_S8_PKfflPfPj --------------------------
	.section	.nv.constant0._ZN13group_norm_v218gn_bwd_cuda_kernelI6__halfLi480ELi2ELi16ELi120ELi256ELb1ELb1ELi16ELi960ELi960ELi4ELb1ELi18ELb0ELb0ELNS_15WgradSyncMethodE3ENS_16CompileConditionILi900EEEEEvPT_S6_S6_PKS5_S8_S8_S8_PKfflPfPj,"a",@progbits
	.sectionflags	@""
	.align	4
.nv.constant0._ZN13group_norm_v218gn_bwd_cuda_kernelI6__halfLi480ELi2ELi16ELi120ELi256ELb1ELb1ELi16ELi960ELi960ELi4ELb1ELi18ELb0ELb0ELNS_15WgradSyncMethodE3ENS_16CompileConditionILi900EEEEEvPT_S6_S6_PKS5_S8_S8_S8_PKfflPfPj:
	.zero		624


//--------------------- .nv.constant0._ZN13group_norm_v214gn_cuda_kernelI6__halfLi480ELi3ELi32ELi60ELi256ELb0ELi2ELi960ELi960ELi4ELb1ELi2ELb0ELb0ENS_16CompileConditionILi900EEEEEvPT_PKS4_S7_S7_flPfS8_Pj --------------------------
	.section	.nv.constant0._ZN13group_norm_v214gn_cuda_kernelI6__halfLi480ELi3ELi32ELi60ELi256ELb0ELi2ELi960ELi960ELi4ELb1ELi2ELb0ELb0ENS_16CompileConditionILi900EEEEEvPT_PKS4_S7_S7_flPfS8_Pj,"a",@progbits
	.sectionflags	@""
	.align	4
.nv.constant0._ZN13group_norm_v214gn_cuda_kernelI6__halfLi480ELi3ELi32ELi60ELi256ELb0ELi2ELi960ELi960ELi4ELb1ELi2ELb0ELb0ENS_16CompileConditionILi900EEEEEvPT_PKS4_S7_S7_flPfS8_Pj:
	.zero		600


//--------------------- .nv.constant0._ZN13group_norm_v214gn_cuda_kernelI6__halfLi480ELi1ELi32ELi60ELi256ELb0ELi4ELi960ELi960ELi4ELb1ELi2ELb0ELb0ENS_16CompileConditionILi900EEEEEvPT_PKS4_S7_S7_flPfS8_Pj --------------------------
	.section	.nv.constant0._ZN13group_norm_v214gn_cuda_kernelI6__halfLi480ELi1ELi32ELi60ELi256ELb0ELi4ELi960ELi960ELi4ELb1ELi2ELb0ELb0ENS_16CompileConditionILi900EEEEEvPT_PKS4_S7_S7_flPfS8_Pj,"a",@progbits
	.sectionflags	@""
	.align	4
.nv.constant0._ZN13group_norm_v214gn_cuda_kernelI6__halfLi480ELi1ELi32ELi60ELi256ELb0ELi4ELi960ELi960ELi4ELb1ELi2ELb0ELb0ENS_16CompileConditionILi900EEEEEvPT_PKS4_S7_S7_flPfS8_Pj:
	.zero		600


//--------------------- .nv.constant0._ZN13group_norm_v214gn_cuda_kernelI6__halfLi480ELi3ELi32ELi60ELi256ELb0ELi4ELi960ELi960ELi4ELb1ELi5ELb0ELb0ENS_16CompileConditionILi900EEEEEvPT_PKS4_S7_S7_flPfS8_Pj --------------------------
	.section	.nv.constant0._ZN13group_norm_v214gn_cuda_kernelI6__halfLi480ELi3ELi32ELi60ELi256ELb0ELi4ELi960ELi960ELi4ELb1ELi5ELb0ELb0ENS_16CompileConditionILi900EEEEEvPT_PKS4_S7_S7_flPfS8_Pj,"a",@progbits
	.sectionflags	@""
	.align	4
.nv.constant0._ZN13group_norm_v214gn_cuda_kernelI6__halfLi480ELi3ELi32ELi60ELi256ELb0ELi4ELi960ELi960ELi4ELb1ELi5ELb0ELb0ENS_16CompileConditionILi900EEEEEvPT_PKS4_S7_S7_flPfS8_Pj:
	.zero		600


//--------------------- .nv.constant0._ZN13group_norm_v214gn_cuda_kernelI6__halfLi480ELi1ELi32ELi60ELi256ELb0ELi8ELi960ELi960ELi4ELb1ELi4ELb0ELb0ENS_16CompileConditionILi900EEEEEvPT_PKS4_S7_S7_flPfS8_Pj --------------------------
	.section	.nv.constant0._ZN13group_norm_v214gn_cuda_kernelI6__halfLi480ELi1ELi32ELi60ELi256ELb0ELi8ELi960ELi960ELi4ELb1ELi4ELb0ELb0ENS_16CompileConditionILi900EEEEEvPT_PKS4_S7_S7_flPfS8_Pj,"a",@progbits
	.sectionflags	@""
	.align	4
.nv.constant0._ZN13group_norm_v214gn_cuda_kernelI6__halfLi480ELi1ELi32ELi60ELi256ELb0ELi8ELi960ELi960ELi4ELb1ELi4ELb0ELb0ENS_16CompileConditionILi900EEEEEvPT_PKS4_S7_S7_flPfS8_Pj:
	.zero		600


//--------------------- .nv.constant0._ZN13group_norm_v214gn_cuda_kernelI6__halfLi480ELi3ELi32ELi60ELi256ELb0ELi8ELi960ELi960ELi4ELb1ELi10ELb0ELb0ENS_16CompileConditionILi900EEEEEvPT_PKS4_S7_S7_flPfS8_Pj --------------------------
	.section	.nv.constant0._ZN13group_norm_v214gn_cuda_kernelI6__halfLi480ELi3ELi32ELi60ELi256ELb0ELi8ELi960ELi960ELi4ELb1ELi10ELb0ELb0ENS_16CompileConditionILi900EEEEEvPT_PKS4_S7_S7_flPfS8_Pj,"a",@progbits
	.sectionflags	@""
	.align	4
.nv.constant0._ZN13group_norm_v214gn_cuda_kernelI6__halfLi480ELi3ELi32ELi60ELi256ELb0ELi8ELi960ELi960ELi4ELb1ELi10ELb0ELb0ENS_16CompileConditionILi900EEEEEvPT_PKS4_S7_S7_flPfS8_Pj:
	.zero		600


//--------------------- .nv.constant0._ZN13group_norm_v214gn_cuda_kernelI6__halfLi480ELi1ELi32ELi60ELi256ELb0ELi16ELi960ELi960ELi4ELb1ELi9ELb0ELb0ENS_16CompileConditionILi900EEEEEvPT_PKS4_S7_S7_flPfS8_Pj --------------------------
	.section	.nv.constant0._ZN13group_norm_v214gn_cuda_kernelI6__halfLi480ELi1ELi32ELi60ELi256ELb0ELi16ELi960ELi960ELi4ELb1ELi9ELb0ELb0ENS_16CompileConditionILi900EEEEEvPT_PKS4_S7_S7_flPfS8_Pj,"a",@progbits
	.sectionflags	@""
	.align	4
.nv.constant0._ZN13group_norm_v214gn_cuda_kernelI6__halfLi480ELi1ELi32ELi60ELi256ELb0ELi16ELi960ELi960ELi4ELb1ELi9ELb0ELb0ENS_16CompileConditionILi900EEEEEvPT_PKS4_S7_S7_flPfS8_Pj:
	.zero		600


//--------------------- .nv.constant0._ZN13group_norm_v214gn_cuda_kernelI6__halfLi480ELi3ELi32ELi60ELi256ELb0ELi16ELi960ELi960ELi4ELb1ELi21ELb0ELb0ENS_16CompileConditionILi900EEEEEvPT_PKS4_S7_S7_flPfS8_Pj --------------------------
	.section	.nv.constant0._ZN13group_norm_v214gn_cuda_kernelI6__halfLi480ELi3ELi32ELi60ELi256ELb0ELi16ELi960ELi960ELi4ELb1ELi21ELb0ELb0ENS_16CompileConditionILi900EEEEEvPT_PKS4_S7_S7_flPfS8_Pj,"a",@progbits
	.sectionflags	@""
	.align	4
.nv.constant0._ZN13group_norm_v214gn_cuda_kernelI6__halfLi480ELi3ELi32ELi60ELi256ELb0ELi16ELi960ELi960ELi4ELb1ELi21ELb0ELb0ENS_16CompileConditionILi900EEEEEvPT_PKS4_S7_S7_flPfS8_Pj:
	.zero		600


//--------------------- .nv.constant0._ZN13group_norm_v214gn_cuda_kernelI6__halfLi480ELi1ELi32ELi60ELi256ELb0ELi32ELi960ELi960ELi4ELb1ELi18ELb0ELb0ENS_16CompileConditionILi900EEEEEvPT_PKS4_S7_S7_flPfS8_Pj --------------------------
	.section	.nv.constant0._ZN13group_norm_v214gn_cuda_kernelI6__halfLi480ELi1ELi32ELi60ELi256ELb0ELi32ELi960ELi960ELi4ELb1ELi18ELb0ELb0ENS_16CompileConditionILi900EEEEEvPT_PKS4_S7_S7_flPfS8_Pj,"a",@progbits
	.sectionflags	@""
	.align	4
.nv.constant0._ZN13group_norm_v214gn_cuda_kernelI6__halfLi480ELi1ELi32ELi60ELi256ELb0ELi32ELi960ELi960ELi4ELb1ELi18ELb0ELb0ENS_16CompileConditionILi900EEEEEvPT_PKS4_S7_S7_flPfS8_Pj:
	.zero		600


//--------------------- .nv.constant0._ZN13group_norm_v214gn_cuda_kernelI6__halfLi480ELi2ELi32ELi60ELi256ELb0ELi32ELi960ELi960ELi4ELb1ELi29ELb0ELb0ENS_16CompileConditionILi900EEEEEvPT_PKS4_S7_S7_flPfS8_Pj --------------------------
	.section	.nv.constant0._ZN13group_norm_v214gn_cuda_kernelI6__halfLi480ELi2ELi32ELi60ELi256ELb0ELi32ELi960ELi960ELi4ELb1ELi29ELb0ELb0ENS_16CompileConditionILi900EEEEEvPT_PKS4_S7_S7_flPfS8_Pj,"a",@progbits
	.sectionflags	@""
	.align	4
.nv.constant0._ZN13group_norm_v214gn_cuda_kernelI6__halfLi480ELi2ELi32ELi60ELi256ELb0ELi32ELi960ELi960ELi4ELb1ELi29ELb0ELb0ENS_16CompileConditionILi900EEEEEvPT_PKS4_S7_S7_flPfS8_Pj:
	.zero		600


//--------------------- .nv.constant0._ZN13group_norm_v214gn_cuda_kernelI6__halfLi480ELi1ELi32ELi60ELi256ELb0ELi64ELi960ELi960ELi4ELb1ELi37ELb0ELb0ENS_16CompileConditionILi900EEEEEvPT_PKS4_S7_S7_flPfS8_Pj --------------------------
	.section	.nv.constant0._ZN13group_norm_v214gn_cuda_kernelI6__halfLi480ELi1ELi32ELi60ELi256ELb0ELi64ELi960ELi960ELi4ELb1ELi37ELb0ELb0ENS_16CompileConditionILi900EEEEEvPT_PKS4_S7_S7_flPfS8_Pj,"a",@progbits
	.sectionflags	@""
	.align	4
.nv.constant0._ZN13group_norm_v214gn_cuda_kernelI6__halfLi480ELi1ELi32ELi60ELi256ELb0ELi64ELi960ELi960ELi4ELb1ELi37ELb0ELb0ENS_16CompileConditionILi900EEEEEvPT_PKS4_S7_S7_flPfS8_Pj:
	.zero		600


//--------------------- .nv.constant0._ZN13group_norm_v214gn_cuda_kernelI6__halfLi480ELi3ELi16ELi120ELi256ELb1ELi2ELi960ELi960ELi4ELb1ELi2ELb0ELb0ENS_16CompileConditionILi900EEEEEvPT_PKS4_S7_S7_flPfS8_Pj --------------------------
	.section	.nv.constant0._ZN13group_norm_v214gn_cuda_kernelI6__halfLi480ELi3ELi16ELi120ELi256ELb1ELi2ELi960ELi960ELi4ELb1ELi2ELb0ELb0ENS_16CompileConditionILi900EEEEEvPT_PKS4_S7_S7_flPfS8_Pj,"a",@progbits
	.sectionflags	@""
	.align	4
.nv.constant0._ZN13group_norm_v214gn_cuda_kernelI6__halfLi480ELi3ELi16ELi120ELi256ELb1ELi2ELi960ELi960ELi4ELb1ELi2ELb0ELb0ENS_16CompileConditionILi900EEEEEvPT_PKS4_S7_S7_flPfS8_Pj:
	.zero		600


//--------------------- .nv.constant0._ZN13group_norm_v214gn_cuda_kernelI6__halfLi480ELi1ELi16ELi120ELi256ELb1ELi4ELi960ELi960ELi4ELb1ELi2ELb0ELb0ENS_16CompileConditionILi900EEEEEvPT_PKS4_S7_S7_flPfS8_Pj --------------------------
	.section	.nv.constant0._ZN13group_norm_v214gn_cuda_kernelI6__halfLi480ELi1ELi16ELi120ELi256ELb1ELi4ELi960ELi960ELi4ELb1ELi2ELb0ELb0ENS_16CompileConditionILi900EEEEEvPT_PKS4_S7_S7_flPfS8_Pj,"a",@progbits
	.sectionflags	@""
	.align	4
.nv.constant0._ZN13group_norm_v214gn_cuda_kernelI6__halfLi480ELi1ELi16ELi120ELi256ELb1ELi4ELi960ELi960ELi4ELb1ELi2ELb0ELb0ENS_16CompileConditionILi900EEEEEvPT_PKS4_S7_S7_flPfS8_Pj:
	.zero		600


//--------------------- .nv.constant0._ZN13group_norm_v214gn_cuda_kernelI6__halfLi480ELi3ELi16ELi120ELi256ELb1ELi4ELi960ELi960ELi4ELb1ELi5ELb0ELb0ENS_16CompileConditionILi900EEEEEvPT_PKS4_S7_S7_flPfS8_Pj --------------------------
	.section	.nv.constant0._ZN13group_norm_v214gn_cuda_kernelI6__halfLi480ELi3ELi16ELi120ELi256ELb1ELi4ELi960ELi960ELi4ELb1ELi5ELb0ELb0ENS_16CompileConditionILi900EEEEEvPT_PKS4_S7_S7_flPfS8_Pj,"a",@progbits
	.sectionflags	@""
	.align	4
.nv.constant0._ZN13group_norm_v214gn_cuda_kernelI6__halfLi480ELi3ELi16ELi120ELi256ELb1ELi4ELi960ELi960ELi4ELb1ELi5ELb0ELb0ENS_16CompileConditionILi900EEEEEvPT_PKS4_S7_S7_flPfS8_Pj:
	.zero		600


//--------------------- .nv.constant0._ZN13group_norm_v214gn_cuda_kernelI6__halfLi480ELi1ELi16ELi120ELi256ELb1ELi8ELi960ELi960ELi4ELb1ELi4ELb0ELb0ENS_16CompileConditionILi900EEEEEvPT_PKS4_S7_S7_flPfS8_Pj --------------------------
	.section	.nv.constant0._ZN13group_norm_v214gn_cuda_kernelI6__halfLi480ELi1ELi16ELi120ELi256ELb1ELi8ELi960ELi960ELi4ELb1ELi4ELb0ELb0ENS_16CompileConditionILi900EEEEEvPT_PKS4_S7_S7_flPfS8_Pj,"a",@progbits
	.sectionflags	@""
	.align	4
.nv.constant0._ZN13group_norm_v214gn_cuda_kernelI6__halfLi480ELi1ELi16ELi120ELi256ELb1ELi8ELi960ELi960ELi4ELb1ELi4ELb0ELb0ENS_16CompileConditionILi900EEEEEvPT_PKS4_S7_S7_flPfS8_Pj:
	.zero		600


//--------------------- .nv.constant0._ZN13group_norm_v214gn_cuda_kernelI6__halfLi480ELi3ELi16ELi120ELi256ELb1ELi8ELi960ELi960ELi4ELb1ELi10ELb0ELb0ENS_16CompileConditionILi900EEEEEvPT_PKS4_S7_S7_flPfS8_Pj --------------------------
	.section	.nv.constant0._ZN13group_norm_v214gn_cuda_kernelI6__halfLi480ELi3ELi16ELi120ELi256ELb1ELi8ELi960ELi960ELi4ELb1ELi10ELb0ELb0ENS_16CompileConditionILi900EEEEEvPT_PKS4_S7_S7_flPfS8_Pj,"a",@progbits
	.sectionflags	@""
	.align	4
.nv.constant0._ZN13group_norm_v214gn_cuda_kernelI6__halfLi480ELi3ELi16ELi120ELi256ELb1ELi8ELi960ELi960ELi4ELb1ELi10ELb0ELb0ENS_16CompileConditionILi900EEEEEvPT_PKS4_S7_S7_flPfS8_Pj:
	.zero		600


//--------------------- .nv.constant0._ZN13group_norm_v214gn_cuda_kernelI6__halfLi480ELi1ELi16ELi120ELi256ELb1ELi16ELi960ELi960ELi4ELb1ELi9ELb0ELb0ENS_16CompileConditionILi900EEEEEvPT_PKS4_S7_S7_flPfS8_Pj --------------------------
	.section	.nv.constant0._ZN13group_norm_v214gn_cuda_kernelI6__halfLi480ELi1ELi16ELi120ELi256ELb1ELi16ELi960ELi960ELi4ELb1ELi9ELb0ELb0ENS_16CompileConditionILi900EEEEEvPT_PKS4_S7_S7_flPfS8_Pj,"a",@progbits
	.sectionflags	@""
	.align	4
.nv.constant0._ZN13group_norm_v214gn_cuda_kernelI6__halfLi480ELi1ELi16ELi120ELi256ELb1ELi16ELi960ELi960ELi4ELb1ELi9ELb0ELb0ENS_16CompileConditionILi900EEEEEvPT_PKS4_S7_S7_flPfS8_Pj:
	.zero		600


//--------------------- .nv.constant0._ZN13group_norm_v214gn_cuda_kernelI6__halfLi480ELi3ELi16ELi120ELi256ELb1ELi16ELi960ELi960ELi4ELb1ELi21ELb0ELb0ENS_16CompileConditionILi900EEEEEvPT_PKS4_S7_S7_flPfS8_Pj --------------------------
	.section	.nv.constant0._ZN13group_norm_v214gn_cuda_kernelI6__halfLi480ELi3ELi16ELi120ELi256ELb1ELi16ELi960ELi960ELi4ELb1ELi21ELb0ELb0ENS_16CompileConditionILi900EEEEEvPT_PKS4_S7_S7_flPfS8_Pj,"a",@progbits
	.sectionflags	@""
	.align	4
.nv.constant0._ZN13group_norm_v214gn_cuda_kernelI6__halfLi480ELi3ELi16ELi120ELi256ELb1ELi16ELi960ELi960ELi4ELb1ELi21ELb0ELb0ENS_16CompileConditionILi900EEEEEvPT_PKS4_S7_S7_flPfS8_Pj:
	.zero		600


//--------------------- .nv.constant0._ZN13group_norm_v214gn_cuda_kernelI6__halfLi480ELi1ELi16ELi120ELi256ELb1ELi32ELi960ELi960ELi4ELb1ELi18ELb0ELb0ENS_16CompileConditionILi900EEEEEvPT_PKS4_S7_S7_flPfS8_Pj --------------------------
	.section	.nv.constant0._ZN13group_norm_v214gn_cuda_kernelI6__halfLi480ELi1ELi16ELi120ELi256ELb1ELi32ELi960ELi960ELi4ELb1ELi18ELb0ELb0ENS_16CompileConditionILi900EEEEEvPT_PKS4_S7_S7_flPfS8_Pj,"a",@progbits
	.sectionflags	@""
	.align	4
.nv.constant0._ZN13group_norm_v214gn_cuda_kernelI6__halfLi480ELi1ELi16ELi120ELi256ELb1ELi32ELi960ELi960ELi4ELb1ELi18ELb0ELb0ENS_16CompileConditionILi900EEEEEvPT_PKS4_S7_S7_flPfS8_Pj:
	.zero		600


//--------------------- .nv.constant0._ZN13group_norm_v214gn_cuda_kernelI6__halfLi480ELi2ELi16ELi120ELi256ELb1ELi32ELi960ELi960ELi4ELb1ELi29ELb0ELb0ENS_16CompileConditionILi900EEEEEvPT_PKS4_S7_S7_flPfS8_Pj --------------------------
	.section	.nv.constant0._ZN13group_norm_v214gn_cuda_kernelI6__halfLi480ELi2ELi16ELi120ELi256ELb1ELi32ELi960ELi960ELi4ELb1ELi29ELb0ELb0ENS_16CompileConditionILi900EEEEEvPT_PKS4_S7_S7_flPfS8_Pj,"a",@progbits
	.sectionflags	@""
	.align	4
.nv.constant0._ZN13group_norm_v214gn_cuda_kernelI6__halfLi480ELi2ELi16ELi120ELi256ELb1ELi32ELi960ELi960ELi4ELb1ELi29ELb0ELb0ENS_16CompileConditionILi900EEEEEvPT_PKS4_S7_S7_flPfS8_Pj:
	.zero		600


//--------------------- .nv.constant0._ZN13group_norm_v214gn_cuda_kernelI6__halfLi480ELi1ELi16ELi120ELi256ELb1ELi64ELi960ELi960ELi4ELb1ELi37ELb0ELb0ENS_16CompileConditionILi900EEEEEvPT_PKS4_S7_S7_flPfS8_Pj --------------------------
	.section	.nv.constant0._ZN13group_norm_v214gn_cuda_kernelI6__halfLi480ELi1ELi16ELi120ELi256ELb1ELi64ELi960ELi960ELi4ELb1ELi37ELb0ELb0ENS_16CompileConditionILi900EEEEEvPT_PKS4_S7_S7_flPfS8_Pj,"a",@progbits
	.sectionflags	@""
	.align	4
.nv.constant0._ZN13group_norm_v214gn_cuda_kernelI6__halfLi480ELi1ELi16ELi120ELi256ELb1ELi64ELi960ELi960ELi4ELb1ELi37ELb0ELb0ENS_16CompileConditionILi900EEEEEvPT_PKS4_S7_S7_flPfS8_Pj:
	.zero		600


//--------------------- SYMBOLS --------------------------

	.type		.nv.reservedSmem.offset0,@object
	.size		.nv.reservedSmem.offset0,0x4
